	.target	sm_80

	.elftype	@"ET_EXEC"


//--------------------- .note.nv.tkinfo           --------------------------
	.section	.note.nv.tkinfo,"",@"SHT_NOTE"
	.sectionflags	@"SHF_NOTE_NV_TKINFO"
	.tkinfo
        /*0018*/ 	.word	0x00000002
        /*0030*/ 	.string	""
        /*0030*/ 	.string	"ptxas"
        /*0030*/ 	.string	"Cuda compilation tools, release 13.0, V13.0.88"
        /*0030*/ 	.string	"Build cuda_13.0.r13.0/compiler.36424714_0"
        /*0030*/ 	.string	"-arch sm_80 -m 64 "



//--------------------- .note.nv.cuinfo           --------------------------
	.section	.note.nv.cuinfo,"",@"SHT_NOTE"
	.sectionflags	@"SHF_NOTE_NV_CUINFO"
        /*0018*/ 	.short	0x0002
        /*001a*/ 	.short	0x0050
        /*001c*/ 	.short	0x0082
	.zero		2


//--------------------- .nv.info                  --------------------------
	.section	.nv.info,"",@"SHT_CUDA_INFO"
	.align	4


	//----- nvinfo : EIATTR_REGCOUNT
	.align		4
        /*0000*/ 	.byte	0x04, 0x2f
        /*0002*/ 	.short	(.L_12 - .L_11)
	.align		4
.L_11:
        /*0004*/ 	.word	index@(_ZN7cutlass13device_kernelIN5flash19enable_sm80_to_sm89INS1_16FlashAttnFwdSm80INS1_25CollectiveMainloopFwdSm80ILi4ELi1ELb0EN4cute5tupleIJNS5_1CILi128EEENS7_ILi64EEES8_EEELi128ENS_10bfloat16_tEfNS_4arch4Sm80ELb1ELb0ELb1ELb1ELb1ELb1ELb1ELb0EEENS1_21CollectiveEpilogueFwdINS6_IJS8_S8_S9_EEENS6_IJNS7_ILi1EEESH_SH_EEESB_SD_Li128ELb1ELb1ELb0ELb0EEENS1_19SingleTileSchedulerILb1ELb0ELb1ELi128EEEEEEEEEvNT_6ParamsE)
        /*0008*/ 	.word	0x000000ff


	//----- nvinfo : EIATTR_FRAME_SIZE
	.align		4
.L_12:
        /*000c*/ 	.byte	0x04, 0x11
        /*000e*/ 	.short	(.L_14 - .L_13)
	.align		4
.L_13:
        /*0010*/ 	.word	index@($__internal_7_$__cuda_sm70_shflsync_idx_p)
        /*0014*/ 	.word	0x00000000


	//----- nvinfo : EIATTR_FRAME_SIZE
	.align		4
.L_14:
        /*0018*/ 	.byte	0x04, 0x11
        /*001a*/ 	.short	(.L_16 - .L_15)
	.align		4
.L_15:
        /*001c*/ 	.word	index@($__internal_6_$__cuda_sm70_shflsync_bfly_p)
        /*0020*/ 	.word	0x00000000


	//----- nvinfo : EIATTR_FRAME_SIZE
	.align		4
.L_16:
        /*0024*/ 	.byte	0x04, 0x11
        /*0026*/ 	.short	(.L_18 - .L_17)
	.align		4
.L_17:
        /*0028*/ 	.word	index@($_ZN7cutlass13device_kernelIN5flash19enable_sm80_to_sm89INS1_16FlashAttnFwdSm80INS1_25CollectiveMainloopFwdSm80ILi4ELi1ELb0EN4cute5tupleIJNS5_1CILi128EEENS7_ILi64EEES8_EEELi128ENS_10bfloat16_tEfNS_4arch4Sm80ELb1ELb0ELb1ELb1ELb1ELb1ELb1ELb0EEENS1_21CollectiveEpilogueFwdINS6_IJS8_S8_S9_EEENS6_IJNS7_ILi1EEESH_SH_EEESB_SD_Li128ELb1ELb1ELb0ELb0EEENS1_19SingleTileSchedulerILb1ELb0ELb1ELi128EEEEEEEEEvNT_6ParamsE$_ZZN5flash25CollectiveMainloopFwdSm80ILi4ELi1ELb0EN4cute5tupleIJNS1_1CILi128EEENS3_ILi64EEES4_EEELi128EN7cutlass10bfloat16_tEfNS7_4arch4Sm80ELb1ELb0ELb1ELb1ELb1ELb1ELb1ELb0EE3mmaINS_16FlashAttnFwdSm80ISB_NS_21CollectiveEpilogueFwdINS2_IJS4_S4_S5_EEENS2_IJNS3_ILi1EEESG_SG_EEES8_SA_Li128ELb1ELb1ELb0ELb0EEENS_19SingleTileSchedulerILb1ELb0ELb1ELi128EEEE13SharedStorageENS1_6TensorINS1_11ArrayEngineIfLm128EEENS1_6LayoutINS2_IJNS2_IJNS3_ILi2EEESR_EEESR_NS3_ILi16EEEEEENS2_IJNS2_IJSG_SR_EEENS3_ILi4EEENS3_ILi8EEEEEEEEEENS_7SoftmaxILi4ELi0EEEEEbRKNSB_6ParamsERT0_RT1_iRKNS_16SeqlenInfoQKNewKILb1ELb1EEENS2_IJiiiiEEERT_ENKUlvE_clEv)
        /*002c*/ 	.word	0x00000000


	//----- nvinfo : EIATTR_FRAME_SIZE
	.align		4
.L_18:
        /*0030*/ 	.byte	0x04, 0x11
        /*0032*/ 	.short	(.L_20 - .L_19)
	.align		4
.L_19:
        /*0034*/ 	.word	index@(_ZN7cutlass13device_kernelIN5flash19enable_sm80_to_sm89INS1_16FlashAttnFwdSm80INS1_25CollectiveMainloopFwdSm80ILi4ELi1ELb0EN4cute5tupleIJNS5_1CILi128EEENS7_ILi64EEES8_EEELi128ENS_10bfloat16_tEfNS_4arch4Sm80ELb1ELb0ELb1ELb1ELb1ELb1ELb1ELb0EEENS1_21CollectiveEpilogueFwdINS6_IJS8_S8_S9_EEENS6_IJNS7_ILi1EEESH_SH_EEESB_SD_Li128ELb1ELb1ELb0ELb0EEENS1_19SingleTileSchedulerILb1ELb0ELb1ELi128EEEEEEEEEvNT_6ParamsE)
        /*0038*/ 	.word	0x00000118


	//----- nvinfo : EIATTR_REGCOUNT
	.align		4
.L_20:
        /*003c*/ 	.byte	0x04, 0x2f
        /*003e*/ 	.short	(.L_22 - .L_21)
	.align		4
.L_21:
        /*0040*/ 	.word	index@(_ZN7cutlass13device_kernelIN5flash19enable_sm80_to_sm89INS1_16FlashAttnFwdSm80INS1_25CollectiveMainloopFwdSm80ILi4ELi1ELb0EN4cute5tupleIJNS5_1CILi128EEENS7_ILi64EEES8_EEELi128ENS_10bfloat16_tEfNS_4arch4Sm80ELb1ELb0ELb1ELb1ELb1ELb0ELb1ELb0EEENS1_21CollectiveEpilogueFwdINS6_IJS8_S8_S9_EEENS6_IJNS7_ILi1EEESH_SH_EEESB_SD_Li128ELb1ELb1ELb0ELb0EEENS1_19SingleTileSchedulerILb1ELb0ELb1ELi128EEEEEEEEEvNT_6ParamsE)
        /*0044*/ 	.word	0x000000ff


	//----- nvinfo : EIATTR_FRAME_SIZE
	.align		4
.L_22:
        /*0048*/ 	.byte	0x04, 0x11
        /*004a*/ 	.short	(.L_24 - .L_23)
	.align		4
.L_23:
        /*004c*/ 	.word	index@(_ZN7cutlass13device_kernelIN5flash19enable_sm80_to_sm89INS1_16FlashAttnFwdSm80INS1_25CollectiveMainloopFwdSm80ILi4ELi1ELb0EN4cute5tupleIJNS5_1CILi128EEENS7_ILi64EEES8_EEELi128ENS_10bfloat16_tEfNS_4arch4Sm80ELb1ELb0ELb1ELb1ELb1ELb0ELb1ELb0EEENS1_21CollectiveEpilogueFwdINS6_IJS8_S8_S9_EEENS6_IJNS7_ILi1EEESH_SH_EEESB_SD_Li128ELb1ELb1ELb0ELb0EEENS1_19SingleTileSchedulerILb1ELb0ELb1ELi128EEEEEEEEEvNT_6ParamsE)
        /*0050*/ 	.word	0x000000c0


	//----- nvinfo : EIATTR_REGCOUNT
	.align		4
.L_24:
        /*0054*/ 	.byte	0x04, 0x2f
        /*0056*/ 	.short	(.L_26 - .L_25)
	.align		4
.L_25:
        /*0058*/ 	.word	index@(_ZN7cutlass13device_kernelIN5flash19enable_sm80_to_sm89INS1_16FlashAttnFwdSm80INS1_25CollectiveMainloopFwdSm80ILi4ELi1ELb0EN4cute5tupleIJNS5_1CILi128EEENS7_ILi64EEES8_EEELi128ENS_10bfloat16_tEfNS_4arch4Sm80ELb1ELb0ELb1ELb0ELb1ELb0ELb1ELb0EEENS1_21CollectiveEpilogueFwdINS6_IJS8_S8_S9_EEENS6_IJNS7_ILi1EEESH_SH_EEESB_SD_Li128ELb0ELb1ELb0ELb0EEENS1_30DynamicPersistentTileSchedulerILi128ELi128ELb0ELb1ELb0EEEEEEEEEvNT_6ParamsE)
        /*005c*/ 	.word	0x000000ff


	//----- nvinfo : EIATTR_FRAME_SIZE
	.align		4
.L_26:
        /*0060*/ 	.byte	0x04, 0x11
        /*0062*/ 	.short	(.L_28 - .L_27)
	.align		4
.L_27:
        /*0064*/ 	.word	index@($__internal_5_$__cuda_sm70_shflsync_idx_p)
        /*0068*/ 	.word	0x00000000


	//----- nvinfo : EIATTR_FRAME_SIZE
	.align		4
.L_28:
        /*006c*/ 	.byte	0x04, 0x11
        /*006e*/ 	.short	(.L_30 - .L_29)
	.align		4
.L_29:
        /*0070*/ 	.word	index@($__internal_4_$__cuda_sm70_shflsync_bfly_p)
        /*0074*/ 	.word	0x00000000


	//----- nvinfo : EIATTR_FRAME_SIZE
	.align		4
.L_30:
        /*0078*/ 	.byte	0x04, 0x11
        /*007a*/ 	.short	(.L_32 - .L_31)
	.align		4
.L_31:
        /*007c*/ 	.word	index@(_ZN7cutlass13device_kernelIN5flash19enable_sm80_to_sm89INS1_16FlashAttnFwdSm80INS1_25CollectiveMainloopFwdSm80ILi4ELi1ELb0EN4cute5tupleIJNS5_1CILi128EEENS7_ILi64EEES8_EEELi128ENS_10bfloat16_tEfNS_4arch4Sm80ELb1ELb0ELb1ELb0ELb1ELb0ELb1ELb0EEENS1_21CollectiveEpilogueFwdINS6_IJS8_S8_S9_EEENS6_IJNS7_ILi1EEESH_SH_EEESB_SD_Li128ELb0ELb1ELb0ELb0EEENS1_30DynamicPersistentTileSchedulerILi128ELi128ELb0ELb1ELb0EEEEEEEEEvNT_6ParamsE)
        /*0080*/ 	.word	0x00000080


	//----- nvinfo : EIATTR_REGCOUNT
	.align		4
.L_32:
        /*0084*/ 	.byte	0x04, 0x2f
        /*0086*/ 	.short	(.L_34 - .L_33)
	.align		4
.L_33:
        /*0088*/ 	.word	index@(_ZN7cutlass13device_kernelIN5flash19enable_sm80_to_sm89INS1_16FlashAttnFwdSm80INS1_25CollectiveMainloopFwdSm80ILi4ELi1ELb0EN4cute5tupleIJNS5_1CILi128EEENS7_ILi48EEES8_EEELi128ENS_10bfloat16_tEfNS_4arch4Sm80ELb0ELb1ELb1ELb1ELb1ELb1ELb1ELb0EEENS1_21CollectiveEpilogueFwdINS6_IJS8_S8_S9_EEENS6_IJNS7_ILi1EEESH_SH_EEESB_SD_Li128ELb1ELb1ELb0ELb0EEENS1_19SingleTileSchedulerILb1ELb0ELb1ELi128EEEEEEEEEvNT_6ParamsE)
        /*008c*/ 	.word	0x000000ff


	//----- nvinfo : EIATTR_FRAME_SIZE
	.align		4
.L_34:
        /*0090*/ 	.byte	0x04, 0x11
        /*0092*/ 	.short	(.L_36 - .L_35)
	.align		4
.L_35:
        /*0094*/ 	.word	index@($__internal_3_$__cuda_sm70_shflsync_idx_p)
        /*0098*/ 	.word	0x00000000


	//----- nvinfo : EIATTR_FRAME_SIZE
	.align		4
.L_36:
        /*009c*/ 	.byte	0x04, 0x11
        /*009e*/ 	.short	(.L_38 - .L_37)
	.align		4
.L_37:
        /*00a0*/ 	.word	index@($__internal_2_$__cuda_sm70_shflsync_bfly_p)
        /*00a4*/ 	.word	0x00000000


	//----- nvinfo : EIATTR_FRAME_SIZE
	.align		4
.L_38:
        /*00a8*/ 	.byte	0x04, 0x11
        /*00aa*/ 	.short	(.L_40 - .L_39)
	.align		4
.L_39:
        /*00ac*/ 	.word	index@($_ZN7cutlass13device_kernelIN5flash19enable_sm80_to_sm89INS1_16FlashAttnFwdSm80INS1_25CollectiveMainloopFwdSm80ILi4ELi1ELb0EN4cute5tupleIJNS5_1CILi128EEENS7_ILi48EEES8_EEELi128ENS_10bfloat16_tEfNS_4arch4Sm80ELb0ELb1ELb1ELb1ELb1ELb1ELb1ELb0EEENS1_21CollectiveEpilogueFwdINS6_IJS8_S8_S9_EEENS6_IJNS7_ILi1EEESH_SH_EEESB_SD_Li128ELb1ELb1ELb0ELb0EEENS1_19SingleTileSchedulerILb1ELb0ELb1ELi128EEEEEEEEEvNT_6ParamsE$_ZZN5flash25CollectiveMainloopFwdSm80ILi4ELi1ELb0EN4cute5tupleIJNS1_1CILi128EEENS3_ILi48EEES4_EEELi128EN7cutlass10bfloat16_tEfNS7_4arch4Sm80ELb0ELb1ELb1ELb1ELb1ELb1ELb1ELb0EE3mmaINS_16FlashAttnFwdSm80ISB_NS_21CollectiveEpilogueFwdINS2_IJS4_S4_S5_EEENS2_IJNS3_ILi1EEESG_SG_EEES8_SA_Li128ELb1ELb1ELb0ELb0EEENS_19SingleTileSchedulerILb1ELb0ELb1ELi128EEEE13SharedStorageENS1_6TensorINS1_11ArrayEngineIfLm128EEENS1_6LayoutINS2_IJNS2_IJNS3_ILi2EEESR_EEESR_NS3_ILi16EEEEEENS2_IJNS2_IJSG_SR_EEENS3_ILi4EEENS3_ILi8EEEEEEEEEENS_7SoftmaxILi4ELi0EEEEEbRKNSB_6ParamsERT0_RT1_iRKNS_16SeqlenInfoQKNewKILb1ELb1EEENS2_IJiiiiEEERT_ENKUlvE_clEv)
        /*00b0*/ 	.word	0x00000000


	//----- nvinfo : EIATTR_FRAME_SIZE
	.align		4
.L_40:
        /*00b4*/ 	.byte	0x04, 0x11
        /*00b6*/ 	.short	(.L_42 - .L_41)
	.align		4
.L_41:
        /*00b8*/ 	.word	index@(_ZN7cutlass13device_kernelIN5flash19enable_sm80_to_sm89INS1_16FlashAttnFwdSm80INS1_25CollectiveMainloopFwdSm80ILi4ELi1ELb0EN4cute5tupleIJNS5_1CILi128EEENS7_ILi48EEES8_EEELi128ENS_10bfloat16_tEfNS_4arch4Sm80ELb0ELb1ELb1ELb1ELb1ELb1ELb1ELb0EEENS1_21CollectiveEpilogueFwdINS6_IJS8_S8_S9_EEENS6_IJNS7_ILi1EEESH_SH_EEESB_SD_Li128ELb1ELb1ELb0ELb0EEENS1_19SingleTileSchedulerILb1ELb0ELb1ELi128EEEEEEEEEvNT_6ParamsE)
        /*00bc*/ 	.word	0x00000108


	//----- nvinfo : EIATTR_REGCOUNT
	.align		4
.L_42:
        /*00c0*/ 	.byte	0x04, 0x2f
        /*00c2*/ 	.short	(.L_44 - .L_43)
	.align		4
.L_43:
        /*00c4*/ 	.word	index@(_ZN7cutlass13device_kernelIN5flash19enable_sm80_to_sm89INS1_16FlashAttnFwdSm80INS1_25CollectiveMainloopFwdSm80ILi4ELi1ELb0EN4cute5tupleIJNS5_1CILi128EEENS7_ILi48EEES8_EEELi128ENS_10bfloat16_tEfNS_4arch4Sm80ELb0ELb1ELb1ELb1ELb1ELb0ELb1ELb0EEENS1_21CollectiveEpilogueFwdINS6_IJS8_S8_S9_EEENS6_IJNS7_ILi1EEESH_SH_EEESB_SD_Li128ELb1ELb1ELb0ELb0EEENS1_19SingleTileSchedulerILb1ELb0ELb1ELi128EEEEEEEEEvNT_6ParamsE)
        /*00c8*/ 	.word	0x000000ff


	//----- nvinfo : EIATTR_FRAME_SIZE
	.align		4
.L_44:
        /*00cc*/ 	.byte	0x04, 0x11
        /*00ce*/ 	.short	(.L_46 - .L_45)
	.align		4
.L_45:
        /*00d0*/ 	.word	index@(_ZN7cutlass13device_kernelIN5flash19enable_sm80_to_sm89INS1_16FlashAttnFwdSm80INS1_25CollectiveMainloopFwdSm80ILi4ELi1ELb0EN4cute5tupleIJNS5_1CILi128EEENS7_ILi48EEES8_EEELi128ENS_10bfloat16_tEfNS_4arch4Sm80ELb0ELb1ELb1ELb1ELb1ELb0ELb1ELb0EEENS1_21CollectiveEpilogueFwdINS6_IJS8_S8_S9_EEENS6_IJNS7_ILi1EEESH_SH_EEESB_SD_Li128ELb1ELb1ELb0ELb0EEENS1_19SingleTileSchedulerILb1ELb0ELb1ELi128EEEEEEEEEvNT_6ParamsE)
        /*00d4*/ 	.word	0x00000078


	//----- nvinfo : EIATTR_REGCOUNT
	.align		4
.L_46:
        /*00d8*/ 	.byte	0x04, 0x2f
        /*00da*/ 	.short	(.L_48 - .L_47)
	.align		4
.L_47:
        /*00dc*/ 	.word	index@(_ZN7cutlass13device_kernelIN5flash19enable_sm80_to_sm89INS1_16FlashAttnFwdSm80INS1_25CollectiveMainloopFwdSm80ILi4ELi1ELb0EN4cute5tupleIJNS5_1CILi128EEENS7_ILi48EEES8_EEELi128ENS_10bfloat16_tEfNS_4arch4Sm80ELb0ELb1ELb1ELb0ELb1ELb0ELb1ELb0EEENS1_21CollectiveEpilogueFwdINS6_IJS8_S8_S9_EEENS6_IJNS7_ILi1EEESH_SH_EEESB_SD_Li128ELb0ELb1ELb0ELb0EEENS1_19SingleTileSchedulerILb0ELb0ELb1ELi128EEEEEEEEEvNT_6ParamsE)
        /*00e0*/ 	.word	0x000000ff


	//----- nvinfo : EIATTR_FRAME_SIZE
	.align		4
.L_48:
        /*00e4*/ 	.byte	0x04, 0x11
        /*00e6*/ 	.short	(.L_50 - .L_49)
	.align		4
.L_49:
        /*00e8*/ 	.word	index@(_ZN7cutlass13device_kernelIN5flash19enable_sm80_to_sm89INS1_16FlashAttnFwdSm80INS1_25CollectiveMainloopFwdSm80ILi4ELi1ELb0EN4cute5tupleIJNS5_1CILi128EEENS7_ILi48EEES8_EEELi128ENS_10bfloat16_tEfNS_4arch4Sm80ELb0ELb1ELb1ELb0ELb1ELb0ELb1ELb0EEENS1_21CollectiveEpilogueFwdINS6_IJS8_S8_S9_EEENS6_IJNS7_ILi1EEESH_SH_EEESB_SD_Li128ELb0ELb1ELb0ELb0EEENS1_19SingleTileSchedulerILb0ELb0ELb1ELi128EEEEEEEEEvNT_6ParamsE)
        /*00ec*/ 	.word	0x00000068


	//----- nvinfo : EIATTR_REGCOUNT
	.align		4
.L_50:
        /*00f0*/ 	.byte	0x04, 0x2f
        /*00f2*/ 	.short	(.L_52 - .L_51)
	.align		4
.L_51:
        /*00f4*/ 	.word	index@(_ZN7cutlass13device_kernelIN5flash19enable_sm80_to_sm89INS1_16FlashAttnFwdSm80INS1_25CollectiveMainloopFwdSm80ILi4ELi1ELb0EN4cute5tupleIJNS5_1CILi128EEENS7_ILi64EEES8_EEELi128ENS_10bfloat16_tEfNS_4arch4Sm80ELb0ELb0ELb1ELb1ELb1ELb1ELb1ELb0EEENS1_21CollectiveEpilogueFwdINS6_IJS8_S8_S9_EEENS6_IJNS7_ILi1EEESH_SH_EEESB_SD_Li128ELb1ELb1ELb0ELb0EEENS1_19SingleTileSchedulerILb1ELb0ELb1ELi128EEEEEEEEEvNT_6ParamsE)
        /*00f8*/ 	.word	0x000000ff


	//----- nvinfo : EIATTR_FRAME_SIZE
	.align		4
.L_52:
        /*00fc*/ 	.byte	0x04, 0x11
        /*00fe*/ 	.short	(.L_54 - .L_53)
	.align		4
.L_53:
        /*0100*/ 	.word	index@(_ZN7cutlass13device_kernelIN5flash19enable_sm80_to_sm89INS1_16FlashAttnFwdSm80INS1_25CollectiveMainloopFwdSm80ILi4ELi1ELb0EN4cute5tupleIJNS5_1CILi128EEENS7_ILi64EEES8_EEELi128ENS_10bfloat16_tEfNS_4arch4Sm80ELb0ELb0ELb1ELb1ELb1ELb1ELb1ELb0EEENS1_21CollectiveEpilogueFwdINS6_IJS8_S8_S9_EEENS6_IJNS7_ILi1EEESH_SH_EEESB_SD_Li128ELb1ELb1ELb0ELb0EEENS1_19SingleTileSchedulerILb1ELb0ELb1ELi128EEEEEEEEEvNT_6ParamsE)
        /*0104*/ 	.word	0x000000a8


	//----- nvinfo : EIATTR_REGCOUNT
	.align		4
.L_54:
        /*0108*/ 	.byte	0x04, 0x2f
        /*010a*/ 	.short	(.L_56 - .L_55)
	.align		4
.L_55:
        /*010c*/ 	.word	index@(_ZN7cutlass13device_kernelIN5flash19enable_sm80_to_sm89INS1_16FlashAttnFwdSm80INS1_25CollectiveMainloopFwdSm80ILi4ELi1ELb0EN4cute5tupleIJNS5_1CILi128EEENS7_ILi64EEES8_EEELi128ENS_10bfloat16_tEfNS_4arch4Sm80ELb0ELb0ELb1ELb1ELb1ELb0ELb1ELb0EEENS1_21CollectiveEpilogueFwdINS6_IJS8_S8_S9_EEENS6_IJNS7_ILi1EEESH_SH_EEESB_SD_Li128ELb1ELb1ELb0ELb0EEENS1_19SingleTileSchedulerILb1ELb0ELb1ELi128EEEEEEEEEvNT_6ParamsE)
        /*0110*/ 	.word	0x000000ff


	//----- nvinfo : EIATTR_FRAME_SIZE
	.align		4
.L_56:
        /*0114*/ 	.byte	0x04, 0x11
        /*0116*/ 	.short	(.L_58 - .L_57)
	.align		4
.L_57:
        /*0118*/ 	.word	index@(_ZN7cutlass13device_kernelIN5flash19enable_sm80_to_sm89INS1_16FlashAttnFwdSm80INS1_25CollectiveMainloopFwdSm80ILi4ELi1ELb0EN4cute5tupleIJNS5_1CILi128EEENS7_ILi64EEES8_EEELi128ENS_10bfloat16_tEfNS_4arch4Sm80ELb0ELb0ELb1ELb1ELb1ELb0ELb1ELb0EEENS1_21CollectiveEpilogueFwdINS6_IJS8_S8_S9_EEENS6_IJNS7_ILi1EEESH_SH_EEESB_SD_Li128ELb1ELb1ELb0ELb0EEENS1_19SingleTileSchedulerILb1ELb0ELb1ELi128EEEEEEEEEvNT_6ParamsE)
        /*011c*/ 	.word	0x00000090


	//----- nvinfo : EIATTR_REGCOUNT
	.align		4
.L_58:
        /*0120*/ 	.byte	0x04, 0x2f
        /*0122*/ 	.short	(.L_60 - .L_59)
	.align		4
.L_59:
        /*0124*/ 	.word	index@(_ZN7cutlass13device_kernelIN5flash19enable_sm80_to_sm89INS1_16FlashAttnFwdSm80INS1_25CollectiveMainloopFwdSm80ILi4ELi1ELb0EN4cute5tupleIJNS5_1CILi128EEENS7_ILi64EEES8_EEELi128ENS_10bfloat16_tEfNS_4arch4Sm80ELb0ELb0ELb1ELb0ELb1ELb0ELb1ELb0EEENS1_21CollectiveEpilogueFwdINS6_IJS8_S8_S9_EEENS6_IJNS7_ILi1EEESH_SH_EEESB_SD_Li128ELb0ELb1ELb0ELb0EEENS1_19SingleTileSchedulerILb0ELb0ELb1ELi128EEEEEEEEEvNT_6ParamsE)
        /*0128*/ 	.word	0x000000ff


	//----- nvinfo : EIATTR_FRAME_SIZE
	.align		4
.L_60:
        /*012c*/ 	.byte	0x04, 0x11
        /*012e*/ 	.short	(.L_62 - .L_61)
	.align		4
.L_61:
        /*0130*/ 	.word	index@(_ZN7cutlass13device_kernelIN5flash19enable_sm80_to_sm89INS1_16FlashAttnFwdSm80INS1_25CollectiveMainloopFwdSm80ILi4ELi1ELb0EN4cute5tupleIJNS5_1CILi128EEENS7_ILi64EEES8_EEELi128ENS_10bfloat16_tEfNS_4arch4Sm80ELb0ELb0ELb1ELb0ELb1ELb0ELb1ELb0EEENS1_21CollectiveEpilogueFwdINS6_IJS8_S8_S9_EEENS6_IJNS7_ILi1EEESH_SH_EEESB_SD_Li128ELb0ELb1ELb0ELb0EEENS1_19SingleTileSchedulerILb0ELb0ELb1ELi128EEEEEEEEEvNT_6ParamsE)
        /*0134*/ 	.word	0x00000048


	//----- nvinfo : EIATTR_REGCOUNT
	.align		4
.L_62:
        /*0138*/ 	.byte	0x04, 0x2f
        /*013a*/ 	.short	(.L_64 - .L_63)
	.align		4
.L_63:
        /*013c*/ 	.word	index@(_ZN7cutlass13device_kernelIN5flash19enable_sm80_to_sm89INS1_16FlashAttnFwdSm80INS1_25CollectiveMainloopFwdSm80ILi8ELi1ELb1EN4cute5tupleIJNS5_1CILi128EEES8_S8_EEELi128ENS_10bfloat16_tEfNS_4arch4Sm80ELb1ELb0ELb1ELb1ELb1ELb1ELb1ELb0EEENS1_21CollectiveEpilogueFwdIS9_NS6_IJNS7_ILi1EEESF_SF_EEESA_SC_Li256ELb1ELb1ELb0ELb0EEENS1_19SingleTileSchedulerILb1ELb0ELb1ELi128EEEEEEEEEvNT_6ParamsE)
        /*0140*/ 	.word	0x000000ff


	//----- nvinfo : EIATTR_FRAME_SIZE
	.align		4
.L_64:
        /*0144*/ 	.byte	0x04, 0x11
        /*0146*/ 	.short	(.L_66 - .L_65)
	.align		4
.L_65:
        /*0148*/ 	.word	index@(_ZN7cutlass13device_kernelIN5flash19enable_sm80_to_sm89INS1_16FlashAttnFwdSm80INS1_25CollectiveMainloopFwdSm80ILi8ELi1ELb1EN4cute5tupleIJNS5_1CILi128EEES8_S8_EEELi128ENS_10bfloat16_tEfNS_4arch4Sm80ELb1ELb0ELb1ELb1ELb1ELb1ELb1ELb0EEENS1_21CollectiveEpilogueFwdIS9_NS6_IJNS7_ILi1EEESF_SF_EEESA_SC_Li256ELb1ELb1ELb0ELb0EEENS1_19SingleTileSchedulerILb1ELb0ELb1ELi128EEEEEEEEEvNT_6ParamsE)
        /*014c*/ 	.word	0x00000038


	//----- nvinfo : EIATTR_REGCOUNT
	.align		4
.L_66:
        /*0150*/ 	.byte	0x04, 0x2f
        /*0152*/ 	.short	(.L_68 - .L_67)
	.align		4
.L_67:
        /*0154*/ 	.word	index@(_ZN7cutlass13device_kernelIN5flash19enable_sm80_to_sm89INS1_16FlashAttnFwdSm80INS1_25CollectiveMainloopFwdSm80ILi8ELi1ELb1EN4cute5tupleIJNS5_1CILi128EEES8_S8_EEELi128ENS_10bfloat16_tEfNS_4arch4Sm80ELb1ELb0ELb1ELb1ELb1ELb0ELb1ELb0EEENS1_21CollectiveEpilogueFwdIS9_NS6_IJNS7_ILi1EEESF_SF_EEESA_SC_Li256ELb1ELb1ELb0ELb0EEENS1_19SingleTileSchedulerILb1ELb0ELb1ELi128EEEEEEEEEvNT_6ParamsE)
        /*0158*/ 	.word	0x000000ff


	//----- nvinfo : EIATTR_FRAME_SIZE
	.align		4
.L_68:
        /*015c*/ 	.byte	0x04, 0x11
        /*015e*/ 	.short	(.L_70 - .L_69)
	.align		4
.L_69:
        /*0160*/ 	.word	index@(_ZN7cutlass13device_kernelIN5flash19enable_sm80_to_sm89INS1_16FlashAttnFwdSm80INS1_25CollectiveMainloopFwdSm80ILi8ELi1ELb1EN4cute5tupleIJNS5_1CILi128EEES8_S8_EEELi128ENS_10bfloat16_tEfNS_4arch4Sm80ELb1ELb0ELb1ELb1ELb1ELb0ELb1ELb0EEENS1_21CollectiveEpilogueFwdIS9_NS6_IJNS7_ILi1EEESF_SF_EEESA_SC_Li256ELb1ELb1ELb0ELb0EEENS1_19SingleTileSchedulerILb1ELb0ELb1ELi128EEEEEEEEEvNT_6ParamsE)
        /*0164*/ 	.word	0x00000058


	//----- nvinfo : EIATTR_REGCOUNT
	.align		4
.L_70:
        /*0168*/ 	.byte	0x04, 0x2f
        /*016a*/ 	.short	(.L_72 - .L_71)
	.align		4
.L_71:
        /*016c*/ 	.word	index@(_ZN7cutlass13device_kernelIN5flash19enable_sm80_to_sm89INS1_16FlashAttnFwdSm80INS1_25CollectiveMainloopFwdSm80ILi8ELi1ELb1EN4cute5tupleIJNS5_1CILi128EEES8_S8_EEELi128ENS_10bfloat16_tEfNS_4arch4Sm80ELb1ELb0ELb1ELb0ELb1ELb0ELb1ELb0EEENS1_21CollectiveEpilogueFwdIS9_NS6_IJNS7_ILi1EEESF_SF_EEESA_SC_Li256ELb0ELb1ELb0ELb0EEENS1_30DynamicPersistentTileSchedulerILi256ELi256ELb0ELb1ELb0EEEEEEEEEvNT_6ParamsE)
        /*0170*/ 	.word	0x000000ff


	//----- nvinfo : EIATTR_FRAME_SIZE
	.align		4
.L_72:
        /*0174*/ 	.byte	0x04, 0x11
        /*0176*/ 	.short	(.L_74 - .L_73)
	.align		4
.L_73:
        /*0178*/ 	.word	index@($__internal_1_$__cuda_sm70_shflsync_idx_p)
        /*017c*/ 	.word	0x00000000


	//----- nvinfo : EIATTR_FRAME_SIZE
	.align		4
.L_74:
        /*0180*/ 	.byte	0x04, 0x11
        /*0182*/ 	.short	(.L_76 - .L_75)
	.align		4
.L_75:
        /*0184*/ 	.word	index@($__internal_0_$__cuda_sm70_shflsync_bfly_p)
        /*0188*/ 	.word	0x00000000


	//----- nvinfo : EIATTR_FRAME_SIZE
	.align		4
.L_76:
        /*018c*/ 	.byte	0x04, 0x11
        /*018e*/ 	.short	(.L_78 - .L_77)
	.align		4
.L_77:
        /*0190*/ 	.word	index@(_ZN7cutlass13device_kernelIN5flash19enable_sm80_to_sm89INS1_16FlashAttnFwdSm80INS1_25CollectiveMainloopFwdSm80ILi8ELi1ELb1EN4cute5tupleIJNS5_1CILi128EEES8_S8_EEELi128ENS_10bfloat16_tEfNS_4arch4Sm80ELb1ELb0ELb1ELb0ELb1ELb0ELb1ELb0EEENS1_21CollectiveEpilogueFwdIS9_NS6_IJNS7_ILi1EEESF_SF_EEESA_SC_Li256ELb0ELb1ELb0ELb0EEENS1_30DynamicPersistentTileSchedulerILi256ELi256ELb0ELb1ELb0EEEEEEEEEvNT_6ParamsE)
        /*0194*/ 	.word	0x00000080


	//----- nvinfo : EIATTR_REGCOUNT
	.align		4
.L_78:
        /*0198*/ 	.byte	0x04, 0x2f
        /*019a*/ 	.short	(.L_80 - .L_79)
	.align		4
.L_79:
        /*019c*/ 	.word	index@(_ZN7cutlass13device_kernelIN5flash19enable_sm80_to_sm89INS1_16FlashAttnFwdSm80INS1_25CollectiveMainloopFwdSm80ILi8ELi1ELb1EN4cute5tupleIJNS5_1CILi128EEENS7_ILi96EEES8_EEELi128ENS_10bfloat16_tEfNS_4arch4Sm80ELb0ELb1ELb1ELb1ELb1ELb1ELb1ELb0EEENS1_21CollectiveEpilogueFwdINS6_IJS8_S8_S9_EEENS6_IJNS7_ILi1EEESH_SH_EEESB_SD_Li256ELb1ELb1ELb0ELb0EEENS1_19SingleTileSchedulerILb1ELb0ELb1ELi128EEEEEEEEEvNT_6ParamsE)
        /*01a0*/ 	.word	0x000000ff


	//----- nvinfo : EIATTR_FRAME_SIZE
	.align		4
.L_80:
        /*01a4*/ 	.byte	0x04, 0x11
        /*01a6*/ 	.short	(.L_82 - .L_81)
	.align		4
.L_81:
        /*01a8*/ 	.word	index@(_ZN7cutlass13device_kernelIN5flash19enable_sm80_to_sm89INS1_16FlashAttnFwdSm80INS1_25CollectiveMainloopFwdSm80ILi8ELi1ELb1EN4cute5tupleIJNS5_1CILi128EEENS7_ILi96EEES8_EEELi128ENS_10bfloat16_tEfNS_4arch4Sm80ELb0ELb1ELb1ELb1ELb1ELb1ELb1ELb0EEENS1_21CollectiveEpilogueFwdINS6_IJS8_S8_S9_EEENS6_IJNS7_ILi1EEESH_SH_EEESB_SD_Li256ELb1ELb1ELb0ELb0EEENS1_19SingleTileSchedulerILb1ELb0ELb1ELi128EEEEEEEEEvNT_6ParamsE)
        /*01ac*/ 	.word	0x00000030


	//----- nvinfo : EIATTR_REGCOUNT
	.align		4
.L_82:
        /*01b0*/ 	.byte	0x04, 0x2f
        /*01b2*/ 	.short	(.L_84 - .L_83)
	.align		4
.L_83:
        /*01b4*/ 	.word	index@(_ZN7cutlass13device_kernelIN5flash19enable_sm80_to_sm89INS1_16FlashAttnFwdSm80INS1_25CollectiveMainloopFwdSm80ILi8ELi1ELb1EN4cute5tupleIJNS5_1CILi128EEENS7_ILi96EEES8_EEELi128ENS_10bfloat16_tEfNS_4arch4Sm80ELb0ELb1ELb1ELb1ELb1ELb0ELb1ELb0EEENS1_21CollectiveEpilogueFwdINS6_IJS8_S8_S9_EEENS6_IJNS7_ILi1EEESH_SH_EEESB_SD_Li256ELb1ELb1ELb0ELb0EEENS1_19SingleTileSchedulerILb1ELb0ELb1ELi128EEEEEEEEEvNT_6ParamsE)
        /*01b8*/ 	.word	0x000000ff


	//----- nvinfo : EIATTR_FRAME_SIZE
	.align		4
.L_84:
        /*01bc*/ 	.byte	0x04, 0x11
        /*01be*/ 	.short	(.L_86 - .L_85)
	.align		4
.L_85:
        /*01c0*/ 	.word	index@(_ZN7cutlass13device_kernelIN5flash19enable_sm80_to_sm89INS1_16FlashAttnFwdSm80INS1_25CollectiveMainloopFwdSm80ILi8ELi1ELb1EN4cute5tupleIJNS5_1CILi128EEENS7_ILi96EEES8_EEELi128ENS_10bfloat16_tEfNS_4arch4Sm80ELb0ELb1ELb1ELb1ELb1ELb0ELb1ELb0EEENS1_21CollectiveEpilogueFwdINS6_IJS8_S8_S9_EEENS6_IJNS7_ILi1EEESH_SH_EEESB_SD_Li256ELb1ELb1ELb0ELb0EEENS1_19SingleTileSchedulerILb1ELb0ELb1ELi128EEEEEEEEEvNT_6ParamsE)
        /*01c4*/ 	.word	0x00000030


	//----- nvinfo : EIATTR_REGCOUNT
	.align		4
.L_86:
        /*01c8*/ 	.byte	0x04, 0x2f
        /*01ca*/ 	.short	(.L_88 - .L_87)
	.align		4
.L_87:
        /*01cc*/ 	.word	index@(_ZN7cutlass13device_kernelIN5flash19enable_sm80_to_sm89INS1_16FlashAttnFwdSm80INS1_25CollectiveMainloopFwdSm80ILi8ELi1ELb1EN4cute5tupleIJNS5_1CILi128EEENS7_ILi96EEES8_EEELi128ENS_10bfloat16_tEfNS_4arch4Sm80ELb0ELb1ELb1ELb0ELb1ELb0ELb1ELb0EEENS1_21CollectiveEpilogueFwdINS6_IJS8_S8_S9_EEENS6_IJNS7_ILi1EEESH_SH_EEESB_SD_Li256ELb0ELb1ELb0ELb0EEENS1_19SingleTileSchedulerILb0ELb0ELb1ELi128EEEEEEEEEvNT_6ParamsE)
        /*01d0*/ 	.word	0x000000ff


	//----- nvinfo : EIATTR_FRAME_SIZE
	.align		4
.L_88:
        /*01d4*/ 	.byte	0x04, 0x11
        /*01d6*/ 	.short	(.L_90 - .L_89)
	.align		4
.L_89:
        /*01d8*/ 	.word	index@(_ZN7cutlass13device_kernelIN5flash19enable_sm80_to_sm89INS1_16FlashAttnFwdSm80INS1_25CollectiveMainloopFwdSm80ILi8ELi1ELb1EN4cute5tupleIJNS5_1CILi128EEENS7_ILi96EEES8_EEELi128ENS_10bfloat16_tEfNS_4arch4Sm80ELb0ELb1ELb1ELb0ELb1ELb0ELb1ELb0EEENS1_21CollectiveEpilogueFwdINS6_IJS8_S8_S9_EEENS6_IJNS7_ILi1EEESH_SH_EEESB_SD_Li256ELb0ELb1ELb0ELb0EEENS1_19SingleTileSchedulerILb0ELb0ELb1ELi128EEEEEEEEEvNT_6ParamsE)
        /*01dc*/ 	.word	0x00000000


	//----- nvinfo : EIATTR_REGCOUNT
	.align		4
.L_90:
        /*01e0*/ 	.byte	0x04, 0x2f
        /*01e2*/ 	.short	(.L_92 - .L_91)
	.align		4
.L_91:
        /*01e4*/ 	.word	index@(_ZN7cutlass13device_kernelIN5flash19enable_sm80_to_sm89INS1_16FlashAttnFwdSm80INS1_25CollectiveMainloopFwdSm80ILi8ELi1ELb1EN4cute5tupleIJNS5_1CILi128EEES8_S8_EEELi128ENS_10bfloat16_tEfNS_4arch4Sm80ELb0ELb0ELb1ELb1ELb1ELb1ELb1ELb0EEENS1_21CollectiveEpilogueFwdIS9_NS6_IJNS7_ILi1EEESF_SF_EEESA_SC_Li256ELb1ELb1ELb0ELb0EEENS1_19SingleTileSchedulerILb1ELb0ELb1ELi128EEEEEEEEEvNT_6ParamsE)
        /*01e8*/ 	.word	0x000000ff


	//----- nvinfo : EIATTR_FRAME_SIZE
	.align		4
.L_92:
        /*01ec*/ 	.byte	0x04, 0x11
        /*01ee*/ 	.short	(.L_94 - .L_93)
	.align		4
.L_93:
        /*01f0*/ 	.word	index@(_ZN7cutlass13device_kernelIN5flash19enable_sm80_to_sm89INS1_16FlashAttnFwdSm80INS1_25CollectiveMainloopFwdSm80ILi8ELi1ELb1EN4cute5tupleIJNS5_1CILi128EEES8_S8_EEELi128ENS_10bfloat16_tEfNS_4arch4Sm80ELb0ELb0ELb1ELb1ELb1ELb1ELb1ELb0EEENS1_21CollectiveEpilogueFwdIS9_NS6_IJNS7_ILi1EEESF_SF_EEESA_SC_Li256ELb1ELb1ELb0ELb0EEENS1_19SingleTileSchedulerILb1ELb0ELb1ELi128EEEEEEEEEvNT_6ParamsE)
        /*01f4*/ 	.word	0x00000018


	//----- nvinfo : EIATTR_REGCOUNT
	.align		4
.L_94:
        /*01f8*/ 	.byte	0x04, 0x2f
        /*01fa*/ 	.short	(.L_96 - .L_95)
	.align		4
.L_95:
        /*01fc*/ 	.word	index@(_ZN7cutlass13device_kernelIN5flash19enable_sm80_to_sm89INS1_16FlashAttnFwdSm80INS1_25CollectiveMainloopFwdSm80ILi8ELi1ELb1EN4cute5tupleIJNS5_1CILi128EEES8_S8_EEELi128ENS_10bfloat16_tEfNS_4arch4Sm80ELb0ELb0ELb1ELb1ELb1ELb0ELb1ELb0EEENS1_21CollectiveEpilogueFwdIS9_NS6_IJNS7_ILi1EEESF_SF_EEESA_SC_Li256ELb1ELb1ELb0ELb0EEENS1_19SingleTileSchedulerILb1ELb0ELb1ELi128EEEEEEEEEvNT_6ParamsE)
        /*0200*/ 	.word	0x000000ff


	//----- nvinfo : EIATTR_FRAME_SIZE
	.align		4
.L_96:
        /*0204*/ 	.byte	0x04, 0x11
        /*0206*/ 	.short	(.L_98 - .L_97)
	.align		4
.L_97:
        /*0208*/ 	.word	index@(_ZN7cutlass13device_kernelIN5flash19enable_sm80_to_sm89INS1_16FlashAttnFwdSm80INS1_25CollectiveMainloopFwdSm80ILi8ELi1ELb1EN4cute5tupleIJNS5_1CILi128EEES8_S8_EEELi128ENS_10bfloat16_tEfNS_4arch4Sm80ELb0ELb0ELb1ELb1ELb1ELb0ELb1ELb0EEENS1_21CollectiveEpilogueFwdIS9_NS6_IJNS7_ILi1EEESF_SF_EEESA_SC_Li256ELb1ELb1ELb0ELb0EEENS1_19SingleTileSchedulerILb1ELb0ELb1ELi128EEEEEEEEEvNT_6ParamsE)
        /*020c*/ 	.word	0x00000018


	//----- nvinfo : EIATTR_REGCOUNT
	.align		4
.L_98:
        /*0210*/ 	.byte	0x04, 0x2f
        /*0212*/ 	.short	(.L_100 - .L_99)
	.align		4
.L_99:
        /*0214*/ 	.word	index@(_ZN7cutlass13device_kernelIN5flash19enable_sm80_to_sm89INS1_16FlashAttnFwdSm80INS1_25CollectiveMainloopFwdSm80ILi8ELi1ELb1EN4cute5tupleIJNS5_1CILi128EEES8_S8_EEELi128ENS_10bfloat16_tEfNS_4arch4Sm80ELb0ELb0ELb1ELb0ELb1ELb0ELb1ELb0EEENS1_21CollectiveEpilogueFwdIS9_NS6_IJNS7_ILi1EEESF_SF_EEESA_SC_Li256ELb0ELb1ELb0ELb0EEENS1_19SingleTileSchedulerILb0ELb0ELb1ELi128EEEEEEEEEvNT_6ParamsE)
        /*0218*/ 	.word	0x000000ff


	//----- nvinfo : EIATTR_FRAME_SIZE
	.align		4
.L_100:
        /*021c*/ 	.byte	0x04, 0x11
        /*021e*/ 	.short	(.L_102 - .L_101)
	.align		4
.L_101:
        /*0220*/ 	.word	index@(_ZN7cutlass13device_kernelIN5flash19enable_sm80_to_sm89INS1_16FlashAttnFwdSm80INS1_25CollectiveMainloopFwdSm80ILi8ELi1ELb1EN4cute5tupleIJNS5_1CILi128EEES8_S8_EEELi128ENS_10bfloat16_tEfNS_4arch4Sm80ELb0ELb0ELb1ELb0ELb1ELb0ELb1ELb0EEENS1_21CollectiveEpilogueFwdIS9_NS6_IJNS7_ILi1EEESF_SF_EEESA_SC_Li256ELb0ELb1ELb0ELb0EEENS1_19SingleTileSchedulerILb0ELb0ELb1ELi128EEEEEEEEEvNT_6ParamsE)
        /*0224*/ 	.word	0x00000020


	//----- nvinfo : EIATTR_MIN_STACK_SIZE
	.align		4
.L_102:
        /*0228*/ 	.byte	0x04, 0x12
        /*022a*/ 	.short	(.L_104 - .L_103)
	.align		4
.L_103:
        /*022c*/ 	.word	index@(_ZN7cutlass13device_kernelIN5flash19enable_sm80_to_sm89INS1_16FlashAttnFwdSm80INS1_25CollectiveMainloopFwdSm80ILi8ELi1ELb1EN4cute5tupleIJNS5_1CILi128EEES8_S8_EEELi128ENS_10bfloat16_tEfNS_4arch4Sm80ELb0ELb0ELb1ELb0ELb1ELb0ELb1ELb0EEENS1_21CollectiveEpilogueFwdIS9_NS6_IJNS7_ILi1EEESF_SF_EEESA_SC_Li256ELb0ELb1ELb0ELb0EEENS1_19SingleTileSchedulerILb0ELb0ELb1ELi128EEEEEEEEEvNT_6ParamsE)
        /*0230*/ 	.word	0x00000020


	//----- nvinfo : EIATTR_MIN_STACK_SIZE
	.align		4
.L_104:
        /*0234*/ 	.byte	0x04, 0x12
        /*0236*/ 	.short	(.L_106 - .L_105)
	.align		4
.L_105:
        /*0238*/ 	.word	index@(_ZN7cutlass13device_kernelIN5flash19enable_sm80_to_sm89INS1_16FlashAttnFwdSm80INS1_25CollectiveMainloopFwdSm80ILi8ELi1ELb1EN4cute5tupleIJNS5_1CILi128EEES8_S8_EEELi128ENS_10bfloat16_tEfNS_4arch4Sm80ELb0ELb0ELb1ELb1ELb1ELb0ELb1ELb0EEENS1_21CollectiveEpilogueFwdIS9_NS6_IJNS7_ILi1EEESF_SF_EEESA_SC_Li256ELb1ELb1ELb0ELb0EEENS1_19SingleTileSchedulerILb1ELb0ELb1ELi128EEEEEEEEEvNT_6ParamsE)
        /*023c*/ 	.word	0x00000018


	//----- nvinfo : EIATTR_MIN_STACK_SIZE
	.align		4
.L_106:
        /*0240*/ 	.byte	0x04, 0x12
        /*0242*/ 	.short	(.L_108 - .L_107)
	.align		4
.L_107:
        /*0244*/ 	.word	index@(_ZN7cutlass13device_kernelIN5flash19enable_sm80_to_sm89INS1_16FlashAttnFwdSm80INS1_25CollectiveMainloopFwdSm80ILi8ELi1ELb1EN4cute5tupleIJNS5_1CILi128EEES8_S8_EEELi128ENS_10bfloat16_tEfNS_4arch4Sm80ELb0ELb0ELb1ELb1ELb1ELb1ELb1ELb0EEENS1_21CollectiveEpilogueFwdIS9_NS6_IJNS7_ILi1EEESF_SF_EEESA_SC_Li256ELb1ELb1ELb0ELb0EEENS1_19SingleTileSchedulerILb1ELb0ELb1ELi128EEEEEEEEEvNT_6ParamsE)
        /*0248*/ 	.word	0x00000018


	//----- nvinfo : EIATTR_MIN_STACK_SIZE
	.align		4
.L_108:
        /*024c*/ 	.byte	0x04, 0x12
        /*024e*/ 	.short	(.L_110 - .L_109)
	.align		4
.L_109:
        /*0250*/ 	.word	index@(_ZN7cutlass13device_kernelIN5flash19enable_sm80_to_sm89INS1_16FlashAttnFwdSm80INS1_25CollectiveMainloopFwdSm80ILi8ELi1ELb1EN4cute5tupleIJNS5_1CILi128EEENS7_ILi96EEES8_EEELi128ENS_10bfloat16_tEfNS_4arch4Sm80ELb0ELb1ELb1ELb0ELb1ELb0ELb1ELb0EEENS1_21CollectiveEpilogueFwdINS6_IJS8_S8_S9_EEENS6_IJNS7_ILi1EEESH_SH_EEESB_SD_Li256ELb0ELb1ELb0ELb0EEENS1_19SingleTileSchedulerILb0ELb0ELb1ELi128EEEEEEEEEvNT_6ParamsE)
        /*0254*/ 	.word	0x00000000


	//----- nvinfo : EIATTR_MIN_STACK_SIZE
	.align		4
.L_110:
        /*0258*/ 	.byte	0x04, 0x12
        /*025a*/ 	.short	(.L_112 - .L_111)
	.align		4
.L_111:
        /*025c*/ 	.word	index@(_ZN7cutlass13device_kernelIN5flash19enable_sm80_to_sm89INS1_16FlashAttnFwdSm80INS1_25CollectiveMainloopFwdSm80ILi8ELi1ELb1EN4cute5tupleIJNS5_1CILi128EEENS7_ILi96EEES8_EEELi128ENS_10bfloat16_tEfNS_4arch4Sm80ELb0ELb1ELb1ELb1ELb1ELb0ELb1ELb0EEENS1_21CollectiveEpilogueFwdINS6_IJS8_S8_S9_EEENS6_IJNS7_ILi1EEESH_SH_EEESB_SD_Li256ELb1ELb1ELb0ELb0EEENS1_19SingleTileSchedulerILb1ELb0ELb1ELi128EEEEEEEEEvNT_6ParamsE)
        /*0260*/ 	.word	0x00000030


	//----- nvinfo : EIATTR_MIN_STACK_SIZE
	.align		4
.L_112:
        /*0264*/ 	.byte	0x04, 0x12
        /*0266*/ 	.short	(.L_114 - .L_113)
	.align		4
.L_113:
        /*0268*/ 	.word	index@(_ZN7cutlass13device_kernelIN5flash19enable_sm80_to_sm89INS1_16FlashAttnFwdSm80INS1_25CollectiveMainloopFwdSm80ILi8ELi1ELb1EN4cute5tupleIJNS5_1CILi128EEENS7_ILi96EEES8_EEELi128ENS_10bfloat16_tEfNS_4arch4Sm80ELb0ELb1ELb1ELb1ELb1ELb1ELb1ELb0EEENS1_21CollectiveEpilogueFwdINS6_IJS8_S8_S9_EEENS6_IJNS7_ILi1EEESH_SH_EEESB_SD_Li256ELb1ELb1ELb0ELb0EEENS1_19SingleTileSchedulerILb1ELb0ELb1ELi128EEEEEEEEEvNT_6ParamsE)
        /*026c*/ 	.word	0x00000030


	//----- nvinfo : EIATTR_MIN_STACK_SIZE
	.align		4
.L_114:
        /*0270*/ 	.byte	0x04, 0x12
        /*0272*/ 	.short	(.L_116 - .L_115)
	.align		4
.L_115:
        /*0274*/ 	.word	index@(_ZN7cutlass13device_kernelIN5flash19enable_sm80_to_sm89INS1_16FlashAttnFwdSm80INS1_25CollectiveMainloopFwdSm80ILi8ELi1ELb1EN4cute5tupleIJNS5_1CILi128EEES8_S8_EEELi128ENS_10bfloat16_tEfNS_4arch4Sm80ELb1ELb0ELb1ELb0ELb1ELb0ELb1ELb0EEENS1_21CollectiveEpilogueFwdIS9_NS6_IJNS7_ILi1EEESF_SF_EEESA_SC_Li256ELb0ELb1ELb0ELb0EEENS1_30DynamicPersistentTileSchedulerILi256ELi256ELb0ELb1ELb0EEEEEEEEEvNT_6ParamsE)
        /*0278*/ 	.word	0x00000080


	//----- nvinfo : EIATTR_MIN_STACK_SIZE
	.align		4
.L_116:
        /*027c*/ 	.byte	0x04, 0x12
        /*027e*/ 	.short	(.L_118 - .L_117)
	.align		4
.L_117:
        /*0280*/ 	.word	index@(_ZN7cutlass13device_kernelIN5flash19enable_sm80_to_sm89INS1_16FlashAttnFwdSm80INS1_25CollectiveMainloopFwdSm80ILi8ELi1ELb1EN4cute5tupleIJNS5_1CILi128EEES8_S8_EEELi128ENS_10bfloat16_tEfNS_4arch4Sm80ELb1ELb0ELb1ELb1ELb1ELb0ELb1ELb0EEENS1_21CollectiveEpilogueFwdIS9_NS6_IJNS7_ILi1EEESF_SF_EEESA_SC_Li256ELb1ELb1ELb0ELb0EEENS1_19SingleTileSchedulerILb1ELb0ELb1ELi128EEEEEEEEEvNT_6ParamsE)
        /*0284*/ 	.word	0x00000058


	//----- nvinfo : EIATTR_MIN_STACK_SIZE
	.align		4
.L_118:
        /*0288*/ 	.byte	0x04, 0x12
        /*028a*/ 	.short	(.L_120 - .L_119)
	.align		4
.L_119:
        /*028c*/ 	.word	index@(_ZN7cutlass13device_kernelIN5flash19enable_sm80_to_sm89INS1_16FlashAttnFwdSm80INS1_25CollectiveMainloopFwdSm80ILi8ELi1ELb1EN4cute5tupleIJNS5_1CILi128EEES8_S8_EEELi128ENS_10bfloat16_tEfNS_4arch4Sm80ELb1ELb0ELb1ELb1ELb1ELb1ELb1ELb0EEENS1_21CollectiveEpilogueFwdIS9_NS6_IJNS7_ILi1EEESF_SF_EEESA_SC_Li256ELb1ELb1ELb0ELb0EEENS1_19SingleTileSchedulerILb1ELb0ELb1ELi128EEEEEEEEEvNT_6ParamsE)
        /*0290*/ 	.word	0x00000038


	//----- nvinfo : EIATTR_MIN_STACK_SIZE
	.align		4
.L_120:
        /*0294*/ 	.byte	0x04, 0x12
        /*0296*/ 	.short	(.L_122 - .L_121)
	.align		4
.L_121:
        /*0298*/ 	.word	index@(_ZN7cutlass13device_kernelIN5flash19enable_sm80_to_sm89INS1_16FlashAttnFwdSm80INS1_25CollectiveMainloopFwdSm80ILi4ELi1ELb0EN4cute5tupleIJNS5_1CILi128EEENS7_ILi64EEES8_EEELi128ENS_10bfloat16_tEfNS_4arch4Sm80ELb0ELb0ELb1ELb0ELb1ELb0ELb1ELb0EEENS1_21CollectiveEpilogueFwdINS6_IJS8_S8_S9_EEENS6_IJNS7_ILi1EEESH_SH_EEESB_SD_Li128ELb0ELb1ELb0ELb0EEENS1_19SingleTileSchedulerILb0ELb0ELb1ELi128EEEEEEEEEvNT_6ParamsE)
        /*029c*/ 	.word	0x00000048


	//----- nvinfo : EIATTR_MIN_STACK_SIZE
	.align		4
.L_122:
        /*02a0*/ 	.byte	0x04, 0x12
        /*02a2*/ 	.short	(.L_124 - .L_123)
	.align		4
.L_123:
        /*02a4*/ 	.word	index@(_ZN7cutlass13device_kernelIN5flash19enable_sm80_to_sm89INS1_16FlashAttnFwdSm80INS1_25CollectiveMainloopFwdSm80ILi4ELi1ELb0EN4cute5tupleIJNS5_1CILi128EEENS7_ILi64EEES8_EEELi128ENS_10bfloat16_tEfNS_4arch4Sm80ELb0ELb0ELb1ELb1ELb1ELb0ELb1ELb0EEENS1_21CollectiveEpilogueFwdINS6_IJS8_S8_S9_EEENS6_IJNS7_ILi1EEESH_SH_EEESB_SD_Li128ELb1ELb1ELb0ELb0EEENS1_19SingleTileSchedulerILb1ELb0ELb1ELi128EEEEEEEEEvNT_6ParamsE)
        /*02a8*/ 	.word	0x00000090


	//----- nvinfo : EIATTR_MIN_STACK_SIZE
	.align		4
.L_124:
        /*02ac*/ 	.byte	0x04, 0x12
        /*02ae*/ 	.short	(.L_126 - .L_125)
	.align		4
.L_125:
        /*02b0*/ 	.word	index@(_ZN7cutlass13device_kernelIN5flash19enable_sm80_to_sm89INS1_16FlashAttnFwdSm80INS1_25CollectiveMainloopFwdSm80ILi4ELi1ELb0EN4cute5tupleIJNS5_1CILi128EEENS7_ILi64EEES8_EEELi128ENS_10bfloat16_tEfNS_4arch4Sm80ELb0ELb0ELb1ELb1ELb1ELb1ELb1ELb0EEENS1_21CollectiveEpilogueFwdINS6_IJS8_S8_S9_EEENS6_IJNS7_ILi1EEESH_SH_EEESB_SD_Li128ELb1ELb1ELb0ELb0EEENS1_19SingleTileSchedulerILb1ELb0ELb1ELi128EEEEEEEEEvNT_6ParamsE)
        /*02b4*/ 	.word	0x000000a8


	//----- nvinfo : EIATTR_MIN_STACK_SIZE
	.align		4
.L_126:
        /*02b8*/ 	.byte	0x04, 0x12
        /*02ba*/ 	.short	(.L_128 - .L_127)
	.align		4
.L_127:
        /*02bc*/ 	.word	index@(_ZN7cutlass13device_kernelIN5flash19enable_sm80_to_sm89INS1_16FlashAttnFwdSm80INS1_25CollectiveMainloopFwdSm80ILi4ELi1ELb0EN4cute5tupleIJNS5_1CILi128EEENS7_ILi48EEES8_EEELi128ENS_10bfloat16_tEfNS_4arch4Sm80ELb0ELb1ELb1ELb0ELb1ELb0ELb1ELb0EEENS1_21CollectiveEpilogueFwdINS6_IJS8_S8_S9_EEENS6_IJNS7_ILi1EEESH_SH_EEESB_SD_Li128ELb0ELb1ELb0ELb0EEENS1_19SingleTileSchedulerILb0ELb0ELb1ELi128EEEEEEEEEvNT_6ParamsE)
        /*02c0*/ 	.word	0x00000068


	//----- nvinfo : EIATTR_MIN_STACK_SIZE
	.align		4
.L_128:
        /*02c4*/ 	.byte	0x04, 0x12
        /*02c6*/ 	.short	(.L_130 - .L_129)
	.align		4
.L_129:
        /*02c8*/ 	.word	index@(_ZN7cutlass13device_kernelIN5flash19enable_sm80_to_sm89INS1_16FlashAttnFwdSm80INS1_25CollectiveMainloopFwdSm80ILi4ELi1ELb0EN4cute5tupleIJNS5_1CILi128EEENS7_ILi48EEES8_EEELi128ENS_10bfloat16_tEfNS_4arch4Sm80ELb0ELb1ELb1ELb1ELb1ELb0ELb1ELb0EEENS1_21CollectiveEpilogueFwdINS6_IJS8_S8_S9_EEENS6_IJNS7_ILi1EEESH_SH_EEESB_SD_Li128ELb1ELb1ELb0ELb0EEENS1_19SingleTileSchedulerILb1ELb0ELb1ELi128EEEEEEEEEvNT_6ParamsE)
        /*02cc*/ 	.word	0x00000078


	//----- nvinfo : EIATTR_MIN_STACK_SIZE
	.align		4
.L_130:
        /*02d0*/ 	.byte	0x04, 0x12
        /*02d2*/ 	.short	(.L_132 - .L_131)
	.align		4
.L_131:
        /*02d4*/ 	.word	index@(_ZN7cutlass13device_kernelIN5flash19enable_sm80_to_sm89INS1_16FlashAttnFwdSm80INS1_25CollectiveMainloopFwdSm80ILi4ELi1ELb0EN4cute5tupleIJNS5_1CILi128EEENS7_ILi48EEES8_EEELi128ENS_10bfloat16_tEfNS_4arch4Sm80ELb0ELb1ELb1ELb1ELb1ELb1ELb1ELb0EEENS1_21CollectiveEpilogueFwdINS6_IJS8_S8_S9_EEENS6_IJNS7_ILi1EEESH_SH_EEESB_SD_Li128ELb1ELb1ELb0ELb0EEENS1_19SingleTileSchedulerILb1ELb0ELb1ELi128EEEEEEEEEvNT_6ParamsE)
        /*02d8*/ 	.word	0x00000108


	//----- nvinfo : EIATTR_MIN_STACK_SIZE
	.align		4
.L_132:
        /*02dc*/ 	.byte	0x04, 0x12
        /*02de*/ 	.short	(.L_134 - .L_133)
	.align		4
.L_133:
        /*02e0*/ 	.word	index@(_ZN7cutlass13device_kernelIN5flash19enable_sm80_to_sm89INS1_16FlashAttnFwdSm80INS1_25CollectiveMainloopFwdSm80ILi4ELi1ELb0EN4cute5tupleIJNS5_1CILi128EEENS7_ILi64EEES8_EEELi128ENS_10bfloat16_tEfNS_4arch4Sm80ELb1ELb0ELb1ELb0ELb1ELb0ELb1ELb0EEENS1_21CollectiveEpilogueFwdINS6_IJS8_S8_S9_EEENS6_IJNS7_ILi1EEESH_SH_EEESB_SD_Li128ELb0ELb1ELb0ELb0EEENS1_30DynamicPersistentTileSchedulerILi128ELi128ELb0ELb1ELb0EEEEEEEEEvNT_6ParamsE)
        /*02e4*/ 	.word	0x00000080


	//----- nvinfo : EIATTR_MIN_STACK_SIZE
	.align		4
.L_134:
        /*02e8*/ 	.byte	0x04, 0x12
        /*02ea*/ 	.short	(.L_136 - .L_135)
	.align		4
.L_135:
        /*02ec*/ 	.word	index@(_ZN7cutlass13device_kernelIN5flash19enable_sm80_to_sm89INS1_16FlashAttnFwdSm80INS1_25CollectiveMainloopFwdSm80ILi4ELi1ELb0EN4cute5tupleIJNS5_1CILi128EEENS7_ILi64EEES8_EEELi128ENS_10bfloat16_tEfNS_4arch4Sm80ELb1ELb0ELb1ELb1ELb1ELb0ELb1ELb0EEENS1_21CollectiveEpilogueFwdINS6_IJS8_S8_S9_EEENS6_IJNS7_ILi1EEESH_SH_EEESB_SD_Li128ELb1ELb1ELb0ELb0EEENS1_19SingleTileSchedulerILb1ELb0ELb1ELi128EEEEEEEEEvNT_6ParamsE)
        /*02f0*/ 	.word	0x000000c0


	//----- nvinfo : EIATTR_MIN_STACK_SIZE
	.align		4
.L_136:
        /*02f4*/ 	.byte	0x04, 0x12
        /*02f6*/ 	.short	(.L_138 - .L_137)
	.align		4
.L_137:
        /*02f8*/ 	.word	index@(_ZN7cutlass13device_kernelIN5flash19enable_sm80_to_sm89INS1_16FlashAttnFwdSm80INS1_25CollectiveMainloopFwdSm80ILi4ELi1ELb0EN4cute5tupleIJNS5_1CILi128EEENS7_ILi64EEES8_EEELi128ENS_10bfloat16_tEfNS_4arch4Sm80ELb1ELb0ELb1ELb1ELb1ELb1ELb1ELb0EEENS1_21CollectiveEpilogueFwdINS6_IJS8_S8_S9_EEENS6_IJNS7_ILi1EEESH_SH_EEESB_SD_Li128ELb1ELb1ELb0ELb0EEENS1_19SingleTileSchedulerILb1ELb0ELb1ELi128EEEEEEEEEvNT_6ParamsE)
        /*02fc*/ 	.word	0x00000118
.L_138:


//--------------------- .nv.info._ZN7cutlass13device_kernelIN5flash19enable_sm80_to_sm89INS1_16FlashAttnFwdSm80INS1_25CollectiveMainloopFwdSm80ILi8ELi1ELb1EN4cute5tupleIJNS5_1CILi128EEES8_S8_EEELi128ENS_10bfloat16_tEfNS_4arch4Sm80ELb0ELb0ELb1ELb0ELb1ELb0ELb1ELb0EEENS1_21CollectiveEpilogueFwdIS9_NS6_IJNS7_ILi1EEESF_SF_EEESA_SC_Li256ELb0ELb1ELb0ELb0EEENS1_19SingleTileSchedulerILb0ELb0ELb1ELi128EEEEEEEEEvNT_6ParamsE --------------------------
	.section	.nv.info._ZN7cutlass13device_kernelIN5flash19enable_sm80_to_sm89INS1_16FlashAttnFwdSm80INS1_25CollectiveMainloopFwdSm80ILi8ELi1ELb1EN4cute5tupleIJNS5_1CILi128EEES8_S8_EEELi128ENS_10bfloat16_tEfNS_4arch4Sm80ELb0ELb0ELb1ELb0ELb1ELb0ELb1ELb0EEENS1_21CollectiveEpilogueFwdIS9_NS6_IJNS7_ILi1EEESF_SF_EEESA_SC_Li256ELb0ELb1ELb0ELb0EEENS1_19SingleTileSchedulerILb0ELb0ELb1ELi128EEEEEEEEEvNT_6ParamsE,"",@"SHT_CUDA_INFO"
	.sectionflags	@""
	.align	4


	//----- nvinfo : EIATTR_CUDA_API_VERSION
	.align		4
        /*0000*/ 	.byte	0x04, 0x37
        /*0002*/ 	.short	(.L_140 - .L_139)
.L_139:
        /*0004*/ 	.word	0x00000082


	//----- nvinfo : EIATTR_SW2861232_WAR
	.align		4
.L_140:
        /*0008*/ 	.byte	0x01, 0x35
	.zero		2


	//----- nvinfo : EIATTR_PARAM_CBANK
	.align		4
        /*000c*/ 	.byte	0x04, 0x0a
        /*000e*/ 	.short	(.L_142 - .L_141)
	.align		4
.L_141:
        /*0010*/ 	.word	index@(.nv.constant0._ZN7cutlass13device_kernelIN5flash19enable_sm80_to_sm89INS1_16FlashAttnFwdSm80INS1_25CollectiveMainloopFwdSm80ILi8ELi1ELb1EN4cute5tupleIJNS5_1CILi128EEES8_S8_EEELi128ENS_10bfloat16_tEfNS_4arch4Sm80ELb0ELb0ELb1ELb0ELb1ELb0ELb1ELb0EEENS1_21CollectiveEpilogueFwdIS9_NS6_IJNS7_ILi1EEESF_SF_EEESA_SC_Li256ELb0ELb1ELb0ELb0EEENS1_19SingleTileSchedulerILb0ELb0ELb1ELi128EEEEEEEEEvNT_6ParamsE)
        /*0014*/ 	.short	0x0160
        /*0016*/ 	.short	0x0418


	//----- nvinfo : EIATTR_CBANK_PARAM_SIZE
	.align		4
.L_142:
        /*0018*/ 	.byte	0x03, 0x19
        /*001a*/ 	.short	0x0418


	//----- nvinfo : EIATTR_KPARAM_INFO
	.align		4
        /*001c*/ 	.byte	0x04, 0x17
        /*001e*/ 	.short	(.L_144 - .L_143)
.L_143:
        /*0020*/ 	.word	0x00000000
        /*0024*/ 	.short	0x0000
        /*0026*/ 	.short	0x0000
        /*0028*/ 	.byte	0x00, 0xf0, 0x61, 0x10


	//----- nvinfo : EIATTR_MAXREG_COUNT
	.align		4
.L_144:
        /*002c*/ 	.byte	0x03, 0x1b
        /*002e*/ 	.short	0x00ff


	//----- nvinfo : EIATTR_NUM_BARRIERS
	.align		4
        /*0030*/ 	.byte	0x02, 0x4c
        /*0032*/ 	.byte	0x02
	.zero		1


	//----- nvinfo : EIATTR_ANNOTATIONS
	.align		4
        /*0034*/ 	.byte	0x04, 0x55
        /*0036*/ 	.short	(.L_146 - .L_145)


	//   ....[0]....
.L_145:
        /*0038*/ 	.word	0x00000001
        /* <DEDUP_REMOVED lines=10> */
        /*00dc*/ 	.byte	0x40, 0xa6, 0x00, 0x00


	//----- nvinfo : EIATTR_MERCURY_ISA_VERSION
	.align		4
.L_146:
        /*00e0*/ 	.byte	0x03, 0x5f
        /*00e2*/ 	.short	0x0000


	//----- nvinfo : EIATTR_COOP_GROUP_MASK_REGIDS
	.align		4
        /*00e4*/ 	.byte	0x04, 0x29
        /*00e6*/ 	.short	(.L_148 - .L_147)


	//   ....[0]....
.L_147:
        /*00e8*/ 	.word	0xffffffff


	//   ....[1]....
        /*00ec*/ 	.word	0xffffffff


	//   ....[2]....
        /*00f0*/ 	.word	0xffffffff


	//   ....[3]....
        /*00f4*/ 	.word	0xffffffff


	//   ....[4]....
        /*00f8*/ 	.word	0xffffffff


	//   ....[5]....
        /*00fc*/ 	.word	0xffffffff


	//   ....[6]....
        /*0100*/ 	.word	0xffffffff


	//   ....[7]....
        /*0104*/ 	.word	0xffffffff


	//   ....[8]....
        /*0108*/ 	.word	0xffffffff


	//   ....[9]....
        /*010c*/ 	.word	0xffffffff


	//   ....[10]....
        /*0110*/ 	.word	0xffffffff


	//   ....[11]....
        /*0114*/ 	.word	0xffffffff


	//   ....[12]....
        /*0118*/ 	.word	0xffffffff


	//   ....[13]....
        /*011c*/ 	.word	0xffffffff


	//   ....[14]....
        /*0120*/ 	.word	0xffffffff


	//   ....[15]....
        /*0124*/ 	.word	0xffffffff


	//   ....[16]....
        /*0128*/ 	.word	0xffffffff


	//   ....[17]....
        /*012c*/ 	.word	0xffffffff


	//   ....[18]....
        /*0130*/ 	.word	0xffffffff


	//   ....[19]....
        /*0134*/ 	.word	0xffffffff


	//   ....[20]....
        /*0138*/ 	.word	0xffffffff


	//   ....[21]....
        /*013c*/ 	.word	0xffffffff


	//   ....[22]....
        /*0140*/ 	.word	0xffffffff


	//   ....[23]....
        /*0144*/ 	.word	0xffffffff


	//   ....[24]....
        /*0148*/ 	.word	0xffffffff


	//   ....[25]....
        /*014c*/ 	.word	0xffffffff


	//   ....[26]....
        /*0150*/ 	.word	0xffffffff


	//   ....[27]....
        /*0154*/ 	.word	0xffffffff


	//   ....[28]....
        /*0158*/ 	.word	0xffffffff


	//   ....[29]....
        /*015c*/ 	.word	0xffffffff


	//   ....[30]....
        /*0160*/ 	.word	0xffffffff


	//   ....[31]....
        /*0164*/ 	.word	0xffffffff


	//   ....[32]....
        /*0168*/ 	.word	0xffffffff


	//   ....[33]....
        /*016c*/ 	.word	0xffffffff


	//   ....[34]....
        /*0170*/ 	.word	0xffffffff


	//   ....[35]....
        /*0174*/ 	.word	0xffffffff


	//   ....[36]....
        /*0178*/ 	.word	0xffffffff


	//   ....[37]....
        /*017c*/ 	.word	0xffffffff


	//   ....[38]....
        /*0180*/ 	.word	0xffffffff


	//   ....[39]....
        /*0184*/ 	.word	0xffffffff


	//   ....[40]....
        /*0188*/ 	.word	0xffffffff


	//   ....[41]....
        /*018c*/ 	.word	0xffffffff


	//   ....[42]....
        /*0190*/ 	.word	0xffffffff


	//   ....[43]....
        /*0194*/ 	.word	0xffffffff


	//   ....[44]....
        /*0198*/ 	.word	0xffffffff


	//   ....[45]....
        /*019c*/ 	.word	0xffffffff


	//   ....[46]....
        /*01a0*/ 	.word	0xffffffff


	//   ....[47]....
        /*01a4*/ 	.word	0xffffffff


	//   ....[48]....
        /*01a8*/ 	.word	0xffffffff


	//   ....[49]....
        /*01ac*/ 	.word	0xffffffff


	//   ....[50]....
        /*01b0*/ 	.word	0xffffffff


	//   ....[51]....
        /*01b4*/ 	.word	0xffffffff


	//   ....[52]....
        /*01b8*/ 	.word	0xffffffff


	//   ....[53]....
        /*01bc*/ 	.word	0xffffffff


	//   ....[54]....
        /*01c0*/ 	.word	0xffffffff


	//   ....[55]....
        /*01c4*/ 	.word	0xffffffff


	//   ....[56]....
        /*01c8*/ 	.word	0xffffffff


	//   ....[57]....
        /*01cc*/ 	.word	0xffffffff


	//   ....[58]....
        /*01d0*/ 	.word	0xffffffff


	//   ....[59]....
        /*01d4*/ 	.word	0xffffffff


	//   ....[60]....
        /*01d8*/ 	.word	0xffffffff


	//   ....[61]....
        /*01dc*/ 	.word	0xffffffff


	//   ....[62]....
        /*01e0*/ 	.word	0xffffffff


	//   ....[63]....
        /*01e4*/ 	.word	0xffffffff


	//   ....[64]....
        /*01e8*/ 	.word	0xffffffff


	//   ....[65]....
        /*01ec*/ 	.word	0xffffffff


	//   ....[66]....
        /*01f0*/ 	.word	0xffffffff


	//   ....[67]....
        /*01f4*/ 	.word	0xffffffff


	//   ....[68]....
        /*01f8*/ 	.word	0xffffffff


	//   ....[69]....
        /*01fc*/ 	.word	0xffffffff


	//   ....[70]....
        /*0200*/ 	.word	0xffffffff


	//   ....[71]....
        /*0204*/ 	.word	0xffffffff


	//----- nvinfo : EIATTR_COOP_GROUP_INSTR_OFFSETS
	.align		4
.L_148:
        /*0208*/ 	.byte	0x04, 0x28
        /*020a*/ 	.short	(.L_150 - .L_149)


	//   ....[0]....
.L_149:
        /*020c*/ 	.word	0x00000860


	//   ....[1]....
        /*0210*/ 	.word	0x00000890


	//   ....[2]....
        /*0214*/ 	.word	0x000008c0


	//   ....[3]....
        /*0218*/ 	.word	0x000008f0


	//   ....[4]....
        /*021c*/ 	.word	0x00000a00


	//   ....[5]....
        /*0220*/ 	.word	0x00000a30


	//   ....[6]....
        /*0224*/ 	.word	0x00000b80


	//   ....[7]....
        /*0228*/ 	.word	0x00000b90


	//   ....[8]....
        /*022c*/ 	.word	0x00000d20


	//   ....[9]....
        /*0230*/ 	.word	0x00000d40


	//   ....[10]....
        /*0234*/ 	.word	0x00000e40


	//   ....[11]....
        /*0238*/ 	.word	0x00000e70


	//   ....[12]....
        /*023c*/ 	.word	0x00000e90


	//   ....[13]....
        /*0240*/ 	.word	0x00000eb0


	//   ....[14]....
        /*0244*/ 	.word	0x00000ed0


	//   ....[15]....
        /*0248*/ 	.word	0x00000ee0


	//   ....[16]....
        /*024c*/ 	.word	0x00001630


	//   ....[17]....
        /*0250*/ 	.word	0x00001650


	//   ....[18]....
        /*0254*/ 	.word	0x00001670


	//   ....[19]....
        /*0258*/ 	.word	0x000016a0


	//   ....[20]....
        /*025c*/ 	.word	0x000016c0


	//   ....[21]....
        /*0260*/ 	.word	0x00001720


	//   ....[22]....
        /*0264*/ 	.word	0x00001750


	//   ....[23]....
        /*0268*/ 	.word	0x000017c0


	//   ....[24]....
        /*026c*/ 	.word	0x00002f30


	//   ....[25]....
        /*0270*/ 	.word	0x00002f40


	//   ....[26]....
        /*0274*/ 	.word	0x00002f50


	//   ....[27]....
        /*0278*/ 	.word	0x00002f60


	//   ....[28]....
        /*027c*/ 	.word	0x00002f70


	//   ....[29]....
        /*0280*/ 	.word	0x00002f80


	//   ....[30]....
        /*0284*/ 	.word	0x00002f90


	//   ....[31]....
        /*0288*/ 	.word	0x00002fb0


	//   ....[32]....
        /*028c*/ 	.word	0x00003bf0


	//   ....[33]....
        /*0290*/ 	.word	0x00003cc0


	//   ....[34]....
        /*0294*/ 	.word	0x00003cd0


	//   ....[35]....
        /*0298*/ 	.word	0x00003d00


	//   ....[36]....
        /*029c*/ 	.word	0x00005ea0


	//   ....[37]....
        /*02a0*/ 	.word	0x00005eb0


	//   ....[38]....
        /*02a4*/ 	.word	0x00005ec0


	//   ....[39]....
        /*02a8*/ 	.word	0x00005ed0


	//   ....[40]....
        /*02ac*/ 	.word	0x00005ee0


	//   ....[41]....
        /*02b0*/ 	.word	0x00005ef0


	//   ....[42]....
        /*02b4*/ 	.word	0x00005f00


	//   ....[43]....
        /*02b8*/ 	.word	0x00005f10


	//   ....[44]....
        /*02bc*/ 	.word	0x00006380


	//   ....[45]....
        /*02c0*/ 	.word	0x000063a0


	//   ....[46]....
        /*02c4*/ 	.word	0x000063c0


	//   ....[47]....
        /*02c8*/ 	.word	0x000063e0


	//   ....[48]....
        /*02cc*/ 	.word	0x00006400


	//   ....[49]....
        /*02d0*/ 	.word	0x00006420


	//   ....[50]....
        /*02d4*/ 	.word	0x00006440


	//   ....[51]....
        /*02d8*/ 	.word	0x00006460


	//   ....[52]....
        /*02dc*/ 	.word	0x00007d20


	//   ....[53]....
        /*02e0*/ 	.word	0x00007d70


	//   ....[54]....
        /*02e4*/ 	.word	0x00007da0


	//   ....[55]....
        /*02e8*/ 	.word	0x00007db0


	//   ....[56]....
        /*02ec*/ 	.word	0x0000a240


	//   ....[57]....
        /*02f0*/ 	.word	0x0000a250


	//   ....[58]....
        /*02f4*/ 	.word	0x0000a280


	//   ....[59]....
        /*02f8*/ 	.word	0x0000a2a0


	//   ....[60]....
        /*02fc*/ 	.word	0x0000b1c0


	//   ....[61]....
        /*0300*/ 	.word	0x0000b1d0


	//   ....[62]....
        /*0304*/ 	.word	0x0000b1f0


	//   ....[63]....
        /*0308*/ 	.word	0x0000b200


	//   ....[64]....
        /*030c*/ 	.word	0x0000b320


	//   ....[65]....
        /*0310*/ 	.word	0x0000b350


	//   ....[66]....
        /*0314*/ 	.word	0x0000b450


	//   ....[67]....
        /*0318*/ 	.word	0x0000b480


	//   ....[68]....
        /*031c*/ 	.word	0x0000b550


	//   ....[69]....
        /*0320*/ 	.word	0x0000b580


	//   ....[70]....
        /*0324*/ 	.word	0x0000b650


	//   ....[71]....
        /*0328*/ 	.word	0x0000b670


	//----- nvinfo : EIATTR_EXIT_INSTR_OFFSETS
	.align		4
.L_150:
        /*032c*/ 	.byte	0x04, 0x1c
        /*032e*/ 	.short	(.L_152 - .L_151)


	//   ....[0]....
.L_151:
        /*0330*/ 	.word	0x00000040


	//   ....[1]....
        /*0334*/ 	.word	0x0000b680


	//   ....[2]....
        /*0338*/ 	.word	0x0000b6d0


	//   ....[3]....
        /*033c*/ 	.word	0x0000b730


	//----- nvinfo : EIATTR_CTAIDZ_USED
	.align		4
.L_152:
        /*0340*/ 	.byte	0x01, 0x04
	.zero		2


	//----- nvinfo : EIATTR_MAX_THREADS
	.align		4
        /*0344*/ 	.byte	0x04, 0x05
        /*0346*/ 	.short	(.L_154 - .L_153)
.L_153:
        /*0348*/ 	.word	0x00000100
        /*034c*/ 	.word	0x00000001
        /*0350*/ 	.word	0x00000001


	//----- nvinfo : EIATTR_CRS_STACK_SIZE
	.align		4
.L_154:
        /*0354*/ 	.byte	0x04, 0x1e
        /*0356*/ 	.short	(.L_156 - .L_155)
.L_155:
        /*0358*/ 	.word	0x00000000
.L_156:


//--------------------- .nv.info._ZN7cutlass13device_kernelIN5flash19enable_sm80_to_sm89INS1_16FlashAttnFwdSm80INS1_25CollectiveMainloopFwdSm80ILi8ELi1ELb1EN4cute5tupleIJNS5_1CILi128EEES8_S8_EEELi128ENS_10bfloat16_tEfNS_4arch4Sm80ELb0ELb0ELb1ELb1ELb1ELb0ELb1ELb0EEENS1_21CollectiveEpilogueFwdIS9_NS6_IJNS7_ILi1EEESF_SF_EEESA_SC_Li256ELb1ELb1ELb0ELb0EEENS1_19SingleTileSchedulerILb1ELb0ELb1ELi128EEEEEEEEEvNT_6ParamsE --------------------------
	.section	.nv.info._ZN7cutlass13device_kernelIN5flash19enable_sm80_to_sm89INS1_16FlashAttnFwdSm80INS1_25CollectiveMainloopFwdSm80ILi8ELi1ELb1EN4cute5tupleIJNS5_1CILi128EEES8_S8_EEELi128ENS_10bfloat16_tEfNS_4arch4Sm80ELb0ELb0ELb1ELb1ELb1ELb0ELb1ELb0EEENS1_21CollectiveEpilogueFwdIS9_NS6_IJNS7_ILi1EEESF_SF_EEESA_SC_Li256ELb1ELb1ELb0ELb0EEENS1_19SingleTileSchedulerILb1ELb0ELb1ELi128EEEEEEEEEvNT_6ParamsE,"",@"SHT_CUDA_INFO"
	.sectionflags	@""
	.align	4


	//----- nvinfo : EIATTR_CUDA_API_VERSION
	.align		4
        /*0000*/ 	.byte	0x04, 0x37
        /*0002*/ 	.short	(.L_158 - .L_157)
.L_157:
        /*0004*/ 	.word	0x00000082


	//----- nvinfo : EIATTR_SW2861232_WAR
	.align		4
.L_158:
        /*0008*/ 	.byte	0x01, 0x35
	.zero		2


	//----- nvinfo : EIATTR_PARAM_CBANK
	.align		4
        /*000c*/ 	.byte	0x04, 0x0a
        /*000e*/ 	.short	(.L_160 - .L_159)
	.align		4
.L_159:
        /*0010*/ 	.word	index@(.nv.constant0._ZN7cutlass13device_kernelIN5flash19enable_sm80_to_sm89INS1_16FlashAttnFwdSm80INS1_25CollectiveMainloopFwdSm80ILi8ELi1ELb1EN4cute5tupleIJNS5_1CILi128EEES8_S8_EEELi128ENS_10bfloat16_tEfNS_4arch4Sm80ELb0ELb0ELb1ELb1ELb1ELb0ELb1ELb0EEENS1_21CollectiveEpilogueFwdIS9_NS6_IJNS7_ILi1EEESF_SF_EEESA_SC_Li256ELb1ELb1ELb0ELb0EEENS1_19SingleTileSchedulerILb1ELb0ELb1ELi128EEEEEEEEEvNT_6ParamsE)
        /*0014*/ 	.short	0x0160
        /*0016*/ 	.short	0x0418


	//----- nvinfo : EIATTR_CBANK_PARAM_SIZE
	.align		4
.L_160:
        /*0018*/ 	.byte	0x03, 0x19
        /*001a*/ 	.short	0x0418


	//----- nvinfo : EIATTR_KPARAM_INFO
	.align		4
        /*001c*/ 	.byte	0x04, 0x17
        /*001e*/ 	.short	(.L_162 - .L_161)
.L_161:
        /*0020*/ 	.word	0x00000000
        /*0024*/ 	.short	0x0000
        /*0026*/ 	.short	0x0000
        /*0028*/ 	.byte	0x00, 0xf0, 0x61, 0x10


	//----- nvinfo : EIATTR_MAXREG_COUNT
	.align		4
.L_162:
        /*002c*/ 	.byte	0x03, 0x1b
        /*002e*/ 	.short	0x00ff


	//----- nvinfo : EIATTR_NUM_BARRIERS
	.align		4
        /*0030*/ 	.byte	0x02, 0x4c
        /*0032*/ 	.byte	0x02
	.zero		1


	//----- nvinfo : EIATTR_ANNOTATIONS
	.align		4
        /*0034*/ 	.byte	0x04, 0x55
        /*0036*/ 	.short	(.L_164 - .L_163)


	//   ....[0]....
.L_163:
        /*0038*/ 	.word	0x00000001
        /*003c*/ 	.byte	0x20, 0x72, 0x00, 0x00, 0x01, 0x00, 0x00, 0x00, 0x40, 0x72, 0x00, 0x00, 0x01, 0x00, 0x00, 0x00
        /*004c*/ 	.byte	0xa0, 0x72, 0x00, 0x00, 0x01, 0x00, 0x00, 0x00, 0xd0, 0x72, 0x00, 0x00, 0x01, 0x00, 0x00, 0x00
        /*005c*/ 	.byte	0x70, 0x73, 0x00, 0x00, 0x01, 0x00, 0x00, 0x00, 0x00, 0x74, 0x00, 0x00, 0x01, 0x00, 0x00, 0x00
        /*006c*/ 	.byte	0x70, 0x7a, 0x00, 0x00, 0x01, 0x00, 0x00, 0x00, 0xa0, 0x7a, 0x00, 0x00, 0x01, 0x00, 0x00, 0x00
        /*007c*/ 	.byte	0xd0, 0x7a, 0x00, 0x00, 0x01, 0x00, 0x00, 0x00, 0x00, 0x7b, 0x00, 0x00, 0x01, 0x00, 0x00, 0x00
        /*008c*/ 	.byte	0x30, 0x7b, 0x00, 0x00, 0x01, 0x00, 0x00, 0x00, 0x60, 0x7b, 0x00, 0x00


	//----- nvinfo : EIATTR_MERCURY_ISA_VERSION
	.align		4
.L_164:
        /*0098*/ 	.byte	0x03, 0x5f
        /*009a*/ 	.short	0x0000


	//----- nvinfo : EIATTR_COOP_GROUP_MASK_REGIDS
	.align		4
        /*009c*/ 	.byte	0x04, 0x29
        /*009e*/ 	.short	(.L_166 - .L_165)


	//   ....[0]....
.L_165:
        /*00a0*/ 	.word	0xffffffff


	//   ....[1]....
        /*00a4*/ 	.word	0xffffffff


	//   ....[2]....
        /*00a8*/ 	.word	0xffffffff


	//   ....[3]....
        /*00ac*/ 	.word	0xffffffff


	//   ....[4]....
        /*00b0*/ 	.word	0xffffffff


	//   ....[5]....
        /*00b4*/ 	.word	0xffffffff


	//   ....[6]....
        /*00b8*/ 	.word	0xffffffff


	//   ....[7]....
        /*00bc*/ 	.word	0xffffffff


	//   ....[8]....
        /*00c0*/ 	.word	0xffffffff


	//   ....[9]....
        /*00c4*/ 	.word	0xffffffff


	//   ....[10]....
        /*00c8*/ 	.word	0xffffffff


	//   ....[11]....
        /*00cc*/ 	.word	0xffffffff


	//   ....[12]....
        /*00d0*/ 	.word	0xffffffff


	//   ....[13]....
        /*00d4*/ 	.word	0xffffffff


	//   ....[14]....
        /*00d8*/ 	.word	0xffffffff


	//   ....[15]....
        /*00dc*/ 	.word	0xffffffff


	//   ....[16]....
        /*00e0*/ 	.word	0xffffffff


	//   ....[17]....
        /*00e4*/ 	.word	0xffffffff


	//   ....[18]....
        /*00e8*/ 	.word	0xffffffff


	//   ....[19]....
        /*00ec*/ 	.word	0xffffffff


	//   ....[20]....
        /*00f0*/ 	.word	0xffffffff


	//   ....[21]....
        /*00f4*/ 	.word	0xffffffff


	//   ....[22]....
        /*00f8*/ 	.word	0xffffffff


	//   ....[23]....
        /*00fc*/ 	.word	0xffffffff


	//   ....[24]....
        /*0100*/ 	.word	0xffffffff


	//   ....[25]....
        /*0104*/ 	.word	0xffffffff


	//   ....[26]....
        /*0108*/ 	.word	0xffffffff


	//   ....[27]....
        /*010c*/ 	.word	0xffffffff


	//   ....[28]....
        /*0110*/ 	.word	0xffffffff


	//   ....[29]....
        /*0114*/ 	.word	0xffffffff


	//   ....[30]....
        /*0118*/ 	.word	0xffffffff


	//   ....[31]....
        /*011c*/ 	.word	0xffffffff


	//   ....[32]....
        /*0120*/ 	.word	0xffffffff


	//   ....[33]....
        /*0124*/ 	.word	0xffffffff


	//   ....[34]....
        /*0128*/ 	.word	0xffffffff


	//   ....[35]....
        /*012c*/ 	.word	0xffffffff


	//   ....[36]....
        /*0130*/ 	.word	0xffffffff


	//   ....[37]....
        /*0134*/ 	.word	0xffffffff


	//   ....[38]....
        /*0138*/ 	.word	0xffffffff


	//   ....[39]....
        /*013c*/ 	.word	0xffffffff


	//   ....[40]....
        /*0140*/ 	.word	0xffffffff


	//   ....[41]....
        /*0144*/ 	.word	0xffffffff


	//   ....[42]....
        /*0148*/ 	.word	0xffffffff


	//   ....[43]....
        /*014c*/ 	.word	0xffffffff


	//   ....[44]....
        /*0150*/ 	.word	0xffffffff


	//   ....[45]....
        /*0154*/ 	.word	0xffffffff


	//   ....[46]....
        /*0158*/ 	.word	0xffffffff


	//   ....[47]....
        /*015c*/ 	.word	0xffffffff


	//   ....[48]....
        /*0160*/ 	.word	0xffffffff


	//   ....[49]....
        /*0164*/ 	.word	0xffffffff


	//   ....[50]....
        /*0168*/ 	.word	0xffffffff


	//   ....[51]....
        /*016c*/ 	.word	0xffffffff


	//   ....[52]....
        /*0170*/ 	.word	0xffffffff


	//   ....[53]....
        /*0174*/ 	.word	0xffffffff


	//   ....[54]....
        /*0178*/ 	.word	0xffffffff


	//   ....[55]....
        /*017c*/ 	.word	0xffffffff


	//   ....[56]....
        /*0180*/ 	.word	0xffffffff


	//   ....[57]....
        /*0184*/ 	.word	0xffffffff


	//   ....[58]....
        /*0188*/ 	.word	0xffffffff


	//   ....[59]....
        /*018c*/ 	.word	0xffffffff


	//   ....[60]....
        /*0190*/ 	.word	0xffffffff


	//   ....[61]....
        /*0194*/ 	.word	0xffffffff


	//   ....[62]....
        /*0198*/ 	.word	0xffffffff


	//   ....[63]....
        /*019c*/ 	.word	0xffffffff


	//   ....[64]....
        /*01a0*/ 	.word	0xffffffff


	//   ....[65]....
        /*01a4*/ 	.word	0xffffffff


	//   ....[66]....
        /*01a8*/ 	.word	0xffffffff


	//   ....[67]....
        /*01ac*/ 	.word	0xffffffff


	//   ....[68]....
        /*01b0*/ 	.word	0xffffffff


	//   ....[69]....
        /*01b4*/ 	.word	0xffffffff


	//   ....[70]....
        /*01b8*/ 	.word	0xffffffff


	//   ....[71]....
        /*01bc*/ 	.word	0xffffffff


	//   ....[72]....
        /*01c0*/ 	.word	0xffffffff


	//   ....[73]....
        /*01c4*/ 	.word	0xffffffff


	//   ....[74]....
        /*01c8*/ 	.word	0xffffffff


	//   ....[75]....
        /*01cc*/ 	.word	0xffffffff


	//   ....[76]....
        /*01d0*/ 	.word	0xffffffff


	//   ....[77]....
        /*01d4*/ 	.word	0xffffffff


	//   ....[78]....
        /*01d8*/ 	.word	0xffffffff


	//   ....[79]....
        /*01dc*/ 	.word	0xffffffff


	//   ....[80]....
        /*01e0*/ 	.word	0xffffffff


	//----- nvinfo : EIATTR_COOP_GROUP_INSTR_OFFSETS
	.align		4
.L_166:
        /*01e4*/ 	.byte	0x04, 0x28
        /*01e6*/ 	.short	(.L_168 - .L_167)


	//   ....[0]....
.L_167:
        /*01e8*/ 	.word	0x000000a0


	//   ....[1]....
        /*01ec*/ 	.word	0x00001200


	//   ....[2]....
        /*01f0*/ 	.word	0x00001240


	//   ....[3]....
        /*01f4*/ 	.word	0x00001280


	//   ....[4]....
        /*01f8*/ 	.word	0x000012c0


	//   ....[5]....
        /*01fc*/ 	.word	0x00001300


	//   ....[6]....
        /*0200*/ 	.word	0x000014e0


	//   ....[7]....
        /*0204*/ 	.word	0x00001500


	//   ....[8]....
        /*0208*/ 	.word	0x00001530


	//   ....[9]....
        /*020c*/ 	.word	0x000016d0


	//   ....[10]....
        /*0210*/ 	.word	0x00001700


	//   ....[11]....
        /*0214*/ 	.word	0x00001730


	//   ....[12]....
        /*0218*/ 	.word	0x00001760


	//   ....[13]....
        /*021c*/ 	.word	0x00001790


	//   ....[14]....
        /*0220*/ 	.word	0x000017c0


	//   ....[15]....
        /*0224*/ 	.word	0x000017d0


	//   ....[16]....
        /*0228*/ 	.word	0x000017e0


	//   ....[17]....
        /*022c*/ 	.word	0x00001cd0


	//   ....[18]....
        /*0230*/ 	.word	0x00001ce0


	//   ....[19]....
        /*0234*/ 	.word	0x00001cf0


	//   ....[20]....
        /*0238*/ 	.word	0x00001d00


	//   ....[21]....
        /*023c*/ 	.word	0x00001d10


	//   ....[22]....
        /*0240*/ 	.word	0x00001d50


	//   ....[23]....
        /*0244*/ 	.word	0x00001d70


	//   ....[24]....
        /*0248*/ 	.word	0x00001d90


	//   ....[25]....
        /*024c*/ 	.word	0x00003690


	//   ....[26]....
        /*0250*/ 	.word	0x000036b0


	//   ....[27]....
        /*0254*/ 	.word	0x000036c0


	//   ....[28]....
        /*0258*/ 	.word	0x000036d0


	//   ....[29]....
        /*025c*/ 	.word	0x000036e0


	//   ....[30]....
        /*0260*/ 	.word	0x000036f0


	//   ....[31]....
        /*0264*/ 	.word	0x00003700


	//   ....[32]....
        /*0268*/ 	.word	0x00003720


	//   ....[33]....
        /*026c*/ 	.word	0x000043a0


	//   ....[34]....
        /*0270*/ 	.word	0x00004410


	//   ....[35]....
        /*0274*/ 	.word	0x00004430


	//   ....[36]....
        /*0278*/ 	.word	0x00004450


	//   ....[37]....
        /*027c*/ 	.word	0x00006080


	//   ....[38]....
        /*0280*/ 	.word	0x00006090


	//   ....[39]....
        /*0284*/ 	.word	0x000060a0


	//   ....[40]....
        /*0288*/ 	.word	0x000060b0


	//   ....[41]....
        /*028c*/ 	.word	0x000060c0


	//   ....[42]....
        /*0290*/ 	.word	0x000060d0


	//   ....[43]....
        /*0294*/ 	.word	0x000060e0


	//   ....[44]....
        /*0298*/ 	.word	0x00006110


	//   ....[45]....
        /*029c*/ 	.word	0x00006510


	//   ....[46]....
        /*02a0*/ 	.word	0x00006530


	//   ....[47]....
        /*02a4*/ 	.word	0x00006550


	//   ....[48]....
        /*02a8*/ 	.word	0x00006570


	//   ....[49]....
        /*02ac*/ 	.word	0x000066c0


	//   ....[50]....
        /*02b0*/ 	.word	0x000066e0


	//   ....[51]....
        /*02b4*/ 	.word	0x00006720


	//   ....[52]....
        /*02b8*/ 	.word	0x00006750


	//   ....[53]....
        /*02bc*/ 	.word	0x00007fe0


	//   ....[54]....
        /*02c0*/ 	.word	0x00008000


	//   ....[55]....
        /*02c4*/ 	.word	0x00008020


	//   ....[56]....
        /*02c8*/ 	.word	0x00008040


	//   ....[57]....
        /*02cc*/ 	.word	0x00009fb0


	//   ....[58]....
        /*02d0*/ 	.word	0x00009fe0


	//   ....[59]....
        /*02d4*/ 	.word	0x0000a030


	//   ....[60]....
        /*02d8*/ 	.word	0x0000a040


	//   ....[61]....
        /*02dc*/ 	.word	0x0000b2f0


	//   ....[62]....
        /*02e0*/ 	.word	0x0000b330


	//   ....[63]....
        /*02e4*/ 	.word	0x0000b370


	//   ....[64]....
        /*02e8*/ 	.word	0x0000b3b0


	//   ....[65]....
        /*02ec*/ 	.word	0x0000b570


	//   ....[66]....
        /*02f0*/ 	.word	0x0000b580


	//   ....[67]....
        /*02f4*/ 	.word	0x0000b670


	//   ....[68]....
        /*02f8*/ 	.word	0x0000b6a0


	//   ....[69]....
        /*02fc*/ 	.word	0x0000b770


	//   ....[70]....
        /*0300*/ 	.word	0x0000b7a0


	//   ....[71]....
        /*0304*/ 	.word	0x0000b870


	//   ....[72]....
        /*0308*/ 	.word	0x0000b890


	//   ....[73]....
        /*030c*/ 	.word	0x0000c140


	//   ....[74]....
        /*0310*/ 	.word	0x0000c150


	//   ....[75]....
        /*0314*/ 	.word	0x0000c220


	//   ....[76]....
        /*0318*/ 	.word	0x0000c250


	//   ....[77]....
        /*031c*/ 	.word	0x0000c320


	//   ....[78]....
        /*0320*/ 	.word	0x0000c350


	//   ....[79]....
        /*0324*/ 	.word	0x0000c420


	//   ....[80]....
        /*0328*/ 	.word	0x0000c440


	//----- nvinfo : EIATTR_EXIT_INSTR_OFFSETS
	.align		4
.L_168:
        /*032c*/ 	.byte	0x04, 0x1c
        /*032e*/ 	.short	(.L_170 - .L_169)


	//   ....[0]....
.L_169:
        /*0330*/ 	.word	0x00000450


	//   ....[1]....
        /*0334*/ 	.word	0x0000b8a0


	//   ....[2]....
        /*0338*/ 	.word	0x0000b8f0


	//   ....[3]....
        /*033c*/ 	.word	0x0000b950


	//   ....[4]....
        /*0340*/ 	.word	0x0000c450


	//   ....[5]....
        /*0344*/ 	.word	0x0000c4a0


	//   ....[6]....
        /*0348*/ 	.word	0x0000c500


	//----- nvinfo : EIATTR_CTAIDZ_USED
	.align		4
.L_170:
        /*034c*/ 	.byte	0x01, 0x04
	.zero		2


	//----- nvinfo : EIATTR_MAX_THREADS
	.align		4
        /*0350*/ 	.byte	0x04, 0x05
        /*0352*/ 	.short	(.L_172 - .L_171)
.L_171:
        /*0354*/ 	.word	0x00000100
        /*0358*/ 	.word	0x00000001
        /*035c*/ 	.word	0x00000001


	//----- nvinfo : EIATTR_CRS_STACK_SIZE
	.align		4
.L_172:
        /*0360*/ 	.byte	0x04, 0x1e
        /*0362*/ 	.short	(.L_174 - .L_173)
.L_173:
        /*0364*/ 	.word	0x00000000
.L_174:


//--------------------- .nv.info._ZN7cutlass13device_kernelIN5flash19enable_sm80_to_sm89INS1_16FlashAttnFwdSm80INS1_25CollectiveMainloopFwdSm80ILi8ELi1ELb1EN4cute5tupleIJNS5_1CILi128EEES8_S8_EEELi128ENS_10bfloat16_tEfNS_4arch4Sm80ELb0ELb0ELb1ELb1ELb1ELb1ELb1ELb0EEENS1_21CollectiveEpilogueFwdIS9_NS6_IJNS7_ILi1EEESF_SF_EEESA_SC_Li256ELb1ELb1ELb0ELb0EEENS1_19SingleTileSchedulerILb1ELb0ELb1ELi128EEEEEEEEEvNT_6ParamsE --------------------------
	.section	.nv.info._ZN7cutlass13device_kernelIN5flash19enable_sm80_to_sm89INS1_16FlashAttnFwdSm80INS1_25CollectiveMainloopFwdSm80ILi8ELi1ELb1EN4cute5tupleIJNS5_1CILi128EEES8_S8_EEELi128ENS_10bfloat16_tEfNS_4arch4Sm80ELb0ELb0ELb1ELb1ELb1ELb1ELb1ELb0EEENS1_21CollectiveEpilogueFwdIS9_NS6_IJNS7_ILi1EEESF_SF_EEESA_SC_Li256ELb1ELb1ELb0ELb0EEENS1_19SingleTileSchedulerILb1ELb0ELb1ELi128EEEEEEEEEvNT_6ParamsE,"",@"SHT_CUDA_INFO"
	.sectionflags	@""
	.align	4


	//----- nvinfo : EIATTR_CUDA_API_VERSION
	.align		4
        /*0000*/ 	.byte	0x04, 0x37
        /*0002*/ 	.short	(.L_176 - .L_175)
.L_175:
        /*0004*/ 	.word	0x00000082


	//----- nvinfo : EIATTR_SW2861232_WAR
	.align		4
.L_176:
        /*0008*/ 	.byte	0x01, 0x35
	.zero		2


	//----- nvinfo : EIATTR_PARAM_CBANK
	.align		4
        /*000c*/ 	.byte	0x04, 0x0a
        /*000e*/ 	.short	(.L_178 - .L_177)
	.align		4
.L_177:
        /*0010*/ 	.word	index@(.nv.constant0._ZN7cutlass13device_kernelIN5flash19enable_sm80_to_sm89INS1_16FlashAttnFwdSm80INS1_25CollectiveMainloopFwdSm80ILi8ELi1ELb1EN4cute5tupleIJNS5_1CILi128EEES8_S8_EEELi128ENS_10bfloat16_tEfNS_4arch4Sm80ELb0ELb0ELb1ELb1ELb1ELb1ELb1ELb0EEENS1_21CollectiveEpilogueFwdIS9_NS6_IJNS7_ILi1EEESF_SF_EEESA_SC_Li256ELb1ELb1ELb0ELb0EEENS1_19SingleTileSchedulerILb1ELb0ELb1ELi128EEEEEEEEEvNT_6ParamsE)
        /*0014*/ 	.short	0x0160
        /*0016*/ 	.short	0x0418


	//----- nvinfo : EIATTR_CBANK_PARAM_SIZE
	.align		4
.L_178:
        /*0018*/ 	.byte	0x03, 0x19
        /*001a*/ 	.short	0x0418


	//----- nvinfo : EIATTR_KPARAM_INFO
	.align		4
        /*001c*/ 	.byte	0x04, 0x17
        /*001e*/ 	.short	(.L_180 - .L_179)
.L_179:
        /*0020*/ 	.word	0x00000000
        /*0024*/ 	.short	0x0000
        /*0026*/ 	.short	0x0000
        /*0028*/ 	.byte	0x00, 0xf0, 0x61, 0x10


	//----- nvinfo : EIATTR_MAXREG_COUNT
	.align		4
.L_180:
        /*002c*/ 	.byte	0x03, 0x1b
        /*002e*/ 	.short	0x00ff


	//----- nvinfo : EIATTR_NUM_BARRIERS
	.align		4
        /*0030*/ 	.byte	0x02, 0x4c
        /*0032*/ 	.byte	0x02
	.zero		1


	//----- nvinfo : EIATTR_ANNOTATIONS
	.align		4
        /*0034*/ 	.byte	0x04, 0x55
        /*0036*/ 	.short	(.L_182 - .L_181)


	//   ....[0]....
.L_181:
        /*0038*/ 	.word	0x00000001
        /*003c*/ 	.byte	0xd0, 0x1f, 0x01, 0x00, 0x01, 0x00, 0x00, 0x00, 0xf0, 0x1f, 0x01, 0x00, 0x01, 0x00, 0x00, 0x00
        /*004c*/ 	.byte	0x50, 0x20, 0x01, 0x00, 0x01, 0x00, 0x00, 0x00, 0x80, 0x20, 0x01, 0x00, 0x01, 0x00, 0x00, 0x00
        /*005c*/ 	.byte	0x20, 0x21, 0x01, 0x00, 0x01, 0x00, 0x00, 0x00, 0xb0, 0x21, 0x01, 0x00, 0x01, 0x00, 0x00, 0x00
        /*006c*/ 	.byte	0x20, 0x28, 0x01, 0x00, 0x01, 0x00, 0x00, 0x00, 0x50, 0x28, 0x01, 0x00, 0x01, 0x00, 0x00, 0x00
        /*007c*/ 	.byte	0x80, 0x28, 0x01, 0x00, 0x01, 0x00, 0x00, 0x00, 0xb0, 0x28, 0x01, 0x00, 0x01, 0x00, 0x00, 0x00
        /*008c*/ 	.byte	0xe0, 0x28, 0x01, 0x00, 0x01, 0x00, 0x00, 0x00, 0x10, 0x29, 0x01, 0x00


	//----- nvinfo : EIATTR_MERCURY_ISA_VERSION
	.align		4
.L_182:
        /*0098*/ 	.byte	0x03, 0x5f
        /*009a*/ 	.short	0x0000


	//----- nvinfo : EIATTR_COOP_GROUP_MASK_REGIDS
	.align		4
        /*009c*/ 	.byte	0x04, 0x29
        /*009e*/ 	.short	(.L_184 - .L_183)


	//   ....[0]....
.L_183:
        /*00a0*/ 	.word	0xffffffff


	//   ....[1]....
        /*00a4*/ 	.word	0xffffffff


	//   ....[2]....
        /*00a8*/ 	.word	0xffffffff


	//   ....[3]....
        /*00ac*/ 	.word	0xffffffff


	//   ....[4]....
        /*00b0*/ 	.word	0xffffffff


	//   ....[5]....
        /*00b4*/ 	.word	0xffffffff


	//   ....[6]....
        /*00b8*/ 	.word	0xffffffff


	//   ....[7]....
        /*00bc*/ 	.word	0xffffffff


	//   ....[8]....
        /*00c0*/ 	.word	0xffffffff


	//   ....[9]....
        /*00c4*/ 	.word	0xffffffff


	//   ....[10]....
        /*00c8*/ 	.word	0xffffffff


	//   ....[11]....
        /*00cc*/ 	.word	0xffffffff


	//   ....[12]....
        /*00d0*/ 	.word	0xffffffff


	//   ....[13]....
        /*00d4*/ 	.word	0xffffffff


	//   ....[14]....
        /*00d8*/ 	.word	0xffffffff


	//   ....[15]....
        /*00dc*/ 	.word	0xffffffff


	//   ....[16]....
        /*00e0*/ 	.word	0xffffffff


	//   ....[17]....
        /*00e4*/ 	.word	0xffffffff


	//   ....[18]....
        /*00e8*/ 	.word	0xffffffff


	//   ....[19]....
        /*00ec*/ 	.word	0xffffffff


	//   ....[20]....
        /*00f0*/ 	.word	0xffffffff


	//   ....[21]....
        /*00f4*/ 	.word	0xffffffff


	//   ....[22]....
        /*00f8*/ 	.word	0xffffffff


	//   ....[23]....
        /*00fc*/ 	.word	0xffffffff


	//   ....[24]....
        /*0100*/ 	.word	0xffffffff


	//   ....[25]....
        /*0104*/ 	.word	0xffffffff


	//   ....[26]....
        /*0108*/ 	.word	0xffffffff


	//   ....[27]....
        /*010c*/ 	.word	0xffffffff


	//   ....[28]....
        /*0110*/ 	.word	0xffffffff


	//   ....[29]....
        /*0114*/ 	.word	0xffffffff


	//   ....[30]....
        /*0118*/ 	.word	0xffffffff


	//   ....[31]....
        /*011c*/ 	.word	0xffffffff


	//   ....[32]....
        /*0120*/ 	.word	0xffffffff


	//   ....[33]....
        /*0124*/ 	.word	0xffffffff


	//   ....[34]....
        /*0128*/ 	.word	0xffffffff


	//   ....[35]....
        /*012c*/ 	.word	0xffffffff


	//   ....[36]....
        /*0130*/ 	.word	0xffffffff


	//   ....[37]....
        /*0134*/ 	.word	0xffffffff


	//   ....[38]....
        /*0138*/ 	.word	0xffffffff


	//   ....[39]....
        /*013c*/ 	.word	0xffffffff


	//   ....[40]....
        /*0140*/ 	.word	0xffffffff


	//   ....[41]....
        /*0144*/ 	.word	0xffffffff


	//   ....[42]....
        /*0148*/ 	.word	0xffffffff


	//   ....[43]....
        /*014c*/ 	.word	0xffffffff


	//   ....[44]....
        /*0150*/ 	.word	0xffffffff


	//   ....[45]....
        /*0154*/ 	.word	0xffffffff


	//   ....[46]....
        /*0158*/ 	.word	0xffffffff


	//   ....[47]....
        /*015c*/ 	.word	0xffffffff


	//   ....[48]....
        /*0160*/ 	.word	0xffffffff


	//   ....[49]....
        /*0164*/ 	.word	0xffffffff


	//   ....[50]....
        /*0168*/ 	.word	0xffffffff


	//   ....[51]....
        /*016c*/ 	.word	0xffffffff


	//   ....[52]....
        /*0170*/ 	.word	0xffffffff


	//   ....[53]....
        /*0174*/ 	.word	0xffffffff


	//   ....[54]....
        /*0178*/ 	.word	0xffffffff


	//   ....[55]....
        /*017c*/ 	.word	0xffffffff


	//   ....[56]....
        /*0180*/ 	.word	0xffffffff


	//   ....[57]....
        /*0184*/ 	.word	0xffffffff


	//   ....[58]....
        /*0188*/ 	.word	0xffffffff


	//   ....[59]....
        /*018c*/ 	.word	0xffffffff


	//   ....[60]....
        /*0190*/ 	.word	0xffffffff


	//   ....[61]....
        /*0194*/ 	.word	0xffffffff


	//   ....[62]....
        /*0198*/ 	.word	0xffffffff


	//   ....[63]....
        /*019c*/ 	.word	0xffffffff


	//   ....[64]....
        /*01a0*/ 	.word	0xffffffff


	//   ....[65]....
        /*01a4*/ 	.word	0xffffffff


	//   ....[66]....
        /*01a8*/ 	.word	0xffffffff


	//   ....[67]....
        /*01ac*/ 	.word	0xffffffff


	//   ....[68]....
        /*01b0*/ 	.word	0xffffffff


	//   ....[69]....
        /*01b4*/ 	.word	0xffffffff


	//   ....[70]....
        /*01b8*/ 	.word	0xffffffff


	//   ....[71]....
        /*01bc*/ 	.word	0xffffffff


	//   ....[72]....
        /*01c0*/ 	.word	0xffffffff


	//   ....[73]....
        /*01c4*/ 	.word	0xffffffff


	//   ....[74]....
        /*01c8*/ 	.word	0xffffffff


	//   ....[75]....
        /*01cc*/ 	.word	0xffffffff


	//   ....[76]....
        /*01d0*/ 	.word	0xffffffff


	//   ....[77]....
        /*01d4*/ 	.word	0xffffffff


	//   ....[78]....
        /*01d8*/ 	.word	0xffffffff


	//   ....[79]....
        /*01dc*/ 	.word	0xffffffff


	//   ....[80]....
        /*01e0*/ 	.word	0xffffffff


	//   ....[81]....
        /*01e4*/ 	.word	0xffffffff


	//   ....[82]....
        /*01e8*/ 	.word	0xffffffff


	//   ....[83]....
        /*01ec*/ 	.word	0xffffffff


	//   ....[84]....
        /*01f0*/ 	.word	0xffffffff


	//   ....[85]....
        /*01f4*/ 	.word	0xffffffff


	//   ....[86]....
        /*01f8*/ 	.word	0xffffffff


	//   ....[87]....
        /*01fc*/ 	.word	0xffffffff


	//   ....[88]....
        /*0200*/ 	.word	0xffffffff


	//   ....[89]....
        /*0204*/ 	.word	0xffffffff


	//   ....[90]....
        /*0208*/ 	.word	0xffffffff


	//   ....[91]....
        /*020c*/ 	.word	0xffffffff


	//   ....[92]....
        /*0210*/ 	.word	0xffffffff


	//   ....[93]....
        /*0214*/ 	.word	0xffffffff


	//   ....[94]....
        /*0218*/ 	.word	0xffffffff


	//   ....[95]....
        /*021c*/ 	.word	0xffffffff


	//   ....[96]....
        /*0220*/ 	.word	0xffffffff


	//   ....[97]....
        /*0224*/ 	.word	0xffffffff


	//   ....[98]....
        /*0228*/ 	.word	0xffffffff


	//   ....[99]....
        /*022c*/ 	.word	0xffffffff


	//   ....[100]....
        /*0230*/ 	.word	0xffffffff


	//   ....[101]....
        /*0234*/ 	.word	0xffffffff


	//   ....[102]....
        /*0238*/ 	.word	0xffffffff


	//   ....[103]....
        /*023c*/ 	.word	0xffffffff


	//   ....[104]....
        /*0240*/ 	.word	0xffffffff


	//   ....[105]....
        /*0244*/ 	.word	0xffffffff


	//   ....[106]....
        /*0248*/ 	.word	0xffffffff


	//   ....[107]....
        /*024c*/ 	.word	0xffffffff


	//   ....[108]....
        /*0250*/ 	.word	0xffffffff


	//   ....[109]....
        /*0254*/ 	.word	0xffffffff


	//   ....[110]....
        /*0258*/ 	.word	0xffffffff


	//   ....[111]....
        /*025c*/ 	.word	0xffffffff


	//   ....[112]....
        /*0260*/ 	.word	0xffffffff


	//----- nvinfo : EIATTR_COOP_GROUP_INSTR_OFFSETS
	.align		4
.L_184:
        /*0264*/ 	.byte	0x04, 0x28
        /*0266*/ 	.short	(.L_186 - .L_185)


	//   ....[0]....
.L_185:
        /*0268*/ 	.word	0x000000a0


	//   ....[1]....
        /*026c*/ 	.word	0x000028e0


	//   ....[2]....
        /*0270*/ 	.word	0x00002940


	//   ....[3]....
        /*0274*/ 	.word	0x00003100


	//   ....[4]....
        /*0278*/ 	.word	0x00003120


	//   ....[5]....
        /*027c*/ 	.word	0x00003870


	//   ....[6]....
        /*0280*/ 	.word	0x00003890


	//   ....[7]....
        /*0284*/ 	.word	0x00003fe0


	//   ....[8]....
        /*0288*/ 	.word	0x00003ff0


	//   ....[9]....
        /*028c*/ 	.word	0x00004810


	//   ....[10]....
        /*0290*/ 	.word	0x00004850


	//   ....[11]....
        /*0294*/ 	.word	0x00005600


	//   ....[12]....
        /*0298*/ 	.word	0x00005630


	//   ....[13]....
        /*029c*/ 	.word	0x00005dc0


	//   ....[14]....
        /*02a0*/ 	.word	0x00005df0


	//   ....[15]....
        /*02a4*/ 	.word	0x00006580


	//   ....[16]....
        /*02a8*/ 	.word	0x000065a0


	//   ....[17]....
        /*02ac*/ 	.word	0x00006d50


	//   ....[18]....
        /*02b0*/ 	.word	0x00006d80


	//   ....[19]....
        /*02b4*/ 	.word	0x00006e90


	//   ....[20]....
        /*02b8*/ 	.word	0x00006ec0


	//   ....[21]....
        /*02bc*/ 	.word	0x00006f90


	//   ....[22]....
        /*02c0*/ 	.word	0x00006fc0


	//   ....[23]....
        /*02c4*/ 	.word	0x00007090


	//   ....[24]....
        /*02c8*/ 	.word	0x000070b0


	//   ....[25]....
        /*02cc*/ 	.word	0x00007630


	//   ....[26]....
        /*02d0*/ 	.word	0x00007650


	//   ....[27]....
        /*02d4*/ 	.word	0x00007720


	//   ....[28]....
        /*02d8*/ 	.word	0x00007750


	//   ....[29]....
        /*02dc*/ 	.word	0x00007820


	//   ....[30]....
        /*02e0*/ 	.word	0x00007850


	//   ....[31]....
        /*02e4*/ 	.word	0x00007920


	//   ....[32]....
        /*02e8*/ 	.word	0x00007950


	//   ....[33]....
        /*02ec*/ 	.word	0x00008650


	//   ....[34]....
        /*02f0*/ 	.word	0x00008690


	//   ....[35]....
        /*02f4*/ 	.word	0x000086d0


	//   ....[36]....
        /*02f8*/ 	.word	0x00008710


	//   ....[37]....
        /*02fc*/ 	.word	0x00008770


	//   ....[38]....
        /*0300*/ 	.word	0x000087b0


	//   ....[39]....
        /*0304*/ 	.word	0x000087e0


	//   ....[40]....
        /*0308*/ 	.word	0x00008810


	//   ....[41]....
        /*030c*/ 	.word	0x00008a10


	//   ....[42]....
        /*0310*/ 	.word	0x00008a50


	//   ....[43]....
        /*0314*/ 	.word	0x00008a60


	//   ....[44]....
        /*0318*/ 	.word	0x00008af0


	//   ....[45]....
        /*031c*/ 	.word	0x00008b00


	//   ....[46]....
        /*0320*/ 	.word	0x00008c70


	//   ....[47]....
        /*0324*/ 	.word	0x00008ca0


	//   ....[48]....
        /*0328*/ 	.word	0x00008cc0


	//   ....[49]....
        /*032c*/ 	.word	0x0000c7f0


	//   ....[50]....
        /*0330*/ 	.word	0x0000c930


	//   ....[51]....
        /*0334*/ 	.word	0x0000c960


	//   ....[52]....
        /*0338*/ 	.word	0x0000c990


	//   ....[53]....
        /*033c*/ 	.word	0x0000c9c0


	//   ....[54]....
        /*0340*/ 	.word	0x0000c9f0


	//   ....[55]....
        /*0344*/ 	.word	0x0000ca20


	//   ....[56]....
        /*0348*/ 	.word	0x0000ca80


	//   ....[57]....
        /*034c*/ 	.word	0x0000e3c0


	//   ....[58]....
        /*0350*/ 	.word	0x0000e3e0


	//   ....[59]....
        /*0354*/ 	.word	0x0000e3f0


	//   ....[60]....
        /*0358*/ 	.word	0x0000e400


	//   ....[61]....
        /*035c*/ 	.word	0x0000e410


	//   ....[62]....
        /*0360*/ 	.word	0x0000e420


	//   ....[63]....
        /*0364*/ 	.word	0x0000e430


	//   ....[64]....
        /*0368*/ 	.word	0x0000e450


	//   ....[65]....
        /*036c*/ 	.word	0x0000f0e0


	//   ....[66]....
        /*0370*/ 	.word	0x0000f150


	//   ....[67]....
        /*0374*/ 	.word	0x0000f170


	//   ....[68]....
        /*0378*/ 	.word	0x0000f190


	//   ....[69]....
        /*037c*/ 	.word	0x00010e30


	//   ....[70]....
        /*0380*/ 	.word	0x00010e40


	//   ....[71]....
        /*0384*/ 	.word	0x00010e50


	//   ....[72]....
        /*0388*/ 	.word	0x00010e60


	//   ....[73]....
        /*038c*/ 	.word	0x00010e70


	//   ....[74]....
        /*0390*/ 	.word	0x00010e80


	//   ....[75]....
        /*0394*/ 	.word	0x00010e90


	//   ....[76]....
        /*0398*/ 	.word	0x00010ec0


	//   ....[77]....
        /*039c*/ 	.word	0x000112c0


	//   ....[78]....
        /*03a0*/ 	.word	0x000112e0


	//   ....[79]....
        /*03a4*/ 	.word	0x00011300


	//   ....[80]....
        /*03a8*/ 	.word	0x00011320


	//   ....[81]....
        /*03ac*/ 	.word	0x00011470


	//   ....[82]....
        /*03b0*/ 	.word	0x00011490


	//   ....[83]....
        /*03b4*/ 	.word	0x000114d0


	//   ....[84]....
        /*03b8*/ 	.word	0x00011500


	//   ....[85]....
        /*03bc*/ 	.word	0x00012da0


	//   ....[86]....
        /*03c0*/ 	.word	0x00012dc0


	//   ....[87]....
        /*03c4*/ 	.word	0x00012de0


	//   ....[88]....
        /*03c8*/ 	.word	0x00012e00


	//   ....[89]....
        /*03cc*/ 	.word	0x00014d90


	//   ....[90]....
        /*03d0*/ 	.word	0x00014dc0


	//   ....[91]....
        /*03d4*/ 	.word	0x00014e10


	//   ....[92]....
        /*03d8*/ 	.word	0x00014e20


	//   ....[93]....
        /*03dc*/ 	.word	0x000160d0


	//   ....[94]....
        /*03e0*/ 	.word	0x00016110


	//   ....[95]....
        /*03e4*/ 	.word	0x00016150


	//   ....[96]....
        /*03e8*/ 	.word	0x00016190


	//   ....[97]....
        /*03ec*/ 	.word	0x00016340


	//   ....[98]....
        /*03f0*/ 	.word	0x00016350


	//   ....[99]....
        /*03f4*/ 	.word	0x00016440


	//   ....[100]....
        /*03f8*/ 	.word	0x00016470


	//   ....[101]....
        /*03fc*/ 	.word	0x00016540


	//   ....[102]....
        /*0400*/ 	.word	0x00016570


	//   ....[103]....
        /*0404*/ 	.word	0x00016640


	//   ....[104]....
        /*0408*/ 	.word	0x00016660


	//   ....[105]....
        /*040c*/ 	.word	0x00016f10


	//   ....[106]....
        /*0410*/ 	.word	0x00016f20


	//   ....[107]....
        /*0414*/ 	.word	0x00016ff0


	//   ....[108]....
        /*0418*/ 	.word	0x00017020


	//   ....[109]....
        /*041c*/ 	.word	0x000170f0


	//   ....[110]....
        /*0420*/ 	.word	0x00017120


	//   ....[111]....
        /*0424*/ 	.word	0x000171f0


	//   ....[112]....
        /*0428*/ 	.word	0x00017210


	//----- nvinfo : EIATTR_EXIT_INSTR_OFFSETS
	.align		4
.L_186:
        /*042c*/ 	.byte	0x04, 0x1c
        /*042e*/ 	.short	(.L_188 - .L_187)


	//   ....[0]....
.L_187:
        /*0430*/ 	.word	0x00000450


	//   ....[1]....
        /*0434*/ 	.word	0x00016670


	//   ....[2]....
        /*0438*/ 	.word	0x000166c0


	//   ....[3]....
        /*043c*/ 	.word	0x00016720


	//   ....[4]....
        /*0440*/ 	.word	0x00017220


	//   ....[5]....
        /*0444*/ 	.word	0x00017270


	//   ....[6]....
        /*0448*/ 	.word	0x000172d0


	//----- nvinfo : EIATTR_CTAIDZ_USED
	.align		4
.L_188:
        /*044c*/ 	.byte	0x01, 0x04
	.zero		2


	//----- nvinfo : EIATTR_MAX_THREADS
	.align		4
        /*0450*/ 	.byte	0x04, 0x05
        /*0452*/ 	.short	(.L_190 - .L_189)
.L_189:
        /*0454*/ 	.word	0x00000100
        /*0458*/ 	.word	0x00000001
        /*045c*/ 	.word	0x00000001


	//----- nvinfo : EIATTR_CRS_STACK_SIZE
	.align		4
.L_190:
        /*0460*/ 	.byte	0x04, 0x1e
        /*0462*/ 	.short	(.L_192 - .L_191)
.L_191:
        /*0464*/ 	.word	0x00000000
.L_192:


//--------------------- .nv.info._ZN7cutlass13device_kernelIN5flash19enable_sm80_to_sm89INS1_16FlashAttnFwdSm80INS1_25CollectiveMainloopFwdSm80ILi8ELi1ELb1EN4cute5tupleIJNS5_1CILi128EEENS7_ILi96EEES8_EEELi128ENS_10bfloat16_tEfNS_4arch4Sm80ELb0ELb1ELb1ELb0ELb1ELb0ELb1ELb0EEENS1_21CollectiveEpilogueFwdINS6_IJS8_S8_S9_EEENS6_IJNS7_ILi1EEESH_SH_EEESB_SD_Li256ELb0ELb1ELb0ELb0EEENS1_19SingleTileSchedulerILb0ELb0ELb1ELi128EEEEEEEEEvNT_6ParamsE --------------------------
	.section	.nv.info._ZN7cutlass13device_kernelIN5flash19enable_sm80_to_sm89INS1_16FlashAttnFwdSm80INS1_25CollectiveMainloopFwdSm80ILi8ELi1ELb1EN4cute5tupleIJNS5_1CILi128EEENS7_ILi96EEES8_EEELi128ENS_10bfloat16_tEfNS_4arch4Sm80ELb0ELb1ELb1ELb0ELb1ELb0ELb1ELb0EEENS1_21CollectiveEpilogueFwdINS6_IJS8_S8_S9_EEENS6_IJNS7_ILi1EEESH_SH_EEESB_SD_Li256ELb0ELb1ELb0ELb0EEENS1_19SingleTileSchedulerILb0ELb0ELb1ELi128EEEEEEEEEvNT_6ParamsE,"",@"SHT_CUDA_INFO"
	.sectionflags	@""
	.align	4


	//----- nvinfo : EIATTR_CUDA_API_VERSION
	.align		4
        /*0000*/ 	.byte	0x04, 0x37
        /*0002*/ 	.short	(.L_194 - .L_193)
.L_193:
        /*0004*/ 	.word	0x00000082


	//----- nvinfo : EIATTR_SW2861232_WAR
	.align		4
.L_194:
        /*0008*/ 	.byte	0x01, 0x35
	.zero		2


	//----- nvinfo : EIATTR_PARAM_CBANK
	.align		4
        /*000c*/ 	.byte	0x04, 0x0a
        /*000e*/ 	.short	(.L_196 - .L_195)
	.align		4
.L_195:
        /*0010*/ 	.word	index@(.nv.constant0._ZN7cutlass13device_kernelIN5flash19enable_sm80_to_sm89INS1_16FlashAttnFwdSm80INS1_25CollectiveMainloopFwdSm80ILi8ELi1ELb1EN4cute5tupleIJNS5_1CILi128EEENS7_ILi96EEES8_EEELi128ENS_10bfloat16_tEfNS_4arch4Sm80ELb0ELb1ELb1ELb0ELb1ELb0ELb1ELb0EEENS1_21CollectiveEpilogueFwdINS6_IJS8_S8_S9_EEENS6_IJNS7_ILi1EEESH_SH_EEESB_SD_Li256ELb0ELb1ELb0ELb0EEENS1_19SingleTileSchedulerILb0ELb0ELb1ELi128EEEEEEEEEvNT_6ParamsE)
        /*0014*/ 	.short	0x0160
        /*0016*/ 	.short	0x0418


	//----- nvinfo : EIATTR_CBANK_PARAM_SIZE
	.align		4
.L_196:
        /*0018*/ 	.byte	0x03, 0x19
        /*001a*/ 	.short	0x0418


	//----- nvinfo : EIATTR_KPARAM_INFO
	.align		4
        /*001c*/ 	.byte	0x04, 0x17
        /*001e*/ 	.short	(.L_198 - .L_197)
.L_197:
        /*0020*/ 	.word	0x00000000
        /*0024*/ 	.short	0x0000
        /*0026*/ 	.short	0x0000
        /*0028*/ 	.byte	0x00, 0xf0, 0x61, 0x10


	//----- nvinfo : EIATTR_MAXREG_COUNT
	.align		4
.L_198:
        /*002c*/ 	.byte	0x03, 0x1b
        /*002e*/ 	.short	0x00ff


	//----- nvinfo : EIATTR_NUM_BARRIERS
	.align		4
        /*0030*/ 	.byte	0x02, 0x4c
        /*0032*/ 	.byte	0x02
	.zero		1


	//----- nvinfo : EIATTR_MERCURY_ISA_VERSION
	.align		4
        /*0034*/ 	.byte	0x03, 0x5f
        /*0036*/ 	.short	0x0000


	//----- nvinfo : EIATTR_COOP_GROUP_MASK_REGIDS
	.align		4
        /*0038*/ 	.byte	0x04, 0x29
        /*003a*/ 	.short	(.L_200 - .L_199)


	//   ....[0]....
.L_199:
        /*003c*/ 	.word	0xffffffff


	//   ....[1]....
        /*0040*/ 	.word	0xffffffff


	//   ....[2]....
        /*0044*/ 	.word	0xffffffff


	//   ....[3]....
        /*0048*/ 	.word	0xffffffff


	//   ....[4]....
        /*004c*/ 	.word	0xffffffff


	//   ....[5]....
        /*0050*/ 	.word	0xffffffff


	//   ....[6]....
        /*0054*/ 	.word	0xffffffff


	//   ....[7]....
        /*0058*/ 	.word	0xffffffff


	//   ....[8]....
        /*005c*/ 	.word	0xffffffff


	//   ....[9]....
        /*0060*/ 	.word	0xffffffff


	//   ....[10]....
        /*0064*/ 	.word	0xffffffff


	//   ....[11]....
        /*0068*/ 	.word	0xffffffff


	//   ....[12]....
        /*006c*/ 	.word	0xffffffff


	//   ....[13]....
        /*0070*/ 	.word	0xffffffff


	//   ....[14]....
        /*0074*/ 	.word	0xffffffff


	//   ....[15]....
        /*0078*/ 	.word	0xffffffff


	//   ....[16]....
        /*007c*/ 	.word	0xffffffff


	//   ....[17]....
        /*0080*/ 	.word	0xffffffff


	//   ....[18]....
        /*0084*/ 	.word	0xffffffff


	//   ....[19]....
        /*0088*/ 	.word	0xffffffff


	//   ....[20]....
        /*008c*/ 	.word	0xffffffff


	//   ....[21]....
        /*0090*/ 	.word	0xffffffff


	//   ....[22]....
        /*0094*/ 	.word	0xffffffff


	//   ....[23]....
        /*0098*/ 	.word	0xffffffff


	//   ....[24]....
        /*009c*/ 	.word	0xffffffff


	//   ....[25]....
        /*00a0*/ 	.word	0xffffffff


	//   ....[26]....
        /*00a4*/ 	.word	0xffffffff


	//   ....[27]....
        /*00a8*/ 	.word	0xffffffff


	//   ....[28]....
        /*00ac*/ 	.word	0xffffffff


	//   ....[29]....
        /*00b0*/ 	.word	0xffffffff


	//   ....[30]....
        /*00b4*/ 	.word	0xffffffff


	//   ....[31]....
        /*00b8*/ 	.word	0xffffffff


	//   ....[32]....
        /*00bc*/ 	.word	0xffffffff


	//   ....[33]....
        /*00c0*/ 	.word	0xffffffff


	//   ....[34]....
        /*00c4*/ 	.word	0xffffffff


	//   ....[35]....
        /*00c8*/ 	.word	0xffffffff


	//   ....[36]....
        /*00cc*/ 	.word	0xffffffff


	//   ....[37]....
        /*00d0*/ 	.word	0xffffffff


	//   ....[38]....
        /*00d4*/ 	.word	0xffffffff


	//   ....[39]....
        /*00d8*/ 	.word	0xffffffff


	//   ....[40]....
        /*00dc*/ 	.word	0xffffffff


	//   ....[41]....
        /*00e0*/ 	.word	0xffffffff


	//   ....[42]....
        /*00e4*/ 	.word	0xffffffff


	//   ....[43]....
        /*00e8*/ 	.word	0xffffffff


	//   ....[44]....
        /*00ec*/ 	.word	0xffffffff


	//   ....[45]....
        /*00f0*/ 	.word	0xffffffff


	//   ....[46]....
        /*00f4*/ 	.word	0xffffffff


	//   ....[47]....
        /*00f8*/ 	.word	0xffffffff


	//   ....[48]....
        /*00fc*/ 	.word	0xffffffff


	//   ....[49]....
        /*0100*/ 	.word	0xffffffff


	//   ....[50]....
        /*0104*/ 	.word	0xffffffff


	//   ....[51]....
        /*0108*/ 	.word	0xffffffff


	//   ....[52]....
        /*010c*/ 	.word	0xffffffff


	//   ....[53]....
        /*0110*/ 	.word	0xffffffff


	//   ....[54]....
        /*0114*/ 	.word	0xffffffff


	//   ....[55]....
        /*0118*/ 	.word	0xffffffff


	//   ....[56]....
        /*011c*/ 	.word	0xffffffff


	//   ....[57]....
        /*0120*/ 	.word	0xffffffff


	//   ....[58]....
        /*0124*/ 	.word	0xffffffff


	//   ....[59]....
        /*0128*/ 	.word	0xffffffff


	//   ....[60]....
        /*012c*/ 	.word	0xffffffff


	//   ....[61]....
        /*0130*/ 	.word	0xffffffff


	//   ....[62]....
        /*0134*/ 	.word	0xffffffff


	//   ....[63]....
        /*0138*/ 	.word	0xffffffff


	//   ....[64]....
        /*013c*/ 	.word	0xffffffff


	//   ....[65]....
        /*0140*/ 	.word	0xffffffff


	//   ....[66]....
        /*0144*/ 	.word	0xffffffff


	//   ....[67]....
        /*0148*/ 	.word	0xffffffff


	//   ....[68]....
        /*014c*/ 	.word	0xffffffff


	//   ....[69]....
        /*0150*/ 	.word	0xffffffff


	//   ....[70]....
        /*0154*/ 	.word	0xffffffff


	//   ....[71]....
        /*0158*/ 	.word	0xffffffff


	//   ....[72]....
        /*015c*/ 	.word	0xffffffff


	//   ....[73]....
        /*0160*/ 	.word	0xffffffff


	//   ....[74]....
        /*0164*/ 	.word	0xffffffff


	//   ....[75]....
        /*0168*/ 	.word	0xffffffff


	//   ....[76]....
        /*016c*/ 	.word	0xffffffff


	//   ....[77]....
        /*0170*/ 	.word	0xffffffff


	//   ....[78]....
        /*0174*/ 	.word	0xffffffff


	//   ....[79]....
        /*0178*/ 	.word	0xffffffff


	//   ....[80]....
        /*017c*/ 	.word	0xffffffff


	//   ....[81]....
        /*0180*/ 	.word	0xffffffff


	//   ....[82]....
        /*0184*/ 	.word	0xffffffff


	//   ....[83]....
        /*0188*/ 	.word	0xffffffff


	//   ....[84]....
        /*018c*/ 	.word	0xffffffff


	//   ....[85]....
        /*0190*/ 	.word	0xffffffff


	//   ....[86]....
        /*0194*/ 	.word	0xffffffff


	//   ....[87]....
        /*0198*/ 	.word	0xffffffff


	//   ....[88]....
        /*019c*/ 	.word	0xffffffff


	//   ....[89]....
        /*01a0*/ 	.word	0xffffffff


	//   ....[90]....
        /*01a4*/ 	.word	0xffffffff


	//   ....[91]....
        /*01a8*/ 	.word	0xffffffff


	//   ....[92]....
        /*01ac*/ 	.word	0xffffffff


	//   ....[93]....
        /*01b0*/ 	.word	0xffffffff


	//   ....[94]....
        /*01b4*/ 	.word	0xffffffff


	//   ....[95]....
        /*01b8*/ 	.word	0xffffffff


	//   ....[96]....
        /*01bc*/ 	.word	0xffffffff


	//   ....[97]....
        /*01c0*/ 	.word	0xffffffff


	//   ....[98]....
        /*01c4*/ 	.word	0xffffffff


	//   ....[99]....
        /*01c8*/ 	.word	0xffffffff


	//   ....[100]....
        /*01cc*/ 	.word	0xffffffff


	//   ....[101]....
        /*01d0*/ 	.word	0xffffffff


	//   ....[102]....
        /*01d4*/ 	.word	0xffffffff


	//   ....[103]....
        /*01d8*/ 	.word	0xffffffff


	//   ....[104]....
        /*01dc*/ 	.word	0xffffffff


	//   ....[105]....
        /*01e0*/ 	.word	0xffffffff


	//   ....[106]....
        /*01e4*/ 	.word	0xffffffff


	//   ....[107]....
        /*01e8*/ 	.word	0xffffffff


	//----- nvinfo : EIATTR_COOP_GROUP_INSTR_OFFSETS
	.align		4
.L_200:
        /*01ec*/ 	.byte	0x04, 0x28
        /*01ee*/ 	.short	(.L_202 - .L_201)


	//   ....[0]....
.L_201:
        /*01f0*/ 	.word	0x00000fd0


	//   ....[1]....
        /*01f4*/ 	.word	0x00001010


	//   ....[2]....
        /*01f8*/ 	.word	0x00001050


	//   ....[3]....
        /*01fc*/ 	.word	0x00001090


	//   ....[4]....
        /*0200*/ 	.word	0x000010c0


	//   ....[5]....
        /*0204*/ 	.word	0x00001140


	//   ....[6]....
        /*0208*/ 	.word	0x000012d0


	//   ....[7]....
        /*020c*/ 	.word	0x00001300


	//   ....[8]....
        /*0210*/ 	.word	0x00001520


	//   ....[9]....
        /*0214*/ 	.word	0x00001550


	//   ....[10]....
        /*0218*/ 	.word	0x00001570


	//   ....[11]....
        /*021c*/ 	.word	0x00001590


	//   ....[12]....
        /*0220*/ 	.word	0x000015a0


	//   ....[13]....
        /*0224*/ 	.word	0x000015b0


	//   ....[14]....
        /*0228*/ 	.word	0x00001b40


	//   ....[15]....
        /*022c*/ 	.word	0x00001b60


	//   ....[16]....
        /*0230*/ 	.word	0x00001b80


	//   ....[17]....
        /*0234*/ 	.word	0x00001b90


	//   ....[18]....
        /*0238*/ 	.word	0x00001bb0


	//   ....[19]....
        /*023c*/ 	.word	0x00001bc0


	//   ....[20]....
        /*0240*/ 	.word	0x00002860


	//   ....[21]....
        /*0244*/ 	.word	0x00002880


	//   ....[22]....
        /*0248*/ 	.word	0x00002890


	//   ....[23]....
        /*024c*/ 	.word	0x000028a0


	//   ....[24]....
        /*0250*/ 	.word	0x000028b0


	//   ....[25]....
        /*0254*/ 	.word	0x000028c0


	//   ....[26]....
        /*0258*/ 	.word	0x00002d30


	//   ....[27]....
        /*025c*/ 	.word	0x00003130


	//   ....[28]....
        /*0260*/ 	.word	0x00004920


	//   ....[29]....
        /*0264*/ 	.word	0x00004a80


	//   ....[30]....
        /*0268*/ 	.word	0x00004a90


	//   ....[31]....
        /*026c*/ 	.word	0x00004ae0


	//   ....[32]....
        /*0270*/ 	.word	0x00006260


	//   ....[33]....
        /*0274*/ 	.word	0x00006280


	//   ....[34]....
        /*0278*/ 	.word	0x000062a0


	//   ....[35]....
        /*027c*/ 	.word	0x000062b0


	//   ....[36]....
        /*0280*/ 	.word	0x000062c0


	//   ....[37]....
        /*0284*/ 	.word	0x000062d0


	//   ....[38]....
        /*0288*/ 	.word	0x00007440


	//   ....[39]....
        /*028c*/ 	.word	0x00007460


	//   ....[40]....
        /*0290*/ 	.word	0x00007480


	//   ....[41]....
        /*0294*/ 	.word	0x00007490


	//   ....[42]....
        /*0298*/ 	.word	0x000074a0


	//   ....[43]....
        /*029c*/ 	.word	0x000074b0


	//   ....[44]....
        /*02a0*/ 	.word	0x00007690


	//   ....[45]....
        /*02a4*/ 	.word	0x000078c0


	//   ....[46]....
        /*02a8*/ 	.word	0x000088d0


	//   ....[47]....
        /*02ac*/ 	.word	0x00008a50


	//   ....[48]....
        /*02b0*/ 	.word	0x00008cd0


	//   ....[49]....
        /*02b4*/ 	.word	0x00008dc0


	//   ....[50]....
        /*02b8*/ 	.word	0x0000aa90


	//   ....[51]....
        /*02bc*/ 	.word	0x0000aab0


	//   ....[52]....
        /*02c0*/ 	.word	0x0000aad0


	//   ....[53]....
        /*02c4*/ 	.word	0x0000aae0


	//   ....[54]....
        /*02c8*/ 	.word	0x0000aaf0


	//   ....[55]....
        /*02cc*/ 	.word	0x0000ab00


	//   ....[56]....
        /*02d0*/ 	.word	0x0000bc70


	//   ....[57]....
        /*02d4*/ 	.word	0x0000bc90


	//   ....[58]....
        /*02d8*/ 	.word	0x0000bcb0


	//   ....[59]....
        /*02dc*/ 	.word	0x0000bcc0


	//   ....[60]....
        /*02e0*/ 	.word	0x0000bcd0


	//   ....[61]....
        /*02e4*/ 	.word	0x0000bce0


	//   ....[62]....
        /*02e8*/ 	.word	0x0000c190


	//   ....[63]....
        /*02ec*/ 	.word	0x0000c1a0


	//   ....[64]....
        /*02f0*/ 	.word	0x0000c1d0


	//   ....[65]....
        /*02f4*/ 	.word	0x0000c1e0


	//   ....[66]....
        /*02f8*/ 	.word	0x0000dcb0


	//   ....[67]....
        /*02fc*/ 	.word	0x0000dcd0


	//   ....[68]....
        /*0300*/ 	.word	0x0000dcf0


	//   ....[69]....
        /*0304*/ 	.word	0x0000dd10


	//   ....[70]....
        /*0308*/ 	.word	0x0000dd50


	//   ....[71]....
        /*030c*/ 	.word	0x0000ddf0


	//   ....[72]....
        /*0310*/ 	.word	0x0000ee30


	//   ....[73]....
        /*0314*/ 	.word	0x0000ee40


	//   ....[74]....
        /*0318*/ 	.word	0x0000ee50


	//   ....[75]....
        /*031c*/ 	.word	0x0000ee60


	//   ....[76]....
        /*0320*/ 	.word	0x0000ee70


	//   ....[77]....
        /*0324*/ 	.word	0x0000ee80


	//   ....[78]....
        /*0328*/ 	.word	0x0000f090


	//   ....[79]....
        /*032c*/ 	.word	0x0000f540


	//   ....[80]....
        /*0330*/ 	.word	0x00010310


	//   ....[81]....
        /*0334*/ 	.word	0x00010610


	//   ....[82]....
        /*0338*/ 	.word	0x00010660


	//   ....[83]....
        /*033c*/ 	.word	0x00010720


	//   ....[84]....
        /*0340*/ 	.word	0x00011f30


	//   ....[85]....
        /*0344*/ 	.word	0x00011f60


	//   ....[86]....
        /*0348*/ 	.word	0x00011fa0


	//   ....[87]....
        /*034c*/ 	.word	0x00011fb0


	//   ....[88]....
        /*0350*/ 	.word	0x00013130


	//   ....[89]....
        /*0354*/ 	.word	0x00013140


	//   ....[90]....
        /*0358*/ 	.word	0x00013160


	//   ....[91]....
        /*035c*/ 	.word	0x00013180


	//   ....[92]....
        /*0360*/ 	.word	0x000131a0


	//   ....[93]....
        /*0364*/ 	.word	0x000131c0


	//   ....[94]....
        /*0368*/ 	.word	0x00013340


	//   ....[95]....
        /*036c*/ 	.word	0x00013370


	//   ....[96]....
        /*0370*/ 	.word	0x00013440


	//   ....[97]....
        /*0374*/ 	.word	0x00013470


	//   ....[98]....
        /*0378*/ 	.word	0x00013540


	//   ....[99]....
        /*037c*/ 	.word	0x00013560


	//   ....[100]....
        /*0380*/ 	.word	0x00013b90


	//   ....[101]....
        /*0384*/ 	.word	0x00013bc0


	//   ....[102]....
        /*0388*/ 	.word	0x00013c90


	//   ....[103]....
        /*038c*/ 	.word	0x00013cc0


	//   ....[104]....
        /*0390*/ 	.word	0x00013d90


	//   ....[105]....
        /*0394*/ 	.word	0x00013dc0


	//   ....[106]....
        /*0398*/ 	.word	0x00013e90


	//   ....[107]....
        /*039c*/ 	.word	0x00013eb0


	//----- nvinfo : EIATTR_EXIT_INSTR_OFFSETS
	.align		4
.L_202:
        /*03a0*/ 	.byte	0x04, 0x1c
        /*03a2*/ 	.short	(.L_204 - .L_203)


	//   ....[0]....
.L_203:
        /*03a4*/ 	.word	0x00000030


	//   ....[1]....
        /*03a8*/ 	.word	0x00013570


	//   ....[2]....
        /*03ac*/ 	.word	0x000135c0


	//   ....[3]....
        /*03b0*/ 	.word	0x00013620


	//   ....[4]....
        /*03b4*/ 	.word	0x00013ec0


	//   ....[5]....
        /*03b8*/ 	.word	0x00013f10


	//   ....[6]....
        /*03bc*/ 	.word	0x00013f70


	//----- nvinfo : EIATTR_CTAIDZ_USED
	.align		4
.L_204:
        /*03c0*/ 	.byte	0x01, 0x04
	.zero		2


	//----- nvinfo : EIATTR_MAX_THREADS
	.align		4
        /*03c4*/ 	.byte	0x04, 0x05
        /*03c6*/ 	.short	(.L_206 - .L_205)
.L_205:
        /*03c8*/ 	.word	0x00000100
        /*03cc*/ 	.word	0x00000001
        /*03d0*/ 	.word	0x00000001


	//----- nvinfo : EIATTR_CRS_STACK_SIZE
	.align		4
.L_206:
        /*03d4*/ 	.byte	0x04, 0x1e
        /*03d6*/ 	.short	(.L_208 - .L_207)
.L_207:
        /*03d8*/ 	.word	0x00000000
.L_208:


//--------------------- .nv.info._ZN7cutlass13device_kernelIN5flash19enable_sm80_to_sm89INS1_16FlashAttnFwdSm80INS1_25CollectiveMainloopFwdSm80ILi8ELi1ELb1EN4cute5tupleIJNS5_1CILi128EEENS7_ILi96EEES8_EEELi128ENS_10bfloat16_tEfNS_4arch4Sm80ELb0ELb1ELb1ELb1ELb1ELb0ELb1ELb0EEENS1_21CollectiveEpilogueFwdINS6_IJS8_S8_S9_EEENS6_IJNS7_ILi1EEESH_SH_EEESB_SD_Li256ELb1ELb1ELb0ELb0EEENS1_19SingleTileSchedulerILb1ELb0ELb1ELi128EEEEEEEEEvNT_6ParamsE --------------------------
	.section	.nv.info._ZN7cutlass13device_kernelIN5flash19enable_sm80_to_sm89INS1_16FlashAttnFwdSm80INS1_25CollectiveMainloopFwdSm80ILi8ELi1ELb1EN4cute5tupleIJNS5_1CILi128EEENS7_ILi96EEES8_EEELi128ENS_10bfloat16_tEfNS_4arch4Sm80ELb0ELb1ELb1ELb1ELb1ELb0ELb1ELb0EEENS1_21CollectiveEpilogueFwdINS6_IJS8_S8_S9_EEENS6_IJNS7_ILi1EEESH_SH_EEESB_SD_Li256ELb1ELb1ELb0ELb0EEENS1_19SingleTileSchedulerILb1ELb0ELb1ELi128EEEEEEEEEvNT_6ParamsE,"",@"SHT_CUDA_INFO"
	.sectionflags	@""
	.align	4


	//----- nvinfo : EIATTR_CUDA_API_VERSION
	.align		4
        /*0000*/ 	.byte	0x04, 0x37
        /*0002*/ 	.short	(.L_210 - .L_209)
.L_209:
        /*0004*/ 	.word	0x00000082


	//----- nvinfo : EIATTR_SW2861232_WAR
	.align		4
.L_210:
        /*0008*/ 	.byte	0x01, 0x35
	.zero		2


	//----- nvinfo : EIATTR_PARAM_CBANK
	.align		4
        /*000c*/ 	.byte	0x04, 0x0a
        /*000e*/ 	.short	(.L_212 - .L_211)
	.align		4
.L_211:
        /*0010*/ 	.word	index@(.nv.constant0._ZN7cutlass13device_kernelIN5flash19enable_sm80_to_sm89INS1_16FlashAttnFwdSm80INS1_25CollectiveMainloopFwdSm80ILi8ELi1ELb1EN4cute5tupleIJNS5_1CILi128EEENS7_ILi96EEES8_EEELi128ENS_10bfloat16_tEfNS_4arch4Sm80ELb0ELb1ELb1ELb1ELb1ELb0ELb1ELb0EEENS1_21CollectiveEpilogueFwdINS6_IJS8_S8_S9_EEENS6_IJNS7_ILi1EEESH_SH_EEESB_SD_Li256ELb1ELb1ELb0ELb0EEENS1_19SingleTileSchedulerILb1ELb0ELb1ELi128EEEEEEEEEvNT_6ParamsE)
        /*0014*/ 	.short	0x0160
        /*0016*/ 	.short	0x0418


	//----- nvinfo : EIATTR_CBANK_PARAM_SIZE
	.align		4
.L_212:
        /*0018*/ 	.byte	0x03, 0x19
        /*001a*/ 	.short	0x0418


	//----- nvinfo : EIATTR_KPARAM_INFO
	.align		4
        /*001c*/ 	.byte	0x04, 0x17
        /*001e*/ 	.short	(.L_214 - .L_213)
.L_213:
        /*0020*/ 	.word	0x00000000
        /*0024*/ 	.short	0x0000
        /*0026*/ 	.short	0x0000
        /*0028*/ 	.byte	0x00, 0xf0, 0x61, 0x10


	//----- nvinfo : EIATTR_MAXREG_COUNT
	.align		4
.L_214:
        /*002c*/ 	.byte	0x03, 0x1b
        /*002e*/ 	.short	0x00ff


	//----- nvinfo : EIATTR_NUM_BARRIERS
	.align		4
        /*0030*/ 	.byte	0x02, 0x4c
        /*0032*/ 	.byte	0x02
	.zero		1


	//----- nvinfo : EIATTR_ANNOTATIONS
	.align		4
        /*0034*/ 	.byte	0x04, 0x55
        /*0036*/ 	.short	(.L_216 - .L_215)


	//   ....[0]....
.L_215:
        /* <DEDUP_REMOVED lines=17> */
        /*013c*/ 	.byte	0xe0, 0x24, 0x01, 0x00, 0x01, 0x00, 0x00, 0x00, 0x70, 0x37, 0x01, 0x00


	//----- nvinfo : EIATTR_MERCURY_ISA_VERSION
	.align		4
.L_216:
        /*0148*/ 	.byte	0x03, 0x5f
        /*014a*/ 	.short	0x0000


	//----- nvinfo : EIATTR_COOP_GROUP_MASK_REGIDS
	.align		4
        /*014c*/ 	.byte	0x04, 0x29
        /*014e*/ 	.short	(.L_218 - .L_217)


	//   ....[0]....
.L_217:
        /*0150*/ 	.word	0xffffffff


	//   ....[1]....
        /*0154*/ 	.word	0xffffffff


	//   ....[2]....
        /*0158*/ 	.word	0xffffffff


	//   ....[3]....
        /*015c*/ 	.word	0xffffffff


	//   ....[4]....
        /*0160*/ 	.word	0xffffffff


	//   ....[5]....
        /*0164*/ 	.word	0xffffffff


	//   ....[6]....
        /*0168*/ 	.word	0xffffffff


	//   ....[7]....
        /*016c*/ 	.word	0xffffffff


	//   ....[8]....
        /*0170*/ 	.word	0xffffffff


	//   ....[9]....
        /*0174*/ 	.word	0xffffffff


	//   ....[10]....
        /*0178*/ 	.word	0xffffffff


	//   ....[11]....
        /*017c*/ 	.word	0xffffffff


	//   ....[12]....
        /*0180*/ 	.word	0xffffffff


	//   ....[13]....
        /*0184*/ 	.word	0xffffffff


	//   ....[14]....
        /*0188*/ 	.word	0xffffffff


	//   ....[15]....
        /*018c*/ 	.word	0xffffffff


	//   ....[16]....
        /*0190*/ 	.word	0xffffffff


	//   ....[17]....
        /*0194*/ 	.word	0xffffffff


	//   ....[18]....
        /*0198*/ 	.word	0xffffffff


	//   ....[19]....
        /*019c*/ 	.word	0xffffffff


	//   ....[20]....
        /*01a0*/ 	.word	0xffffffff


	//   ....[21]....
        /*01a4*/ 	.word	0xffffffff


	//   ....[22]....
        /*01a8*/ 	.word	0xffffffff


	//   ....[23]....
        /*01ac*/ 	.word	0xffffffff


	//   ....[24]....
        /*01b0*/ 	.word	0xffffffff


	//   ....[25]....
        /*01b4*/ 	.word	0xffffffff


	//   ....[26]....
        /*01b8*/ 	.word	0xffffffff


	//   ....[27]....
        /*01bc*/ 	.word	0xffffffff


	//   ....[28]....
        /*01c0*/ 	.word	0xffffffff


	//   ....[29]....
        /*01c4*/ 	.word	0xffffffff


	//   ....[30]....
        /*01c8*/ 	.word	0xffffffff


	//   ....[31]....
        /*01cc*/ 	.word	0xffffffff


	//   ....[32]....
        /*01d0*/ 	.word	0xffffffff


	//   ....[33]....
        /*01d4*/ 	.word	0xffffffff


	//   ....[34]....
        /*01d8*/ 	.word	0xffffffff


	//   ....[35]....
        /*01dc*/ 	.word	0xffffffff


	//   ....[36]....
        /*01e0*/ 	.word	0xffffffff


	//   ....[37]....
        /*01e4*/ 	.word	0xffffffff


	//   ....[38]....
        /*01e8*/ 	.word	0xffffffff


	//   ....[39]....
        /*01ec*/ 	.word	0xffffffff


	//   ....[40]....
        /*01f0*/ 	.word	0xffffffff


	//   ....[41]....
        /*01f4*/ 	.word	0xffffffff


	//   ....[42]....
        /*01f8*/ 	.word	0xffffffff


	//   ....[43]....
        /*01fc*/ 	.word	0xffffffff


	//   ....[44]....
        /*0200*/ 	.word	0xffffffff


	//   ....[45]....
        /*0204*/ 	.word	0xffffffff


	//   ....[46]....
        /*0208*/ 	.word	0xffffffff


	//   ....[47]....
        /*020c*/ 	.word	0xffffffff


	//   ....[48]....
        /*0210*/ 	.word	0xffffffff


	//   ....[49]....
        /*0214*/ 	.word	0xffffffff


	//   ....[50]....
        /*0218*/ 	.word	0xffffffff


	//   ....[51]....
        /*021c*/ 	.word	0xffffffff


	//   ....[52]....
        /*0220*/ 	.word	0xffffffff


	//   ....[53]....
        /*0224*/ 	.word	0xffffffff


	//   ....[54]....
        /*0228*/ 	.word	0xffffffff


	//   ....[55]....
        /*022c*/ 	.word	0xffffffff


	//   ....[56]....
        /*0230*/ 	.word	0xffffffff


	//   ....[57]....
        /*0234*/ 	.word	0xffffffff


	//   ....[58]....
        /*0238*/ 	.word	0xffffffff


	//   ....[59]....
        /*023c*/ 	.word	0xffffffff


	//   ....[60]....
        /*0240*/ 	.word	0xffffffff


	//   ....[61]....
        /*0244*/ 	.word	0xffffffff


	//   ....[62]....
        /*0248*/ 	.word	0xffffffff


	//   ....[63]....
        /*024c*/ 	.word	0xffffffff


	//   ....[64]....
        /*0250*/ 	.word	0xffffffff


	//   ....[65]....
        /*0254*/ 	.word	0xffffffff


	//   ....[66]....
        /*0258*/ 	.word	0xffffffff


	//   ....[67]....
        /*025c*/ 	.word	0xffffffff


	//   ....[68]....
        /*0260*/ 	.word	0xffffffff


	//   ....[69]....
        /*0264*/ 	.word	0xffffffff


	//   ....[70]....
        /*0268*/ 	.word	0xffffffff


	//   ....[71]....
        /*026c*/ 	.word	0xffffffff


	//   ....[72]....
        /*0270*/ 	.word	0xffffffff


	//   ....[73]....
        /*0274*/ 	.word	0xffffffff


	//   ....[74]....
        /*0278*/ 	.word	0xffffffff


	//   ....[75]....
        /*027c*/ 	.word	0xffffffff


	//   ....[76]....
        /*0280*/ 	.word	0xffffffff


	//   ....[77]....
        /*0284*/ 	.word	0xffffffff


	//   ....[78]....
        /*0288*/ 	.word	0xffffffff


	//   ....[79]....
        /*028c*/ 	.word	0xffffffff


	//   ....[80]....
        /*0290*/ 	.word	0xffffffff


	//   ....[81]....
        /*0294*/ 	.word	0xffffffff


	//   ....[82]....
        /*0298*/ 	.word	0xffffffff


	//   ....[83]....
        /*029c*/ 	.word	0xffffffff


	//   ....[84]....
        /*02a0*/ 	.word	0xffffffff


	//   ....[85]....
        /*02a4*/ 	.word	0xffffffff


	//   ....[86]....
        /*02a8*/ 	.word	0xffffffff


	//   ....[87]....
        /*02ac*/ 	.word	0xffffffff


	//   ....[88]....
        /*02b0*/ 	.word	0xffffffff


	//   ....[89]....
        /*02b4*/ 	.word	0xffffffff


	//   ....[90]....
        /*02b8*/ 	.word	0xffffffff


	//   ....[91]....
        /*02bc*/ 	.word	0xffffffff


	//   ....[92]....
        /*02c0*/ 	.word	0xffffffff


	//   ....[93]....
        /*02c4*/ 	.word	0xffffffff


	//   ....[94]....
        /*02c8*/ 	.word	0xffffffff


	//   ....[95]....
        /*02cc*/ 	.word	0xffffffff


	//   ....[96]....
        /*02d0*/ 	.word	0xffffffff


	//   ....[97]....
        /*02d4*/ 	.word	0xffffffff


	//   ....[98]....
        /*02d8*/ 	.word	0xffffffff


	//   ....[99]....
        /*02dc*/ 	.word	0xffffffff


	//   ....[100]....
        /*02e0*/ 	.word	0xffffffff


	//   ....[101]....
        /*02e4*/ 	.word	0xffffffff


	//   ....[102]....
        /*02e8*/ 	.word	0xffffffff


	//   ....[103]....
        /*02ec*/ 	.word	0xffffffff


	//   ....[104]....
        /*02f0*/ 	.word	0xffffffff


	//   ....[105]....
        /*02f4*/ 	.word	0xffffffff


	//   ....[106]....
        /*02f8*/ 	.word	0xffffffff


	//   ....[107]....
        /*02fc*/ 	.word	0xffffffff


	//   ....[108]....
        /*0300*/ 	.word	0xffffffff


	//----- nvinfo : EIATTR_COOP_GROUP_INSTR_OFFSETS
	.align		4
.L_218:
        /*0304*/ 	.byte	0x04, 0x28
        /*0306*/ 	.short	(.L_220 - .L_219)


	//   ....[0]....
.L_219:
        /*0308*/ 	.word	0x00000090


	//   ....[1]....
        /*030c*/ 	.word	0x00001260


	//   ....[2]....
        /*0310*/ 	.word	0x00001290


	//   ....[3]....
        /*0314*/ 	.word	0x000012c0


	//   ....[4]....
        /*0318*/ 	.word	0x00001340


	//   ....[5]....
        /*031c*/ 	.word	0x00001470


	//   ....[6]....
        /*0320*/ 	.word	0x00001490


	//   ....[7]....
        /*0324*/ 	.word	0x00001510


	//   ....[8]....
        /*0328*/ 	.word	0x00001540


	//   ....[9]....
        /*032c*/ 	.word	0x00001660


	//   ....[10]....
        /*0330*/ 	.word	0x00001670


	//   ....[11]....
        /*0334*/ 	.word	0x000016d0


	//   ....[12]....
        /*0338*/ 	.word	0x00001700


	//   ....[13]....
        /*033c*/ 	.word	0x00001840


	//   ....[14]....
        /*0340*/ 	.word	0x00001860


	//   ....[15]....
        /*0344*/ 	.word	0x000018b0


	//   ....[16]....
        /*0348*/ 	.word	0x000018d0


	//   ....[17]....
        /*034c*/ 	.word	0x000018f0


	//   ....[18]....
        /*0350*/ 	.word	0x00001910


	//   ....[19]....
        /*0354*/ 	.word	0x00001920


	//   ....[20]....
        /*0358*/ 	.word	0x00001930


	//   ....[21]....
        /*035c*/ 	.word	0x00002b20


	//   ....[22]....
        /*0360*/ 	.word	0x00002b50


	//   ....[23]....
        /*0364*/ 	.word	0x00002b80


	//   ....[24]....
        /*0368*/ 	.word	0x00002be0


	//   ....[25]....
        /*036c*/ 	.word	0x00002c00


	//   ....[26]....
        /*0370*/ 	.word	0x00002c20


	//   ....[27]....
        /*0374*/ 	.word	0x00003180


	//   ....[28]....
        /*0378*/ 	.word	0x000033f0


	//   ....[29]....
        /*037c*/ 	.word	0x00004380


	//   ....[30]....
        /*0380*/ 	.word	0x00004800


	//   ....[31]....
        /*0384*/ 	.word	0x00004990


	//   ....[32]....
        /*0388*/ 	.word	0x000049c0


	//   ....[33]....
        /*038c*/ 	.word	0x00006260


	//   ....[34]....
        /*0390*/ 	.word	0x00006270


	//   ....[35]....
        /*0394*/ 	.word	0x00006280


	//   ....[36]....
        /*0398*/ 	.word	0x00006290


	//   ....[37]....
        /*039c*/ 	.word	0x000062a0


	//   ....[38]....
        /*03a0*/ 	.word	0x000062b0


	//   ....[39]....
        /*03a4*/ 	.word	0x000074e0


	//   ....[40]....
        /*03a8*/ 	.word	0x000074f0


	//   ....[41]....
        /*03ac*/ 	.word	0x00007500


	//   ....[42]....
        /*03b0*/ 	.word	0x00007510


	//   ....[43]....
        /*03b4*/ 	.word	0x00007520


	//   ....[44]....
        /*03b8*/ 	.word	0x00007530


	//   ....[45]....
        /*03bc*/ 	.word	0x00007700


	//   ....[46]....
        /*03c0*/ 	.word	0x00007910


	//   ....[47]....
        /*03c4*/ 	.word	0x000088c0


	//   ....[48]....
        /*03c8*/ 	.word	0x00008b40


	//   ....[49]....
        /*03cc*/ 	.word	0x00008b90


	//   ....[50]....
        /*03d0*/ 	.word	0x00008c20


	//   ....[51]....
        /*03d4*/ 	.word	0x0000a9e0


	//   ....[52]....
        /*03d8*/ 	.word	0x0000a9f0


	//   ....[53]....
        /*03dc*/ 	.word	0x0000aa00


	//   ....[54]....
        /*03e0*/ 	.word	0x0000aa10


	//   ....[55]....
        /*03e4*/ 	.word	0x0000aa20


	//   ....[56]....
        /*03e8*/ 	.word	0x0000aa30


	//   ....[57]....
        /*03ec*/ 	.word	0x0000bc60


	//   ....[58]....
        /*03f0*/ 	.word	0x0000bc70


	//   ....[59]....
        /*03f4*/ 	.word	0x0000bc80


	//   ....[60]....
        /*03f8*/ 	.word	0x0000bc90


	//   ....[61]....
        /*03fc*/ 	.word	0x0000bca0


	//   ....[62]....
        /*0400*/ 	.word	0x0000bcb0


	//   ....[63]....
        /*0404*/ 	.word	0x0000c150


	//   ....[64]....
        /*0408*/ 	.word	0x0000c170


	//   ....[65]....
        /*040c*/ 	.word	0x0000c1a0


	//   ....[66]....
        /*0410*/ 	.word	0x0000c1b0


	//   ....[67]....
        /*0414*/ 	.word	0x0000dd60


	//   ....[68]....
        /*0418*/ 	.word	0x0000dd80


	//   ....[69]....
        /*041c*/ 	.word	0x0000dda0


	//   ....[70]....
        /*0420*/ 	.word	0x0000ddc0


	//   ....[71]....
        /*0424*/ 	.word	0x0000df10


	//   ....[72]....
        /*0428*/ 	.word	0x0000df30


	//   ....[73]....
        /*042c*/ 	.word	0x0000efb0


	//   ....[74]....
        /*0430*/ 	.word	0x0000efc0


	//   ....[75]....
        /*0434*/ 	.word	0x0000efd0


	//   ....[76]....
        /*0438*/ 	.word	0x0000efe0


	//   ....[77]....
        /*043c*/ 	.word	0x0000eff0


	//   ....[78]....
        /*0440*/ 	.word	0x0000f000


	//   ....[79]....
        /*0444*/ 	.word	0x0000f1b0


	//   ....[80]....
        /*0448*/ 	.word	0x0000fb10


	//   ....[81]....
        /*044c*/ 	.word	0x00010200


	//   ....[82]....
        /*0450*/ 	.word	0x00010380


	//   ....[83]....
        /*0454*/ 	.word	0x00010670


	//   ....[84]....
        /*0458*/ 	.word	0x00010700


	//   ....[85]....
        /*045c*/ 	.word	0x00011f00


	//   ....[86]....
        /*0460*/ 	.word	0x00011f30


	//   ....[87]....
        /*0464*/ 	.word	0x00011f80


	//   ....[88]....
        /*0468*/ 	.word	0x00011f90


	//   ....[89]....
        /*046c*/ 	.word	0x00013130


	//   ....[90]....
        /*0470*/ 	.word	0x00013160


	//   ....[91]....
        /*0474*/ 	.word	0x00013190


	//   ....[92]....
        /*0478*/ 	.word	0x000131c0


	//   ....[93]....
        /*047c*/ 	.word	0x00013380


	//   ....[94]....
        /*0480*/ 	.word	0x00013390


	//   ....[95]....
        /*0484*/ 	.word	0x00013480


	//   ....[96]....
        /*0488*/ 	.word	0x000134b0


	//   ....[97]....
        /*048c*/ 	.word	0x00013580


	//   ....[98]....
        /*0490*/ 	.word	0x000135b0


	//   ....[99]....
        /*0494*/ 	.word	0x00013680


	//   ....[100]....
        /*0498*/ 	.word	0x000136a0


	//   ....[101]....
        /*049c*/ 	.word	0x00013de0


	//   ....[102]....
        /*04a0*/ 	.word	0x00013e00


	//   ....[103]....
        /*04a4*/ 	.word	0x00013ee0


	//   ....[104]....
        /*04a8*/ 	.word	0x00013f10


	//   ....[105]....
        /*04ac*/ 	.word	0x00013fe0


	//   ....[106]....
        /*04b0*/ 	.word	0x00014010


	//   ....[107]....
        /*04b4*/ 	.word	0x000140e0


	//   ....[108]....
        /*04b8*/ 	.word	0x00014100


	//----- nvinfo : EIATTR_EXIT_INSTR_OFFSETS
	.align		4
.L_220:
        /*04bc*/ 	.byte	0x04, 0x1c
        /*04be*/ 	.short	(.L_222 - .L_221)


	//   ....[0]....
.L_221:
        /*04c0*/ 	.word	0x00000370


	//   ....[1]....
        /*04c4*/ 	.word	0x000136b0


	//   ....[2]....
        /*04c8*/ 	.word	0x00013700


	//   ....[3]....
        /*04cc*/ 	.word	0x00013760


	//   ....[4]....
        /*04d0*/ 	.word	0x00014110


	//   ....[5]....
        /*04d4*/ 	.word	0x00014160


	//   ....[6]....
        /*04d8*/ 	.word	0x000141c0


	//----- nvinfo : EIATTR_CTAIDZ_USED
	.align		4
.L_222:
        /*04dc*/ 	.byte	0x01, 0x04
	.zero		2


	//----- nvinfo : EIATTR_MAX_THREADS
	.align		4
        /*04e0*/ 	.byte	0x04, 0x05
        /*04e2*/ 	.short	(.L_224 - .L_223)
.L_223:
        /*04e4*/ 	.word	0x00000100
        /*04e8*/ 	.word	0x00000001
        /*04ec*/ 	.word	0x00000001


	//----- nvinfo : EIATTR_CRS_STACK_SIZE
	.align		4
.L_224:
        /*04f0*/ 	.byte	0x04, 0x1e
        /*04f2*/ 	.short	(.L_226 - .L_225)
.L_225:
        /*04f4*/ 	.word	0x00000000
.L_226:


//--------------------- .nv.info._ZN7cutlass13device_kernelIN5flash19enable_sm80_to_sm89INS1_16FlashAttnFwdSm80INS1_25CollectiveMainloopFwdSm80ILi8ELi1ELb1EN4cute5tupleIJNS5_1CILi128EEENS7_ILi96EEES8_EEELi128ENS_10bfloat16_tEfNS_4arch4Sm80ELb0ELb1ELb1ELb1ELb1ELb1ELb1ELb0EEENS1_21CollectiveEpilogueFwdINS6_IJS8_S8_S9_EEENS6_IJNS7_ILi1EEESH_SH_EEESB_SD_Li256ELb1ELb1ELb0ELb0EEENS1_19SingleTileSchedulerILb1ELb0ELb1ELi128EEEEEEEEEvNT_6ParamsE --------------------------
	.section	.nv.info._ZN7cutlass13device_kernelIN5flash19enable_sm80_to_sm89INS1_16FlashAttnFwdSm80INS1_25CollectiveMainloopFwdSm80ILi8ELi1ELb1EN4cute5tupleIJNS5_1CILi128EEENS7_ILi96EEES8_EEELi128ENS_10bfloat16_tEfNS_4arch4Sm80ELb0ELb1ELb1ELb1ELb1ELb1ELb1ELb0EEENS1_21CollectiveEpilogueFwdINS6_IJS8_S8_S9_EEENS6_IJNS7_ILi1EEESH_SH_EEESB_SD_Li256ELb1ELb1ELb0ELb0EEENS1_19SingleTileSchedulerILb1ELb0ELb1ELi128EEEEEEEEEvNT_6ParamsE,"",@"SHT_CUDA_INFO"
	.sectionflags	@""
	.align	4


	//----- nvinfo : EIATTR_CUDA_API_VERSION
	.align		4
        /*0000*/ 	.byte	0x04, 0x37
        /*0002*/ 	.short	(.L_228 - .L_227)
.L_227:
        /*0004*/ 	.word	0x00000082


	//----- nvinfo : EIATTR_SW2861232_WAR
	.align		4
.L_228:
        /*0008*/ 	.byte	0x01, 0x35
	.zero		2


	//----- nvinfo : EIATTR_PARAM_CBANK
	.align		4
        /*000c*/ 	.byte	0x04, 0x0a
        /*000e*/ 	.short	(.L_230 - .L_229)
	.align		4
.L_229:
        /*0010*/ 	.word	index@(.nv.constant0._ZN7cutlass13device_kernelIN5flash19enable_sm80_to_sm89INS1_16FlashAttnFwdSm80INS1_25CollectiveMainloopFwdSm80ILi8ELi1ELb1EN4cute5tupleIJNS5_1CILi128EEENS7_ILi96EEES8_EEELi128ENS_10bfloat16_tEfNS_4arch4Sm80ELb0ELb1ELb1ELb1ELb1ELb1ELb1ELb0EEENS1_21CollectiveEpilogueFwdINS6_IJS8_S8_S9_EEENS6_IJNS7_ILi1EEESH_SH_EEESB_SD_Li256ELb1ELb1ELb0ELb0EEENS1_19SingleTileSchedulerILb1ELb0ELb1ELi128EEEEEEEEEvNT_6ParamsE)
        /*0014*/ 	.short	0x0160
        /*0016*/ 	.short	0x0418


	//----- nvinfo : EIATTR_CBANK_PARAM_SIZE
	.align		4
.L_230:
        /*0018*/ 	.byte	0x03, 0x19
        /*001a*/ 	.short	0x0418


	//----- nvinfo : EIATTR_KPARAM_INFO
	.align		4
        /*001c*/ 	.byte	0x04, 0x17
        /*001e*/ 	.short	(.L_232 - .L_231)
.L_231:
        /*0020*/ 	.word	0x00000000
        /*0024*/ 	.short	0x0000
        /*0026*/ 	.short	0x0000
        /*0028*/ 	.byte	0x00, 0xf0, 0x61, 0x10


	//----- nvinfo : EIATTR_MAXREG_COUNT
	.align		4
.L_232:
        /*002c*/ 	.byte	0x03, 0x1b
        /*002e*/ 	.short	0x00ff


	//----- nvinfo : EIATTR_NUM_BARRIERS
	.align		4
        /*0030*/ 	.byte	0x02, 0x4c
        /*0032*/ 	.byte	0x02
	.zero		1


	//----- nvinfo : EIATTR_ANNOTATIONS
	.align		4
        /*0034*/ 	.byte	0x04, 0x55
        /*0036*/ 	.short	(.L_234 - .L_233)


	//   ....[0]....
.L_233:
        /* <DEDUP_REMOVED lines=22> */


	//----- nvinfo : EIATTR_MERCURY_ISA_VERSION
	.align		4
.L_234:
        /*0180*/ 	.byte	0x03, 0x5f
        /*0182*/ 	.short	0x0000


	//----- nvinfo : EIATTR_COOP_GROUP_MASK_REGIDS
	.align		4
        /*0184*/ 	.byte	0x04, 0x29
        /*0186*/ 	.short	(.L_236 - .L_235)


	//   ....[0]....
.L_235:
        /*0188*/ 	.word	0xffffffff


	//   ....[1]....
        /*018c*/ 	.word	0xffffffff


	//   ....[2]....
        /*0190*/ 	.word	0xffffffff


	//   ....[3]....
        /*0194*/ 	.word	0xffffffff


	//   ....[4]....
        /*0198*/ 	.word	0xffffffff


	//   ....[5]....
        /*019c*/ 	.word	0xffffffff


	//   ....[6]....
        /*01a0*/ 	.word	0xffffffff


	//   ....[7]....
        /*01a4*/ 	.word	0xffffffff


	//   ....[8]....
        /*01a8*/ 	.word	0xffffffff


	//   ....[9]....
        /*01ac*/ 	.word	0xffffffff


	//   ....[10]....
        /*01b0*/ 	.word	0xffffffff


	//   ....[11]....
        /*01b4*/ 	.word	0xffffffff


	//   ....[12]....
        /*01b8*/ 	.word	0xffffffff


	//   ....[13]....
        /*01bc*/ 	.word	0xffffffff


	//   ....[14]....
        /*01c0*/ 	.word	0xffffffff


	//   ....[15]....
        /*01c4*/ 	.word	0xffffffff


	//   ....[16]....
        /*01c8*/ 	.word	0xffffffff


	//   ....[17]....
        /*01cc*/ 	.word	0xffffffff


	//   ....[18]....
        /*01d0*/ 	.word	0xffffffff


	//   ....[19]....
        /*01d4*/ 	.word	0xffffffff


	//   ....[20]....
        /*01d8*/ 	.word	0xffffffff


	//   ....[21]....
        /*01dc*/ 	.word	0xffffffff


	//   ....[22]....
        /*01e0*/ 	.word	0xffffffff


	//   ....[23]....
        /*01e4*/ 	.word	0xffffffff


	//   ....[24]....
        /*01e8*/ 	.word	0xffffffff


	//   ....[25]....
        /*01ec*/ 	.word	0xffffffff


	//   ....[26]....
        /*01f0*/ 	.word	0xffffffff


	//   ....[27]....
        /*01f4*/ 	.word	0xffffffff


	//   ....[28]....
        /*01f8*/ 	.word	0xffffffff


	//   ....[29]....
        /*01fc*/ 	.word	0xffffffff


	//   ....[30]....
        /*0200*/ 	.word	0xffffffff


	//   ....[31]....
        /*0204*/ 	.word	0xffffffff


	//   ....[32]....
        /*0208*/ 	.word	0xffffffff


	//   ....[33]....
        /*020c*/ 	.word	0xffffffff


	//   ....[34]....
        /*0210*/ 	.word	0xffffffff


	//   ....[35]....
        /*0214*/ 	.word	0xffffffff


	//   ....[36]....
        /*0218*/ 	.word	0xffffffff


	//   ....[37]....
        /*021c*/ 	.word	0xffffffff


	//   ....[38]....
        /*0220*/ 	.word	0xffffffff


	//   ....[39]....
        /*0224*/ 	.word	0xffffffff


	//   ....[40]....
        /*0228*/ 	.word	0xffffffff


	//   ....[41]....
        /*022c*/ 	.word	0xffffffff


	//   ....[42]....
        /*0230*/ 	.word	0xffffffff


	//   ....[43]....
        /*0234*/ 	.word	0xffffffff


	//   ....[44]....
        /*0238*/ 	.word	0xffffffff


	//   ....[45]....
        /*023c*/ 	.word	0xffffffff


	//   ....[46]....
        /*0240*/ 	.word	0xffffffff


	//   ....[47]....
        /*0244*/ 	.word	0xffffffff


	//   ....[48]....
        /*0248*/ 	.word	0xffffffff


	//   ....[49]....
        /*024c*/ 	.word	0xffffffff


	//   ....[50]....
        /*0250*/ 	.word	0xffffffff


	//   ....[51]....
        /*0254*/ 	.word	0xffffffff


	//   ....[52]....
        /*0258*/ 	.word	0xffffffff


	//   ....[53]....
        /*025c*/ 	.word	0xffffffff


	//   ....[54]....
        /*0260*/ 	.word	0xffffffff


	//   ....[55]....
        /*0264*/ 	.word	0xffffffff


	//   ....[56]....
        /*0268*/ 	.word	0xffffffff


	//   ....[57]....
        /*026c*/ 	.word	0xffffffff


	//   ....[58]....
        /*0270*/ 	.word	0xffffffff


	//   ....[59]....
        /*0274*/ 	.word	0xffffffff


	//   ....[60]....
        /*0278*/ 	.word	0xffffffff


	//   ....[61]....
        /*027c*/ 	.word	0xffffffff


	//   ....[62]....
        /*0280*/ 	.word	0xffffffff


	//   ....[63]....
        /*0284*/ 	.word	0xffffffff


	//   ....[64]....
        /*0288*/ 	.word	0xffffffff


	//   ....[65]....
        /*028c*/ 	.word	0xffffffff


	//   ....[66]....
        /*0290*/ 	.word	0xffffffff


	//   ....[67]....
        /*0294*/ 	.word	0xffffffff


	//   ....[68]....
        /*0298*/ 	.word	0xffffffff


	//   ....[69]....
        /*029c*/ 	.word	0xffffffff


	//   ....[70]....
        /*02a0*/ 	.word	0xffffffff


	//   ....[71]....
        /*02a4*/ 	.word	0xffffffff


	//   ....[72]....
        /*02a8*/ 	.word	0xffffffff


	//   ....[73]....
        /*02ac*/ 	.word	0xffffffff


	//   ....[74]....
        /*02b0*/ 	.word	0xffffffff


	//   ....[75]....
        /*02b4*/ 	.word	0xffffffff


	//   ....[76]....
        /*02b8*/ 	.word	0xffffffff


	//   ....[77]....
        /*02bc*/ 	.word	0xffffffff


	//   ....[78]....
        /*02c0*/ 	.word	0xffffffff


	//   ....[79]....
        /*02c4*/ 	.word	0xffffffff


	//   ....[80]....
        /*02c8*/ 	.word	0xffffffff


	//   ....[81]....
        /*02cc*/ 	.word	0xffffffff


	//   ....[82]....
        /*02d0*/ 	.word	0xffffffff


	//   ....[83]....
        /*02d4*/ 	.word	0xffffffff


	//   ....[84]....
        /*02d8*/ 	.word	0xffffffff


	//   ....[85]....
        /*02dc*/ 	.word	0xffffffff


	//   ....[86]....
        /*02e0*/ 	.word	0xffffffff


	//   ....[87]....
        /*02e4*/ 	.word	0xffffffff


	//   ....[88]....
        /*02e8*/ 	.word	0xffffffff


	//   ....[89]....
        /*02ec*/ 	.word	0xffffffff


	//   ....[90]....
        /*02f0*/ 	.word	0xffffffff


	//   ....[91]....
        /*02f4*/ 	.word	0xffffffff


	//   ....[92]....
        /*02f8*/ 	.word	0xffffffff


	//   ....[93]....
        /*02fc*/ 	.word	0xffffffff


	//   ....[94]....
        /*0300*/ 	.word	0xffffffff


	//   ....[95]....
        /*0304*/ 	.word	0xffffffff


	//   ....[96]....
        /*0308*/ 	.word	0xffffffff


	//   ....[97]....
        /*030c*/ 	.word	0xffffffff


	//   ....[98]....
        /*0310*/ 	.word	0xffffffff


	//   ....[99]....
        /*0314*/ 	.word	0xffffffff


	//   ....[100]....
        /*0318*/ 	.word	0xffffffff


	//   ....[101]....
        /*031c*/ 	.word	0xffffffff


	//   ....[102]....
        /*0320*/ 	.word	0xffffffff


	//   ....[103]....
        /*0324*/ 	.word	0xffffffff


	//   ....[104]....
        /*0328*/ 	.word	0xffffffff


	//   ....[105]....
        /*032c*/ 	.word	0xffffffff


	//   ....[106]....
        /*0330*/ 	.word	0xffffffff


	//   ....[107]....
        /*0334*/ 	.word	0xffffffff


	//   ....[108]....
        /*0338*/ 	.word	0xffffffff


	//   ....[109]....
        /*033c*/ 	.word	0xffffffff


	//   ....[110]....
        /*0340*/ 	.word	0xffffffff


	//   ....[111]....
        /*0344*/ 	.word	0xffffffff


	//   ....[112]....
        /*0348*/ 	.word	0xffffffff


	//   ....[113]....
        /*034c*/ 	.word	0xffffffff


	//   ....[114]....
        /*0350*/ 	.word	0xffffffff


	//   ....[115]....
        /*0354*/ 	.word	0xffffffff


	//   ....[116]....
        /*0358*/ 	.word	0xffffffff


	//   ....[117]....
        /*035c*/ 	.word	0xffffffff


	//   ....[118]....
        /*0360*/ 	.word	0xffffffff


	//   ....[119]....
        /*0364*/ 	.word	0xffffffff


	//   ....[120]....
        /*0368*/ 	.word	0xffffffff


	//   ....[121]....
        /*036c*/ 	.word	0xffffffff


	//   ....[122]....
        /*0370*/ 	.word	0xffffffff


	//   ....[123]....
        /*0374*/ 	.word	0xffffffff


	//   ....[124]....
        /*0378*/ 	.word	0xffffffff


	//   ....[125]....
        /*037c*/ 	.word	0xffffffff


	//   ....[126]....
        /*0380*/ 	.word	0xffffffff


	//   ....[127]....
        /*0384*/ 	.word	0xffffffff


	//   ....[128]....
        /*0388*/ 	.word	0xffffffff


	//   ....[129]....
        /*038c*/ 	.word	0xffffffff


	//   ....[130]....
        /*0390*/ 	.word	0xffffffff


	//   ....[131]....
        /*0394*/ 	.word	0xffffffff


	//   ....[132]....
        /*0398*/ 	.word	0xffffffff


	//   ....[133]....
        /*039c*/ 	.word	0xffffffff


	//   ....[134]....
        /*03a0*/ 	.word	0xffffffff


	//   ....[135]....
        /*03a4*/ 	.word	0xffffffff


	//   ....[136]....
        /*03a8*/ 	.word	0xffffffff


	//   ....[137]....
        /*03ac*/ 	.word	0xffffffff


	//   ....[138]....
        /*03b0*/ 	.word	0xffffffff


	//   ....[139]....
        /*03b4*/ 	.word	0xffffffff


	//   ....[140]....
        /*03b8*/ 	.word	0xffffffff


	//   ....[141]....
        /*03bc*/ 	.word	0xffffffff


	//   ....[142]....
        /*03c0*/ 	.word	0xffffffff


	//   ....[143]....
        /*03c4*/ 	.word	0xffffffff


	//   ....[144]....
        /*03c8*/ 	.word	0xffffffff


	//   ....[145]....
        /*03cc*/ 	.word	0xffffffff


	//   ....[146]....
        /*03d0*/ 	.word	0xffffffff


	//   ....[147]....
        /*03d4*/ 	.word	0xffffffff


	//   ....[148]....
        /*03d8*/ 	.word	0xffffffff


	//   ....[149]....
        /*03dc*/ 	.word	0xffffffff


	//   ....[150]....
        /*03e0*/ 	.word	0xffffffff


	//   ....[151]....
        /*03e4*/ 	.word	0xffffffff


	//   ....[152]....
        /*03e8*/ 	.word	0xffffffff


	//   ....[153]....
        /*03ec*/ 	.word	0xffffffff


	//   ....[154]....
        /*03f0*/ 	.word	0xffffffff


	//   ....[155]....
        /*03f4*/ 	.word	0xffffffff


	//   ....[156]....
        /*03f8*/ 	.word	0xffffffff


	//   ....[157]....
        /*03fc*/ 	.word	0xffffffff


	//   ....[158]....
        /*0400*/ 	.word	0xffffffff


	//   ....[159]....
        /*0404*/ 	.word	0xffffffff


	//   ....[160]....
        /*0408*/ 	.word	0xffffffff


	//   ....[161]....
        /*040c*/ 	.word	0xffffffff


	//   ....[162]....
        /*0410*/ 	.word	0xffffffff


	//   ....[163]....
        /*0414*/ 	.word	0xffffffff


	//   ....[164]....
        /*0418*/ 	.word	0xffffffff


	//----- nvinfo : EIATTR_COOP_GROUP_INSTR_OFFSETS
	.align		4
.L_236:
        /*041c*/ 	.byte	0x04, 0x28
        /*041e*/ 	.short	(.L_238 - .L_237)


	//   ....[0]....
.L_237:
        /*0420*/ 	.word	0x00000090


	//   ....[1]....
        /*0424*/ 	.word	0x00002370


	//   ....[2]....
        /*0428*/ 	.word	0x000023c0


	//   ....[3]....
        /*042c*/ 	.word	0x00002b90


	//   ....[4]....
        /*0430*/ 	.word	0x00002bb0


	//   ....[5]....
        /*0434*/ 	.word	0x00003300


	//   ....[6]....
        /*0438*/ 	.word	0x00003310


	//   ....[7]....
        /*043c*/ 	.word	0x00003b20


	//   ....[8]....
        /*0440*/ 	.word	0x00003b50


	//   ....[9]....
        /*0444*/ 	.word	0x00004750


	//   ....[10]....
        /*0448*/ 	.word	0x00004780


	//   ....[11]....
        /*044c*/ 	.word	0x00004f00


	//   ....[12]....
        /*0450*/ 	.word	0x00004f20


	//   ....[13]....
        /*0454*/ 	.word	0x000056c0


	//   ....[14]....
        /*0458*/ 	.word	0x000056f0


	//   ....[15]....
        /*045c*/ 	.word	0x00005800


	//   ....[16]....
        /*0460*/ 	.word	0x00005830


	//   ....[17]....
        /*0464*/ 	.word	0x00005900


	//   ....[18]....
        /*0468*/ 	.word	0x00005920


	//   ....[19]....
        /*046c*/ 	.word	0x00005d10


	//   ....[20]....
        /*0470*/ 	.word	0x00005d40


	//   ....[21]....
        /*0474*/ 	.word	0x00005ed0


	//   ....[22]....
        /*0478*/ 	.word	0x00005f00


	//   ....[23]....
        /*047c*/ 	.word	0x00005fd0


	//   ....[24]....
        /*0480*/ 	.word	0x00006000


	//   ....[25]....
        /*0484*/ 	.word	0x00006fe0


	//   ....[26]....
        /*0488*/ 	.word	0x00006ff0


	//   ....[27]....
        /*048c*/ 	.word	0x000070a0


	//   ....[28]....
        /*0490*/ 	.word	0x000070d0


	//   ....[29]....
        /*0494*/ 	.word	0x00007260


	//   ....[30]....
        /*0498*/ 	.word	0x00007290


	//   ....[31]....
        /*049c*/ 	.word	0x000072b0


	//   ....[32]....
        /*04a0*/ 	.word	0x000072d0


	//   ....[33]....
        /*04a4*/ 	.word	0x00007460


	//   ....[34]....
        /*04a8*/ 	.word	0x00007470


	//   ....[35]....
        /*04ac*/ 	.word	0x00007540


	//   ....[36]....
        /*04b0*/ 	.word	0x00007550


	//   ....[37]....
        /*04b4*/ 	.word	0x00007630


	//   ....[38]....
        /*04b8*/ 	.word	0x00007640


	//   ....[39]....
        /*04bc*/ 	.word	0x00007ae0


	//   ....[40]....
        /*04c0*/ 	.word	0x00007b00


	//   ....[41]....
        /*04c4*/ 	.word	0x00007b50


	//   ....[42]....
        /*04c8*/ 	.word	0x00007b60


	//   ....[43]....
        /*04cc*/ 	.word	0x00007ce0


	//   ....[44]....
        /*04d0*/ 	.word	0x00007d70


	//   ....[45]....
        /*04d4*/ 	.word	0x00007db0


	//   ....[46]....
        /*04d8*/ 	.word	0x00007de0


	//   ....[47]....
        /*04dc*/ 	.word	0x00007f60


	//   ....[48]....
        /*04e0*/ 	.word	0x00007ff0


	//   ....[49]....
        /*04e4*/ 	.word	0x00008030


	//   ....[50]....
        /*04e8*/ 	.word	0x00008070


	//   ....[51]....
        /*04ec*/ 	.word	0x00008200


	//   ....[52]....
        /*04f0*/ 	.word	0x00008290


	//   ....[53]....
        /*04f4*/ 	.word	0x000082d0


	//   ....[54]....
        /*04f8*/ 	.word	0x000082f0


	//   ....[55]....
        /*04fc*/ 	.word	0x0000a020


	//   ....[56]....
        /*0500*/ 	.word	0x0000a060


	//   ....[57]....
        /*0504*/ 	.word	0x0000a080


	//   ....[58]....
        /*0508*/ 	.word	0x0000a0f0


	//   ....[59]....
        /*050c*/ 	.word	0x0000a170


	//   ....[60]....
        /*0510*/ 	.word	0x0000a190


	//   ....[61]....
        /*0514*/ 	.word	0x0000a1b0


	//   ....[62]....
        /*0518*/ 	.word	0x0000a1d0


	//   ....[63]....
        /*051c*/ 	.word	0x0000a3c0


	//   ....[64]....
        /*0520*/ 	.word	0x0000a400


	//   ....[65]....
        /*0524*/ 	.word	0x0000a410


	//   ....[66]....
        /*0528*/ 	.word	0x0000a450


	//   ....[67]....
        /*052c*/ 	.word	0x0000a590


	//   ....[68]....
        /*0530*/ 	.word	0x0000a5b0


	//   ....[69]....
        /*0534*/ 	.word	0x0000a5d0


	//   ....[70]....
        /*0538*/ 	.word	0x0000a5f0


	//   ....[71]....
        /*053c*/ 	.word	0x0000c6f0


	//   ....[72]....
        /*0540*/ 	.word	0x0000c720


	//   ....[73]....
        /*0544*/ 	.word	0x0000c760


	//   ....[74]....
        /*0548*/ 	.word	0x0000c7b0


	//   ....[75]....
        /*054c*/ 	.word	0x0000c7e0


	//   ....[76]....
        /*0550*/ 	.word	0x0000c800


	//   ....[77]....
        /*0554*/ 	.word	0x0000d790


	//   ....[78]....
        /*0558*/ 	.word	0x0000d7c0


	//   ....[79]....
        /*055c*/ 	.word	0x0000d7f0


	//   ....[80]....
        /*0560*/ 	.word	0x0000d850


	//   ....[81]....
        /*0564*/ 	.word	0x0000d870


	//   ....[82]....
        /*0568*/ 	.word	0x0000d880


	//   ....[83]....
        /*056c*/ 	.word	0x0000ddf0


	//   ....[84]....
        /*0570*/ 	.word	0x0000e050


	//   ....[85]....
        /*0574*/ 	.word	0x0000f460


	//   ....[86]....
        /*0578*/ 	.word	0x0000f4e0


	//   ....[87]....
        /*057c*/ 	.word	0x0000f4f0


	//   ....[88]....
        /*0580*/ 	.word	0x0000f520


	//   ....[89]....
        /*0584*/ 	.word	0x00010e60


	//   ....[90]....
        /*0588*/ 	.word	0x00010e80


	//   ....[91]....
        /*058c*/ 	.word	0x00010eb0


	//   ....[92]....
        /*0590*/ 	.word	0x00010ec0


	//   ....[93]....
        /*0594*/ 	.word	0x00010ed0


	//   ....[94]....
        /*0598*/ 	.word	0x00010ee0


	//   ....[95]....
        /*059c*/ 	.word	0x00012150


	//   ....[96]....
        /*05a0*/ 	.word	0x00012180


	//   ....[97]....
        /*05a4*/ 	.word	0x000121a0


	//   ....[98]....
        /*05a8*/ 	.word	0x000121b0


	//   ....[99]....
        /*05ac*/ 	.word	0x000121c0


	//   ....[100]....
        /*05b0*/ 	.word	0x000121d0


	//   ....[101]....
        /*05b4*/ 	.word	0x000123e0


	//   ....[102]....
        /*05b8*/ 	.word	0x000125f0


	//   ....[103]....
        /*05bc*/ 	.word	0x00013540


	//   ....[104]....
        /*05c0*/ 	.word	0x000138f0


	//   ....[105]....
        /*05c4*/ 	.word	0x00013920


	//   ....[106]....
        /*05c8*/ 	.word	0x00013990


	//   ....[107]....
        /*05cc*/ 	.word	0x00015740


	//   ....[108]....
        /*05d0*/ 	.word	0x00015770


	//   ....[109]....
        /*05d4*/ 	.word	0x00015790


	//   ....[110]....
        /*05d8*/ 	.word	0x000157a0


	//   ....[111]....
        /*05dc*/ 	.word	0x000157b0


	//   ....[112]....
        /*05e0*/ 	.word	0x000157c0


	//   ....[113]....
        /*05e4*/ 	.word	0x00016a30


	//   ....[114]....
        /*05e8*/ 	.word	0x00016a60


	//   ....[115]....
        /*05ec*/ 	.word	0x00016a80


	//   ....[116]....
        /*05f0*/ 	.word	0x00016a90


	//   ....[117]....
        /*05f4*/ 	.word	0x00016aa0


	//   ....[118]....
        /*05f8*/ 	.word	0x00016ab0


	//   ....[119]....
        /*05fc*/ 	.word	0x00016f50


	//   ....[120]....
        /*0600*/ 	.word	0x00016f70


	//   ....[121]....
        /*0604*/ 	.word	0x00016fa0


	//   ....[122]....
        /*0608*/ 	.word	0x00016fb0


	//   ....[123]....
        /*060c*/ 	.word	0x00018b40


	//   ....[124]....
        /*0610*/ 	.word	0x00018b60


	//   ....[125]....
        /*0614*/ 	.word	0x00018b80


	//   ....[126]....
        /*0618*/ 	.word	0x00018ba0


	//   ....[127]....
        /*061c*/ 	.word	0x00018cf0


	//   ....[128]....
        /*0620*/ 	.word	0x00018d10


	//   ....[129]....
        /*0624*/ 	.word	0x00019dd0


	//   ....[130]....
        /*0628*/ 	.word	0x00019de0


	//   ....[131]....
        /*062c*/ 	.word	0x00019df0


	//   ....[132]....
        /*0630*/ 	.word	0x00019e00


	//   ....[133]....
        /*0634*/ 	.word	0x00019e10


	//   ....[134]....
        /*0638*/ 	.word	0x00019e20


	//   ....[135]....
        /*063c*/ 	.word	0x0001a020


	//   ....[136]....
        /*0640*/ 	.word	0x0001aa60


	//   ....[137]....
        /*0644*/ 	.word	0x0001b200


	//   ....[138]....
        /*0648*/ 	.word	0x0001b520


	//   ....[139]....
        /*064c*/ 	.word	0x0001b550


	//   ....[140]....
        /*0650*/ 	.word	0x0001b570


	//   ....[141]....
        /*0654*/ 	.word	0x0001ce10


	//   ....[142]....
        /*0658*/ 	.word	0x0001ce40


	//   ....[143]....
        /*065c*/ 	.word	0x0001ce90


	//   ....[144]....
        /*0660*/ 	.word	0x0001cea0


	//   ....[145]....
        /*0664*/ 	.word	0x0001e040


	//   ....[146]....
        /*0668*/ 	.word	0x0001e070


	//   ....[147]....
        /*066c*/ 	.word	0x0001e0a0


	//   ....[148]....
        /*0670*/ 	.word	0x0001e0d0


	//   ....[149]....
        /*0674*/ 	.word	0x0001e290


	//   ....[150]....
        /*0678*/ 	.word	0x0001e2a0


	//   ....[151]....
        /*067c*/ 	.word	0x0001e390


	//   ....[152]....
        /*0680*/ 	.word	0x0001e3c0


	//   ....[153]....
        /*0684*/ 	.word	0x0001e490


	//   ....[154]....
        /*0688*/ 	.word	0x0001e4c0


	//   ....[155]....
        /*068c*/ 	.word	0x0001e590


	//   ....[156]....
        /*0690*/ 	.word	0x0001e5b0


	//   ....[157]....
        /*0694*/ 	.word	0x0001ecf0


	//   ....[158]....
        /*0698*/ 	.word	0x0001ed10


	//   ....[159]....
        /*069c*/ 	.word	0x0001edf0


	//   ....[160]....
        /*06a0*/ 	.word	0x0001ee20


	//   ....[161]....
        /*06a4*/ 	.word	0x0001eef0


	//   ....[162]....
        /*06a8*/ 	.word	0x0001ef20


	//   ....[163]....
        /*06ac*/ 	.word	0x0001eff0


	//   ....[164]....
        /*06b0*/ 	.word	0x0001f010


	//----- nvinfo : EIATTR_EXIT_INSTR_OFFSETS
	.align		4
.L_238:
        /*06b4*/ 	.byte	0x04, 0x1c
        /*06b6*/ 	.short	(.L_240 - .L_239)


	//   ....[0]....
.L_239:
        /*06b8*/ 	.word	0x00000370


	//   ....[1]....
        /*06bc*/ 	.word	0x0001e5c0


	//   ....[2]....
        /*06c0*/ 	.word	0x0001e610


	//   ....[3]....
        /*06c4*/ 	.word	0x0001e670


	//   ....[4]....
        /*06c8*/ 	.word	0x0001f020


	//   ....[5]....
        /*06cc*/ 	.word	0x0001f070


	//   ....[6]....
        /*06d0*/ 	.word	0x0001f0d0


	//----- nvinfo : EIATTR_CTAIDZ_USED
	.align		4
.L_240:
        /*06d4*/ 	.byte	0x01, 0x04
	.zero		2


	//----- nvinfo : EIATTR_MAX_THREADS
	.align		4
        /*06d8*/ 	.byte	0x04, 0x05
        /*06da*/ 	.short	(.L_242 - .L_241)
.L_241:
        /*06dc*/ 	.word	0x00000100
        /*06e0*/ 	.word	0x00000001
        /*06e4*/ 	.word	0x00000001


	//----- nvinfo : EIATTR_CRS_STACK_SIZE
	.align		4
.L_242:
        /*06e8*/ 	.byte	0x04, 0x1e
        /*06ea*/ 	.short	(.L_244 - .L_243)
.L_243:
        /*06ec*/ 	.word	0x00000000
.L_244:


//--------------------- .nv.info._ZN7cutlass13device_kernelIN5flash19enable_sm80_to_sm89INS1_16FlashAttnFwdSm80INS1_25CollectiveMainloopFwdSm80ILi8ELi1ELb1EN4cute5tupleIJNS5_1CILi128EEES8_S8_EEELi128ENS_10bfloat16_tEfNS_4arch4Sm80ELb1ELb0ELb1ELb0ELb1ELb0ELb1ELb0EEENS1_21CollectiveEpilogueFwdIS9_NS6_IJNS7_ILi1EEESF_SF_EEESA_SC_Li256ELb0ELb1ELb0ELb0EEENS1_30DynamicPersistentTileSchedulerILi256ELi256ELb0ELb1ELb0EEEEEEEEEvNT_6ParamsE --------------------------
	.section	.nv.info._ZN7cutlass13device_kernelIN5flash19enable_sm80_to_sm89INS1_16FlashAttnFwdSm80INS1_25CollectiveMainloopFwdSm80ILi8ELi1ELb1EN4cute5tupleIJNS5_1CILi128EEES8_S8_EEELi128ENS_10bfloat16_tEfNS_4arch4Sm80ELb1ELb0ELb1ELb0ELb1ELb0ELb1ELb0EEENS1_21CollectiveEpilogueFwdIS9_NS6_IJNS7_ILi1EEESF_SF_EEESA_SC_Li256ELb0ELb1ELb0ELb0EEENS1_30DynamicPersistentTileSchedulerILi256ELi256ELb0ELb1ELb0EEEEEEEEEvNT_6ParamsE,"",@"SHT_CUDA_INFO"
	.sectionflags	@""
	.align	4


	//----- nvinfo : EIATTR_CUDA_API_VERSION
	.align		4
        /*0000*/ 	.byte	0x04, 0x37
        /*0002*/ 	.short	(.L_246 - .L_245)
.L_245:
        /*0004*/ 	.word	0x00000082


	//----- nvinfo : EIATTR_SW2861232_WAR
	.align		4
.L_246:
        /*0008*/ 	.byte	0x01, 0x35
	.zero		2


	//----- nvinfo : EIATTR_PARAM_CBANK
	.align		4
        /*000c*/ 	.byte	0x04, 0x0a
        /*000e*/ 	.short	(.L_248 - .L_247)
	.align		4
.L_247:
        /*0010*/ 	.word	index@(.nv.constant0._ZN7cutlass13device_kernelIN5flash19enable_sm80_to_sm89INS1_16FlashAttnFwdSm80INS1_25CollectiveMainloopFwdSm80ILi8ELi1ELb1EN4cute5tupleIJNS5_1CILi128EEES8_S8_EEELi128ENS_10bfloat16_tEfNS_4arch4Sm80ELb1ELb0ELb1ELb0ELb1ELb0ELb1ELb0EEENS1_21CollectiveEpilogueFwdIS9_NS6_IJNS7_ILi1EEESF_SF_EEESA_SC_Li256ELb0ELb1ELb0ELb0EEENS1_30DynamicPersistentTileSchedulerILi256ELi256ELb0ELb1ELb0EEEEEEEEEvNT_6ParamsE)
        /*0014*/ 	.short	0x0160
        /*0016*/ 	.short	0x0428


	//----- nvinfo : EIATTR_CBANK_PARAM_SIZE
	.align		4
.L_248:
        /*0018*/ 	.byte	0x03, 0x19
        /*001a*/ 	.short	0x0428


	//----- nvinfo : EIATTR_KPARAM_INFO
	.align		4
        /*001c*/ 	.byte	0x04, 0x17
        /*001e*/ 	.short	(.L_250 - .L_249)
.L_249:
        /*0020*/ 	.word	0x00000000
        /*0024*/ 	.short	0x0000
        /*0026*/ 	.short	0x0000
        /*0028*/ 	.byte	0x00, 0xf0, 0xa1, 0x10


	//----- nvinfo : EIATTR_MAXREG_COUNT
	.align		4
.L_250:
        /*002c*/ 	.byte	0x03, 0x1b
        /*002e*/ 	.short	0x00ff


	//----- nvinfo : EIATTR_NUM_BARRIERS
	.align		4
        /*0030*/ 	.byte	0x02, 0x4c
        /*0032*/ 	.byte	0x06
	.zero		1


	//----- nvinfo : EIATTR_ANNOTATIONS
	.align		4
        /*0034*/ 	.byte	0x04, 0x55
        /*0036*/ 	.short	(.L_252 - .L_251)


	//   ....[0]....
.L_251:
        /* <DEDUP_REMOVED lines=49> */


	//----- nvinfo : EIATTR_MERCURY_ISA_VERSION
	.align		4
.L_252:
        /*0330*/ 	.byte	0x03, 0x5f
        /*0332*/ 	.short	0x0000


	//----- nvinfo : EIATTR_INT_WARP_WIDE_INSTR_OFFSETS
	.align		4
        /*0334*/ 	.byte	0x04, 0x31
        /*0336*/ 	.short	(.L_254 - .L_253)


	//   ....[0]....
.L_253:
        /*0338*/ 	.word	0x0000fab0


	//   ....[1]....
        /*033c*/ 	.word	0x0000fb30


	//----- nvinfo : EIATTR_COOP_GROUP_MASK_REGIDS
	.align		4
.L_254:
        /*0340*/ 	.byte	0x04, 0x29
        /*0342*/ 	.short	(.L_256 - .L_255)


	//   ....[0]....
.L_255:
        /*0344*/ 	.word	0xffffffff


	//   ....[1]....
        /*0348*/ 	.word	0xffffffff


	//   ....[2]....
        /*034c*/ 	.word	0xffffffff


	//   ....[3]....
        /*0350*/ 	.word	0xffffffff


	//   ....[4]....
        /*0354*/ 	.word	0xffffffff


	//   ....[5]....
        /*0358*/ 	.word	0xffffffff


	//   ....[6]....
        /*035c*/ 	.word	0xffffffff


	//   ....[7]....
        /*0360*/ 	.word	0xffffffff


	//   ....[8]....
        /*0364*/ 	.word	0xffffffff


	//   ....[9]....
        /*0368*/ 	.word	0xffffffff


	//   ....[10]....
        /*036c*/ 	.word	0xffffffff


	//   ....[11]....
        /*0370*/ 	.word	0xffffffff


	//   ....[12]....
        /*0374*/ 	.word	0xffffffff


	//   ....[13]....
        /*0378*/ 	.word	0xffffffff


	//   ....[14]....
        /*037c*/ 	.word	0xffffffff


	//   ....[15]....
        /*0380*/ 	.word	0xffffffff


	//   ....[16]....
        /*0384*/ 	.word	0xffffffff


	//   ....[17]....
        /*0388*/ 	.word	0xffffffff


	//   ....[18]....
        /*038c*/ 	.word	0xffffffff


	//   ....[19]....
        /*0390*/ 	.word	0xffffffff


	//   ....[20]....
        /*0394*/ 	.word	0xffffffff


	//   ....[21]....
        /*0398*/ 	.word	0xffffffff


	//   ....[22]....
        /*039c*/ 	.word	0xffffffff


	//   ....[23]....
        /*03a0*/ 	.word	0xffffffff


	//   ....[24]....
        /*03a4*/ 	.word	0xffffffff


	//   ....[25]....
        /*03a8*/ 	.word	0xffffffff


	//   ....[26]....
        /*03ac*/ 	.word	0xffffffff


	//   ....[27]....
        /*03b0*/ 	.word	0xffffffff


	//   ....[28]....
        /*03b4*/ 	.word	0xffffffff


	//   ....[29]....
        /*03b8*/ 	.word	0xffffffff


	//   ....[30]....
        /*03bc*/ 	.word	0xffffffff


	//   ....[31]....
        /*03c0*/ 	.word	0xffffffff


	//   ....[32]....
        /*03c4*/ 	.word	0xffffffff


	//   ....[33]....
        /*03c8*/ 	.word	0xffffffff


	//   ....[34]....
        /*03cc*/ 	.word	0xffffffff


	//   ....[35]....
        /*03d0*/ 	.word	0xffffffff


	//   ....[36]....
        /*03d4*/ 	.word	0xffffffff


	//   ....[37]....
        /*03d8*/ 	.word	0xffffffff


	//   ....[38]....
        /*03dc*/ 	.word	0xffffffff


	//   ....[39]....
        /*03e0*/ 	.word	0xffffffff


	//   ....[40]....
        /*03e4*/ 	.word	0xffffffff


	//   ....[41]....
        /*03e8*/ 	.word	0xffffffff


	//   ....[42]....
        /*03ec*/ 	.word	0xffffffff


	//   ....[43]....
        /*03f0*/ 	.word	0xffffffff


	//   ....[44]....
        /*03f4*/ 	.word	0xffffffff


	//   ....[45]....
        /*03f8*/ 	.word	0xffffffff


	//   ....[46]....
        /*03fc*/ 	.word	0xffffffff


	//   ....[47]....
        /*0400*/ 	.word	0xffffffff


	//   ....[48]....
        /*0404*/ 	.word	0xffffffff


	//   ....[49]....
        /*0408*/ 	.word	0xffffffff


	//   ....[50]....
        /*040c*/ 	.word	0xffffffff


	//   ....[51]....
        /*0410*/ 	.word	0xffffffff


	//   ....[52]....
        /*0414*/ 	.word	0xffffffff


	//   ....[53]....
        /*0418*/ 	.word	0xffffffff


	//   ....[54]....
        /*041c*/ 	.word	0xffffffff


	//   ....[55]....
        /*0420*/ 	.word	0xffffffff


	//   ....[56]....
        /*0424*/ 	.word	0xffffffff


	//   ....[57]....
        /*0428*/ 	.word	0xffffffff


	//   ....[58]....
        /*042c*/ 	.word	0xffffffff


	//   ....[59]....
        /*0430*/ 	.word	0xffffffff


	//   ....[60]....
        /*0434*/ 	.word	0xffffffff


	//   ....[61]....
        /*0438*/ 	.word	0xffffffff


	//   ....[62]....
        /*043c*/ 	.word	0xffffffff


	//   ....[63]....
        /*0440*/ 	.word	0xffffffff


	//   ....[64]....
        /*0444*/ 	.word	0xffffffff


	//   ....[65]....
        /*0448*/ 	.word	0xffffffff


	//   ....[66]....
        /*044c*/ 	.word	0xffffffff


	//   ....[67]....
        /*0450*/ 	.word	0xffffffff


	//   ....[68]....
        /*0454*/ 	.word	0xffffffff


	//   ....[69]....
        /*0458*/ 	.word	0xffffffff


	//   ....[70]....
        /*045c*/ 	.word	0xffffffff


	//   ....[71]....
        /*0460*/ 	.word	0xffffffff


	//   ....[72]....
        /*0464*/ 	.word	0xffffffff


	//   ....[73]....
        /*0468*/ 	.word	0xffffffff


	//   ....[74]....
        /*046c*/ 	.word	0xffffffff


	//   ....[75]....
        /*0470*/ 	.word	0xffffffff


	//   ....[76]....
        /*0474*/ 	.word	0xffffffff


	//   ....[77]....
        /*0478*/ 	.word	0xffffffff


	//   ....[78]....
        /*047c*/ 	.word	0xffffffff


	//   ....[79]....
        /*0480*/ 	.word	0xffffffff


	//   ....[80]....
        /*0484*/ 	.word	0xffffffff


	//   ....[81]....
        /*0488*/ 	.word	0xffffffff


	//   ....[82]....
        /*048c*/ 	.word	0xffffffff


	//   ....[83]....
        /*0490*/ 	.word	0xffffffff


	//   ....[84]....
        /*0494*/ 	.word	0xffffffff


	//   ....[85]....
        /*0498*/ 	.word	0xffffffff


	//   ....[86]....
        /*049c*/ 	.word	0xffffffff


	//   ....[87]....
        /*04a0*/ 	.word	0xffffffff


	//   ....[88]....
        /*04a4*/ 	.word	0xffffffff


	//   ....[89]....
        /*04a8*/ 	.word	0xffffffff


	//   ....[90]....
        /*04ac*/ 	.word	0xffffffff


	//   ....[91]....
        /*04b0*/ 	.word	0xffffffff


	//   ....[92]....
        /*04b4*/ 	.word	0xffffffff


	//   ....[93]....
        /*04b8*/ 	.word	0xffffffff


	//   ....[94]....
        /*04bc*/ 	.word	0xffffffff


	//   ....[95]....
        /*04c0*/ 	.word	0xffffffff


	//   ....[96]....
        /*04c4*/ 	.word	0xffffffff


	//   ....[97]....
        /*04c8*/ 	.word	0xffffffff


	//   ....[98]....
        /*04cc*/ 	.word	0xffffffff


	//   ....[99]....
        /*04d0*/ 	.word	0xffffffff


	//   ....[100]....
        /*04d4*/ 	.word	0xffffffff


	//   ....[101]....
        /*04d8*/ 	.word	0xffffffff


	//   ....[102]....
        /*04dc*/ 	.word	0xffffffff


	//   ....[103]....
        /*04e0*/ 	.word	0xffffffff


	//   ....[104]....
        /*04e4*/ 	.word	0xffffffff


	//   ....[105]....
        /*04e8*/ 	.word	0xffffffff


	//   ....[106]....
        /*04ec*/ 	.word	0xffffffff


	//   ....[107]....
        /*04f0*/ 	.word	0xffffffff


	//   ....[108]....
        /*04f4*/ 	.word	0xffffffff


	//   ....[109]....
        /*04f8*/ 	.word	0xffffffff


	//   ....[110]....
        /*04fc*/ 	.word	0xffffffff


	//   ....[111]....
        /*0500*/ 	.word	0xffffffff


	//   ....[112]....
        /*0504*/ 	.word	0xffffffff


	//   ....[113]....
        /*0508*/ 	.word	0xffffffff


	//   ....[114]....
        /*050c*/ 	.word	0xffffffff


	//   ....[115]....
        /*0510*/ 	.word	0xffffffff


	//   ....[116]....
        /*0514*/ 	.word	0xffffffff


	//   ....[117]....
        /*0518*/ 	.word	0xffffffff


	//   ....[118]....
        /*051c*/ 	.word	0xffffffff


	//   ....[119]....
        /*0520*/ 	.word	0xffffffff


	//   ....[120]....
        /*0524*/ 	.word	0xffffffff


	//   ....[121]....
        /*0528*/ 	.word	0xffffffff


	//   ....[122]....
        /*052c*/ 	.word	0xffffffff


	//   ....[123]....
        /*0530*/ 	.word	0xffffffff


	//   ....[124]....
        /*0534*/ 	.word	0xffffffff


	//   ....[125]....
        /*0538*/ 	.word	0xffffffff


	//   ....[126]....
        /*053c*/ 	.word	0xffffffff


	//   ....[127]....
        /*0540*/ 	.word	0xffffffff


	//   ....[128]....
        /*0544*/ 	.word	0xffffffff


	//   ....[129]....
        /*0548*/ 	.word	0xffffffff


	//   ....[130]....
        /*054c*/ 	.word	0xffffffff


	//   ....[131]....
        /*0550*/ 	.word	0xffffffff


	//   ....[132]....
        /*0554*/ 	.word	0xffffffff


	//   ....[133]....
        /*0558*/ 	.word	0xffffffff


	//   ....[134]....
        /*055c*/ 	.word	0xffffffff


	//   ....[135]....
        /*0560*/ 	.word	0xffffffff


	//   ....[136]....
        /*0564*/ 	.word	0xffffffff


	//   ....[137]....
        /*0568*/ 	.word	0xffffffff


	//   ....[138]....
        /*056c*/ 	.word	0xffffffff


	//   ....[139]....
        /*0570*/ 	.word	0xffffffff


	//   ....[140]....
        /*0574*/ 	.word	0xffffffff


	//   ....[141]....
        /*0578*/ 	.word	0xffffffff


	//   ....[142]....
        /*057c*/ 	.word	0xffffffff


	//   ....[143]....
        /*0580*/ 	.word	0xffffffff


	//   ....[144]....
        /*0584*/ 	.word	0xffffffff


	//   ....[145]....
        /*0588*/ 	.word	0xffffffff


	//   ....[146]....
        /*058c*/ 	.word	0xffffffff


	//   ....[147]....
        /*0590*/ 	.word	0xffffffff


	//   ....[148]....
        /*0594*/ 	.word	0xffffffff


	//   ....[149]....
        /*0598*/ 	.word	0xffffffff


	//   ....[150]....
        /*059c*/ 	.word	0xffffffff


	//   ....[151]....
        /*05a0*/ 	.word	0xffffffff


	//   ....[152]....
        /*05a4*/ 	.word	0xffffffff


	//   ....[153]....
        /*05a8*/ 	.word	0xffffffff


	//   ....[154]....
        /*05ac*/ 	.word	0xffffffff


	//   ....[155]....
        /*05b0*/ 	.word	0xffffffff


	//   ....[156]....
        /*05b4*/ 	.word	0xffffffff


	//   ....[157]....
        /*05b8*/ 	.word	0xffffffff


	//   ....[158]....
        /*05bc*/ 	.word	0xffffffff


	//   ....[159]....
        /*05c0*/ 	.word	0xffffffff


	//   ....[160]....
        /*05c4*/ 	.word	0xffffffff


	//   ....[161]....
        /*05c8*/ 	.word	0xffffffff


	//   ....[162]....
        /*05cc*/ 	.word	0xffffffff


	//   ....[163]....
        /*05d0*/ 	.word	0xffffffff


	//   ....[164]....
        /*05d4*/ 	.word	0xffffffff


	//   ....[165]....
        /*05d8*/ 	.word	0xffffffff


	//   ....[166]....
        /*05dc*/ 	.word	0xffffffff


	//   ....[167]....
        /*05e0*/ 	.word	0xffffffff


	//   ....[168]....
        /*05e4*/ 	.word	0xffffffff


	//----- nvinfo : EIATTR_COOP_GROUP_INSTR_OFFSETS
	.align		4
.L_256:
        /*05e8*/ 	.byte	0x04, 0x28
        /*05ea*/ 	.short	(.L_258 - .L_257)


	//   ....[0]....
.L_257:
        /*05ec*/ 	.word	0x00000050


	//   ....[1]....
        /*05f0*/ 	.word	0x00001540


	//   ....[2]....
        /*05f4*/ 	.word	0x00001560


	//   ....[3]....
        /*05f8*/ 	.word	0x00001570


	//   ....[4]....
        /*05fc*/ 	.word	0x00001580


	//   ....[5]....
        /*0600*/ 	.word	0x00001590


	//   ....[6]....
        /*0604*/ 	.word	0x000015a0


	//   ....[7]....
        /*0608*/ 	.word	0x000015e0


	//   ....[8]....
        /*060c*/ 	.word	0x00001640


	//   ....[9]....
        /*0610*/ 	.word	0x00001840


	//   ....[10]....
        /*0614*/ 	.word	0x00001860


	//   ....[11]....
        /*0618*/ 	.word	0x00001870


	//   ....[12]....
        /*061c*/ 	.word	0x000018a0


	//   ....[13]....
        /*0620*/ 	.word	0x000018b0


	//   ....[14]....
        /*0624*/ 	.word	0x00001900


	//   ....[15]....
        /*0628*/ 	.word	0x00001960


	//   ....[16]....
        /*062c*/ 	.word	0x000019b0


	//   ....[17]....
        /*0630*/ 	.word	0x00001f30


	//   ....[18]....
        /*0634*/ 	.word	0x00001f50


	//   ....[19]....
        /*0638*/ 	.word	0x00001f60


	//   ....[20]....
        /*063c*/ 	.word	0x00001f80


	//   ....[21]....
        /*0640*/ 	.word	0x00001f90


	//   ....[22]....
        /*0644*/ 	.word	0x00001fb0


	//   ....[23]....
        /*0648*/ 	.word	0x00001fc0


	//   ....[24]....
        /*064c*/ 	.word	0x00001fe0


	//   ....[25]....
        /*0650*/ 	.word	0x00003720


	//   ....[26]....
        /*0654*/ 	.word	0x00003740


	//   ....[27]....
        /*0658*/ 	.word	0x00003770


	//   ....[28]....
        /*065c*/ 	.word	0x00003780


	//   ....[29]....
        /*0660*/ 	.word	0x00003790


	//   ....[30]....
        /*0664*/ 	.word	0x000037a0


	//   ....[31]....
        /*0668*/ 	.word	0x000037b0


	//   ....[32]....
        /*066c*/ 	.word	0x000037d0


	//   ....[33]....
        /*0670*/ 	.word	0x00003af0


	//   ....[34]....
        /*0674*/ 	.word	0x00003f30


	//   ....[35]....
        /*0678*/ 	.word	0x00004730


	//   ....[36]....
        /*067c*/ 	.word	0x00004750


	//   ....[37]....
        /*0680*/ 	.word	0x00004770


	//   ....[38]....
        /*0684*/ 	.word	0x00004790


	//   ....[39]....
        /*0688*/ 	.word	0x00006670


	//   ....[40]....
        /*068c*/ 	.word	0x00006690


	//   ....[41]....
        /*0690*/ 	.word	0x000066c0


	//   ....[42]....
        /*0694*/ 	.word	0x000066d0


	//   ....[43]....
        /*0698*/ 	.word	0x000066e0


	//   ....[44]....
        /*069c*/ 	.word	0x000066f0


	//   ....[45]....
        /*06a0*/ 	.word	0x00006820


	//   ....[46]....
        /*06a4*/ 	.word	0x00006830


	//   ....[47]....
        /*06a8*/ 	.word	0x00007f40


	//   ....[48]....
        /*06ac*/ 	.word	0x00007f60


	//   ....[49]....
        /*06b0*/ 	.word	0x00007f90


	//   ....[50]....
        /*06b4*/ 	.word	0x00007fa0


	//   ....[51]....
        /*06b8*/ 	.word	0x00007fb0


	//   ....[52]....
        /*06bc*/ 	.word	0x00007fc0


	//   ....[53]....
        /*06c0*/ 	.word	0x000080f0


	//   ....[54]....
        /*06c4*/ 	.word	0x00008100


	//   ....[55]....
        /*06c8*/ 	.word	0x00008310


	//   ....[56]....
        /*06cc*/ 	.word	0x00008750


	//   ....[57]....
        /*06d0*/ 	.word	0x00008f50


	//   ....[58]....
        /*06d4*/ 	.word	0x00008f70


	//   ....[59]....
        /*06d8*/ 	.word	0x00008f90


	//   ....[60]....
        /*06dc*/ 	.word	0x00008fb0


	//   ....[61]....
        /*06e0*/ 	.word	0x0000b360


	//   ....[62]....
        /*06e4*/ 	.word	0x0000b380


	//   ....[63]....
        /*06e8*/ 	.word	0x0000b3e0


	//   ....[64]....
        /*06ec*/ 	.word	0x0000b420


	//   ....[65]....
        /*06f0*/ 	.word	0x0000b440


	//   ....[66]....
        /*06f4*/ 	.word	0x0000b460


	//   ....[67]....
        /*06f8*/ 	.word	0x0000b480


	//   ....[68]....
        /*06fc*/ 	.word	0x0000b490


	//   ....[69]....
        /*0700*/ 	.word	0x0000cbe0


	//   ....[70]....
        /*0704*/ 	.word	0x0000cc00


	//   ....[71]....
        /*0708*/ 	.word	0x0000cc30


	//   ....[72]....
        /*070c*/ 	.word	0x0000cc50


	//   ....[73]....
        /*0710*/ 	.word	0x0000cc60


	//   ....[74]....
        /*0714*/ 	.word	0x0000cc70


	//   ....[75]....
        /*0718*/ 	.word	0x0000cc80


	//   ....[76]....
        /*071c*/ 	.word	0x0000cc90


	//   ....[77]....
        /*0720*/ 	.word	0x0000d2c0


	//   ....[78]....
        /*0724*/ 	.word	0x0000d2d0


	//   ....[79]....
        /*0728*/ 	.word	0x0000d300


	//   ....[80]....
        /*072c*/ 	.word	0x0000d310


	//   ....[81]....
        /*0730*/ 	.word	0x0000f460


	//   ....[82]....
        /*0734*/ 	.word	0x0000f4b0


	//   ....[83]....
        /*0738*/ 	.word	0x0000f4d0


	//   ....[84]....
        /*073c*/ 	.word	0x0000f4f0


	//   ....[85]....
        /*0740*/ 	.word	0x00010110


	//   ....[86]....
        /*0744*/ 	.word	0x00010480


	//   ....[87]....
        /*0748*/ 	.word	0x000104b0


	//   ....[88]....
        /*074c*/ 	.word	0x000104c0


	//   ....[89]....
        /*0750*/ 	.word	0x000104d0


	//   ....[90]....
        /*0754*/ 	.word	0x00010700


	//   ....[91]....
        /*0758*/ 	.word	0x00010710


	//   ....[92]....
        /*075c*/ 	.word	0x000107f0


	//   ....[93]....
        /*0760*/ 	.word	0x00010820


	//   ....[94]....
        /*0764*/ 	.word	0x000108e0


	//   ....[95]....
        /*0768*/ 	.word	0x00010910


	//   ....[96]....
        /*076c*/ 	.word	0x000109d0


	//   ....[97]....
        /*0770*/ 	.word	0x000109f0


	//   ....[98]....
        /*0774*/ 	.word	0x00010f40


	//   ....[99]....
        /*0778*/ 	.word	0x00010f60


	//   ....[100]....
        /*077c*/ 	.word	0x000110e0


	//   ....[101]....
        /*0780*/ 	.word	0x000110f0


	//   ....[102]....
        /*0784*/ 	.word	0x00011200


	//   ....[103]....
        /*0788*/ 	.word	0x00011220


	//   ....[104]....
        /*078c*/ 	.word	0x00011330


	//   ....[105]....
        /*0790*/ 	.word	0x00011340


	//   ....[106]....
        /*0794*/ 	.word	0x000114c0


	//   ....[107]....
        /*0798*/ 	.word	0x000115b0


	//   ....[108]....
        /*079c*/ 	.word	0x00011620


	//   ....[109]....
        /*07a0*/ 	.word	0x00011740


	//   ....[110]....
        /*07a4*/ 	.word	0x000117a0


	//   ....[111]....
        /*07a8*/ 	.word	0x000118e0


	//   ....[112]....
        /*07ac*/ 	.word	0x00011940


	//   ....[113]....
        /*07b0*/ 	.word	0x00011a80


	//   ....[114]....
        /*07b4*/ 	.word	0x00011ae0


	//   ....[115]....
        /*07b8*/ 	.word	0x00011b40


	//   ....[116]....
        /*07bc*/ 	.word	0x00011b90


	//   ....[117]....
        /*07c0*/ 	.word	0x000123d0


	//   ....[118]....
        /*07c4*/ 	.word	0x00012420


	//   ....[119]....
        /*07c8*/ 	.word	0x00012470


	//   ....[120]....
        /*07cc*/ 	.word	0x000124c0


	//   ....[121]....
        /*07d0*/ 	.word	0x00012530


	//   ....[122]....
        /*07d4*/ 	.word	0x000125a0


	//   ....[123]....
        /*07d8*/ 	.word	0x000126c0


	//   ....[124]....
        /*07dc*/ 	.word	0x00012720


	//   ....[125]....
        /*07e0*/ 	.word	0x00012860


	//   ....[126]....
        /*07e4*/ 	.word	0x000128c0


	//   ....[127]....
        /*07e8*/ 	.word	0x00012a00


	//   ....[128]....
        /*07ec*/ 	.word	0x00012a60


	//   ....[129]....
        /*07f0*/ 	.word	0x00012ad0


	//   ....[130]....
        /*07f4*/ 	.word	0x00012b40


	//   ....[131]....
        /*07f8*/ 	.word	0x00012c60


	//   ....[132]....
        /*07fc*/ 	.word	0x00012cc0


	//   ....[133]....
        /*0800*/ 	.word	0x00012e00


	//   ....[134]....
        /*0804*/ 	.word	0x00012e60


	//   ....[135]....
        /*0808*/ 	.word	0x00012fa0


	//   ....[136]....
        /*080c*/ 	.word	0x00013000


	//   ....[137]....
        /*0810*/ 	.word	0x00013070


	//   ....[138]....
        /*0814*/ 	.word	0x000130e0


	//   ....[139]....
        /*0818*/ 	.word	0x00013920


	//   ....[140]....
        /*081c*/ 	.word	0x00013960


	//   ....[141]....
        /*0820*/ 	.word	0x000139b0


	//   ....[142]....
        /*0824*/ 	.word	0x000139f0


	//   ....[143]....
        /*0828*/ 	.word	0x00013a40


	//   ....[144]....
        /*082c*/ 	.word	0x00013aa0


	//   ....[145]....
        /*0830*/ 	.word	0x00013b10


	//   ....[146]....
        /*0834*/ 	.word	0x00013c20


	//   ....[147]....
        /*0838*/ 	.word	0x00013c80


	//   ....[148]....
        /*083c*/ 	.word	0x00013d90


	//   ....[149]....
        /*0840*/ 	.word	0x00013df0


	//   ....[150]....
        /*0844*/ 	.word	0x00013f00


	//   ....[151]....
        /*0848*/ 	.word	0x00013f60


	//   ....[152]....
        /*084c*/ 	.word	0x00013fb0


	//   ....[153]....
        /*0850*/ 	.word	0x00013ff0


	//   ....[154]....
        /*0854*/ 	.word	0x00014040


	//   ....[155]....
        /*0858*/ 	.word	0x00014080


	//   ....[156]....
        /*085c*/ 	.word	0x000140d0


	//   ....[157]....
        /*0860*/ 	.word	0x00014130


	//   ....[158]....
        /*0864*/ 	.word	0x00014180


	//   ....[159]....
        /*0868*/ 	.word	0x000141d0


	//   ....[160]....
        /*086c*/ 	.word	0x00014240


	//   ....[161]....
        /*0870*/ 	.word	0x000142b0


	//   ....[162]....
        /*0874*/ 	.word	0x00014320


	//   ....[163]....
        /*0878*/ 	.word	0x00014380


	//   ....[164]....
        /*087c*/ 	.word	0x000143f0


	//   ....[165]....
        /*0880*/ 	.word	0x00014460


	//   ....[166]....
        /*0884*/ 	.word	0x000144d0


	//   ....[167]....
        /*0888*/ 	.word	0x00014530


	//   ....[168]....
        /*088c*/ 	.word	0x000145a0


	//----- nvinfo : EIATTR_EXIT_INSTR_OFFSETS
	.align		4
.L_258:
        /*0890*/ 	.byte	0x04, 0x1c
        /*0892*/ 	.short	(.L_260 - .L_259)


	//   ....[0]....
.L_259:
        /*0894*/ 	.word	0x000000a0


	//   ....[1]....
        /*0898*/ 	.word	0x00011560


	//----- nvinfo : EIATTR_MAX_THREADS
	.align		4
.L_260:
        /*089c*/ 	.byte	0x04, 0x05
        /*089e*/ 	.short	(.L_262 - .L_261)
.L_261:
        /*08a0*/ 	.word	0x00000100
        /*08a4*/ 	.word	0x00000001
        /*08a8*/ 	.word	0x00000001


	//----- nvinfo : EIATTR_CRS_STACK_SIZE
	.align		4
.L_262:
        /*08ac*/ 	.byte	0x04, 0x1e
        /*08ae*/ 	.short	(.L_264 - .L_263)
.L_263:
        /*08b0*/ 	.word	0x00000000
.L_264:


//--------------------- .nv.info._ZN7cutlass13device_kernelIN5flash19enable_sm80_to_sm89INS1_16FlashAttnFwdSm80INS1_25CollectiveMainloopFwdSm80ILi8ELi1ELb1EN4cute5tupleIJNS5_1CILi128EEES8_S8_EEELi128ENS_10bfloat16_tEfNS_4arch4Sm80ELb1ELb0ELb1ELb1ELb1ELb0ELb1ELb0EEENS1_21CollectiveEpilogueFwdIS9_NS6_IJNS7_ILi1EEESF_SF_EEESA_SC_Li256ELb1ELb1ELb0ELb0EEENS1_19SingleTileSchedulerILb1ELb0ELb1ELi128EEEEEEEEEvNT_6ParamsE --------------------------
	.section	.nv.info._ZN7cutlass13device_kernelIN5flash19enable_sm80_to_sm89INS1_16FlashAttnFwdSm80INS1_25CollectiveMainloopFwdSm80ILi8ELi1ELb1EN4cute5tupleIJNS5_1CILi128EEES8_S8_EEELi128ENS_10bfloat16_tEfNS_4arch4Sm80ELb1ELb0ELb1ELb1ELb1ELb0ELb1ELb0EEENS1_21CollectiveEpilogueFwdIS9_NS6_IJNS7_ILi1EEESF_SF_EEESA_SC_Li256ELb1ELb1ELb0ELb0EEENS1_19SingleTileSchedulerILb1ELb0ELb1ELi128EEEEEEEEEvNT_6ParamsE,"",@"SHT_CUDA_INFO"
	.sectionflags	@""
	.align	4


	//----- nvinfo : EIATTR_CUDA_API_VERSION
	.align		4
        /*0000*/ 	.byte	0x04, 0x37
        /*0002*/ 	.short	(.L_266 - .L_265)
.L_265:
        /*0004*/ 	.word	0x00000082


	//----- nvinfo : EIATTR_SW2861232_WAR
	.align		4
.L_266:
        /*0008*/ 	.byte	0x01, 0x35
	.zero		2


	//----- nvinfo : EIATTR_PARAM_CBANK
	.align		4
        /*000c*/ 	.byte	0x04, 0x0a
        /*000e*/ 	.short	(.L_268 - .L_267)
	.align		4
.L_267:
        /*0010*/ 	.word	index@(.nv.constant0._ZN7cutlass13device_kernelIN5flash19enable_sm80_to_sm89INS1_16FlashAttnFwdSm80INS1_25CollectiveMainloopFwdSm80ILi8ELi1ELb1EN4cute5tupleIJNS5_1CILi128EEES8_S8_EEELi128ENS_10bfloat16_tEfNS_4arch4Sm80ELb1ELb0ELb1ELb1ELb1ELb0ELb1ELb0EEENS1_21CollectiveEpilogueFwdIS9_NS6_IJNS7_ILi1EEESF_SF_EEESA_SC_Li256ELb1ELb1ELb0ELb0EEENS1_19SingleTileSchedulerILb1ELb0ELb1ELi128EEEEEEEEEvNT_6ParamsE)
        /*0014*/ 	.short	0x0160
        /*0016*/ 	.short	0x0418


	//----- nvinfo : EIATTR_CBANK_PARAM_SIZE
	.align		4
.L_268:
        /*0018*/ 	.byte	0x03, 0x19
        /*001a*/ 	.short	0x0418


	//----- nvinfo : EIATTR_KPARAM_INFO
	.align		4
        /*001c*/ 	.byte	0x04, 0x17
        /*001e*/ 	.short	(.L_270 - .L_269)
.L_269:
        /*0020*/ 	.word	0x00000000
        /*0024*/ 	.short	0x0000
        /*0026*/ 	.short	0x0000
        /*0028*/ 	.byte	0x00, 0xf0, 0x61, 0x10


	//----- nvinfo : EIATTR_MAXREG_COUNT
	.align		4
.L_270:
        /*002c*/ 	.byte	0x03, 0x1b
        /*002e*/ 	.short	0x00ff


	//----- nvinfo : EIATTR_NUM_BARRIERS
	.align		4
        /*0030*/ 	.byte	0x02, 0x4c
        /*0032*/ 	.byte	0x02
	.zero		1


	//----- nvinfo : EIATTR_ANNOTATIONS
	.align		4
        /*0034*/ 	.byte	0x04, 0x55
        /*0036*/ 	.short	(.L_272 - .L_271)


	//   ....[0]....
.L_271:
        /* <DEDUP_REMOVED lines=36> */


	//----- nvinfo : EIATTR_MERCURY_ISA_VERSION
	.align		4
.L_272:
        /*0268*/ 	.byte	0x03, 0x5f
        /*026a*/ 	.short	0x0000


	//----- nvinfo : EIATTR_COOP_GROUP_MASK_REGIDS
	.align		4
        /*026c*/ 	.byte	0x04, 0x29
        /*026e*/ 	.short	(.L_274 - .L_273)


	//   ....[0]....
.L_273:
        /*0270*/ 	.word	0xffffffff


	//   ....[1]....
        /*0274*/ 	.word	0xffffffff


	//   ....[2]....
        /*0278*/ 	.word	0xffffffff


	//   ....[3]....
        /*027c*/ 	.word	0xffffffff


	//   ....[4]....
        /*0280*/ 	.word	0xffffffff


	//   ....[5]....
        /*0284*/ 	.word	0xffffffff


	//   ....[6]....
        /*0288*/ 	.word	0xffffffff


	//   ....[7]....
        /*028c*/ 	.word	0xffffffff


	//   ....[8]....
        /*0290*/ 	.word	0xffffffff


	//   ....[9]....
        /*0294*/ 	.word	0xffffffff


	//   ....[10]....
        /*0298*/ 	.word	0xffffffff


	//   ....[11]....
        /*029c*/ 	.word	0xffffffff


	//   ....[12]....
        /*02a0*/ 	.word	0xffffffff


	//   ....[13]....
        /*02a4*/ 	.word	0xffffffff


	//   ....[14]....
        /*02a8*/ 	.word	0xffffffff


	//   ....[15]....
        /*02ac*/ 	.word	0xffffffff


	//   ....[16]....
        /*02b0*/ 	.word	0xffffffff


	//   ....[17]....
        /*02b4*/ 	.word	0xffffffff


	//   ....[18]....
        /*02b8*/ 	.word	0xffffffff


	//   ....[19]....
        /*02bc*/ 	.word	0xffffffff


	//   ....[20]....
        /*02c0*/ 	.word	0xffffffff


	//   ....[21]....
        /*02c4*/ 	.word	0xffffffff


	//   ....[22]....
        /*02c8*/ 	.word	0xffffffff


	//   ....[23]....
        /*02cc*/ 	.word	0xffffffff


	//   ....[24]....
        /*02d0*/ 	.word	0xffffffff


	//   ....[25]....
        /*02d4*/ 	.word	0xffffffff


	//   ....[26]....
        /*02d8*/ 	.word	0xffffffff


	//   ....[27]....
        /*02dc*/ 	.word	0xffffffff


	//   ....[28]....
        /*02e0*/ 	.word	0xffffffff


	//   ....[29]....
        /*02e4*/ 	.word	0xffffffff


	//   ....[30]....
        /*02e8*/ 	.word	0xffffffff


	//   ....[31]....
        /*02ec*/ 	.word	0xffffffff


	//   ....[32]....
        /*02f0*/ 	.word	0xffffffff


	//   ....[33]....
        /*02f4*/ 	.word	0xffffffff


	//   ....[34]....
        /*02f8*/ 	.word	0xffffffff


	//   ....[35]....
        /*02fc*/ 	.word	0xffffffff


	//   ....[36]....
        /*0300*/ 	.word	0xffffffff


	//   ....[37]....
        /*0304*/ 	.word	0xffffffff


	//   ....[38]....
        /*0308*/ 	.word	0xffffffff


	//   ....[39]....
        /*030c*/ 	.word	0xffffffff


	//   ....[40]....
        /*0310*/ 	.word	0xffffffff


	//   ....[41]....
        /*0314*/ 	.word	0xffffffff


	//   ....[42]....
        /*0318*/ 	.word	0xffffffff


	//   ....[43]....
        /*031c*/ 	.word	0xffffffff


	//   ....[44]....
        /*0320*/ 	.word	0xffffffff


	//   ....[45]....
        /*0324*/ 	.word	0xffffffff


	//   ....[46]....
        /*0328*/ 	.word	0xffffffff


	//   ....[47]....
        /*032c*/ 	.word	0xffffffff


	//   ....[48]....
        /*0330*/ 	.word	0xffffffff


	//   ....[49]....
        /*0334*/ 	.word	0xffffffff


	//   ....[50]....
        /*0338*/ 	.word	0xffffffff


	//   ....[51]....
        /*033c*/ 	.word	0xffffffff


	//   ....[52]....
        /*0340*/ 	.word	0xffffffff


	//   ....[53]....
        /*0344*/ 	.word	0xffffffff


	//   ....[54]....
        /*0348*/ 	.word	0xffffffff


	//   ....[55]....
        /*034c*/ 	.word	0xffffffff


	//   ....[56]....
        /*0350*/ 	.word	0xffffffff


	//   ....[57]....
        /*0354*/ 	.word	0xffffffff


	//   ....[58]....
        /*0358*/ 	.word	0xffffffff


	//   ....[59]....
        /*035c*/ 	.word	0xffffffff


	//   ....[60]....
        /*0360*/ 	.word	0xffffffff


	//   ....[61]....
        /*0364*/ 	.word	0xffffffff


	//   ....[62]....
        /*0368*/ 	.word	0xffffffff


	//   ....[63]....
        /*036c*/ 	.word	0xffffffff


	//   ....[64]....
        /*0370*/ 	.word	0xffffffff


	//   ....[65]....
        /*0374*/ 	.word	0xffffffff


	//   ....[66]....
        /*0378*/ 	.word	0xffffffff


	//   ....[67]....
        /*037c*/ 	.word	0xffffffff


	//   ....[68]....
        /*0380*/ 	.word	0xffffffff


	//   ....[69]....
        /*0384*/ 	.word	0xffffffff


	//   ....[70]....
        /*0388*/ 	.word	0xffffffff


	//   ....[71]....
        /*038c*/ 	.word	0xffffffff


	//   ....[72]....
        /*0390*/ 	.word	0xffffffff


	//   ....[73]....
        /*0394*/ 	.word	0xffffffff


	//   ....[74]....
        /*0398*/ 	.word	0xffffffff


	//   ....[75]....
        /*039c*/ 	.word	0xffffffff


	//   ....[76]....
        /*03a0*/ 	.word	0xffffffff


	//   ....[77]....
        /*03a4*/ 	.word	0xffffffff


	//   ....[78]....
        /*03a8*/ 	.word	0xffffffff


	//   ....[79]....
        /*03ac*/ 	.word	0xffffffff


	//   ....[80]....
        /*03b0*/ 	.word	0xffffffff


	//   ....[81]....
        /*03b4*/ 	.word	0xffffffff


	//   ....[82]....
        /*03b8*/ 	.word	0xffffffff


	//   ....[83]....
        /*03bc*/ 	.word	0xffffffff


	//   ....[84]....
        /*03c0*/ 	.word	0xffffffff


	//   ....[85]....
        /*03c4*/ 	.word	0xffffffff


	//   ....[86]....
        /*03c8*/ 	.word	0xffffffff


	//   ....[87]....
        /*03cc*/ 	.word	0xffffffff


	//   ....[88]....
        /*03d0*/ 	.word	0xffffffff


	//   ....[89]....
        /*03d4*/ 	.word	0xffffffff


	//   ....[90]....
        /*03d8*/ 	.word	0xffffffff


	//   ....[91]....
        /*03dc*/ 	.word	0xffffffff


	//   ....[92]....
        /*03e0*/ 	.word	0xffffffff


	//   ....[93]....
        /*03e4*/ 	.word	0xffffffff


	//   ....[94]....
        /*03e8*/ 	.word	0xffffffff


	//   ....[95]....
        /*03ec*/ 	.word	0xffffffff


	//   ....[96]....
        /*03f0*/ 	.word	0xffffffff


	//   ....[97]....
        /*03f4*/ 	.word	0xffffffff


	//   ....[98]....
        /*03f8*/ 	.word	0xffffffff


	//   ....[99]....
        /*03fc*/ 	.word	0xffffffff


	//   ....[100]....
        /*0400*/ 	.word	0xffffffff


	//   ....[101]....
        /*0404*/ 	.word	0xffffffff


	//   ....[102]....
        /*0408*/ 	.word	0xffffffff


	//   ....[103]....
        /*040c*/ 	.word	0xffffffff


	//   ....[104]....
        /*0410*/ 	.word	0xffffffff


	//----- nvinfo : EIATTR_COOP_GROUP_INSTR_OFFSETS
	.align		4
.L_274:
        /*0414*/ 	.byte	0x04, 0x28
        /*0416*/ 	.short	(.L_276 - .L_275)


	//   ....[0]....
.L_275:
        /*0418*/ 	.word	0x000000a0


	//   ....[1]....
        /*041c*/ 	.word	0x000012b0


	//   ....[2]....
        /*0420*/ 	.word	0x000012f0


	//   ....[3]....
        /*0424*/ 	.word	0x00001330


	//   ....[4]....
        /*0428*/ 	.word	0x000013f0


	//   ....[5]....
        /*042c*/ 	.word	0x00001480


	//   ....[6]....
        /*0430*/ 	.word	0x00001530


	//   ....[7]....
        /*0434*/ 	.word	0x00001570


	//   ....[8]....
        /*0438*/ 	.word	0x000015a0


	//   ....[9]....
        /*043c*/ 	.word	0x00001810


	//   ....[10]....
        /*0440*/ 	.word	0x00001830


	//   ....[11]....
        /*0444*/ 	.word	0x00001840


	//   ....[12]....
        /*0448*/ 	.word	0x00001850


	//   ....[13]....
        /*044c*/ 	.word	0x00001860


	//   ....[14]....
        /*0450*/ 	.word	0x00001870


	//   ....[15]....
        /*0454*/ 	.word	0x00001880


	//   ....[16]....
        /*0458*/ 	.word	0x00001890


	//   ....[17]....
        /*045c*/ 	.word	0x00001f70


	//   ....[18]....
        /*0460*/ 	.word	0x00001f90


	//   ....[19]....
        /*0464*/ 	.word	0x00001fb0


	//   ....[20]....
        /*0468*/ 	.word	0x00001fc0


	//   ....[21]....
        /*046c*/ 	.word	0x00001fe0


	//   ....[22]....
        /*0470*/ 	.word	0x00001ff0


	//   ....[23]....
        /*0474*/ 	.word	0x00002020


	//   ....[24]....
        /*0478*/ 	.word	0x00002040


	//   ....[25]....
        /*047c*/ 	.word	0x000030b0


	//   ....[26]....
        /*0480*/ 	.word	0x000030d0


	//   ....[27]....
        /*0484*/ 	.word	0x000030e0


	//   ....[28]....
        /*0488*/ 	.word	0x000030f0


	//   ....[29]....
        /*048c*/ 	.word	0x00003100


	//   ....[30]....
        /*0490*/ 	.word	0x00003110


	//   ....[31]....
        /*0494*/ 	.word	0x00003120


	//   ....[32]....
        /*0498*/ 	.word	0x00003150


	//   ....[33]....
        /*049c*/ 	.word	0x000036b0


	//   ....[34]....
        /*04a0*/ 	.word	0x000036e0


	//   ....[35]....
        /*04a4*/ 	.word	0x00004500


	//   ....[36]....
        /*04a8*/ 	.word	0x00004af0


	//   ....[37]....
        /*04ac*/ 	.word	0x00004b00


	//   ....[38]....
        /*04b0*/ 	.word	0x00004b30


	//   ....[39]....
        /*04b4*/ 	.word	0x00006920


	//   ....[40]....
        /*04b8*/ 	.word	0x00006940


	//   ....[41]....
        /*04bc*/ 	.word	0x00006950


	//   ....[42]....
        /*04c0*/ 	.word	0x00006960


	//   ....[43]....
        /*04c4*/ 	.word	0x00006970


	//   ....[44]....
        /*04c8*/ 	.word	0x00006980


	//   ....[45]....
        /*04cc*/ 	.word	0x00006990


	//   ....[46]....
        /*04d0*/ 	.word	0x000069a0


	//   ....[47]....
        /*04d4*/ 	.word	0x000080d0


	//   ....[48]....
        /*04d8*/ 	.word	0x000080f0


	//   ....[49]....
        /*04dc*/ 	.word	0x00008110


	//   ....[50]....
        /*04e0*/ 	.word	0x00008120


	//   ....[51]....
        /*04e4*/ 	.word	0x00008130


	//   ....[52]....
        /*04e8*/ 	.word	0x00008140


	//   ....[53]....
        /*04ec*/ 	.word	0x00008150


	//   ....[54]....
        /*04f0*/ 	.word	0x00008180


	//   ....[55]....
        /*04f4*/ 	.word	0x000083d0


	//   ....[56]....
        /*04f8*/ 	.word	0x00008400


	//   ....[57]....
        /*04fc*/ 	.word	0x00009040


	//   ....[58]....
        /*0500*/ 	.word	0x00009050


	//   ....[59]....
        /*0504*/ 	.word	0x00009070


	//   ....[60]....
        /*0508*/ 	.word	0x00009090


	//   ....[61]....
        /*050c*/ 	.word	0x0000b2a0


	//   ....[62]....
        /*0510*/ 	.word	0x0000b2b0


	//   ....[63]....
        /*0514*/ 	.word	0x0000b2c0


	//   ....[64]....
        /*0518*/ 	.word	0x0000b2d0


	//   ....[65]....
        /*051c*/ 	.word	0x0000b2e0


	//   ....[66]....
        /*0520*/ 	.word	0x0000b2f0


	//   ....[67]....
        /*0524*/ 	.word	0x0000b300


	//   ....[68]....
        /*0528*/ 	.word	0x0000b330


	//   ....[69]....
        /*052c*/ 	.word	0x0000b730


	//   ....[70]....
        /*0530*/ 	.word	0x0000b750


	//   ....[71]....
        /*0534*/ 	.word	0x0000b770


	//   ....[72]....
        /*0538*/ 	.word	0x0000b880


	//   ....[73]....
        /*053c*/ 	.word	0x0000b890


	//   ....[74]....
        /*0540*/ 	.word	0x0000b8a0


	//   ....[75]....
        /*0544*/ 	.word	0x0000b8c0


	//   ....[76]....
        /*0548*/ 	.word	0x0000b8f0


	//   ....[77]....
        /*054c*/ 	.word	0x0000d1d0


	//   ....[78]....
        /*0550*/ 	.word	0x0000d1f0


	//   ....[79]....
        /*0554*/ 	.word	0x0000d210


	//   ....[80]....
        /*0558*/ 	.word	0x0000d230


	//   ....[81]....
        /*055c*/ 	.word	0x0000f1a0


	//   ....[82]....
        /*0560*/ 	.word	0x0000f1b0


	//   ....[83]....
        /*0564*/ 	.word	0x0000f1f0


	//   ....[84]....
        /*0568*/ 	.word	0x0000f200


	//   ....[85]....
        /*056c*/ 	.word	0x00010480


	//   ....[86]....
        /*0570*/ 	.word	0x000104c0


	//   ....[87]....
        /*0574*/ 	.word	0x00010500


	//   ....[88]....
        /*0578*/ 	.word	0x00010540


	//   ....[89]....
        /*057c*/ 	.word	0x00010730


	//   ....[90]....
        /*0580*/ 	.word	0x00010740


	//   ....[91]....
        /*0584*/ 	.word	0x00010830


	//   ....[92]....
        /*0588*/ 	.word	0x00010860


	//   ....[93]....
        /*058c*/ 	.word	0x00010930


	//   ....[94]....
        /*0590*/ 	.word	0x00010960


	//   ....[95]....
        /*0594*/ 	.word	0x00010a30


	//   ....[96]....
        /*0598*/ 	.word	0x00010a50


	//   ....[97]....
        /*059c*/ 	.word	0x00011300


	//   ....[98]....
        /*05a0*/ 	.word	0x00011310


	//   ....[99]....
        /*05a4*/ 	.word	0x000113e0


	//   ....[100]....
        /*05a8*/ 	.word	0x00011410


	//   ....[101]....
        /*05ac*/ 	.word	0x000114e0


	//   ....[102]....
        /*05b0*/ 	.word	0x00011510


	//   ....[103]....
        /*05b4*/ 	.word	0x000115e0


	//   ....[104]....
        /*05b8*/ 	.word	0x00011600


	//----- nvinfo : EIATTR_EXIT_INSTR_OFFSETS
	.align		4
.L_276:
        /*05bc*/ 	.byte	0x04, 0x1c
        /*05be*/ 	.short	(.L_278 - .L_277)


	//   ....[0]....
.L_277:
        /*05c0*/ 	.word	0x00000450


	//   ....[1]....
        /*05c4*/ 	.word	0x00010a60


	//   ....[2]....
        /*05c8*/ 	.word	0x00010ab0


	//   ....[3]....
        /*05cc*/ 	.word	0x00010b10


	//   ....[4]....
        /*05d0*/ 	.word	0x00011610


	//   ....[5]....
        /*05d4*/ 	.word	0x00011660


	//   ....[6]....
        /*05d8*/ 	.word	0x000116c0


	//----- nvinfo : EIATTR_CTAIDZ_USED
	.align		4
.L_278:
        /*05dc*/ 	.byte	0x01, 0x04
	.zero		2


	//----- nvinfo : EIATTR_MAX_THREADS
	.align		4
        /*05e0*/ 	.byte	0x04, 0x05
        /*05e2*/ 	.short	(.L_280 - .L_279)
.L_279:
        /*05e4*/ 	.word	0x00000100
        /*05e8*/ 	.word	0x00000001
        /*05ec*/ 	.word	0x00000001


	//----- nvinfo : EIATTR_CRS_STACK_SIZE
	.align		4
.L_280:
        /*05f0*/ 	.byte	0x04, 0x1e
        /*05f2*/ 	.short	(.L_282 - .L_281)
.L_281:
        /*05f4*/ 	.word	0x00000000
.L_282:


//--------------------- .nv.info._ZN7cutlass13device_kernelIN5flash19enable_sm80_to_sm89INS1_16FlashAttnFwdSm80INS1_25CollectiveMainloopFwdSm80ILi8ELi1ELb1EN4cute5tupleIJNS5_1CILi128EEES8_S8_EEELi128ENS_10bfloat16_tEfNS_4arch4Sm80ELb1ELb0ELb1ELb1ELb1ELb1ELb1ELb0EEENS1_21CollectiveEpilogueFwdIS9_NS6_IJNS7_ILi1EEESF_SF_EEESA_SC_Li256ELb1ELb1ELb0ELb0EEENS1_19SingleTileSchedulerILb1ELb0ELb1ELi128EEEEEEEEEvNT_6ParamsE --------------------------
	.section	.nv.info._ZN7cutlass13device_kernelIN5flash19enable_sm80_to_sm89INS1_16FlashAttnFwdSm80INS1_25CollectiveMainloopFwdSm80ILi8ELi1ELb1EN4cute5tupleIJNS5_1CILi128EEES8_S8_EEELi128ENS_10bfloat16_tEfNS_4arch4Sm80ELb1ELb0ELb1ELb1ELb1ELb1ELb1ELb0EEENS1_21CollectiveEpilogueFwdIS9_NS6_IJNS7_ILi1EEESF_SF_EEESA_SC_Li256ELb1ELb1ELb0ELb0EEENS1_19SingleTileSchedulerILb1ELb0ELb1ELi128EEEEEEEEEvNT_6ParamsE,"",@"SHT_CUDA_INFO"
	.sectionflags	@""
	.align	4


	//----- nvinfo : EIATTR_CUDA_API_VERSION
	.align		4
        /*0000*/ 	.byte	0x04, 0x37
        /*0002*/ 	.short	(.L_284 - .L_283)
.L_283:
        /*0004*/ 	.word	0x00000082


	//----- nvinfo : EIATTR_SW2861232_WAR
	.align		4
.L_284:
        /*0008*/ 	.byte	0x01, 0x35
	.zero		2


	//----- nvinfo : EIATTR_PARAM_CBANK
	.align		4
        /*000c*/ 	.byte	0x04, 0x0a
        /*000e*/ 	.short	(.L_286 - .L_285)
	.align		4
.L_285:
        /*0010*/ 	.word	index@(.nv.constant0._ZN7cutlass13device_kernelIN5flash19enable_sm80_to_sm89INS1_16FlashAttnFwdSm80INS1_25CollectiveMainloopFwdSm80ILi8ELi1ELb1EN4cute5tupleIJNS5_1CILi128EEES8_S8_EEELi128ENS_10bfloat16_tEfNS_4arch4Sm80ELb1ELb0ELb1ELb1ELb1ELb1ELb1ELb0EEENS1_21CollectiveEpilogueFwdIS9_NS6_IJNS7_ILi1EEESF_SF_EEESA_SC_Li256ELb1ELb1ELb0ELb0EEENS1_19SingleTileSchedulerILb1ELb0ELb1ELi128EEEEEEEEEvNT_6ParamsE)
        /*0014*/ 	.short	0x0160
        /*0016*/ 	.short	0x0418


	//----- nvinfo : EIATTR_CBANK_PARAM_SIZE
	.align		4
.L_286:
        /*0018*/ 	.byte	0x03, 0x19
        /*001a*/ 	.short	0x0418


	//----- nvinfo : EIATTR_KPARAM_INFO
	.align		4
        /*001c*/ 	.byte	0x04, 0x17
        /*001e*/ 	.short	(.L_288 - .L_287)
.L_287:
        /*0020*/ 	.word	0x00000000
        /*0024*/ 	.short	0x0000
        /*0026*/ 	.short	0x0000
        /*0028*/ 	.byte	0x00, 0xf0, 0x61, 0x10


	//----- nvinfo : EIATTR_MAXREG_COUNT
	.align		4
.L_288:
        /*002c*/ 	.byte	0x03, 0x1b
        /*002e*/ 	.short	0x00ff


	//----- nvinfo : EIATTR_NUM_BARRIERS
	.align		4
        /*0030*/ 	.byte	0x02, 0x4c
        /*0032*/ 	.byte	0x02
	.zero		1


	//----- nvinfo : EIATTR_ANNOTATIONS
	.align		4
        /*0034*/ 	.byte	0x04, 0x55
        /*0036*/ 	.short	(.L_290 - .L_289)


	//   ....[0]....
.L_289:
        /* <DEDUP_REMOVED lines=26> */


	//----- nvinfo : EIATTR_MERCURY_ISA_VERSION
	.align		4
.L_290:
        /*01c0*/ 	.byte	0x03, 0x5f
        /*01c2*/ 	.short	0x0000


	//----- nvinfo : EIATTR_COOP_GROUP_MASK_REGIDS
	.align		4
        /*01c4*/ 	.byte	0x04, 0x29
        /*01c6*/ 	.short	(.L_292 - .L_291)


	//   ....[0]....
.L_291:
        /*01c8*/ 	.word	0xffffffff


	//   ....[1]....
        /*01cc*/ 	.word	0xffffffff


	//   ....[2]....
        /*01d0*/ 	.word	0xffffffff


	//   ....[3]....
        /*01d4*/ 	.word	0xffffffff


	//   ....[4]....
        /*01d8*/ 	.word	0xffffffff


	//   ....[5]....
        /*01dc*/ 	.word	0xffffffff


	//   ....[6]....
        /*01e0*/ 	.word	0xffffffff


	//   ....[7]....
        /*01e4*/ 	.word	0xffffffff


	//   ....[8]....
        /*01e8*/ 	.word	0xffffffff


	//   ....[9]....
        /*01ec*/ 	.word	0xffffffff


	//   ....[10]....
        /*01f0*/ 	.word	0xffffffff


	//   ....[11]....
        /*01f4*/ 	.word	0xffffffff


	//   ....[12]....
        /*01f8*/ 	.word	0xffffffff


	//   ....[13]....
        /*01fc*/ 	.word	0xffffffff


	//   ....[14]....
        /*0200*/ 	.word	0xffffffff


	//   ....[15]....
        /*0204*/ 	.word	0xffffffff


	//   ....[16]....
        /*0208*/ 	.word	0xffffffff


	//   ....[17]....
        /*020c*/ 	.word	0xffffffff


	//   ....[18]....
        /*0210*/ 	.word	0xffffffff


	//   ....[19]....
        /*0214*/ 	.word	0xffffffff


	//   ....[20]....
        /*0218*/ 	.word	0xffffffff


	//   ....[21]....
        /*021c*/ 	.word	0xffffffff


	//   ....[22]....
        /*0220*/ 	.word	0xffffffff


	//   ....[23]....
        /*0224*/ 	.word	0xffffffff


	//   ....[24]....
        /*0228*/ 	.word	0xffffffff


	//   ....[25]....
        /*022c*/ 	.word	0xffffffff


	//   ....[26]....
        /*0230*/ 	.word	0xffffffff


	//   ....[27]....
        /*0234*/ 	.word	0xffffffff


	//   ....[28]....
        /*0238*/ 	.word	0xffffffff


	//   ....[29]....
        /*023c*/ 	.word	0xffffffff


	//   ....[30]....
        /*0240*/ 	.word	0xffffffff


	//   ....[31]....
        /*0244*/ 	.word	0xffffffff


	//   ....[32]....
        /*0248*/ 	.word	0xffffffff


	//   ....[33]....
        /*024c*/ 	.word	0xffffffff


	//   ....[34]....
        /*0250*/ 	.word	0xffffffff


	//   ....[35]....
        /*0254*/ 	.word	0xffffffff


	//   ....[36]....
        /*0258*/ 	.word	0xffffffff


	//   ....[37]....
        /*025c*/ 	.word	0xffffffff


	//   ....[38]....
        /*0260*/ 	.word	0xffffffff


	//   ....[39]....
        /*0264*/ 	.word	0xffffffff


	//   ....[40]....
        /*0268*/ 	.word	0xffffffff


	//   ....[41]....
        /*026c*/ 	.word	0xffffffff


	//   ....[42]....
        /*0270*/ 	.word	0xffffffff


	//   ....[43]....
        /*0274*/ 	.word	0xffffffff


	//   ....[44]....
        /*0278*/ 	.word	0xffffffff


	//   ....[45]....
        /*027c*/ 	.word	0xffffffff


	//   ....[46]....
        /*0280*/ 	.word	0xffffffff


	//   ....[47]....
        /*0284*/ 	.word	0xffffffff


	//   ....[48]....
        /*0288*/ 	.word	0xffffffff


	//   ....[49]....
        /*028c*/ 	.word	0xffffffff


	//   ....[50]....
        /*0290*/ 	.word	0xffffffff


	//   ....[51]....
        /*0294*/ 	.word	0xffffffff


	//   ....[52]....
        /*0298*/ 	.word	0xffffffff


	//   ....[53]....
        /*029c*/ 	.word	0xffffffff


	//   ....[54]....
        /*02a0*/ 	.word	0xffffffff


	//   ....[55]....
        /*02a4*/ 	.word	0xffffffff


	//   ....[56]....
        /*02a8*/ 	.word	0xffffffff


	//   ....[57]....
        /*02ac*/ 	.word	0xffffffff


	//   ....[58]....
        /*02b0*/ 	.word	0xffffffff


	//   ....[59]....
        /*02b4*/ 	.word	0xffffffff


	//   ....[60]....
        /*02b8*/ 	.word	0xffffffff


	//   ....[61]....
        /*02bc*/ 	.word	0xffffffff


	//   ....[62]....
        /*02c0*/ 	.word	0xffffffff


	//   ....[63]....
        /*02c4*/ 	.word	0xffffffff


	//   ....[64]....
        /*02c8*/ 	.word	0xffffffff


	//   ....[65]....
        /*02cc*/ 	.word	0xffffffff


	//   ....[66]....
        /*02d0*/ 	.word	0xffffffff


	//   ....[67]....
        /*02d4*/ 	.word	0xffffffff


	//   ....[68]....
        /*02d8*/ 	.word	0xffffffff


	//   ....[69]....
        /*02dc*/ 	.word	0xffffffff


	//   ....[70]....
        /*02e0*/ 	.word	0xffffffff


	//   ....[71]....
        /*02e4*/ 	.word	0xffffffff


	//   ....[72]....
        /*02e8*/ 	.word	0xffffffff


	//   ....[73]....
        /*02ec*/ 	.word	0xffffffff


	//   ....[74]....
        /*02f0*/ 	.word	0xffffffff


	//   ....[75]....
        /*02f4*/ 	.word	0xffffffff


	//   ....[76]....
        /*02f8*/ 	.word	0xffffffff


	//   ....[77]....
        /*02fc*/ 	.word	0xffffffff


	//   ....[78]....
        /*0300*/ 	.word	0xffffffff


	//   ....[79]....
        /*0304*/ 	.word	0xffffffff


	//   ....[80]....
        /*0308*/ 	.word	0xffffffff


	//   ....[81]....
        /*030c*/ 	.word	0xffffffff


	//   ....[82]....
        /*0310*/ 	.word	0xffffffff


	//   ....[83]....
        /*0314*/ 	.word	0xffffffff


	//   ....[84]....
        /*0318*/ 	.word	0xffffffff


	//   ....[85]....
        /*031c*/ 	.word	0xffffffff


	//   ....[86]....
        /*0320*/ 	.word	0xffffffff


	//   ....[87]....
        /*0324*/ 	.word	0xffffffff


	//   ....[88]....
        /*0328*/ 	.word	0xffffffff


	//   ....[89]....
        /*032c*/ 	.word	0xffffffff


	//   ....[90]....
        /*0330*/ 	.word	0xffffffff


	//   ....[91]....
        /*0334*/ 	.word	0xffffffff


	//   ....[92]....
        /*0338*/ 	.word	0xffffffff


	//   ....[93]....
        /*033c*/ 	.word	0xffffffff


	//   ....[94]....
        /*0340*/ 	.word	0xffffffff


	//   ....[95]....
        /*0344*/ 	.word	0xffffffff


	//   ....[96]....
        /*0348*/ 	.word	0xffffffff


	//   ....[97]....
        /*034c*/ 	.word	0xffffffff


	//   ....[98]....
        /*0350*/ 	.word	0xffffffff


	//   ....[99]....
        /*0354*/ 	.word	0xffffffff


	//   ....[100]....
        /*0358*/ 	.word	0xffffffff


	//   ....[101]....
        /*035c*/ 	.word	0xffffffff


	//   ....[102]....
        /*0360*/ 	.word	0xffffffff


	//   ....[103]....
        /*0364*/ 	.word	0xffffffff


	//   ....[104]....
        /*0368*/ 	.word	0xffffffff


	//   ....[105]....
        /*036c*/ 	.word	0xffffffff


	//   ....[106]....
        /*0370*/ 	.word	0xffffffff


	//   ....[107]....
        /*0374*/ 	.word	0xffffffff


	//   ....[108]....
        /*0378*/ 	.word	0xffffffff


	//   ....[109]....
        /*037c*/ 	.word	0xffffffff


	//   ....[110]....
        /*0380*/ 	.word	0xffffffff


	//   ....[111]....
        /*0384*/ 	.word	0xffffffff


	//   ....[112]....
        /*0388*/ 	.word	0xffffffff


	//   ....[113]....
        /*038c*/ 	.word	0xffffffff


	//   ....[114]....
        /*0390*/ 	.word	0xffffffff


	//   ....[115]....
        /*0394*/ 	.word	0xffffffff


	//   ....[116]....
        /*0398*/ 	.word	0xffffffff


	//   ....[117]....
        /*039c*/ 	.word	0xffffffff


	//   ....[118]....
        /*03a0*/ 	.word	0xffffffff


	//   ....[119]....
        /*03a4*/ 	.word	0xffffffff


	//   ....[120]....
        /*03a8*/ 	.word	0xffffffff


	//   ....[121]....
        /*03ac*/ 	.word	0xffffffff


	//   ....[122]....
        /*03b0*/ 	.word	0xffffffff


	//   ....[123]....
        /*03b4*/ 	.word	0xffffffff


	//   ....[124]....
        /*03b8*/ 	.word	0xffffffff


	//   ....[125]....
        /*03bc*/ 	.word	0xffffffff


	//   ....[126]....
        /*03c0*/ 	.word	0xffffffff


	//   ....[127]....
        /*03c4*/ 	.word	0xffffffff


	//   ....[128]....
        /*03c8*/ 	.word	0xffffffff


	//   ....[129]....
        /*03cc*/ 	.word	0xffffffff


	//   ....[130]....
        /*03d0*/ 	.word	0xffffffff


	//   ....[131]....
        /*03d4*/ 	.word	0xffffffff


	//   ....[132]....
        /*03d8*/ 	.word	0xffffffff


	//   ....[133]....
        /*03dc*/ 	.word	0xffffffff


	//   ....[134]....
        /*03e0*/ 	.word	0xffffffff


	//   ....[135]....
        /*03e4*/ 	.word	0xffffffff


	//   ....[136]....
        /*03e8*/ 	.word	0xffffffff


	//   ....[137]....
        /*03ec*/ 	.word	0xffffffff


	//   ....[138]....
        /*03f0*/ 	.word	0xffffffff


	//   ....[139]....
        /*03f4*/ 	.word	0xffffffff


	//   ....[140]....
        /*03f8*/ 	.word	0xffffffff


	//   ....[141]....
        /*03fc*/ 	.word	0xffffffff


	//   ....[142]....
        /*0400*/ 	.word	0xffffffff


	//   ....[143]....
        /*0404*/ 	.word	0xffffffff


	//   ....[144]....
        /*0408*/ 	.word	0xffffffff


	//   ....[145]....
        /*040c*/ 	.word	0xffffffff


	//   ....[146]....
        /*0410*/ 	.word	0xffffffff


	//   ....[147]....
        /*0414*/ 	.word	0xffffffff


	//   ....[148]....
        /*0418*/ 	.word	0xffffffff


	//   ....[149]....
        /*041c*/ 	.word	0xffffffff


	//   ....[150]....
        /*0420*/ 	.word	0xffffffff


	//   ....[151]....
        /*0424*/ 	.word	0xffffffff


	//   ....[152]....
        /*0428*/ 	.word	0xffffffff


	//   ....[153]....
        /*042c*/ 	.word	0xffffffff


	//   ....[154]....
        /*0430*/ 	.word	0xffffffff


	//   ....[155]....
        /*0434*/ 	.word	0xffffffff


	//   ....[156]....
        /*0438*/ 	.word	0xffffffff


	//   ....[157]....
        /*043c*/ 	.word	0xffffffff


	//   ....[158]....
        /*0440*/ 	.word	0xffffffff


	//   ....[159]....
        /*0444*/ 	.word	0xffffffff


	//   ....[160]....
        /*0448*/ 	.word	0xffffffff


	//   ....[161]....
        /*044c*/ 	.word	0xffffffff


	//   ....[162]....
        /*0450*/ 	.word	0xffffffff


	//   ....[163]....
        /*0454*/ 	.word	0xffffffff


	//   ....[164]....
        /*0458*/ 	.word	0xffffffff


	//   ....[165]....
        /*045c*/ 	.word	0xffffffff


	//   ....[166]....
        /*0460*/ 	.word	0xffffffff


	//   ....[167]....
        /*0464*/ 	.word	0xffffffff


	//   ....[168]....
        /*0468*/ 	.word	0xffffffff


	//----- nvinfo : EIATTR_COOP_GROUP_INSTR_OFFSETS
	.align		4
.L_292:
        /*046c*/ 	.byte	0x04, 0x28
        /*046e*/ 	.short	(.L_294 - .L_293)


	//   ....[0]....
.L_293:
        /*0470*/ 	.word	0x000000a0


	//   ....[1]....
        /*0474*/ 	.word	0x00002970


	//   ....[2]....
        /*0478*/ 	.word	0x000029c0


	//   ....[3]....
        /*047c*/ 	.word	0x00003190


	//   ....[4]....
        /*0480*/ 	.word	0x000031b0


	//   ....[5]....
        /*0484*/ 	.word	0x00003900


	//   ....[6]....
        /*0488*/ 	.word	0x00003920


	//   ....[7]....
        /*048c*/ 	.word	0x00004070


	//   ....[8]....
        /*0490*/ 	.word	0x00004080


	//   ....[9]....
        /*0494*/ 	.word	0x000048d0


	//   ....[10]....
        /*0498*/ 	.word	0x00004920


	//   ....[11]....
        /*049c*/ 	.word	0x00005690


	//   ....[12]....
        /*04a0*/ 	.word	0x000056c0


	//   ....[13]....
        /*04a4*/ 	.word	0x00005e40


	//   ....[14]....
        /*04a8*/ 	.word	0x00005e70


	//   ....[15]....
        /*04ac*/ 	.word	0x000065f0


	//   ....[16]....
        /*04b0*/ 	.word	0x00006610


	//   ....[17]....
        /*04b4*/ 	.word	0x00006db0


	//   ....[18]....
        /*04b8*/ 	.word	0x00006de0


	//   ....[19]....
        /*04bc*/ 	.word	0x00006ef0


	//   ....[20]....
        /*04c0*/ 	.word	0x00006f20


	//   ....[21]....
        /*04c4*/ 	.word	0x00006ff0


	//   ....[22]....
        /*04c8*/ 	.word	0x00007020


	//   ....[23]....
        /*04cc*/ 	.word	0x000070f0


	//   ....[24]....
        /*04d0*/ 	.word	0x00007110


	//   ....[25]....
        /*04d4*/ 	.word	0x000076a0


	//   ....[26]....
        /*04d8*/ 	.word	0x000076c0


	//   ....[27]....
        /*04dc*/ 	.word	0x00007790


	//   ....[28]....
        /*04e0*/ 	.word	0x000077c0


	//   ....[29]....
        /*04e4*/ 	.word	0x00007890


	//   ....[30]....
        /*04e8*/ 	.word	0x000078c0


	//   ....[31]....
        /*04ec*/ 	.word	0x00007990


	//   ....[32]....
        /*04f0*/ 	.word	0x000079c0


	//   ....[33]....
        /*04f4*/ 	.word	0x00008730


	//   ....[34]....
        /*04f8*/ 	.word	0x000087b0


	//   ....[35]....
        /*04fc*/ 	.word	0x00008800


	//   ....[36]....
        /*0500*/ 	.word	0x00008840


	//   ....[37]....
        /*0504*/ 	.word	0x00008880


	//   ....[38]....
        /*0508*/ 	.word	0x00008920


	//   ....[39]....
        /*050c*/ 	.word	0x00008a40


	//   ....[40]....
        /*0510*/ 	.word	0x00008a60


	//   ....[41]....
        /*0514*/ 	.word	0x00008c80


	//   ....[42]....
        /*0518*/ 	.word	0x00008cb0


	//   ....[43]....
        /*051c*/ 	.word	0x00008dd0


	//   ....[44]....
        /*0520*/ 	.word	0x00008df0


	//   ....[45]....
        /*0524*/ 	.word	0x00008e80


	//   ....[46]....
        /*0528*/ 	.word	0x00008ea0


	//   ....[47]....
        /*052c*/ 	.word	0x00008f30


	//   ....[48]....
        /*0530*/ 	.word	0x00008f50


	//   ....[49]....
        /*0534*/ 	.word	0x000093a0


	//   ....[50]....
        /*0538*/ 	.word	0x000093c0


	//   ....[51]....
        /*053c*/ 	.word	0x00009410


	//   ....[52]....
        /*0540*/ 	.word	0x00009420


	//   ....[53]....
        /*0544*/ 	.word	0x000095a0


	//   ....[54]....
        /*0548*/ 	.word	0x00009630


	//   ....[55]....
        /*054c*/ 	.word	0x00009670


	//   ....[56]....
        /*0550*/ 	.word	0x000096a0


	//   ....[57]....
        /*0554*/ 	.word	0x00009830


	//   ....[58]....
        /*0558*/ 	.word	0x000098c0


	//   ....[59]....
        /*055c*/ 	.word	0x00009900


	//   ....[60]....
        /*0560*/ 	.word	0x00009940


	//   ....[61]....
        /*0564*/ 	.word	0x00009ae0


	//   ....[62]....
        /*0568*/ 	.word	0x00009b70


	//   ....[63]....
        /*056c*/ 	.word	0x00009bb0


	//   ....[64]....
        /*0570*/ 	.word	0x00009bd0


	//   ....[65]....
        /*0574*/ 	.word	0x0000b9a0


	//   ....[66]....
        /*0578*/ 	.word	0x0000b9e0


	//   ....[67]....
        /*057c*/ 	.word	0x0000ba00


	//   ....[68]....
        /*0580*/ 	.word	0x0000ba80


	//   ....[69]....
        /*0584*/ 	.word	0x0000baf0


	//   ....[70]....
        /*0588*/ 	.word	0x0000bb10


	//   ....[71]....
        /*058c*/ 	.word	0x0000bb30


	//   ....[72]....
        /*0590*/ 	.word	0x0000bb50


	//   ....[73]....
        /*0594*/ 	.word	0x0000bd40


	//   ....[74]....
        /*0598*/ 	.word	0x0000bd80


	//   ....[75]....
        /*059c*/ 	.word	0x0000bde0


	//   ....[76]....
        /*05a0*/ 	.word	0x0000be00


	//   ....[77]....
        /*05a4*/ 	.word	0x0000bf30


	//   ....[78]....
        /*05a8*/ 	.word	0x0000bf50


	//   ....[79]....
        /*05ac*/ 	.word	0x0000bf70


	//   ....[80]....
        /*05b0*/ 	.word	0x0000bf90


	//   ....[81]....
        /*05b4*/ 	.word	0x0000e230


	//   ....[82]....
        /*05b8*/ 	.word	0x0000e260


	//   ....[83]....
        /*05bc*/ 	.word	0x0000e290


	//   ....[84]....
        /*05c0*/ 	.word	0x0000e2c0


	//   ....[85]....
        /*05c4*/ 	.word	0x0000e2f0


	//   ....[86]....
        /*05c8*/ 	.word	0x0000e360


	//   ....[87]....
        /*05cc*/ 	.word	0x0000e390


	//   ....[88]....
        /*05d0*/ 	.word	0x0000e3b0


	//   ....[89]....
        /*05d4*/ 	.word	0x0000f510


	//   ....[90]....
        /*05d8*/ 	.word	0x0000f530


	//   ....[91]....
        /*05dc*/ 	.word	0x0000f540


	//   ....[92]....
        /*05e0*/ 	.word	0x0000f550


	//   ....[93]....
        /*05e4*/ 	.word	0x0000f560


	//   ....[94]....
        /*05e8*/ 	.word	0x0000f570


	//   ....[95]....
        /*05ec*/ 	.word	0x0000f580


	//   ....[96]....
        /*05f0*/ 	.word	0x0000f590


	//   ....[97]....
        /*05f4*/ 	.word	0x00010120


	//   ....[98]....
        /*05f8*/ 	.word	0x00010130


	//   ....[99]....
        /*05fc*/ 	.word	0x00010eb0


	//   ....[100]....
        /*0600*/ 	.word	0x00010f50


	//   ....[101]....
        /*0604*/ 	.word	0x00010f70


	//   ....[102]....
        /*0608*/ 	.word	0x00010f90


	//   ....[103]....
        /*060c*/ 	.word	0x00013300


	//   ....[104]....
        /*0610*/ 	.word	0x00013310


	//   ....[105]....
        /*0614*/ 	.word	0x00013320


	//   ....[106]....
        /*0618*/ 	.word	0x00013330


	//   ....[107]....
        /*061c*/ 	.word	0x00013340


	//   ....[108]....
        /*0620*/ 	.word	0x00013350


	//   ....[109]....
        /*0624*/ 	.word	0x00013360


	//   ....[110]....
        /*0628*/ 	.word	0x00013390


	//   ....[111]....
        /*062c*/ 	.word	0x00014b40


	//   ....[112]....
        /*0630*/ 	.word	0x00014b50


	//   ....[113]....
        /*0634*/ 	.word	0x00014b60


	//   ....[114]....
        /*0638*/ 	.word	0x00014b70


	//   ....[115]....
        /*063c*/ 	.word	0x00014b80


	//   ....[116]....
        /*0640*/ 	.word	0x00014b90


	//   ....[117]....
        /*0644*/ 	.word	0x00014ba0


	//   ....[118]....
        /*0648*/ 	.word	0x00014bd0


	//   ....[119]....
        /*064c*/ 	.word	0x00014df0


	//   ....[120]....
        /*0650*/ 	.word	0x00014e00


	//   ....[121]....
        /*0654*/ 	.word	0x000159c0


	//   ....[122]....
        /*0658*/ 	.word	0x00015ad0


	//   ....[123]....
        /*065c*/ 	.word	0x00015af0


	//   ....[124]....
        /*0660*/ 	.word	0x00015b50


	//   ....[125]....
        /*0664*/ 	.word	0x00017f60


	//   ....[126]....
        /*0668*/ 	.word	0x00017f70


	//   ....[127]....
        /*066c*/ 	.word	0x00017f80


	//   ....[128]....
        /*0670*/ 	.word	0x00017f90


	//   ....[129]....
        /*0674*/ 	.word	0x00017fa0


	//   ....[130]....
        /*0678*/ 	.word	0x00017fb0


	//   ....[131]....
        /*067c*/ 	.word	0x00017fc0


	//   ....[132]....
        /*0680*/ 	.word	0x00017fe0


	//   ....[133]....
        /*0684*/ 	.word	0x000184e0


	//   ....[134]....
        /*0688*/ 	.word	0x00018510


	//   ....[135]....
        /*068c*/ 	.word	0x00018530


	//   ....[136]....
        /*0690*/ 	.word	0x00018570


	//   ....[137]....
        /*0694*/ 	.word	0x000185a0


	//   ....[138]....
        /*0698*/ 	.word	0x000185e0


	//   ....[139]....
        /*069c*/ 	.word	0x00018640


	//   ....[140]....
        /*06a0*/ 	.word	0x00018660


	//   ....[141]....
        /*06a4*/ 	.word	0x00019e00


	//   ....[142]....
        /*06a8*/ 	.word	0x00019e40


	//   ....[143]....
        /*06ac*/ 	.word	0x00019e70


	//   ....[144]....
        /*06b0*/ 	.word	0x00019e80


	//   ....[145]....
        /*06b4*/ 	.word	0x0001c0d0


	//   ....[146]....
        /*06b8*/ 	.word	0x0001c0e0


	//   ....[147]....
        /*06bc*/ 	.word	0x0001c110


	//   ....[148]....
        /*06c0*/ 	.word	0x0001c130


	//   ....[149]....
        /*06c4*/ 	.word	0x0001d340


	//   ....[150]....
        /*06c8*/ 	.word	0x0001d390


	//   ....[151]....
        /*06cc*/ 	.word	0x0001d410


	//   ....[152]....
        /*06d0*/ 	.word	0x0001d440


	//   ....[153]....
        /*06d4*/ 	.word	0x0001d650


	//   ....[154]....
        /*06d8*/ 	.word	0x0001d660


	//   ....[155]....
        /*06dc*/ 	.word	0x0001d750


	//   ....[156]....
        /*06e0*/ 	.word	0x0001d780


	//   ....[157]....
        /*06e4*/ 	.word	0x0001d850


	//   ....[158]....
        /*06e8*/ 	.word	0x0001d880


	//   ....[159]....
        /*06ec*/ 	.word	0x0001d950


	//   ....[160]....
        /*06f0*/ 	.word	0x0001d970


	//   ....[161]....
        /*06f4*/ 	.word	0x0001e200


	//   ....[162]....
        /*06f8*/ 	.word	0x0001e220


	//   ....[163]....
        /*06fc*/ 	.word	0x0001e300


	//   ....[164]....
        /*0700*/ 	.word	0x0001e330


	//   ....[165]....
        /*0704*/ 	.word	0x0001e400


	//   ....[166]....
        /*0708*/ 	.word	0x0001e430


	//   ....[167]....
        /*070c*/ 	.word	0x0001e500


	//   ....[168]....
        /*0710*/ 	.word	0x0001e520


	//----- nvinfo : EIATTR_EXIT_INSTR_OFFSETS
	.align		4
.L_294:
        /*0714*/ 	.byte	0x04, 0x1c
        /*0716*/ 	.short	(.L_296 - .L_295)


	//   ....[0]....
.L_295:
        /*0718*/ 	.word	0x00000450


	//   ....[1]....
        /*071c*/ 	.word	0x0001d980


	//   ....[2]....
        /*0720*/ 	.word	0x0001d9d0


	//   ....[3]....
        /*0724*/ 	.word	0x0001da30


	//   ....[4]....
        /*0728*/ 	.word	0x0001e530


	//   ....[5]....
        /*072c*/ 	.word	0x0001e580


	//   ....[6]....
        /*0730*/ 	.word	0x0001e5e0


	//----- nvinfo : EIATTR_CTAIDZ_USED
	.align		4
.L_296:
        /*0734*/ 	.byte	0x01, 0x04
	.zero		2


	//----- nvinfo : EIATTR_MAX_THREADS
	.align		4
        /*0738*/ 	.byte	0x04, 0x05
        /*073a*/ 	.short	(.L_298 - .L_297)
.L_297:
        /*073c*/ 	.word	0x00000100
        /*0740*/ 	.word	0x00000001
        /*0744*/ 	.word	0x00000001


	//----- nvinfo : EIATTR_CRS_STACK_SIZE
	.align		4
.L_298:
        /*0748*/ 	.byte	0x04, 0x1e
        /*074a*/ 	.short	(.L_300 - .L_299)
.L_299:
        /*074c*/ 	.word	0x00000000
.L_300:


//--------------------- .nv.info._ZN7cutlass13device_kernelIN5flash19enable_sm80_to_sm89INS1_16FlashAttnFwdSm80INS1_25CollectiveMainloopFwdSm80ILi4ELi1ELb0EN4cute5tupleIJNS5_1CILi128EEENS7_ILi64EEES8_EEELi128ENS_10bfloat16_tEfNS_4arch4Sm80ELb0ELb0ELb1ELb0ELb1ELb0ELb1ELb0EEENS1_21CollectiveEpilogueFwdINS6_IJS8_S8_S9_EEENS6_IJNS7_ILi1EEESH_SH_EEESB_SD_Li128ELb0ELb1ELb0ELb0EEENS1_19SingleTileSchedulerILb0ELb0ELb1ELi128EEEEEEEEEvNT_6ParamsE --------------------------
	.section	.nv.info._ZN7cutlass13device_kernelIN5flash19enable_sm80_to_sm89INS1_16FlashAttnFwdSm80INS1_25CollectiveMainloopFwdSm80ILi4ELi1ELb0EN4cute5tupleIJNS5_1CILi128EEENS7_ILi64EEES8_EEELi128ENS_10bfloat16_tEfNS_4arch4Sm80ELb0ELb0ELb1ELb0ELb1ELb0ELb1ELb0EEENS1_21CollectiveEpilogueFwdINS6_IJS8_S8_S9_EEENS6_IJNS7_ILi1EEESH_SH_EEESB_SD_Li128ELb0ELb1ELb0ELb0EEENS1_19SingleTileSchedulerILb0ELb0ELb1ELi128EEEEEEEEEvNT_6ParamsE,"",@"SHT_CUDA_INFO"
	.sectionflags	@""
	.align	4


	//----- nvinfo : EIATTR_CUDA_API_VERSION
	.align		4
        /*0000*/ 	.byte	0x04, 0x37
        /*0002*/ 	.short	(.L_302 - .L_301)
.L_301:
        /*0004*/ 	.word	0x00000082


	//----- nvinfo : EIATTR_SW2861232_WAR
	.align		4
.L_302:
        /*0008*/ 	.byte	0x01, 0x35
	.zero		2


	//----- nvinfo : EIATTR_PARAM_CBANK
	.align		4
        /*000c*/ 	.byte	0x04, 0x0a
        /*000e*/ 	.short	(.L_304 - .L_303)
	.align		4
.L_303:
        /*0010*/ 	.word	index@(.nv.constant0._ZN7cutlass13device_kernelIN5flash19enable_sm80_to_sm89INS1_16FlashAttnFwdSm80INS1_25CollectiveMainloopFwdSm80ILi4ELi1ELb0EN4cute5tupleIJNS5_1CILi128EEENS7_ILi64EEES8_EEELi128ENS_10bfloat16_tEfNS_4arch4Sm80ELb0ELb0ELb1ELb0ELb1ELb0ELb1ELb0EEENS1_21CollectiveEpilogueFwdINS6_IJS8_S8_S9_EEENS6_IJNS7_ILi1EEESH_SH_EEESB_SD_Li128ELb0ELb1ELb0ELb0EEENS1_19SingleTileSchedulerILb0ELb0ELb1ELi128EEEEEEEEEvNT_6ParamsE)
        /*0014*/ 	.short	0x0160
        /*0016*/ 	.short	0x0418


	//----- nvinfo : EIATTR_CBANK_PARAM_SIZE
	.align		4
.L_304:
        /*0018*/ 	.byte	0x03, 0x19
        /*001a*/ 	.short	0x0418


	//----- nvinfo : EIATTR_KPARAM_INFO
	.align		4
        /*001c*/ 	.byte	0x04, 0x17
        /*001e*/ 	.short	(.L_306 - .L_305)
.L_305:
        /*0020*/ 	.word	0x00000000
        /*0024*/ 	.short	0x0000
        /*0026*/ 	.short	0x0000
        /*0028*/ 	.byte	0x00, 0xf0, 0x61, 0x10


	//----- nvinfo : EIATTR_MAXREG_COUNT
	.align		4
.L_306:
        /*002c*/ 	.byte	0x03, 0x1b
        /*002e*/ 	.short	0x00ff


	//----- nvinfo : EIATTR_NUM_BARRIERS
	.align		4
        /*0030*/ 	.byte	0x02, 0x4c
        /*0032*/ 	.byte	0x02
	.zero		1


	//----- nvinfo : EIATTR_ANNOTATIONS
	.align		4
        /*0034*/ 	.byte	0x04, 0x55
        /*0036*/ 	.short	(.L_308 - .L_307)


	//   ....[0]....
.L_307:
        /* <DEDUP_REMOVED lines=27> */


	//----- nvinfo : EIATTR_MERCURY_ISA_VERSION
	.align		4
.L_308:
        /*01d0*/ 	.byte	0x03, 0x5f
        /*01d2*/ 	.short	0x0000


	//----- nvinfo : EIATTR_COOP_GROUP_MASK_REGIDS
	.align		4
        /*01d4*/ 	.byte	0x04, 0x29
        /*01d6*/ 	.short	(.L_310 - .L_309)


	//   ....[0]....
.L_309:
        /*01d8*/ 	.word	0xffffffff


	//   ....[1]....
        /*01dc*/ 	.word	0xffffffff


	//   ....[2]....
        /*01e0*/ 	.word	0xffffffff


	//   ....[3]....
        /*01e4*/ 	.word	0xffffffff


	//   ....[4]....
        /*01e8*/ 	.word	0xffffffff


	//   ....[5]....
        /*01ec*/ 	.word	0xffffffff


	//   ....[6]....
        /*01f0*/ 	.word	0xffffffff


	//   ....[7]....
        /*01f4*/ 	.word	0xffffffff


	//   ....[8]....
        /*01f8*/ 	.word	0xffffffff


	//   ....[9]....
        /*01fc*/ 	.word	0xffffffff


	//   ....[10]....
        /*0200*/ 	.word	0xffffffff


	//   ....[11]....
        /*0204*/ 	.word	0xffffffff


	//   ....[12]....
        /*0208*/ 	.word	0xffffffff


	//   ....[13]....
        /*020c*/ 	.word	0xffffffff


	//   ....[14]....
        /*0210*/ 	.word	0xffffffff


	//   ....[15]....
        /*0214*/ 	.word	0xffffffff


	//   ....[16]....
        /*0218*/ 	.word	0xffffffff


	//   ....[17]....
        /*021c*/ 	.word	0xffffffff


	//   ....[18]....
        /*0220*/ 	.word	0xffffffff


	//   ....[19]....
        /*0224*/ 	.word	0xffffffff


	//   ....[20]....
        /*0228*/ 	.word	0xffffffff


	//   ....[21]....
        /*022c*/ 	.word	0xffffffff


	//   ....[22]....
        /*0230*/ 	.word	0xffffffff


	//   ....[23]....
        /*0234*/ 	.word	0xffffffff


	//   ....[24]....
        /*0238*/ 	.word	0xffffffff


	//   ....[25]....
        /*023c*/ 	.word	0xffffffff


	//   ....[26]....
        /*0240*/ 	.word	0xffffffff


	//   ....[27]....
        /*0244*/ 	.word	0xffffffff


	//   ....[28]....
        /*0248*/ 	.word	0xffffffff


	//   ....[29]....
        /*024c*/ 	.word	0xffffffff


	//   ....[30]....
        /*0250*/ 	.word	0xffffffff


	//   ....[31]....
        /*0254*/ 	.word	0xffffffff


	//   ....[32]....
        /*0258*/ 	.word	0xffffffff


	//   ....[33]....
        /*025c*/ 	.word	0xffffffff


	//   ....[34]....
        /*0260*/ 	.word	0xffffffff


	//   ....[35]....
        /*0264*/ 	.word	0xffffffff


	//   ....[36]....
        /*0268*/ 	.word	0xffffffff


	//   ....[37]....
        /*026c*/ 	.word	0xffffffff


	//   ....[38]....
        /*0270*/ 	.word	0xffffffff


	//   ....[39]....
        /*0274*/ 	.word	0xffffffff


	//   ....[40]....
        /*0278*/ 	.word	0xffffffff


	//   ....[41]....
        /*027c*/ 	.word	0xffffffff


	//   ....[42]....
        /*0280*/ 	.word	0xffffffff


	//   ....[43]....
        /*0284*/ 	.word	0xffffffff


	//   ....[44]....
        /*0288*/ 	.word	0xffffffff


	//   ....[45]....
        /*028c*/ 	.word	0xffffffff


	//   ....[46]....
        /*0290*/ 	.word	0xffffffff


	//   ....[47]....
        /*0294*/ 	.word	0xffffffff


	//   ....[48]....
        /*0298*/ 	.word	0xffffffff


	//   ....[49]....
        /*029c*/ 	.word	0xffffffff


	//   ....[50]....
        /*02a0*/ 	.word	0xffffffff


	//   ....[51]....
        /*02a4*/ 	.word	0xffffffff


	//   ....[52]....
        /*02a8*/ 	.word	0xffffffff


	//   ....[53]....
        /*02ac*/ 	.word	0xffffffff


	//   ....[54]....
        /*02b0*/ 	.word	0xffffffff


	//   ....[55]....
        /*02b4*/ 	.word	0xffffffff


	//   ....[56]....
        /*02b8*/ 	.word	0xffffffff


	//   ....[57]....
        /*02bc*/ 	.word	0xffffffff


	//   ....[58]....
        /*02c0*/ 	.word	0xffffffff


	//   ....[59]....
        /*02c4*/ 	.word	0xffffffff


	//   ....[60]....
        /*02c8*/ 	.word	0xffffffff


	//   ....[61]....
        /*02cc*/ 	.word	0xffffffff


	//   ....[62]....
        /*02d0*/ 	.word	0xffffffff


	//   ....[63]....
        /*02d4*/ 	.word	0xffffffff


	//   ....[64]....
        /*02d8*/ 	.word	0xffffffff


	//   ....[65]....
        /*02dc*/ 	.word	0xffffffff


	//   ....[66]....
        /*02e0*/ 	.word	0xffffffff


	//   ....[67]....
        /*02e4*/ 	.word	0xffffffff


	//   ....[68]....
        /*02e8*/ 	.word	0xffffffff


	//   ....[69]....
        /*02ec*/ 	.word	0xffffffff


	//   ....[70]....
        /*02f0*/ 	.word	0xffffffff


	//   ....[71]....
        /*02f4*/ 	.word	0xffffffff


	//   ....[72]....
        /*02f8*/ 	.word	0xffffffff


	//   ....[73]....
        /*02fc*/ 	.word	0xffffffff


	//   ....[74]....
        /*0300*/ 	.word	0xffffffff


	//   ....[75]....
        /*0304*/ 	.word	0xffffffff


	//   ....[76]....
        /*0308*/ 	.word	0xffffffff


	//   ....[77]....
        /*030c*/ 	.word	0xffffffff


	//   ....[78]....
        /*0310*/ 	.word	0xffffffff


	//   ....[79]....
        /*0314*/ 	.word	0xffffffff


	//   ....[80]....
        /*0318*/ 	.word	0xffffffff


	//   ....[81]....
        /*031c*/ 	.word	0xffffffff


	//   ....[82]....
        /*0320*/ 	.word	0xffffffff


	//   ....[83]....
        /*0324*/ 	.word	0xffffffff


	//   ....[84]....
        /*0328*/ 	.word	0xffffffff


	//   ....[85]....
        /*032c*/ 	.word	0xffffffff


	//   ....[86]....
        /*0330*/ 	.word	0xffffffff


	//   ....[87]....
        /*0334*/ 	.word	0xffffffff


	//   ....[88]....
        /*0338*/ 	.word	0xffffffff


	//   ....[89]....
        /*033c*/ 	.word	0xffffffff


	//   ....[90]....
        /*0340*/ 	.word	0xffffffff


	//   ....[91]....
        /*0344*/ 	.word	0xffffffff


	//   ....[92]....
        /*0348*/ 	.word	0xffffffff


	//   ....[93]....
        /*034c*/ 	.word	0xffffffff


	//   ....[94]....
        /*0350*/ 	.word	0xffffffff


	//   ....[95]....
        /*0354*/ 	.word	0xffffffff


	//   ....[96]....
        /*0358*/ 	.word	0xffffffff


	//   ....[97]....
        /*035c*/ 	.word	0xffffffff


	//   ....[98]....
        /*0360*/ 	.word	0xffffffff


	//   ....[99]....
        /*0364*/ 	.word	0xffffffff


	//   ....[100]....
        /*0368*/ 	.word	0xffffffff


	//   ....[101]....
        /*036c*/ 	.word	0xffffffff


	//   ....[102]....
        /*0370*/ 	.word	0xffffffff


	//   ....[103]....
        /*0374*/ 	.word	0xffffffff


	//----- nvinfo : EIATTR_COOP_GROUP_INSTR_OFFSETS
	.align		4
.L_310:
        /*0378*/ 	.byte	0x04, 0x28
        /*037a*/ 	.short	(.L_312 - .L_311)


	//   ....[0]....
.L_311:
        /*037c*/ 	.word	0x00000520


	//   ....[1]....
        /*0380*/ 	.word	0x00000530


	//   ....[2]....
        /*0384*/ 	.word	0x00000550


	//   ....[3]....
        /*0388*/ 	.word	0x00000560


	//   ....[4]....
        /*038c*/ 	.word	0x00000640


	//   ....[5]....
        /*0390*/ 	.word	0x00000660


	//   ....[6]....
        /*0394*/ 	.word	0x00000730


	//   ....[7]....
        /*0398*/ 	.word	0x00000810


	//   ....[8]....
        /*039c*/ 	.word	0x00000820


	//   ....[9]....
        /*03a0*/ 	.word	0x00000900


	//   ....[10]....
        /*03a4*/ 	.word	0x00000920


	//   ....[11]....
        /*03a8*/ 	.word	0x000009f0


	//   ....[12]....
        /*03ac*/ 	.word	0x00000a10


	//   ....[13]....
        /*03b0*/ 	.word	0x00000b60


	//   ....[14]....
        /*03b4*/ 	.word	0x00000b70


	//   ....[15]....
        /*03b8*/ 	.word	0x00000b80


	//   ....[16]....
        /*03bc*/ 	.word	0x000010a0


	//   ....[17]....
        /*03c0*/ 	.word	0x000010c0


	//   ....[18]....
        /*03c4*/ 	.word	0x000010f0


	//   ....[19]....
        /*03c8*/ 	.word	0x00001120


	//   ....[20]....
        /*03cc*/ 	.word	0x00001150


	//   ....[21]....
        /*03d0*/ 	.word	0x00001170


	//   ....[22]....
        /*03d4*/ 	.word	0x00001190


	//   ....[23]....
        /*03d8*/ 	.word	0x000011b0


	//   ....[24]....
        /*03dc*/ 	.word	0x00001840


	//   ....[25]....
        /*03e0*/ 	.word	0x00001870


	//   ....[26]....
        /*03e4*/ 	.word	0x00001880


	//   ....[27]....
        /*03e8*/ 	.word	0x000018c0


	//   ....[28]....
        /*03ec*/ 	.word	0x00001900


	//   ....[29]....
        /*03f0*/ 	.word	0x00001920


	//   ....[30]....
        /*03f4*/ 	.word	0x00001940


	//   ....[31]....
        /*03f8*/ 	.word	0x00001950


	//   ....[32]....
        /*03fc*/ 	.word	0x00003070


	//   ....[33]....
        /*0400*/ 	.word	0x00003090


	//   ....[34]....
        /*0404*/ 	.word	0x000030b0


	//   ....[35]....
        /*0408*/ 	.word	0x000030d0


	//   ....[36]....
        /*040c*/ 	.word	0x000030f0


	//   ....[37]....
        /*0410*/ 	.word	0x00003100


	//   ....[38]....
        /*0414*/ 	.word	0x00003110


	//   ....[39]....
        /*0418*/ 	.word	0x00003130


	//   ....[40]....
        /*041c*/ 	.word	0x000039c0


	//   ....[41]....
        /*0420*/ 	.word	0x00003ac0


	//   ....[42]....
        /*0424*/ 	.word	0x00003ba0


	//   ....[43]....
        /*0428*/ 	.word	0x00003d00


	//   ....[44]....
        /*042c*/ 	.word	0x00003db0


	//   ....[45]....
        /*0430*/ 	.word	0x00003dd0


	//   ....[46]....
        /*0434*/ 	.word	0x00003ee0


	//   ....[47]....
        /*0438*/ 	.word	0x00003f10


	//   ....[48]....
        /*043c*/ 	.word	0x00005b10


	//   ....[49]....
        /*0440*/ 	.word	0x00005b20


	//   ....[50]....
        /*0444*/ 	.word	0x00005b30


	//   ....[51]....
        /*0448*/ 	.word	0x00005b40


	//   ....[52]....
        /*044c*/ 	.word	0x00005b50


	//   ....[53]....
        /*0450*/ 	.word	0x00005b60


	//   ....[54]....
        /*0454*/ 	.word	0x00005b70


	//   ....[55]....
        /*0458*/ 	.word	0x00005b90


	//   ....[56]....
        /*045c*/ 	.word	0x00005fa0


	//   ....[57]....
        /*0460*/ 	.word	0x00005fb0


	//   ....[58]....
        /*0464*/ 	.word	0x00005fc0


	//   ....[59]....
        /*0468*/ 	.word	0x00005fd0


	//   ....[60]....
        /*046c*/ 	.word	0x00005ff0


	//   ....[61]....
        /*0470*/ 	.word	0x00006010


	//   ....[62]....
        /*0474*/ 	.word	0x00006060


	//   ....[63]....
        /*0478*/ 	.word	0x000060a0


	//   ....[64]....
        /*047c*/ 	.word	0x000076c0


	//   ....[65]....
        /*0480*/ 	.word	0x00007790


	//   ....[66]....
        /*0484*/ 	.word	0x00007880


	//   ....[67]....
        /*0488*/ 	.word	0x000078c0


	//   ....[68]....
        /*048c*/ 	.word	0x000078d0


	//   ....[69]....
        /*0490*/ 	.word	0x00007900


	//   ....[70]....
        /*0494*/ 	.word	0x00007990


	//   ....[71]....
        /*0498*/ 	.word	0x00007ad0


	//   ....[72]....
        /*049c*/ 	.word	0x0000a130


	//   ....[73]....
        /*04a0*/ 	.word	0x0000a2d0


	//   ....[74]....
        /*04a4*/ 	.word	0x0000a2e0


	//   ....[75]....
        /*04a8*/ 	.word	0x0000a310


	//   ....[76]....
        /*04ac*/ 	.word	0x0000a320


	//   ....[77]....
        /*04b0*/ 	.word	0x0000a340


	//   ....[78]....
        /*04b4*/ 	.word	0x0000a390


	//   ....[79]....
        /*04b8*/ 	.word	0x0000a3c0


	//   ....[80]....
        /*04bc*/ 	.word	0x0000bc60


	//   ....[81]....
        /*04c0*/ 	.word	0x0000bc70


	//   ....[82]....
        /*04c4*/ 	.word	0x0000bc90


	//   ....[83]....
        /*04c8*/ 	.word	0x0000bca0


	//   ....[84]....
        /*04cc*/ 	.word	0x0000bcb0


	//   ....[85]....
        /*04d0*/ 	.word	0x0000bcc0


	//   ....[86]....
        /*04d4*/ 	.word	0x0000bcd0


	//   ....[87]....
        /*04d8*/ 	.word	0x0000bce0


	//   ....[88]....
        /*04dc*/ 	.word	0x0000be80


	//   ....[89]....
        /*04e0*/ 	.word	0x0000bea0


	//   ....[90]....
        /*04e4*/ 	.word	0x0000bf90


	//   ....[91]....
        /*04e8*/ 	.word	0x0000bfc0


	//   ....[92]....
        /*04ec*/ 	.word	0x0000c090


	//   ....[93]....
        /*04f0*/ 	.word	0x0000c0c0


	//   ....[94]....
        /*04f4*/ 	.word	0x0000c190


	//   ....[95]....
        /*04f8*/ 	.word	0x0000c1c0


	//   ....[96]....
        /*04fc*/ 	.word	0x0000c290


	//   ....[97]....
        /*0500*/ 	.word	0x0000c2c0


	//   ....[98]....
        /*0504*/ 	.word	0x0000c390


	//   ....[99]....
        /*0508*/ 	.word	0x0000c3c0


	//   ....[100]....
        /*050c*/ 	.word	0x0000c490


	//   ....[101]....
        /*0510*/ 	.word	0x0000c4c0


	//   ....[102]....
        /*0514*/ 	.word	0x0000c580


	//   ....[103]....
        /*0518*/ 	.word	0x0000c590


	//----- nvinfo : EIATTR_EXIT_INSTR_OFFSETS
	.align		4
.L_312:
        /*051c*/ 	.byte	0x04, 0x1c
        /*051e*/ 	.short	(.L_314 - .L_313)


	//   ....[0]....
.L_313:
        /*0520*/ 	.word	0x00000040


	//   ....[1]....
        /*0524*/ 	.word	0x0000c5c0


	//   ....[2]....
        /*0528*/ 	.word	0x0000c610


	//   ....[3]....
        /*052c*/ 	.word	0x0000c670


	//----- nvinfo : EIATTR_CTAIDZ_USED
	.align		4
.L_314:
        /*0530*/ 	.byte	0x01, 0x04
	.zero		2


	//----- nvinfo : EIATTR_MAX_THREADS
	.align		4
        /*0534*/ 	.byte	0x04, 0x05
        /*0536*/ 	.short	(.L_316 - .L_315)
.L_315:
        /*0538*/ 	.word	0x00000080
        /*053c*/ 	.word	0x00000001
        /*0540*/ 	.word	0x00000001


	//----- nvinfo : EIATTR_CRS_STACK_SIZE
	.align		4
.L_316:
        /*0544*/ 	.byte	0x04, 0x1e
        /*0546*/ 	.short	(.L_318 - .L_317)
.L_317:
        /*0548*/ 	.word	0x00000000
.L_318:


//--------------------- .nv.info._ZN7cutlass13device_kernelIN5flash19enable_sm80_to_sm89INS1_16FlashAttnFwdSm80INS1_25CollectiveMainloopFwdSm80ILi4ELi1ELb0EN4cute5tupleIJNS5_1CILi128EEENS7_ILi64EEES8_EEELi128ENS_10bfloat16_tEfNS_4arch4Sm80ELb0ELb0ELb1ELb1ELb1ELb0ELb1ELb0EEENS1_21CollectiveEpilogueFwdINS6_IJS8_S8_S9_EEENS6_IJNS7_ILi1EEESH_SH_EEESB_SD_Li128ELb1ELb1ELb0ELb0EEENS1_19SingleTileSchedulerILb1ELb0ELb1ELi128EEEEEEEEEvNT_6ParamsE --------------------------
	.section	.nv.info._ZN7cutlass13device_kernelIN5flash19enable_sm80_to_sm89INS1_16FlashAttnFwdSm80INS1_25CollectiveMainloopFwdSm80ILi4ELi1ELb0EN4cute5tupleIJNS5_1CILi128EEENS7_ILi64EEES8_EEELi128ENS_10bfloat16_tEfNS_4arch4Sm80ELb0ELb0ELb1ELb1ELb1ELb0ELb1ELb0EEENS1_21CollectiveEpilogueFwdINS6_IJS8_S8_S9_EEENS6_IJNS7_ILi1EEESH_SH_EEESB_SD_Li128ELb1ELb1ELb0ELb0EEENS1_19SingleTileSchedulerILb1ELb0ELb1ELi128EEEEEEEEEvNT_6ParamsE,"",@"SHT_CUDA_INFO"
	.sectionflags	@""
	.align	4


	//----- nvinfo : EIATTR_CUDA_API_VERSION
	.align		4
        /*0000*/ 	.byte	0x04, 0x37
        /*0002*/ 	.short	(.L_320 - .L_319)
.L_319:
        /*0004*/ 	.word	0x00000082


	//----- nvinfo : EIATTR_SW2861232_WAR
	.align		4
.L_320:
        /*0008*/ 	.byte	0x01, 0x35
	.zero		2


	//----- nvinfo : EIATTR_PARAM_CBANK
	.align		4
        /*000c*/ 	.byte	0x04, 0x0a
        /*000e*/ 	.short	(.L_322 - .L_321)
	.align		4
.L_321:
        /*0010*/ 	.word	index@(.nv.constant0._ZN7cutlass13device_kernelIN5flash19enable_sm80_to_sm89INS1_16FlashAttnFwdSm80INS1_25CollectiveMainloopFwdSm80ILi4ELi1ELb0EN4cute5tupleIJNS5_1CILi128EEENS7_ILi64EEES8_EEELi128ENS_10bfloat16_tEfNS_4arch4Sm80ELb0ELb0ELb1ELb1ELb1ELb0ELb1ELb0EEENS1_21CollectiveEpilogueFwdINS6_IJS8_S8_S9_EEENS6_IJNS7_ILi1EEESH_SH_EEESB_SD_Li128ELb1ELb1ELb0ELb0EEENS1_19SingleTileSchedulerILb1ELb0ELb1ELi128EEEEEEEEEvNT_6ParamsE)
        /*0014*/ 	.short	0x0160
        /*0016*/ 	.short	0x0418


	//----- nvinfo : EIATTR_CBANK_PARAM_SIZE
	.align		4
.L_322:
        /*0018*/ 	.byte	0x03, 0x19
        /*001a*/ 	.short	0x0418


	//----- nvinfo : EIATTR_KPARAM_INFO
	.align		4
        /*001c*/ 	.byte	0x04, 0x17
        /*001e*/ 	.short	(.L_324 - .L_323)
.L_323:
        /*0020*/ 	.word	0x00000000
        /*0024*/ 	.short	0x0000
        /*0026*/ 	.short	0x0000
        /*0028*/ 	.byte	0x00, 0xf0, 0x61, 0x10


	//----- nvinfo : EIATTR_MAXREG_COUNT
	.align		4
.L_324:
        /*002c*/ 	.byte	0x03, 0x1b
        /*002e*/ 	.short	0x00ff


	//----- nvinfo : EIATTR_NUM_BARRIERS
	.align		4
        /*0030*/ 	.byte	0x02, 0x4c
        /*0032*/ 	.byte	0x02
	.zero		1


	//----- nvinfo : EIATTR_ANNOTATIONS
	.align		4
        /*0034*/ 	.byte	0x04, 0x55
        /*0036*/ 	.short	(.L_326 - .L_325)


	//   ....[0]....
.L_325:
        /* <DEDUP_REMOVED lines=58> */


	//----- nvinfo : EIATTR_MERCURY_ISA_VERSION
	.align		4
.L_326:
        /*03c8*/ 	.byte	0x03, 0x5f
        /*03ca*/ 	.short	0x0000


	//----- nvinfo : EIATTR_COOP_GROUP_MASK_REGIDS
	.align		4
        /*03cc*/ 	.byte	0x04, 0x29
        /*03ce*/ 	.short	(.L_328 - .L_327)


	//   ....[0]....
.L_327:
        /*03d0*/ 	.word	0xffffffff


	//   ....[1]....
        /*03d4*/ 	.word	0xffffffff


	//   ....[2]....
        /*03d8*/ 	.word	0xffffffff


	//   ....[3]....
        /*03dc*/ 	.word	0xffffffff


	//   ....[4]....
        /*03e0*/ 	.word	0xffffffff


	//   ....[5]....
        /*03e4*/ 	.word	0xffffffff


	//   ....[6]....
        /*03e8*/ 	.word	0xffffffff


	//   ....[7]....
        /*03ec*/ 	.word	0xffffffff


	//   ....[8]....
        /*03f0*/ 	.word	0xffffffff


	//   ....[9]....
        /*03f4*/ 	.word	0xffffffff


	//   ....[10]....
        /*03f8*/ 	.word	0xffffffff


	//   ....[11]....
        /*03fc*/ 	.word	0xffffffff


	//   ....[12]....
        /*0400*/ 	.word	0xffffffff


	//   ....[13]....
        /*0404*/ 	.word	0xffffffff


	//   ....[14]....
        /*0408*/ 	.word	0xffffffff


	//   ....[15]....
        /*040c*/ 	.word	0xffffffff


	//   ....[16]....
        /*0410*/ 	.word	0xffffffff


	//   ....[17]....
        /*0414*/ 	.word	0xffffffff


	//   ....[18]....
        /*0418*/ 	.word	0xffffffff


	//   ....[19]....
        /*041c*/ 	.word	0xffffffff


	//   ....[20]....
        /*0420*/ 	.word	0xffffffff


	//   ....[21]....
        /*0424*/ 	.word	0xffffffff


	//   ....[22]....
        /*0428*/ 	.word	0xffffffff


	//   ....[23]....
        /*042c*/ 	.word	0xffffffff


	//   ....[24]....
        /*0430*/ 	.word	0xffffffff


	//   ....[25]....
        /*0434*/ 	.word	0xffffffff


	//   ....[26]....
        /*0438*/ 	.word	0xffffffff


	//   ....[27]....
        /*043c*/ 	.word	0xffffffff


	//   ....[28]....
        /*0440*/ 	.word	0xffffffff


	//   ....[29]....
        /*0444*/ 	.word	0xffffffff


	//   ....[30]....
        /*0448*/ 	.word	0xffffffff


	//   ....[31]....
        /*044c*/ 	.word	0xffffffff


	//   ....[32]....
        /*0450*/ 	.word	0xffffffff


	//   ....[33]....
        /*0454*/ 	.word	0xffffffff


	//   ....[34]....
        /*0458*/ 	.word	0xffffffff


	//   ....[35]....
        /*045c*/ 	.word	0xffffffff


	//   ....[36]....
        /*0460*/ 	.word	0xffffffff


	//   ....[37]....
        /*0464*/ 	.word	0xffffffff


	//   ....[38]....
        /*0468*/ 	.word	0xffffffff


	//   ....[39]....
        /*046c*/ 	.word	0xffffffff


	//   ....[40]....
        /*0470*/ 	.word	0xffffffff


	//   ....[41]....
        /*0474*/ 	.word	0xffffffff


	//   ....[42]....
        /*0478*/ 	.word	0xffffffff


	//   ....[43]....
        /*047c*/ 	.word	0xffffffff


	//   ....[44]....
        /*0480*/ 	.word	0xffffffff


	//   ....[45]....
        /*0484*/ 	.word	0xffffffff


	//   ....[46]....
        /*0488*/ 	.word	0xffffffff


	//   ....[47]....
        /*048c*/ 	.word	0xffffffff


	//   ....[48]....
        /*0490*/ 	.word	0xffffffff


	//   ....[49]....
        /*0494*/ 	.word	0xffffffff


	//   ....[50]....
        /*0498*/ 	.word	0xffffffff


	//   ....[51]....
        /*049c*/ 	.word	0xffffffff


	//   ....[52]....
        /*04a0*/ 	.word	0xffffffff


	//   ....[53]....
        /*04a4*/ 	.word	0xffffffff


	//   ....[54]....
        /*04a8*/ 	.word	0xffffffff


	//   ....[55]....
        /*04ac*/ 	.word	0xffffffff


	//   ....[56]....
        /*04b0*/ 	.word	0xffffffff


	//   ....[57]....
        /*04b4*/ 	.word	0xffffffff


	//   ....[58]....
        /*04b8*/ 	.word	0xffffffff


	//   ....[59]....
        /*04bc*/ 	.word	0xffffffff


	//   ....[60]....
        /*04c0*/ 	.word	0xffffffff


	//   ....[61]....
        /*04c4*/ 	.word	0xffffffff


	//   ....[62]....
        /*04c8*/ 	.word	0xffffffff


	//   ....[63]....
        /*04cc*/ 	.word	0xffffffff


	//   ....[64]....
        /*04d0*/ 	.word	0xffffffff


	//   ....[65]....
        /*04d4*/ 	.word	0xffffffff


	//   ....[66]....
        /*04d8*/ 	.word	0xffffffff


	//   ....[67]....
        /*04dc*/ 	.word	0xffffffff


	//   ....[68]....
        /*04e0*/ 	.word	0xffffffff


	//   ....[69]....
        /*04e4*/ 	.word	0xffffffff


	//   ....[70]....
        /*04e8*/ 	.word	0xffffffff


	//   ....[71]....
        /*04ec*/ 	.word	0xffffffff


	//   ....[72]....
        /*04f0*/ 	.word	0xffffffff


	//   ....[73]....
        /*04f4*/ 	.word	0xffffffff


	//   ....[74]....
        /*04f8*/ 	.word	0xffffffff


	//   ....[75]....
        /*04fc*/ 	.word	0xffffffff


	//   ....[76]....
        /*0500*/ 	.word	0xffffffff


	//   ....[77]....
        /*0504*/ 	.word	0xffffffff


	//   ....[78]....
        /*0508*/ 	.word	0xffffffff


	//   ....[79]....
        /*050c*/ 	.word	0xffffffff


	//   ....[80]....
        /*0510*/ 	.word	0xffffffff


	//   ....[81]....
        /*0514*/ 	.word	0xffffffff


	//   ....[82]....
        /*0518*/ 	.word	0xffffffff


	//   ....[83]....
        /*051c*/ 	.word	0xffffffff


	//   ....[84]....
        /*0520*/ 	.word	0xffffffff


	//   ....[85]....
        /*0524*/ 	.word	0xffffffff


	//   ....[86]....
        /*0528*/ 	.word	0xffffffff


	//   ....[87]....
        /*052c*/ 	.word	0xffffffff


	//   ....[88]....
        /*0530*/ 	.word	0xffffffff


	//   ....[89]....
        /*0534*/ 	.word	0xffffffff


	//   ....[90]....
        /*0538*/ 	.word	0xffffffff


	//   ....[91]....
        /*053c*/ 	.word	0xffffffff


	//   ....[92]....
        /*0540*/ 	.word	0xffffffff


	//   ....[93]....
        /*0544*/ 	.word	0xffffffff


	//   ....[94]....
        /*0548*/ 	.word	0xffffffff


	//   ....[95]....
        /*054c*/ 	.word	0xffffffff


	//   ....[96]....
        /*0550*/ 	.word	0xffffffff


	//   ....[97]....
        /*0554*/ 	.word	0xffffffff


	//   ....[98]....
        /*0558*/ 	.word	0xffffffff


	//   ....[99]....
        /*055c*/ 	.word	0xffffffff


	//   ....[100]....
        /*0560*/ 	.word	0xffffffff


	//   ....[101]....
        /*0564*/ 	.word	0xffffffff


	//   ....[102]....
        /*0568*/ 	.word	0xffffffff


	//   ....[103]....
        /*056c*/ 	.word	0xffffffff


	//   ....[104]....
        /*0570*/ 	.word	0xffffffff


	//   ....[105]....
        /*0574*/ 	.word	0xffffffff


	//   ....[106]....
        /*0578*/ 	.word	0xffffffff


	//   ....[107]....
        /*057c*/ 	.word	0xffffffff


	//   ....[108]....
        /*0580*/ 	.word	0xffffffff


	//   ....[109]....
        /*0584*/ 	.word	0xffffffff


	//   ....[110]....
        /*0588*/ 	.word	0xffffffff


	//   ....[111]....
        /*058c*/ 	.word	0xffffffff


	//   ....[112]....
        /*0590*/ 	.word	0xffffffff


	//   ....[113]....
        /*0594*/ 	.word	0xffffffff


	//   ....[114]....
        /*0598*/ 	.word	0xffffffff


	//   ....[115]....
        /*059c*/ 	.word	0xffffffff


	//   ....[116]....
        /*05a0*/ 	.word	0xffffffff


	//   ....[117]....
        /*05a4*/ 	.word	0xffffffff


	//   ....[118]....
        /*05a8*/ 	.word	0xffffffff


	//   ....[119]....
        /*05ac*/ 	.word	0xffffffff


	//   ....[120]....
        /*05b0*/ 	.word	0xffffffff


	//----- nvinfo : EIATTR_COOP_GROUP_INSTR_OFFSETS
	.align		4
.L_328:
        /*05b4*/ 	.byte	0x04, 0x28
        /*05b6*/ 	.short	(.L_330 - .L_329)


	//   ....[0]....
.L_329:
        /*05b8*/ 	.word	0x000000a0


	//   ....[1]....
        /*05bc*/ 	.word	0x00001300


	//   ....[2]....
        /*05c0*/ 	.word	0x00001330


	//   ....[3]....
        /*05c4*/ 	.word	0x00001500


	//   ....[4]....
        /*05c8*/ 	.word	0x00001530


	//   ....[5]....
        /*05cc*/ 	.word	0x00001600


	//   ....[6]....
        /*05d0*/ 	.word	0x00001630


	//   ....[7]....
        /*05d4*/ 	.word	0x00001700


	//   ....[8]....
        /*05d8*/ 	.word	0x00001730


	//   ....[9]....
        /*05dc*/ 	.word	0x00001800


	//   ....[10]....
        /*05e0*/ 	.word	0x00001830


	//   ....[11]....
        /*05e4*/ 	.word	0x00001900


	//   ....[12]....
        /*05e8*/ 	.word	0x00001930


	//   ....[13]....
        /*05ec*/ 	.word	0x00001a00


	//   ....[14]....
        /*05f0*/ 	.word	0x00001a30


	//   ....[15]....
        /*05f4*/ 	.word	0x00001b10


	//   ....[16]....
        /*05f8*/ 	.word	0x00001b80


	//   ....[17]....
        /*05fc*/ 	.word	0x00001fd0


	//   ....[18]....
        /*0600*/ 	.word	0x00001ff0


	//   ....[19]....
        /*0604*/ 	.word	0x00002000


	//   ....[20]....
        /*0608*/ 	.word	0x00002010


	//   ....[21]....
        /*060c*/ 	.word	0x00002020


	//   ....[22]....
        /*0610*/ 	.word	0x00002030


	//   ....[23]....
        /*0614*/ 	.word	0x00002040


	//   ....[24]....
        /*0618*/ 	.word	0x00002050


	//   ....[25]....
        /*061c*/ 	.word	0x00002490


	//   ....[26]....
        /*0620*/ 	.word	0x000024a0


	//   ....[27]....
        /*0624*/ 	.word	0x000024b0


	//   ....[28]....
        /*0628*/ 	.word	0x000024c0


	//   ....[29]....
        /*062c*/ 	.word	0x000024d0


	//   ....[30]....
        /*0630*/ 	.word	0x000024e0


	//   ....[31]....
        /*0634*/ 	.word	0x000025a0


	//   ....[32]....
        /*0638*/ 	.word	0x000025b0


	//   ....[33]....
        /*063c*/ 	.word	0x00003e40


	//   ....[34]....
        /*0640*/ 	.word	0x00003e60


	//   ....[35]....
        /*0644*/ 	.word	0x00003e70


	//   ....[36]....
        /*0648*/ 	.word	0x00003e80


	//   ....[37]....
        /*064c*/ 	.word	0x00003e90


	//   ....[38]....
        /*0650*/ 	.word	0x00003ea0


	//   ....[39]....
        /*0654*/ 	.word	0x00003eb0


	//   ....[40]....
        /*0658*/ 	.word	0x00003ed0


	//   ....[41]....
        /*065c*/ 	.word	0x000048c0


	//   ....[42]....
        /*0660*/ 	.word	0x000049a0


	//   ....[43]....
        /*0664*/ 	.word	0x00004b60


	//   ....[44]....
        /*0668*/ 	.word	0x00004b80


	//   ....[45]....
        /*066c*/ 	.word	0x00004d10


	//   ....[46]....
        /*0670*/ 	.word	0x00004da0


	//   ....[47]....
        /*0674*/ 	.word	0x00005090


	//   ....[48]....
        /*0678*/ 	.word	0x000051e0


	//   ....[49]....
        /*067c*/ 	.word	0x00007c90


	//   ....[50]....
        /*0680*/ 	.word	0x00007ca0


	//   ....[51]....
        /*0684*/ 	.word	0x00007cb0


	//   ....[52]....
        /*0688*/ 	.word	0x00007cc0


	//   ....[53]....
        /*068c*/ 	.word	0x00007cd0


	//   ....[54]....
        /*0690*/ 	.word	0x00007ce0


	//   ....[55]....
        /*0694*/ 	.word	0x00007cf0


	//   ....[56]....
        /*0698*/ 	.word	0x00007d20


	//   ....[57]....
        /*069c*/ 	.word	0x00008100


	//   ....[58]....
        /*06a0*/ 	.word	0x00008120


	//   ....[59]....
        /*06a4*/ 	.word	0x00008140


	//   ....[60]....
        /*06a8*/ 	.word	0x00008160


	//   ....[61]....
        /*06ac*/ 	.word	0x000081b0


	//   ....[62]....
        /*06b0*/ 	.word	0x00008220


	//   ....[63]....
        /*06b4*/ 	.word	0x000082d0


	//   ....[64]....
        /*06b8*/ 	.word	0x000082f0


	//   ....[65]....
        /*06bc*/ 	.word	0x00009ac0


	//   ....[66]....
        /*06c0*/ 	.word	0x00009af0


	//   ....[67]....
        /*06c4*/ 	.word	0x00009b60


	//   ....[68]....
        /*06c8*/ 	.word	0x00009bb0


	//   ....[69]....
        /*06cc*/ 	.word	0x00009bf0


	//   ....[70]....
        /*06d0*/ 	.word	0x00009ce0


	//   ....[71]....
        /*06d4*/ 	.word	0x00009cf0


	//   ....[72]....
        /*06d8*/ 	.word	0x0000a2c0


	//   ....[73]....
        /*06dc*/ 	.word	0x0000cc80


	//   ....[74]....
        /*06e0*/ 	.word	0x0000cc90


	//   ....[75]....
        /*06e4*/ 	.word	0x0000cca0


	//   ....[76]....
        /*06e8*/ 	.word	0x0000ccb0


	//   ....[77]....
        /*06ec*/ 	.word	0x0000cce0


	//   ....[78]....
        /*06f0*/ 	.word	0x0000cd00


	//   ....[79]....
        /*06f4*/ 	.word	0x0000cd20


	//   ....[80]....
        /*06f8*/ 	.word	0x0000cd30


	//   ....[81]....
        /*06fc*/ 	.word	0x0000e9a0


	//   ....[82]....
        /*0700*/ 	.word	0x0000e9e0


	//   ....[83]....
        /*0704*/ 	.word	0x0000ea10


	//   ....[84]....
        /*0708*/ 	.word	0x0000ea40


	//   ....[85]....
        /*070c*/ 	.word	0x0000ea80


	//   ....[86]....
        /*0710*/ 	.word	0x0000eac0


	//   ....[87]....
        /*0714*/ 	.word	0x0000eae0


	//   ....[88]....
        /*0718*/ 	.word	0x0000eaf0


	//   ....[89]....
        /*071c*/ 	.word	0x0000ecb0


	//   ....[90]....
        /*0720*/ 	.word	0x0000ecc0


	//   ....[91]....
        /*0724*/ 	.word	0x0000edc0


	//   ....[92]....
        /*0728*/ 	.word	0x0000edf0


	//   ....[93]....
        /*072c*/ 	.word	0x0000eed0


	//   ....[94]....
        /*0730*/ 	.word	0x0000ef00


	//   ....[95]....
        /*0734*/ 	.word	0x0000efe0


	//   ....[96]....
        /*0738*/ 	.word	0x0000f010


	//   ....[97]....
        /*073c*/ 	.word	0x0000f0f0


	//   ....[98]....
        /*0740*/ 	.word	0x0000f120


	//   ....[99]....
        /*0744*/ 	.word	0x0000f200


	//   ....[100]....
        /*0748*/ 	.word	0x0000f230


	//   ....[101]....
        /*074c*/ 	.word	0x0000f310


	//   ....[102]....
        /*0750*/ 	.word	0x0000f340


	//   ....[103]....
        /*0754*/ 	.word	0x0000f420


	//   ....[104]....
        /*0758*/ 	.word	0x0000f440


	//   ....[105]....
        /*075c*/ 	.word	0x0000fd00


	//   ....[106]....
        /*0760*/ 	.word	0x0000fd10


	//   ....[107]....
        /*0764*/ 	.word	0x0000fde0


	//   ....[108]....
        /*0768*/ 	.word	0x0000fe10


	//   ....[109]....
        /*076c*/ 	.word	0x0000fee0


	//   ....[110]....
        /*0770*/ 	.word	0x0000ff10


	//   ....[111]....
        /*0774*/ 	.word	0x0000ffe0


	//   ....[112]....
        /*0778*/ 	.word	0x00010010


	//   ....[113]....
        /*077c*/ 	.word	0x000100e0


	//   ....[114]....
        /*0780*/ 	.word	0x00010110


	//   ....[115]....
        /*0784*/ 	.word	0x000101e0


	//   ....[116]....
        /*0788*/ 	.word	0x00010210


	//   ....[117]....
        /*078c*/ 	.word	0x000102e0


	//   ....[118]....
        /*0790*/ 	.word	0x00010310


	//   ....[119]....
        /*0794*/ 	.word	0x000103e0


	//   ....[120]....
        /*0798*/ 	.word	0x00010400


	//----- nvinfo : EIATTR_EXIT_INSTR_OFFSETS
	.align		4
.L_330:
        /*079c*/ 	.byte	0x04, 0x1c
        /*079e*/ 	.short	(.L_332 - .L_331)


	//   ....[0]....
.L_331:
        /*07a0*/ 	.word	0x00000450


	//   ....[1]....
        /*07a4*/ 	.word	0x0000f450


	//   ....[2]....
        /*07a8*/ 	.word	0x0000f4b0


	//   ....[3]....
        /*07ac*/ 	.word	0x0000f510


	//   ....[4]....
        /*07b0*/ 	.word	0x00010410


	//   ....[5]....
        /*07b4*/ 	.word	0x00010460


	//   ....[6]....
        /*07b8*/ 	.word	0x000104c0


	//----- nvinfo : EIATTR_CTAIDZ_USED
	.align		4
.L_332:
        /*07bc*/ 	.byte	0x01, 0x04
	.zero		2


	//----- nvinfo : EIATTR_MAX_THREADS
	.align		4
        /*07c0*/ 	.byte	0x04, 0x05
        /*07c2*/ 	.short	(.L_334 - .L_333)
.L_333:
        /*07c4*/ 	.word	0x00000080
        /*07c8*/ 	.word	0x00000001
        /*07cc*/ 	.word	0x00000001


	//----- nvinfo : EIATTR_CRS_STACK_SIZE
	.align		4
.L_334:
        /*07d0*/ 	.byte	0x04, 0x1e
        /*07d2*/ 	.short	(.L_336 - .L_335)
.L_335:
        /*07d4*/ 	.word	0x00000000
.L_336:


//--------------------- .nv.info._ZN7cutlass13device_kernelIN5flash19enable_sm80_to_sm89INS1_16FlashAttnFwdSm80INS1_25CollectiveMainloopFwdSm80ILi4ELi1ELb0EN4cute5tupleIJNS5_1CILi128EEENS7_ILi64EEES8_EEELi128ENS_10bfloat16_tEfNS_4arch4Sm80ELb0ELb0ELb1ELb1ELb1ELb1ELb1ELb0EEENS1_21CollectiveEpilogueFwdINS6_IJS8_S8_S9_EEENS6_IJNS7_ILi1EEESH_SH_EEESB_SD_Li128ELb1ELb1ELb0ELb0EEENS1_19SingleTileSchedulerILb1ELb0ELb1ELi128EEEEEEEEEvNT_6ParamsE --------------------------
	.section	.nv.info._ZN7cutlass13device_kernelIN5flash19enable_sm80_to_sm89INS1_16FlashAttnFwdSm80INS1_25CollectiveMainloopFwdSm80ILi4ELi1ELb0EN4cute5tupleIJNS5_1CILi128EEENS7_ILi64EEES8_EEELi128ENS_10bfloat16_tEfNS_4arch4Sm80ELb0ELb0ELb1ELb1ELb1ELb1ELb1ELb0EEENS1_21CollectiveEpilogueFwdINS6_IJS8_S8_S9_EEENS6_IJNS7_ILi1EEESH_SH_EEESB_SD_Li128ELb1ELb1ELb0ELb0EEENS1_19SingleTileSchedulerILb1ELb0ELb1ELi128EEEEEEEEEvNT_6ParamsE,"",@"SHT_CUDA_INFO"
	.sectionflags	@""
	.align	4


	//----- nvinfo : EIATTR_CUDA_API_VERSION
	.align		4
        /*0000*/ 	.byte	0x04, 0x37
        /*0002*/ 	.short	(.L_338 - .L_337)
.L_337:
        /*0004*/ 	.word	0x00000082


	//----- nvinfo : EIATTR_SW2861232_WAR
	.align		4
.L_338:
        /*0008*/ 	.byte	0x01, 0x35
	.zero		2


	//----- nvinfo : EIATTR_PARAM_CBANK
	.align		4
        /*000c*/ 	.byte	0x04, 0x0a
        /*000e*/ 	.short	(.L_340 - .L_339)
	.align		4
.L_339:
        /*0010*/ 	.word	index@(.nv.constant0._ZN7cutlass13device_kernelIN5flash19enable_sm80_to_sm89INS1_16FlashAttnFwdSm80INS1_25CollectiveMainloopFwdSm80ILi4ELi1ELb0EN4cute5tupleIJNS5_1CILi128EEENS7_ILi64EEES8_EEELi128ENS_10bfloat16_tEfNS_4arch4Sm80ELb0ELb0ELb1ELb1ELb1ELb1ELb1ELb0EEENS1_21CollectiveEpilogueFwdINS6_IJS8_S8_S9_EEENS6_IJNS7_ILi1EEESH_SH_EEESB_SD_Li128ELb1ELb1ELb0ELb0EEENS1_19SingleTileSchedulerILb1ELb0ELb1ELi128EEEEEEEEEvNT_6ParamsE)
        /*0014*/ 	.short	0x0160
        /*0016*/ 	.short	0x0418


	//----- nvinfo : EIATTR_CBANK_PARAM_SIZE
	.align		4
.L_340:
        /*0018*/ 	.byte	0x03, 0x19
        /*001a*/ 	.short	0x0418


	//----- nvinfo : EIATTR_KPARAM_INFO
	.align		4
        /*001c*/ 	.byte	0x04, 0x17
        /*001e*/ 	.short	(.L_342 - .L_341)
.L_341:
        /*0020*/ 	.word	0x00000000
        /*0024*/ 	.short	0x0000
        /*0026*/ 	.short	0x0000
        /*0028*/ 	.byte	0x00, 0xf0, 0x61, 0x10


	//----- nvinfo : EIATTR_MAXREG_COUNT
	.align		4
.L_342:
        /*002c*/ 	.byte	0x03, 0x1b
        /*002e*/ 	.short	0x00ff


	//----- nvinfo : EIATTR_NUM_BARRIERS
	.align		4
        /*0030*/ 	.byte	0x02, 0x4c
        /*0032*/ 	.byte	0x02
	.zero		1


	//----- nvinfo : EIATTR_ANNOTATIONS
	.align		4
        /*0034*/ 	.byte	0x04, 0x55
        /*0036*/ 	.short	(.L_344 - .L_343)


	//   ....[0]....
.L_343:
        /* <DEDUP_REMOVED lines=67> */


	//----- nvinfo : EIATTR_MERCURY_ISA_VERSION
	.align		4
.L_344:
        /*0450*/ 	.byte	0x03, 0x5f
        /*0452*/ 	.short	0x0000


	//----- nvinfo : EIATTR_INT_WARP_WIDE_INSTR_OFFSETS
	.align		4
        /*0454*/ 	.byte	0x04, 0x31
        /*0456*/ 	.short	(.L_346 - .L_345)


	//   ....[0]....
.L_345:
        /*0458*/ 	.word	0x00001250


	//----- nvinfo : EIATTR_COOP_GROUP_MASK_REGIDS
	.align		4
.L_346:
        /*045c*/ 	.byte	0x04, 0x29
        /*045e*/ 	.short	(.L_348 - .L_347)


	//   ....[0]....
.L_347:
        /*0460*/ 	.word	0xffffffff


	//   ....[1]....
        /*0464*/ 	.word	0xffffffff


	//   ....[2]....
        /*0468*/ 	.word	0xffffffff


	//   ....[3]....
        /*046c*/ 	.word	0xffffffff


	//   ....[4]....
        /*0470*/ 	.word	0xffffffff


	//   ....[5]....
        /*0474*/ 	.word	0xffffffff


	//   ....[6]....
        /*0478*/ 	.word	0xffffffff


	//   ....[7]....
        /*047c*/ 	.word	0xffffffff


	//   ....[8]....
        /*0480*/ 	.word	0xffffffff


	//   ....[9]....
        /*0484*/ 	.word	0xffffffff


	//   ....[10]....
        /*0488*/ 	.word	0xffffffff


	//   ....[11]....
        /*048c*/ 	.word	0xffffffff


	//   ....[12]....
        /*0490*/ 	.word	0xffffffff


	//   ....[13]....
        /*0494*/ 	.word	0xffffffff


	//   ....[14]....
        /*0498*/ 	.word	0xffffffff


	//   ....[15]....
        /*049c*/ 	.word	0xffffffff


	//   ....[16]....
        /*04a0*/ 	.word	0xffffffff


	//   ....[17]....
        /*04a4*/ 	.word	0xffffffff


	//   ....[18]....
        /*04a8*/ 	.word	0xffffffff


	//   ....[19]....
        /*04ac*/ 	.word	0xffffffff


	//   ....[20]....
        /*04b0*/ 	.word	0xffffffff


	//   ....[21]....
        /*04b4*/ 	.word	0xffffffff


	//   ....[22]....
        /*04b8*/ 	.word	0xffffffff


	//   ....[23]....
        /*04bc*/ 	.word	0xffffffff


	//   ....[24]....
        /*04c0*/ 	.word	0xffffffff


	//   ....[25]....
        /*04c4*/ 	.word	0xffffffff


	//   ....[26]....
        /*04c8*/ 	.word	0xffffffff


	//   ....[27]....
        /*04cc*/ 	.word	0xffffffff


	//   ....[28]....
        /*04d0*/ 	.word	0xffffffff


	//   ....[29]....
        /*04d4*/ 	.word	0xffffffff


	//   ....[30]....
        /*04d8*/ 	.word	0xffffffff


	//   ....[31]....
        /*04dc*/ 	.word	0xffffffff


	//   ....[32]....
        /*04e0*/ 	.word	0xffffffff


	//   ....[33]....
        /*04e4*/ 	.word	0xffffffff


	//   ....[34]....
        /*04e8*/ 	.word	0xffffffff


	//   ....[35]....
        /*04ec*/ 	.word	0xffffffff


	//   ....[36]....
        /*04f0*/ 	.word	0xffffffff


	//   ....[37]....
        /*04f4*/ 	.word	0xffffffff


	//   ....[38]....
        /*04f8*/ 	.word	0xffffffff


	//   ....[39]....
        /*04fc*/ 	.word	0xffffffff


	//   ....[40]....
        /*0500*/ 	.word	0xffffffff


	//   ....[41]....
        /*0504*/ 	.word	0xffffffff


	//   ....[42]....
        /*0508*/ 	.word	0xffffffff


	//   ....[43]....
        /*050c*/ 	.word	0xffffffff


	//   ....[44]....
        /*0510*/ 	.word	0xffffffff


	//   ....[45]....
        /*0514*/ 	.word	0xffffffff


	//   ....[46]....
        /*0518*/ 	.word	0xffffffff


	//   ....[47]....
        /*051c*/ 	.word	0xffffffff


	//   ....[48]....
        /*0520*/ 	.word	0xffffffff


	//   ....[49]....
        /*0524*/ 	.word	0xffffffff


	//   ....[50]....
        /*0528*/ 	.word	0xffffffff


	//   ....[51]....
        /*052c*/ 	.word	0xffffffff


	//   ....[52]....
        /*0530*/ 	.word	0xffffffff


	//   ....[53]....
        /*0534*/ 	.word	0xffffffff


	//   ....[54]....
        /*0538*/ 	.word	0xffffffff


	//   ....[55]....
        /*053c*/ 	.word	0xffffffff


	//   ....[56]....
        /*0540*/ 	.word	0xffffffff


	//   ....[57]....
        /*0544*/ 	.word	0xffffffff


	//   ....[58]....
        /*0548*/ 	.word	0xffffffff


	//   ....[59]....
        /*054c*/ 	.word	0xffffffff


	//   ....[60]....
        /*0550*/ 	.word	0xffffffff


	//   ....[61]....
        /*0554*/ 	.word	0xffffffff


	//   ....[62]....
        /*0558*/ 	.word	0xffffffff


	//   ....[63]....
        /*055c*/ 	.word	0xffffffff


	//   ....[64]....
        /*0560*/ 	.word	0xffffffff


	//   ....[65]....
        /*0564*/ 	.word	0xffffffff


	//   ....[66]....
        /*0568*/ 	.word	0xffffffff


	//   ....[67]....
        /*056c*/ 	.word	0xffffffff


	//   ....[68]....
        /*0570*/ 	.word	0xffffffff


	//   ....[69]....
        /*0574*/ 	.word	0xffffffff


	//   ....[70]....
        /*0578*/ 	.word	0xffffffff


	//   ....[71]....
        /*057c*/ 	.word	0xffffffff


	//   ....[72]....
        /*0580*/ 	.word	0xffffffff


	//   ....[73]....
        /*0584*/ 	.word	0xffffffff


	//   ....[74]....
        /*0588*/ 	.word	0xffffffff


	//   ....[75]....
        /*058c*/ 	.word	0xffffffff


	//   ....[76]....
        /*0590*/ 	.word	0xffffffff


	//   ....[77]....
        /*0594*/ 	.word	0xffffffff


	//   ....[78]....
        /*0598*/ 	.word	0xffffffff


	//   ....[79]....
        /*059c*/ 	.word	0xffffffff


	//   ....[80]....
        /*05a0*/ 	.word	0xffffffff


	//   ....[81]....
        /*05a4*/ 	.word	0xffffffff


	//   ....[82]....
        /*05a8*/ 	.word	0xffffffff


	//   ....[83]....
        /*05ac*/ 	.word	0xffffffff


	//   ....[84]....
        /*05b0*/ 	.word	0xffffffff


	//   ....[85]....
        /*05b4*/ 	.word	0xffffffff


	//   ....[86]....
        /*05b8*/ 	.word	0xffffffff


	//   ....[87]....
        /*05bc*/ 	.word	0xffffffff


	//   ....[88]....
        /*05c0*/ 	.word	0xffffffff


	//   ....[89]....
        /*05c4*/ 	.word	0xffffffff


	//   ....[90]....
        /*05c8*/ 	.word	0xffffffff


	//   ....[91]....
        /*05cc*/ 	.word	0xffffffff


	//   ....[92]....
        /*05d0*/ 	.word	0xffffffff


	//   ....[93]....
        /*05d4*/ 	.word	0xffffffff


	//   ....[94]....
        /*05d8*/ 	.word	0xffffffff


	//   ....[95]....
        /*05dc*/ 	.word	0xffffffff


	//   ....[96]....
        /*05e0*/ 	.word	0xffffffff


	//   ....[97]....
        /*05e4*/ 	.word	0xffffffff


	//   ....[98]....
        /*05e8*/ 	.word	0xffffffff


	//   ....[99]....
        /*05ec*/ 	.word	0xffffffff


	//   ....[100]....
        /*05f0*/ 	.word	0xffffffff


	//   ....[101]....
        /*05f4*/ 	.word	0xffffffff


	//   ....[102]....
        /*05f8*/ 	.word	0xffffffff


	//   ....[103]....
        /*05fc*/ 	.word	0xffffffff


	//   ....[104]....
        /*0600*/ 	.word	0xffffffff


	//   ....[105]....
        /*0604*/ 	.word	0xffffffff


	//   ....[106]....
        /*0608*/ 	.word	0xffffffff


	//   ....[107]....
        /*060c*/ 	.word	0xffffffff


	//   ....[108]....
        /*0610*/ 	.word	0xffffffff


	//   ....[109]....
        /*0614*/ 	.word	0xffffffff


	//   ....[110]....
        /*0618*/ 	.word	0xffffffff


	//   ....[111]....
        /*061c*/ 	.word	0xffffffff


	//   ....[112]....
        /*0620*/ 	.word	0xffffffff


	//   ....[113]....
        /*0624*/ 	.word	0xffffffff


	//   ....[114]....
        /*0628*/ 	.word	0xffffffff


	//   ....[115]....
        /*062c*/ 	.word	0xffffffff


	//   ....[116]....
        /*0630*/ 	.word	0xffffffff


	//   ....[117]....
        /*0634*/ 	.word	0xffffffff


	//   ....[118]....
        /*0638*/ 	.word	0xffffffff


	//   ....[119]....
        /*063c*/ 	.word	0xffffffff


	//   ....[120]....
        /*0640*/ 	.word	0xffffffff


	//   ....[121]....
        /*0644*/ 	.word	0xffffffff


	//   ....[122]....
        /*0648*/ 	.word	0xffffffff


	//   ....[123]....
        /*064c*/ 	.word	0xffffffff


	//   ....[124]....
        /*0650*/ 	.word	0xffffffff


	//   ....[125]....
        /*0654*/ 	.word	0xffffffff


	//   ....[126]....
        /*0658*/ 	.word	0xffffffff


	//   ....[127]....
        /*065c*/ 	.word	0xffffffff


	//   ....[128]....
        /*0660*/ 	.word	0xffffffff


	//   ....[129]....
        /*0664*/ 	.word	0xffffffff


	//   ....[130]....
        /*0668*/ 	.word	0xffffffff


	//   ....[131]....
        /*066c*/ 	.word	0xffffffff


	//   ....[132]....
        /*0670*/ 	.word	0xffffffff


	//   ....[133]....
        /*0674*/ 	.word	0xffffffff


	//   ....[134]....
        /*0678*/ 	.word	0xffffffff


	//   ....[135]....
        /*067c*/ 	.word	0xffffffff


	//   ....[136]....
        /*0680*/ 	.word	0xffffffff


	//   ....[137]....
        /*0684*/ 	.word	0xffffffff


	//   ....[138]....
        /*0688*/ 	.word	0xffffffff


	//   ....[139]....
        /*068c*/ 	.word	0xffffffff


	//   ....[140]....
        /*0690*/ 	.word	0xffffffff


	//   ....[141]....
        /*0694*/ 	.word	0xffffffff


	//   ....[142]....
        /*0698*/ 	.word	0xffffffff


	//   ....[143]....
        /*069c*/ 	.word	0xffffffff


	//   ....[144]....
        /*06a0*/ 	.word	0xffffffff


	//   ....[145]....
        /*06a4*/ 	.word	0xffffffff


	//   ....[146]....
        /*06a8*/ 	.word	0xffffffff


	//   ....[147]....
        /*06ac*/ 	.word	0xffffffff


	//   ....[148]....
        /*06b0*/ 	.word	0xffffffff


	//   ....[149]....
        /*06b4*/ 	.word	0xffffffff


	//   ....[150]....
        /*06b8*/ 	.word	0xffffffff


	//   ....[151]....
        /*06bc*/ 	.word	0xffffffff


	//   ....[152]....
        /*06c0*/ 	.word	0xffffffff


	//----- nvinfo : EIATTR_COOP_GROUP_INSTR_OFFSETS
	.align		4
.L_348:
        /*06c4*/ 	.byte	0x04, 0x28
        /*06c6*/ 	.short	(.L_350 - .L_349)


	//   ....[0]....
.L_349:
        /*06c8*/ 	.word	0x000000a0


	//   ....[1]....
        /*06cc*/ 	.word	0x00002880


	//   ....[2]....
        /*06d0*/ 	.word	0x000028d0


	//   ....[3]....
        /*06d4*/ 	.word	0x000030a0


	//   ....[4]....
        /*06d8*/ 	.word	0x000030c0


	//   ....[5]....
        /*06dc*/ 	.word	0x00003810


	//   ....[6]....
        /*06e0*/ 	.word	0x00003830


	//   ....[7]....
        /*06e4*/ 	.word	0x00003f80


	//   ....[8]....
        /*06e8*/ 	.word	0x00003f90


	//   ....[9]....
        /*06ec*/ 	.word	0x000047e0


	//   ....[10]....
        /*06f0*/ 	.word	0x00004830


	//   ....[11]....
        /*06f4*/ 	.word	0x000055a0


	//   ....[12]....
        /*06f8*/ 	.word	0x000055d0


	//   ....[13]....
        /*06fc*/ 	.word	0x00005d50


	//   ....[14]....
        /*0700*/ 	.word	0x00005d80


	//   ....[15]....
        /*0704*/ 	.word	0x00006500


	//   ....[16]....
        /*0708*/ 	.word	0x00006520


	//   ....[17]....
        /*070c*/ 	.word	0x00006cc0


	//   ....[18]....
        /*0710*/ 	.word	0x00006cf0


	//   ....[19]....
        /*0714*/ 	.word	0x00006e00


	//   ....[20]....
        /*0718*/ 	.word	0x00006e30


	//   ....[21]....
        /*071c*/ 	.word	0x00006f00


	//   ....[22]....
        /*0720*/ 	.word	0x00006f30


	//   ....[23]....
        /*0724*/ 	.word	0x00007000


	//   ....[24]....
        /*0728*/ 	.word	0x00007020


	//   ....[25]....
        /*072c*/ 	.word	0x000075b0


	//   ....[26]....
        /*0730*/ 	.word	0x000075d0


	//   ....[27]....
        /*0734*/ 	.word	0x000076a0


	//   ....[28]....
        /*0738*/ 	.word	0x000076d0


	//   ....[29]....
        /*073c*/ 	.word	0x000077a0


	//   ....[30]....
        /*0740*/ 	.word	0x000077d0


	//   ....[31]....
        /*0744*/ 	.word	0x000078a0


	//   ....[32]....
        /*0748*/ 	.word	0x000078d0


	//   ....[33]....
        /*074c*/ 	.word	0x000086d0


	//   ....[34]....
        /*0750*/ 	.word	0x00008720


	//   ....[35]....
        /*0754*/ 	.word	0x00008750


	//   ....[36]....
        /*0758*/ 	.word	0x00008780


	//   ....[37]....
        /*075c*/ 	.word	0x000087b0


	//   ....[38]....
        /*0760*/ 	.word	0x000087e0


	//   ....[39]....
        /*0764*/ 	.word	0x00008830


	//   ....[40]....
        /*0768*/ 	.word	0x00008960


	//   ....[41]....
        /*076c*/ 	.word	0x00008a30


	//   ....[42]....
        /*0770*/ 	.word	0x00008a70


	//   ....[43]....
        /*0774*/ 	.word	0x00008aa0


	//   ....[44]....
        /*0778*/ 	.word	0x00008ac0


	//   ....[45]....
        /*077c*/ 	.word	0x00008bb0


	//   ....[46]....
        /*0780*/ 	.word	0x00008bf0


	//   ....[47]....
        /*0784*/ 	.word	0x00008d00


	//   ....[48]....
        /*0788*/ 	.word	0x00008d30


	//   ....[49]....
        /*078c*/ 	.word	0x000090a0


	//   ....[50]....
        /*0790*/ 	.word	0x000090e0


	//   ....[51]....
        /*0794*/ 	.word	0x000090f0


	//   ....[52]....
        /*0798*/ 	.word	0x00009100


	//   ....[53]....
        /*079c*/ 	.word	0x000091e0


	//   ....[54]....
        /*07a0*/ 	.word	0x000091f0


	//   ....[55]....
        /*07a4*/ 	.word	0x00009210


	//   ....[56]....
        /*07a8*/ 	.word	0x00009230


	//   ....[57]....
        /*07ac*/ 	.word	0x0000fb90


	//   ....[58]....
        /*07b0*/ 	.word	0x0000fbc0


	//   ....[59]....
        /*07b4*/ 	.word	0x0000fbf0


	//   ....[60]....
        /*07b8*/ 	.word	0x0000fc00


	//   ....[61]....
        /*07bc*/ 	.word	0x0000fc10


	//   ....[62]....
        /*07c0*/ 	.word	0x0000fc20


	//   ....[63]....
        /*07c4*/ 	.word	0x0000fc30


	//   ....[64]....
        /*07c8*/ 	.word	0x0000fc70


	//   ....[65]....
        /*07cc*/ 	.word	0x00011710


	//   ....[66]....
        /*07d0*/ 	.word	0x00011730


	//   ....[67]....
        /*07d4*/ 	.word	0x00011740


	//   ....[68]....
        /*07d8*/ 	.word	0x00011750


	//   ....[69]....
        /*07dc*/ 	.word	0x00011760


	//   ....[70]....
        /*07e0*/ 	.word	0x00011770


	//   ....[71]....
        /*07e4*/ 	.word	0x00011780


	//   ....[72]....
        /*07e8*/ 	.word	0x000117a0


	//   ....[73]....
        /*07ec*/ 	.word	0x000121b0


	//   ....[74]....
        /*07f0*/ 	.word	0x00012280


	//   ....[75]....
        /*07f4*/ 	.word	0x00012430


	//   ....[76]....
        /*07f8*/ 	.word	0x00012450


	//   ....[77]....
        /*07fc*/ 	.word	0x00012860


	//   ....[78]....
        /*0800*/ 	.word	0x00012900


	//   ....[79]....
        /*0804*/ 	.word	0x00012950


	//   ....[80]....
        /*0808*/ 	.word	0x00012a60


	//   ....[81]....
        /*080c*/ 	.word	0x00015830


	//   ....[82]....
        /*0810*/ 	.word	0x00015840


	//   ....[83]....
        /*0814*/ 	.word	0x00015850


	//   ....[84]....
        /*0818*/ 	.word	0x00015860


	//   ....[85]....
        /*081c*/ 	.word	0x00015870


	//   ....[86]....
        /*0820*/ 	.word	0x00015880


	//   ....[87]....
        /*0824*/ 	.word	0x00015890


	//   ....[88]....
        /*0828*/ 	.word	0x000158c0


	//   ....[89]....
        /*082c*/ 	.word	0x00015ca0


	//   ....[90]....
        /*0830*/ 	.word	0x00015cc0


	//   ....[91]....
        /*0834*/ 	.word	0x00015ce0


	//   ....[92]....
        /*0838*/ 	.word	0x00015d00


	//   ....[93]....
        /*083c*/ 	.word	0x00015d50


	//   ....[94]....
        /*0840*/ 	.word	0x00015dc0


	//   ....[95]....
        /*0844*/ 	.word	0x00015e70


	//   ....[96]....
        /*0848*/ 	.word	0x00015e90


	//   ....[97]....
        /*084c*/ 	.word	0x00017660


	//   ....[98]....
        /*0850*/ 	.word	0x00017690


	//   ....[99]....
        /*0854*/ 	.word	0x00017700


	//   ....[100]....
        /*0858*/ 	.word	0x00017750


	//   ....[101]....
        /*085c*/ 	.word	0x00017790


	//   ....[102]....
        /*0860*/ 	.word	0x00017880


	//   ....[103]....
        /*0864*/ 	.word	0x00017890


	//   ....[104]....
        /*0868*/ 	.word	0x00017e60


	//   ....[105]....
        /*086c*/ 	.word	0x0001a820


	//   ....[106]....
        /*0870*/ 	.word	0x0001a830


	//   ....[107]....
        /*0874*/ 	.word	0x0001a840


	//   ....[108]....
        /*0878*/ 	.word	0x0001a850


	//   ....[109]....
        /*087c*/ 	.word	0x0001a880


	//   ....[110]....
        /*0880*/ 	.word	0x0001a8a0


	//   ....[111]....
        /*0884*/ 	.word	0x0001a8c0


	//   ....[112]....
        /*0888*/ 	.word	0x0001a8d0


	//   ....[113]....
        /*088c*/ 	.word	0x0001c550


	//   ....[114]....
        /*0890*/ 	.word	0x0001c590


	//   ....[115]....
        /*0894*/ 	.word	0x0001c5c0


	//   ....[116]....
        /*0898*/ 	.word	0x0001c5f0


	//   ....[117]....
        /*089c*/ 	.word	0x0001c630


	//   ....[118]....
        /*08a0*/ 	.word	0x0001c670


	//   ....[119]....
        /*08a4*/ 	.word	0x0001c690


	//   ....[120]....
        /*08a8*/ 	.word	0x0001c6a0


	//   ....[121]....
        /*08ac*/ 	.word	0x0001c860


	//   ....[122]....
        /*08b0*/ 	.word	0x0001c870


	//   ....[123]....
        /*08b4*/ 	.word	0x0001c970


	//   ....[124]....
        /*08b8*/ 	.word	0x0001c9a0


	//   ....[125]....
        /*08bc*/ 	.word	0x0001ca80


	//   ....[126]....
        /*08c0*/ 	.word	0x0001cab0


	//   ....[127]....
        /*08c4*/ 	.word	0x0001cb90


	//   ....[128]....
        /*08c8*/ 	.word	0x0001cbc0


	//   ....[129]....
        /*08cc*/ 	.word	0x0001cca0


	//   ....[130]....
        /*08d0*/ 	.word	0x0001ccd0


	//   ....[131]....
        /*08d4*/ 	.word	0x0001cdb0


	//   ....[132]....
        /*08d8*/ 	.word	0x0001cde0


	//   ....[133]....
        /*08dc*/ 	.word	0x0001cec0


	//   ....[134]....
        /*08e0*/ 	.word	0x0001cef0


	//   ....[135]....
        /*08e4*/ 	.word	0x0001cfd0


	//   ....[136]....
        /*08e8*/ 	.word	0x0001cff0


	//   ....[137]....
        /*08ec*/ 	.word	0x0001d8b0


	//   ....[138]....
        /*08f0*/ 	.word	0x0001d8c0


	//   ....[139]....
        /*08f4*/ 	.word	0x0001d990


	//   ....[140]....
        /*08f8*/ 	.word	0x0001d9c0


	//   ....[141]....
        /*08fc*/ 	.word	0x0001da90


	//   ....[142]....
        /*0900*/ 	.word	0x0001dac0


	//   ....[143]....
        /*0904*/ 	.word	0x0001db90


	//   ....[144]....
        /*0908*/ 	.word	0x0001dbc0


	//   ....[145]....
        /*090c*/ 	.word	0x0001dc90


	//   ....[146]....
        /*0910*/ 	.word	0x0001dcc0


	//   ....[147]....
        /*0914*/ 	.word	0x0001dd90


	//   ....[148]....
        /*0918*/ 	.word	0x0001ddc0


	//   ....[149]....
        /*091c*/ 	.word	0x0001de90


	//   ....[150]....
        /*0920*/ 	.word	0x0001dec0


	//   ....[151]....
        /*0924*/ 	.word	0x0001df90


	//   ....[152]....
        /*0928*/ 	.word	0x0001dfb0


	//----- nvinfo : EIATTR_EXIT_INSTR_OFFSETS
	.align		4
.L_350:
        /*092c*/ 	.byte	0x04, 0x1c
        /*092e*/ 	.short	(.L_352 - .L_351)


	//   ....[0]....
.L_351:
        /*0930*/ 	.word	0x00000450


	//   ....[1]....
        /*0934*/ 	.word	0x0001d000


	//   ....[2]....
        /*0938*/ 	.word	0x0001d060


	//   ....[3]....
        /*093c*/ 	.word	0x0001d0c0


	//   ....[4]....
        /*0940*/ 	.word	0x0001dfc0


	//   ....[5]....
        /*0944*/ 	.word	0x0001e010


	//   ....[6]....
        /*0948*/ 	.word	0x0001e070


	//----- nvinfo : EIATTR_CTAIDZ_USED
	.align		4
.L_352:
        /*094c*/ 	.byte	0x01, 0x04
	.zero		2


	//----- nvinfo : EIATTR_MAX_THREADS
	.align		4
        /*0950*/ 	.byte	0x04, 0x05
        /*0952*/ 	.short	(.L_354 - .L_353)
.L_353:
        /*0954*/ 	.word	0x00000080
        /*0958*/ 	.word	0x00000001
        /*095c*/ 	.word	0x00000001


	//----- nvinfo : EIATTR_CRS_STACK_SIZE
	.align		4
.L_354:
        /*0960*/ 	.byte	0x04, 0x1e
        /*0962*/ 	.short	(.L_356 - .L_355)
.L_355:
        /*0964*/ 	.word	0x00000000
.L_356:


//--------------------- .nv.info._ZN7cutlass13device_kernelIN5flash19enable_sm80_to_sm89INS1_16FlashAttnFwdSm80INS1_25CollectiveMainloopFwdSm80ILi4ELi1ELb0EN4cute5tupleIJNS5_1CILi128EEENS7_ILi48EEES8_EEELi128ENS_10bfloat16_tEfNS_4arch4Sm80ELb0ELb1ELb1ELb0ELb1ELb0ELb1ELb0EEENS1_21CollectiveEpilogueFwdINS6_IJS8_S8_S9_EEENS6_IJNS7_ILi1EEESH_SH_EEESB_SD_Li128ELb0ELb1ELb0ELb0EEENS1_19SingleTileSchedulerILb0ELb0ELb1ELi128EEEEEEEEEvNT_6ParamsE --------------------------
	.section	.nv.info._ZN7cutlass13device_kernelIN5flash19enable_sm80_to_sm89INS1_16FlashAttnFwdSm80INS1_25CollectiveMainloopFwdSm80ILi4ELi1ELb0EN4cute5tupleIJNS5_1CILi128EEENS7_ILi48EEES8_EEELi128ENS_10bfloat16_tEfNS_4arch4Sm80ELb0ELb1ELb1ELb0ELb1ELb0ELb1ELb0EEENS1_21CollectiveEpilogueFwdINS6_IJS8_S8_S9_EEENS6_IJNS7_ILi1EEESH_SH_EEESB_SD_Li128ELb0ELb1ELb0ELb0EEENS1_19SingleTileSchedulerILb0ELb0ELb1ELi128EEEEEEEEEvNT_6ParamsE,"",@"SHT_CUDA_INFO"
	.sectionflags	@""
	.align	4


	//----- nvinfo : EIATTR_CUDA_API_VERSION
	.align		4
        /*0000*/ 	.byte	0x04, 0x37
        /*0002*/ 	.short	(.L_358 - .L_357)
.L_357:
        /*0004*/ 	.word	0x00000082


	//----- nvinfo : EIATTR_SW2861232_WAR
	.align		4
.L_358:
        /*0008*/ 	.byte	0x01, 0x35
	.zero		2


	//----- nvinfo : EIATTR_PARAM_CBANK
	.align		4
        /*000c*/ 	.byte	0x04, 0x0a
        /*000e*/ 	.short	(.L_360 - .L_359)
	.align		4
.L_359:
        /*0010*/ 	.word	index@(.nv.constant0._ZN7cutlass13device_kernelIN5flash19enable_sm80_to_sm89INS1_16FlashAttnFwdSm80INS1_25CollectiveMainloopFwdSm80ILi4ELi1ELb0EN4cute5tupleIJNS5_1CILi128EEENS7_ILi48EEES8_EEELi128ENS_10bfloat16_tEfNS_4arch4Sm80ELb0ELb1ELb1ELb0ELb1ELb0ELb1ELb0EEENS1_21CollectiveEpilogueFwdINS6_IJS8_S8_S9_EEENS6_IJNS7_ILi1EEESH_SH_EEESB_SD_Li128ELb0ELb1ELb0ELb0EEENS1_19SingleTileSchedulerILb0ELb0ELb1ELi128EEEEEEEEEvNT_6ParamsE)
        /*0014*/ 	.short	0x0160
        /*0016*/ 	.short	0x0418


	//----- nvinfo : EIATTR_CBANK_PARAM_SIZE
	.align		4
.L_360:
        /*0018*/ 	.byte	0x03, 0x19
        /*001a*/ 	.short	0x0418


	//----- nvinfo : EIATTR_KPARAM_INFO
	.align		4
        /*001c*/ 	.byte	0x04, 0x17
        /*001e*/ 	.short	(.L_362 - .L_361)
.L_361:
        /*0020*/ 	.word	0x00000000
        /*0024*/ 	.short	0x0000
        /*0026*/ 	.short	0x0000
        /*0028*/ 	.byte	0x00, 0xf0, 0x61, 0x10


	//----- nvinfo : EIATTR_MAXREG_COUNT
	.align		4
.L_362:
        /*002c*/ 	.byte	0x03, 0x1b
        /*002e*/ 	.short	0x00ff


	//----- nvinfo : EIATTR_NUM_BARRIERS
	.align		4
        /*0030*/ 	.byte	0x02, 0x4c
        /*0032*/ 	.byte	0x02
	.zero		1


	//----- nvinfo : EIATTR_ANNOTATIONS
	.align		4
        /*0034*/ 	.byte	0x04, 0x55
        /*0036*/ 	.short	(.L_364 - .L_363)


	//   ....[0]....
.L_363:
        /* <DEDUP_REMOVED lines=47> */


	//----- nvinfo : EIATTR_MERCURY_ISA_VERSION
	.align		4
.L_364:
        /*0318*/ 	.byte	0x03, 0x5f
        /*031a*/ 	.short	0x0000


	//----- nvinfo : EIATTR_COOP_GROUP_MASK_REGIDS
	.align		4
        /*031c*/ 	.byte	0x04, 0x29
        /*031e*/ 	.short	(.L_366 - .L_365)


	//   ....[0]....
.L_365:
        /*0320*/ 	.word	0xffffffff


	//   ....[1]....
        /*0324*/ 	.word	0xffffffff


	//   ....[2]....
        /*0328*/ 	.word	0xffffffff


	//   ....[3]....
        /*032c*/ 	.word	0xffffffff


	//   ....[4]....
        /*0330*/ 	.word	0xffffffff


	//   ....[5]....
        /*0334*/ 	.word	0xffffffff


	//   ....[6]....
        /*0338*/ 	.word	0xffffffff


	//   ....[7]....
        /*033c*/ 	.word	0xffffffff


	//   ....[8]....
        /*0340*/ 	.word	0xffffffff


	//   ....[9]....
        /*0344*/ 	.word	0xffffffff


	//   ....[10]....
        /*0348*/ 	.word	0xffffffff


	//   ....[11]....
        /*034c*/ 	.word	0xffffffff


	//   ....[12]....
        /*0350*/ 	.word	0xffffffff


	//   ....[13]....
        /*0354*/ 	.word	0xffffffff


	//   ....[14]....
        /*0358*/ 	.word	0xffffffff


	//   ....[15]....
        /*035c*/ 	.word	0xffffffff


	//   ....[16]....
        /*0360*/ 	.word	0xffffffff


	//   ....[17]....
        /*0364*/ 	.word	0xffffffff


	//   ....[18]....
        /*0368*/ 	.word	0xffffffff


	//   ....[19]....
        /*036c*/ 	.word	0xffffffff


	//   ....[20]....
        /*0370*/ 	.word	0xffffffff


	//   ....[21]....
        /*0374*/ 	.word	0xffffffff


	//   ....[22]....
        /*0378*/ 	.word	0xffffffff


	//   ....[23]....
        /*037c*/ 	.word	0xffffffff


	//   ....[24]....
        /*0380*/ 	.word	0xffffffff


	//   ....[25]....
        /*0384*/ 	.word	0xffffffff


	//   ....[26]....
        /*0388*/ 	.word	0xffffffff


	//   ....[27]....
        /*038c*/ 	.word	0xffffffff


	//   ....[28]....
        /*0390*/ 	.word	0xffffffff


	//   ....[29]....
        /*0394*/ 	.word	0xffffffff


	//   ....[30]....
        /*0398*/ 	.word	0xffffffff


	//   ....[31]....
        /*039c*/ 	.word	0xffffffff


	//   ....[32]....
        /*03a0*/ 	.word	0xffffffff


	//   ....[33]....
        /*03a4*/ 	.word	0xffffffff


	//   ....[34]....
        /*03a8*/ 	.word	0xffffffff


	//   ....[35]....
        /*03ac*/ 	.word	0xffffffff


	//   ....[36]....
        /*03b0*/ 	.word	0xffffffff


	//   ....[37]....
        /*03b4*/ 	.word	0xffffffff


	//   ....[38]....
        /*03b8*/ 	.word	0xffffffff


	//   ....[39]....
        /*03bc*/ 	.word	0xffffffff


	//   ....[40]....
        /*03c0*/ 	.word	0xffffffff


	//   ....[41]....
        /*03c4*/ 	.word	0xffffffff


	//   ....[42]....
        /*03c8*/ 	.word	0xffffffff


	//   ....[43]....
        /*03cc*/ 	.word	0xffffffff


	//   ....[44]....
        /*03d0*/ 	.word	0xffffffff


	//   ....[45]....
        /*03d4*/ 	.word	0xffffffff


	//   ....[46]....
        /*03d8*/ 	.word	0xffffffff


	//   ....[47]....
        /*03dc*/ 	.word	0xffffffff


	//   ....[48]....
        /*03e0*/ 	.word	0xffffffff


	//   ....[49]....
        /*03e4*/ 	.word	0xffffffff


	//   ....[50]....
        /*03e8*/ 	.word	0xffffffff


	//   ....[51]....
        /*03ec*/ 	.word	0xffffffff


	//   ....[52]....
        /*03f0*/ 	.word	0xffffffff


	//   ....[53]....
        /*03f4*/ 	.word	0xffffffff


	//   ....[54]....
        /*03f8*/ 	.word	0xffffffff


	//   ....[55]....
        /*03fc*/ 	.word	0xffffffff


	//   ....[56]....
        /*0400*/ 	.word	0xffffffff


	//   ....[57]....
        /*0404*/ 	.word	0xffffffff


	//   ....[58]....
        /*0408*/ 	.word	0xffffffff


	//   ....[59]....
        /*040c*/ 	.word	0xffffffff


	//   ....[60]....
        /*0410*/ 	.word	0xffffffff


	//   ....[61]....
        /*0414*/ 	.word	0xffffffff


	//   ....[62]....
        /*0418*/ 	.word	0xffffffff


	//   ....[63]....
        /*041c*/ 	.word	0xffffffff


	//   ....[64]....
        /*0420*/ 	.word	0xffffffff


	//   ....[65]....
        /*0424*/ 	.word	0xffffffff


	//   ....[66]....
        /*0428*/ 	.word	0xffffffff


	//   ....[67]....
        /*042c*/ 	.word	0xffffffff


	//   ....[68]....
        /*0430*/ 	.word	0xffffffff


	//   ....[69]....
        /*0434*/ 	.word	0xffffffff


	//   ....[70]....
        /*0438*/ 	.word	0xffffffff


	//   ....[71]....
        /*043c*/ 	.word	0xffffffff


	//   ....[72]....
        /*0440*/ 	.word	0xffffffff


	//   ....[73]....
        /*0444*/ 	.word	0xffffffff


	//   ....[74]....
        /*0448*/ 	.word	0xffffffff


	//   ....[75]....
        /*044c*/ 	.word	0xffffffff


	//   ....[76]....
        /*0450*/ 	.word	0xffffffff


	//   ....[77]....
        /*0454*/ 	.word	0xffffffff


	//   ....[78]....
        /*0458*/ 	.word	0xffffffff


	//   ....[79]....
        /*045c*/ 	.word	0xffffffff


	//   ....[80]....
        /*0460*/ 	.word	0xffffffff


	//   ....[81]....
        /*0464*/ 	.word	0xffffffff


	//   ....[82]....
        /*0468*/ 	.word	0xffffffff


	//   ....[83]....
        /*046c*/ 	.word	0xffffffff


	//   ....[84]....
        /*0470*/ 	.word	0xffffffff


	//   ....[85]....
        /*0474*/ 	.word	0xffffffff


	//   ....[86]....
        /*0478*/ 	.word	0xffffffff


	//   ....[87]....
        /*047c*/ 	.word	0xffffffff


	//   ....[88]....
        /*0480*/ 	.word	0xffffffff


	//   ....[89]....
        /*0484*/ 	.word	0xffffffff


	//   ....[90]....
        /*0488*/ 	.word	0xffffffff


	//   ....[91]....
        /*048c*/ 	.word	0xffffffff


	//   ....[92]....
        /*0490*/ 	.word	0xffffffff


	//   ....[93]....
        /*0494*/ 	.word	0xffffffff


	//   ....[94]....
        /*0498*/ 	.word	0xffffffff


	//   ....[95]....
        /*049c*/ 	.word	0xffffffff


	//   ....[96]....
        /*04a0*/ 	.word	0xffffffff


	//   ....[97]....
        /*04a4*/ 	.word	0xffffffff


	//   ....[98]....
        /*04a8*/ 	.word	0xffffffff


	//   ....[99]....
        /*04ac*/ 	.word	0xffffffff


	//   ....[100]....
        /*04b0*/ 	.word	0xffffffff


	//   ....[101]....
        /*04b4*/ 	.word	0xffffffff


	//   ....[102]....
        /*04b8*/ 	.word	0xffffffff


	//   ....[103]....
        /*04bc*/ 	.word	0xffffffff


	//   ....[104]....
        /*04c0*/ 	.word	0xffffffff


	//   ....[105]....
        /*04c4*/ 	.word	0xffffffff


	//   ....[106]....
        /*04c8*/ 	.word	0xffffffff


	//   ....[107]....
        /*04cc*/ 	.word	0xffffffff


	//   ....[108]....
        /*04d0*/ 	.word	0xffffffff


	//   ....[109]....
        /*04d4*/ 	.word	0xffffffff


	//   ....[110]....
        /*04d8*/ 	.word	0xffffffff


	//   ....[111]....
        /*04dc*/ 	.word	0xffffffff


	//   ....[112]....
        /*04e0*/ 	.word	0xffffffff


	//   ....[113]....
        /*04e4*/ 	.word	0xffffffff


	//   ....[114]....
        /*04e8*/ 	.word	0xffffffff


	//   ....[115]....
        /*04ec*/ 	.word	0xffffffff


	//   ....[116]....
        /*04f0*/ 	.word	0xffffffff


	//   ....[117]....
        /*04f4*/ 	.word	0xffffffff


	//   ....[118]....
        /*04f8*/ 	.word	0xffffffff


	//   ....[119]....
        /*04fc*/ 	.word	0xffffffff


	//   ....[120]....
        /*0500*/ 	.word	0xffffffff


	//   ....[121]....
        /*0504*/ 	.word	0xffffffff


	//   ....[122]....
        /*0508*/ 	.word	0xffffffff


	//   ....[123]....
        /*050c*/ 	.word	0xffffffff


	//   ....[124]....
        /*0510*/ 	.word	0xffffffff


	//   ....[125]....
        /*0514*/ 	.word	0xffffffff


	//   ....[126]....
        /*0518*/ 	.word	0xffffffff


	//   ....[127]....
        /*051c*/ 	.word	0xffffffff


	//   ....[128]....
        /*0520*/ 	.word	0xffffffff


	//   ....[129]....
        /*0524*/ 	.word	0xffffffff


	//   ....[130]....
        /*0528*/ 	.word	0xffffffff


	//   ....[131]....
        /*052c*/ 	.word	0xffffffff


	//   ....[132]....
        /*0530*/ 	.word	0xffffffff


	//   ....[133]....
        /*0534*/ 	.word	0xffffffff


	//   ....[134]....
        /*0538*/ 	.word	0xffffffff


	//   ....[135]....
        /*053c*/ 	.word	0xffffffff


	//   ....[136]....
        /*0540*/ 	.word	0xffffffff


	//   ....[137]....
        /*0544*/ 	.word	0xffffffff


	//   ....[138]....
        /*0548*/ 	.word	0xffffffff


	//   ....[139]....
        /*054c*/ 	.word	0xffffffff


	//   ....[140]....
        /*0550*/ 	.word	0xffffffff


	//   ....[141]....
        /*0554*/ 	.word	0xffffffff


	//   ....[142]....
        /*0558*/ 	.word	0xffffffff


	//   ....[143]....
        /*055c*/ 	.word	0xffffffff


	//   ....[144]....
        /*0560*/ 	.word	0xffffffff


	//   ....[145]....
        /*0564*/ 	.word	0xffffffff


	//   ....[146]....
        /*0568*/ 	.word	0xffffffff


	//   ....[147]....
        /*056c*/ 	.word	0xffffffff


	//   ....[148]....
        /*0570*/ 	.word	0xffffffff


	//   ....[149]....
        /*0574*/ 	.word	0xffffffff


	//   ....[150]....
        /*0578*/ 	.word	0xffffffff


	//   ....[151]....
        /*057c*/ 	.word	0xffffffff


	//   ....[152]....
        /*0580*/ 	.word	0xffffffff


	//   ....[153]....
        /*0584*/ 	.word	0xffffffff


	//   ....[154]....
        /*0588*/ 	.word	0xffffffff


	//   ....[155]....
        /*058c*/ 	.word	0xffffffff


	//   ....[156]....
        /*0590*/ 	.word	0xffffffff


	//   ....[157]....
        /*0594*/ 	.word	0xffffffff


	//   ....[158]....
        /*0598*/ 	.word	0xffffffff


	//   ....[159]....
        /*059c*/ 	.word	0xffffffff


	//   ....[160]....
        /*05a0*/ 	.word	0xffffffff


	//   ....[161]....
        /*05a4*/ 	.word	0xffffffff


	//----- nvinfo : EIATTR_COOP_GROUP_INSTR_OFFSETS
	.align		4
.L_366:
        /*05a8*/ 	.byte	0x04, 0x28
        /*05aa*/ 	.short	(.L_368 - .L_367)


	//   ....[0]....
.L_367:
        /*05ac*/ 	.word	0x000011e0


	//   ....[1]....
        /*05b0*/ 	.word	0x00001220


	//   ....[2]....
        /*05b4*/ 	.word	0x00001250


	//   ....[3]....
        /*05b8*/ 	.word	0x00001280


	//   ....[4]....
        /*05bc*/ 	.word	0x000012c0


	//   ....[5]....
        /*05c0*/ 	.word	0x000012e0


	//   ....[6]....
        /*05c4*/ 	.word	0x00001300


	//   ....[7]....
        /*05c8*/ 	.word	0x00001320


	//   ....[8]....
        /*05cc*/ 	.word	0x00001330


	//   ....[9]....
        /*05d0*/ 	.word	0x00001350


	//   ....[10]....
        /*05d4*/ 	.word	0x000014c0


	//   ....[11]....
        /*05d8*/ 	.word	0x000014e0


	//   ....[12]....
        /*05dc*/ 	.word	0x000015c0


	//   ....[13]....
        /*05e0*/ 	.word	0x000015d0


	//   ....[14]....
        /*05e4*/ 	.word	0x000015f0


	//   ....[15]....
        /*05e8*/ 	.word	0x00001610


	//   ....[16]....
        /*05ec*/ 	.word	0x00001a40


	//   ....[17]....
        /*05f0*/ 	.word	0x00001a60


	//   ....[18]....
        /*05f4*/ 	.word	0x00001a80


	//   ....[19]....
        /*05f8*/ 	.word	0x00001a90


	//   ....[20]....
        /*05fc*/ 	.word	0x00001aa0


	//   ....[21]....
        /*0600*/ 	.word	0x00001ab0


	//   ....[22]....
        /*0604*/ 	.word	0x00001db0


	//   ....[23]....
        /*0608*/ 	.word	0x00001de0


	//   ....[24]....
        /*060c*/ 	.word	0x00001e10


	//   ....[25]....
        /*0610*/ 	.word	0x00001e30


	//   ....[26]....
        /*0614*/ 	.word	0x00001e60


	//   ....[27]....
        /*0618*/ 	.word	0x00001e90


	//   ....[28]....
        /*061c*/ 	.word	0x00002c40


	//   ....[29]....
        /*0620*/ 	.word	0x00002c60


	//   ....[30]....
        /*0624*/ 	.word	0x00002c70


	//   ....[31]....
        /*0628*/ 	.word	0x00002c80


	//   ....[32]....
        /*062c*/ 	.word	0x00002c90


	//   ....[33]....
        /*0630*/ 	.word	0x00002ca0


	//   ....[34]....
        /*0634*/ 	.word	0x00003220


	//   ....[35]....
        /*0638*/ 	.word	0x000039f0


	//   ....[36]....
        /*063c*/ 	.word	0x00004120


	//   ....[37]....
        /*0640*/ 	.word	0x00004850


	//   ....[38]....
        /*0644*/ 	.word	0x00004c90


	//   ....[39]....
        /*0648*/ 	.word	0x00004cd0


	//   ....[40]....
        /*064c*/ 	.word	0x00004e10


	//   ....[41]....
        /*0650*/ 	.word	0x00004e40


	//   ....[42]....
        /*0654*/ 	.word	0x00005250


	//   ....[43]....
        /*0658*/ 	.word	0x000053d0


	//   ....[44]....
        /*065c*/ 	.word	0x000053e0


	//   ....[45]....
        /*0660*/ 	.word	0x00005480


	//   ....[46]....
        /*0664*/ 	.word	0x000076c0


	//   ....[47]....
        /*0668*/ 	.word	0x000076d0


	//   ....[48]....
        /*066c*/ 	.word	0x000076e0


	//   ....[49]....
        /*0670*/ 	.word	0x000076f0


	//   ....[50]....
        /*0674*/ 	.word	0x00007700


	//   ....[51]....
        /*0678*/ 	.word	0x00007710


	//   ....[52]....
        /*067c*/ 	.word	0x00008870


	//   ....[53]....
        /*0680*/ 	.word	0x00008880


	//   ....[54]....
        /*0684*/ 	.word	0x00008890


	//   ....[55]....
        /*0688*/ 	.word	0x000088a0


	//   ....[56]....
        /*068c*/ 	.word	0x000088b0


	//   ....[57]....
        /*0690*/ 	.word	0x000088c0


	//   ....[58]....
        /*0694*/ 	.word	0x00008ae0


	//   ....[59]....
        /*0698*/ 	.word	0x00008d20


	//   ....[60]....
        /*069c*/ 	.word	0x00009350


	//   ....[61]....
        /*06a0*/ 	.word	0x00009960


	//   ....[62]....
        /*06a4*/ 	.word	0x0000a1a0


	//   ....[63]....
        /*06a8*/ 	.word	0x0000a2b0


	//   ....[64]....
        /*06ac*/ 	.word	0x0000a310


	//   ....[65]....
        /*06b0*/ 	.word	0x0000a360


	//   ....[66]....
        /*06b4*/ 	.word	0x0000a4b0


	//   ....[67]....
        /*06b8*/ 	.word	0x0000a5b0


	//   ....[68]....
        /*06bc*/ 	.word	0x0000a7e0


	//   ....[69]....
        /*06c0*/ 	.word	0x0000a900


	//   ....[70]....
        /*06c4*/ 	.word	0x0000ccd0


	//   ....[71]....
        /*06c8*/ 	.word	0x0000cce0


	//   ....[72]....
        /*06cc*/ 	.word	0x0000ccf0


	//   ....[73]....
        /*06d0*/ 	.word	0x0000cd00


	//   ....[74]....
        /*06d4*/ 	.word	0x0000cd10


	//   ....[75]....
        /*06d8*/ 	.word	0x0000cd20


	//   ....[76]....
        /*06dc*/ 	.word	0x0000de80


	//   ....[77]....
        /*06e0*/ 	.word	0x0000de90


	//   ....[78]....
        /*06e4*/ 	.word	0x0000dea0


	//   ....[79]....
        /*06e8*/ 	.word	0x0000deb0


	//   ....[80]....
        /*06ec*/ 	.word	0x0000dec0


	//   ....[81]....
        /*06f0*/ 	.word	0x0000ded0


	//   ....[82]....
        /*06f4*/ 	.word	0x0000e1f0


	//   ....[83]....
        /*06f8*/ 	.word	0x0000e230


	//   ....[84]....
        /*06fc*/ 	.word	0x0000e2d0


	//   ....[85]....
        /*0700*/ 	.word	0x0000e320


	//   ....[86]....
        /*0704*/ 	.word	0x0000e360


	//   ....[87]....
        /*0708*/ 	.word	0x0000e460


	//   ....[88]....
        /*070c*/ 	.word	0x0000e4f0


	//   ....[89]....
        /*0710*/ 	.word	0x0000e8d0


	//   ....[90]....
        /*0714*/ 	.word	0x00010750


	//   ....[91]....
        /*0718*/ 	.word	0x00010760


	//   ....[92]....
        /*071c*/ 	.word	0x00010780


	//   ....[93]....
        /*0720*/ 	.word	0x000107a0


	//   ....[94]....
        /*0724*/ 	.word	0x00010850


	//   ....[95]....
        /*0728*/ 	.word	0x00010860


	//   ....[96]....
        /*072c*/ 	.word	0x00011950


	//   ....[97]....
        /*0730*/ 	.word	0x00011960


	//   ....[98]....
        /*0734*/ 	.word	0x00011970


	//   ....[99]....
        /*0738*/ 	.word	0x00011980


	//   ....[100]....
        /*073c*/ 	.word	0x00011990


	//   ....[101]....
        /*0740*/ 	.word	0x000119a0


	//   ....[102]....
        /*0744*/ 	.word	0x00011bc0


	//   ....[103]....
        /*0748*/ 	.word	0x00011de0


	//   ....[104]....
        /*074c*/ 	.word	0x00012400


	//   ....[105]....
        /*0750*/ 	.word	0x00012a00


	//   ....[106]....
        /*0754*/ 	.word	0x00013240


	//   ....[107]....
        /*0758*/ 	.word	0x00013360


	//   ....[108]....
        /*075c*/ 	.word	0x000135f0


	//   ....[109]....
        /*0760*/ 	.word	0x00013790


	//   ....[110]....
        /*0764*/ 	.word	0x000137c0


	//   ....[111]....
        /*0768*/ 	.word	0x00013810


	//   ....[112]....
        /*076c*/ 	.word	0x00013870


	//   ....[113]....
        /*0770*/ 	.word	0x000138e0


	//   ....[114]....
        /*0774*/ 	.word	0x00015810


	//   ....[115]....
        /*0778*/ 	.word	0x00015820


	//   ....[116]....
        /*077c*/ 	.word	0x00015830


	//   ....[117]....
        /*0780*/ 	.word	0x00015840


	//   ....[118]....
        /*0784*/ 	.word	0x00015870


	//   ....[119]....
        /*0788*/ 	.word	0x00015890


	//   ....[120]....
        /*078c*/ 	.word	0x000158b0


	//   ....[121]....
        /*0790*/ 	.word	0x000158c0


	//   ....[122]....
        /*0794*/ 	.word	0x00017420


	//   ....[123]....
        /*0798*/ 	.word	0x00017430


	//   ....[124]....
        /*079c*/ 	.word	0x00017450


	//   ....[125]....
        /*07a0*/ 	.word	0x00017460


	//   ....[126]....
        /*07a4*/ 	.word	0x00017470


	//   ....[127]....
        /*07a8*/ 	.word	0x00017480


	//   ....[128]....
        /*07ac*/ 	.word	0x00017490


	//   ....[129]....
        /*07b0*/ 	.word	0x000174a0


	//   ....[130]....
        /*07b4*/ 	.word	0x00017600


	//   ....[131]....
        /*07b8*/ 	.word	0x00017610


	//   ....[132]....
        /*07bc*/ 	.word	0x00017710


	//   ....[133]....
        /*07c0*/ 	.word	0x00017740


	//   ....[134]....
        /*07c4*/ 	.word	0x00017820


	//   ....[135]....
        /*07c8*/ 	.word	0x00017850


	//   ....[136]....
        /*07cc*/ 	.word	0x00017930


	//   ....[137]....
        /*07d0*/ 	.word	0x00017960


	//   ....[138]....
        /*07d4*/ 	.word	0x00017a40


	//   ....[139]....
        /*07d8*/ 	.word	0x00017a70


	//   ....[140]....
        /*07dc*/ 	.word	0x00017b50


	//   ....[141]....
        /*07e0*/ 	.word	0x00017b80


	//   ....[142]....
        /*07e4*/ 	.word	0x00017c60


	//   ....[143]....
        /*07e8*/ 	.word	0x00017c90


	//   ....[144]....
        /*07ec*/ 	.word	0x00017d70


	//   ....[145]....
        /*07f0*/ 	.word	0x00017d90


	//   ....[146]....
        /*07f4*/ 	.word	0x000183e0


	//   ....[147]....
        /*07f8*/ 	.word	0x000183f0


	//   ....[148]....
        /*07fc*/ 	.word	0x000184c0


	//   ....[149]....
        /*0800*/ 	.word	0x000184f0


	//   ....[150]....
        /*0804*/ 	.word	0x000185c0


	//   ....[151]....
        /*0808*/ 	.word	0x000185f0


	//   ....[152]....
        /*080c*/ 	.word	0x000186c0


	//   ....[153]....
        /*0810*/ 	.word	0x000186f0


	//   ....[154]....
        /*0814*/ 	.word	0x000187c0


	//   ....[155]....
        /*0818*/ 	.word	0x000187f0


	//   ....[156]....
        /*081c*/ 	.word	0x000188c0


	//   ....[157]....
        /*0820*/ 	.word	0x000188f0


	//   ....[158]....
        /*0824*/ 	.word	0x000189c0


	//   ....[159]....
        /*0828*/ 	.word	0x000189f0


	//   ....[160]....
        /*082c*/ 	.word	0x00018ac0


	//   ....[161]....
        /*0830*/ 	.word	0x00018ae0


	//----- nvinfo : EIATTR_EXIT_INSTR_OFFSETS
	.align		4
.L_368:
        /*0834*/ 	.byte	0x04, 0x1c
        /*0836*/ 	.short	(.L_370 - .L_369)


	//   ....[0]....
.L_369:
        /*0838*/ 	.word	0x00000040


	//   ....[1]....
        /*083c*/ 	.word	0x00017da0


	//   ....[2]....
        /*0840*/ 	.word	0x00017e00


	//   ....[3]....
        /*0844*/ 	.word	0x00017e60


	//   ....[4]....
        /*0848*/ 	.word	0x00018af0


	//   ....[5]....
        /*084c*/ 	.word	0x00018b40


	//   ....[6]....
        /*0850*/ 	.word	0x00018ba0


	//----- nvinfo : EIATTR_CTAIDZ_USED
	.align		4
.L_370:
        /*0854*/ 	.byte	0x01, 0x04
	.zero		2


	//----- nvinfo : EIATTR_MAX_THREADS
	.align		4
        /*0858*/ 	.byte	0x04, 0x05
        /*085a*/ 	.short	(.L_372 - .L_371)
.L_371:
        /*085c*/ 	.word	0x00000080
        /*0860*/ 	.word	0x00000001
        /*0864*/ 	.word	0x00000001


	//----- nvinfo : EIATTR_CRS_STACK_SIZE
	.align		4
.L_372:
        /*0868*/ 	.byte	0x04, 0x1e
        /*086a*/ 	.short	(.L_374 - .L_373)
.L_373:
        /*086c*/ 	.word	0x00000000
.L_374:


//--------------------- .nv.info._ZN7cutlass13device_kernelIN5flash19enable_sm80_to_sm89INS1_16FlashAttnFwdSm80INS1_25CollectiveMainloopFwdSm80ILi4ELi1ELb0EN4cute5tupleIJNS5_1CILi128EEENS7_ILi48EEES8_EEELi128ENS_10bfloat16_tEfNS_4arch4Sm80ELb0ELb1ELb1ELb1ELb1ELb0ELb1ELb0EEENS1_21CollectiveEpilogueFwdINS6_IJS8_S8_S9_EEENS6_IJNS7_ILi1EEESH_SH_EEESB_SD_Li128ELb1ELb1ELb0ELb0EEENS1_19SingleTileSchedulerILb1ELb0ELb1ELi128EEEEEEEEEvNT_6ParamsE --------------------------
	.section	.nv.info._ZN7cutlass13device_kernelIN5flash19enable_sm80_to_sm89INS1_16FlashAttnFwdSm80INS1_25CollectiveMainloopFwdSm80ILi4ELi1ELb0EN4cute5tupleIJNS5_1CILi128EEENS7_ILi48EEES8_EEELi128ENS_10bfloat16_tEfNS_4arch4Sm80ELb0ELb1ELb1ELb1ELb1ELb0ELb1ELb0EEENS1_21CollectiveEpilogueFwdINS6_IJS8_S8_S9_EEENS6_IJNS7_ILi1EEESH_SH_EEESB_SD_Li128ELb1ELb1ELb0ELb0EEENS1_19SingleTileSchedulerILb1ELb0ELb1ELi128EEEEEEEEEvNT_6ParamsE,"",@"SHT_CUDA_INFO"
	.sectionflags	@""
	.align	4


	//----- nvinfo : EIATTR_CUDA_API_VERSION
	.align		4
        /*0000*/ 	.byte	0x04, 0x37
        /*0002*/ 	.short	(.L_376 - .L_375)
.L_375:
        /*0004*/ 	.word	0x00000082


	//----- nvinfo : EIATTR_SW2861232_WAR
	.align		4
.L_376:
        /*0008*/ 	.byte	0x01, 0x35
	.zero		2


	//----- nvinfo : EIATTR_PARAM_CBANK
	.align		4
        /*000c*/ 	.byte	0x04, 0x0a
        /*000e*/ 	.short	(.L_378 - .L_377)
	.align		4
.L_377:
        /*0010*/ 	.word	index@(.nv.constant0._ZN7cutlass13device_kernelIN5flash19enable_sm80_to_sm89INS1_16FlashAttnFwdSm80INS1_25CollectiveMainloopFwdSm80ILi4ELi1ELb0EN4cute5tupleIJNS5_1CILi128EEENS7_ILi48EEES8_EEELi128ENS_10bfloat16_tEfNS_4arch4Sm80ELb0ELb1ELb1ELb1ELb1ELb0ELb1ELb0EEENS1_21CollectiveEpilogueFwdINS6_IJS8_S8_S9_EEENS6_IJNS7_ILi1EEESH_SH_EEESB_SD_Li128ELb1ELb1ELb0ELb0EEENS1_19SingleTileSchedulerILb1ELb0ELb1ELi128EEEEEEEEEvNT_6ParamsE)
        /*0014*/ 	.short	0x0160
        /*0016*/ 	.short	0x0418


	//----- nvinfo : EIATTR_CBANK_PARAM_SIZE
	.align		4
.L_378:
        /*0018*/ 	.byte	0x03, 0x19
        /*001a*/ 	.short	0x0418


	//----- nvinfo : EIATTR_KPARAM_INFO
	.align		4
        /*001c*/ 	.byte	0x04, 0x17
        /*001e*/ 	.short	(.L_380 - .L_379)
.L_379:
        /*0020*/ 	.word	0x00000000
        /*0024*/ 	.short	0x0000
        /*0026*/ 	.short	0x0000
        /*0028*/ 	.byte	0x00, 0xf0, 0x61, 0x10


	//----- nvinfo : EIATTR_MAXREG_COUNT
	.align		4
.L_380:
        /*002c*/ 	.byte	0x03, 0x1b
        /*002e*/ 	.short	0x00ff


	//----- nvinfo : EIATTR_NUM_BARRIERS
	.align		4
        /*0030*/ 	.byte	0x02, 0x4c
        /*0032*/ 	.byte	0x02
	.zero		1


	//----- nvinfo : EIATTR_ANNOTATIONS
	.align		4
        /*0034*/ 	.byte	0x04, 0x55
        /*0036*/ 	.short	(.L_382 - .L_381)


	//   ....[0]....
.L_381:
        /* <DEDUP_REMOVED lines=53> */


	//----- nvinfo : EIATTR_MERCURY_ISA_VERSION
	.align		4
.L_382:
        /*0378*/ 	.byte	0x03, 0x5f
        /*037a*/ 	.short	0x0000


	//----- nvinfo : EIATTR_COOP_GROUP_MASK_REGIDS
	.align		4
        /*037c*/ 	.byte	0x04, 0x29
        /*037e*/ 	.short	(.L_384 - .L_383)


	//   ....[0]....
.L_383:
        /*0380*/ 	.word	0xffffffff


	//   ....[1]....
        /*0384*/ 	.word	0xffffffff


	//   ....[2]....
        /*0388*/ 	.word	0xffffffff


	//   ....[3]....
        /*038c*/ 	.word	0xffffffff


	//   ....[4]....
        /*0390*/ 	.word	0xffffffff


	//   ....[5]....
        /*0394*/ 	.word	0xffffffff


	//   ....[6]....
        /*0398*/ 	.word	0xffffffff


	//   ....[7]....
        /*039c*/ 	.word	0xffffffff


	//   ....[8]....
        /*03a0*/ 	.word	0xffffffff


	//   ....[9]....
        /*03a4*/ 	.word	0xffffffff


	//   ....[10]....
        /*03a8*/ 	.word	0xffffffff


	//   ....[11]....
        /*03ac*/ 	.word	0xffffffff


	//   ....[12]....
        /*03b0*/ 	.word	0xffffffff


	//   ....[13]....
        /*03b4*/ 	.word	0xffffffff


	//   ....[14]....
        /*03b8*/ 	.word	0xffffffff


	//   ....[15]....
        /*03bc*/ 	.word	0xffffffff


	//   ....[16]....
        /*03c0*/ 	.word	0xffffffff


	//   ....[17]....
        /*03c4*/ 	.word	0xffffffff


	//   ....[18]....
        /*03c8*/ 	.word	0xffffffff


	//   ....[19]....
        /*03cc*/ 	.word	0xffffffff


	//   ....[20]....
        /*03d0*/ 	.word	0xffffffff


	//   ....[21]....
        /*03d4*/ 	.word	0xffffffff


	//   ....[22]....
        /*03d8*/ 	.word	0xffffffff


	//   ....[23]....
        /*03dc*/ 	.word	0xffffffff


	//   ....[24]....
        /*03e0*/ 	.word	0xffffffff


	//   ....[25]....
        /*03e4*/ 	.word	0xffffffff


	//   ....[26]....
        /*03e8*/ 	.word	0xffffffff


	//   ....[27]....
        /*03ec*/ 	.word	0xffffffff


	//   ....[28]....
        /*03f0*/ 	.word	0xffffffff


	//   ....[29]....
        /*03f4*/ 	.word	0xffffffff


	//   ....[30]....
        /*03f8*/ 	.word	0xffffffff


	//   ....[31]....
        /*03fc*/ 	.word	0xffffffff


	//   ....[32]....
        /*0400*/ 	.word	0xffffffff


	//   ....[33]....
        /*0404*/ 	.word	0xffffffff


	//   ....[34]....
        /*0408*/ 	.word	0xffffffff


	//   ....[35]....
        /*040c*/ 	.word	0xffffffff


	//   ....[36]....
        /*0410*/ 	.word	0xffffffff


	//   ....[37]....
        /*0414*/ 	.word	0xffffffff


	//   ....[38]....
        /*0418*/ 	.word	0xffffffff


	//   ....[39]....
        /*041c*/ 	.word	0xffffffff


	//   ....[40]....
        /*0420*/ 	.word	0xffffffff


	//   ....[41]....
        /*0424*/ 	.word	0xffffffff


	//   ....[42]....
        /*0428*/ 	.word	0xffffffff


	//   ....[43]....
        /*042c*/ 	.word	0xffffffff


	//   ....[44]....
        /*0430*/ 	.word	0xffffffff


	//   ....[45]....
        /*0434*/ 	.word	0xffffffff


	//   ....[46]....
        /*0438*/ 	.word	0xffffffff


	//   ....[47]....
        /*043c*/ 	.word	0xffffffff


	//   ....[48]....
        /*0440*/ 	.word	0xffffffff


	//   ....[49]....
        /*0444*/ 	.word	0xffffffff


	//   ....[50]....
        /*0448*/ 	.word	0xffffffff


	//   ....[51]....
        /*044c*/ 	.word	0xffffffff


	//   ....[52]....
        /*0450*/ 	.word	0xffffffff


	//   ....[53]....
        /*0454*/ 	.word	0xffffffff


	//   ....[54]....
        /*0458*/ 	.word	0xffffffff


	//   ....[55]....
        /*045c*/ 	.word	0xffffffff


	//   ....[56]....
        /*0460*/ 	.word	0xffffffff


	//   ....[57]....
        /*0464*/ 	.word	0xffffffff


	//   ....[58]....
        /*0468*/ 	.word	0xffffffff


	//   ....[59]....
        /*046c*/ 	.word	0xffffffff


	//   ....[60]....
        /*0470*/ 	.word	0xffffffff


	//   ....[61]....
        /*0474*/ 	.word	0xffffffff


	//   ....[62]....
        /*0478*/ 	.word	0xffffffff


	//   ....[63]....
        /*047c*/ 	.word	0xffffffff


	//   ....[64]....
        /*0480*/ 	.word	0xffffffff


	//   ....[65]....
        /*0484*/ 	.word	0xffffffff


	//   ....[66]....
        /*0488*/ 	.word	0xffffffff


	//   ....[67]....
        /*048c*/ 	.word	0xffffffff


	//   ....[68]....
        /*0490*/ 	.word	0xffffffff


	//   ....[69]....
        /*0494*/ 	.word	0xffffffff


	//   ....[70]....
        /*0498*/ 	.word	0xffffffff


	//   ....[71]....
        /*049c*/ 	.word	0xffffffff


	//   ....[72]....
        /*04a0*/ 	.word	0xffffffff


	//   ....[73]....
        /*04a4*/ 	.word	0xffffffff


	//   ....[74]....
        /*04a8*/ 	.word	0xffffffff


	//   ....[75]....
        /*04ac*/ 	.word	0xffffffff


	//   ....[76]....
        /*04b0*/ 	.word	0xffffffff


	//   ....[77]....
        /*04b4*/ 	.word	0xffffffff


	//   ....[78]....
        /*04b8*/ 	.word	0xffffffff


	//   ....[79]....
        /*04bc*/ 	.word	0xffffffff


	//   ....[80]....
        /*04c0*/ 	.word	0xffffffff


	//   ....[81]....
        /*04c4*/ 	.word	0xffffffff


	//   ....[82]....
        /*04c8*/ 	.word	0xffffffff


	//   ....[83]....
        /*04cc*/ 	.word	0xffffffff


	//   ....[84]....
        /*04d0*/ 	.word	0xffffffff


	//   ....[85]....
        /*04d4*/ 	.word	0xffffffff


	//   ....[86]....
        /*04d8*/ 	.word	0xffffffff


	//   ....[87]....
        /*04dc*/ 	.word	0xffffffff


	//   ....[88]....
        /*04e0*/ 	.word	0xffffffff


	//   ....[89]....
        /*04e4*/ 	.word	0xffffffff


	//   ....[90]....
        /*04e8*/ 	.word	0xffffffff


	//   ....[91]....
        /*04ec*/ 	.word	0xffffffff


	//   ....[92]....
        /*04f0*/ 	.word	0xffffffff


	//   ....[93]....
        /*04f4*/ 	.word	0xffffffff


	//   ....[94]....
        /*04f8*/ 	.word	0xffffffff


	//   ....[95]....
        /*04fc*/ 	.word	0xffffffff


	//   ....[96]....
        /*0500*/ 	.word	0xffffffff


	//   ....[97]....
        /*0504*/ 	.word	0xffffffff


	//   ....[98]....
        /*0508*/ 	.word	0xffffffff


	//   ....[99]....
        /*050c*/ 	.word	0xffffffff


	//   ....[100]....
        /*0510*/ 	.word	0xffffffff


	//   ....[101]....
        /*0514*/ 	.word	0xffffffff


	//   ....[102]....
        /*0518*/ 	.word	0xffffffff


	//   ....[103]....
        /*051c*/ 	.word	0xffffffff


	//   ....[104]....
        /*0520*/ 	.word	0xffffffff


	//   ....[105]....
        /*0524*/ 	.word	0xffffffff


	//   ....[106]....
        /*0528*/ 	.word	0xffffffff


	//   ....[107]....
        /*052c*/ 	.word	0xffffffff


	//   ....[108]....
        /*0530*/ 	.word	0xffffffff


	//   ....[109]....
        /*0534*/ 	.word	0xffffffff


	//   ....[110]....
        /*0538*/ 	.word	0xffffffff


	//   ....[111]....
        /*053c*/ 	.word	0xffffffff


	//   ....[112]....
        /*0540*/ 	.word	0xffffffff


	//   ....[113]....
        /*0544*/ 	.word	0xffffffff


	//   ....[114]....
        /*0548*/ 	.word	0xffffffff


	//   ....[115]....
        /*054c*/ 	.word	0xffffffff


	//   ....[116]....
        /*0550*/ 	.word	0xffffffff


	//   ....[117]....
        /*0554*/ 	.word	0xffffffff


	//   ....[118]....
        /*0558*/ 	.word	0xffffffff


	//   ....[119]....
        /*055c*/ 	.word	0xffffffff


	//   ....[120]....
        /*0560*/ 	.word	0xffffffff


	//   ....[121]....
        /*0564*/ 	.word	0xffffffff


	//   ....[122]....
        /*0568*/ 	.word	0xffffffff


	//   ....[123]....
        /*056c*/ 	.word	0xffffffff


	//   ....[124]....
        /*0570*/ 	.word	0xffffffff


	//   ....[125]....
        /*0574*/ 	.word	0xffffffff


	//   ....[126]....
        /*0578*/ 	.word	0xffffffff


	//   ....[127]....
        /*057c*/ 	.word	0xffffffff


	//   ....[128]....
        /*0580*/ 	.word	0xffffffff


	//   ....[129]....
        /*0584*/ 	.word	0xffffffff


	//   ....[130]....
        /*0588*/ 	.word	0xffffffff


	//   ....[131]....
        /*058c*/ 	.word	0xffffffff


	//   ....[132]....
        /*0590*/ 	.word	0xffffffff


	//   ....[133]....
        /*0594*/ 	.word	0xffffffff


	//   ....[134]....
        /*0598*/ 	.word	0xffffffff


	//   ....[135]....
        /*059c*/ 	.word	0xffffffff


	//   ....[136]....
        /*05a0*/ 	.word	0xffffffff


	//   ....[137]....
        /*05a4*/ 	.word	0xffffffff


	//   ....[138]....
        /*05a8*/ 	.word	0xffffffff


	//   ....[139]....
        /*05ac*/ 	.word	0xffffffff


	//   ....[140]....
        /*05b0*/ 	.word	0xffffffff


	//   ....[141]....
        /*05b4*/ 	.word	0xffffffff


	//   ....[142]....
        /*05b8*/ 	.word	0xffffffff


	//   ....[143]....
        /*05bc*/ 	.word	0xffffffff


	//   ....[144]....
        /*05c0*/ 	.word	0xffffffff


	//   ....[145]....
        /*05c4*/ 	.word	0xffffffff


	//   ....[146]....
        /*05c8*/ 	.word	0xffffffff


	//   ....[147]....
        /*05cc*/ 	.word	0xffffffff


	//   ....[148]....
        /*05d0*/ 	.word	0xffffffff


	//   ....[149]....
        /*05d4*/ 	.word	0xffffffff


	//   ....[150]....
        /*05d8*/ 	.word	0xffffffff


	//   ....[151]....
        /*05dc*/ 	.word	0xffffffff


	//   ....[152]....
        /*05e0*/ 	.word	0xffffffff


	//   ....[153]....
        /*05e4*/ 	.word	0xffffffff


	//   ....[154]....
        /*05e8*/ 	.word	0xffffffff


	//   ....[155]....
        /*05ec*/ 	.word	0xffffffff


	//   ....[156]....
        /*05f0*/ 	.word	0xffffffff


	//   ....[157]....
        /*05f4*/ 	.word	0xffffffff


	//   ....[158]....
        /*05f8*/ 	.word	0xffffffff


	//   ....[159]....
        /*05fc*/ 	.word	0xffffffff


	//   ....[160]....
        /*0600*/ 	.word	0xffffffff


	//   ....[161]....
        /*0604*/ 	.word	0xffffffff


	//   ....[162]....
        /*0608*/ 	.word	0xffffffff


	//----- nvinfo : EIATTR_COOP_GROUP_INSTR_OFFSETS
	.align		4
.L_384:
        /*060c*/ 	.byte	0x04, 0x28
        /*060e*/ 	.short	(.L_386 - .L_385)


	//   ....[0]....
.L_385:
        /*0610*/ 	.word	0x000000a0


	//   ....[1]....
        /*0614*/ 	.word	0x000017e0


	//   ....[2]....
        /*0618*/ 	.word	0x00001810


	//   ....[3]....
        /*061c*/ 	.word	0x000019d0


	//   ....[4]....
        /*0620*/ 	.word	0x00001a00


	//   ....[5]....
        /*0624*/ 	.word	0x00001ad0


	//   ....[6]....
        /*0628*/ 	.word	0x00001b00


	//   ....[7]....
        /*062c*/ 	.word	0x00001bd0


	//   ....[8]....
        /*0630*/ 	.word	0x00001c00


	//   ....[9]....
        /*0634*/ 	.word	0x00001cd0


	//   ....[10]....
        /*0638*/ 	.word	0x00001d00


	//   ....[11]....
        /*063c*/ 	.word	0x00001dd0


	//   ....[12]....
        /*0640*/ 	.word	0x00001e00


	//   ....[13]....
        /*0644*/ 	.word	0x00001ed0


	//   ....[14]....
        /*0648*/ 	.word	0x00001f00


	//   ....[15]....
        /*064c*/ 	.word	0x00001fe0


	//   ....[16]....
        /*0650*/ 	.word	0x00002030


	//   ....[17]....
        /*0654*/ 	.word	0x00002500


	//   ....[18]....
        /*0658*/ 	.word	0x00002520


	//   ....[19]....
        /*065c*/ 	.word	0x00002540


	//   ....[20]....
        /*0660*/ 	.word	0x00002550


	//   ....[21]....
        /*0664*/ 	.word	0x00002560


	//   ....[22]....
        /*0668*/ 	.word	0x00002570


	//   ....[23]....
        /*066c*/ 	.word	0x000029e0


	//   ....[24]....
        /*0670*/ 	.word	0x00002a10


	//   ....[25]....
        /*0674*/ 	.word	0x00002a50


	//   ....[26]....
        /*0678*/ 	.word	0x00002a80


	//   ....[27]....
        /*067c*/ 	.word	0x00002aa0


	//   ....[28]....
        /*0680*/ 	.word	0x00002ab0


	//   ....[29]....
        /*0684*/ 	.word	0x00003710


	//   ....[30]....
        /*0688*/ 	.word	0x00003730


	//   ....[31]....
        /*068c*/ 	.word	0x00003740


	//   ....[32]....
        /*0690*/ 	.word	0x00003750


	//   ....[33]....
        /*0694*/ 	.word	0x00003760


	//   ....[34]....
        /*0698*/ 	.word	0x00003770


	//   ....[35]....
        /*069c*/ 	.word	0x00003ce0


	//   ....[36]....
        /*06a0*/ 	.word	0x00004420


	//   ....[37]....
        /*06a4*/ 	.word	0x00004be0


	//   ....[38]....
        /*06a8*/ 	.word	0x00005310


	//   ....[39]....
        /*06ac*/ 	.word	0x00005750


	//   ....[40]....
        /*06b0*/ 	.word	0x00005790


	//   ....[41]....
        /*06b4*/ 	.word	0x000058f0


	//   ....[42]....
        /*06b8*/ 	.word	0x00005920


	//   ....[43]....
        /*06bc*/ 	.word	0x00005d40


	//   ....[44]....
        /*06c0*/ 	.word	0x00005eb0


	//   ....[45]....
        /*06c4*/ 	.word	0x00005ec0


	//   ....[46]....
        /*06c8*/ 	.word	0x00005f60


	//   ....[47]....
        /*06cc*/ 	.word	0x00008060


	//   ....[48]....
        /*06d0*/ 	.word	0x00008070


	//   ....[49]....
        /*06d4*/ 	.word	0x00008080


	//   ....[50]....
        /*06d8*/ 	.word	0x00008090


	//   ....[51]....
        /*06dc*/ 	.word	0x000080a0


	//   ....[52]....
        /*06e0*/ 	.word	0x000080b0


	//   ....[53]....
        /*06e4*/ 	.word	0x00009220


	//   ....[54]....
        /*06e8*/ 	.word	0x00009230


	//   ....[55]....
        /*06ec*/ 	.word	0x00009240


	//   ....[56]....
        /*06f0*/ 	.word	0x00009250


	//   ....[57]....
        /*06f4*/ 	.word	0x00009260


	//   ....[58]....
        /*06f8*/ 	.word	0x00009270


	//   ....[59]....
        /*06fc*/ 	.word	0x00009490


	//   ....[60]....
        /*0700*/ 	.word	0x000096b0


	//   ....[61]....
        /*0704*/ 	.word	0x00009cd0


	//   ....[62]....
        /*0708*/ 	.word	0x0000a2d0


	//   ....[63]....
        /*070c*/ 	.word	0x0000ab00


	//   ....[64]....
        /*0710*/ 	.word	0x0000ab60


	//   ....[65]....
        /*0714*/ 	.word	0x0000ac90


	//   ....[66]....
        /*0718*/ 	.word	0x0000ace0


	//   ....[67]....
        /*071c*/ 	.word	0x0000ae60


	//   ....[68]....
        /*0720*/ 	.word	0x0000b0b0


	//   ....[69]....
        /*0724*/ 	.word	0x0000b140


	//   ....[70]....
        /*0728*/ 	.word	0x0000b220


	//   ....[71]....
        /*072c*/ 	.word	0x0000d5c0


	//   ....[72]....
        /*0730*/ 	.word	0x0000d5d0


	//   ....[73]....
        /*0734*/ 	.word	0x0000d5e0


	//   ....[74]....
        /*0738*/ 	.word	0x0000d5f0


	//   ....[75]....
        /*073c*/ 	.word	0x0000d600


	//   ....[76]....
        /*0740*/ 	.word	0x0000d610


	//   ....[77]....
        /*0744*/ 	.word	0x0000e780


	//   ....[78]....
        /*0748*/ 	.word	0x0000e790


	//   ....[79]....
        /*074c*/ 	.word	0x0000e7a0


	//   ....[80]....
        /*0750*/ 	.word	0x0000e7b0


	//   ....[81]....
        /*0754*/ 	.word	0x0000e7c0


	//   ....[82]....
        /*0758*/ 	.word	0x0000e7d0


	//   ....[83]....
        /*075c*/ 	.word	0x0000eaf0


	//   ....[84]....
        /*0760*/ 	.word	0x0000ebb0


	//   ....[85]....
        /*0764*/ 	.word	0x0000ebd0


	//   ....[86]....
        /*0768*/ 	.word	0x0000ec10


	//   ....[87]....
        /*076c*/ 	.word	0x0000ec50


	//   ....[88]....
        /*0770*/ 	.word	0x0000ec80


	//   ....[89]....
        /*0774*/ 	.word	0x0000ed90


	//   ....[90]....
        /*0778*/ 	.word	0x0000f1f0


	//   ....[91]....
        /*077c*/ 	.word	0x00011020


	//   ....[92]....
        /*0780*/ 	.word	0x00011030


	//   ....[93]....
        /*0784*/ 	.word	0x00011050


	//   ....[94]....
        /*0788*/ 	.word	0x00011070


	//   ....[95]....
        /*078c*/ 	.word	0x00011120


	//   ....[96]....
        /*0790*/ 	.word	0x00011130


	//   ....[97]....
        /*0794*/ 	.word	0x00012230


	//   ....[98]....
        /*0798*/ 	.word	0x00012240


	//   ....[99]....
        /*079c*/ 	.word	0x00012250


	//   ....[100]....
        /*07a0*/ 	.word	0x00012260


	//   ....[101]....
        /*07a4*/ 	.word	0x00012270


	//   ....[102]....
        /*07a8*/ 	.word	0x00012280


	//   ....[103]....
        /*07ac*/ 	.word	0x000124a0


	//   ....[104]....
        /*07b0*/ 	.word	0x000126b0


	//   ....[105]....
        /*07b4*/ 	.word	0x00012cc0


	//   ....[106]....
        /*07b8*/ 	.word	0x000132b0


	//   ....[107]....
        /*07bc*/ 	.word	0x00013b10


	//   ....[108]....
        /*07c0*/ 	.word	0x00013b70


	//   ....[109]....
        /*07c4*/ 	.word	0x00013ca0


	//   ....[110]....
        /*07c8*/ 	.word	0x00013cf0


	//   ....[111]....
        /*07cc*/ 	.word	0x00013e60


	//   ....[112]....
        /*07d0*/ 	.word	0x00014050


	//   ....[113]....
        /*07d4*/ 	.word	0x00014110


	//   ....[114]....
        /*07d8*/ 	.word	0x00014230


	//   ....[115]....
        /*07dc*/ 	.word	0x000160c0


	//   ....[116]....
        /*07e0*/ 	.word	0x000160d0


	//   ....[117]....
        /*07e4*/ 	.word	0x000160e0


	//   ....[118]....
        /*07e8*/ 	.word	0x000160f0


	//   ....[119]....
        /*07ec*/ 	.word	0x00016120


	//   ....[120]....
        /*07f0*/ 	.word	0x00016140


	//   ....[121]....
        /*07f4*/ 	.word	0x00016160


	//   ....[122]....
        /*07f8*/ 	.word	0x00016170


	//   ....[123]....
        /*07fc*/ 	.word	0x00017e30


	//   ....[124]....
        /*0800*/ 	.word	0x00017e70


	//   ....[125]....
        /*0804*/ 	.word	0x00017ea0


	//   ....[126]....
        /*0808*/ 	.word	0x00017ed0


	//   ....[127]....
        /*080c*/ 	.word	0x00017f10


	//   ....[128]....
        /*0810*/ 	.word	0x00017f50


	//   ....[129]....
        /*0814*/ 	.word	0x00017f70


	//   ....[130]....
        /*0818*/ 	.word	0x00017f80


	//   ....[131]....
        /*081c*/ 	.word	0x00018140


	//   ....[132]....
        /*0820*/ 	.word	0x00018150


	//   ....[133]....
        /*0824*/ 	.word	0x00018250


	//   ....[134]....
        /*0828*/ 	.word	0x00018280


	//   ....[135]....
        /*082c*/ 	.word	0x00018360


	//   ....[136]....
        /*0830*/ 	.word	0x00018390


	//   ....[137]....
        /*0834*/ 	.word	0x00018470


	//   ....[138]....
        /*0838*/ 	.word	0x000184a0


	//   ....[139]....
        /*083c*/ 	.word	0x00018580


	//   ....[140]....
        /*0840*/ 	.word	0x000185b0


	//   ....[141]....
        /*0844*/ 	.word	0x00018690


	//   ....[142]....
        /*0848*/ 	.word	0x000186c0


	//   ....[143]....
        /*084c*/ 	.word	0x000187a0


	//   ....[144]....
        /*0850*/ 	.word	0x000187d0


	//   ....[145]....
        /*0854*/ 	.word	0x000188b0


	//   ....[146]....
        /*0858*/ 	.word	0x000188d0


	//   ....[147]....
        /*085c*/ 	.word	0x00019190


	//   ....[148]....
        /*0860*/ 	.word	0x000191a0


	//   ....[149]....
        /*0864*/ 	.word	0x00019270


	//   ....[150]....
        /*0868*/ 	.word	0x000192a0


	//   ....[151]....
        /*086c*/ 	.word	0x00019370


	//   ....[152]....
        /*0870*/ 	.word	0x000193a0


	//   ....[153]....
        /*0874*/ 	.word	0x00019470


	//   ....[154]....
        /*0878*/ 	.word	0x000194a0


	//   ....[155]....
        /*087c*/ 	.word	0x00019570


	//   ....[156]....
        /*0880*/ 	.word	0x000195a0


	//   ....[157]....
        /*0884*/ 	.word	0x00019670


	//   ....[158]....
        /*0888*/ 	.word	0x000196a0


	//   ....[159]....
        /*088c*/ 	.word	0x00019770


	//   ....[160]....
        /*0890*/ 	.word	0x000197a0


	//   ....[161]....
        /*0894*/ 	.word	0x00019870


	//   ....[162]....
        /*0898*/ 	.word	0x00019890


	//----- nvinfo : EIATTR_EXIT_INSTR_OFFSETS
	.align		4
.L_386:
        /*089c*/ 	.byte	0x04, 0x1c
        /*089e*/ 	.short	(.L_388 - .L_387)


	//   ....[0]....
.L_387:
        /*08a0*/ 	.word	0x00000450


	//   ....[1]....
        /*08a4*/ 	.word	0x000188e0


	//   ....[2]....
        /*08a8*/ 	.word	0x00018940


	//   ....[3]....
        /*08ac*/ 	.word	0x000189a0


	//   ....[4]....
        /*08b0*/ 	.word	0x000198a0


	//   ....[5]....
        /*08b4*/ 	.word	0x000198f0


	//   ....[6]....
        /*08b8*/ 	.word	0x00019950


	//----- nvinfo : EIATTR_CTAIDZ_USED
	.align		4
.L_388:
        /*08bc*/ 	.byte	0x01, 0x04
	.zero		2


	//----- nvinfo : EIATTR_MAX_THREADS
	.align		4
        /*08c0*/ 	.byte	0x04, 0x05
        /*08c2*/ 	.short	(.L_390 - .L_389)
.L_389:
        /*08c4*/ 	.word	0x00000080
        /*08c8*/ 	.word	0x00000001
        /*08cc*/ 	.word	0x00000001


	//----- nvinfo : EIATTR_CRS_STACK_SIZE
	.align		4
.L_390:
        /*08d0*/ 	.byte	0x04, 0x1e
        /*08d2*/ 	.short	(.L_392 - .L_391)
.L_391:
        /*08d4*/ 	.word	0x00000000
.L_392:


//--------------------- .nv.info._ZN7cutlass13device_kernelIN5flash19enable_sm80_to_sm89INS1_16FlashAttnFwdSm80INS1_25CollectiveMainloopFwdSm80ILi4ELi1ELb0EN4cute5tupleIJNS5_1CILi128EEENS7_ILi48EEES8_EEELi128ENS_10bfloat16_tEfNS_4arch4Sm80ELb0ELb1ELb1ELb1ELb1ELb1ELb1ELb0EEENS1_21CollectiveEpilogueFwdINS6_IJS8_S8_S9_EEENS6_IJNS7_ILi1EEESH_SH_EEESB_SD_Li128ELb1ELb1ELb0ELb0EEENS1_19SingleTileSchedulerILb1ELb0ELb1ELi128EEEEEEEEEvNT_6ParamsE --------------------------
	.section	.nv.info._ZN7cutlass13device_kernelIN5flash19enable_sm80_to_sm89INS1_16FlashAttnFwdSm80INS1_25CollectiveMainloopFwdSm80ILi4ELi1ELb0EN4cute5tupleIJNS5_1CILi128EEENS7_ILi48EEES8_EEELi128ENS_10bfloat16_tEfNS_4arch4Sm80ELb0ELb1ELb1ELb1ELb1ELb1ELb1ELb0EEENS1_21CollectiveEpilogueFwdINS6_IJS8_S8_S9_EEENS6_IJNS7_ILi1EEESH_SH_EEESB_SD_Li128ELb1ELb1ELb0ELb0EEENS1_19SingleTileSchedulerILb1ELb0ELb1ELi128EEEEEEEEEvNT_6ParamsE,"",@"SHT_CUDA_INFO"
	.sectionflags	@""
	.align	4


	//----- nvinfo : EIATTR_CUDA_API_VERSION
	.align		4
        /*0000*/ 	.byte	0x04, 0x37
        /*0002*/ 	.short	(.L_394 - .L_393)
.L_393:
        /*0004*/ 	.word	0x00000082


	//----- nvinfo : EIATTR_SW2861232_WAR
	.align		4
.L_394:
        /*0008*/ 	.byte	0x01, 0x35
	.zero		2


	//----- nvinfo : EIATTR_PARAM_CBANK
	.align		4
        /*000c*/ 	.byte	0x04, 0x0a
        /*000e*/ 	.short	(.L_396 - .L_395)
	.align		4
.L_395:
        /*0010*/ 	.word	index@(.nv.constant0._ZN7cutlass13device_kernelIN5flash19enable_sm80_to_sm89INS1_16FlashAttnFwdSm80INS1_25CollectiveMainloopFwdSm80ILi4ELi1ELb0EN4cute5tupleIJNS5_1CILi128EEENS7_ILi48EEES8_EEELi128ENS_10bfloat16_tEfNS_4arch4Sm80ELb0ELb1ELb1ELb1ELb1ELb1ELb1ELb0EEENS1_21CollectiveEpilogueFwdINS6_IJS8_S8_S9_EEENS6_IJNS7_ILi1EEESH_SH_EEESB_SD_Li128ELb1ELb1ELb0ELb0EEENS1_19SingleTileSchedulerILb1ELb0ELb1ELi128EEEEEEEEEvNT_6ParamsE)
        /*0014*/ 	.short	0x0160
        /*0016*/ 	.short	0x0418


	//----- nvinfo : EIATTR_CBANK_PARAM_SIZE
	.align		4
.L_396:
        /*0018*/ 	.byte	0x03, 0x19
        /*001a*/ 	.short	0x0418


	//----- nvinfo : EIATTR_KPARAM_INFO
	.align		4
        /*001c*/ 	.byte	0x04, 0x17
        /*001e*/ 	.short	(.L_398 - .L_397)
.L_397:
        /*0020*/ 	.word	0x00000000
        /*0024*/ 	.short	0x0000
        /*0026*/ 	.short	0x0000
        /*0028*/ 	.byte	0x00, 0xf0, 0x61, 0x10


	//----- nvinfo : EIATTR_MAXREG_COUNT
	.align		4
.L_398:
        /*002c*/ 	.byte	0x03, 0x1b
        /*002e*/ 	.short	0x00ff


	//----- nvinfo : EIATTR_NUM_BARRIERS
	.align		4
        /*0030*/ 	.byte	0x02, 0x4c
        /*0032*/ 	.byte	0x02
	.zero		1


	//----- nvinfo : EIATTR_ANNOTATIONS
	.align		4
        /*0034*/ 	.byte	0x04, 0x55
        /*0036*/ 	.short	(.L_400 - .L_399)


	//   ....[0]....
.L_399:
        /* <DEDUP_REMOVED lines=350> */


	//----- nvinfo : EIATTR_MERCURY_ISA_VERSION
	.align		4
.L_400:
        /*1600*/ 	.byte	0x03, 0x5f
        /*1602*/ 	.short	0x0000


	//----- nvinfo : EIATTR_COOP_GROUP_MASK_REGIDS
	.align		4
        /*1604*/ 	.byte	0x04, 0x29
        /*1606*/ 	.short	(.L_402 - .L_401)


	//   ....[0]....
.L_401:
        /*1608*/ 	.word	0xffffffff


	//   ....[1]....
        /*160c*/ 	.word	0xffffffff


	//   ....[2]....
        /*1610*/ 	.word	0xffffffff


	//   ....[3]....
        /*1614*/ 	.word	0xffffffff


	//   ....[4]....
        /*1618*/ 	.word	0xffffffff


	//   ....[5]....
        /*161c*/ 	.word	0xffffffff


	//   ....[6]....
        /*1620*/ 	.word	0xffffffff


	//   ....[7]....
        /*1624*/ 	.word	0xffffffff


	//   ....[8]....
        /*1628*/ 	.word	0xffffffff


	//   ....[9]....
        /*162c*/ 	.word	0xffffffff


	//   ....[10]....
        /*1630*/ 	.word	0xffffffff


	//   ....[11]....
        /*1634*/ 	.word	0xffffffff


	//   ....[12]....
        /*1638*/ 	.word	0xffffffff


	//   ....[13]....
        /*163c*/ 	.word	0xffffffff


	//   ....[14]....
        /*1640*/ 	.word	0xffffffff


	//   ....[15]....
        /*1644*/ 	.word	0xffffffff


	//   ....[16]....
        /*1648*/ 	.word	0xffffffff


	//   ....[17]....
        /*164c*/ 	.word	0xffffffff


	//   ....[18]....
        /*1650*/ 	.word	0xffffffff


	//   ....[19]....
        /*1654*/ 	.word	0xffffffff


	//   ....[20]....
        /*1658*/ 	.word	0xffffffff


	//   ....[21]....
        /*165c*/ 	.word	0xffffffff


	//   ....[22]....
        /*1660*/ 	.word	0xffffffff


	//   ....[23]....
        /*1664*/ 	.word	0xffffffff


	//   ....[24]....
        /*1668*/ 	.word	0xffffffff


	//   ....[25]....
        /*166c*/ 	.word	0xffffffff


	//   ....[26]....
        /*1670*/ 	.word	0xffffffff


	//   ....[27]....
        /*1674*/ 	.word	0xffffffff


	//   ....[28]....
        /*1678*/ 	.word	0xffffffff


	//   ....[29]....
        /*167c*/ 	.word	0xffffffff


	//   ....[30]....
        /*1680*/ 	.word	0xffffffff


	//   ....[31]....
        /*1684*/ 	.word	0xffffffff


	//   ....[32]....
        /*1688*/ 	.word	0xffffffff


	//   ....[33]....
        /*168c*/ 	.word	0xffffffff


	//   ....[34]....
        /*1690*/ 	.word	0xffffffff


	//   ....[35]....
        /*1694*/ 	.word	0xffffffff


	//   ....[36]....
        /*1698*/ 	.word	0xffffffff


	//   ....[37]....
        /*169c*/ 	.word	0xffffffff


	//   ....[38]....
        /*16a0*/ 	.word	0xffffffff


	//   ....[39]....
        /*16a4*/ 	.word	0xffffffff


	//   ....[40]....
        /*16a8*/ 	.word	0xffffffff


	//   ....[41]....
        /*16ac*/ 	.word	0xffffffff


	//   ....[42]....
        /*16b0*/ 	.word	0xffffffff


	//   ....[43]....
        /*16b4*/ 	.word	0xffffffff


	//   ....[44]....
        /*16b8*/ 	.word	0xffffffff


	//   ....[45]....
        /*16bc*/ 	.word	0xffffffff


	//   ....[46]....
        /*16c0*/ 	.word	0xffffffff


	//   ....[47]....
        /*16c4*/ 	.word	0xffffffff


	//   ....[48]....
        /*16c8*/ 	.word	0xffffffff


	//   ....[49]....
        /*16cc*/ 	.word	0xffffffff


	//   ....[50]....
        /*16d0*/ 	.word	0xffffffff


	//   ....[51]....
        /*16d4*/ 	.word	0xffffffff


	//   ....[52]....
        /*16d8*/ 	.word	0xffffffff


	//   ....[53]....
        /*16dc*/ 	.word	0xffffffff


	//   ....[54]....
        /*16e0*/ 	.word	0xffffffff


	//   ....[55]....
        /*16e4*/ 	.word	0xffffffff


	//   ....[56]....
        /*16e8*/ 	.word	0xffffffff


	//   ....[57]....
        /*16ec*/ 	.word	0xffffffff


	//   ....[58]....
        /*16f0*/ 	.word	0xffffffff


	//   ....[59]....
        /*16f4*/ 	.word	0xffffffff


	//   ....[60]....
        /*16f8*/ 	.word	0xffffffff


	//   ....[61]....
        /*16fc*/ 	.word	0xffffffff


	//   ....[62]....
        /*1700*/ 	.word	0xffffffff


	//   ....[63]....
        /*1704*/ 	.word	0xffffffff


	//   ....[64]....
        /*1708*/ 	.word	0xffffffff


	//   ....[65]....
        /*170c*/ 	.word	0xffffffff


	//   ....[66]....
        /*1710*/ 	.word	0xffffffff


	//   ....[67]....
        /*1714*/ 	.word	0xffffffff


	//   ....[68]....
        /*1718*/ 	.word	0xffffffff


	//   ....[69]....
        /*171c*/ 	.word	0xffffffff


	//   ....[70]....
        /*1720*/ 	.word	0xffffffff


	//   ....[71]....
        /*1724*/ 	.word	0xffffffff


	//   ....[72]....
        /*1728*/ 	.word	0xffffffff


	//   ....[73]....
        /*172c*/ 	.word	0xffffffff


	//   ....[74]....
        /*1730*/ 	.word	0xffffffff


	//   ....[75]....
        /*1734*/ 	.word	0xffffffff


	//   ....[76]....
        /*1738*/ 	.word	0xffffffff


	//   ....[77]....
        /*173c*/ 	.word	0xffffffff


	//   ....[78]....
        /*1740*/ 	.word	0xffffffff


	//   ....[79]....
        /*1744*/ 	.word	0xffffffff


	//   ....[80]....
        /*1748*/ 	.word	0xffffffff


	//   ....[81]....
        /*174c*/ 	.word	0xffffffff


	//   ....[82]....
        /*1750*/ 	.word	0xffffffff


	//   ....[83]....
        /*1754*/ 	.word	0xffffffff


	//   ....[84]....
        /*1758*/ 	.word	0xffffffff


	//   ....[85]....
        /*175c*/ 	.word	0xffffffff


	//   ....[86]....
        /*1760*/ 	.word	0xffffffff


	//   ....[87]....
        /*1764*/ 	.word	0xffffffff


	//   ....[88]....
        /*1768*/ 	.word	0xffffffff


	//   ....[89]....
        /*176c*/ 	.word	0xffffffff


	//   ....[90]....
        /*1770*/ 	.word	0xffffffff


	//   ....[91]....
        /*1774*/ 	.word	0xffffffff


	//   ....[92]....
        /*1778*/ 	.word	0xffffffff


	//   ....[93]....
        /*177c*/ 	.word	0xffffffff


	//   ....[94]....
        /*1780*/ 	.word	0xffffffff


	//   ....[95]....
        /*1784*/ 	.word	0xffffffff


	//   ....[96]....
        /*1788*/ 	.word	0xffffffff


	//   ....[97]....
        /*178c*/ 	.word	0xffffffff


	//   ....[98]....
        /*1790*/ 	.word	0xffffffff


	//   ....[99]....
        /*1794*/ 	.word	0xffffffff


	//   ....[100]....
        /*1798*/ 	.word	0xffffffff


	//   ....[101]....
        /*179c*/ 	.word	0xffffffff


	//   ....[102]....
        /*17a0*/ 	.word	0xffffffff


	//   ....[103]....
        /*17a4*/ 	.word	0xffffffff


	//   ....[104]....
        /*17a8*/ 	.word	0xffffffff


	//   ....[105]....
        /*17ac*/ 	.word	0xffffffff


	//   ....[106]....
        /*17b0*/ 	.word	0xffffffff


	//   ....[107]....
        /*17b4*/ 	.word	0xffffffff


	//   ....[108]....
        /*17b8*/ 	.word	0xffffffff


	//   ....[109]....
        /*17bc*/ 	.word	0xffffffff


	//   ....[110]....
        /*17c0*/ 	.word	0xffffffff


	//   ....[111]....
        /*17c4*/ 	.word	0xffffffff


	//   ....[112]....
        /*17c8*/ 	.word	0xffffffff


	//   ....[113]....
        /*17cc*/ 	.word	0xffffffff


	//   ....[114]....
        /*17d0*/ 	.word	0xffffffff


	//   ....[115]....
        /*17d4*/ 	.word	0xffffffff


	//   ....[116]....
        /*17d8*/ 	.word	0xffffffff


	//   ....[117]....
        /*17dc*/ 	.word	0xffffffff


	//   ....[118]....
        /*17e0*/ 	.word	0xffffffff


	//   ....[119]....
        /*17e4*/ 	.word	0xffffffff


	//   ....[120]....
        /*17e8*/ 	.word	0xffffffff


	//   ....[121]....
        /*17ec*/ 	.word	0xffffffff


	//   ....[122]....
        /*17f0*/ 	.word	0xffffffff


	//   ....[123]....
        /*17f4*/ 	.word	0xffffffff


	//   ....[124]....
        /*17f8*/ 	.word	0xffffffff


	//   ....[125]....
        /*17fc*/ 	.word	0xffffffff


	//   ....[126]....
        /*1800*/ 	.word	0xffffffff


	//   ....[127]....
        /*1804*/ 	.word	0xffffffff


	//   ....[128]....
        /*1808*/ 	.word	0xffffffff


	//   ....[129]....
        /*180c*/ 	.word	0xffffffff


	//   ....[130]....
        /*1810*/ 	.word	0xffffffff


	//   ....[131]....
        /*1814*/ 	.word	0xffffffff


	//   ....[132]....
        /*1818*/ 	.word	0xffffffff


	//   ....[133]....
        /*181c*/ 	.word	0xffffffff


	//   ....[134]....
        /*1820*/ 	.word	0xffffffff


	//   ....[135]....
        /*1824*/ 	.word	0xffffffff


	//   ....[136]....
        /*1828*/ 	.word	0xffffffff


	//   ....[137]....
        /*182c*/ 	.word	0xffffffff


	//   ....[138]....
        /*1830*/ 	.word	0xffffffff


	//   ....[139]....
        /*1834*/ 	.word	0xffffffff


	//   ....[140]....
        /*1838*/ 	.word	0xffffffff


	//   ....[141]....
        /*183c*/ 	.word	0xffffffff


	//   ....[142]....
        /*1840*/ 	.word	0xffffffff


	//   ....[143]....
        /*1844*/ 	.word	0xffffffff


	//   ....[144]....
        /*1848*/ 	.word	0xffffffff


	//   ....[145]....
        /*184c*/ 	.word	0xffffffff


	//   ....[146]....
        /*1850*/ 	.word	0xffffffff


	//   ....[147]....
        /*1854*/ 	.word	0xffffffff


	//   ....[148]....
        /*1858*/ 	.word	0xffffffff


	//   ....[149]....
        /*185c*/ 	.word	0xffffffff


	//   ....[150]....
        /*1860*/ 	.word	0xffffffff


	//   ....[151]....
        /*1864*/ 	.word	0xffffffff


	//   ....[152]....
        /*1868*/ 	.word	0xffffffff


	//   ....[153]....
        /*186c*/ 	.word	0xffffffff


	//   ....[154]....
        /*1870*/ 	.word	0xffffffff


	//   ....[155]....
        /*1874*/ 	.word	0xffffffff


	//   ....[156]....
        /*1878*/ 	.word	0xffffffff


	//   ....[157]....
        /*187c*/ 	.word	0xffffffff


	//   ....[158]....
        /*1880*/ 	.word	0xffffffff


	//   ....[159]....
        /*1884*/ 	.word	0xffffffff


	//   ....[160]....
        /*1888*/ 	.word	0xffffffff


	//   ....[161]....
        /*188c*/ 	.word	0xffffffff


	//   ....[162]....
        /*1890*/ 	.word	0xffffffff


	//   ....[163]....
        /*1894*/ 	.word	0xffffffff


	//   ....[164]....
        /*1898*/ 	.word	0xffffffff


	//   ....[165]....
        /*189c*/ 	.word	0xffffffff


	//   ....[166]....
        /*18a0*/ 	.word	0xffffffff


	//   ....[167]....
        /*18a4*/ 	.word	0xffffffff


	//   ....[168]....
        /*18a8*/ 	.word	0xffffffff


	//   ....[169]....
        /*18ac*/ 	.word	0xffffffff


	//   ....[170]....
        /*18b0*/ 	.word	0xffffffff


	//   ....[171]....
        /*18b4*/ 	.word	0xffffffff


	//   ....[172]....
        /*18b8*/ 	.word	0xffffffff


	//   ....[173]....
        /*18bc*/ 	.word	0xffffffff


	//   ....[174]....
        /*18c0*/ 	.word	0xffffffff


	//   ....[175]....
        /*18c4*/ 	.word	0xffffffff


	//   ....[176]....
        /*18c8*/ 	.word	0xffffffff


	//   ....[177]....
        /*18cc*/ 	.word	0xffffffff


	//   ....[178]....
        /*18d0*/ 	.word	0xffffffff


	//   ....[179]....
        /*18d4*/ 	.word	0xffffffff


	//   ....[180]....
        /*18d8*/ 	.word	0xffffffff


	//   ....[181]....
        /*18dc*/ 	.word	0xffffffff


	//   ....[182]....
        /*18e0*/ 	.word	0xffffffff


	//   ....[183]....
        /*18e4*/ 	.word	0xffffffff


	//   ....[184]....
        /*18e8*/ 	.word	0xffffffff


	//   ....[185]....
        /*18ec*/ 	.word	0xffffffff


	//   ....[186]....
        /*18f0*/ 	.word	0xffffffff


	//   ....[187]....
        /*18f4*/ 	.word	0xffffffff


	//   ....[188]....
        /*18f8*/ 	.word	0xffffffff


	//   ....[189]....
        /*18fc*/ 	.word	0xffffffff


	//   ....[190]....
        /*1900*/ 	.word	0xffffffff


	//   ....[191]....
        /*1904*/ 	.word	0xffffffff


	//   ....[192]....
        /*1908*/ 	.word	0xffffffff


	//   ....[193]....
        /*190c*/ 	.word	0xffffffff


	//   ....[194]....
        /*1910*/ 	.word	0xffffffff


	//   ....[195]....
        /*1914*/ 	.word	0xffffffff


	//   ....[196]....
        /*1918*/ 	.word	0xffffffff


	//   ....[197]....
        /*191c*/ 	.word	0xffffffff


	//   ....[198]....
        /*1920*/ 	.word	0xffffffff


	//   ....[199]....
        /*1924*/ 	.word	0xffffffff


	//   ....[200]....
        /*1928*/ 	.word	0xffffffff


	//   ....[201]....
        /*192c*/ 	.word	0xffffffff


	//   ....[202]....
        /*1930*/ 	.word	0xffffffff


	//   ....[203]....
        /*1934*/ 	.word	0xffffffff


	//   ....[204]....
        /*1938*/ 	.word	0xffffffff


	//   ....[205]....
        /*193c*/ 	.word	0xffffffff


	//   ....[206]....
        /*1940*/ 	.word	0xffffffff


	//   ....[207]....
        /*1944*/ 	.word	0xffffffff


	//   ....[208]....
        /*1948*/ 	.word	0xffffffff


	//   ....[209]....
        /*194c*/ 	.word	0xffffffff


	//   ....[210]....
        /*1950*/ 	.word	0xffffffff


	//   ....[211]....
        /*1954*/ 	.word	0xffffffff


	//   ....[212]....
        /*1958*/ 	.word	0xffffffff


	//   ....[213]....
        /*195c*/ 	.word	0xffffffff


	//   ....[214]....
        /*1960*/ 	.word	0xffffffff


	//   ....[215]....
        /*1964*/ 	.word	0xffffffff


	//   ....[216]....
        /*1968*/ 	.word	0xffffffff


	//   ....[217]....
        /*196c*/ 	.word	0xffffffff


	//   ....[218]....
        /*1970*/ 	.word	0xffffffff


	//   ....[219]....
        /*1974*/ 	.word	0xffffffff


	//   ....[220]....
        /*1978*/ 	.word	0xffffffff


	//   ....[221]....
        /*197c*/ 	.word	0xffffffff


	//   ....[222]....
        /*1980*/ 	.word	0xffffffff


	//   ....[223]....
        /*1984*/ 	.word	0xffffffff


	//   ....[224]....
        /*1988*/ 	.word	0xffffffff


	//   ....[225]....
        /*198c*/ 	.word	0xffffffff


	//   ....[226]....
        /*1990*/ 	.word	0xffffffff


	//   ....[227]....
        /*1994*/ 	.word	0xffffffff


	//   ....[228]....
        /*1998*/ 	.word	0xffffffff


	//   ....[229]....
        /*199c*/ 	.word	0xffffffff


	//   ....[230]....
        /*19a0*/ 	.word	0xffffffff


	//   ....[231]....
        /*19a4*/ 	.word	0xffffffff


	//   ....[232]....
        /*19a8*/ 	.word	0xffffffff


	//   ....[233]....
        /*19ac*/ 	.word	0xffffffff


	//   ....[234]....
        /*19b0*/ 	.word	0xffffffff


	//   ....[235]....
        /*19b4*/ 	.word	0xffffffff


	//   ....[236]....
        /*19b8*/ 	.word	0xffffffff


	//   ....[237]....
        /*19bc*/ 	.word	0xffffffff


	//   ....[238]....
        /*19c0*/ 	.word	0xffffffff


	//   ....[239]....
        /*19c4*/ 	.word	0xffffffff


	//   ....[240]....
        /*19c8*/ 	.word	0xffffffff


	//   ....[241]....
        /*19cc*/ 	.word	0xffffffff


	//   ....[242]....
        /*19d0*/ 	.word	0xffffffff


	//   ....[243]....
        /*19d4*/ 	.word	0xffffffff


	//   ....[244]....
        /*19d8*/ 	.word	0xffffffff


	//   ....[245]....
        /*19dc*/ 	.word	0xffffffff


	//   ....[246]....
        /*19e0*/ 	.word	0xffffffff


	//   ....[247]....
        /*19e4*/ 	.word	0xffffffff


	//   ....[248]....
        /*19e8*/ 	.word	0xffffffff


	//   ....[249]....
        /*19ec*/ 	.word	0xffffffff


	//   ....[250]....
        /*19f0*/ 	.word	0xffffffff


	//   ....[251]....
        /*19f4*/ 	.word	0xffffffff


	//   ....[252]....
        /*19f8*/ 	.word	0xffffffff


	//   ....[253]....
        /*19fc*/ 	.word	0xffffffff


	//   ....[254]....
        /*1a00*/ 	.word	0xffffffff


	//   ....[255]....
        /*1a04*/ 	.word	0xffffffff


	//   ....[0]....
        /*1a08*/ 	.word	0xffffffff


	//   ....[1]....
        /*1a0c*/ 	.word	0xffffffff


	//   ....[2]....
        /*1a10*/ 	.word	0xffffffff


	//   ....[3]....
        /*1a14*/ 	.word	0xffffffff


	//   ....[4]....
        /*1a18*/ 	.word	0xffffffff


	//   ....[5]....
        /*1a1c*/ 	.word	0xffffffff


	//   ....[6]....
        /*1a20*/ 	.word	0xffffffff


	//   ....[7]....
        /*1a24*/ 	.word	0xffffffff


	//   ....[8]....
        /*1a28*/ 	.word	0xffffffff


	//   ....[9]....
        /*1a2c*/ 	.word	0xffffffff


	//   ....[10]....
        /*1a30*/ 	.word	0xffffffff


	//   ....[11]....
        /*1a34*/ 	.word	0xffffffff


	//   ....[12]....
        /*1a38*/ 	.word	0xffffffff


	//   ....[13]....
        /*1a3c*/ 	.word	0xffffffff


	//   ....[14]....
        /*1a40*/ 	.word	0xffffffff


	//   ....[15]....
        /*1a44*/ 	.word	0xffffffff


	//   ....[16]....
        /*1a48*/ 	.word	0xffffffff


	//   ....[17]....
        /*1a4c*/ 	.word	0xffffffff


	//   ....[18]....
        /*1a50*/ 	.word	0xffffffff


	//   ....[19]....
        /*1a54*/ 	.word	0xffffffff


	//   ....[20]....
        /*1a58*/ 	.word	0xffffffff


	//   ....[21]....
        /*1a5c*/ 	.word	0xffffffff


	//   ....[22]....
        /*1a60*/ 	.word	0xffffffff


	//   ....[23]....
        /*1a64*/ 	.word	0xffffffff


	//   ....[24]....
        /*1a68*/ 	.word	0xffffffff


	//   ....[25]....
        /*1a6c*/ 	.word	0xffffffff


	//   ....[26]....
        /*1a70*/ 	.word	0xffffffff


	//   ....[27]....
        /*1a74*/ 	.word	0xffffffff


	//   ....[28]....
        /*1a78*/ 	.word	0xffffffff


	//   ....[29]....
        /*1a7c*/ 	.word	0xffffffff


	//   ....[30]....
        /*1a80*/ 	.word	0xffffffff


	//   ....[31]....
        /*1a84*/ 	.word	0xffffffff


	//   ....[32]....
        /*1a88*/ 	.word	0xffffffff


	//   ....[33]....
        /*1a8c*/ 	.word	0xffffffff


	//   ....[34]....
        /*1a90*/ 	.word	0xffffffff


	//   ....[35]....
        /*1a94*/ 	.word	0xffffffff


	//   ....[36]....
        /*1a98*/ 	.word	0xffffffff


	//   ....[37]....
        /*1a9c*/ 	.word	0xffffffff


	//   ....[38]....
        /*1aa0*/ 	.word	0xffffffff


	//   ....[39]....
        /*1aa4*/ 	.word	0xffffffff


	//   ....[40]....
        /*1aa8*/ 	.word	0xffffffff


	//   ....[41]....
        /*1aac*/ 	.word	0xffffffff


	//   ....[42]....
        /*1ab0*/ 	.word	0xffffffff


	//   ....[43]....
        /*1ab4*/ 	.word	0xffffffff


	//   ....[44]....
        /*1ab8*/ 	.word	0xffffffff


	//   ....[45]....
        /*1abc*/ 	.word	0xffffffff


	//   ....[46]....
        /*1ac0*/ 	.word	0xffffffff


	//   ....[47]....
        /*1ac4*/ 	.word	0xffffffff


	//   ....[48]....
        /*1ac8*/ 	.word	0xffffffff


	//   ....[49]....
        /*1acc*/ 	.word	0xffffffff


	//   ....[50]....
        /*1ad0*/ 	.word	0xffffffff


	//   ....[51]....
        /*1ad4*/ 	.word	0xffffffff


	//   ....[52]....
        /*1ad8*/ 	.word	0xffffffff


	//   ....[53]....
        /*1adc*/ 	.word	0xffffffff


	//   ....[54]....
        /*1ae0*/ 	.word	0xffffffff


	//   ....[55]....
        /*1ae4*/ 	.word	0xffffffff


	//   ....[56]....
        /*1ae8*/ 	.word	0xffffffff


	//   ....[57]....
        /*1aec*/ 	.word	0xffffffff


	//   ....[58]....
        /*1af0*/ 	.word	0xffffffff


	//   ....[59]....
        /*1af4*/ 	.word	0xffffffff


	//   ....[60]....
        /*1af8*/ 	.word	0xffffffff


	//   ....[61]....
        /*1afc*/ 	.word	0xffffffff


	//   ....[62]....
        /*1b00*/ 	.word	0xffffffff


	//   ....[63]....
        /*1b04*/ 	.word	0xffffffff


	//   ....[64]....
        /*1b08*/ 	.word	0xffffffff


	//   ....[65]....
        /*1b0c*/ 	.word	0xffffffff


	//   ....[66]....
        /*1b10*/ 	.word	0xffffffff


	//   ....[67]....
        /*1b14*/ 	.word	0xffffffff


	//   ....[68]....
        /*1b18*/ 	.word	0xffffffff


	//   ....[69]....
        /*1b1c*/ 	.word	0xffffffff


	//   ....[70]....
        /*1b20*/ 	.word	0xffffffff


	//   ....[71]....
        /*1b24*/ 	.word	0xffffffff


	//   ....[72]....
        /*1b28*/ 	.word	0xffffffff


	//   ....[73]....
        /*1b2c*/ 	.word	0xffffffff


	//   ....[74]....
        /*1b30*/ 	.word	0xffffffff


	//   ....[75]....
        /*1b34*/ 	.word	0xffffffff


	//   ....[76]....
        /*1b38*/ 	.word	0xffffffff


	//   ....[77]....
        /*1b3c*/ 	.word	0xffffffff


	//   ....[78]....
        /*1b40*/ 	.word	0xffffffff


	//   ....[79]....
        /*1b44*/ 	.word	0xffffffff


	//   ....[80]....
        /*1b48*/ 	.word	0xffffffff


	//   ....[81]....
        /*1b4c*/ 	.word	0xffffffff


	//   ....[82]....
        /*1b50*/ 	.word	0xffffffff


	//   ....[83]....
        /*1b54*/ 	.word	0xffffffff


	//   ....[84]....
        /*1b58*/ 	.word	0xffffffff


	//   ....[85]....
        /*1b5c*/ 	.word	0xffffffff


	//   ....[86]....
        /*1b60*/ 	.word	0xffffffff


	//   ....[87]....
        /*1b64*/ 	.word	0xffffffff


	//   ....[88]....
        /*1b68*/ 	.word	0xffffffff


	//   ....[89]....
        /*1b6c*/ 	.word	0xffffffff


	//   ....[90]....
        /*1b70*/ 	.word	0xffffffff


	//   ....[91]....
        /*1b74*/ 	.word	0xffffffff


	//   ....[92]....
        /*1b78*/ 	.word	0xffffffff


	//   ....[93]....
        /*1b7c*/ 	.word	0xffffffff


	//   ....[94]....
        /*1b80*/ 	.word	0xffffffff


	//   ....[95]....
        /*1b84*/ 	.word	0xffffffff


	//   ....[96]....
        /*1b88*/ 	.word	0xffffffff


	//   ....[97]....
        /*1b8c*/ 	.word	0xffffffff


	//   ....[98]....
        /*1b90*/ 	.word	0xffffffff


	//   ....[99]....
        /*1b94*/ 	.word	0xffffffff


	//   ....[100]....
        /*1b98*/ 	.word	0xffffffff


	//   ....[101]....
        /*1b9c*/ 	.word	0xffffffff


	//   ....[102]....
        /*1ba0*/ 	.word	0xffffffff


	//   ....[103]....
        /*1ba4*/ 	.word	0xffffffff


	//   ....[104]....
        /*1ba8*/ 	.word	0xffffffff


	//   ....[105]....
        /*1bac*/ 	.word	0xffffffff


	//   ....[106]....
        /*1bb0*/ 	.word	0xffffffff


	//   ....[107]....
        /*1bb4*/ 	.word	0xffffffff


	//   ....[108]....
        /*1bb8*/ 	.word	0xffffffff


	//   ....[109]....
        /*1bbc*/ 	.word	0xffffffff


	//   ....[110]....
        /*1bc0*/ 	.word	0xffffffff


	//   ....[111]....
        /*1bc4*/ 	.word	0xffffffff


	//   ....[112]....
        /*1bc8*/ 	.word	0xffffffff


	//   ....[113]....
        /*1bcc*/ 	.word	0xffffffff


	//   ....[114]....
        /*1bd0*/ 	.word	0xffffffff


	//   ....[115]....
        /*1bd4*/ 	.word	0xffffffff


	//   ....[116]....
        /*1bd8*/ 	.word	0xffffffff


	//   ....[117]....
        /*1bdc*/ 	.word	0xffffffff


	//   ....[118]....
        /*1be0*/ 	.word	0xffffffff


	//   ....[119]....
        /*1be4*/ 	.word	0xffffffff


	//   ....[120]....
        /*1be8*/ 	.word	0xffffffff


	//   ....[121]....
        /*1bec*/ 	.word	0xffffffff


	//   ....[122]....
        /*1bf0*/ 	.word	0xffffffff


	//   ....[123]....
        /*1bf4*/ 	.word	0xffffffff


	//   ....[124]....
        /*1bf8*/ 	.word	0xffffffff


	//   ....[125]....
        /*1bfc*/ 	.word	0xffffffff


	//   ....[126]....
        /*1c00*/ 	.word	0xffffffff


	//   ....[127]....
        /*1c04*/ 	.word	0xffffffff


	//   ....[128]....
        /*1c08*/ 	.word	0xffffffff


	//   ....[129]....
        /*1c0c*/ 	.word	0xffffffff


	//   ....[130]....
        /*1c10*/ 	.word	0xffffffff


	//   ....[131]....
        /*1c14*/ 	.word	0xffffffff


	//   ....[132]....
        /*1c18*/ 	.word	0xffffffff


	//   ....[133]....
        /*1c1c*/ 	.word	0xffffffff


	//   ....[134]....
        /*1c20*/ 	.word	0xffffffff


	//   ....[135]....
        /*1c24*/ 	.word	0xffffffff


	//   ....[136]....
        /*1c28*/ 	.word	0xffffffff


	//   ....[137]....
        /*1c2c*/ 	.word	0xffffffff


	//   ....[138]....
        /*1c30*/ 	.word	0xffffffff


	//   ....[139]....
        /*1c34*/ 	.word	0xffffffff


	//   ....[140]....
        /*1c38*/ 	.word	0xffffffff


	//   ....[141]....
        /*1c3c*/ 	.word	0xffffffff


	//   ....[142]....
        /*1c40*/ 	.word	0xffffffff


	//   ....[143]....
        /*1c44*/ 	.word	0xffffffff


	//   ....[144]....
        /*1c48*/ 	.word	0xffffffff


	//   ....[145]....
        /*1c4c*/ 	.word	0xffffffff


	//   ....[146]....
        /*1c50*/ 	.word	0xffffffff


	//   ....[147]....
        /*1c54*/ 	.word	0xffffffff


	//   ....[148]....
        /*1c58*/ 	.word	0xffffffff


	//   ....[149]....
        /*1c5c*/ 	.word	0xffffffff


	//   ....[150]....
        /*1c60*/ 	.word	0xffffffff


	//   ....[151]....
        /*1c64*/ 	.word	0xffffffff


	//   ....[152]....
        /*1c68*/ 	.word	0xffffffff


	//   ....[153]....
        /*1c6c*/ 	.word	0xffffffff


	//   ....[154]....
        /*1c70*/ 	.word	0xffffffff


	//   ....[155]....
        /*1c74*/ 	.word	0xffffffff


	//   ....[156]....
        /*1c78*/ 	.word	0xffffffff


	//   ....[157]....
        /*1c7c*/ 	.word	0xffffffff


	//   ....[158]....
        /*1c80*/ 	.word	0xffffffff


	//   ....[159]....
        /*1c84*/ 	.word	0xffffffff


	//   ....[160]....
        /*1c88*/ 	.word	0xffffffff


	//   ....[161]....
        /*1c8c*/ 	.word	0xffffffff


	//   ....[162]....
        /*1c90*/ 	.word	0xffffffff


	//   ....[163]....
        /*1c94*/ 	.word	0xffffffff


	//   ....[164]....
        /*1c98*/ 	.word	0xffffffff


	//   ....[165]....
        /*1c9c*/ 	.word	0xffffffff


	//   ....[166]....
        /*1ca0*/ 	.word	0xffffffff


	//   ....[167]....
        /*1ca4*/ 	.word	0xffffffff


	//   ....[168]....
        /*1ca8*/ 	.word	0xffffffff


	//   ....[169]....
        /*1cac*/ 	.word	0xffffffff


	//   ....[170]....
        /*1cb0*/ 	.word	0xffffffff


	//   ....[171]....
        /*1cb4*/ 	.word	0xffffffff


	//   ....[172]....
        /*1cb8*/ 	.word	0xffffffff


	//   ....[173]....
        /*1cbc*/ 	.word	0xffffffff


	//   ....[174]....
        /*1cc0*/ 	.word	0xffffffff


	//   ....[175]....
        /*1cc4*/ 	.word	0xffffffff


	//   ....[176]....
        /*1cc8*/ 	.word	0xffffffff


	//   ....[177]....
        /*1ccc*/ 	.word	0xffffffff


	//   ....[178]....
        /*1cd0*/ 	.word	0xffffffff


	//   ....[179]....
        /*1cd4*/ 	.word	0xffffffff


	//   ....[180]....
        /*1cd8*/ 	.word	0xffffffff


	//   ....[181]....
        /*1cdc*/ 	.word	0xffffffff


	//   ....[182]....
        /*1ce0*/ 	.word	0xffffffff


	//   ....[183]....
        /*1ce4*/ 	.word	0xffffffff


	//   ....[184]....
        /*1ce8*/ 	.word	0xffffffff


	//   ....[185]....
        /*1cec*/ 	.word	0xffffffff


	//----- nvinfo : EIATTR_COOP_GROUP_INSTR_OFFSETS
	.align		4
.L_402:
        /*1cf0*/ 	.byte	0x04, 0x28
        /*1cf2*/ 	.short	(.L_404 - .L_403)


	//   ....[0]....
.L_403:
        /*1cf4*/ 	.word	0x00000090


	//   ....[1]....
        /*1cf8*/ 	.word	0x00002300


	//   ....[2]....
        /*1cfc*/ 	.word	0x00002350


	//   ....[3]....
        /*1d00*/ 	.word	0x00002b20


	//   ....[4]....
        /*1d04*/ 	.word	0x00002b40


	//   ....[5]....
        /*1d08*/ 	.word	0x00003290


	//   ....[6]....
        /*1d0c*/ 	.word	0x000032a0


	//   ....[7]....
        /*1d10*/ 	.word	0x00003ab0


	//   ....[8]....
        /*1d14*/ 	.word	0x00003ae0


	//   ....[9]....
        /*1d18*/ 	.word	0x000046e0


	//   ....[10]....
        /*1d1c*/ 	.word	0x00004710


	//   ....[11]....
        /*1d20*/ 	.word	0x00004e90


	//   ....[12]....
        /*1d24*/ 	.word	0x00004eb0


	//   ....[13]....
        /*1d28*/ 	.word	0x00005650


	//   ....[14]....
        /*1d2c*/ 	.word	0x00005680


	//   ....[15]....
        /*1d30*/ 	.word	0x00005790


	//   ....[16]....
        /*1d34*/ 	.word	0x000057c0


	//   ....[17]....
        /*1d38*/ 	.word	0x00005890


	//   ....[18]....
        /*1d3c*/ 	.word	0x000058b0


	//   ....[19]....
        /*1d40*/ 	.word	0x00005db0


	//   ....[20]....
        /*1d44*/ 	.word	0x00005dc0


	//   ....[21]....
        /*1d48*/ 	.word	0x00005e90


	//   ....[22]....
        /*1d4c*/ 	.word	0x00005ec0


	//   ....[23]....
        /*1d50*/ 	.word	0x00005f90


	//   ....[24]....
        /*1d54*/ 	.word	0x00005fc0


	//   ....[25]....
        /*1d58*/ 	.word	0x00007190


	//   ....[26]....
        /*1d5c*/ 	.word	0x000071b0


	//   ....[27]....
        /*1d60*/ 	.word	0x000072f0


	//   ....[28]....
        /*1d64*/ 	.word	0x00007300


	//   ....[29]....
        /*1d68*/ 	.word	0x00007430


	//   ....[30]....
        /*1d6c*/ 	.word	0x00007450


	//   ....[31]....
        /*1d70*/ 	.word	0x00007580


	//   ....[32]....
        /*1d74*/ 	.word	0x00007590


	//   ....[33]....
        /*1d78*/ 	.word	0x000076c0


	//   ....[34]....
        /*1d7c*/ 	.word	0x000076e0


	//   ....[35]....
        /*1d80*/ 	.word	0x00007810


	//   ....[36]....
        /*1d84*/ 	.word	0x00007820


	//   ....[37]....
        /*1d88*/ 	.word	0x00007950


	//   ....[38]....
        /*1d8c*/ 	.word	0x00007970


	//   ....[39]....
        /*1d90*/ 	.word	0x00007aa0


	//   ....[40]....
        /*1d94*/ 	.word	0x00007ab0


	//   ....[41]....
        /*1d98*/ 	.word	0x000083a0


	//   ....[42]....
        /*1d9c*/ 	.word	0x000083d0


	//   ....[43]....
        /*1da0*/ 	.word	0x00008400


	//   ....[44]....
        /*1da4*/ 	.word	0x00008420


	//   ....[45]....
        /*1da8*/ 	.word	0x00008440


	//   ....[46]....
        /*1dac*/ 	.word	0x00008460


	//   ....[47]....
        /*1db0*/ 	.word	0x000089b0


	//   ....[48]....
        /*1db4*/ 	.word	0x000089c0


	//   ....[49]....
        /*1db8*/ 	.word	0x000089d0


	//   ....[50]....
        /*1dbc*/ 	.word	0x000089e0


	//   ....[51]....
        /*1dc0*/ 	.word	0x00008b50


	//   ....[52]....
        /*1dc4*/ 	.word	0x00008b60


	//   ....[53]....
        /*1dc8*/ 	.word	0x00009830


	//   ....[54]....
        /*1dcc*/ 	.word	0x000098b0


	//   ....[55]....
        /*1dd0*/ 	.word	0x000098c0


	//   ....[56]....
        /*1dd4*/ 	.word	0x000098d0


	//   ....[57]....
        /*1dd8*/ 	.word	0x000099f0


	//   ....[58]....
        /*1ddc*/ 	.word	0x00009a00


	//   ....[59]....
        /*1de0*/ 	.word	0x00009ea0


	//   ....[60]....
        /*1de4*/ 	.word	0x0000a5b0


	//   ....[61]....
        /*1de8*/ 	.word	0x0000ab90


	//   ....[62]....
        /*1dec*/ 	.word	0x0000b170


	//   ....[63]....
        /*1df0*/ 	.word	0x0000ba10


	//   ....[64]....
        /*1df4*/ 	.word	0x0000ba40


	//   ....[65]....
        /*1df8*/ 	.word	0x0000ba50


	//   ....[66]....
        /*1dfc*/ 	.word	0x0000ba60


	//   ....[67]....
        /*1e00*/ 	.word	0x0000ba80


	//   ....[68]....
        /*1e04*/ 	.word	0x0000baa0


	//   ....[69]....
        /*1e08*/ 	.word	0x0000bac0


	//   ....[70]....
        /*1e0c*/ 	.word	0x0000bad0


	//   ....[71]....
        /*1e10*/ 	.word	0x0000d3e0


	//   ....[72]....
        /*1e14*/ 	.word	0x0000d430


	//   ....[73]....
        /*1e18*/ 	.word	0x0000d440


	//   ....[74]....
        /*1e1c*/ 	.word	0x0000d450


	//   ....[75]....
        /*1e20*/ 	.word	0x0000d460


	//   ....[76]....
        /*1e24*/ 	.word	0x0000d560


	//   ....[77]....
        /*1e28*/ 	.word	0x0000e7b0


	//   ....[78]....
        /*1e2c*/ 	.word	0x0000e800


	//   ....[79]....
        /*1e30*/ 	.word	0x0000e810


	//   ....[80]....
        /*1e34*/ 	.word	0x0000e820


	//   ....[81]....
        /*1e38*/ 	.word	0x0000e830


	//   ....[82]....
        /*1e3c*/ 	.word	0x0000e840


	//   ....[83]....
        /*1e40*/ 	.word	0x0000eb70


	//   ....[84]....
        /*1e44*/ 	.word	0x0000f180


	//   ....[85]....
        /*1e48*/ 	.word	0x0000f640


	//   ....[86]....
        /*1e4c*/ 	.word	0x0000fb00


	//   ....[87]....
        /*1e50*/ 	.word	0x000102c0


	//   ....[88]....
        /*1e54*/ 	.word	0x000102f0


	//   ....[89]....
        /*1e58*/ 	.word	0x00010300


	//   ....[90]....
        /*1e5c*/ 	.word	0x00010310


	//   ....[91]....
        /*1e60*/ 	.word	0x00010320


	//   ....[92]....
        /*1e64*/ 	.word	0x00010370


	//   ....[93]....
        /*1e68*/ 	.word	0x00010380


	//   ....[94]....
        /*1e6c*/ 	.word	0x00010390


	//   ....[95]....
        /*1e70*/ 	.word	0x00012810


	//   ....[96]....
        /*1e74*/ 	.word	0x00012850


	//   ....[97]....
        /*1e78*/ 	.word	0x00012860


	//   ....[98]....
        /*1e7c*/ 	.word	0x00012870


	//   ....[99]....
        /*1e80*/ 	.word	0x00012880


	//   ....[100]....
        /*1e84*/ 	.word	0x00012980


	//   ....[101]....
        /*1e88*/ 	.word	0x00013ba0


	//   ....[102]....
        /*1e8c*/ 	.word	0x00013be0


	//   ....[103]....
        /*1e90*/ 	.word	0x00013bf0


	//   ....[104]....
        /*1e94*/ 	.word	0x00013c00


	//   ....[105]....
        /*1e98*/ 	.word	0x00013c10


	//   ....[106]....
        /*1e9c*/ 	.word	0x00013c20


	//   ....[107]....
        /*1ea0*/ 	.word	0x00014120


	//   ....[108]....
        /*1ea4*/ 	.word	0x00014150


	//   ....[109]....
        /*1ea8*/ 	.word	0x00014160


	//   ....[110]....
        /*1eac*/ 	.word	0x00014170


	//   ....[111]....
        /*1eb0*/ 	.word	0x000141b0


	//   ....[112]....
        /*1eb4*/ 	.word	0x000141c0


	//   ....[113]....
        /*1eb8*/ 	.word	0x000141d0


	//   ....[114]....
        /*1ebc*/ 	.word	0x000141e0


	//   ....[115]....
        /*1ec0*/ 	.word	0x00016270


	//   ....[116]....
        /*1ec4*/ 	.word	0x00016330


	//   ....[117]....
        /*1ec8*/ 	.word	0x00016340


	//   ....[118]....
        /*1ecc*/ 	.word	0x00016350


	//   ....[119]....
        /*1ed0*/ 	.word	0x00016360


	//   ....[120]....
        /*1ed4*/ 	.word	0x00016370


	//   ....[121]....
        /*1ed8*/ 	.word	0x000175d0


	//   ....[122]....
        /*1edc*/ 	.word	0x00017620


	//   ....[123]....
        /*1ee0*/ 	.word	0x00017630


	//   ....[124]....
        /*1ee4*/ 	.word	0x00017640


	//   ....[125]....
        /*1ee8*/ 	.word	0x00017650


	//   ....[126]....
        /*1eec*/ 	.word	0x00017660


	//   ....[127]....
        /*1ef0*/ 	.word	0x000179b0


	//   ....[128]....
        /*1ef4*/ 	.word	0x00017f80


	//   ....[129]....
        /*1ef8*/ 	.word	0x00018420


	//   ....[130]....
        /*1efc*/ 	.word	0x000188c0


	//   ....[131]....
        /*1f00*/ 	.word	0x00019060


	//   ....[132]....
        /*1f04*/ 	.word	0x00019090


	//   ....[133]....
        /*1f08*/ 	.word	0x000190a0


	//   ....[134]....
        /*1f0c*/ 	.word	0x000190b0


	//   ....[135]....
        /*1f10*/ 	.word	0x000190e0


	//   ....[136]....
        /*1f14*/ 	.word	0x00019100


	//   ....[137]....
        /*1f18*/ 	.word	0x00019110


	//   ....[138]....
        /*1f1c*/ 	.word	0x00019120


	//   ....[139]....
        /*1f20*/ 	.word	0x0001b0f0


	//   ....[140]....
        /*1f24*/ 	.word	0x0001b160


	//   ....[141]....
        /*1f28*/ 	.word	0x0001b170


	//   ....[142]....
        /*1f2c*/ 	.word	0x0001b180


	//   ....[143]....
        /*1f30*/ 	.word	0x0001b1b0


	//   ....[144]....
        /*1f34*/ 	.word	0x0001b1d0


	//   ....[145]....
        /*1f38*/ 	.word	0x0001b1e0


	//   ....[146]....
        /*1f3c*/ 	.word	0x0001b1f0


	//   ....[147]....
        /*1f40*/ 	.word	0x0001cd50


	//   ....[148]....
        /*1f44*/ 	.word	0x0001cd90


	//   ....[149]....
        /*1f48*/ 	.word	0x0001cdc0


	//   ....[150]....
        /*1f4c*/ 	.word	0x0001cde0


	//   ....[151]....
        /*1f50*/ 	.word	0x0001ce00


	//   ....[152]....
        /*1f54*/ 	.word	0x0001ce20


	//   ....[153]....
        /*1f58*/ 	.word	0x0001ce30


	//   ....[154]....
        /*1f5c*/ 	.word	0x0001ce40


	//   ....[155]....
        /*1f60*/ 	.word	0x0001d080


	//   ....[156]....
        /*1f64*/ 	.word	0x0001d090


	//   ....[157]....
        /*1f68*/ 	.word	0x0001d190


	//   ....[158]....
        /*1f6c*/ 	.word	0x0001d1c0


	//   ....[159]....
        /*1f70*/ 	.word	0x0001d2a0


	//   ....[160]....
        /*1f74*/ 	.word	0x0001d2d0


	//   ....[161]....
        /*1f78*/ 	.word	0x0001d3b0


	//   ....[162]....
        /*1f7c*/ 	.word	0x0001d3e0


	//   ....[163]....
        /*1f80*/ 	.word	0x0001d4c0


	//   ....[164]....
        /*1f84*/ 	.word	0x0001d4f0


	//   ....[165]....
        /*1f88*/ 	.word	0x0001d5d0


	//   ....[166]....
        /*1f8c*/ 	.word	0x0001d600


	//   ....[167]....
        /*1f90*/ 	.word	0x0001d6e0


	//   ....[168]....
        /*1f94*/ 	.word	0x0001d710


	//   ....[169]....
        /*1f98*/ 	.word	0x0001d7f0


	//   ....[170]....
        /*1f9c*/ 	.word	0x0001d810


	//   ....[171]....
        /*1fa0*/ 	.word	0x0001df90


	//   ....[172]....
        /*1fa4*/ 	.word	0x0001dfb0


	//   ....[173]....
        /*1fa8*/ 	.word	0x0001e0c0


	//   ....[174]....
        /*1fac*/ 	.word	0x0001e0d0


	//   ....[175]....
        /*1fb0*/ 	.word	0x0001e1e0


	//   ....[176]....
        /*1fb4*/ 	.word	0x0001e200


	//   ....[177]....
        /*1fb8*/ 	.word	0x0001e310


	//   ....[178]....
        /*1fbc*/ 	.word	0x0001e320


	//   ....[179]....
        /*1fc0*/ 	.word	0x0001e430


	//   ....[180]....
        /*1fc4*/ 	.word	0x0001e450


	//   ....[181]....
        /*1fc8*/ 	.word	0x0001e560


	//   ....[182]....
        /*1fcc*/ 	.word	0x0001e570


	//   ....[183]....
        /*1fd0*/ 	.word	0x0001e680


	//   ....[184]....
        /*1fd4*/ 	.word	0x0001e6a0


	//   ....[185]....
        /*1fd8*/ 	.word	0x0001e7b0


	//   ....[186]....
        /*1fdc*/ 	.word	0x0001e7c0


	//   ....[187]....
        /*1fe0*/ 	.word	0x0001e910


	//   ....[188]....
        /*1fe4*/ 	.word	0x0001e990


	//   ....[189]....
        /*1fe8*/ 	.word	0x0001ea20


	//   ....[190]....
        /*1fec*/ 	.word	0x0001eaa0


	//   ....[191]....
        /*1ff0*/ 	.word	0x0001eb30


	//   ....[192]....
        /*1ff4*/ 	.word	0x0001ebc0


	//   ....[193]....
        /*1ff8*/ 	.word	0x0001ec50


	//   ....[194]....
        /*1ffc*/ 	.word	0x0001ecd0


	//   ....[195]....
        /*2000*/ 	.word	0x0001ed60


	//   ....[196]....
        /*2004*/ 	.word	0x0001edf0


	//   ....[197]....
        /*2008*/ 	.word	0x0001ee80


	//   ....[198]....
        /*200c*/ 	.word	0x0001ef00


	//   ....[199]....
        /*2010*/ 	.word	0x0001ef90


	//   ....[200]....
        /*2014*/ 	.word	0x0001f020


	//   ....[201]....
        /*2018*/ 	.word	0x0001f0b0


	//   ....[202]....
        /*201c*/ 	.word	0x0001f130


	//   ....[203]....
        /*2020*/ 	.word	0x0001f1b0


	//   ....[204]....
        /*2024*/ 	.word	0x0001f220


	//   ....[205]....
        /*2028*/ 	.word	0x0001f470


	//   ....[206]....
        /*202c*/ 	.word	0x0001f4f0


	//   ....[207]....
        /*2030*/ 	.word	0x0001f630


	//   ....[208]....
        /*2034*/ 	.word	0x0001f6b0


	//   ....[209]....
        /*2038*/ 	.word	0x0001f730


	//   ....[210]....
        /*203c*/ 	.word	0x0001f7b0


	//   ....[211]....
        /*2040*/ 	.word	0x0001f9a0


	//   ....[212]....
        /*2044*/ 	.word	0x0001fa20


	//   ....[213]....
        /*2048*/ 	.word	0x0001fba0


	//   ....[214]....
        /*204c*/ 	.word	0x0001fc20


	//   ....[215]....
        /*2050*/ 	.word	0x0001fca0


	//   ....[216]....
        /*2054*/ 	.word	0x0001fd30


	//   ....[217]....
        /*2058*/ 	.word	0x0001fdc0


	//   ....[218]....
        /*205c*/ 	.word	0x0001fe50


	//   ....[219]....
        /*2060*/ 	.word	0x0001feb0


	//   ....[220]....
        /*2064*/ 	.word	0x0001ff10


	//   ....[221]....
        /*2068*/ 	.word	0x0001ff60


	//   ....[222]....
        /*206c*/ 	.word	0x0001ffb0


	//   ....[223]....
        /*2070*/ 	.word	0x00020000


	//   ....[224]....
        /*2074*/ 	.word	0x00020050


	//   ....[225]....
        /*2078*/ 	.word	0x000200a0


	//   ....[226]....
        /*207c*/ 	.word	0x000200f0


	//   ....[227]....
        /*2080*/ 	.word	0x00020170


	//   ....[228]....
        /*2084*/ 	.word	0x000201f0


	//   ....[229]....
        /*2088*/ 	.word	0x00020360


	//   ....[230]....
        /*208c*/ 	.word	0x000203e0


	//   ....[231]....
        /*2090*/ 	.word	0x00020550


	//   ....[232]....
        /*2094*/ 	.word	0x000205d0


	//   ....[233]....
        /*2098*/ 	.word	0x00020650


	//   ....[234]....
        /*209c*/ 	.word	0x000206d0


	//   ....[235]....
        /*20a0*/ 	.word	0x00020840


	//   ....[236]....
        /*20a4*/ 	.word	0x000208c0


	//   ....[237]....
        /*20a8*/ 	.word	0x00020a30


	//   ....[238]....
        /*20ac*/ 	.word	0x00020ab0


	//   ....[239]....
        /*20b0*/ 	.word	0x00020b30


	//   ....[240]....
        /*20b4*/ 	.word	0x00020bc0


	//   ....[241]....
        /*20b8*/ 	.word	0x00020c50


	//   ....[242]....
        /*20bc*/ 	.word	0x00020ce0


	//   ....[243]....
        /*20c0*/ 	.word	0x00020d30


	//   ....[244]....
        /*20c4*/ 	.word	0x00020d80


	//   ....[245]....
        /*20c8*/ 	.word	0x00020dd0


	//   ....[246]....
        /*20cc*/ 	.word	0x00020e10


	//   ....[247]....
        /*20d0*/ 	.word	0x00020e60


	//   ....[248]....
        /*20d4*/ 	.word	0x00020ea0


	//   ....[249]....
        /*20d8*/ 	.word	0x00020ef0


	//   ....[250]....
        /*20dc*/ 	.word	0x00020f40


	//   ....[251]....
        /*20e0*/ 	.word	0x00020fc0


	//   ....[252]....
        /*20e4*/ 	.word	0x00021040


	//   ....[253]....
        /*20e8*/ 	.word	0x00021190


	//   ....[254]....
        /*20ec*/ 	.word	0x00021210


	//   ....[255]....
        /*20f0*/ 	.word	0x00021360


	//   ....[0]....
        /*20f4*/ 	.word	0x000213e0


	//   ....[1]....
        /*20f8*/ 	.word	0x00021460


	//   ....[2]....
        /*20fc*/ 	.word	0x000214e0


	//   ....[3]....
        /*2100*/ 	.word	0x00021630


	//   ....[4]....
        /*2104*/ 	.word	0x000216b0


	//   ....[5]....
        /*2108*/ 	.word	0x00021800


	//   ....[6]....
        /*210c*/ 	.word	0x00021880


	//   ....[7]....
        /*2110*/ 	.word	0x000218d0


	//   ....[8]....
        /*2114*/ 	.word	0x00021930


	//   ....[9]....
        /*2118*/ 	.word	0x00021980


	//   ....[10]....
        /*211c*/ 	.word	0x000219c0


	//   ....[11]....
        /*2120*/ 	.word	0x00021a10


	//   ....[12]....
        /*2124*/ 	.word	0x00021a50


	//   ....[13]....
        /*2128*/ 	.word	0x00021aa0


	//   ....[14]....
        /*212c*/ 	.word	0x00021ae0


	//   ....[15]....
        /*2130*/ 	.word	0x00021b60


	//   ....[16]....
        /*2134*/ 	.word	0x00021be0


	//   ....[17]....
        /*2138*/ 	.word	0x00021c60


	//   ....[18]....
        /*213c*/ 	.word	0x00021dc0


	//   ....[19]....
        /*2140*/ 	.word	0x00021e40


	//   ....[20]....
        /*2144*/ 	.word	0x00021fa0


	//   ....[21]....
        /*2148*/ 	.word	0x00022020


	//   ....[22]....
        /*214c*/ 	.word	0x000220a0


	//   ....[23]....
        /*2150*/ 	.word	0x00022130


	//   ....[24]....
        /*2154*/ 	.word	0x000221c0


	//   ....[25]....
        /*2158*/ 	.word	0x00022250


	//   ....[26]....
        /*215c*/ 	.word	0x000222a0


	//   ....[27]....
        /*2160*/ 	.word	0x00022300


	//   ....[28]....
        /*2164*/ 	.word	0x00022350


	//   ....[29]....
        /*2168*/ 	.word	0x00022390


	//   ....[30]....
        /*216c*/ 	.word	0x000223e0


	//   ....[31]....
        /*2170*/ 	.word	0x00022420


	//   ....[32]....
        /*2174*/ 	.word	0x00022470


	//   ....[33]....
        /*2178*/ 	.word	0x000224b0


	//   ....[34]....
        /*217c*/ 	.word	0x00022510


	//   ....[35]....
        /*2180*/ 	.word	0x00022570


	//   ....[36]....
        /*2184*/ 	.word	0x000225c0


	//   ....[37]....
        /*2188*/ 	.word	0x00022620


	//   ....[38]....
        /*218c*/ 	.word	0x00022670


	//   ....[39]....
        /*2190*/ 	.word	0x000226d0


	//   ....[40]....
        /*2194*/ 	.word	0x00022720


	//   ....[41]....
        /*2198*/ 	.word	0x00022780


	//   ....[42]....
        /*219c*/ 	.word	0x000227f0


	//   ....[43]....
        /*21a0*/ 	.word	0x00022870


	//   ....[44]....
        /*21a4*/ 	.word	0x00022900


	//   ....[45]....
        /*21a8*/ 	.word	0x00022980


	//   ....[46]....
        /*21ac*/ 	.word	0x00022a10


	//   ....[47]....
        /*21b0*/ 	.word	0x00022aa0


	//   ....[48]....
        /*21b4*/ 	.word	0x00022b30


	//   ....[49]....
        /*21b8*/ 	.word	0x00022bb0


	//   ....[50]....
        /*21bc*/ 	.word	0x00022c40


	//   ....[51]....
        /*21c0*/ 	.word	0x00022cd0


	//   ....[52]....
        /*21c4*/ 	.word	0x00022d60


	//   ....[53]....
        /*21c8*/ 	.word	0x00022de0


	//   ....[54]....
        /*21cc*/ 	.word	0x00022e70


	//   ....[55]....
        /*21d0*/ 	.word	0x00022f00


	//   ....[56]....
        /*21d4*/ 	.word	0x00022f90


	//   ....[57]....
        /*21d8*/ 	.word	0x00023010


	//   ....[58]....
        /*21dc*/ 	.word	0x000234e0


	//   ....[59]....
        /*21e0*/ 	.word	0x00023500


	//   ....[60]....
        /*21e4*/ 	.word	0x00023520


	//   ....[61]....
        /*21e8*/ 	.word	0x00023530


	//   ....[62]....
        /*21ec*/ 	.word	0x000237e0


	//   ....[63]....
        /*21f0*/ 	.word	0x000237f0


	//   ....[64]....
        /*21f4*/ 	.word	0x00023800


	//   ....[65]....
        /*21f8*/ 	.word	0x00023810


	//   ....[66]....
        /*21fc*/ 	.word	0x00023aa0


	//   ....[67]....
        /*2200*/ 	.word	0x00023ac0


	//   ....[68]....
        /*2204*/ 	.word	0x00023ae0


	//   ....[69]....
        /*2208*/ 	.word	0x00023af0


	//   ....[70]....
        /*220c*/ 	.word	0x00023da0


	//   ....[71]....
        /*2210*/ 	.word	0x00023db0


	//   ....[72]....
        /*2214*/ 	.word	0x00023dc0


	//   ....[73]....
        /*2218*/ 	.word	0x00023dd0


	//   ....[74]....
        /*221c*/ 	.word	0x00024060


	//   ....[75]....
        /*2220*/ 	.word	0x00024080


	//   ....[76]....
        /*2224*/ 	.word	0x000240a0


	//   ....[77]....
        /*2228*/ 	.word	0x000240b0


	//   ....[78]....
        /*222c*/ 	.word	0x00024370


	//   ....[79]....
        /*2230*/ 	.word	0x00024390


	//   ....[80]....
        /*2234*/ 	.word	0x000243b0


	//   ....[81]....
        /*2238*/ 	.word	0x000243c0


	//   ....[82]....
        /*223c*/ 	.word	0x00024660


	//   ....[83]....
        /*2240*/ 	.word	0x000246c0


	//   ....[84]....
        /*2244*/ 	.word	0x000246d0


	//   ....[85]....
        /*2248*/ 	.word	0x000246e0


	//   ....[86]....
        /*224c*/ 	.word	0x000249a0


	//   ....[87]....
        /*2250*/ 	.word	0x00024a00


	//   ....[88]....
        /*2254*/ 	.word	0x00024a10


	//   ....[89]....
        /*2258*/ 	.word	0x00024a20


	//   ....[90]....
        /*225c*/ 	.word	0x00028420


	//   ....[91]....
        /*2260*/ 	.word	0x00028440


	//   ....[92]....
        /*2264*/ 	.word	0x00028460


	//   ....[93]....
        /*2268*/ 	.word	0x00028470


	//   ....[94]....
        /*226c*/ 	.word	0x00028670


	//   ....[95]....
        /*2270*/ 	.word	0x00028680


	//   ....[96]....
        /*2274*/ 	.word	0x00028690


	//   ....[97]....
        /*2278*/ 	.word	0x000286a0


	//   ....[98]....
        /*227c*/ 	.word	0x000288d0


	//   ....[99]....
        /*2280*/ 	.word	0x000288f0


	//   ....[100]....
        /*2284*/ 	.word	0x00028910


	//   ....[101]....
        /*2288*/ 	.word	0x00028920


	//   ....[102]....
        /*228c*/ 	.word	0x00028b00


	//   ....[103]....
        /*2290*/ 	.word	0x00028b10


	//   ....[104]....
        /*2294*/ 	.word	0x00028b20


	//   ....[105]....
        /*2298*/ 	.word	0x00028b30


	//   ....[106]....
        /*229c*/ 	.word	0x00028d60


	//   ....[107]....
        /*22a0*/ 	.word	0x00028d80


	//   ....[108]....
        /*22a4*/ 	.word	0x00028da0


	//   ....[109]....
        /*22a8*/ 	.word	0x00028db0


	//   ....[110]....
        /*22ac*/ 	.word	0x00028f90


	//   ....[111]....
        /*22b0*/ 	.word	0x00028fa0


	//   ....[112]....
        /*22b4*/ 	.word	0x00028fb0


	//   ....[113]....
        /*22b8*/ 	.word	0x00028fc0


	//   ....[114]....
        /*22bc*/ 	.word	0x000291f0


	//   ....[115]....
        /*22c0*/ 	.word	0x00029210


	//   ....[116]....
        /*22c4*/ 	.word	0x00029230


	//   ....[117]....
        /*22c8*/ 	.word	0x00029240


	//   ....[118]....
        /*22cc*/ 	.word	0x00029480


	//   ....[119]....
        /*22d0*/ 	.word	0x00029490


	//   ....[120]....
        /*22d4*/ 	.word	0x000294a0


	//   ....[121]....
        /*22d8*/ 	.word	0x000294b0


	//   ....[122]....
        /*22dc*/ 	.word	0x0002d260


	//   ....[123]....
        /*22e0*/ 	.word	0x0002d2e0


	//   ....[124]....
        /*22e4*/ 	.word	0x0002d370


	//   ....[125]....
        /*22e8*/ 	.word	0x0002d3e0


	//   ....[126]....
        /*22ec*/ 	.word	0x0002d470


	//   ....[127]....
        /*22f0*/ 	.word	0x0002d4f0


	//   ....[128]....
        /*22f4*/ 	.word	0x0002d590


	//   ....[129]....
        /*22f8*/ 	.word	0x0002d610


	//   ....[130]....
        /*22fc*/ 	.word	0x0002d6a0


	//   ....[131]....
        /*2300*/ 	.word	0x0002d730


	//   ....[132]....
        /*2304*/ 	.word	0x0002d7d0


	//   ....[133]....
        /*2308*/ 	.word	0x0002d850


	//   ....[134]....
        /*230c*/ 	.word	0x0002d8e0


	//   ....[135]....
        /*2310*/ 	.word	0x0002d960


	//   ....[136]....
        /*2314*/ 	.word	0x0002da00


	//   ....[137]....
        /*2318*/ 	.word	0x0002da80


	//   ....[138]....
        /*231c*/ 	.word	0x0002db10


	//   ....[139]....
        /*2320*/ 	.word	0x0002dba0


	//   ....[140]....
        /*2324*/ 	.word	0x0002dc40


	//   ....[141]....
        /*2328*/ 	.word	0x0002dcc0


	//   ....[142]....
        /*232c*/ 	.word	0x0002dd50


	//   ....[143]....
        /*2330*/ 	.word	0x0002dde0


	//   ....[144]....
        /*2334*/ 	.word	0x0002de80


	//   ....[145]....
        /*2338*/ 	.word	0x0002df00


	//   ....[146]....
        /*233c*/ 	.word	0x0002df90


	//   ....[147]....
        /*2340*/ 	.word	0x0002e020


	//   ....[148]....
        /*2344*/ 	.word	0x0002e0b0


	//   ....[149]....
        /*2348*/ 	.word	0x0002e130


	//   ....[150]....
        /*234c*/ 	.word	0x0002e1c0


	//   ....[151]....
        /*2350*/ 	.word	0x0002e250


	//   ....[152]....
        /*2354*/ 	.word	0x0002e2e0


	//   ....[153]....
        /*2358*/ 	.word	0x0002e360


	//   ....[154]....
        /*235c*/ 	.word	0x0002e3e0


	//   ....[155]....
        /*2360*/ 	.word	0x0002e460


	//   ....[156]....
        /*2364*/ 	.word	0x0002e4f0


	//   ....[157]....
        /*2368*/ 	.word	0x0002e560


	//   ....[158]....
        /*236c*/ 	.word	0x0002e5f0


	//   ....[159]....
        /*2370*/ 	.word	0x0002e670


	//   ....[160]....
        /*2374*/ 	.word	0x0002e710


	//   ....[161]....
        /*2378*/ 	.word	0x0002e790


	//   ....[162]....
        /*237c*/ 	.word	0x0002e820


	//   ....[163]....
        /*2380*/ 	.word	0x0002e8b0


	//   ....[164]....
        /*2384*/ 	.word	0x0002e950


	//   ....[165]....
        /*2388*/ 	.word	0x0002e9d0


	//   ....[166]....
        /*238c*/ 	.word	0x0002ea60


	//   ....[167]....
        /*2390*/ 	.word	0x0002eae0


	//   ....[168]....
        /*2394*/ 	.word	0x0002eb80


	//   ....[169]....
        /*2398*/ 	.word	0x0002ec00


	//   ....[170]....
        /*239c*/ 	.word	0x0002ec90


	//   ....[171]....
        /*23a0*/ 	.word	0x0002ed20


	//   ....[172]....
        /*23a4*/ 	.word	0x0002edc0


	//   ....[173]....
        /*23a8*/ 	.word	0x0002ee40


	//   ....[174]....
        /*23ac*/ 	.word	0x0002eed0


	//   ....[175]....
        /*23b0*/ 	.word	0x0002ef50


	//   ....[176]....
        /*23b4*/ 	.word	0x0002eff0


	//   ....[177]....
        /*23b8*/ 	.word	0x0002f070


	//   ....[178]....
        /*23bc*/ 	.word	0x0002f100


	//   ....[179]....
        /*23c0*/ 	.word	0x0002f190


	//   ....[180]....
        /*23c4*/ 	.word	0x0002f230


	//   ....[181]....
        /*23c8*/ 	.word	0x0002f2b0


	//   ....[182]....
        /*23cc*/ 	.word	0x0002f340


	//   ....[183]....
        /*23d0*/ 	.word	0x0002f3c0


	//   ....[184]....
        /*23d4*/ 	.word	0x0002f450


	//   ....[185]....
        /*23d8*/ 	.word	0x0002f4d0


	//----- nvinfo : EIATTR_EXIT_INSTR_OFFSETS
	.align		4
.L_404:
        /*23dc*/ 	.byte	0x04, 0x1c
        /*23de*/ 	.short	(.L_406 - .L_405)


	//   ....[0]....
.L_405:
        /*23e0*/ 	.word	0x00000350


	//   ....[1]....
        /*23e4*/ 	.word	0x0001d820


	//   ....[2]....
        /*23e8*/ 	.word	0x0001d880


	//   ....[3]....
        /*23ec*/ 	.word	0x0001d8e0


	//   ....[4]....
        /*23f0*/ 	.word	0x0001e800


	//   ....[5]....
        /*23f4*/ 	.word	0x0001e850


	//   ....[6]....
        /*23f8*/ 	.word	0x0001e8b0


	//----- nvinfo : EIATTR_CTAIDZ_USED
	.align		4
.L_406:
        /*23fc*/ 	.byte	0x01, 0x04
	.zero		2


	//----- nvinfo : EIATTR_MAX_THREADS
	.align		4
        /*2400*/ 	.byte	0x04, 0x05
        /*2402*/ 	.short	(.L_408 - .L_407)
.L_407:
        /*2404*/ 	.word	0x00000080
        /*2408*/ 	.word	0x00000001
        /*240c*/ 	.word	0x00000001


	//----- nvinfo : EIATTR_CRS_STACK_SIZE
	.align		4
.L_408:
        /*2410*/ 	.byte	0x04, 0x1e
        /*2412*/ 	.short	(.L_410 - .L_409)
.L_409:
        /*2414*/ 	.word	0x00000000
.L_410:


//--------------------- .nv.info._ZN7cutlass13device_kernelIN5flash19enable_sm80_to_sm89INS1_16FlashAttnFwdSm80INS1_25CollectiveMainloopFwdSm80ILi4ELi1ELb0EN4cute5tupleIJNS5_1CILi128EEENS7_ILi64EEES8_EEELi128ENS_10bfloat16_tEfNS_4arch4Sm80ELb1ELb0ELb1ELb0ELb1ELb0ELb1ELb0EEENS1_21CollectiveEpilogueFwdINS6_IJS8_S8_S9_EEENS6_IJNS7_ILi1EEESH_SH_EEESB_SD_Li128ELb0ELb1ELb0ELb0EEENS1_30DynamicPersistentTileSchedulerILi128ELi128ELb0ELb1ELb0EEEEEEEEEvNT_6ParamsE --------------------------
	.section	.nv.info._ZN7cutlass13device_kernelIN5flash19enable_sm80_to_sm89INS1_16FlashAttnFwdSm80INS1_25CollectiveMainloopFwdSm80ILi4ELi1ELb0EN4cute5tupleIJNS5_1CILi128EEENS7_ILi64EEES8_EEELi128ENS_10bfloat16_tEfNS_4arch4Sm80ELb1ELb0ELb1ELb0ELb1ELb0ELb1ELb0EEENS1_21CollectiveEpilogueFwdINS6_IJS8_S8_S9_EEENS6_IJNS7_ILi1EEESH_SH_EEESB_SD_Li128ELb0ELb1ELb0ELb0EEENS1_30DynamicPersistentTileSchedulerILi128ELi128ELb0ELb1ELb0EEEEEEEEEvNT_6ParamsE,"",@"SHT_CUDA_INFO"
	.sectionflags	@""
	.align	4


	//----- nvinfo : EIATTR_CUDA_API_VERSION
	.align		4
        /*0000*/ 	.byte	0x04, 0x37
        /*0002*/ 	.short	(.L_412 - .L_411)
.L_411:
        /*0004*/ 	.word	0x00000082


	//----- nvinfo : EIATTR_SW2861232_WAR
	.align		4
.L_412:
        /*0008*/ 	.byte	0x01, 0x35
	.zero		2


	//----- nvinfo : EIATTR_PARAM_CBANK
	.align		4
        /*000c*/ 	.byte	0x04, 0x0a
        /*000e*/ 	.short	(.L_414 - .L_413)
	.align		4
.L_413:
        /*0010*/ 	.word	index@(.nv.constant0._ZN7cutlass13device_kernelIN5flash19enable_sm80_to_sm89INS1_16FlashAttnFwdSm80INS1_25CollectiveMainloopFwdSm80ILi4ELi1ELb0EN4cute5tupleIJNS5_1CILi128EEENS7_ILi64EEES8_EEELi128ENS_10bfloat16_tEfNS_4arch4Sm80ELb1ELb0ELb1ELb0ELb1ELb0ELb1ELb0EEENS1_21CollectiveEpilogueFwdINS6_IJS8_S8_S9_EEENS6_IJNS7_ILi1EEESH_SH_EEESB_SD_Li128ELb0ELb1ELb0ELb0EEENS1_30DynamicPersistentTileSchedulerILi128ELi128ELb0ELb1ELb0EEEEEEEEEvNT_6ParamsE)
        /*0014*/ 	.short	0x0160
        /*0016*/ 	.short	0x0428


	//----- nvinfo : EIATTR_CBANK_PARAM_SIZE
	.align		4
.L_414:
        /*0018*/ 	.byte	0x03, 0x19
        /*001a*/ 	.short	0x0428


	//----- nvinfo : EIATTR_KPARAM_INFO
	.align		4
        /*001c*/ 	.byte	0x04, 0x17
        /*001e*/ 	.short	(.L_416 - .L_415)
.L_415:
        /*0020*/ 	.word	0x00000000
        /*0024*/ 	.short	0x0000
        /*0026*/ 	.short	0x0000
        /*0028*/ 	.byte	0x00, 0xf0, 0xa1, 0x10


	//----- nvinfo : EIATTR_MAXREG_COUNT
	.align		4
.L_416:
        /*002c*/ 	.byte	0x03, 0x1b
        /*002e*/ 	.short	0x00ff


	//----- nvinfo : EIATTR_NUM_BARRIERS
	.align		4
        /*0030*/ 	.byte	0x02, 0x4c
        /*0032*/ 	.byte	0x06
	.zero		1


	//----- nvinfo : EIATTR_ANNOTATIONS
	.align		4
        /*0034*/ 	.byte	0x04, 0x55
        /*0036*/ 	.short	(.L_418 - .L_417)


	//   ....[0]....
.L_417:
        /* <DEDUP_REMOVED lines=72> */


	//----- nvinfo : EIATTR_MERCURY_ISA_VERSION
	.align		4
.L_418:
        /*04a0*/ 	.byte	0x03, 0x5f
        /*04a2*/ 	.short	0x0000


	//----- nvinfo : EIATTR_INT_WARP_WIDE_INSTR_OFFSETS
	.align		4
        /*04a4*/ 	.byte	0x04, 0x31
        /*04a6*/ 	.short	(.L_420 - .L_419)


	//   ....[0]....
.L_419:
        /*04a8*/ 	.word	0x00010da0


	//   ....[1]....
        /*04ac*/ 	.word	0x00010e40


	//----- nvinfo : EIATTR_COOP_GROUP_MASK_REGIDS
	.align		4
.L_420:
        /*04b0*/ 	.byte	0x04, 0x29
        /*04b2*/ 	.short	(.L_422 - .L_421)


	//   ....[0]....
.L_421:
        /*04b4*/ 	.word	0xffffffff


	//   ....[1]....
        /*04b8*/ 	.word	0xffffffff


	//   ....[2]....
        /*04bc*/ 	.word	0xffffffff


	//   ....[3]....
        /*04c0*/ 	.word	0xffffffff


	//   ....[4]....
        /*04c4*/ 	.word	0xffffffff


	//   ....[5]....
        /*04c8*/ 	.word	0xffffffff


	//   ....[6]....
        /*04cc*/ 	.word	0xffffffff


	//   ....[7]....
        /*04d0*/ 	.word	0xffffffff


	//   ....[8]....
        /*04d4*/ 	.word	0xffffffff


	//   ....[9]....
        /*04d8*/ 	.word	0xffffffff


	//   ....[10]....
        /*04dc*/ 	.word	0xffffffff


	//   ....[11]....
        /*04e0*/ 	.word	0xffffffff


	//   ....[12]....
        /*04e4*/ 	.word	0xffffffff


	//   ....[13]....
        /*04e8*/ 	.word	0xffffffff


	//   ....[14]....
        /*04ec*/ 	.word	0xffffffff


	//   ....[15]....
        /*04f0*/ 	.word	0xffffffff


	//   ....[16]....
        /*04f4*/ 	.word	0xffffffff


	//   ....[17]....
        /*04f8*/ 	.word	0xffffffff


	//   ....[18]....
        /*04fc*/ 	.word	0xffffffff


	//   ....[19]....
        /*0500*/ 	.word	0xffffffff


	//   ....[20]....
        /*0504*/ 	.word	0xffffffff


	//   ....[21]....
        /*0508*/ 	.word	0xffffffff


	//   ....[22]....
        /*050c*/ 	.word	0xffffffff


	//   ....[23]....
        /*0510*/ 	.word	0xffffffff


	//   ....[24]....
        /*0514*/ 	.word	0xffffffff


	//   ....[25]....
        /*0518*/ 	.word	0xffffffff


	//   ....[26]....
        /*051c*/ 	.word	0xffffffff


	//   ....[27]....
        /*0520*/ 	.word	0xffffffff


	//   ....[28]....
        /*0524*/ 	.word	0xffffffff


	//   ....[29]....
        /*0528*/ 	.word	0xffffffff


	//   ....[30]....
        /*052c*/ 	.word	0xffffffff


	//   ....[31]....
        /*0530*/ 	.word	0xffffffff


	//   ....[32]....
        /*0534*/ 	.word	0xffffffff


	//   ....[33]....
        /*0538*/ 	.word	0xffffffff


	//   ....[34]....
        /*053c*/ 	.word	0xffffffff


	//   ....[35]....
        /*0540*/ 	.word	0xffffffff


	//   ....[36]....
        /*0544*/ 	.word	0xffffffff


	//   ....[37]....
        /*0548*/ 	.word	0xffffffff


	//   ....[38]....
        /*054c*/ 	.word	0xffffffff


	//   ....[39]....
        /*0550*/ 	.word	0xffffffff


	//   ....[40]....
        /*0554*/ 	.word	0xffffffff


	//   ....[41]....
        /*0558*/ 	.word	0xffffffff


	//   ....[42]....
        /*055c*/ 	.word	0xffffffff


	//   ....[43]....
        /*0560*/ 	.word	0xffffffff


	//   ....[44]....
        /*0564*/ 	.word	0xffffffff


	//   ....[45]....
        /*0568*/ 	.word	0xffffffff


	//   ....[46]....
        /*056c*/ 	.word	0xffffffff


	//   ....[47]....
        /*0570*/ 	.word	0xffffffff


	//   ....[48]....
        /*0574*/ 	.word	0xffffffff


	//   ....[49]....
        /*0578*/ 	.word	0xffffffff


	//   ....[50]....
        /*057c*/ 	.word	0xffffffff


	//   ....[51]....
        /*0580*/ 	.word	0xffffffff


	//   ....[52]....
        /*0584*/ 	.word	0xffffffff


	//   ....[53]....
        /*0588*/ 	.word	0xffffffff


	//   ....[54]....
        /*058c*/ 	.word	0xffffffff


	//   ....[55]....
        /*0590*/ 	.word	0xffffffff


	//   ....[56]....
        /*0594*/ 	.word	0xffffffff


	//   ....[57]....
        /*0598*/ 	.word	0xffffffff


	//   ....[58]....
        /*059c*/ 	.word	0xffffffff


	//   ....[59]....
        /*05a0*/ 	.word	0xffffffff


	//   ....[60]....
        /*05a4*/ 	.word	0xffffffff


	//   ....[61]....
        /*05a8*/ 	.word	0xffffffff


	//   ....[62]....
        /*05ac*/ 	.word	0xffffffff


	//   ....[63]....
        /*05b0*/ 	.word	0xffffffff


	//   ....[64]....
        /*05b4*/ 	.word	0xffffffff


	//   ....[65]....
        /*05b8*/ 	.word	0xffffffff


	//   ....[66]....
        /*05bc*/ 	.word	0xffffffff


	//   ....[67]....
        /*05c0*/ 	.word	0xffffffff


	//   ....[68]....
        /*05c4*/ 	.word	0xffffffff


	//   ....[69]....
        /*05c8*/ 	.word	0xffffffff


	//   ....[70]....
        /*05cc*/ 	.word	0xffffffff


	//   ....[71]....
        /*05d0*/ 	.word	0xffffffff


	//   ....[72]....
        /*05d4*/ 	.word	0xffffffff


	//   ....[73]....
        /*05d8*/ 	.word	0xffffffff


	//   ....[74]....
        /*05dc*/ 	.word	0xffffffff


	//   ....[75]....
        /*05e0*/ 	.word	0xffffffff


	//   ....[76]....
        /*05e4*/ 	.word	0xffffffff


	//   ....[77]....
        /*05e8*/ 	.word	0xffffffff


	//   ....[78]....
        /*05ec*/ 	.word	0xffffffff


	//   ....[79]....
        /*05f0*/ 	.word	0xffffffff


	//   ....[80]....
        /*05f4*/ 	.word	0xffffffff


	//   ....[81]....
        /*05f8*/ 	.word	0xffffffff


	//   ....[82]....
        /*05fc*/ 	.word	0xffffffff


	//   ....[83]....
        /*0600*/ 	.word	0xffffffff


	//   ....[84]....
        /*0604*/ 	.word	0xffffffff


	//   ....[85]....
        /*0608*/ 	.word	0xffffffff


	//   ....[86]....
        /*060c*/ 	.word	0xffffffff


	//   ....[87]....
        /*0610*/ 	.word	0xffffffff


	//   ....[88]....
        /*0614*/ 	.word	0xffffffff


	//   ....[89]....
        /*0618*/ 	.word	0xffffffff


	//   ....[90]....
        /*061c*/ 	.word	0xffffffff


	//   ....[91]....
        /*0620*/ 	.word	0xffffffff


	//   ....[92]....
        /*0624*/ 	.word	0xffffffff


	//   ....[93]....
        /*0628*/ 	.word	0xffffffff


	//   ....[94]....
        /*062c*/ 	.word	0xffffffff


	//   ....[95]....
        /*0630*/ 	.word	0xffffffff


	//   ....[96]....
        /*0634*/ 	.word	0xffffffff


	//   ....[97]....
        /*0638*/ 	.word	0xffffffff


	//   ....[98]....
        /*063c*/ 	.word	0xffffffff


	//   ....[99]....
        /*0640*/ 	.word	0xffffffff


	//   ....[100]....
        /*0644*/ 	.word	0xffffffff


	//   ....[101]....
        /*0648*/ 	.word	0xffffffff


	//   ....[102]....
        /*064c*/ 	.word	0xffffffff


	//   ....[103]....
        /*0650*/ 	.word	0xffffffff


	//   ....[104]....
        /*0654*/ 	.word	0xffffffff


	//   ....[105]....
        /*0658*/ 	.word	0xffffffff


	//   ....[106]....
        /*065c*/ 	.word	0xffffffff


	//   ....[107]....
        /*0660*/ 	.word	0xffffffff


	//   ....[108]....
        /*0664*/ 	.word	0xffffffff


	//   ....[109]....
        /*0668*/ 	.word	0xffffffff


	//   ....[110]....
        /*066c*/ 	.word	0xffffffff


	//   ....[111]....
        /*0670*/ 	.word	0xffffffff


	//   ....[112]....
        /*0674*/ 	.word	0xffffffff


	//   ....[113]....
        /*0678*/ 	.word	0xffffffff


	//   ....[114]....
        /*067c*/ 	.word	0xffffffff


	//   ....[115]....
        /*0680*/ 	.word	0xffffffff


	//   ....[116]....
        /*0684*/ 	.word	0xffffffff


	//   ....[117]....
        /*0688*/ 	.word	0xffffffff


	//   ....[118]....
        /*068c*/ 	.word	0xffffffff


	//   ....[119]....
        /*0690*/ 	.word	0xffffffff


	//   ....[120]....
        /*0694*/ 	.word	0xffffffff


	//   ....[121]....
        /*0698*/ 	.word	0xffffffff


	//   ....[122]....
        /*069c*/ 	.word	0xffffffff


	//   ....[123]....
        /*06a0*/ 	.word	0xffffffff


	//   ....[124]....
        /*06a4*/ 	.word	0xffffffff


	//   ....[125]....
        /*06a8*/ 	.word	0xffffffff


	//   ....[126]....
        /*06ac*/ 	.word	0xffffffff


	//   ....[127]....
        /*06b0*/ 	.word	0xffffffff


	//   ....[128]....
        /*06b4*/ 	.word	0xffffffff


	//   ....[129]....
        /*06b8*/ 	.word	0xffffffff


	//   ....[130]....
        /*06bc*/ 	.word	0xffffffff


	//   ....[131]....
        /*06c0*/ 	.word	0xffffffff


	//   ....[132]....
        /*06c4*/ 	.word	0xffffffff


	//   ....[133]....
        /*06c8*/ 	.word	0xffffffff


	//   ....[134]....
        /*06cc*/ 	.word	0xffffffff


	//   ....[135]....
        /*06d0*/ 	.word	0xffffffff


	//   ....[136]....
        /*06d4*/ 	.word	0xffffffff


	//   ....[137]....
        /*06d8*/ 	.word	0xffffffff


	//   ....[138]....
        /*06dc*/ 	.word	0xffffffff


	//   ....[139]....
        /*06e0*/ 	.word	0xffffffff


	//   ....[140]....
        /*06e4*/ 	.word	0xffffffff


	//   ....[141]....
        /*06e8*/ 	.word	0xffffffff


	//   ....[142]....
        /*06ec*/ 	.word	0xffffffff


	//   ....[143]....
        /*06f0*/ 	.word	0xffffffff


	//   ....[144]....
        /*06f4*/ 	.word	0xffffffff


	//   ....[145]....
        /*06f8*/ 	.word	0xffffffff


	//   ....[146]....
        /*06fc*/ 	.word	0xffffffff


	//   ....[147]....
        /*0700*/ 	.word	0xffffffff


	//   ....[148]....
        /*0704*/ 	.word	0xffffffff


	//   ....[149]....
        /*0708*/ 	.word	0xffffffff


	//   ....[150]....
        /*070c*/ 	.word	0xffffffff


	//   ....[151]....
        /*0710*/ 	.word	0xffffffff


	//   ....[152]....
        /*0714*/ 	.word	0xffffffff


	//   ....[153]....
        /*0718*/ 	.word	0xffffffff


	//   ....[154]....
        /*071c*/ 	.word	0xffffffff


	//   ....[155]....
        /*0720*/ 	.word	0xffffffff


	//   ....[156]....
        /*0724*/ 	.word	0xffffffff


	//   ....[157]....
        /*0728*/ 	.word	0xffffffff


	//   ....[158]....
        /*072c*/ 	.word	0xffffffff


	//   ....[159]....
        /*0730*/ 	.word	0xffffffff


	//   ....[160]....
        /*0734*/ 	.word	0xffffffff


	//   ....[161]....
        /*0738*/ 	.word	0xffffffff


	//   ....[162]....
        /*073c*/ 	.word	0xffffffff


	//   ....[163]....
        /*0740*/ 	.word	0xffffffff


	//   ....[164]....
        /*0744*/ 	.word	0xffffffff


	//   ....[165]....
        /*0748*/ 	.word	0xffffffff


	//   ....[166]....
        /*074c*/ 	.word	0xffffffff


	//   ....[167]....
        /*0750*/ 	.word	0xffffffff


	//   ....[168]....
        /*0754*/ 	.word	0xffffffff


	//   ....[169]....
        /*0758*/ 	.word	0xffffffff


	//   ....[170]....
        /*075c*/ 	.word	0xffffffff


	//   ....[171]....
        /*0760*/ 	.word	0xffffffff


	//   ....[172]....
        /*0764*/ 	.word	0xffffffff


	//   ....[173]....
        /*0768*/ 	.word	0xffffffff


	//   ....[174]....
        /*076c*/ 	.word	0xffffffff


	//   ....[175]....
        /*0770*/ 	.word	0xffffffff


	//   ....[176]....
        /*0774*/ 	.word	0xffffffff


	//   ....[177]....
        /*0778*/ 	.word	0xffffffff


	//   ....[178]....
        /*077c*/ 	.word	0xffffffff


	//   ....[179]....
        /*0780*/ 	.word	0xffffffff


	//   ....[180]....
        /*0784*/ 	.word	0xffffffff


	//   ....[181]....
        /*0788*/ 	.word	0xffffffff


	//   ....[182]....
        /*078c*/ 	.word	0xffffffff


	//   ....[183]....
        /*0790*/ 	.word	0xffffffff


	//   ....[184]....
        /*0794*/ 	.word	0xffffffff


	//   ....[185]....
        /*0798*/ 	.word	0xffffffff


	//   ....[186]....
        /*079c*/ 	.word	0xffffffff


	//   ....[187]....
        /*07a0*/ 	.word	0xffffffff


	//   ....[188]....
        /*07a4*/ 	.word	0xffffffff


	//   ....[189]....
        /*07a8*/ 	.word	0xffffffff


	//   ....[190]....
        /*07ac*/ 	.word	0xffffffff


	//   ....[191]....
        /*07b0*/ 	.word	0xffffffff


	//   ....[192]....
        /*07b4*/ 	.word	0xffffffff


	//   ....[193]....
        /*07b8*/ 	.word	0xffffffff


	//   ....[194]....
        /*07bc*/ 	.word	0xffffffff


	//   ....[195]....
        /*07c0*/ 	.word	0xffffffff


	//   ....[196]....
        /*07c4*/ 	.word	0xffffffff


	//   ....[197]....
        /*07c8*/ 	.word	0xffffffff


	//   ....[198]....
        /*07cc*/ 	.word	0xffffffff


	//   ....[199]....
        /*07d0*/ 	.word	0xffffffff


	//   ....[200]....
        /*07d4*/ 	.word	0xffffffff


	//   ....[201]....
        /*07d8*/ 	.word	0xffffffff


	//   ....[202]....
        /*07dc*/ 	.word	0xffffffff


	//   ....[203]....
        /*07e0*/ 	.word	0xffffffff


	//   ....[204]....
        /*07e4*/ 	.word	0xffffffff


	//   ....[205]....
        /*07e8*/ 	.word	0xffffffff


	//   ....[206]....
        /*07ec*/ 	.word	0xffffffff


	//   ....[207]....
        /*07f0*/ 	.word	0xffffffff


	//   ....[208]....
        /*07f4*/ 	.word	0xffffffff


	//   ....[209]....
        /*07f8*/ 	.word	0xffffffff


	//   ....[210]....
        /*07fc*/ 	.word	0xffffffff


	//   ....[211]....
        /*0800*/ 	.word	0xffffffff


	//   ....[212]....
        /*0804*/ 	.word	0xffffffff


	//   ....[213]....
        /*0808*/ 	.word	0xffffffff


	//   ....[214]....
        /*080c*/ 	.word	0xffffffff


	//   ....[215]....
        /*0810*/ 	.word	0xffffffff


	//   ....[216]....
        /*0814*/ 	.word	0xffffffff


	//   ....[217]....
        /*0818*/ 	.word	0xffffffff


	//   ....[218]....
        /*081c*/ 	.word	0xffffffff


	//   ....[219]....
        /*0820*/ 	.word	0xffffffff


	//   ....[220]....
        /*0824*/ 	.word	0xffffffff


	//   ....[221]....
        /*0828*/ 	.word	0xffffffff


	//   ....[222]....
        /*082c*/ 	.word	0xffffffff


	//   ....[223]....
        /*0830*/ 	.word	0xffffffff


	//   ....[224]....
        /*0834*/ 	.word	0xffffffff


	//   ....[225]....
        /*0838*/ 	.word	0xffffffff


	//   ....[226]....
        /*083c*/ 	.word	0xffffffff


	//   ....[227]....
        /*0840*/ 	.word	0xffffffff


	//   ....[228]....
        /*0844*/ 	.word	0xffffffff


	//   ....[229]....
        /*0848*/ 	.word	0xffffffff


	//   ....[230]....
        /*084c*/ 	.word	0xffffffff


	//   ....[231]....
        /*0850*/ 	.word	0xffffffff


	//   ....[232]....
        /*0854*/ 	.word	0xffffffff


	//   ....[233]....
        /*0858*/ 	.word	0xffffffff


	//   ....[234]....
        /*085c*/ 	.word	0xffffffff


	//   ....[235]....
        /*0860*/ 	.word	0xffffffff


	//   ....[236]....
        /*0864*/ 	.word	0xffffffff


	//   ....[237]....
        /*0868*/ 	.word	0xffffffff


	//   ....[238]....
        /*086c*/ 	.word	0xffffffff


	//   ....[239]....
        /*0870*/ 	.word	0xffffffff


	//   ....[240]....
        /*0874*/ 	.word	0xffffffff


	//   ....[241]....
        /*0878*/ 	.word	0xffffffff


	//   ....[242]....
        /*087c*/ 	.word	0xffffffff


	//   ....[243]....
        /*0880*/ 	.word	0xffffffff


	//   ....[244]....
        /*0884*/ 	.word	0xffffffff


	//   ....[245]....
        /*0888*/ 	.word	0xffffffff


	//   ....[246]....
        /*088c*/ 	.word	0xffffffff


	//   ....[247]....
        /*0890*/ 	.word	0xffffffff


	//   ....[248]....
        /*0894*/ 	.word	0xffffffff


	//   ....[249]....
        /*0898*/ 	.word	0xffffffff


	//   ....[250]....
        /*089c*/ 	.word	0xffffffff


	//   ....[251]....
        /*08a0*/ 	.word	0xffffffff


	//   ....[252]....
        /*08a4*/ 	.word	0xffffffff


	//   ....[253]....
        /*08a8*/ 	.word	0xffffffff


	//   ....[254]....
        /*08ac*/ 	.word	0xffffffff


	//   ....[255]....
        /*08b0*/ 	.word	0xffffffff


	//   ....[0]....
        /*08b4*/ 	.word	0xffffffff


	//   ....[1]....
        /*08b8*/ 	.word	0xffffffff


	//   ....[2]....
        /*08bc*/ 	.word	0xffffffff


	//   ....[3]....
        /*08c0*/ 	.word	0xffffffff


	//   ....[4]....
        /*08c4*/ 	.word	0xffffffff


	//----- nvinfo : EIATTR_COOP_GROUP_INSTR_OFFSETS
	.align		4
.L_422:
        /*08c8*/ 	.byte	0x04, 0x28
        /*08ca*/ 	.short	(.L_424 - .L_423)


	//   ....[0]....
.L_423:
        /*08cc*/ 	.word	0x00000050


	//   ....[1]....
        /*08d0*/ 	.word	0x000013d0


	//   ....[2]....
        /*08d4*/ 	.word	0x000013f0


	//   ....[3]....
        /*08d8*/ 	.word	0x00001560


	//   ....[4]....
        /*08dc*/ 	.word	0x00001570


	//   ....[5]....
        /*08e0*/ 	.word	0x00001680


	//   ....[6]....
        /*08e4*/ 	.word	0x000016a0


	//   ....[7]....
        /*08e8*/ 	.word	0x000017b0


	//   ....[8]....
        /*08ec*/ 	.word	0x000017c0


	//   ....[9]....
        /*08f0*/ 	.word	0x000018d0


	//   ....[10]....
        /*08f4*/ 	.word	0x000018f0


	//   ....[11]....
        /*08f8*/ 	.word	0x00001a00


	//   ....[12]....
        /*08fc*/ 	.word	0x00001a10


	//   ....[13]....
        /*0900*/ 	.word	0x00001b20


	//   ....[14]....
        /*0904*/ 	.word	0x00001b40


	//   ....[15]....
        /*0908*/ 	.word	0x00001c50


	//   ....[16]....
        /*090c*/ 	.word	0x00001c60


	//   ....[17]....
        /*0910*/ 	.word	0x00002130


	//   ....[18]....
        /*0914*/ 	.word	0x00002150


	//   ....[19]....
        /*0918*/ 	.word	0x00002170


	//   ....[20]....
        /*091c*/ 	.word	0x00002180


	//   ....[21]....
        /*0920*/ 	.word	0x000021b0


	//   ....[22]....
        /*0924*/ 	.word	0x000021e0


	//   ....[23]....
        /*0928*/ 	.word	0x00002240


	//   ....[24]....
        /*092c*/ 	.word	0x00002250


	//   ....[25]....
        /*0930*/ 	.word	0x00002600


	//   ....[26]....
        /*0934*/ 	.word	0x00002610


	//   ....[27]....
        /*0938*/ 	.word	0x00002620


	//   ....[28]....
        /*093c*/ 	.word	0x00002630


	//   ....[29]....
        /*0940*/ 	.word	0x00002640


	//   ....[30]....
        /*0944*/ 	.word	0x00002660


	//   ....[31]....
        /*0948*/ 	.word	0x00002680


	//   ....[32]....
        /*094c*/ 	.word	0x00002690


	//   ....[33]....
        /*0950*/ 	.word	0x00003e00


	//   ....[34]....
        /*0954*/ 	.word	0x00003e40


	//   ....[35]....
        /*0958*/ 	.word	0x00003e50


	//   ....[36]....
        /*095c*/ 	.word	0x00003e60


	//   ....[37]....
        /*0960*/ 	.word	0x00003e70


	//   ....[38]....
        /*0964*/ 	.word	0x00003e80


	//   ....[39]....
        /*0968*/ 	.word	0x00003e90


	//   ....[40]....
        /*096c*/ 	.word	0x00003eb0


	//   ....[41]....
        /*0970*/ 	.word	0x000041c0


	//   ....[42]....
        /*0974*/ 	.word	0x00004400


	//   ....[43]....
        /*0978*/ 	.word	0x00004410


	//   ....[44]....
        /*097c*/ 	.word	0x00004420


	//   ....[45]....
        /*0980*/ 	.word	0x00004e20


	//   ....[46]....
        /*0984*/ 	.word	0x00004e50


	//   ....[47]....
        /*0988*/ 	.word	0x00004e70


	//   ....[48]....
        /*098c*/ 	.word	0x00004e80


	//   ....[49]....
        /*0990*/ 	.word	0x00004eb0


	//   ....[50]....
        /*0994*/ 	.word	0x00004ed0


	//   ....[51]....
        /*0998*/ 	.word	0x00004ef0


	//   ....[52]....
        /*099c*/ 	.word	0x00004f00


	//   ....[53]....
        /*09a0*/ 	.word	0x00006c00


	//   ....[54]....
        /*09a4*/ 	.word	0x00006c30


	//   ....[55]....
        /*09a8*/ 	.word	0x00006ce0


	//   ....[56]....
        /*09ac*/ 	.word	0x00006cf0


	//   ....[57]....
        /*09b0*/ 	.word	0x00006d20


	//   ....[58]....
        /*09b4*/ 	.word	0x00006d50


	//   ....[59]....
        /*09b8*/ 	.word	0x00006d80


	//   ....[60]....
        /*09bc*/ 	.word	0x00006e00


	//   ....[61]....
        /*09c0*/ 	.word	0x00008460


	//   ....[62]....
        /*09c4*/ 	.word	0x00008490


	//   ....[63]....
        /*09c8*/ 	.word	0x00008540


	//   ....[64]....
        /*09cc*/ 	.word	0x00008550


	//   ....[65]....
        /*09d0*/ 	.word	0x00008580


	//   ....[66]....
        /*09d4*/ 	.word	0x000085b0


	//   ....[67]....
        /*09d8*/ 	.word	0x000085e0


	//   ....[68]....
        /*09dc*/ 	.word	0x00008660


	//   ....[69]....
        /*09e0*/ 	.word	0x00008850


	//   ....[70]....
        /*09e4*/ 	.word	0x00008a80


	//   ....[71]....
        /*09e8*/ 	.word	0x00008a90


	//   ....[72]....
        /*09ec*/ 	.word	0x00008aa0


	//   ....[73]....
        /*09f0*/ 	.word	0x000090b0


	//   ....[74]....
        /*09f4*/ 	.word	0x000091b0


	//   ....[75]....
        /*09f8*/ 	.word	0x00009320


	//   ....[76]....
        /*09fc*/ 	.word	0x00009340


	//   ....[77]....
        /*0a00*/ 	.word	0x00009460


	//   ....[78]....
        /*0a04*/ 	.word	0x00009480


	//   ....[79]....
        /*0a08*/ 	.word	0x000095a0


	//   ....[80]....
        /*0a0c*/ 	.word	0x000095c0


	//   ....[81]....
        /*0a10*/ 	.word	0x0000bdc0


	//   ....[82]....
        /*0a14*/ 	.word	0x0000be10


	//   ....[83]....
        /*0a18*/ 	.word	0x0000be40


	//   ....[84]....
        /*0a1c*/ 	.word	0x0000be60


	//   ....[85]....
        /*0a20*/ 	.word	0x0000be80


	//   ....[86]....
        /*0a24*/ 	.word	0x0000be90


	//   ....[87]....
        /*0a28*/ 	.word	0x0000bea0


	//   ....[88]....
        /*0a2c*/ 	.word	0x0000beb0


	//   ....[89]....
        /*0a30*/ 	.word	0x0000d5a0


	//   ....[90]....
        /*0a34*/ 	.word	0x0000d5c0


	//   ....[91]....
        /*0a38*/ 	.word	0x0000d660


	//   ....[92]....
        /*0a3c*/ 	.word	0x0000d6a0


	//   ....[93]....
        /*0a40*/ 	.word	0x0000d6d0


	//   ....[94]....
        /*0a44*/ 	.word	0x0000d700


	//   ....[95]....
        /*0a48*/ 	.word	0x0000d720


	//   ....[96]....
        /*0a4c*/ 	.word	0x0000d770


	//   ....[97]....
        /*0a50*/ 	.word	0x0000dc90


	//   ....[98]....
        /*0a54*/ 	.word	0x0000dcb0


	//   ....[99]....
        /*0a58*/ 	.word	0x0000dcd0


	//   ....[100]....
        /*0a5c*/ 	.word	0x0000dcf0


	//   ....[101]....
        /*0a60*/ 	.word	0x0000dd10


	//   ....[102]....
        /*0a64*/ 	.word	0x0000dd30


	//   ....[103]....
        /*0a68*/ 	.word	0x0000dd50


	//   ....[104]....
        /*0a6c*/ 	.word	0x0000dd70


	//   ....[105]....
        /*0a70*/ 	.word	0x000101e0


	//   ....[106]....
        /*0a74*/ 	.word	0x00010230


	//   ....[107]....
        /*0a78*/ 	.word	0x00010240


	//   ....[108]....
        /*0a7c*/ 	.word	0x00010270


	//   ....[109]....
        /*0a80*/ 	.word	0x00010280


	//   ....[110]....
        /*0a84*/ 	.word	0x000102a0


	//   ....[111]....
        /*0a88*/ 	.word	0x000102c0


	//   ....[112]....
        /*0a8c*/ 	.word	0x000102d0


	//   ....[113]....
        /*0a90*/ 	.word	0x000117f0


	//   ....[114]....
        /*0a94*/ 	.word	0x00011ba0


	//   ....[115]....
        /*0a98*/ 	.word	0x00011bc0


	//   ....[116]....
        /*0a9c*/ 	.word	0x00011be0


	//   ....[117]....
        /*0aa0*/ 	.word	0x00011c00


	//   ....[118]....
        /*0aa4*/ 	.word	0x00011c10


	//   ....[119]....
        /*0aa8*/ 	.word	0x00011c20


	//   ....[120]....
        /*0aac*/ 	.word	0x00011c30


	//   ....[121]....
        /*0ab0*/ 	.word	0x00011c40


	//   ....[122]....
        /*0ab4*/ 	.word	0x00011ed0


	//   ....[123]....
        /*0ab8*/ 	.word	0x00011ee0


	//   ....[124]....
        /*0abc*/ 	.word	0x00011fc0


	//   ....[125]....
        /*0ac0*/ 	.word	0x00011ff0


	//   ....[126]....
        /*0ac4*/ 	.word	0x000120b0


	//   ....[127]....
        /*0ac8*/ 	.word	0x000120e0


	//   ....[128]....
        /*0acc*/ 	.word	0x000121a0


	//   ....[129]....
        /*0ad0*/ 	.word	0x000121d0


	//   ....[130]....
        /*0ad4*/ 	.word	0x00012290


	//   ....[131]....
        /*0ad8*/ 	.word	0x000122c0


	//   ....[132]....
        /*0adc*/ 	.word	0x00012380


	//   ....[133]....
        /*0ae0*/ 	.word	0x000123b0


	//   ....[134]....
        /*0ae4*/ 	.word	0x00012470


	//   ....[135]....
        /*0ae8*/ 	.word	0x000124a0


	//   ....[136]....
        /*0aec*/ 	.word	0x00012560


	//   ....[137]....
        /*0af0*/ 	.word	0x00012580


	//   ....[138]....
        /*0af4*/ 	.word	0x00012a90


	//   ....[139]....
        /*0af8*/ 	.word	0x00012ab0


	//   ....[140]....
        /*0afc*/ 	.word	0x00012c10


	//   ....[141]....
        /*0b00*/ 	.word	0x00012c20


	//   ....[142]....
        /*0b04*/ 	.word	0x00012d20


	//   ....[143]....
        /*0b08*/ 	.word	0x00012d40


	//   ....[144]....
        /*0b0c*/ 	.word	0x00012e40


	//   ....[145]....
        /*0b10*/ 	.word	0x00012e50


	//   ....[146]....
        /*0b14*/ 	.word	0x00012f50


	//   ....[147]....
        /*0b18*/ 	.word	0x00012f70


	//   ....[148]....
        /*0b1c*/ 	.word	0x00013070


	//   ....[149]....
        /*0b20*/ 	.word	0x00013080


	//   ....[150]....
        /*0b24*/ 	.word	0x00013180


	//   ....[151]....
        /*0b28*/ 	.word	0x000131a0


	//   ....[152]....
        /*0b2c*/ 	.word	0x000132a0


	//   ....[153]....
        /*0b30*/ 	.word	0x000132b0


	//   ....[154]....
        /*0b34*/ 	.word	0x00013420


	//   ....[155]....
        /*0b38*/ 	.word	0x00013510


	//   ....[156]....
        /*0b3c*/ 	.word	0x00013580


	//   ....[157]....
        /*0b40*/ 	.word	0x000135f0


	//   ....[158]....
        /*0b44*/ 	.word	0x00013650


	//   ....[159]....
        /*0b48*/ 	.word	0x000136c0


	//   ....[160]....
        /*0b4c*/ 	.word	0x00013730


	//   ....[161]....
        /*0b50*/ 	.word	0x000137a0


	//   ....[162]....
        /*0b54*/ 	.word	0x00013800


	//   ....[163]....
        /*0b58*/ 	.word	0x00013870


	//   ....[164]....
        /*0b5c*/ 	.word	0x000138e0


	//   ....[165]....
        /*0b60*/ 	.word	0x00013950


	//   ....[166]....
        /*0b64*/ 	.word	0x000139b0


	//   ....[167]....
        /*0b68*/ 	.word	0x00013a20


	//   ....[168]....
        /*0b6c*/ 	.word	0x00013a90


	//   ....[169]....
        /*0b70*/ 	.word	0x00013b00


	//   ....[170]....
        /*0b74*/ 	.word	0x00013b60


	//   ....[171]....
        /*0b78*/ 	.word	0x00013bd0


	//   ....[172]....
        /*0b7c*/ 	.word	0x00013c40


	//   ....[173]....
        /*0b80*/ 	.word	0x00013d70


	//   ....[174]....
        /*0b84*/ 	.word	0x00013dd0


	//   ....[175]....
        /*0b88*/ 	.word	0x00013f10


	//   ....[176]....
        /*0b8c*/ 	.word	0x00013f70


	//   ....[177]....
        /*0b90*/ 	.word	0x000140b0


	//   ....[178]....
        /*0b94*/ 	.word	0x00014110


	//   ....[179]....
        /*0b98*/ 	.word	0x00014170


	//   ....[180]....
        /*0b9c*/ 	.word	0x000141d0


	//   ....[181]....
        /*0ba0*/ 	.word	0x00014430


	//   ....[182]....
        /*0ba4*/ 	.word	0x00014690


	//   ....[183]....
        /*0ba8*/ 	.word	0x00014cb0


	//   ....[184]....
        /*0bac*/ 	.word	0x00014d00


	//   ....[185]....
        /*0bb0*/ 	.word	0x00014d50


	//   ....[186]....
        /*0bb4*/ 	.word	0x00014da0


	//   ....[187]....
        /*0bb8*/ 	.word	0x00014df0


	//   ....[188]....
        /*0bbc*/ 	.word	0x00014e40


	//   ....[189]....
        /*0bc0*/ 	.word	0x00014e90


	//   ....[190]....
        /*0bc4*/ 	.word	0x00014ee0


	//   ....[191]....
        /*0bc8*/ 	.word	0x00014f40


	//   ....[192]....
        /*0bcc*/ 	.word	0x00014fb0


	//   ....[193]....
        /*0bd0*/ 	.word	0x000150e0


	//   ....[194]....
        /*0bd4*/ 	.word	0x00015140


	//   ....[195]....
        /*0bd8*/ 	.word	0x00015280


	//   ....[196]....
        /*0bdc*/ 	.word	0x000152e0


	//   ....[197]....
        /*0be0*/ 	.word	0x00015420


	//   ....[198]....
        /*0be4*/ 	.word	0x00015480


	//   ....[199]....
        /*0be8*/ 	.word	0x000154e0


	//   ....[200]....
        /*0bec*/ 	.word	0x00015550


	//   ....[201]....
        /*0bf0*/ 	.word	0x00015680


	//   ....[202]....
        /*0bf4*/ 	.word	0x000156e0


	//   ....[203]....
        /*0bf8*/ 	.word	0x00015820


	//   ....[204]....
        /*0bfc*/ 	.word	0x00015880


	//   ....[205]....
        /*0c00*/ 	.word	0x000159c0


	//   ....[206]....
        /*0c04*/ 	.word	0x00015a20


	//   ....[207]....
        /*0c08*/ 	.word	0x00015a70


	//   ....[208]....
        /*0c0c*/ 	.word	0x00015ac0


	//   ....[209]....
        /*0c10*/ 	.word	0x00015d10


	//   ....[210]....
        /*0c14*/ 	.word	0x00015f60


	//   ....[211]....
        /*0c18*/ 	.word	0x000165a0


	//   ....[212]....
        /*0c1c*/ 	.word	0x000165e0


	//   ....[213]....
        /*0c20*/ 	.word	0x00016630


	//   ....[214]....
        /*0c24*/ 	.word	0x00016670


	//   ....[215]....
        /*0c28*/ 	.word	0x000166c0


	//   ....[216]....
        /*0c2c*/ 	.word	0x00016700


	//   ....[217]....
        /*0c30*/ 	.word	0x00016750


	//   ....[218]....
        /*0c34*/ 	.word	0x00016790


	//   ....[219]....
        /*0c38*/ 	.word	0x00016800


	//   ....[220]....
        /*0c3c*/ 	.word	0x00016870


	//   ....[221]....
        /*0c40*/ 	.word	0x000168e0


	//   ....[222]....
        /*0c44*/ 	.word	0x000169f0


	//   ....[223]....
        /*0c48*/ 	.word	0x00016a50


	//   ....[224]....
        /*0c4c*/ 	.word	0x00016b60


	//   ....[225]....
        /*0c50*/ 	.word	0x00016bc0


	//   ....[226]....
        /*0c54*/ 	.word	0x00016cd0


	//   ....[227]....
        /*0c58*/ 	.word	0x00016d30


	//   ....[228]....
        /*0c5c*/ 	.word	0x00016d70


	//   ....[229]....
        /*0c60*/ 	.word	0x00016db0


	//   ....[230]....
        /*0c64*/ 	.word	0x00016e00


	//   ....[231]....
        /*0c68*/ 	.word	0x00016e40


	//   ....[232]....
        /*0c6c*/ 	.word	0x00016e90


	//   ....[233]....
        /*0c70*/ 	.word	0x00016ed0


	//   ....[234]....
        /*0c74*/ 	.word	0x00016f20


	//   ....[235]....
        /*0c78*/ 	.word	0x00016f60


	//   ....[236]....
        /*0c7c*/ 	.word	0x00016fc0


	//   ....[237]....
        /*0c80*/ 	.word	0x00017020


	//   ....[238]....
        /*0c84*/ 	.word	0x00017070


	//   ....[239]....
        /*0c88*/ 	.word	0x000170d0


	//   ....[240]....
        /*0c8c*/ 	.word	0x00017120


	//   ....[241]....
        /*0c90*/ 	.word	0x00017170


	//   ....[242]....
        /*0c94*/ 	.word	0x000171c0


	//   ....[243]....
        /*0c98*/ 	.word	0x00017210


	//   ....[244]....
        /*0c9c*/ 	.word	0x00017270


	//   ....[245]....
        /*0ca0*/ 	.word	0x000172e0


	//   ....[246]....
        /*0ca4*/ 	.word	0x00017350


	//   ....[247]....
        /*0ca8*/ 	.word	0x000173b0


	//   ....[248]....
        /*0cac*/ 	.word	0x00017420


	//   ....[249]....
        /*0cb0*/ 	.word	0x00017490


	//   ....[250]....
        /*0cb4*/ 	.word	0x00017500


	//   ....[251]....
        /*0cb8*/ 	.word	0x00017560


	//   ....[252]....
        /*0cbc*/ 	.word	0x000175d0


	//   ....[253]....
        /*0cc0*/ 	.word	0x00017640


	//   ....[254]....
        /*0cc4*/ 	.word	0x000176b0


	//   ....[255]....
        /*0cc8*/ 	.word	0x00017710


	//   ....[0]....
        /*0ccc*/ 	.word	0x00017780


	//   ....[1]....
        /*0cd0*/ 	.word	0x000177f0


	//   ....[2]....
        /*0cd4*/ 	.word	0x00017860


	//   ....[3]....
        /*0cd8*/ 	.word	0x000178c0


	//   ....[4]....
        /*0cdc*/ 	.word	0x00017930


	//----- nvinfo : EIATTR_EXIT_INSTR_OFFSETS
	.align		4
.L_424:
        /*0ce0*/ 	.byte	0x04, 0x1c
        /*0ce2*/ 	.short	(.L_426 - .L_425)


	//   ....[0]....
.L_425:
        /*0ce4*/ 	.word	0x000000a0


	//   ....[1]....
        /*0ce8*/ 	.word	0x000134c0


	//----- nvinfo : EIATTR_MAX_THREADS
	.align		4
.L_426:
        /*0cec*/ 	.byte	0x04, 0x05
        /*0cee*/ 	.short	(.L_428 - .L_427)
.L_427:
        /*0cf0*/ 	.word	0x00000080
        /*0cf4*/ 	.word	0x00000001
        /*0cf8*/ 	.word	0x00000001


	//----- nvinfo : EIATTR_CRS_STACK_SIZE
	.align		4
.L_428:
        /*0cfc*/ 	.byte	0x04, 0x1e
        /*0cfe*/ 	.short	(.L_430 - .L_429)
.L_429:
        /*0d00*/ 	.word	0x00000000
.L_430:


//--------------------- .nv.info._ZN7cutlass13device_kernelIN5flash19enable_sm80_to_sm89INS1_16FlashAttnFwdSm80INS1_25CollectiveMainloopFwdSm80ILi4ELi1ELb0EN4cute5tupleIJNS5_1CILi128EEENS7_ILi64EEES8_EEELi128ENS_10bfloat16_tEfNS_4arch4Sm80ELb1ELb0ELb1ELb1ELb1ELb0ELb1ELb0EEENS1_21CollectiveEpilogueFwdINS6_IJS8_S8_S9_EEENS6_IJNS7_ILi1EEESH_SH_EEESB_SD_Li128ELb1ELb1ELb0ELb0EEENS1_19SingleTileSchedulerILb1ELb0ELb1ELi128EEEEEEEEEvNT_6ParamsE --------------------------
	.section	.nv.info._ZN7cutlass13device_kernelIN5flash19enable_sm80_to_sm89INS1_16FlashAttnFwdSm80INS1_25CollectiveMainloopFwdSm80ILi4ELi1ELb0EN4cute5tupleIJNS5_1CILi128EEENS7_ILi64EEES8_EEELi128ENS_10bfloat16_tEfNS_4arch4Sm80ELb1ELb0ELb1ELb1ELb1ELb0ELb1ELb0EEENS1_21CollectiveEpilogueFwdINS6_IJS8_S8_S9_EEENS6_IJNS7_ILi1EEESH_SH_EEESB_SD_Li128ELb1ELb1ELb0ELb0EEENS1_19SingleTileSchedulerILb1ELb0ELb1ELi128EEEEEEEEEvNT_6ParamsE,"",@"SHT_CUDA_INFO"
	.sectionflags	@""
	.align	4


	//----- nvinfo : EIATTR_CUDA_API_VERSION
	.align		4
        /*0000*/ 	.byte	0x04, 0x37
        /*0002*/ 	.short	(.L_432 - .L_431)
.L_431:
        /*0004*/ 	.word	0x00000082


	//----- nvinfo : EIATTR_SW2861232_WAR
	.align		4
.L_432:
        /*0008*/ 	.byte	0x01, 0x35
	.zero		2


	//----- nvinfo : EIATTR_PARAM_CBANK
	.align		4
        /*000c*/ 	.byte	0x04, 0x0a
        /*000e*/ 	.short	(.L_434 - .L_433)
	.align		4
.L_433:
        /*0010*/ 	.word	index@(.nv.constant0._ZN7cutlass13device_kernelIN5flash19enable_sm80_to_sm89INS1_16FlashAttnFwdSm80INS1_25CollectiveMainloopFwdSm80ILi4ELi1ELb0EN4cute5tupleIJNS5_1CILi128EEENS7_ILi64EEES8_EEELi128ENS_10bfloat16_tEfNS_4arch4Sm80ELb1ELb0ELb1ELb1ELb1ELb0ELb1ELb0EEENS1_21CollectiveEpilogueFwdINS6_IJS8_S8_S9_EEENS6_IJNS7_ILi1EEESH_SH_EEESB_SD_Li128ELb1ELb1ELb0ELb0EEENS1_19SingleTileSchedulerILb1ELb0ELb1ELi128EEEEEEEEEvNT_6ParamsE)
        /*0014*/ 	.short	0x0160
        /*0016*/ 	.short	0x0418


	//----- nvinfo : EIATTR_CBANK_PARAM_SIZE
	.align		4
.L_434:
        /*0018*/ 	.byte	0x03, 0x19
        /*001a*/ 	.short	0x0418


	//----- nvinfo : EIATTR_KPARAM_INFO
	.align		4
        /*001c*/ 	.byte	0x04, 0x17
        /*001e*/ 	.short	(.L_436 - .L_435)
.L_435:
        /*0020*/ 	.word	0x00000000
        /*0024*/ 	.short	0x0000
        /*0026*/ 	.short	0x0000
        /*0028*/ 	.byte	0x00, 0xf0, 0x61, 0x10


	//----- nvinfo : EIATTR_MAXREG_COUNT
	.align		4
.L_436:
        /*002c*/ 	.byte	0x03, 0x1b
        /*002e*/ 	.short	0x00ff


	//----- nvinfo : EIATTR_NUM_BARRIERS
	.align		4
        /*0030*/ 	.byte	0x02, 0x4c
        /*0032*/ 	.byte	0x02
	.zero		1


	//----- nvinfo : EIATTR_ANNOTATIONS
	.align		4
        /*0034*/ 	.byte	0x04, 0x55
        /*0036*/ 	.short	(.L_438 - .L_437)


	//   ....[0]....
.L_437:
        /* <DEDUP_REMOVED lines=85> */


	//----- nvinfo : EIATTR_MERCURY_ISA_VERSION
	.align		4
.L_438:
        /*0578*/ 	.byte	0x03, 0x5f
        /*057a*/ 	.short	0x0000


	//----- nvinfo : EIATTR_COOP_GROUP_MASK_REGIDS
	.align		4
        /*057c*/ 	.byte	0x04, 0x29
        /*057e*/ 	.short	(.L_440 - .L_439)


	//   ....[0]....
.L_439:
        /*0580*/ 	.word	0xffffffff


	//   ....[1]....
        /*0584*/ 	.word	0xffffffff


	//   ....[2]....
        /*0588*/ 	.word	0xffffffff


	//   ....[3]....
        /*058c*/ 	.word	0xffffffff


	//   ....[4]....
        /*0590*/ 	.word	0xffffffff


	//   ....[5]....
        /*0594*/ 	.word	0xffffffff


	//   ....[6]....
        /*0598*/ 	.word	0xffffffff


	//   ....[7]....
        /*059c*/ 	.word	0xffffffff


	//   ....[8]....
        /*05a0*/ 	.word	0xffffffff


	//   ....[9]....
        /*05a4*/ 	.word	0xffffffff


	//   ....[10]....
        /*05a8*/ 	.word	0xffffffff


	//   ....[11]....
        /*05ac*/ 	.word	0xffffffff


	//   ....[12]....
        /*05b0*/ 	.word	0xffffffff


	//   ....[13]....
        /*05b4*/ 	.word	0xffffffff


	//   ....[14]....
        /*05b8*/ 	.word	0xffffffff


	//   ....[15]....
        /*05bc*/ 	.word	0xffffffff


	//   ....[16]....
        /*05c0*/ 	.word	0xffffffff


	//   ....[17]....
        /*05c4*/ 	.word	0xffffffff


	//   ....[18]....
        /*05c8*/ 	.word	0xffffffff


	//   ....[19]....
        /*05cc*/ 	.word	0xffffffff


	//   ....[20]....
        /*05d0*/ 	.word	0xffffffff


	//   ....[21]....
        /*05d4*/ 	.word	0xffffffff


	//   ....[22]....
        /*05d8*/ 	.word	0xffffffff


	//   ....[23]....
        /*05dc*/ 	.word	0xffffffff


	//   ....[24]....
        /*05e0*/ 	.word	0xffffffff


	//   ....[25]....
        /*05e4*/ 	.word	0xffffffff


	//   ....[26]....
        /*05e8*/ 	.word	0xffffffff


	//   ....[27]....
        /*05ec*/ 	.word	0xffffffff


	//   ....[28]....
        /*05f0*/ 	.word	0xffffffff


	//   ....[29]....
        /*05f4*/ 	.word	0xffffffff


	//   ....[30]....
        /*05f8*/ 	.word	0xffffffff


	//   ....[31]....
        /*05fc*/ 	.word	0xffffffff


	//   ....[32]....
        /*0600*/ 	.word	0xffffffff


	//   ....[33]....
        /*0604*/ 	.word	0xffffffff


	//   ....[34]....
        /*0608*/ 	.word	0xffffffff


	//   ....[35]....
        /*060c*/ 	.word	0xffffffff


	//   ....[36]....
        /*0610*/ 	.word	0xffffffff


	//   ....[37]....
        /*0614*/ 	.word	0xffffffff


	//   ....[38]....
        /*0618*/ 	.word	0xffffffff


	//   ....[39]....
        /*061c*/ 	.word	0xffffffff


	//   ....[40]....
        /*0620*/ 	.word	0xffffffff


	//   ....[41]....
        /*0624*/ 	.word	0xffffffff


	//   ....[42]....
        /*0628*/ 	.word	0xffffffff


	//   ....[43]....
        /*062c*/ 	.word	0xffffffff


	//   ....[44]....
        /*0630*/ 	.word	0xffffffff


	//   ....[45]....
        /*0634*/ 	.word	0xffffffff


	//   ....[46]....
        /*0638*/ 	.word	0xffffffff


	//   ....[47]....
        /*063c*/ 	.word	0xffffffff


	//   ....[48]....
        /*0640*/ 	.word	0xffffffff


	//   ....[49]....
        /*0644*/ 	.word	0xffffffff


	//   ....[50]....
        /*0648*/ 	.word	0xffffffff


	//   ....[51]....
        /*064c*/ 	.word	0xffffffff


	//   ....[52]....
        /*0650*/ 	.word	0xffffffff


	//   ....[53]....
        /*0654*/ 	.word	0xffffffff


	//   ....[54]....
        /*0658*/ 	.word	0xffffffff


	//   ....[55]....
        /*065c*/ 	.word	0xffffffff


	//   ....[56]....
        /*0660*/ 	.word	0xffffffff


	//   ....[57]....
        /*0664*/ 	.word	0xffffffff


	//   ....[58]....
        /*0668*/ 	.word	0xffffffff


	//   ....[59]....
        /*066c*/ 	.word	0xffffffff


	//   ....[60]....
        /*0670*/ 	.word	0xffffffff


	//   ....[61]....
        /*0674*/ 	.word	0xffffffff


	//   ....[62]....
        /*0678*/ 	.word	0xffffffff


	//   ....[63]....
        /*067c*/ 	.word	0xffffffff


	//   ....[64]....
        /*0680*/ 	.word	0xffffffff


	//   ....[65]....
        /*0684*/ 	.word	0xffffffff


	//   ....[66]....
        /*0688*/ 	.word	0xffffffff


	//   ....[67]....
        /*068c*/ 	.word	0xffffffff


	//   ....[68]....
        /*0690*/ 	.word	0xffffffff


	//   ....[69]....
        /*0694*/ 	.word	0xffffffff


	//   ....[70]....
        /*0698*/ 	.word	0xffffffff


	//   ....[71]....
        /*069c*/ 	.word	0xffffffff


	//   ....[72]....
        /*06a0*/ 	.word	0xffffffff


	//   ....[73]....
        /*06a4*/ 	.word	0xffffffff


	//   ....[74]....
        /*06a8*/ 	.word	0xffffffff


	//   ....[75]....
        /*06ac*/ 	.word	0xffffffff


	//   ....[76]....
        /*06b0*/ 	.word	0xffffffff


	//   ....[77]....
        /*06b4*/ 	.word	0xffffffff


	//   ....[78]....
        /*06b8*/ 	.word	0xffffffff


	//   ....[79]....
        /*06bc*/ 	.word	0xffffffff


	//   ....[80]....
        /*06c0*/ 	.word	0xffffffff


	//   ....[81]....
        /*06c4*/ 	.word	0xffffffff


	//   ....[82]....
        /*06c8*/ 	.word	0xffffffff


	//   ....[83]....
        /*06cc*/ 	.word	0xffffffff


	//   ....[84]....
        /*06d0*/ 	.word	0xffffffff


	//   ....[85]....
        /*06d4*/ 	.word	0xffffffff


	//   ....[86]....
        /*06d8*/ 	.word	0xffffffff


	//   ....[87]....
        /*06dc*/ 	.word	0xffffffff


	//   ....[88]....
        /*06e0*/ 	.word	0xffffffff


	//   ....[89]....
        /*06e4*/ 	.word	0xffffffff


	//   ....[90]....
        /*06e8*/ 	.word	0xffffffff


	//   ....[91]....
        /*06ec*/ 	.word	0xffffffff


	//   ....[92]....
        /*06f0*/ 	.word	0xffffffff


	//   ....[93]....
        /*06f4*/ 	.word	0xffffffff


	//   ....[94]....
        /*06f8*/ 	.word	0xffffffff


	//   ....[95]....
        /*06fc*/ 	.word	0xffffffff


	//   ....[96]....
        /*0700*/ 	.word	0xffffffff


	//   ....[97]....
        /*0704*/ 	.word	0xffffffff


	//   ....[98]....
        /*0708*/ 	.word	0xffffffff


	//   ....[99]....
        /*070c*/ 	.word	0xffffffff


	//   ....[100]....
        /*0710*/ 	.word	0xffffffff


	//   ....[101]....
        /*0714*/ 	.word	0xffffffff


	//   ....[102]....
        /*0718*/ 	.word	0xffffffff


	//   ....[103]....
        /*071c*/ 	.word	0xffffffff


	//   ....[104]....
        /*0720*/ 	.word	0xffffffff


	//   ....[105]....
        /*0724*/ 	.word	0xffffffff


	//   ....[106]....
        /*0728*/ 	.word	0xffffffff


	//   ....[107]....
        /*072c*/ 	.word	0xffffffff


	//   ....[108]....
        /*0730*/ 	.word	0xffffffff


	//   ....[109]....
        /*0734*/ 	.word	0xffffffff


	//   ....[110]....
        /*0738*/ 	.word	0xffffffff


	//   ....[111]....
        /*073c*/ 	.word	0xffffffff


	//   ....[112]....
        /*0740*/ 	.word	0xffffffff


	//   ....[113]....
        /*0744*/ 	.word	0xffffffff


	//   ....[114]....
        /*0748*/ 	.word	0xffffffff


	//   ....[115]....
        /*074c*/ 	.word	0xffffffff


	//   ....[116]....
        /*0750*/ 	.word	0xffffffff


	//   ....[117]....
        /*0754*/ 	.word	0xffffffff


	//   ....[118]....
        /*0758*/ 	.word	0xffffffff


	//   ....[119]....
        /*075c*/ 	.word	0xffffffff


	//   ....[120]....
        /*0760*/ 	.word	0xffffffff


	//   ....[121]....
        /*0764*/ 	.word	0xffffffff


	//   ....[122]....
        /*0768*/ 	.word	0xffffffff


	//   ....[123]....
        /*076c*/ 	.word	0xffffffff


	//   ....[124]....
        /*0770*/ 	.word	0xffffffff


	//   ....[125]....
        /*0774*/ 	.word	0xffffffff


	//   ....[126]....
        /*0778*/ 	.word	0xffffffff


	//   ....[127]....
        /*077c*/ 	.word	0xffffffff


	//   ....[128]....
        /*0780*/ 	.word	0xffffffff


	//   ....[129]....
        /*0784*/ 	.word	0xffffffff


	//   ....[130]....
        /*0788*/ 	.word	0xffffffff


	//   ....[131]....
        /*078c*/ 	.word	0xffffffff


	//   ....[132]....
        /*0790*/ 	.word	0xffffffff


	//   ....[133]....
        /*0794*/ 	.word	0xffffffff


	//   ....[134]....
        /*0798*/ 	.word	0xffffffff


	//   ....[135]....
        /*079c*/ 	.word	0xffffffff


	//   ....[136]....
        /*07a0*/ 	.word	0xffffffff


	//   ....[137]....
        /*07a4*/ 	.word	0xffffffff


	//   ....[138]....
        /*07a8*/ 	.word	0xffffffff


	//   ....[139]....
        /*07ac*/ 	.word	0xffffffff


	//   ....[140]....
        /*07b0*/ 	.word	0xffffffff


	//   ....[141]....
        /*07b4*/ 	.word	0xffffffff


	//   ....[142]....
        /*07b8*/ 	.word	0xffffffff


	//   ....[143]....
        /*07bc*/ 	.word	0xffffffff


	//   ....[144]....
        /*07c0*/ 	.word	0xffffffff


	//   ....[145]....
        /*07c4*/ 	.word	0xffffffff


	//   ....[146]....
        /*07c8*/ 	.word	0xffffffff


	//   ....[147]....
        /*07cc*/ 	.word	0xffffffff


	//   ....[148]....
        /*07d0*/ 	.word	0xffffffff


	//   ....[149]....
        /*07d4*/ 	.word	0xffffffff


	//   ....[150]....
        /*07d8*/ 	.word	0xffffffff


	//   ....[151]....
        /*07dc*/ 	.word	0xffffffff


	//   ....[152]....
        /*07e0*/ 	.word	0xffffffff


	//----- nvinfo : EIATTR_COOP_GROUP_INSTR_OFFSETS
	.align		4
.L_440:
        /*07e4*/ 	.byte	0x04, 0x28
        /*07e6*/ 	.short	(.L_442 - .L_441)


	//   ....[0]....
.L_441:
        /*07e8*/ 	.word	0x000000a0


	//   ....[1]....
        /*07ec*/ 	.word	0x00001410


	//   ....[2]....
        /*07f0*/ 	.word	0x00001570


	//   ....[3]....
        /*07f4*/ 	.word	0x00001640


	//   ....[4]....
        /*07f8*/ 	.word	0x00001670


	//   ....[5]....
        /*07fc*/ 	.word	0x00001740


	//   ....[6]....
        /*0800*/ 	.word	0x00001770


	//   ....[7]....
        /*0804*/ 	.word	0x00001840


	//   ....[8]....
        /*0808*/ 	.word	0x00001870


	//   ....[9]....
        /*080c*/ 	.word	0x00001940


	//   ....[10]....
        /*0810*/ 	.word	0x00001970


	//   ....[11]....
        /*0814*/ 	.word	0x00001a40


	//   ....[12]....
        /*0818*/ 	.word	0x00001a70


	//   ....[13]....
        /*081c*/ 	.word	0x00001b40


	//   ....[14]....
        /*0820*/ 	.word	0x00001b70


	//   ....[15]....
        /*0824*/ 	.word	0x00001c40


	//   ....[16]....
        /*0828*/ 	.word	0x00001c80


	//   ....[17]....
        /*082c*/ 	.word	0x00002180


	//   ....[18]....
        /*0830*/ 	.word	0x000021b0


	//   ....[19]....
        /*0834*/ 	.word	0x000021c0


	//   ....[20]....
        /*0838*/ 	.word	0x000021d0


	//   ....[21]....
        /*083c*/ 	.word	0x000021e0


	//   ....[22]....
        /*0840*/ 	.word	0x000021f0


	//   ....[23]....
        /*0844*/ 	.word	0x00002200


	//   ....[24]....
        /*0848*/ 	.word	0x00002210


	//   ....[25]....
        /*084c*/ 	.word	0x00002610


	//   ....[26]....
        /*0850*/ 	.word	0x00002620


	//   ....[27]....
        /*0854*/ 	.word	0x00002630


	//   ....[28]....
        /*0858*/ 	.word	0x00002640


	//   ....[29]....
        /*085c*/ 	.word	0x00002650


	//   ....[30]....
        /*0860*/ 	.word	0x00002660


	//   ....[31]....
        /*0864*/ 	.word	0x00002680


	//   ....[32]....
        /*0868*/ 	.word	0x00002690


	//   ....[33]....
        /*086c*/ 	.word	0x00003760


	//   ....[34]....
        /*0870*/ 	.word	0x00003780


	//   ....[35]....
        /*0874*/ 	.word	0x00003790


	//   ....[36]....
        /*0878*/ 	.word	0x000037a0


	//   ....[37]....
        /*087c*/ 	.word	0x000037b0


	//   ....[38]....
        /*0880*/ 	.word	0x000037c0


	//   ....[39]....
        /*0884*/ 	.word	0x000037d0


	//   ....[40]....
        /*0888*/ 	.word	0x000037f0


	//   ....[41]....
        /*088c*/ 	.word	0x000043d0


	//   ....[42]....
        /*0890*/ 	.word	0x000043f0


	//   ....[43]....
        /*0894*/ 	.word	0x00004500


	//   ....[44]....
        /*0898*/ 	.word	0x00004780


	//   ....[45]....
        /*089c*/ 	.word	0x00004a50


	//   ....[46]....
        /*08a0*/ 	.word	0x00004c60


	//   ....[47]....
        /*08a4*/ 	.word	0x00004dc0


	//   ....[48]....
        /*08a8*/ 	.word	0x00004fc0


	//   ....[49]....
        /*08ac*/ 	.word	0x00005200


	//   ....[50]....
        /*08b0*/ 	.word	0x00005360


	//   ....[51]....
        /*08b4*/ 	.word	0x00005430


	//   ....[52]....
        /*08b8*/ 	.word	0x000054b0


	//   ....[53]....
        /*08bc*/ 	.word	0x00007f50


	//   ....[54]....
        /*08c0*/ 	.word	0x00007f60


	//   ....[55]....
        /*08c4*/ 	.word	0x00007f70


	//   ....[56]....
        /*08c8*/ 	.word	0x00007f80


	//   ....[57]....
        /*08cc*/ 	.word	0x00007f90


	//   ....[58]....
        /*08d0*/ 	.word	0x00007fa0


	//   ....[59]....
        /*08d4*/ 	.word	0x00007fb0


	//   ....[60]....
        /*08d8*/ 	.word	0x00007fd0


	//   ....[61]....
        /*08dc*/ 	.word	0x000096b0


	//   ....[62]....
        /*08e0*/ 	.word	0x000096c0


	//   ....[63]....
        /*08e4*/ 	.word	0x000096d0


	//   ....[64]....
        /*08e8*/ 	.word	0x000096e0


	//   ....[65]....
        /*08ec*/ 	.word	0x000096f0


	//   ....[66]....
        /*08f0*/ 	.word	0x00009700


	//   ....[67]....
        /*08f4*/ 	.word	0x00009710


	//   ....[68]....
        /*08f8*/ 	.word	0x00009720


	//   ....[69]....
        /*08fc*/ 	.word	0x00009aa0


	//   ....[70]....
        /*0900*/ 	.word	0x00009ad0


	//   ....[71]....
        /*0904*/ 	.word	0x00009ae0


	//   ....[72]....
        /*0908*/ 	.word	0x00009b00


	//   ....[73]....
        /*090c*/ 	.word	0x00009eb0


	//   ....[74]....
        /*0910*/ 	.word	0x0000a130


	//   ....[75]....
        /*0914*/ 	.word	0x0000a280


	//   ....[76]....
        /*0918*/ 	.word	0x0000a580


	//   ....[77]....
        /*091c*/ 	.word	0x0000a820


	//   ....[78]....
        /*0920*/ 	.word	0x0000a960


	//   ....[79]....
        /*0924*/ 	.word	0x0000a990


	//   ....[80]....
        /*0928*/ 	.word	0x0000aad0


	//   ....[81]....
        /*092c*/ 	.word	0x0000d490


	//   ....[82]....
        /*0930*/ 	.word	0x0000d4a0


	//   ....[83]....
        /*0934*/ 	.word	0x0000d4b0


	//   ....[84]....
        /*0938*/ 	.word	0x0000d4c0


	//   ....[85]....
        /*093c*/ 	.word	0x0000d4d0


	//   ....[86]....
        /*0940*/ 	.word	0x0000d4e0


	//   ....[87]....
        /*0944*/ 	.word	0x0000d4f0


	//   ....[88]....
        /*0948*/ 	.word	0x0000d520


	//   ....[89]....
        /*094c*/ 	.word	0x0000d930


	//   ....[90]....
        /*0950*/ 	.word	0x0000d950


	//   ....[91]....
        /*0954*/ 	.word	0x0000d970


	//   ....[92]....
        /*0958*/ 	.word	0x0000d990


	//   ....[93]....
        /*095c*/ 	.word	0x0000d9f0


	//   ....[94]....
        /*0960*/ 	.word	0x0000da50


	//   ....[95]....
        /*0964*/ 	.word	0x0000dab0


	//   ....[96]....
        /*0968*/ 	.word	0x0000db10


	//   ....[97]....
        /*096c*/ 	.word	0x0000f2f0


	//   ....[98]....
        /*0970*/ 	.word	0x0000f3d0


	//   ....[99]....
        /*0974*/ 	.word	0x0000f400


	//   ....[100]....
        /*0978*/ 	.word	0x0000f460


	//   ....[101]....
        /*097c*/ 	.word	0x0000f4b0


	//   ....[102]....
        /*0980*/ 	.word	0x0000f4d0


	//   ....[103]....
        /*0984*/ 	.word	0x0000f5f0


	//   ....[104]....
        /*0988*/ 	.word	0x0000fa90


	//   ....[105]....
        /*098c*/ 	.word	0x00012060


	//   ....[106]....
        /*0990*/ 	.word	0x00012070


	//   ....[107]....
        /*0994*/ 	.word	0x00012080


	//   ....[108]....
        /*0998*/ 	.word	0x00012090


	//   ....[109]....
        /*099c*/ 	.word	0x000120c0


	//   ....[110]....
        /*09a0*/ 	.word	0x000120e0


	//   ....[111]....
        /*09a4*/ 	.word	0x00012100


	//   ....[112]....
        /*09a8*/ 	.word	0x00012110


	//   ....[113]....
        /*09ac*/ 	.word	0x00013d80


	//   ....[114]....
        /*09b0*/ 	.word	0x00013dc0


	//   ....[115]....
        /*09b4*/ 	.word	0x00013df0


	//   ....[116]....
        /*09b8*/ 	.word	0x00013e20


	//   ....[117]....
        /*09bc*/ 	.word	0x00013e60


	//   ....[118]....
        /*09c0*/ 	.word	0x00013ea0


	//   ....[119]....
        /*09c4*/ 	.word	0x00013ec0


	//   ....[120]....
        /*09c8*/ 	.word	0x00013ed0


	//   ....[121]....
        /*09cc*/ 	.word	0x00014090


	//   ....[122]....
        /*09d0*/ 	.word	0x000140a0


	//   ....[123]....
        /*09d4*/ 	.word	0x000141a0


	//   ....[124]....
        /*09d8*/ 	.word	0x000141d0


	//   ....[125]....
        /*09dc*/ 	.word	0x000142b0


	//   ....[126]....
        /*09e0*/ 	.word	0x000142e0


	//   ....[127]....
        /*09e4*/ 	.word	0x000143c0


	//   ....[128]....
        /*09e8*/ 	.word	0x000143f0


	//   ....[129]....
        /*09ec*/ 	.word	0x000144d0


	//   ....[130]....
        /*09f0*/ 	.word	0x00014500


	//   ....[131]....
        /*09f4*/ 	.word	0x000145e0


	//   ....[132]....
        /*09f8*/ 	.word	0x00014610


	//   ....[133]....
        /*09fc*/ 	.word	0x000146f0


	//   ....[134]....
        /*0a00*/ 	.word	0x00014720


	//   ....[135]....
        /*0a04*/ 	.word	0x00014800


	//   ....[136]....
        /*0a08*/ 	.word	0x00014820


	//   ....[137]....
        /*0a0c*/ 	.word	0x000150e0


	//   ....[138]....
        /*0a10*/ 	.word	0x000150f0


	//   ....[139]....
        /*0a14*/ 	.word	0x000151c0


	//   ....[140]....
        /*0a18*/ 	.word	0x000151f0


	//   ....[141]....
        /*0a1c*/ 	.word	0x000152c0


	//   ....[142]....
        /*0a20*/ 	.word	0x000152f0


	//   ....[143]....
        /*0a24*/ 	.word	0x000153c0


	//   ....[144]....
        /*0a28*/ 	.word	0x000153f0


	//   ....[145]....
        /*0a2c*/ 	.word	0x000154c0


	//   ....[146]....
        /*0a30*/ 	.word	0x000154f0


	//   ....[147]....
        /*0a34*/ 	.word	0x000155c0


	//   ....[148]....
        /*0a38*/ 	.word	0x000155f0


	//   ....[149]....
        /*0a3c*/ 	.word	0x000156c0


	//   ....[150]....
        /*0a40*/ 	.word	0x000156f0


	//   ....[151]....
        /*0a44*/ 	.word	0x000157c0


	//   ....[152]....
        /*0a48*/ 	.word	0x000157e0


	//----- nvinfo : EIATTR_EXIT_INSTR_OFFSETS
	.align		4
.L_442:
        /*0a4c*/ 	.byte	0x04, 0x1c
        /*0a4e*/ 	.short	(.L_444 - .L_443)


	//   ....[0]....
.L_443:
        /*0a50*/ 	.word	0x00000450


	//   ....[1]....
        /*0a54*/ 	.word	0x00014830


	//   ....[2]....
        /*0a58*/ 	.word	0x00014890


	//   ....[3]....
        /*0a5c*/ 	.word	0x000148f0


	//   ....[4]....
        /*0a60*/ 	.word	0x000157f0


	//   ....[5]....
        /*0a64*/ 	.word	0x00015840


	//   ....[6]....
        /*0a68*/ 	.word	0x000158a0


	//----- nvinfo : EIATTR_CTAIDZ_USED
	.align		4
.L_444:
        /*0a6c*/ 	.byte	0x01, 0x04
	.zero		2


	//----- nvinfo : EIATTR_MAX_THREADS
	.align		4
        /*0a70*/ 	.byte	0x04, 0x05
        /*0a72*/ 	.short	(.L_446 - .L_445)
.L_445:
        /*0a74*/ 	.word	0x00000080
        /*0a78*/ 	.word	0x00000001
        /*0a7c*/ 	.word	0x00000001


	//----- nvinfo : EIATTR_CRS_STACK_SIZE
	.align		4
.L_446:
        /*0a80*/ 	.byte	0x04, 0x1e
        /*0a82*/ 	.short	(.L_448 - .L_447)
.L_447:
        /*0a84*/ 	.word	0x00000000
.L_448:


//--------------------- .nv.info._ZN7cutlass13device_kernelIN5flash19enable_sm80_to_sm89INS1_16FlashAttnFwdSm80INS1_25CollectiveMainloopFwdSm80ILi4ELi1ELb0EN4cute5tupleIJNS5_1CILi128EEENS7_ILi64EEES8_EEELi128ENS_10bfloat16_tEfNS_4arch4Sm80ELb1ELb0ELb1ELb1ELb1ELb1ELb1ELb0EEENS1_21CollectiveEpilogueFwdINS6_IJS8_S8_S9_EEENS6_IJNS7_ILi1EEESH_SH_EEESB_SD_Li128ELb1ELb1ELb0ELb0EEENS1_19SingleTileSchedulerILb1ELb0ELb1ELi128EEEEEEEEEvNT_6ParamsE --------------------------
	.section	.nv.info._ZN7cutlass13device_kernelIN5flash19enable_sm80_to_sm89INS1_16FlashAttnFwdSm80INS1_25CollectiveMainloopFwdSm80ILi4ELi1ELb0EN4cute5tupleIJNS5_1CILi128EEENS7_ILi64EEES8_EEELi128ENS_10bfloat16_tEfNS_4arch4Sm80ELb1ELb0ELb1ELb1ELb1ELb1ELb1ELb0EEENS1_21CollectiveEpilogueFwdINS6_IJS8_S8_S9_EEENS6_IJNS7_ILi1EEESH_SH_EEESB_SD_Li128ELb1ELb1ELb0ELb0EEENS1_19SingleTileSchedulerILb1ELb0ELb1ELi128EEEEEEEEEvNT_6ParamsE,"",@"SHT_CUDA_INFO"
	.sectionflags	@""
	.align	4


	//----- nvinfo : EIATTR_CUDA_API_VERSION
	.align		4
        /*0000*/ 	.byte	0x04, 0x37
        /*0002*/ 	.short	(.L_450 - .L_449)
.L_449:
        /*0004*/ 	.word	0x00000082


	//----- nvinfo : EIATTR_SW2861232_WAR
	.align		4
.L_450:
        /*0008*/ 	.byte	0x01, 0x35
	.zero		2


	//----- nvinfo : EIATTR_PARAM_CBANK
	.align		4
        /*000c*/ 	.byte	0x04, 0x0a
        /*000e*/ 	.short	(.L_452 - .L_451)
	.align		4
.L_451:
        /*0010*/ 	.word	index@(.nv.constant0._ZN7cutlass13device_kernelIN5flash19enable_sm80_to_sm89INS1_16FlashAttnFwdSm80INS1_25CollectiveMainloopFwdSm80ILi4ELi1ELb0EN4cute5tupleIJNS5_1CILi128EEENS7_ILi64EEES8_EEELi128ENS_10bfloat16_tEfNS_4arch4Sm80ELb1ELb0ELb1ELb1ELb1ELb1ELb1ELb0EEENS1_21CollectiveEpilogueFwdINS6_IJS8_S8_S9_EEENS6_IJNS7_ILi1EEESH_SH_EEESB_SD_Li128ELb1ELb1ELb0ELb0EEENS1_19SingleTileSchedulerILb1ELb0ELb1ELi128EEEEEEEEEvNT_6ParamsE)
        /*0014*/ 	.short	0x0160
        /*0016*/ 	.short	0x0418


	//----- nvinfo : EIATTR_CBANK_PARAM_SIZE
	.align		4
.L_452:
        /*0018*/ 	.byte	0x03, 0x19
        /*001a*/ 	.short	0x0418


	//----- nvinfo : EIATTR_KPARAM_INFO
	.align		4
        /*001c*/ 	.byte	0x04, 0x17
        /*001e*/ 	.short	(.L_454 - .L_453)
.L_453:
        /*0020*/ 	.word	0x00000000
        /*0024*/ 	.short	0x0000
        /*0026*/ 	.short	0x0000
        /*0028*/ 	.byte	0x00, 0xf0, 0x61, 0x10


	//----- nvinfo : EIATTR_MAXREG_COUNT
	.align		4
.L_454:
        /*002c*/ 	.byte	0x03, 0x1b
        /*002e*/ 	.short	0x00ff


	//----- nvinfo : EIATTR_NUM_BARRIERS
	.align		4
        /*0030*/ 	.byte	0x02, 0x4c
        /*0032*/ 	.byte	0x02
	.zero		1


	//----- nvinfo : EIATTR_ANNOTATIONS
	.align		4
        /*0034*/ 	.byte	0x04, 0x55
        /*0036*/ 	.short	(.L_456 - .L_455)


	//   ....[0]....
.L_455:
        /* <DEDUP_REMOVED lines=185> */


	//----- nvinfo : EIATTR_MERCURY_ISA_VERSION
	.align		4
.L_456:
        /*0bb8*/ 	.byte	0x03, 0x5f
        /*0bba*/ 	.short	0x0000


	//----- nvinfo : EIATTR_COOP_GROUP_MASK_REGIDS
	.align		4
        /*0bbc*/ 	.byte	0x04, 0x29
        /*0bbe*/ 	.short	(.L_458 - .L_457)


	//   ....[0]....
.L_457:
        /*0bc0*/ 	.word	0xffffffff


	//   ....[1]....
        /*0bc4*/ 	.word	0xffffffff


	//   ....[2]....
        /*0bc8*/ 	.word	0xffffffff


	//   ....[3]....
        /*0bcc*/ 	.word	0xffffffff


	//   ....[4]....
        /*0bd0*/ 	.word	0xffffffff


	//   ....[5]....
        /*0bd4*/ 	.word	0xffffffff


	//   ....[6]....
        /*0bd8*/ 	.word	0xffffffff


	//   ....[7]....
        /*0bdc*/ 	.word	0xffffffff


	//   ....[8]....
        /*0be0*/ 	.word	0xffffffff


	//   ....[9]....
        /*0be4*/ 	.word	0xffffffff


	//   ....[10]....
        /*0be8*/ 	.word	0xffffffff


	//   ....[11]....
        /*0bec*/ 	.word	0xffffffff


	//   ....[12]....
        /*0bf0*/ 	.word	0xffffffff


	//   ....[13]....
        /*0bf4*/ 	.word	0xffffffff


	//   ....[14]....
        /*0bf8*/ 	.word	0xffffffff


	//   ....[15]....
        /*0bfc*/ 	.word	0xffffffff


	//   ....[16]....
        /*0c00*/ 	.word	0xffffffff


	//   ....[17]....
        /*0c04*/ 	.word	0xffffffff


	//   ....[18]....
        /*0c08*/ 	.word	0xffffffff


	//   ....[19]....
        /*0c0c*/ 	.word	0xffffffff


	//   ....[20]....
        /*0c10*/ 	.word	0xffffffff


	//   ....[21]....
        /*0c14*/ 	.word	0xffffffff


	//   ....[22]....
        /*0c18*/ 	.word	0xffffffff


	//   ....[23]....
        /*0c1c*/ 	.word	0xffffffff


	//   ....[24]....
        /*0c20*/ 	.word	0xffffffff


	//   ....[25]....
        /*0c24*/ 	.word	0xffffffff


	//   ....[26]....
        /*0c28*/ 	.word	0xffffffff


	//   ....[27]....
        /*0c2c*/ 	.word	0xffffffff


	//   ....[28]....
        /*0c30*/ 	.word	0xffffffff


	//   ....[29]....
        /*0c34*/ 	.word	0xffffffff


	//   ....[30]....
        /*0c38*/ 	.word	0xffffffff


	//   ....[31]....
        /*0c3c*/ 	.word	0xffffffff


	//   ....[32]....
        /*0c40*/ 	.word	0xffffffff


	//   ....[33]....
        /*0c44*/ 	.word	0xffffffff


	//   ....[34]....
        /*0c48*/ 	.word	0xffffffff


	//   ....[35]....
        /*0c4c*/ 	.word	0xffffffff


	//   ....[36]....
        /*0c50*/ 	.word	0xffffffff


	//   ....[37]....
        /*0c54*/ 	.word	0xffffffff


	//   ....[38]....
        /*0c58*/ 	.word	0xffffffff


	//   ....[39]....
        /*0c5c*/ 	.word	0xffffffff


	//   ....[40]....
        /*0c60*/ 	.word	0xffffffff


	//   ....[41]....
        /*0c64*/ 	.word	0xffffffff


	//   ....[42]....
        /*0c68*/ 	.word	0xffffffff


	//   ....[43]....
        /*0c6c*/ 	.word	0xffffffff


	//   ....[44]....
        /*0c70*/ 	.word	0xffffffff


	//   ....[45]....
        /*0c74*/ 	.word	0xffffffff


	//   ....[46]....
        /*0c78*/ 	.word	0xffffffff


	//   ....[47]....
        /*0c7c*/ 	.word	0xffffffff


	//   ....[48]....
        /*0c80*/ 	.word	0xffffffff


	//   ....[49]....
        /*0c84*/ 	.word	0xffffffff


	//   ....[50]....
        /*0c88*/ 	.word	0xffffffff


	//   ....[51]....
        /*0c8c*/ 	.word	0xffffffff


	//   ....[52]....
        /*0c90*/ 	.word	0xffffffff


	//   ....[53]....
        /*0c94*/ 	.word	0xffffffff


	//   ....[54]....
        /*0c98*/ 	.word	0xffffffff


	//   ....[55]....
        /*0c9c*/ 	.word	0xffffffff


	//   ....[56]....
        /*0ca0*/ 	.word	0xffffffff


	//   ....[57]....
        /*0ca4*/ 	.word	0xffffffff


	//   ....[58]....
        /*0ca8*/ 	.word	0xffffffff


	//   ....[59]....
        /*0cac*/ 	.word	0xffffffff


	//   ....[60]....
        /*0cb0*/ 	.word	0xffffffff


	//   ....[61]....
        /*0cb4*/ 	.word	0xffffffff


	//   ....[62]....
        /*0cb8*/ 	.word	0xffffffff


	//   ....[63]....
        /*0cbc*/ 	.word	0xffffffff


	//   ....[64]....
        /*0cc0*/ 	.word	0xffffffff


	//   ....[65]....
        /*0cc4*/ 	.word	0xffffffff


	//   ....[66]....
        /*0cc8*/ 	.word	0xffffffff


	//   ....[67]....
        /*0ccc*/ 	.word	0xffffffff


	//   ....[68]....
        /*0cd0*/ 	.word	0xffffffff


	//   ....[69]....
        /*0cd4*/ 	.word	0xffffffff


	//   ....[70]....
        /*0cd8*/ 	.word	0xffffffff


	//   ....[71]....
        /*0cdc*/ 	.word	0xffffffff


	//   ....[72]....
        /*0ce0*/ 	.word	0xffffffff


	//   ....[73]....
        /*0ce4*/ 	.word	0xffffffff


	//   ....[74]....
        /*0ce8*/ 	.word	0xffffffff


	//   ....[75]....
        /*0cec*/ 	.word	0xffffffff


	//   ....[76]....
        /*0cf0*/ 	.word	0xffffffff


	//   ....[77]....
        /*0cf4*/ 	.word	0xffffffff


	//   ....[78]....
        /*0cf8*/ 	.word	0xffffffff


	//   ....[79]....
        /*0cfc*/ 	.word	0xffffffff


	//   ....[80]....
        /*0d00*/ 	.word	0xffffffff


	//   ....[81]....
        /*0d04*/ 	.word	0xffffffff


	//   ....[82]....
        /*0d08*/ 	.word	0xffffffff


	//   ....[83]....
        /*0d0c*/ 	.word	0xffffffff


	//   ....[84]....
        /*0d10*/ 	.word	0xffffffff


	//   ....[85]....
        /*0d14*/ 	.word	0xffffffff


	//   ....[86]....
        /*0d18*/ 	.word	0xffffffff


	//   ....[87]....
        /*0d1c*/ 	.word	0xffffffff


	//   ....[88]....
        /*0d20*/ 	.word	0xffffffff


	//   ....[89]....
        /*0d24*/ 	.word	0xffffffff


	//   ....[90]....
        /*0d28*/ 	.word	0xffffffff


	//   ....[91]....
        /*0d2c*/ 	.word	0xffffffff


	//   ....[92]....
        /*0d30*/ 	.word	0xffffffff


	//   ....[93]....
        /*0d34*/ 	.word	0xffffffff


	//   ....[94]....
        /*0d38*/ 	.word	0xffffffff


	//   ....[95]....
        /*0d3c*/ 	.word	0xffffffff


	//   ....[96]....
        /*0d40*/ 	.word	0xffffffff


	//   ....[97]....
        /*0d44*/ 	.word	0xffffffff


	//   ....[98]....
        /*0d48*/ 	.word	0xffffffff


	//   ....[99]....
        /*0d4c*/ 	.word	0xffffffff


	//   ....[100]....
        /*0d50*/ 	.word	0xffffffff


	//   ....[101]....
        /*0d54*/ 	.word	0xffffffff


	//   ....[102]....
        /*0d58*/ 	.word	0xffffffff


	//   ....[103]....
        /*0d5c*/ 	.word	0xffffffff


	//   ....[104]....
        /*0d60*/ 	.word	0xffffffff


	//   ....[105]....
        /*0d64*/ 	.word	0xffffffff


	//   ....[106]....
        /*0d68*/ 	.word	0xffffffff


	//   ....[107]....
        /*0d6c*/ 	.word	0xffffffff


	//   ....[108]....
        /*0d70*/ 	.word	0xffffffff


	//   ....[109]....
        /*0d74*/ 	.word	0xffffffff


	//   ....[110]....
        /*0d78*/ 	.word	0xffffffff


	//   ....[111]....
        /*0d7c*/ 	.word	0xffffffff


	//   ....[112]....
        /*0d80*/ 	.word	0xffffffff


	//   ....[113]....
        /*0d84*/ 	.word	0xffffffff


	//   ....[114]....
        /*0d88*/ 	.word	0xffffffff


	//   ....[115]....
        /*0d8c*/ 	.word	0xffffffff


	//   ....[116]....
        /*0d90*/ 	.word	0xffffffff


	//   ....[117]....
        /*0d94*/ 	.word	0xffffffff


	//   ....[118]....
        /*0d98*/ 	.word	0xffffffff


	//   ....[119]....
        /*0d9c*/ 	.word	0xffffffff


	//   ....[120]....
        /*0da0*/ 	.word	0xffffffff


	//   ....[121]....
        /*0da4*/ 	.word	0xffffffff


	//   ....[122]....
        /*0da8*/ 	.word	0xffffffff


	//   ....[123]....
        /*0dac*/ 	.word	0xffffffff


	//   ....[124]....
        /*0db0*/ 	.word	0xffffffff


	//   ....[125]....
        /*0db4*/ 	.word	0xffffffff


	//   ....[126]....
        /*0db8*/ 	.word	0xffffffff


	//   ....[127]....
        /*0dbc*/ 	.word	0xffffffff


	//   ....[128]....
        /*0dc0*/ 	.word	0xffffffff


	//   ....[129]....
        /*0dc4*/ 	.word	0xffffffff


	//   ....[130]....
        /*0dc8*/ 	.word	0xffffffff


	//   ....[131]....
        /*0dcc*/ 	.word	0xffffffff


	//   ....[132]....
        /*0dd0*/ 	.word	0xffffffff


	//   ....[133]....
        /*0dd4*/ 	.word	0xffffffff


	//   ....[134]....
        /*0dd8*/ 	.word	0xffffffff


	//   ....[135]....
        /*0ddc*/ 	.word	0xffffffff


	//   ....[136]....
        /*0de0*/ 	.word	0xffffffff


	//   ....[137]....
        /*0de4*/ 	.word	0xffffffff


	//   ....[138]....
        /*0de8*/ 	.word	0xffffffff


	//   ....[139]....
        /*0dec*/ 	.word	0xffffffff


	//   ....[140]....
        /*0df0*/ 	.word	0xffffffff


	//   ....[141]....
        /*0df4*/ 	.word	0xffffffff


	//   ....[142]....
        /*0df8*/ 	.word	0xffffffff


	//   ....[143]....
        /*0dfc*/ 	.word	0xffffffff


	//   ....[144]....
        /*0e00*/ 	.word	0xffffffff


	//   ....[145]....
        /*0e04*/ 	.word	0xffffffff


	//   ....[146]....
        /*0e08*/ 	.word	0xffffffff


	//   ....[147]....
        /*0e0c*/ 	.word	0xffffffff


	//   ....[148]....
        /*0e10*/ 	.word	0xffffffff


	//   ....[149]....
        /*0e14*/ 	.word	0xffffffff


	//   ....[150]....
        /*0e18*/ 	.word	0xffffffff


	//   ....[151]....
        /*0e1c*/ 	.word	0xffffffff


	//   ....[152]....
        /*0e20*/ 	.word	0xffffffff


	//   ....[153]....
        /*0e24*/ 	.word	0xffffffff


	//   ....[154]....
        /*0e28*/ 	.word	0xffffffff


	//   ....[155]....
        /*0e2c*/ 	.word	0xffffffff


	//   ....[156]....
        /*0e30*/ 	.word	0xffffffff


	//   ....[157]....
        /*0e34*/ 	.word	0xffffffff


	//   ....[158]....
        /*0e38*/ 	.word	0xffffffff


	//   ....[159]....
        /*0e3c*/ 	.word	0xffffffff


	//   ....[160]....
        /*0e40*/ 	.word	0xffffffff


	//   ....[161]....
        /*0e44*/ 	.word	0xffffffff


	//   ....[162]....
        /*0e48*/ 	.word	0xffffffff


	//   ....[163]....
        /*0e4c*/ 	.word	0xffffffff


	//   ....[164]....
        /*0e50*/ 	.word	0xffffffff


	//   ....[165]....
        /*0e54*/ 	.word	0xffffffff


	//   ....[166]....
        /*0e58*/ 	.word	0xffffffff


	//   ....[167]....
        /*0e5c*/ 	.word	0xffffffff


	//   ....[168]....
        /*0e60*/ 	.word	0xffffffff


	//   ....[169]....
        /*0e64*/ 	.word	0xffffffff


	//   ....[170]....
        /*0e68*/ 	.word	0xffffffff


	//   ....[171]....
        /*0e6c*/ 	.word	0xffffffff


	//   ....[172]....
        /*0e70*/ 	.word	0xffffffff


	//   ....[173]....
        /*0e74*/ 	.word	0xffffffff


	//   ....[174]....
        /*0e78*/ 	.word	0xffffffff


	//   ....[175]....
        /*0e7c*/ 	.word	0xffffffff


	//   ....[176]....
        /*0e80*/ 	.word	0xffffffff


	//   ....[177]....
        /*0e84*/ 	.word	0xffffffff


	//   ....[178]....
        /*0e88*/ 	.word	0xffffffff


	//   ....[179]....
        /*0e8c*/ 	.word	0xffffffff


	//   ....[180]....
        /*0e90*/ 	.word	0xffffffff


	//   ....[181]....
        /*0e94*/ 	.word	0xffffffff


	//   ....[182]....
        /*0e98*/ 	.word	0xffffffff


	//   ....[183]....
        /*0e9c*/ 	.word	0xffffffff


	//   ....[184]....
        /*0ea0*/ 	.word	0xffffffff


	//   ....[185]....
        /*0ea4*/ 	.word	0xffffffff


	//   ....[186]....
        /*0ea8*/ 	.word	0xffffffff


	//   ....[187]....
        /*0eac*/ 	.word	0xffffffff


	//   ....[188]....
        /*0eb0*/ 	.word	0xffffffff


	//   ....[189]....
        /*0eb4*/ 	.word	0xffffffff


	//   ....[190]....
        /*0eb8*/ 	.word	0xffffffff


	//   ....[191]....
        /*0ebc*/ 	.word	0xffffffff


	//   ....[192]....
        /*0ec0*/ 	.word	0xffffffff


	//   ....[193]....
        /*0ec4*/ 	.word	0xffffffff


	//   ....[194]....
        /*0ec8*/ 	.word	0xffffffff


	//   ....[195]....
        /*0ecc*/ 	.word	0xffffffff


	//   ....[196]....
        /*0ed0*/ 	.word	0xffffffff


	//   ....[197]....
        /*0ed4*/ 	.word	0xffffffff


	//   ....[198]....
        /*0ed8*/ 	.word	0xffffffff


	//   ....[199]....
        /*0edc*/ 	.word	0xffffffff


	//   ....[200]....
        /*0ee0*/ 	.word	0xffffffff


	//   ....[201]....
        /*0ee4*/ 	.word	0xffffffff


	//   ....[202]....
        /*0ee8*/ 	.word	0xffffffff


	//   ....[203]....
        /*0eec*/ 	.word	0xffffffff


	//   ....[204]....
        /*0ef0*/ 	.word	0xffffffff


	//   ....[205]....
        /*0ef4*/ 	.word	0xffffffff


	//   ....[206]....
        /*0ef8*/ 	.word	0xffffffff


	//   ....[207]....
        /*0efc*/ 	.word	0xffffffff


	//   ....[208]....
        /*0f00*/ 	.word	0xffffffff


	//   ....[209]....
        /*0f04*/ 	.word	0xffffffff


	//   ....[210]....
        /*0f08*/ 	.word	0xffffffff


	//   ....[211]....
        /*0f0c*/ 	.word	0xffffffff


	//   ....[212]....
        /*0f10*/ 	.word	0xffffffff


	//   ....[213]....
        /*0f14*/ 	.word	0xffffffff


	//   ....[214]....
        /*0f18*/ 	.word	0xffffffff


	//   ....[215]....
        /*0f1c*/ 	.word	0xffffffff


	//   ....[216]....
        /*0f20*/ 	.word	0xffffffff


	//   ....[217]....
        /*0f24*/ 	.word	0xffffffff


	//   ....[218]....
        /*0f28*/ 	.word	0xffffffff


	//   ....[219]....
        /*0f2c*/ 	.word	0xffffffff


	//   ....[220]....
        /*0f30*/ 	.word	0xffffffff


	//   ....[221]....
        /*0f34*/ 	.word	0xffffffff


	//   ....[222]....
        /*0f38*/ 	.word	0xffffffff


	//   ....[223]....
        /*0f3c*/ 	.word	0xffffffff


	//   ....[224]....
        /*0f40*/ 	.word	0xffffffff


	//   ....[225]....
        /*0f44*/ 	.word	0xffffffff


	//   ....[226]....
        /*0f48*/ 	.word	0xffffffff


	//   ....[227]....
        /*0f4c*/ 	.word	0xffffffff


	//   ....[228]....
        /*0f50*/ 	.word	0xffffffff


	//   ....[229]....
        /*0f54*/ 	.word	0xffffffff


	//   ....[230]....
        /*0f58*/ 	.word	0xffffffff


	//   ....[231]....
        /*0f5c*/ 	.word	0xffffffff


	//   ....[232]....
        /*0f60*/ 	.word	0xffffffff


	//   ....[233]....
        /*0f64*/ 	.word	0xffffffff


	//   ....[234]....
        /*0f68*/ 	.word	0xffffffff


	//   ....[235]....
        /*0f6c*/ 	.word	0xffffffff


	//   ....[236]....
        /*0f70*/ 	.word	0xffffffff


	//   ....[237]....
        /*0f74*/ 	.word	0xffffffff


	//   ....[238]....
        /*0f78*/ 	.word	0xffffffff


	//   ....[239]....
        /*0f7c*/ 	.word	0xffffffff


	//   ....[240]....
        /*0f80*/ 	.word	0xffffffff


	//   ....[241]....
        /*0f84*/ 	.word	0xffffffff


	//   ....[242]....
        /*0f88*/ 	.word	0xffffffff


	//   ....[243]....
        /*0f8c*/ 	.word	0xffffffff


	//   ....[244]....
        /*0f90*/ 	.word	0xffffffff


	//   ....[245]....
        /*0f94*/ 	.word	0xffffffff


	//   ....[246]....
        /*0f98*/ 	.word	0xffffffff


	//   ....[247]....
        /*0f9c*/ 	.word	0xffffffff


	//   ....[248]....
        /*0fa0*/ 	.word	0xffffffff


	//   ....[249]....
        /*0fa4*/ 	.word	0xffffffff


	//   ....[250]....
        /*0fa8*/ 	.word	0xffffffff


	//   ....[251]....
        /*0fac*/ 	.word	0xffffffff


	//   ....[252]....
        /*0fb0*/ 	.word	0xffffffff


	//   ....[253]....
        /*0fb4*/ 	.word	0xffffffff


	//   ....[254]....
        /*0fb8*/ 	.word	0xffffffff


	//   ....[255]....
        /*0fbc*/ 	.word	0xffffffff


	//   ....[0]....
        /*0fc0*/ 	.word	0xffffffff


	//   ....[1]....
        /*0fc4*/ 	.word	0xffffffff


	//   ....[2]....
        /*0fc8*/ 	.word	0xffffffff


	//   ....[3]....
        /*0fcc*/ 	.word	0xffffffff


	//   ....[4]....
        /*0fd0*/ 	.word	0xffffffff


	//   ....[5]....
        /*0fd4*/ 	.word	0xffffffff


	//   ....[6]....
        /*0fd8*/ 	.word	0xffffffff


	//   ....[7]....
        /*0fdc*/ 	.word	0xffffffff


	//   ....[8]....
        /*0fe0*/ 	.word	0xffffffff


	//   ....[9]....
        /*0fe4*/ 	.word	0xffffffff


	//   ....[10]....
        /*0fe8*/ 	.word	0xffffffff


	//   ....[11]....
        /*0fec*/ 	.word	0xffffffff


	//   ....[12]....
        /*0ff0*/ 	.word	0xffffffff


	//   ....[13]....
        /*0ff4*/ 	.word	0xffffffff


	//   ....[14]....
        /*0ff8*/ 	.word	0xffffffff


	//   ....[15]....
        /*0ffc*/ 	.word	0xffffffff


	//   ....[16]....
        /*1000*/ 	.word	0xffffffff


	//   ....[17]....
        /*1004*/ 	.word	0xffffffff


	//   ....[18]....
        /*1008*/ 	.word	0xffffffff


	//   ....[19]....
        /*100c*/ 	.word	0xffffffff


	//   ....[20]....
        /*1010*/ 	.word	0xffffffff


	//   ....[21]....
        /*1014*/ 	.word	0xffffffff


	//   ....[22]....
        /*1018*/ 	.word	0xffffffff


	//   ....[23]....
        /*101c*/ 	.word	0xffffffff


	//   ....[24]....
        /*1020*/ 	.word	0xffffffff


	//   ....[25]....
        /*1024*/ 	.word	0xffffffff


	//   ....[26]....
        /*1028*/ 	.word	0xffffffff


	//   ....[27]....
        /*102c*/ 	.word	0xffffffff


	//   ....[28]....
        /*1030*/ 	.word	0xffffffff


	//   ....[29]....
        /*1034*/ 	.word	0xffffffff


	//   ....[30]....
        /*1038*/ 	.word	0xffffffff


	//   ....[31]....
        /*103c*/ 	.word	0xffffffff


	//   ....[32]....
        /*1040*/ 	.word	0xffffffff


	//   ....[33]....
        /*1044*/ 	.word	0xffffffff


	//   ....[34]....
        /*1048*/ 	.word	0xffffffff


	//   ....[35]....
        /*104c*/ 	.word	0xffffffff


	//   ....[36]....
        /*1050*/ 	.word	0xffffffff


	//   ....[37]....
        /*1054*/ 	.word	0xffffffff


	//   ....[38]....
        /*1058*/ 	.word	0xffffffff


	//   ....[39]....
        /*105c*/ 	.word	0xffffffff


	//   ....[40]....
        /*1060*/ 	.word	0xffffffff


	//   ....[41]....
        /*1064*/ 	.word	0xffffffff


	//   ....[42]....
        /*1068*/ 	.word	0xffffffff


	//   ....[43]....
        /*106c*/ 	.word	0xffffffff


	//   ....[44]....
        /*1070*/ 	.word	0xffffffff


	//   ....[45]....
        /*1074*/ 	.word	0xffffffff


	//   ....[46]....
        /*1078*/ 	.word	0xffffffff


	//   ....[47]....
        /*107c*/ 	.word	0xffffffff


	//   ....[48]....
        /*1080*/ 	.word	0xffffffff


	//   ....[49]....
        /*1084*/ 	.word	0xffffffff


	//   ....[50]....
        /*1088*/ 	.word	0xffffffff


	//   ....[51]....
        /*108c*/ 	.word	0xffffffff


	//   ....[52]....
        /*1090*/ 	.word	0xffffffff


	//   ....[53]....
        /*1094*/ 	.word	0xffffffff


	//   ....[54]....
        /*1098*/ 	.word	0xffffffff


	//   ....[55]....
        /*109c*/ 	.word	0xffffffff


	//   ....[56]....
        /*10a0*/ 	.word	0xffffffff


	//   ....[57]....
        /*10a4*/ 	.word	0xffffffff


	//   ....[58]....
        /*10a8*/ 	.word	0xffffffff


	//   ....[59]....
        /*10ac*/ 	.word	0xffffffff


	//   ....[60]....
        /*10b0*/ 	.word	0xffffffff


	//   ....[61]....
        /*10b4*/ 	.word	0xffffffff


	//   ....[62]....
        /*10b8*/ 	.word	0xffffffff


	//   ....[63]....
        /*10bc*/ 	.word	0xffffffff


	//   ....[64]....
        /*10c0*/ 	.word	0xffffffff


	//   ....[65]....
        /*10c4*/ 	.word	0xffffffff


	//   ....[66]....
        /*10c8*/ 	.word	0xffffffff


	//   ....[67]....
        /*10cc*/ 	.word	0xffffffff


	//   ....[68]....
        /*10d0*/ 	.word	0xffffffff


	//   ....[69]....
        /*10d4*/ 	.word	0xffffffff


	//   ....[70]....
        /*10d8*/ 	.word	0xffffffff


	//   ....[71]....
        /*10dc*/ 	.word	0xffffffff


	//   ....[72]....
        /*10e0*/ 	.word	0xffffffff


	//   ....[73]....
        /*10e4*/ 	.word	0xffffffff


	//   ....[74]....
        /*10e8*/ 	.word	0xffffffff


	//   ....[75]....
        /*10ec*/ 	.word	0xffffffff


	//   ....[76]....
        /*10f0*/ 	.word	0xffffffff


	//   ....[77]....
        /*10f4*/ 	.word	0xffffffff


	//   ....[78]....
        /*10f8*/ 	.word	0xffffffff


	//   ....[79]....
        /*10fc*/ 	.word	0xffffffff


	//   ....[80]....
        /*1100*/ 	.word	0xffffffff


	//   ....[81]....
        /*1104*/ 	.word	0xffffffff


	//   ....[82]....
        /*1108*/ 	.word	0xffffffff


	//   ....[83]....
        /*110c*/ 	.word	0xffffffff


	//   ....[84]....
        /*1110*/ 	.word	0xffffffff


	//   ....[85]....
        /*1114*/ 	.word	0xffffffff


	//   ....[86]....
        /*1118*/ 	.word	0xffffffff


	//   ....[87]....
        /*111c*/ 	.word	0xffffffff


	//   ....[88]....
        /*1120*/ 	.word	0xffffffff


	//   ....[89]....
        /*1124*/ 	.word	0xffffffff


	//   ....[90]....
        /*1128*/ 	.word	0xffffffff


	//   ....[91]....
        /*112c*/ 	.word	0xffffffff


	//   ....[92]....
        /*1130*/ 	.word	0xffffffff


	//   ....[93]....
        /*1134*/ 	.word	0xffffffff


	//   ....[94]....
        /*1138*/ 	.word	0xffffffff


	//   ....[95]....
        /*113c*/ 	.word	0xffffffff


	//   ....[96]....
        /*1140*/ 	.word	0xffffffff


	//   ....[97]....
        /*1144*/ 	.word	0xffffffff


	//   ....[98]....
        /*1148*/ 	.word	0xffffffff


	//   ....[99]....
        /*114c*/ 	.word	0xffffffff


	//   ....[100]....
        /*1150*/ 	.word	0xffffffff


	//   ....[101]....
        /*1154*/ 	.word	0xffffffff


	//   ....[102]....
        /*1158*/ 	.word	0xffffffff


	//   ....[103]....
        /*115c*/ 	.word	0xffffffff


	//   ....[104]....
        /*1160*/ 	.word	0xffffffff


	//   ....[105]....
        /*1164*/ 	.word	0xffffffff


	//   ....[106]....
        /*1168*/ 	.word	0xffffffff


	//   ....[107]....
        /*116c*/ 	.word	0xffffffff


	//   ....[108]....
        /*1170*/ 	.word	0xffffffff


	//   ....[109]....
        /*1174*/ 	.word	0xffffffff


	//   ....[110]....
        /*1178*/ 	.word	0xffffffff


	//   ....[111]....
        /*117c*/ 	.word	0xffffffff


	//   ....[112]....
        /*1180*/ 	.word	0xffffffff


	//   ....[113]....
        /*1184*/ 	.word	0xffffffff


	//   ....[114]....
        /*1188*/ 	.word	0xffffffff


	//   ....[115]....
        /*118c*/ 	.word	0xffffffff


	//   ....[116]....
        /*1190*/ 	.word	0xffffffff


	//   ....[117]....
        /*1194*/ 	.word	0xffffffff


	//   ....[118]....
        /*1198*/ 	.word	0xffffffff


	//   ....[119]....
        /*119c*/ 	.word	0xffffffff


	//   ....[120]....
        /*11a0*/ 	.word	0xffffffff


	//   ....[121]....
        /*11a4*/ 	.word	0xffffffff


	//   ....[122]....
        /*11a8*/ 	.word	0xffffffff


	//   ....[123]....
        /*11ac*/ 	.word	0xffffffff


	//   ....[124]....
        /*11b0*/ 	.word	0xffffffff


	//   ....[125]....
        /*11b4*/ 	.word	0xffffffff


	//   ....[126]....
        /*11b8*/ 	.word	0xffffffff


	//   ....[127]....
        /*11bc*/ 	.word	0xffffffff


	//   ....[128]....
        /*11c0*/ 	.word	0xffffffff


	//   ....[129]....
        /*11c4*/ 	.word	0xffffffff


	//   ....[130]....
        /*11c8*/ 	.word	0xffffffff


	//   ....[131]....
        /*11cc*/ 	.word	0xffffffff


	//   ....[132]....
        /*11d0*/ 	.word	0xffffffff


	//   ....[133]....
        /*11d4*/ 	.word	0xffffffff


	//   ....[134]....
        /*11d8*/ 	.word	0xffffffff


	//   ....[135]....
        /*11dc*/ 	.word	0xffffffff


	//   ....[136]....
        /*11e0*/ 	.word	0xffffffff


	//   ....[137]....
        /*11e4*/ 	.word	0xffffffff


	//   ....[138]....
        /*11e8*/ 	.word	0xffffffff


	//   ....[139]....
        /*11ec*/ 	.word	0xffffffff


	//   ....[140]....
        /*11f0*/ 	.word	0xffffffff


	//   ....[141]....
        /*11f4*/ 	.word	0xffffffff


	//   ....[142]....
        /*11f8*/ 	.word	0xffffffff


	//   ....[143]....
        /*11fc*/ 	.word	0xffffffff


	//   ....[144]....
        /*1200*/ 	.word	0xffffffff


	//   ....[145]....
        /*1204*/ 	.word	0xffffffff


	//   ....[146]....
        /*1208*/ 	.word	0xffffffff


	//   ....[147]....
        /*120c*/ 	.word	0xffffffff


	//   ....[148]....
        /*1210*/ 	.word	0xffffffff


	//   ....[149]....
        /*1214*/ 	.word	0xffffffff


	//   ....[150]....
        /*1218*/ 	.word	0xffffffff


	//   ....[151]....
        /*121c*/ 	.word	0xffffffff


	//   ....[152]....
        /*1220*/ 	.word	0xffffffff


	//   ....[153]....
        /*1224*/ 	.word	0xffffffff


	//   ....[154]....
        /*1228*/ 	.word	0xffffffff


	//   ....[155]....
        /*122c*/ 	.word	0xffffffff


	//   ....[156]....
        /*1230*/ 	.word	0xffffffff


	//   ....[157]....
        /*1234*/ 	.word	0xffffffff


	//   ....[158]....
        /*1238*/ 	.word	0xffffffff


	//   ....[159]....
        /*123c*/ 	.word	0xffffffff


	//   ....[160]....
        /*1240*/ 	.word	0xffffffff


	//   ....[161]....
        /*1244*/ 	.word	0xffffffff


	//   ....[162]....
        /*1248*/ 	.word	0xffffffff


	//----- nvinfo : EIATTR_COOP_GROUP_INSTR_OFFSETS
	.align		4
.L_458:
        /*124c*/ 	.byte	0x04, 0x28
        /*124e*/ 	.short	(.L_460 - .L_459)


	//   ....[0]....
.L_459:
        /*1250*/ 	.word	0x00000090


	//   ....[1]....
        /*1254*/ 	.word	0x00002550


	//   ....[2]....
        /*1258*/ 	.word	0x000025a0


	//   ....[3]....
        /*125c*/ 	.word	0x00002d70


	//   ....[4]....
        /*1260*/ 	.word	0x00002d90


	//   ....[5]....
        /*1264*/ 	.word	0x000034e0


	//   ....[6]....
        /*1268*/ 	.word	0x00003500


	//   ....[7]....
        /*126c*/ 	.word	0x00003c50


	//   ....[8]....
        /*1270*/ 	.word	0x00003c60


	//   ....[9]....
        /*1274*/ 	.word	0x000044b0


	//   ....[10]....
        /*1278*/ 	.word	0x00004500


	//   ....[11]....
        /*127c*/ 	.word	0x00005270


	//   ....[12]....
        /*1280*/ 	.word	0x000052a0


	//   ....[13]....
        /*1284*/ 	.word	0x00005a20


	//   ....[14]....
        /*1288*/ 	.word	0x00005a50


	//   ....[15]....
        /*128c*/ 	.word	0x000061d0


	//   ....[16]....
        /*1290*/ 	.word	0x000061f0


	//   ....[17]....
        /*1294*/ 	.word	0x00006990


	//   ....[18]....
        /*1298*/ 	.word	0x000069c0


	//   ....[19]....
        /*129c*/ 	.word	0x00006ad0


	//   ....[20]....
        /*12a0*/ 	.word	0x00006b00


	//   ....[21]....
        /*12a4*/ 	.word	0x00006bd0


	//   ....[22]....
        /*12a8*/ 	.word	0x00006c00


	//   ....[23]....
        /*12ac*/ 	.word	0x00006cd0


	//   ....[24]....
        /*12b0*/ 	.word	0x00006cf0


	//   ....[25]....
        /*12b4*/ 	.word	0x00007280


	//   ....[26]....
        /*12b8*/ 	.word	0x000072a0


	//   ....[27]....
        /*12bc*/ 	.word	0x00007370


	//   ....[28]....
        /*12c0*/ 	.word	0x000073a0


	//   ....[29]....
        /*12c4*/ 	.word	0x00007470


	//   ....[30]....
        /*12c8*/ 	.word	0x000074a0


	//   ....[31]....
        /*12cc*/ 	.word	0x00007570


	//   ....[32]....
        /*12d0*/ 	.word	0x000075a0


	//   ....[33]....
        /*12d4*/ 	.word	0x00008580


	//   ....[34]....
        /*12d8*/ 	.word	0x000085a0


	//   ....[35]....
        /*12dc*/ 	.word	0x000086f0


	//   ....[36]....
        /*12e0*/ 	.word	0x00008700


	//   ....[37]....
        /*12e4*/ 	.word	0x00008830


	//   ....[38]....
        /*12e8*/ 	.word	0x00008850


	//   ....[39]....
        /*12ec*/ 	.word	0x00008980


	//   ....[40]....
        /*12f0*/ 	.word	0x00008990


	//   ....[41]....
        /*12f4*/ 	.word	0x00008ac0


	//   ....[42]....
        /*12f8*/ 	.word	0x00008ae0


	//   ....[43]....
        /*12fc*/ 	.word	0x00008c10


	//   ....[44]....
        /*1300*/ 	.word	0x00008c20


	//   ....[45]....
        /*1304*/ 	.word	0x00008d50


	//   ....[46]....
        /*1308*/ 	.word	0x00008d70


	//   ....[47]....
        /*130c*/ 	.word	0x00008ea0


	//   ....[48]....
        /*1310*/ 	.word	0x00008eb0


	//   ....[49]....
        /*1314*/ 	.word	0x00009760


	//   ....[50]....
        /*1318*/ 	.word	0x00009790


	//   ....[51]....
        /*131c*/ 	.word	0x000097c0


	//   ....[52]....
        /*1320*/ 	.word	0x000097e0


	//   ....[53]....
        /*1324*/ 	.word	0x00009810


	//   ....[54]....
        /*1328*/ 	.word	0x00009830


	//   ....[55]....
        /*132c*/ 	.word	0x00009860


	//   ....[56]....
        /*1330*/ 	.word	0x00009870


	//   ....[57]....
        /*1334*/ 	.word	0x00009dd0


	//   ....[58]....
        /*1338*/ 	.word	0x00009e00


	//   ....[59]....
        /*133c*/ 	.word	0x00009e30


	//   ....[60]....
        /*1340*/ 	.word	0x00009ee0


	//   ....[61]....
        /*1344*/ 	.word	0x00009ef0


	//   ....[62]....
        /*1348*/ 	.word	0x00009f00


	//   ....[63]....
        /*134c*/ 	.word	0x0000a0b0


	//   ....[64]....
        /*1350*/ 	.word	0x0000a0e0


	//   ....[65]....
        /*1354*/ 	.word	0x0000aec0


	//   ....[66]....
        /*1358*/ 	.word	0x0000af30


	//   ....[67]....
        /*135c*/ 	.word	0x0000af40


	//   ....[68]....
        /*1360*/ 	.word	0x0000af50


	//   ....[69]....
        /*1364*/ 	.word	0x0000af60


	//   ....[70]....
        /*1368*/ 	.word	0x0000af70


	//   ....[71]....
        /*136c*/ 	.word	0x0000b070


	//   ....[72]....
        /*1370*/ 	.word	0x0000b120


	//   ....[73]....
        /*1374*/ 	.word	0x0000b790


	//   ....[74]....
        /*1378*/ 	.word	0x0000bfd0


	//   ....[75]....
        /*137c*/ 	.word	0x0000bfe0


	//   ....[76]....
        /*1380*/ 	.word	0x0000bff0


	//   ....[77]....
        /*1384*/ 	.word	0x0000c9f0


	//   ....[78]....
        /*1388*/ 	.word	0x0000ca20


	//   ....[79]....
        /*138c*/ 	.word	0x0000ca40


	//   ....[80]....
        /*1390*/ 	.word	0x0000ca50


	//   ....[81]....
        /*1394*/ 	.word	0x0000ca80


	//   ....[82]....
        /*1398*/ 	.word	0x0000caa0


	//   ....[83]....
        /*139c*/ 	.word	0x0000cac0


	//   ....[84]....
        /*13a0*/ 	.word	0x0000cad0


	//   ....[85]....
        /*13a4*/ 	.word	0x0000ed90


	//   ....[86]....
        /*13a8*/ 	.word	0x0000ede0


	//   ....[87]....
        /*13ac*/ 	.word	0x0000edf0


	//   ....[88]....
        /*13b0*/ 	.word	0x0000ee00


	//   ....[89]....
        /*13b4*/ 	.word	0x0000ee10


	//   ....[90]....
        /*13b8*/ 	.word	0x0000ee20


	//   ....[91]....
        /*13bc*/ 	.word	0x0000ef80


	//   ....[92]....
        /*13c0*/ 	.word	0x0000ef90


	//   ....[93]....
        /*13c4*/ 	.word	0x00010660


	//   ....[94]....
        /*13c8*/ 	.word	0x000106b0


	//   ....[95]....
        /*13cc*/ 	.word	0x00010750


	//   ....[96]....
        /*13d0*/ 	.word	0x00010760


	//   ....[97]....
        /*13d4*/ 	.word	0x000107d0


	//   ....[98]....
        /*13d8*/ 	.word	0x000107e0


	//   ....[99]....
        /*13dc*/ 	.word	0x00010870


	//   ....[100]....
        /*13e0*/ 	.word	0x00010880


	//   ....[101]....
        /*13e4*/ 	.word	0x00010b00


	//   ....[102]....
        /*13e8*/ 	.word	0x00010d60


	//   ....[103]....
        /*13ec*/ 	.word	0x00010d90


	//   ....[104]....
        /*13f0*/ 	.word	0x00010dc0


	//   ....[105]....
        /*13f4*/ 	.word	0x00011350


	//   ....[106]....
        /*13f8*/ 	.word	0x000113b0


	//   ....[107]....
        /*13fc*/ 	.word	0x00011720


	//   ....[108]....
        /*1400*/ 	.word	0x00011740


	//   ....[109]....
        /*1404*/ 	.word	0x00011760


	//   ....[110]....
        /*1408*/ 	.word	0x00011780


	//   ....[111]....
        /*140c*/ 	.word	0x000118a0


	//   ....[112]....
        /*1410*/ 	.word	0x000118c0


	//   ....[113]....
        /*1414*/ 	.word	0x00014290


	//   ....[114]....
        /*1418*/ 	.word	0x00014330


	//   ....[115]....
        /*141c*/ 	.word	0x00014350


	//   ....[116]....
        /*1420*/ 	.word	0x00014370


	//   ....[117]....
        /*1424*/ 	.word	0x00014390


	//   ....[118]....
        /*1428*/ 	.word	0x000143b0


	//   ....[119]....
        /*142c*/ 	.word	0x000143d0


	//   ....[120]....
        /*1430*/ 	.word	0x000143e0


	//   ....[121]....
        /*1434*/ 	.word	0x00015ad0


	//   ....[122]....
        /*1438*/ 	.word	0x00015b20


	//   ....[123]....
        /*143c*/ 	.word	0x00015b30


	//   ....[124]....
        /*1440*/ 	.word	0x00015b40


	//   ....[125]....
        /*1444*/ 	.word	0x00015b50


	//   ....[126]....
        /*1448*/ 	.word	0x00015b60


	//   ....[127]....
        /*144c*/ 	.word	0x00015bb0


	//   ....[128]....
        /*1450*/ 	.word	0x00015bd0


	//   ....[129]....
        /*1454*/ 	.word	0x00016240


	//   ....[130]....
        /*1458*/ 	.word	0x00016250


	//   ....[131]....
        /*145c*/ 	.word	0x00016260


	//   ....[132]....
        /*1460*/ 	.word	0x00016270


	//   ....[133]....
        /*1464*/ 	.word	0x000162b0


	//   ....[134]....
        /*1468*/ 	.word	0x000162d0


	//   ....[135]....
        /*146c*/ 	.word	0x000162e0


	//   ....[136]....
        /*1470*/ 	.word	0x000162f0


	//   ....[137]....
        /*1474*/ 	.word	0x00018a10


	//   ....[138]....
        /*1478*/ 	.word	0x00018a80


	//   ....[139]....
        /*147c*/ 	.word	0x00018a90


	//   ....[140]....
        /*1480*/ 	.word	0x00018aa0


	//   ....[141]....
        /*1484*/ 	.word	0x00018ad0


	//   ....[142]....
        /*1488*/ 	.word	0x00018af0


	//   ....[143]....
        /*148c*/ 	.word	0x00018b00


	//   ....[144]....
        /*1490*/ 	.word	0x00018b10


	//   ....[145]....
        /*1494*/ 	.word	0x0001a670


	//   ....[146]....
        /*1498*/ 	.word	0x0001a6b0


	//   ....[147]....
        /*149c*/ 	.word	0x0001a6e0


	//   ....[148]....
        /*14a0*/ 	.word	0x0001a700


	//   ....[149]....
        /*14a4*/ 	.word	0x0001a720


	//   ....[150]....
        /*14a8*/ 	.word	0x0001a740


	//   ....[151]....
        /*14ac*/ 	.word	0x0001a750


	//   ....[152]....
        /*14b0*/ 	.word	0x0001a760


	//   ....[153]....
        /*14b4*/ 	.word	0x0001a9a0


	//   ....[154]....
        /*14b8*/ 	.word	0x0001a9b0


	//   ....[155]....
        /*14bc*/ 	.word	0x0001aab0


	//   ....[156]....
        /*14c0*/ 	.word	0x0001aae0


	//   ....[157]....
        /*14c4*/ 	.word	0x0001abc0


	//   ....[158]....
        /*14c8*/ 	.word	0x0001abf0


	//   ....[159]....
        /*14cc*/ 	.word	0x0001acd0


	//   ....[160]....
        /*14d0*/ 	.word	0x0001ad00


	//   ....[161]....
        /*14d4*/ 	.word	0x0001ade0


	//   ....[162]....
        /*14d8*/ 	.word	0x0001ae10


	//   ....[163]....
        /*14dc*/ 	.word	0x0001aef0


	//   ....[164]....
        /*14e0*/ 	.word	0x0001af20


	//   ....[165]....
        /*14e4*/ 	.word	0x0001b000


	//   ....[166]....
        /*14e8*/ 	.word	0x0001b030


	//   ....[167]....
        /*14ec*/ 	.word	0x0001b110


	//   ....[168]....
        /*14f0*/ 	.word	0x0001b130


	//   ....[169]....
        /*14f4*/ 	.word	0x0001b8a0


	//   ....[170]....
        /*14f8*/ 	.word	0x0001b8c0


	//   ....[171]....
        /*14fc*/ 	.word	0x0001b9d0


	//   ....[172]....
        /*1500*/ 	.word	0x0001b9e0


	//   ....[173]....
        /*1504*/ 	.word	0x0001baf0


	//   ....[174]....
        /*1508*/ 	.word	0x0001bb10


	//   ....[175]....
        /*150c*/ 	.word	0x0001bc20


	//   ....[176]....
        /*1510*/ 	.word	0x0001bc30


	//   ....[177]....
        /*1514*/ 	.word	0x0001bd40


	//   ....[178]....
        /*1518*/ 	.word	0x0001bd60


	//   ....[179]....
        /*151c*/ 	.word	0x0001be70


	//   ....[180]....
        /*1520*/ 	.word	0x0001be80


	//   ....[181]....
        /*1524*/ 	.word	0x0001bf90


	//   ....[182]....
        /*1528*/ 	.word	0x0001bfb0


	//   ....[183]....
        /*152c*/ 	.word	0x0001c0c0


	//   ....[184]....
        /*1530*/ 	.word	0x0001c0d0


	//   ....[185]....
        /*1534*/ 	.word	0x0001c210


	//   ....[186]....
        /*1538*/ 	.word	0x0001c280


	//   ....[187]....
        /*153c*/ 	.word	0x0001c300


	//   ....[188]....
        /*1540*/ 	.word	0x0001c370


	//   ....[189]....
        /*1544*/ 	.word	0x0001c3f0


	//   ....[190]....
        /*1548*/ 	.word	0x0001c470


	//   ....[191]....
        /*154c*/ 	.word	0x0001c4f0


	//   ....[192]....
        /*1550*/ 	.word	0x0001c560


	//   ....[193]....
        /*1554*/ 	.word	0x0001c5e0


	//   ....[194]....
        /*1558*/ 	.word	0x0001c660


	//   ....[195]....
        /*155c*/ 	.word	0x0001c6e0


	//   ....[196]....
        /*1560*/ 	.word	0x0001c750


	//   ....[197]....
        /*1564*/ 	.word	0x0001c7d0


	//   ....[198]....
        /*1568*/ 	.word	0x0001c850


	//   ....[199]....
        /*156c*/ 	.word	0x0001c8d0


	//   ....[200]....
        /*1570*/ 	.word	0x0001c940


	//   ....[201]....
        /*1574*/ 	.word	0x0001c9b0


	//   ....[202]....
        /*1578*/ 	.word	0x0001ca20


	//   ....[203]....
        /*157c*/ 	.word	0x0001ca90


	//   ....[204]....
        /*1580*/ 	.word	0x0001cc50


	//   ....[205]....
        /*1584*/ 	.word	0x0001ccc0


	//   ....[206]....
        /*1588*/ 	.word	0x0001ce20


	//   ....[207]....
        /*158c*/ 	.word	0x0001ce90


	//   ....[208]....
        /*1590*/ 	.word	0x0001cff0


	//   ....[209]....
        /*1594*/ 	.word	0x0001d060


	//   ....[210]....
        /*1598*/ 	.word	0x0001d0d0


	//   ....[211]....
        /*159c*/ 	.word	0x0001d150


	//   ....[212]....
        /*15a0*/ 	.word	0x0001d3d0


	//   ....[213]....
        /*15a4*/ 	.word	0x0001d650


	//   ....[214]....
        /*15a8*/ 	.word	0x0001dc70


	//   ....[215]....
        /*15ac*/ 	.word	0x0001dcc0


	//   ....[216]....
        /*15b0*/ 	.word	0x0001dd10


	//   ....[217]....
        /*15b4*/ 	.word	0x0001dd60


	//   ....[218]....
        /*15b8*/ 	.word	0x0001ddb0


	//   ....[219]....
        /*15bc*/ 	.word	0x0001de00


	//   ....[220]....
        /*15c0*/ 	.word	0x0001de50


	//   ....[221]....
        /*15c4*/ 	.word	0x0001dea0


	//   ....[222]....
        /*15c8*/ 	.word	0x0001df10


	//   ....[223]....
        /*15cc*/ 	.word	0x0001df80


	//   ....[224]....
        /*15d0*/ 	.word	0x0001e0d0


	//   ....[225]....
        /*15d4*/ 	.word	0x0001e140


	//   ....[226]....
        /*15d8*/ 	.word	0x0001e2a0


	//   ....[227]....
        /*15dc*/ 	.word	0x0001e310


	//   ....[228]....
        /*15e0*/ 	.word	0x0001e470


	//   ....[229]....
        /*15e4*/ 	.word	0x0001e4e0


	//   ....[230]....
        /*15e8*/ 	.word	0x0001e550


	//   ....[231]....
        /*15ec*/ 	.word	0x0001e5c0


	//   ....[232]....
        /*15f0*/ 	.word	0x0001e710


	//   ....[233]....
        /*15f4*/ 	.word	0x0001e780


	//   ....[234]....
        /*15f8*/ 	.word	0x0001e8e0


	//   ....[235]....
        /*15fc*/ 	.word	0x0001e950


	//   ....[236]....
        /*1600*/ 	.word	0x0001eab0


	//   ....[237]....
        /*1604*/ 	.word	0x0001eb20


	//   ....[238]....
        /*1608*/ 	.word	0x0001eb90


	//   ....[239]....
        /*160c*/ 	.word	0x0001ec10


	//   ....[240]....
        /*1610*/ 	.word	0x0001ee80


	//   ....[241]....
        /*1614*/ 	.word	0x0001f100


	//   ....[242]....
        /*1618*/ 	.word	0x0001f780


	//   ....[243]....
        /*161c*/ 	.word	0x0001f7c0


	//   ....[244]....
        /*1620*/ 	.word	0x0001f810


	//   ....[245]....
        /*1624*/ 	.word	0x0001f850


	//   ....[246]....
        /*1628*/ 	.word	0x0001f8a0


	//   ....[247]....
        /*162c*/ 	.word	0x0001f8e0


	//   ....[248]....
        /*1630*/ 	.word	0x0001f930


	//   ....[249]....
        /*1634*/ 	.word	0x0001f970


	//   ....[250]....
        /*1638*/ 	.word	0x0001f9d0


	//   ....[251]....
        /*163c*/ 	.word	0x0001fa30


	//   ....[252]....
        /*1640*/ 	.word	0x0001faa0


	//   ....[253]....
        /*1644*/ 	.word	0x0001fbc0


	//   ....[254]....
        /*1648*/ 	.word	0x0001fc30


	//   ....[255]....
        /*164c*/ 	.word	0x0001fd50


	//   ....[0]....
        /*1650*/ 	.word	0x0001fdc0


	//   ....[1]....
        /*1654*/ 	.word	0x0001fee0


	//   ....[2]....
        /*1658*/ 	.word	0x0001ff50


	//   ....[3]....
        /*165c*/ 	.word	0x0001ffa0


	//   ....[4]....
        /*1660*/ 	.word	0x0001ffe0


	//   ....[5]....
        /*1664*/ 	.word	0x00020030


	//   ....[6]....
        /*1668*/ 	.word	0x00020070


	//   ....[7]....
        /*166c*/ 	.word	0x000200c0


	//   ....[8]....
        /*1670*/ 	.word	0x00020100


	//   ....[9]....
        /*1674*/ 	.word	0x00020150


	//   ....[10]....
        /*1678*/ 	.word	0x00020190


	//   ....[11]....
        /*167c*/ 	.word	0x000201e0


	//   ....[12]....
        /*1680*/ 	.word	0x00020240


	//   ....[13]....
        /*1684*/ 	.word	0x00020290


	//   ....[14]....
        /*1688*/ 	.word	0x000202f0


	//   ....[15]....
        /*168c*/ 	.word	0x00020340


	//   ....[16]....
        /*1690*/ 	.word	0x000203a0


	//   ....[17]....
        /*1694*/ 	.word	0x000203f0


	//   ....[18]....
        /*1698*/ 	.word	0x00020450


	//   ....[19]....
        /*169c*/ 	.word	0x000204c0


	//   ....[20]....
        /*16a0*/ 	.word	0x00020530


	//   ....[21]....
        /*16a4*/ 	.word	0x000205b0


	//   ....[22]....
        /*16a8*/ 	.word	0x00020620


	//   ....[23]....
        /*16ac*/ 	.word	0x000206a0


	//   ....[24]....
        /*16b0*/ 	.word	0x00020720


	//   ....[25]....
        /*16b4*/ 	.word	0x000207a0


	//   ....[26]....
        /*16b8*/ 	.word	0x00020810


	//   ....[27]....
        /*16bc*/ 	.word	0x00020890


	//   ....[28]....
        /*16c0*/ 	.word	0x00020910


	//   ....[29]....
        /*16c4*/ 	.word	0x00020990


	//   ....[30]....
        /*16c8*/ 	.word	0x00020a00


	//   ....[31]....
        /*16cc*/ 	.word	0x00020a80


	//   ....[32]....
        /*16d0*/ 	.word	0x00020b00


	//   ....[33]....
        /*16d4*/ 	.word	0x00020b80


	//   ....[34]....
        /*16d8*/ 	.word	0x00020bf0


	//   ....[35]....
        /*16dc*/ 	.word	0x000210c0


	//   ....[36]....
        /*16e0*/ 	.word	0x000210e0


	//   ....[37]....
        /*16e4*/ 	.word	0x000210f0


	//   ....[38]....
        /*16e8*/ 	.word	0x00021100


	//   ....[39]....
        /*16ec*/ 	.word	0x000213b0


	//   ....[40]....
        /*16f0*/ 	.word	0x000213c0


	//   ....[41]....
        /*16f4*/ 	.word	0x000213d0


	//   ....[42]....
        /*16f8*/ 	.word	0x000213e0


	//   ....[43]....
        /*16fc*/ 	.word	0x00021670


	//   ....[44]....
        /*1700*/ 	.word	0x00021690


	//   ....[45]....
        /*1704*/ 	.word	0x000216a0


	//   ....[46]....
        /*1708*/ 	.word	0x000216b0


	//   ....[47]....
        /*170c*/ 	.word	0x00021960


	//   ....[48]....
        /*1710*/ 	.word	0x00021970


	//   ....[49]....
        /*1714*/ 	.word	0x00021980


	//   ....[50]....
        /*1718*/ 	.word	0x00021990


	//   ....[51]....
        /*171c*/ 	.word	0x00021c20


	//   ....[52]....
        /*1720*/ 	.word	0x00021c40


	//   ....[53]....
        /*1724*/ 	.word	0x00021c50


	//   ....[54]....
        /*1728*/ 	.word	0x00021c60


	//   ....[55]....
        /*172c*/ 	.word	0x00021f20


	//   ....[56]....
        /*1730*/ 	.word	0x00021f40


	//   ....[57]....
        /*1734*/ 	.word	0x00021f50


	//   ....[58]....
        /*1738*/ 	.word	0x00021f60


	//   ....[59]....
        /*173c*/ 	.word	0x00022200


	//   ....[60]....
        /*1740*/ 	.word	0x00022260


	//   ....[61]....
        /*1744*/ 	.word	0x00022270


	//   ....[62]....
        /*1748*/ 	.word	0x00022280


	//   ....[63]....
        /*174c*/ 	.word	0x00022540


	//   ....[64]....
        /*1750*/ 	.word	0x000225a0


	//   ....[65]....
        /*1754*/ 	.word	0x000225b0


	//   ....[66]....
        /*1758*/ 	.word	0x000225c0


	//   ....[67]....
        /*175c*/ 	.word	0x00025fc0


	//   ....[68]....
        /*1760*/ 	.word	0x00025fe0


	//   ....[69]....
        /*1764*/ 	.word	0x00025ff0


	//   ....[70]....
        /*1768*/ 	.word	0x00026000


	//   ....[71]....
        /*176c*/ 	.word	0x00026210


	//   ....[72]....
        /*1770*/ 	.word	0x00026220


	//   ....[73]....
        /*1774*/ 	.word	0x00026230


	//   ....[74]....
        /*1778*/ 	.word	0x00026240


	//   ....[75]....
        /*177c*/ 	.word	0x00026470


	//   ....[76]....
        /*1780*/ 	.word	0x00026490


	//   ....[77]....
        /*1784*/ 	.word	0x000264a0


	//   ....[78]....
        /*1788*/ 	.word	0x000264b0


	//   ....[79]....
        /*178c*/ 	.word	0x00026690


	//   ....[80]....
        /*1790*/ 	.word	0x000266a0


	//   ....[81]....
        /*1794*/ 	.word	0x000266b0


	//   ....[82]....
        /*1798*/ 	.word	0x000266c0


	//   ....[83]....
        /*179c*/ 	.word	0x000268f0


	//   ....[84]....
        /*17a0*/ 	.word	0x00026910


	//   ....[85]....
        /*17a4*/ 	.word	0x00026920


	//   ....[86]....
        /*17a8*/ 	.word	0x00026930


	//   ....[87]....
        /*17ac*/ 	.word	0x00026b10


	//   ....[88]....
        /*17b0*/ 	.word	0x00026b20


	//   ....[89]....
        /*17b4*/ 	.word	0x00026b30


	//   ....[90]....
        /*17b8*/ 	.word	0x00026b40


	//   ....[91]....
        /*17bc*/ 	.word	0x00026d70


	//   ....[92]....
        /*17c0*/ 	.word	0x00026d90


	//   ....[93]....
        /*17c4*/ 	.word	0x00026da0


	//   ....[94]....
        /*17c8*/ 	.word	0x00026db0


	//   ....[95]....
        /*17cc*/ 	.word	0x00026ff0


	//   ....[96]....
        /*17d0*/ 	.word	0x00027000


	//   ....[97]....
        /*17d4*/ 	.word	0x00027010


	//   ....[98]....
        /*17d8*/ 	.word	0x00027020


	//   ....[99]....
        /*17dc*/ 	.word	0x0002adc0


	//   ....[100]....
        /*17e0*/ 	.word	0x0002ae30


	//   ....[101]....
        /*17e4*/ 	.word	0x0002ae90


	//   ....[102]....
        /*17e8*/ 	.word	0x0002aef0


	//   ....[103]....
        /*17ec*/ 	.word	0x0002af70


	//   ....[104]....
        /*17f0*/ 	.word	0x0002afe0


	//   ....[105]....
        /*17f4*/ 	.word	0x0002b060


	//   ....[106]....
        /*17f8*/ 	.word	0x0002b0d0


	//   ....[107]....
        /*17fc*/ 	.word	0x0002b150


	//   ....[108]....
        /*1800*/ 	.word	0x0002b1d0


	//   ....[109]....
        /*1804*/ 	.word	0x0002b240


	//   ....[110]....
        /*1808*/ 	.word	0x0002b2b0


	//   ....[111]....
        /*180c*/ 	.word	0x0002b330


	//   ....[112]....
        /*1810*/ 	.word	0x0002b3a0


	//   ....[113]....
        /*1814*/ 	.word	0x0002b420


	//   ....[114]....
        /*1818*/ 	.word	0x0002b490


	//   ....[115]....
        /*181c*/ 	.word	0x0002b510


	//   ....[116]....
        /*1820*/ 	.word	0x0002b590


	//   ....[117]....
        /*1824*/ 	.word	0x0002b600


	//   ....[118]....
        /*1828*/ 	.word	0x0002b670


	//   ....[119]....
        /*182c*/ 	.word	0x0002b6f0


	//   ....[120]....
        /*1830*/ 	.word	0x0002b770


	//   ....[121]....
        /*1834*/ 	.word	0x0002b7e0


	//   ....[122]....
        /*1838*/ 	.word	0x0002b850


	//   ....[123]....
        /*183c*/ 	.word	0x0002b8d0


	//   ....[124]....
        /*1840*/ 	.word	0x0002b950


	//   ....[125]....
        /*1844*/ 	.word	0x0002b9c0


	//   ....[126]....
        /*1848*/ 	.word	0x0002ba30


	//   ....[127]....
        /*184c*/ 	.word	0x0002bab0


	//   ....[128]....
        /*1850*/ 	.word	0x0002bb30


	//   ....[129]....
        /*1854*/ 	.word	0x0002bba0


	//   ....[130]....
        /*1858*/ 	.word	0x0002bc10


	//   ....[131]....
        /*185c*/ 	.word	0x0002bc80


	//   ....[132]....
        /*1860*/ 	.word	0x0002bcf0


	//   ....[133]....
        /*1864*/ 	.word	0x0002bd50


	//   ....[134]....
        /*1868*/ 	.word	0x0002bdb0


	//   ....[135]....
        /*186c*/ 	.word	0x0002be30


	//   ....[136]....
        /*1870*/ 	.word	0x0002bea0


	//   ....[137]....
        /*1874*/ 	.word	0x0002bf20


	//   ....[138]....
        /*1878*/ 	.word	0x0002bf90


	//   ....[139]....
        /*187c*/ 	.word	0x0002c010


	//   ....[140]....
        /*1880*/ 	.word	0x0002c090


	//   ....[141]....
        /*1884*/ 	.word	0x0002c100


	//   ....[142]....
        /*1888*/ 	.word	0x0002c170


	//   ....[143]....
        /*188c*/ 	.word	0x0002c1f0


	//   ....[144]....
        /*1890*/ 	.word	0x0002c260


	//   ....[145]....
        /*1894*/ 	.word	0x0002c2e0


	//   ....[146]....
        /*1898*/ 	.word	0x0002c350


	//   ....[147]....
        /*189c*/ 	.word	0x0002c3d0


	//   ....[148]....
        /*18a0*/ 	.word	0x0002c450


	//   ....[149]....
        /*18a4*/ 	.word	0x0002c4c0


	//   ....[150]....
        /*18a8*/ 	.word	0x0002c530


	//   ....[151]....
        /*18ac*/ 	.word	0x0002c5b0


	//   ....[152]....
        /*18b0*/ 	.word	0x0002c620


	//   ....[153]....
        /*18b4*/ 	.word	0x0002c6a0


	//   ....[154]....
        /*18b8*/ 	.word	0x0002c710


	//   ....[155]....
        /*18bc*/ 	.word	0x0002c790


	//   ....[156]....
        /*18c0*/ 	.word	0x0002c810


	//   ....[157]....
        /*18c4*/ 	.word	0x0002c880


	//   ....[158]....
        /*18c8*/ 	.word	0x0002c8f0


	//   ....[159]....
        /*18cc*/ 	.word	0x0002c970


	//   ....[160]....
        /*18d0*/ 	.word	0x0002c9e0


	//   ....[161]....
        /*18d4*/ 	.word	0x0002ca50


	//   ....[162]....
        /*18d8*/ 	.word	0x0002cac0


	//----- nvinfo : EIATTR_EXIT_INSTR_OFFSETS
	.align		4
.L_460:
        /*18dc*/ 	.byte	0x04, 0x1c
        /*18de*/ 	.short	(.L_462 - .L_461)


	//   ....[0]....
.L_461:
        /*18e0*/ 	.word	0x00000350


	//   ....[1]....
        /*18e4*/ 	.word	0x0001b140


	//   ....[2]....
        /*18e8*/ 	.word	0x0001b1a0


	//   ....[3]....
        /*18ec*/ 	.word	0x0001b200


	//   ....[4]....
        /*18f0*/ 	.word	0x0001c110


	//   ....[5]....
        /*18f4*/ 	.word	0x0001c160


	//   ....[6]....
        /*18f8*/ 	.word	0x0001c1c0


	//----- nvinfo : EIATTR_CTAIDZ_USED
	.align		4
.L_462:
        /*18fc*/ 	.byte	0x01, 0x04
	.zero		2


	//----- nvinfo : EIATTR_MAX_THREADS
	.align		4
        /*1900*/ 	.byte	0x04, 0x05
        /*1902*/ 	.short	(.L_464 - .L_463)
.L_463:
        /*1904*/ 	.word	0x00000080
        /*1908*/ 	.word	0x00000001
        /*190c*/ 	.word	0x00000001


	//----- nvinfo : EIATTR_CRS_STACK_SIZE
	.align		4
.L_464:
        /*1910*/ 	.byte	0x04, 0x1e
        /*1912*/ 	.short	(.L_466 - .L_465)
.L_465:
        /*1914*/ 	.word	0x00000000
.L_466:


//--------------------- .nv.callgraph             --------------------------
	.section	.nv.callgraph,"",@"SHT_CUDA_CALLGRAPH"
	.align	4
	.sectionentsize	8
	.align		4
        /*0000*/ 	.word	0x00000000
	.align		4
        /*0004*/ 	.word	0xffffffff
	.align		4
        /*0008*/ 	.word	0x00000000
	.align		4
        /*000c*/ 	.word	0xfffffffe
	.align		4
        /*0010*/ 	.word	0x00000000
	.align		4
        /*0014*/ 	.word	0xfffffffd
	.align		4
        /*0018*/ 	.word	0x00000000
	.align		4
        /*001c*/ 	.word	0xfffffffc


//--------------------- .nv.rel.action            --------------------------
	.section	.nv.rel.action,"",@"SHT_CUDA_RELOCINFO"
	.align	8
	.sectionentsize	8
        /*0000*/ 	.byte	0x73, 0x00, 0x00, 0x00, 0x00, 0x00, 0x00, 0x00, 0x00, 0x00, 0x00, 0x11, 0x25, 0x00, 0x05, 0x36


//--------------------- .nv.constant4             --------------------------
	.section	.nv.constant4,"a",@progbits
	.align	8
	.align		8
.nv.constant4:
        /*0000*/ 	.dword	_ZN80_INTERNAL_6eb2f92d_44_flash_fwd_hdim128_bf16_paged_softcap_sm80_cu_8e232a79_30734cuda3std3__45__cpo5beginE
	.align		8
        /*0008*/ 	.dword	_ZN80_INTERNAL_6eb2f92d_44_flash_fwd_hdim128_bf16_paged_softcap_sm80_cu_8e232a79_30734cuda3std3__45__cpo3endE
	.align		8
        /*0010*/ 	.dword	_ZN80_INTERNAL_6eb2f92d_44_flash_fwd_hdim128_bf16_paged_softcap_sm80_cu_8e232a79_30734cuda3std3__45__cpo6cbeginE
	.align		8
        /*0018*/ 	.dword	_ZN80_INTERNAL_6eb2f92d_44_flash_fwd_hdim128_bf16_paged_softcap_sm80_cu_8e232a79_30734cuda3std3__45__cpo4cendE
	.align		8
        /*0020*/ 	.dword	_ZN80_INTERNAL_6eb2f92d_44_flash_fwd_hdim128_bf16_paged_softcap_sm80_cu_8e232a79_30734cuda3std3__482_GLOBAL__N__6eb2f92d_44_flash_fwd_hdim128_bf16_paged_softcap_sm80_cu_8e232a79_30736ignoreE
	.align		8
        /*0028*/ 	.dword	_ZN80_INTERNAL_6eb2f92d_44_flash_fwd_hdim128_bf16_paged_softcap_sm80_cu_8e232a79_30734cuda3std3__419piecewise_constructE
	.align		8
        /*0030*/ 	.dword	_ZN80_INTERNAL_6eb2f92d_44_flash_fwd_hdim128_bf16_paged_softcap_sm80_cu_8e232a79_30734cuda3std3__48in_placeE
	.align		8
        /*0038*/ 	.dword	_ZN80_INTERNAL_6eb2f92d_44_flash_fwd_hdim128_bf16_paged_softcap_sm80_cu_8e232a79_30734cuda3std6ranges3__45__cpo4swapE
	.align		8
        /*0040*/ 	.dword	_ZN80_INTERNAL_6eb2f92d_44_flash_fwd_hdim128_bf16_paged_softcap_sm80_cu_8e232a79_30734cuda3std6ranges3__45__cpo9iter_moveE
	.align		8
        /*0048*/ 	.dword	_ZN80_INTERNAL_6eb2f92d_44_flash_fwd_hdim128_bf16_paged_softcap_sm80_cu_8e232a79_30734cute7productE
	.align		8
        /*0050*/ 	.dword	_ZN80_INTERNAL_6eb2f92d_44_flash_fwd_hdim128_bf16_paged_softcap_sm80_cu_8e232a79_30734cute1_E


//--------------------- .nv.constant0._ZN7cutlass13device_kernelIN5flash19enable_sm80_to_sm89INS1_16FlashAttnFwdSm80INS1_25CollectiveMainloopFwdSm80ILi8ELi1ELb1EN4cute5tupleIJNS5_1CILi128EEES8_S8_EEELi128ENS_10bfloat16_tEfNS_4arch4Sm80ELb0ELb0ELb1ELb0ELb1ELb0ELb1ELb0EEENS1_21CollectiveEpilogueFwdIS9_NS6_IJNS7_ILi1EEESF_SF_EEESA_SC_Li256ELb0ELb1ELb0ELb0EEENS1_19SingleTileSchedulerILb0ELb0ELb1ELi128EEEEEEEEEvNT_6ParamsE --------------------------
	.section	.nv.constant0._ZN7cutlass13device_kernelIN5flash19enable_sm80_to_sm89INS1_16FlashAttnFwdSm80INS1_25CollectiveMainloopFwdSm80ILi8ELi1ELb1EN4cute5tupleIJNS5_1CILi128EEES8_S8_EEELi128ENS_10bfloat16_tEfNS_4arch4Sm80ELb0ELb0ELb1ELb0ELb1ELb0ELb1ELb0EEENS1_21CollectiveEpilogueFwdIS9_NS6_IJNS7_ILi1EEESF_SF_EEESA_SC_Li256ELb0ELb1ELb0ELb0EEENS1_19SingleTileSchedulerILb0ELb0ELb1ELi128EEEEEEEEEvNT_6ParamsE,"a",@progbits
	.sectionflags	@""
	.align	4
.nv.constant0._ZN7cutlass13device_kernelIN5flash19enable_sm80_to_sm89INS1_16FlashAttnFwdSm80INS1_25CollectiveMainloopFwdSm80ILi8ELi1ELb1EN4cute5tupleIJNS5_1CILi128EEES8_S8_EEELi128ENS_10bfloat16_tEfNS_4arch4Sm80ELb0ELb0ELb1ELb0ELb1ELb0ELb1ELb0EEENS1_21CollectiveEpilogueFwdIS9_NS6_IJNS7_ILi1EEESF_SF_EEESA_SC_Li256ELb0ELb1ELb0ELb0EEENS1_19SingleTileSchedulerILb0ELb0ELb1ELi128EEEEEEEEEvNT_6ParamsE:
	.zero		1400


//--------------------- .nv.constant0._ZN7cutlass13device_kernelIN5flash19enable_sm80_to_sm89INS1_16FlashAttnFwdSm80INS1_25CollectiveMainloopFwdSm80ILi8ELi1ELb1EN4cute5tupleIJNS5_1CILi128EEES8_S8_EEELi128ENS_10bfloat16_tEfNS_4arch4Sm80ELb0ELb0ELb1ELb1ELb1ELb0ELb1ELb0EEENS1_21CollectiveEpilogueFwdIS9_NS6_IJNS7_ILi1EEESF_SF_EEESA_SC_Li256ELb1ELb1ELb0ELb0EEENS1_19SingleTileSchedulerILb1ELb0ELb1ELi128EEEEEEEEEvNT_6ParamsE --------------------------
	.section	.nv.constant0._ZN7cutlass13device_kernelIN5flash19enable_sm80_to_sm89INS1_16FlashAttnFwdSm80INS1_25CollectiveMainloopFwdSm80ILi8ELi1ELb1EN4cute5tupleIJNS5_1CILi128EEES8_S8_EEELi128ENS_10bfloat16_tEfNS_4arch4Sm80ELb0ELb0ELb1ELb1ELb1ELb0ELb1ELb0EEENS1_21CollectiveEpilogueFwdIS9_NS6_IJNS7_ILi1EEESF_SF_EEESA_SC_Li256ELb1ELb1ELb0ELb0EEENS1_19SingleTileSchedulerILb1ELb0ELb1ELi128EEEEEEEEEvNT_6ParamsE,"a",@progbits
	.sectionflags	@""
	.align	4
.nv.constant0._ZN7cutlass13device_kernelIN5flash19enable_sm80_to_sm89INS1_16FlashAttnFwdSm80INS1_25CollectiveMainloopFwdSm80ILi8ELi1ELb1EN4cute5tupleIJNS5_1CILi128EEES8_S8_EEELi128ENS_10bfloat16_tEfNS_4arch4Sm80ELb0ELb0ELb1ELb1ELb1ELb0ELb1ELb0EEENS1_21CollectiveEpilogueFwdIS9_NS6_IJNS7_ILi1EEESF_SF_EEESA_SC_Li256ELb1ELb1ELb0ELb0EEENS1_19SingleTileSchedulerILb1ELb0ELb1ELi128EEEEEEEEEvNT_6ParamsE:
	.zero		1400


//--------------------- .nv.constant0._ZN7cutlass13device_kernelIN5flash19enable_sm80_to_sm89INS1_16FlashAttnFwdSm80INS1_25CollectiveMainloopFwdSm80ILi8ELi1ELb1EN4cute5tupleIJNS5_1CILi128EEES8_S8_EEELi128ENS_10bfloat16_tEfNS_4arch4Sm80ELb0ELb0ELb1ELb1ELb1ELb1ELb1ELb0EEENS1_21CollectiveEpilogueFwdIS9_NS6_IJNS7_ILi1EEESF_SF_EEESA_SC_Li256ELb1ELb1ELb0ELb0EEENS1_19SingleTileSchedulerILb1ELb0ELb1ELi128EEEEEEEEEvNT_6ParamsE --------------------------
	.section	.nv.constant0._ZN7cutlass13device_kernelIN5flash19enable_sm80_to_sm89INS1_16FlashAttnFwdSm80INS1_25CollectiveMainloopFwdSm80ILi8ELi1ELb1EN4cute5tupleIJNS5_1CILi128EEES8_S8_EEELi128ENS_10bfloat16_tEfNS_4arch4Sm80ELb0ELb0ELb1ELb1ELb1ELb1ELb1ELb0EEENS1_21CollectiveEpilogueFwdIS9_NS6_IJNS7_ILi1EEESF_SF_EEESA_SC_Li256ELb1ELb1ELb0ELb0EEENS1_19SingleTileSchedulerILb1ELb0ELb1ELi128EEEEEEEEEvNT_6ParamsE,"a",@progbits
	.sectionflags	@""
	.align	4
.nv.constant0._ZN7cutlass13device_kernelIN5flash19enable_sm80_to_sm89INS1_16FlashAttnFwdSm80INS1_25CollectiveMainloopFwdSm80ILi8ELi1ELb1EN4cute5tupleIJNS5_1CILi128EEES8_S8_EEELi128ENS_10bfloat16_tEfNS_4arch4Sm80ELb0ELb0ELb1ELb1ELb1ELb1ELb1ELb0EEENS1_21CollectiveEpilogueFwdIS9_NS6_IJNS7_ILi1EEESF_SF_EEESA_SC_Li256ELb1ELb1ELb0ELb0EEENS1_19SingleTileSchedulerILb1ELb0ELb1ELi128EEEEEEEEEvNT_6ParamsE:
	.zero		1400


//--------------------- .nv.constant0._ZN7cutlass13device_kernelIN5flash19enable_sm80_to_sm89INS1_16FlashAttnFwdSm80INS1_25CollectiveMainloopFwdSm80ILi8ELi1ELb1EN4cute5tupleIJNS5_1CILi128EEENS7_ILi96EEES8_EEELi128ENS_10bfloat16_tEfNS_4arch4Sm80ELb0ELb1ELb1ELb0ELb1ELb0ELb1ELb0EEENS1_21CollectiveEpilogueFwdINS6_IJS8_S8_S9_EEENS6_IJNS7_ILi1EEESH_SH_EEESB_SD_Li256ELb0ELb1ELb0ELb0EEENS1_19SingleTileSchedulerILb0ELb0ELb1ELi128EEEEEEEEEvNT_6ParamsE --------------------------
	.section	.nv.constant0._ZN7cutlass13device_kernelIN5flash19enable_sm80_to_sm89INS1_16FlashAttnFwdSm80INS1_25CollectiveMainloopFwdSm80ILi8ELi1ELb1EN4cute5tupleIJNS5_1CILi128EEENS7_ILi96EEES8_EEELi128ENS_10bfloat16_tEfNS_4arch4Sm80ELb0ELb1ELb1ELb0ELb1ELb0ELb1ELb0EEENS1_21CollectiveEpilogueFwdINS6_IJS8_S8_S9_EEENS6_IJNS7_ILi1EEESH_SH_EEESB_SD_Li256ELb0ELb1ELb0ELb0EEENS1_19SingleTileSchedulerILb0ELb0ELb1ELi128EEEEEEEEEvNT_6ParamsE,"a",@progbits
	.sectionflags	@""
	.align	4
.nv.constant0._ZN7cutlass13device_kernelIN5flash19enable_sm80_to_sm89INS1_16FlashAttnFwdSm80INS1_25CollectiveMainloopFwdSm80ILi8ELi1ELb1EN4cute5tupleIJNS5_1CILi128EEENS7_ILi96EEES8_EEELi128ENS_10bfloat16_tEfNS_4arch4Sm80ELb0ELb1ELb1ELb0ELb1ELb0ELb1ELb0EEENS1_21CollectiveEpilogueFwdINS6_IJS8_S8_S9_EEENS6_IJNS7_ILi1EEESH_SH_EEESB_SD_Li256ELb0ELb1ELb0ELb0EEENS1_19SingleTileSchedulerILb0ELb0ELb1ELi128EEEEEEEEEvNT_6ParamsE:
	.zero		1400


//--------------------- .nv.constant0._ZN7cutlass13device_kernelIN5flash19enable_sm80_to_sm89INS1_16FlashAttnFwdSm80INS1_25CollectiveMainloopFwdSm80ILi8ELi1ELb1EN4cute5tupleIJNS5_1CILi128EEENS7_ILi96EEES8_EEELi128ENS_10bfloat16_tEfNS_4arch4Sm80ELb0ELb1ELb1ELb1ELb1ELb0ELb1ELb0EEENS1_21CollectiveEpilogueFwdINS6_IJS8_S8_S9_EEENS6_IJNS7_ILi1EEESH_SH_EEESB_SD_Li256ELb1ELb1ELb0ELb0EEENS1_19SingleTileSchedulerILb1ELb0ELb1ELi128EEEEEEEEEvNT_6ParamsE --------------------------
	.section	.nv.constant0._ZN7cutlass13device_kernelIN5flash19enable_sm80_to_sm89INS1_16FlashAttnFwdSm80INS1_25CollectiveMainloopFwdSm80ILi8ELi1ELb1EN4cute5tupleIJNS5_1CILi128EEENS7_ILi96EEES8_EEELi128ENS_10bfloat16_tEfNS_4arch4Sm80ELb0ELb1ELb1ELb1ELb1ELb0ELb1ELb0EEENS1_21CollectiveEpilogueFwdINS6_IJS8_S8_S9_EEENS6_IJNS7_ILi1EEESH_SH_EEESB_SD_Li256ELb1ELb1ELb0ELb0EEENS1_19SingleTileSchedulerILb1ELb0ELb1ELi128EEEEEEEEEvNT_6ParamsE,"a",@progbits
	.sectionflags	@""
	.align	4
.nv.constant0._ZN7cutlass13device_kernelIN5flash19enable_sm80_to_sm89INS1_16FlashAttnFwdSm80INS1_25CollectiveMainloopFwdSm80ILi8ELi1ELb1EN4cute5tupleIJNS5_1CILi128EEENS7_ILi96EEES8_EEELi128ENS_10bfloat16_tEfNS_4arch4Sm80ELb0ELb1ELb1ELb1ELb1ELb0ELb1ELb0EEENS1_21CollectiveEpilogueFwdINS6_IJS8_S8_S9_EEENS6_IJNS7_ILi1EEESH_SH_EEESB_SD_Li256ELb1ELb1ELb0ELb0EEENS1_19SingleTileSchedulerILb1ELb0ELb1ELi128EEEEEEEEEvNT_6ParamsE:
	.zero		1400


//--------------------- .nv.constant0._ZN7cutlass13device_kernelIN5flash19enable_sm80_to_sm89INS1_16FlashAttnFwdSm80INS1_25CollectiveMainloopFwdSm80ILi8ELi1ELb1EN4cute5tupleIJNS5_1CILi128EEENS7_ILi96EEES8_EEELi128ENS_10bfloat16_tEfNS_4arch4Sm80ELb0ELb1ELb1ELb1ELb1ELb1ELb1ELb0EEENS1_21CollectiveEpilogueFwdINS6_IJS8_S8_S9_EEENS6_IJNS7_ILi1EEESH_SH_EEESB_SD_Li256ELb1ELb1ELb0ELb0EEENS1_19SingleTileSchedulerILb1ELb0ELb1ELi128EEEEEEEEEvNT_6ParamsE --------------------------
	.section	.nv.constant0._ZN7cutlass13device_kernelIN5flash19enable_sm80_to_sm89INS1_16FlashAttnFwdSm80INS1_25CollectiveMainloopFwdSm80ILi8ELi1ELb1EN4cute5tupleIJNS5_1CILi128EEENS7_ILi96EEES8_EEELi128ENS_10bfloat16_tEfNS_4arch4Sm80ELb0ELb1ELb1ELb1ELb1ELb1ELb1ELb0EEENS1_21CollectiveEpilogueFwdINS6_IJS8_S8_S9_EEENS6_IJNS7_ILi1EEESH_SH_EEESB_SD_Li256ELb1ELb1ELb0ELb0EEENS1_19SingleTileSchedulerILb1ELb0ELb1ELi128EEEEEEEEEvNT_6ParamsE,"a",@progbits
	.sectionflags	@""
	.align	4
.nv.constant0._ZN7cutlass13device_kernelIN5flash19enable_sm80_to_sm89INS1_16FlashAttnFwdSm80INS1_25CollectiveMainloopFwdSm80ILi8ELi1ELb1EN4cute5tupleIJNS5_1CILi128EEENS7_ILi96EEES8_EEELi128ENS_10bfloat16_tEfNS_4arch4Sm80ELb0ELb1ELb1ELb1ELb1ELb1ELb1ELb0EEENS1_21CollectiveEpilogueFwdINS6_IJS8_S8_S9_EEENS6_IJNS7_ILi1EEESH_SH_EEESB_SD_Li256ELb1ELb1ELb0ELb0EEENS1_19SingleTileSchedulerILb1ELb0ELb1ELi128EEEEEEEEEvNT_6ParamsE:
	.zero		1400


//--------------------- .nv.constant0._ZN7cutlass13device_kernelIN5flash19enable_sm80_to_sm89INS1_16FlashAttnFwdSm80INS1_25CollectiveMainloopFwdSm80ILi8ELi1ELb1EN4cute5tupleIJNS5_1CILi128EEES8_S8_EEELi128ENS_10bfloat16_tEfNS_4arch4Sm80ELb1ELb0ELb1ELb0ELb1ELb0ELb1ELb0EEENS1_21CollectiveEpilogueFwdIS9_NS6_IJNS7_ILi1EEESF_SF_EEESA_SC_Li256ELb0ELb1ELb0ELb0EEENS1_30DynamicPersistentTileSchedulerILi256ELi256ELb0ELb1ELb0EEEEEEEEEvNT_6ParamsE --------------------------
	.section	.nv.constant0._ZN7cutlass13device_kernelIN5flash19enable_sm80_to_sm89INS1_16FlashAttnFwdSm80INS1_25CollectiveMainloopFwdSm80ILi8ELi1ELb1EN4cute5tupleIJNS5_1CILi128EEES8_S8_EEELi128ENS_10bfloat16_tEfNS_4arch4Sm80ELb1ELb0ELb1ELb0ELb1ELb0ELb1ELb0EEENS1_21CollectiveEpilogueFwdIS9_NS6_IJNS7_ILi1EEESF_SF_EEESA_SC_Li256ELb0ELb1ELb0ELb0EEENS1_30DynamicPersistentTileSchedulerILi256ELi256ELb0ELb1ELb0EEEEEEEEEvNT_6ParamsE,"a",@progbits
	.sectionflags	@""
	.align	4
.nv.constant0._ZN7cutlass13device_kernelIN5flash19enable_sm80_to_sm89INS1_16FlashAttnFwdSm80INS1_25CollectiveMainloopFwdSm80ILi8ELi1ELb1EN4cute5tupleIJNS5_1CILi128EEES8_S8_EEELi128ENS_10bfloat16_tEfNS_4arch4Sm80ELb1ELb0ELb1ELb0ELb1ELb0ELb1ELb0EEENS1_21CollectiveEpilogueFwdIS9_NS6_IJNS7_ILi1EEESF_SF_EEESA_SC_Li256ELb0ELb1ELb0ELb0EEENS1_30DynamicPersistentTileSchedulerILi256ELi256ELb0ELb1ELb0EEEEEEEEEvNT_6ParamsE:
	.zero		1416


//--------------------- .nv.constant0._ZN7cutlass13device_kernelIN5flash19enable_sm80_to_sm89INS1_16FlashAttnFwdSm80INS1_25CollectiveMainloopFwdSm80ILi8ELi1ELb1EN4cute5tupleIJNS5_1CILi128EEES8_S8_EEELi128ENS_10bfloat16_tEfNS_4arch4Sm80ELb1ELb0ELb1ELb1ELb1ELb0ELb1ELb0EEENS1_21CollectiveEpilogueFwdIS9_NS6_IJNS7_ILi1EEESF_SF_EEESA_SC_Li256ELb1ELb1ELb0ELb0EEENS1_19SingleTileSchedulerILb1ELb0ELb1ELi128EEEEEEEEEvNT_6ParamsE --------------------------
	.section	.nv.constant0._ZN7cutlass13device_kernelIN5flash19enable_sm80_to_sm89INS1_16FlashAttnFwdSm80INS1_25CollectiveMainloopFwdSm80ILi8ELi1ELb1EN4cute5tupleIJNS5_1CILi128EEES8_S8_EEELi128ENS_10bfloat16_tEfNS_4arch4Sm80ELb1ELb0ELb1ELb1ELb1ELb0ELb1ELb0EEENS1_21CollectiveEpilogueFwdIS9_NS6_IJNS7_ILi1EEESF_SF_EEESA_SC_Li256ELb1ELb1ELb0ELb0EEENS1_19SingleTileSchedulerILb1ELb0ELb1ELi128EEEEEEEEEvNT_6ParamsE,"a",@progbits
	.sectionflags	@""
	.align	4
.nv.constant0._ZN7cutlass13device_kernelIN5flash19enable_sm80_to_sm89INS1_16FlashAttnFwdSm80INS1_25CollectiveMainloopFwdSm80ILi8ELi1ELb1EN4cute5tupleIJNS5_1CILi128EEES8_S8_EEELi128ENS_10bfloat16_tEfNS_4arch4Sm80ELb1ELb0ELb1ELb1ELb1ELb0ELb1ELb0EEENS1_21CollectiveEpilogueFwdIS9_NS6_IJNS7_ILi1EEESF_SF_EEESA_SC_Li256ELb1ELb1ELb0ELb0EEENS1_19SingleTileSchedulerILb1ELb0ELb1ELi128EEEEEEEEEvNT_6ParamsE:
	.zero		1400


//--------------------- .nv.constant0._ZN7cutlass13device_kernelIN5flash19enable_sm80_to_sm89INS1_16FlashAttnFwdSm80INS1_25CollectiveMainloopFwdSm80ILi8ELi1ELb1EN4cute5tupleIJNS5_1CILi128EEES8_S8_EEELi128ENS_10bfloat16_tEfNS_4arch4Sm80ELb1ELb0ELb1ELb1ELb1ELb1ELb1ELb0EEENS1_21CollectiveEpilogueFwdIS9_NS6_IJNS7_ILi1EEESF_SF_EEESA_SC_Li256ELb1ELb1ELb0ELb0EEENS1_19SingleTileSchedulerILb1ELb0ELb1ELi128EEEEEEEEEvNT_6ParamsE --------------------------
	.section	.nv.constant0._ZN7cutlass13device_kernelIN5flash19enable_sm80_to_sm89INS1_16FlashAttnFwdSm80INS1_25CollectiveMainloopFwdSm80ILi8ELi1ELb1EN4cute5tupleIJNS5_1CILi128EEES8_S8_EEELi128ENS_10bfloat16_tEfNS_4arch4Sm80ELb1ELb0ELb1ELb1ELb1ELb1ELb1ELb0EEENS1_21CollectiveEpilogueFwdIS9_NS6_IJNS7_ILi1EEESF_SF_EEESA_SC_Li256ELb1ELb1ELb0ELb0EEENS1_19SingleTileSchedulerILb1ELb0ELb1ELi128EEEEEEEEEvNT_6ParamsE,"a",@progbits
	.sectionflags	@""
	.align	4
.nv.constant0._ZN7cutlass13device_kernelIN5flash19enable_sm80_to_sm89INS1_16FlashAttnFwdSm80INS1_25CollectiveMainloopFwdSm80ILi8ELi1ELb1EN4cute5tupleIJNS5_1CILi128EEES8_S8_EEELi128ENS_10bfloat16_tEfNS_4arch4Sm80ELb1ELb0ELb1ELb1ELb1ELb1ELb1ELb0EEENS1_21CollectiveEpilogueFwdIS9_NS6_IJNS7_ILi1EEESF_SF_EEESA_SC_Li256ELb1ELb1ELb0ELb0EEENS1_19SingleTileSchedulerILb1ELb0ELb1ELi128EEEEEEEEEvNT_6ParamsE:
	.zero		1400


//--------------------- .nv.constant0._ZN7cutlass13device_kernelIN5flash19enable_sm80_to_sm89INS1_16FlashAttnFwdSm80INS1_25CollectiveMainloopFwdSm80ILi4ELi1ELb0EN4cute5tupleIJNS5_1CILi128EEENS7_ILi64EEES8_EEELi128ENS_10bfloat16_tEfNS_4arch4Sm80ELb0ELb0ELb1ELb0ELb1ELb0ELb1ELb0EEENS1_21CollectiveEpilogueFwdINS6_IJS8_S8_S9_EEENS6_IJNS7_ILi1EEESH_SH_EEESB_SD_Li128ELb0ELb1ELb0ELb0EEENS1_19SingleTileSchedulerILb0ELb0ELb1ELi128EEEEEEEEEvNT_6ParamsE --------------------------
	.section	.nv.constant0._ZN7cutlass13device_kernelIN5flash19enable_sm80_to_sm89INS1_16FlashAttnFwdSm80INS1_25CollectiveMainloopFwdSm80ILi4ELi1ELb0EN4cute5tupleIJNS5_1CILi128EEENS7_ILi64EEES8_EEELi128ENS_10bfloat16_tEfNS_4arch4Sm80ELb0ELb0ELb1ELb0ELb1ELb0ELb1ELb0EEENS1_21CollectiveEpilogueFwdINS6_IJS8_S8_S9_EEENS6_IJNS7_ILi1EEESH_SH_EEESB_SD_Li128ELb0ELb1ELb0ELb0EEENS1_19SingleTileSchedulerILb0ELb0ELb1ELi128EEEEEEEEEvNT_6ParamsE,"a",@progbits
	.sectionflags	@""
	.align	4
.nv.constant0._ZN7cutlass13device_kernelIN5flash19enable_sm80_to_sm89INS1_16FlashAttnFwdSm80INS1_25CollectiveMainloopFwdSm80ILi4ELi1ELb0EN4cute5tupleIJNS5_1CILi128EEENS7_ILi64EEES8_EEELi128ENS_10bfloat16_tEfNS_4arch4Sm80ELb0ELb0ELb1ELb0ELb1ELb0ELb1ELb0EEENS1_21CollectiveEpilogueFwdINS6_IJS8_S8_S9_EEENS6_IJNS7_ILi1EEESH_SH_EEESB_SD_Li128ELb0ELb1ELb0ELb0EEENS1_19SingleTileSchedulerILb0ELb0ELb1ELi128EEEEEEEEEvNT_6ParamsE:
	.zero		1400


//--------------------- .nv.constant0._ZN7cutlass13device_kernelIN5flash19enable_sm80_to_sm89INS1_16FlashAttnFwdSm80INS1_25CollectiveMainloopFwdSm80ILi4ELi1ELb0EN4cute5tupleIJNS5_1CILi128EEENS7_ILi64EEES8_EEELi128ENS_10bfloat16_tEfNS_4arch4Sm80ELb0ELb0ELb1ELb1ELb1ELb0ELb1ELb0EEENS1_21CollectiveEpilogueFwdINS6_IJS8_S8_S9_EEENS6_IJNS7_ILi1EEESH_SH_EEESB_SD_Li128ELb1ELb1ELb0ELb0EEENS1_19SingleTileSchedulerILb1ELb0ELb1ELi128EEEEEEEEEvNT_6ParamsE --------------------------
	.section	.nv.constant0._ZN7cutlass13device_kernelIN5flash19enable_sm80_to_sm89INS1_16FlashAttnFwdSm80INS1_25CollectiveMainloopFwdSm80ILi4ELi1ELb0EN4cute5tupleIJNS5_1CILi128EEENS7_ILi64EEES8_EEELi128ENS_10bfloat16_tEfNS_4arch4Sm80ELb0ELb0ELb1ELb1ELb1ELb0ELb1ELb0EEENS1_21CollectiveEpilogueFwdINS6_IJS8_S8_S9_EEENS6_IJNS7_ILi1EEESH_SH_EEESB_SD_Li128ELb1ELb1ELb0ELb0EEENS1_19SingleTileSchedulerILb1ELb0ELb1ELi128EEEEEEEEEvNT_6ParamsE,"a",@progbits
	.sectionflags	@""
	.align	4
.nv.constant0._ZN7cutlass13device_kernelIN5flash19enable_sm80_to_sm89INS1_16FlashAttnFwdSm80INS1_25CollectiveMainloopFwdSm80ILi4ELi1ELb0EN4cute5tupleIJNS5_1CILi128EEENS7_ILi64EEES8_EEELi128ENS_10bfloat16_tEfNS_4arch4Sm80ELb0ELb0ELb1ELb1ELb1ELb0ELb1ELb0EEENS1_21CollectiveEpilogueFwdINS6_IJS8_S8_S9_EEENS6_IJNS7_ILi1EEESH_SH_EEESB_SD_Li128ELb1ELb1ELb0ELb0EEENS1_19SingleTileSchedulerILb1ELb0ELb1ELi128EEEEEEEEEvNT_6ParamsE:
	.zero		1400


//--------------------- .nv.constant0._ZN7cutlass13device_kernelIN5flash19enable_sm80_to_sm89INS1_16FlashAttnFwdSm80INS1_25CollectiveMainloopFwdSm80ILi4ELi1ELb0EN4cute5tupleIJNS5_1CILi128EEENS7_ILi64EEES8_EEELi128ENS_10bfloat16_tEfNS_4arch4Sm80ELb0ELb0ELb1ELb1ELb1ELb1ELb1ELb0EEENS1_21CollectiveEpilogueFwdINS6_IJS8_S8_S9_EEENS6_IJNS7_ILi1EEESH_SH_EEESB_SD_Li128ELb1ELb1ELb0ELb0EEENS1_19SingleTileSchedulerILb1ELb0ELb1ELi128EEEEEEEEEvNT_6ParamsE --------------------------
	.section	.nv.constant0._ZN7cutlass13device_kernelIN5flash19enable_sm80_to_sm89INS1_16FlashAttnFwdSm80INS1_25CollectiveMainloopFwdSm80ILi4ELi1ELb0EN4cute5tupleIJNS5_1CILi128EEENS7_ILi64EEES8_EEELi128ENS_10bfloat16_tEfNS_4arch4Sm80ELb0ELb0ELb1ELb1ELb1ELb1ELb1ELb0EEENS1_21CollectiveEpilogueFwdINS6_IJS8_S8_S9_EEENS6_IJNS7_ILi1EEESH_SH_EEESB_SD_Li128ELb1ELb1ELb0ELb0EEENS1_19SingleTileSchedulerILb1ELb0ELb1ELi128EEEEEEEEEvNT_6ParamsE,"a",@progbits
	.sectionflags	@""
	.align	4
.nv.constant0._ZN7cutlass13device_kernelIN5flash19enable_sm80_to_sm89INS1_16FlashAttnFwdSm80INS1_25CollectiveMainloopFwdSm80ILi4ELi1ELb0EN4cute5tupleIJNS5_1CILi128EEENS7_ILi64EEES8_EEELi128ENS_10bfloat16_tEfNS_4arch4Sm80ELb0ELb0ELb1ELb1ELb1ELb1ELb1ELb0EEENS1_21CollectiveEpilogueFwdINS6_IJS8_S8_S9_EEENS6_IJNS7_ILi1EEESH_SH_EEESB_SD_Li128ELb1ELb1ELb0ELb0EEENS1_19SingleTileSchedulerILb1ELb0ELb1ELi128EEEEEEEEEvNT_6ParamsE:
	.zero		1400


//--------------------- .nv.constant0._ZN7cutlass13device_kernelIN5flash19enable_sm80_to_sm89INS1_16FlashAttnFwdSm80INS1_25CollectiveMainloopFwdSm80ILi4ELi1ELb0EN4cute5tupleIJNS5_1CILi128EEENS7_ILi48EEES8_EEELi128ENS_10bfloat16_tEfNS_4arch4Sm80ELb0ELb1ELb1ELb0ELb1ELb0ELb1ELb0EEENS1_21CollectiveEpilogueFwdINS6_IJS8_S8_S9_EEENS6_IJNS7_ILi1EEESH_SH_EEESB_SD_Li128ELb0ELb1ELb0ELb0EEENS1_19SingleTileSchedulerILb0ELb0ELb1ELi128EEEEEEEEEvNT_6ParamsE --------------------------
	.section	.nv.constant0._ZN7cutlass13device_kernelIN5flash19enable_sm80_to_sm89INS1_16FlashAttnFwdSm80INS1_25CollectiveMainloopFwdSm80ILi4ELi1ELb0EN4cute5tupleIJNS5_1CILi128EEENS7_ILi48EEES8_EEELi128ENS_10bfloat16_tEfNS_4arch4Sm80ELb0ELb1ELb1ELb0ELb1ELb0ELb1ELb0EEENS1_21CollectiveEpilogueFwdINS6_IJS8_S8_S9_EEENS6_IJNS7_ILi1EEESH_SH_EEESB_SD_Li128ELb0ELb1ELb0ELb0EEENS1_19SingleTileSchedulerILb0ELb0ELb1ELi128EEEEEEEEEvNT_6ParamsE,"a",@progbits
	.sectionflags	@""
	.align	4
.nv.constant0._ZN7cutlass13device_kernelIN5flash19enable_sm80_to_sm89INS1_16FlashAttnFwdSm80INS1_25CollectiveMainloopFwdSm80ILi4ELi1ELb0EN4cute5tupleIJNS5_1CILi128EEENS7_ILi48EEES8_EEELi128ENS_10bfloat16_tEfNS_4arch4Sm80ELb0ELb1ELb1ELb0ELb1ELb0ELb1ELb0EEENS1_21CollectiveEpilogueFwdINS6_IJS8_S8_S9_EEENS6_IJNS7_ILi1EEESH_SH_EEESB_SD_Li128ELb0ELb1ELb0ELb0EEENS1_19SingleTileSchedulerILb0ELb0ELb1ELi128EEEEEEEEEvNT_6ParamsE:
	.zero		1400


//--------------------- .nv.constant0._ZN7cutlass13device_kernelIN5flash19enable_sm80_to_sm89INS1_16FlashAttnFwdSm80INS1_25CollectiveMainloopFwdSm80ILi4ELi1ELb0EN4cute5tupleIJNS5_1CILi128EEENS7_ILi48EEES8_EEELi128ENS_10bfloat16_tEfNS_4arch4Sm80ELb0ELb1ELb1ELb1ELb1ELb0ELb1ELb0EEENS1_21CollectiveEpilogueFwdINS6_IJS8_S8_S9_EEENS6_IJNS7_ILi1EEESH_SH_EEESB_SD_Li128ELb1ELb1ELb0ELb0EEENS1_19SingleTileSchedulerILb1ELb0ELb1ELi128EEEEEEEEEvNT_6ParamsE --------------------------
	.section	.nv.constant0._ZN7cutlass13device_kernelIN5flash19enable_sm80_to_sm89INS1_16FlashAttnFwdSm80INS1_25CollectiveMainloopFwdSm80ILi4ELi1ELb0EN4cute5tupleIJNS5_1CILi128EEENS7_ILi48EEES8_EEELi128ENS_10bfloat16_tEfNS_4arch4Sm80ELb0ELb1ELb1ELb1ELb1ELb0ELb1ELb0EEENS1_21CollectiveEpilogueFwdINS6_IJS8_S8_S9_EEENS6_IJNS7_ILi1EEESH_SH_EEESB_SD_Li128ELb1ELb1ELb0ELb0EEENS1_19SingleTileSchedulerILb1ELb0ELb1ELi128EEEEEEEEEvNT_6ParamsE,"a",@progbits
	.sectionflags	@""
	.align	4
.nv.constant0._ZN7cutlass13device_kernelIN5flash19enable_sm80_to_sm89INS1_16FlashAttnFwdSm80INS1_25CollectiveMainloopFwdSm80ILi4ELi1ELb0EN4cute5tupleIJNS5_1CILi128EEENS7_ILi48EEES8_EEELi128ENS_10bfloat16_tEfNS_4arch4Sm80ELb0ELb1ELb1ELb1ELb1ELb0ELb1ELb0EEENS1_21CollectiveEpilogueFwdINS6_IJS8_S8_S9_EEENS6_IJNS7_ILi1EEESH_SH_EEESB_SD_Li128ELb1ELb1ELb0ELb0EEENS1_19SingleTileSchedulerILb1ELb0ELb1ELi128EEEEEEEEEvNT_6ParamsE:
	.zero		1400


//--------------------- .nv.constant0._ZN7cutlass13device_kernelIN5flash19enable_sm80_to_sm89INS1_16FlashAttnFwdSm80INS1_25CollectiveMainloopFwdSm80ILi4ELi1ELb0EN4cute5tupleIJNS5_1CILi128EEENS7_ILi48EEES8_EEELi128ENS_10bfloat16_tEfNS_4arch4Sm80ELb0ELb1ELb1ELb1ELb1ELb1ELb1ELb0EEENS1_21CollectiveEpilogueFwdINS6_IJS8_S8_S9_EEENS6_IJNS7_ILi1EEESH_SH_EEESB_SD_Li128ELb1ELb1ELb0ELb0EEENS1_19SingleTileSchedulerILb1ELb0ELb1ELi128EEEEEEEEEvNT_6ParamsE --------------------------
	.section	.nv.constant0._ZN7cutlass13device_kernelIN5flash19enable_sm80_to_sm89INS1_16FlashAttnFwdSm80INS1_25CollectiveMainloopFwdSm80ILi4ELi1ELb0EN4cute5tupleIJNS5_1CILi128EEENS7_ILi48EEES8_EEELi128ENS_10bfloat16_tEfNS_4arch4Sm80ELb0ELb1ELb1ELb1ELb1ELb1ELb1ELb0EEENS1_21CollectiveEpilogueFwdINS6_IJS8_S8_S9_EEENS6_IJNS7_ILi1EEESH_SH_EEESB_SD_Li128ELb1ELb1ELb0ELb0EEENS1_19SingleTileSchedulerILb1ELb0ELb1ELi128EEEEEEEEEvNT_6ParamsE,"a",@progbits
	.sectionflags	@""
	.align	4
.nv.constant0._ZN7cutlass13device_kernelIN5flash19enable_sm80_to_sm89INS1_16FlashAttnFwdSm80INS1_25CollectiveMainloopFwdSm80ILi4ELi1ELb0EN4cute5tupleIJNS5_1CILi128EEENS7_ILi48EEES8_EEELi128ENS_10bfloat16_tEfNS_4arch4Sm80ELb0ELb1ELb1ELb1ELb1ELb1ELb1ELb0EEENS1_21CollectiveEpilogueFwdINS6_IJS8_S8_S9_EEENS6_IJNS7_ILi1EEESH_SH_EEESB_SD_Li128ELb1ELb1ELb0ELb0EEENS1_19SingleTileSchedulerILb1ELb0ELb1ELi128EEEEEEEEEvNT_6ParamsE:
	.zero		1400


//--------------------- .nv.constant0._ZN7cutlass13device_kernelIN5flash19enable_sm80_to_sm89INS1_16FlashAttnFwdSm80INS1_25CollectiveMainloopFwdSm80ILi4ELi1ELb0EN4cute5tupleIJNS5_1CILi128EEENS7_ILi64EEES8_EEELi128ENS_10bfloat16_tEfNS_4arch4Sm80ELb1ELb0ELb1ELb0ELb1ELb0ELb1ELb0EEENS1_21CollectiveEpilogueFwdINS6_IJS8_S8_S9_EEENS6_IJNS7_ILi1EEESH_SH_EEESB_SD_Li128ELb0ELb1ELb0ELb0EEENS1_30DynamicPersistentTileSchedulerILi128ELi128ELb0ELb1ELb0EEEEEEEEEvNT_6ParamsE --------------------------
	.section	.nv.constant0._ZN7cutlass13device_kernelIN5flash19enable_sm80_to_sm89INS1_16FlashAttnFwdSm80INS1_25CollectiveMainloopFwdSm80ILi4ELi1ELb0EN4cute5tupleIJNS5_1CILi128EEENS7_ILi64EEES8_EEELi128ENS_10bfloat16_tEfNS_4arch4Sm80ELb1ELb0ELb1ELb0ELb1ELb0ELb1ELb0EEENS1_21CollectiveEpilogueFwdINS6_IJS8_S8_S9_EEENS6_IJNS7_ILi1EEESH_SH_EEESB_SD_Li128ELb0ELb1ELb0ELb0EEENS1_30DynamicPersistentTileSchedulerILi128ELi128ELb0ELb1ELb0EEEEEEEEEvNT_6ParamsE,"a",@progbits
	.sectionflags	@""
	.align	4
.nv.constant0._ZN7cutlass13device_kernelIN5flash19enable_sm80_to_sm89INS1_16FlashAttnFwdSm80INS1_25CollectiveMainloopFwdSm80ILi4ELi1ELb0EN4cute5tupleIJNS5_1CILi128EEENS7_ILi64EEES8_EEELi128ENS_10bfloat16_tEfNS_4arch4Sm80ELb1ELb0ELb1ELb0ELb1ELb0ELb1ELb0EEENS1_21CollectiveEpilogueFwdINS6_IJS8_S8_S9_EEENS6_IJNS7_ILi1EEESH_SH_EEESB_SD_Li128ELb0ELb1ELb0ELb0EEENS1_30DynamicPersistentTileSchedulerILi128ELi128ELb0ELb1ELb0EEEEEEEEEvNT_6ParamsE:
	.zero		1416


//--------------------- .nv.constant0._ZN7cutlass13device_kernelIN5flash19enable_sm80_to_sm89INS1_16FlashAttnFwdSm80INS1_25CollectiveMainloopFwdSm80ILi4ELi1ELb0EN4cute5tupleIJNS5_1CILi128EEENS7_ILi64EEES8_EEELi128ENS_10bfloat16_tEfNS_4arch4Sm80ELb1ELb0ELb1ELb1ELb1ELb0ELb1ELb0EEENS1_21CollectiveEpilogueFwdINS6_IJS8_S8_S9_EEENS6_IJNS7_ILi1EEESH_SH_EEESB_SD_Li128ELb1ELb1ELb0ELb0EEENS1_19SingleTileSchedulerILb1ELb0ELb1ELi128EEEEEEEEEvNT_6ParamsE --------------------------
	.section	.nv.constant0._ZN7cutlass13device_kernelIN5flash19enable_sm80_to_sm89INS1_16FlashAttnFwdSm80INS1_25CollectiveMainloopFwdSm80ILi4ELi1ELb0EN4cute5tupleIJNS5_1CILi128EEENS7_ILi64EEES8_EEELi128ENS_10bfloat16_tEfNS_4arch4Sm80ELb1ELb0ELb1ELb1ELb1ELb0ELb1ELb0EEENS1_21CollectiveEpilogueFwdINS6_IJS8_S8_S9_EEENS6_IJNS7_ILi1EEESH_SH_EEESB_SD_Li128ELb1ELb1ELb0ELb0EEENS1_19SingleTileSchedulerILb1ELb0ELb1ELi128EEEEEEEEEvNT_6ParamsE,"a",@progbits
	.sectionflags	@""
	.align	4
.nv.constant0._ZN7cutlass13device_kernelIN5flash19enable_sm80_to_sm89INS1_16FlashAttnFwdSm80INS1_25CollectiveMainloopFwdSm80ILi4ELi1ELb0EN4cute5tupleIJNS5_1CILi128EEENS7_ILi64EEES8_EEELi128ENS_10bfloat16_tEfNS_4arch4Sm80ELb1ELb0ELb1ELb1ELb1ELb0ELb1ELb0EEENS1_21CollectiveEpilogueFwdINS6_IJS8_S8_S9_EEENS6_IJNS7_ILi1EEESH_SH_EEESB_SD_Li128ELb1ELb1ELb0ELb0EEENS1_19SingleTileSchedulerILb1ELb0ELb1ELi128EEEEEEEEEvNT_6ParamsE:
	.zero		1400


//--------------------- .nv.constant0._ZN7cutlass13device_kernelIN5flash19enable_sm80_to_sm89INS1_16FlashAttnFwdSm80INS1_25CollectiveMainloopFwdSm80ILi4ELi1ELb0EN4cute5tupleIJNS5_1CILi128EEENS7_ILi64EEES8_EEELi128ENS_10bfloat16_tEfNS_4arch4Sm80ELb1ELb0ELb1ELb1ELb1ELb1ELb1ELb0EEENS1_21CollectiveEpilogueFwdINS6_IJS8_S8_S9_EEENS6_IJNS7_ILi1EEESH_SH_EEESB_SD_Li128ELb1ELb1ELb0ELb0EEENS1_19SingleTileSchedulerILb1ELb0ELb1ELi128EEEEEEEEEvNT_6ParamsE --------------------------
	.section	.nv.constant0._ZN7cutlass13device_kernelIN5flash19enable_sm80_to_sm89INS1_16FlashAttnFwdSm80INS1_25CollectiveMainloopFwdSm80ILi4ELi1ELb0EN4cute5tupleIJNS5_1CILi128EEENS7_ILi64EEES8_EEELi128ENS_10bfloat16_tEfNS_4arch4Sm80ELb1ELb0ELb1ELb1ELb1ELb1ELb1ELb0EEENS1_21CollectiveEpilogueFwdINS6_IJS8_S8_S9_EEENS6_IJNS7_ILi1EEESH_SH_EEESB_SD_Li128ELb1ELb1ELb0ELb0EEENS1_19SingleTileSchedulerILb1ELb0ELb1ELi128EEEEEEEEEvNT_6ParamsE,"a",@progbits
	.sectionflags	@""
	.align	4
.nv.constant0._ZN7cutlass13device_kernelIN5flash19enable_sm80_to_sm89INS1_16FlashAttnFwdSm80INS1_25CollectiveMainloopFwdSm80ILi4ELi1ELb0EN4cute5tupleIJNS5_1CILi128EEENS7_ILi64EEES8_EEELi128ENS_10bfloat16_tEfNS_4arch4Sm80ELb1ELb0ELb1ELb1ELb1ELb1ELb1ELb0EEENS1_21CollectiveEpilogueFwdINS6_IJS8_S8_S9_EEENS6_IJNS7_ILi1EEESH_SH_EEESB_SD_Li128ELb1ELb1ELb0ELb0EEENS1_19SingleTileSchedulerILb1ELb0ELb1ELi128EEEEEEEEEvNT_6ParamsE:
	.zero		1400


//--------------------- .text._ZN7cutlass13device_kernelIN5flash19enable_sm80_to_sm89INS1_16FlashAttnFwdSm80INS1_25CollectiveMainloopFwdSm80ILi8ELi1ELb1EN4cute5tupleIJNS5_1CILi128EEES8_S8_EEELi128ENS_10bfloat16_tEfNS_4arch4Sm80ELb0ELb0ELb1ELb0ELb1ELb0ELb1ELb0EEENS1_21CollectiveEpilogueFwdIS9_NS6_IJNS7_ILi1EEESF_SF_EEESA_SC_Li256ELb0ELb1ELb0ELb0EEENS1_19SingleTileSchedulerILb0ELb0ELb1ELi128EEEEEEEEEvNT_6ParamsE --------------------------
	.section	.text._ZN7cutlass13device_kernelIN5flash19enable_sm80_to_sm89INS1_16FlashAttnFwdSm80INS1_25CollectiveMainloopFwdSm80ILi8ELi1ELb1EN4cute5tupleIJNS5_1CILi128EEES8_S8_EEELi128ENS_10bfloat16_tEfNS_4arch4Sm80ELb0ELb0ELb1ELb0ELb1ELb0ELb1ELb0EEENS1_21CollectiveEpilogueFwdIS9_NS6_IJNS7_ILi1EEESF_SF_EEESA_SC_Li256ELb0ELb1ELb0ELb0EEENS1_19SingleTileSchedulerILb0ELb0ELb1ELi128EEEEEEEEEvNT_6ParamsE,"ax",@progbits
	.sectioninfo	@"SHI_REGISTERS=255"
	.align	128
.text._ZN7cutlass13device_kernelIN5flash19enable_sm80_to_sm89INS1_16FlashAttnFwdSm80INS1_25CollectiveMainloopFwdSm80ILi8ELi1ELb1EN4cute5tupleIJNS5_1CILi128EEES8_S8_EEELi128ENS_10bfloat16_tEfNS_4arch4Sm80ELb0ELb0ELb1ELb0ELb1ELb0ELb1ELb0EEENS1_21CollectiveEpilogueFwdIS9_NS6_IJNS7_ILi1EEESF_SF_EEESA_SC_Li256ELb0ELb1ELb0ELb0EEENS1_19SingleTileSchedulerILb0ELb0ELb1ELi128EEEEEEEEEvNT_6ParamsE:
        .type           _ZN7cutlass13device_kernelIN5flash19enable_sm80_to_sm89INS1_16FlashAttnFwdSm80INS1_25CollectiveMainloopFwdSm80ILi8ELi1ELb1EN4cute5tupleIJNS5_1CILi128EEES8_S8_EEELi128ENS_10bfloat16_tEfNS_4arch4Sm80ELb0ELb0ELb1ELb0ELb1ELb0ELb1ELb0EEENS1_21CollectiveEpilogueFwdIS9_NS6_IJNS7_ILi1EEESF_SF_EEESA_SC_Li256ELb0ELb1ELb0ELb0EEENS1_19SingleTileSchedulerILb0ELb0ELb1ELi128EEEEEEEEEvNT_6ParamsE,@function
        .size           _ZN7cutlass13device_kernelIN5flash19enable_sm80_to_sm89INS1_16FlashAttnFwdSm80INS1_25CollectiveMainloopFwdSm80ILi8ELi1ELb1EN4cute5tupleIJNS5_1CILi128EEES8_S8_EEELi128ENS_10bfloat16_tEfNS_4arch4Sm80ELb0ELb0ELb1ELb0ELb1ELb0ELb1ELb0EEENS1_21CollectiveEpilogueFwdIS9_NS6_IJNS7_ILi1EEESF_SF_EEESA_SC_Li256ELb0ELb1ELb0ELb0EEENS1_19SingleTileSchedulerILb0ELb0ELb1ELi128EEEEEEEEEvNT_6ParamsE,(.L_x_2165 - _ZN7cutlass13device_kernelIN5flash19enable_sm80_to_sm89INS1_16FlashAttnFwdSm80INS1_25CollectiveMainloopFwdSm80ILi8ELi1ELb1EN4cute5tupleIJNS5_1CILi128EEES8_S8_EEELi128ENS_10bfloat16_tEfNS_4arch4Sm80ELb0ELb0ELb1ELb0ELb1ELb0ELb1ELb0EEENS1_21CollectiveEpilogueFwdIS9_NS6_IJNS7_ILi1EEESF_SF_EEESA_SC_Li256ELb0ELb1ELb0ELb0EEENS1_19SingleTileSchedulerILb0ELb0ELb1ELi128EEEEEEEEEvNT_6ParamsE)
        .other          _ZN7cutlass13device_kernelIN5flash19enable_sm80_to_sm89INS1_16FlashAttnFwdSm80INS1_25CollectiveMainloopFwdSm80ILi8ELi1ELb1EN4cute5tupleIJNS5_1CILi128EEES8_S8_EEELi128ENS_10bfloat16_tEfNS_4arch4Sm80ELb0ELb0ELb1ELb0ELb1ELb0ELb1ELb0EEENS1_21CollectiveEpilogueFwdIS9_NS6_IJNS7_ILi1EEESF_SF_EEESA_SC_Li256ELb0ELb1ELb0ELb0EEENS1_19SingleTileSchedulerILb0ELb0ELb1ELi128EEEEEEEEEvNT_6ParamsE,@"STO_CUDA_ENTRY STV_DEFAULT"
_ZN7cutlass13device_kernelIN5flash19enable_sm80_to_sm89INS1_16FlashAttnFwdSm80INS1_25CollectiveMainloopFwdSm80ILi8ELi1ELb1EN4cute5tupleIJNS5_1CILi128EEES8_S8_EEELi128ENS_10bfloat16_tEfNS_4arch4Sm80ELb0ELb0ELb1ELb0ELb1ELb0ELb1ELb0EEENS1_21CollectiveEpilogueFwdIS9_NS6_IJNS7_ILi1EEESF_SF_EEESA_SC_Li256ELb0ELb1ELb0ELb0EEENS1_19SingleTileSchedulerILb0ELb0ELb1ELi128EEEEEEEEEvNT_6ParamsE:
[----:B------:R-:W-:-:S03]  /*0000*/  MOV R1, c[0x0][0x28] ;  /* 0x00000a0000017a02 */ /* 0x000fc60000000f00 */
[----:B------:R-:W1:Y:S01]  /*0010*/  S2UR UR16, SR_CTAID.Z ;  /* 0x00000000001079c3 */ /* 0x000e620000002700 */
[----:B------:R-:W-:Y:S02]  /*0020*/  IADD3 R1, R1, -0x20, RZ ;  /* 0xffffffe001017810 */ /* 0x000fe40007ffe0ff */
[----:B-1----:R-:W-:-:S13]  /*0030*/  ISETP.LE.AND P0, PT, RZ, UR16, PT ;  /* 0x00000010ff007c0c */ /* 0x002fda000bf03270 */
[----:B------:R-:W-:Y:S05]  /*0040*/  @!P0 EXIT ;  /* 0x000000000000894d */ /* 0x000fea0003800000 */
[----:B------:R-:W-:Y:S02]  /*0050*/  ULDC.64 UR6, c[0x0][0x370] ;  /* 0x0000dc0000067ab9 */ /* 0x000fe40000000a00 */
[----:B------:R-:W-:Y:S02]  /*0060*/  UISETP.NE.U32.AND UP1, UPT, URZ, UR6, UPT ;  /* 0x000000063f00728c */ /* 0x000fe4000bf25070 */
[----:B------:R-:W-:Y:S02]  /*0070*/  ULDC.64 UR4, c[0x0][0x340] ;  /* 0x0000d00000047ab9 */ /* 0x000fe40000000a00 */
[----:B------:R-:W-:Y:S02]  /*0080*/  UISETP.NE.AND.EX UP1, UPT, URZ, UR7, UPT, UP1 ;  /* 0x000000073f00728c */ /* 0x000fe4000bf25310 */
[----:B------:R-:W-:Y:S02]  /*0090*/  UISETP.NE.U32.AND UP0, UPT, URZ, UR4, UPT ;  /* 0x000000043f00728c */ /* 0x000fe4000bf05070 */
[----:B------:R-:W-:-:S02]  /*00a0*/  ULDC.64 UR8, c[0x0][0x370] ;  /* 0x0000dc0000087ab9 */ /* 0x000fc40000000a00 */
[----:B------:R-:W-:Y:S01]  /*00b0*/  UISETP.NE.AND.EX UP0, UPT, URZ, UR5, UPT, UP0 ;  /* 0x000000053f00728c */ /* 0x000fe2000bf05300 */
[----:B------:R-:W-:Y:S01]  /*00c0*/  PLOP3.LUT P1, PT, PT, PT, UP1, 0x80, 0x0 ;  /* 0x000000000000781c */ /* 0x000fe20003f2f018 */
[----:B------:R-:W-:Y:S02]  /*00d0*/  ULDC.64 UR14, c[0x0][0x118] ;  /* 0x00004600000e7ab9 */ /* 0x000fe40000000a00 */
[----:B------:R-:W-:Y:S02]  /*00e0*/  ULDC.64 UR6, c[0x0][0x340] ;  /* 0x0000d00000067ab9 */ /* 0x000fe40000000a00 */
[----:B------:R-:W-:Y:S01]  /*00f0*/  @UP1 UMOV UR5, 0x4 ;  /* 0x0000000400051882 */ /* 0x000fe20000000000 */
[----:B------:R-:W-:Y:S01]  /*0100*/  PLOP3.LUT P0, PT, PT, PT, UP0, 0x80, 0x0 ;  /* 0x000000000000781c */ /* 0x000fe20003f0f008 */
[----:B------:R-:W-:-:S03]  /*0110*/  @UP1 UIMAD.WIDE UR8, UR16, UR5, UR8 ;  /* 0x00000005100812a5 */ /* 0x000fc6000f8e0208 */
[----:B------:R-:W-:Y:S02]  /*0120*/  @UP0 UMOV UR4, 0x4 ;  /* 0x0000000400040882 */ /* 0x000fe40000000000 */
[----:B------:R-:W-:Y:S01]  /*0130*/  @UP0 UIMAD.WIDE UR4, UR16, UR4, UR6 ;  /* 0x00000004100402a5 */ /* 0x000fe2000f8e0206 */
[----:B------:R-:W-:Y:S02]  /*0140*/  IMAD.U32 R4, RZ, RZ, UR8 ;  /* 0x00000008ff047e24 */ /* 0x000fe4000f8e00ff */
[----:B------:R-:W-:-:S03]  /*0150*/  IMAD.U32 R5, RZ, RZ, UR9 ;  /* 0x00000009ff057e24 */ /* 0x000fc6000f8e00ff */
[----:B------:R-:W-:Y:S01]  /*0160*/  IMAD.U32 R2, RZ, RZ, UR4 ;  /* 0x00000004ff027e24 */ /* 0x000fe2000f8e00ff */
[----:B------:R-:W-:Y:S01]  /*0170*/  ULDC UR4, c[0x0][0x2ac] ;  /* 0x0000ab0000047ab9 */ /* 0x000fe20000000800 */
[----:B------:R-:W2:Y:S01]  /*0180*/  @P1 LDG.E R4, [R4.64] ;  /* 0x0000000e04041981 */ /* 0x000ea2000c1e1900 */
[----:B------:R-:W-:-:S05]  /*0190*/  IMAD.U32 R3, RZ, RZ, UR5 ;  /* 0x00000005ff037e24 */ /* 0x000fca000f8e00ff */
[----:B------:R1:W3:Y:S04]  /*01a0*/  @P0 LDG.E R2, [R2.64] ;  /* 0x0000000e02020981 */ /* 0x0002e8000c1e1900 */
[----:B------:R-:W4:Y:S01]  /*01b0*/  S2R R30, SR_TID.X ;  /* 0x00000000001e7919 */ /* 0x000f220000002100 */
[----:B------:R-:W-:Y:S02]  /*01c0*/  ULDC UR6, c[0x0][0x1d0] ;  /* 0x0000740000067ab9 */ /* 0x000fe40000000800 */
[----:B------:R-:W-:Y:S02]  /*01d0*/  UIMAD UR6, UR4, UR6, 0x7f ;  /* 0x0000007f040674a4 */ /* 0x000fe4000f8e0206 */
[----:B------:R-:W-:Y:S02]  /*01e0*/  UMOV UR11, URZ ;  /* 0x0000003f000b7c82 */ /* 0x000fe40008000000 */
[----:B------:R-:W-:-:S04]  /*01f0*/  USHF.R.S32.HI UR5, URZ, 0x1f, UR6 ;  /* 0x0000001f3f057899 */ /* 0x000fc80008011406 */
[----:B------:R-:W-:Y:S01]  /*0200*/  ULEA.HI UR5, UR5, UR6, URZ, 0x7 ;  /* 0x0000000605057291 */ /* 0x000fe2000f8f383f */
[----:B----4-:R-:W-:-:S04]  /*0210*/  SHF.R.S32.HI R24, RZ, 0x1f, R30 ;  /* 0x0000001fff187819 */ /* 0x010fc8000001141e */
[----:B-1----:R-:W-:Y:S01]  /*0220*/  LEA.HI R3, R24, R30, RZ, 0x3 ;  /* 0x0000001e18037211 */ /* 0x002fe200078f18ff */
[----:B------:R-:W-:-:S03]  /*0230*/  USHF.R.S32.HI UR8, URZ, 0x7, UR5 ;  /* 0x000000073f087899 */ /* 0x000fc60008011405 */
[----:B------:R-:W-:Y:S02]  /*0240*/  LOP3.LUT R0, R3, 0xfffffff8, RZ, 0xc0, !PT ;  /* 0xfffffff803007812 */ /* 0x000fe400078ec0ff */
[----:B------:R-:W-:-:S03]  /*0250*/  SHF.R.S32.HI R18, RZ, 0x3, R3 ;  /* 0x00000003ff127819 */ /* 0x000fc60000011403 */
[----:B------:R-:W-:Y:S01]  /*0260*/  IMAD.IADD R19, R30, 0x1, -R0 ;  /* 0x000000011e137824 */ /* 0x000fe200078e0a00 */
[----:B------:R-:W-:Y:S01]  /*0270*/  ULDC UR5, c[0x0][0x2b8] ;  /* 0x0000ae0000057ab9 */ /* 0x000fe20000000800 */
[----:B------:R-:W-:Y:S02]  /*0280*/  IMAD.U32 R0, RZ, RZ, UR8 ;  /* 0x00000008ff007e24 */ /* 0x000fe4000f8e00ff */
[----:B------:R-:W-:Y:S01]  /*0290*/  IMAD R138, R19, 0x20, R18 ;  /* 0x00000020138a7824 */ /* 0x000fe200078e0212 */
[----:B------:R-:W-:Y:S02]  /*02a0*/  UISETP.NE.AND UP1, UPT, UR5, 0x1, UPT ;  /* 0x000000010500788c */ /* 0x000fe4000bf25270 */
[----:B------:R-:W-:Y:S01]  /*02b0*/  ULDC UR10, c[0x0][0x1d0] ;  /* 0x00007400000a7ab9 */ /* 0x000fe20000000800 */
[----:B------:R-:W-:Y:S01]  /*02c0*/  IMAD R0, R0, 0x80, R138 ;  /* 0x0000008000007824 */ /* 0x000fe200078e028a */
[----:B------:R-:W-:-:S03]  /*02d0*/  UIMAD UR10, UR4, UR10, URZ ;  /* 0x0000000a040a72a4 */ /* 0x000fc6000f8e023f */
[----:B------:R-:W-:Y:S01]  /*02e0*/  ULDC.64 UR4, c[0x0][0x2b0] ;  /* 0x0000ac0000047ab9 */ /* 0x000fe20000000a00 */
[----:B------:R-:W-:-:S04]  /*02f0*/  IADD3 R0, R0, -0x80, RZ ;  /* 0xffffff8000007810 */ /* 0x000fc80007ffe0ff */
[----:B------:R-:W-:-:S04]  /*0300*/  ISETP.GE.AND P2, PT, R0, UR10, PT ;  /* 0x0000000a00007c0c */ /* 0x000fc8000bf46270 */
[----:B------:R-:W-:Y:S01]  /*0310*/  ISETP.GT.OR P2, PT, R138, 0x7f, P2 ;  /* 0x0000007f8a00780c */ /* 0x000fe20001744670 */
[----:B------:R-:W-:Y:S01]  /*0320*/  IMAD.MOV.U32 R244, RZ, RZ, RZ ;  /* 0x000000fffff47224 */ /* 0x000fe200078e00ff */
[----:B------:R-:W-:Y:S06]  /*0330*/  BAR.SYNC.DEFER_BLOCKING 0x0 ;  /* 0x0000000000007b1d */ /* 0x000fec0000010000 */
[----:B--2---:R-:W1:Y:S01]  /*0340*/  @P1 R2UR UR11, R4 ;  /* 0x00000000040b13c2 */ /* 0x004e6200000e0000 */
[----:B------:R-:W-:-:S07]  /*0350*/  PLOP3.LUT P1, PT, PT, PT, UP1, 0x80, 0x0 ;  /* 0x000000000000781c */ /* 0x000fce0003f2f018 */
[----:B---3--:R2:W3:Y:S01]  /*0360*/  @P0 R2UR UR7, R2 ;  /* 0x00000000020703c2 */ /* 0x0084e200000e0000 */
[----:B------:R-:W-:Y:S01]  /*0370*/  PLOP3.LUT P0, PT, PT, PT, UP1, 0x80, 0x0 ;  /* 0x000000000000781c */ /* 0x000fe20003f0f018 */
[----:B---3--:R-:W-:Y:S02]  /*0380*/  @!UP0 UMOV UR7, UR16 ;  /* 0x0000001000078c82 */ /* 0x008fe40008000000 */
[----:B------:R-:W-:-:S04]  /*0390*/  USHF.R.S32.HI UR6, URZ, 0x1f, UR7 ;  /* 0x0000001f3f067899 */ /* 0x000fc80008011407 */
[----:B------:R-:W-:Y:S01]  /*03a0*/  UIMAD UR6, UR6, UR4, URZ ;  /* 0x00000004060672a4 */ /* 0x000fe2000f8e023f */
[----:B-1----:R-:W-:Y:S01]  /*03b0*/  IADD3 R9, R0, UR11, RZ ;  /* 0x0000000b00097c10 */ /* 0x002fe2000fffe0ff */
[----:B------:R-:W-:-:S04]  /*03c0*/  UIMAD.WIDE.U32 UR12, UR7, UR4, URZ ;  /* 0x00000004070c72a5 */ /* 0x000fc8000f8e003f */
[----:B------:R-:W-:Y:S01]  /*03d0*/  @P1 IMAD.HI.U32 R0, R9, c[0x0][0x2bc], RZ ;  /* 0x0000af0009001a27 */ /* 0x000fe200078e00ff */
[----:B------:R-:W-:-:S03]  /*03e0*/  UIMAD UR6, UR7, UR5, UR6 ;  /* 0x00000005070672a4 */ /* 0x000fc6000f8e0206 */
[----:B------:R-:W-:Y:S01]  /*03f0*/  IMAD.MOV.U32 R7, RZ, RZ, R9 ;  /* 0x000000ffff077224 */ /* 0x000fe200078e0009 */
[----:B------:R-:W-:Y:S01]  /*0400*/  @P0 SHF.R.U32.HI R7, RZ, c[0x0][0x2c0], R0 ;  /* 0x0000b000ff070a19 */ /* 0x000fe20000011600 */
[----:B------:R-:W-:Y:S01]  /*0410*/  UIADD3 UR6, UR13, UR6, URZ ;  /* 0x000000060d067290 */ /* 0x000fe2000fffe03f */
[----:B------:R-:W1:Y:S01]  /*0420*/  S2UR UR9, SR_CTAID.Y ;  /* 0x00000000000979c3 */ /* 0x000e620000002600 */
[----:B------:R-:W-:Y:S01]  /*0430*/  ULDC.64 UR4, c[0x0][0x1b8] ;  /* 0x00006e0000047ab9 */ /* 0x000fe20000000a00 */
[----:B------:R-:W-:-:S04]  /*0440*/  @!P2 IADD3 R0, P1, R7, UR12, RZ ;  /* 0x0000000c0700ac10 */ /* 0x000fc8000ff3e0ff */
[----:B--2---:R-:W-:Y:S02]  /*0450*/  @!P2 LEA R2, P0, R0, c[0x0][0x2a0], 0x2 ;  /* 0x0000a8000002aa11 */ /* 0x004fe400078010ff */
[----:B------:R-:W-:-:S04]  /*0460*/  @!P2 LEA.HI.X.SX32 R3, R7, UR6, 0x1, P1 ;  /* 0x000000060703ac11 */ /* 0x000fc800088f0eff */
[----:B------:R-:W-:-:S05]  /*0470*/  @!P2 LEA.HI.X R3, R0, c[0x0][0x2a4], R3, 0x2, P0 ;  /* 0x0000a9000003aa11 */ /* 0x000fca00000f1403 */
[----:B------:R2:W3:Y:S01]  /*0480*/  @!P2 LDG.E R244, [R2.64] ;  /* 0x0000000e02f4a981 */ /* 0x0004e2000c1e1900 */
[----:B------:R-:W-:-:S05]  /*0490*/  IMAD.MOV.U32 R0, RZ, RZ, c[0x0][0x2c4] ;  /* 0x0000b100ff007624 */ /* 0x000fca00078e00ff */
[----:B------:R-:W-:Y:S01]  /*04a0*/  ISETP.NE.AND P0, PT, R0, 0x1, PT ;  /* 0x000000010000780c */ /* 0x000fe20003f05270 */
[----:B-1----:R-:W-:Y:S01]  /*04b0*/  USHF.R.S32.HI UR7, URZ, 0x1f, UR9 ;  /* 0x0000001f3f077899 */ /* 0x002fe20008011409 */
[----:B--2---:R-:W1:Y:S03]  /*04c0*/  S2R R2, SR_CTAID.X ;  /* 0x0000000000027919 */ /* 0x004e660000002500 */
[----:B------:R-:W-:Y:S02]  /*04d0*/  UIMAD UR18, UR7, UR4, URZ ;  /* 0x00000004071272a4 */ /* 0x000fe4000f8e023f */
[----:B------:R-:W-:Y:S02]  /*04e0*/  UIMAD.WIDE.U32 UR20, UR9, UR4, URZ ;  /* 0x00000004091472a5 */ /* 0x000fe4000f8e003f */
[----:B------:R-:W-:Y:S02]  /*04f0*/  UIMAD UR18, UR9, UR5, UR18 ;  /* 0x00000005091272a4 */ /* 0x000fe4000f8e0212 */
[----:B------:R-:W-:-:S02]  /*0500*/  USHF.R.S32.HI UR17, URZ, 0x1f, UR16 ;  /* 0x0000001f3f117899 */ /* 0x000fc40008011410 */
[----:B------:R-:W-:Y:S01]  /*0510*/  ULDC.64 UR4, c[0x0][0x1c0] ;  /* 0x0000700000047ab9 */ /* 0x000fe20000000a00 */
[----:B------:R-:W-:Y:S01]  /*0520*/  IMAD R12, R0, c[0x0][0x168], RZ ;  /* 0x00005a00000c7a24 */ /* 0x000fe200078e02ff */
[----:B------:R-:W-:Y:S02]  /*0530*/  UIMAD UR17, UR17, UR4, URZ ;  /* 0x00000004111172a4 */ /* 0x000fe4000f8e023f */
[----:B------:R-:W-:Y:S02]  /*0540*/  UIADD3 UR19, UR21, UR18, URZ ;  /* 0x0000001215137290 */ /* 0x000fe4000fffe03f */
[----:B------:R-:W-:Y:S02]  /*0550*/  UIMAD UR5, UR16, UR5, UR17 ;  /* 0x00000005100572a4 */ /* 0x000fe4000f8e0211 */
[----:B------:R-:W-:Y:S01]  /*0560*/  UMOV UR18, UR20 ;  /* 0x0000001400127c82 */ /* 0x000fe20008000000 */
[----:B-1----:R-:W-:-:S04]  /*0570*/  IMAD R8, R2, 0x80, R138 ;  /* 0x0000008002087824 */ /* 0x002fc800078e028a */
[----:B------:R-:W-:Y:S01]  /*0580*/  @P0 IMAD.HI.U32 R0, R8, c[0x0][0x2c8], RZ ;  /* 0x0000b20008000a27 */ /* 0x000fe200078e00ff */
[----:B------:R-:W-:-:S03]  /*0590*/  UIMAD.WIDE.U32 UR16, UR16, UR4, UR18 ;  /* 0x00000004101072a5 */ /* 0x000fc6000f8e0012 */
[----:B------:R-:W-:Y:S02]  /*05a0*/  IMAD R13, R2, 0x80, R18 ;  /* 0x00000080020d7824 */ /* 0x000fe400078e0212 */
[----:B------:R-:W-:Y:S01]  /*05b0*/  IMAD.MOV.U32 R4, RZ, RZ, R8 ;  /* 0x000000ffff047224 */ /* 0x000fe200078e0008 */
[----:B------:R-:W-:Y:S01]  /*05c0*/  @P0 SHF.R.U32.HI R4, RZ, c[0x0][0x2cc], R0 ;  /* 0x0000b300ff040a19 */ /* 0x000fe20000011600 */
[----:B------:R-:W-:Y:S01]  /*05d0*/  UIADD3 UR5, UR17, UR5, URZ ;  /* 0x0000000511057290 */ /* 0x000fe2000fffe03f */
[----:B------:R-:W-:Y:S02]  /*05e0*/  IADD3 R2, R13, 0x20, RZ ;  /* 0x000000200d027810 */ /* 0x000fe40007ffe0ff */
[--C-:B------:R-:W-:Y:S01]  /*05f0*/  SHF.R.S32.HI R0, RZ, 0x1f, R4.reuse ;  /* 0x0000001fff007819 */ /* 0x100fe20000011404 */
[----:B------:R-:W-:Y:S01]  /*0600*/  IMAD.MOV R5, RZ, RZ, -R4 ;  /* 0x000000ffff057224 */ /* 0x000fe200078e0a04 */
[----:B------:R-:W-:Y:S01]  /*0610*/  ISETP.GE.AND P5, PT, R2, R12, PT ;  /* 0x0000000c0200720c */ /* 0x000fe20003fa6270 */
[----:B------:R-:W-:-:S02]  /*0620*/  IMAD.U32 R3, RZ, RZ, UR17 ;  /* 0x00000011ff037e24 */ /* 0x000fc4000f8e00ff */
[----:B------:R-:W-:Y:S02]  /*0630*/  IMAD.U32 R2, RZ, RZ, UR16 ;  /* 0x00000010ff027e24 */ /* 0x000fe4000f8e00ff */
[----:B------:R-:W-:Y:S01]  /*0640*/  IMAD.U32 R3, RZ, RZ, UR5 ;  /* 0x00000005ff037e24 */ /* 0x000fe2000f8e00ff */
[----:B------:R-:W-:Y:S01]  /*0650*/  LEA.HI R10, R24, R30, RZ, 0x4 ;  /* 0x0000001e180a7211 */ /* 0x000fe200078f20ff */
[----:B------:R-:W-:Y:S01]  /*0660*/  IMAD R0, R0, c[0x0][0x1b0], RZ ;  /* 0x00006c0000007a24 */ /* 0x000fe200078e02ff */
[----:B------:R-:W-:Y:S01]  /*0670*/  STL [R1], R138 ;  /* 0x0000008a01007387 */ /* 0x000fe20000100800 */
[----:B------:R-:W-:Y:S01]  /*0680*/  IMAD R5, R5, c[0x0][0x2c4], R8 ;  /* 0x0000b10005057a24 */ /* 0x000fe200078e0208 */
[C---:B------:R-:W-:Y:S01]  /*0690*/  IADD3 R6, R13.reuse, 0x40, RZ ;  /* 0x000000400d067810 */ /* 0x040fe20007ffe0ff */
[----:B------:R-:W-:Y:S01]  /*06a0*/  IMAD.WIDE.U32 R2, R4, c[0x0][0x1b0], R2 ;  /* 0x00006c0004027a25 */ /* 0x000fe200078e0002 */
[----:B------:R-:W-:Y:S01]  /*06b0*/  ISETP.GE.AND P3, PT, R13, R12, PT ;  /* 0x0000000c0d00720c */ /* 0x000fe20003f66270 */
[----:B------:R-:W-:-:S02]  /*06c0*/  ULDC.64 UR4, c[0x0][0x1e8] ;  /* 0x00007a0000047ab9 */ /* 0x000fc40000000a00 */
[----:B------:R-:W-:Y:S01]  /*06d0*/  IMAD R0, R4, c[0x0][0x1b4], R0 ;  /* 0x00006d0004007a24 */ /* 0x000fe200078e0200 */
[----:B------:R-:W-:Y:S02]  /*06e0*/  SHF.R.S32.HI R4, RZ, 0x1f, R5 ;  /* 0x0000001fff047819 */ /* 0x000fe40000011405 */
[----:B------:R-:W-:Y:S01]  /*06f0*/  SHF.R.S32.HI R11, RZ, 0x4, R10 ;  /* 0x00000004ff0b7819 */ /* 0x000fe2000001140a */
[----:B------:R-:W-:Y:S02]  /*0700*/  IMAD.IADD R3, R3, 0x1, R0 ;  /* 0x0000000103037824 */ /* 0x000fe400078e0200 */
[----:B------:R-:W-:Y:S01]  /*0710*/  IMAD R0, R4, c[0x0][0x1a8], RZ ;  /* 0x00006a0004007a24 */ /* 0x000fe200078e02ff */
[----:B------:R-:W-:Y:S01]  /*0720*/  STL [R1+0x18], R13 ;  /* 0x0000180d01007387 */ /* 0x000fe20000100800 */
[C---:B------:R-:W-:Y:S01]  /*0730*/  IMAD.WIDE.U32 R2, R5.reuse, c[0x0][0x1a8], R2 ;  /* 0x00006a0005027a25 */ /* 0x040fe200078e0002 */
[----:B------:R-:W-:Y:S02]  /*0740*/  ISETP.GE.AND P4, PT, R6, R12, PT ;  /* 0x0000000c0600720c */ /* 0x000fe40003f86270 */
[----:B------:R1:W-:Y:S01]  /*0750*/  STL [R1+0x14], R8 ;  /* 0x0000140801007387 */ /* 0x0003e20000100800 */
[----:B------:R-:W-:Y:S01]  /*0760*/  IMAD R4, R5, c[0x0][0x1ac], R0 ;  /* 0x00006b0005047a24 */ /* 0x000fe200078e0200 */
[----:B------:R-:W-:Y:S01]  /*0770*/  IADD3 R6, R13, 0x60, RZ ;  /* 0x000000600d067810 */ /* 0x000fe20007ffe0ff */
[----:B------:R-:W-:Y:S01]  /*0780*/  IMAD.SHL.U32 R5, R18, 0x40, RZ ;  /* 0x0000004012057824 */ /* 0x000fe200078e00ff */
[----:B------:R-:W-:Y:S01]  /*0790*/  LOP3.LUT R0, R10, 0xfffffff0, RZ, 0xc0, !PT ;  /* 0xfffffff00a007812 */ /* 0x000fe200078ec0ff */
[----:B------:R-:W-:Y:S01]  /*07a0*/  IMAD.IADD R3, R3, 0x1, R4 ;  /* 0x0000000103037824 */ /* 0x000fe200078e0204 */
[----:B------:R-:W-:-:S02]  /*07b0*/  LEA R14, P1, R2, c[0x0][0x160], 0x1 ;  /* 0x00005800020e7a11 */ /* 0x000fc400078208ff */
[----:B------:R-:W-:Y:S01]  /*07c0*/  ISETP.GE.AND P0, PT, R6, R12, PT ;  /* 0x0000000c0600720c */ /* 0x000fe20003f06270 */
[----:B------:R-:W-:Y:S02]  /*07d0*/  IMAD.MOV R6, RZ, RZ, -R7 ;  /* 0x000000ffff067224 */ /* 0x000fe400078e0a07 */
[----:B------:R-:W-:Y:S02]  /*07e0*/  IMAD.SHL.U32 R148, R19, 0x8, RZ ;  /* 0x0000000813947824 */ /* 0x000fe400078e00ff */
[----:B------:R-:W-:Y:S01]  /*07f0*/  IMAD R245, R6, c[0x0][0x2b8], R9 ;  /* 0x0000ae0006f57a24 */ /* 0x000fe200078e0209 */
[----:B-1----:R-:W-:-:S04]  /*0800*/  LEA.HI R8, R10, R11, RZ, 0x1 ;  /* 0x0000000b0a087211 */ /* 0x002fc800078f08ff */
[----:B------:R-:W-:Y:S02]  /*0810*/  LOP3.LUT R8, R8, 0xfffffffe, RZ, 0xc0, !PT ;  /* 0xfffffffe08087812 */ /* 0x000fe400078ec0ff */
[----:B------:R-:W-:-:S03]  /*0820*/  LEA.HI.X R13, R2, c[0x0][0x164], R3, 0x1, P1 ;  /* 0x00005900020d7a11 */ /* 0x000fc600008f0c03 */
[----:B------:R-:W-:Y:S02]  /*0830*/  IMAD.IADD R23, R11, 0x1, -R8 ;  /* 0x000000010b177824 */ /* 0x000fe400078e0a08 */
[----:B------:R-:W-:Y:S01]  /*0840*/  IMAD.IADD R8, R30, 0x1, -R0 ;  /* 0x000000011e087824 */ /* 0x000fe200078e0a00 */
[----:B------:R-:W-:Y:S01]  /*0850*/  LOP3.LUT R0, R5, 0x1c0, RZ, 0xc0, !PT ;  /* 0x000001c005007812 */ /* 0x000fe200078ec0ff */
[----:B------:R-:W-:Y:S01]  /*0860*/  SHFL.IDX PT, R2, R14, RZ, 0x181f ;  /* 0x00181fff0e027589 */ /* 0x000fe200000e0000 */
[----:B------:R-:W-:Y:S02]  /*0870*/  SHF.R.S32.HI R29, RZ, 0x1f, R245 ;  /* 0x0000001fff1d7819 */ /* 0x000fe400000114f5 */
[----:B------:R-:W-:Y:S01]  /*0880*/  SHF.R.U32.HI R4, RZ, 0x3, R0 ;  /* 0x00000003ff047819 */ /* 0x000fe20000011600 */
[----:B------:R-:W1:Y:S01]  /*0890*/  SHFL.IDX PT, R3, R13, RZ, 0x181f ;  /* 0x00181fff0d037589 */ /* 0x000e6200000e0000 */
[----:B------:R-:W-:Y:S02]  /*08a0*/  LOP3.LUT R0, R0, 0x38, R148, 0xf8, !PT ;  /* 0x0000003800007812 */ /* 0x000fe400078ef894 */
[----:B------:R-:W-:Y:S01]  /*08b0*/  SHF.R.S32.HI R5, RZ, 0x1f, R8 ;  /* 0x0000001fff057819 */ /* 0x000fe20000011408 */
[----:B------:R-:W-:Y:S01]  /*08c0*/  SHFL.IDX PT, R6, R14, 0x1, 0x181f ;  /* 0x00381f000e067f89 */ /* 0x000fe200000e0000 */
[----:B------:R-:W-:Y:S01]  /*08d0*/  LOP3.LUT R15, R0, R4, RZ, 0x3c, !PT ;  /* 0x00000004000f7212 */ /* 0x000fe200078e3cff */
[----:B------:R-:W-:-:S02]  /*08e0*/  IMAD R0, R29, c[0x0][0x1e0], RZ ;  /* 0x000078001d007a24 */ /* 0x000fc400078e02ff */
[----:B------:R-:W2:Y:S01]  /*08f0*/  SHFL.IDX PT, R7, R13, 0x1, 0x181f ;  /* 0x00381f000d077f89 */ /* 0x000ea200000e0000 */
[----:B------:R-:W-:Y:S01]  /*0900*/  IADD3 R137, R148, 0x40, RZ ;  /* 0x0000004094897810 */ /* 0x000fe20007ffe0ff */
[----:B------:R-:W-:Y:S01]  /*0910*/  IMAD R0, R245, c[0x0][0x1e4], R0 ;  /* 0x00007900f5007a24 */ /* 0x000fe200078e0200 */
[----:B------:R-:W-:Y:S02]  /*0920*/  LEA.HI R11, R24, R30, RZ, 0x6 ;  /* 0x0000001e180b7211 */ /* 0x000fe400078f30ff */
[----:B------:R-:W-:Y:S01]  /*0930*/  LEA.HI R22, R5, R8, RZ, 0x3 ;  /* 0x0000000805167211 */ /* 0x000fe200078f18ff */
[----:B------:R-:W-:Y:S01]  /*0940*/  IMAD.WIDE.U32 R4, R245, c[0x0][0x1e0], RZ ;  /* 0x00007800f5047a25 */ /* 0x000fe200078e00ff */
[--C-:B------:R-:W-:Y:S02]  /*0950*/  @!P3 SHF.R.S32.HI R10, RZ, 0x1f, R137.reuse ;  /* 0x0000001fff0ab819 */ /* 0x100fe40000011489 */
[----:B------:R-:W-:Y:S01]  /*0960*/  LOP3.LUT R12, R22, 0xfffffff8, RZ, 0xc0, !PT ;  /* 0xfffffff8160c7812 */ /* 0x000fe200078ec0ff */
[----:B------:R-:W-:Y:S01]  /*0970*/  IMAD.SHL.U32 R11, R11, 0x8, RZ ;  /* 0x000000080b0b7824 */ /* 0x000fe200078e00ff */
[----:B------:R-:W-:Y:S01]  /*0980*/  @!P3 LEA.HI R10, R10, R137, RZ, 0x3 ;  /* 0x000000890a0ab211 */ /* 0x000fe200078f18ff */
[----:B------:R-:W-:Y:S01]  /*0990*/  IMAD.IADD R9, R5, 0x1, R0 ;  /* 0x0000000105097824 */ /* 0x000fe200078e0200 */
[----:B------:R-:W-:-:S02]  /*09a0*/  @!P5 SHF.R.S32.HI R0, RZ, 0x1f, R137 ;  /* 0x0000001fff00d819 */ /* 0x000fc40000011489 */
[----:B------:R-:W-:Y:S01]  /*09b0*/  ISETP.GE.AND P2, PT, R148, c[0x0][0x198], PT ;  /* 0x0000660094007a0c */ /* 0x000fe20003f46270 */
[----:B------:R-:W-:Y:S01]  /*09c0*/  IMAD.IADD R21, R8, 0x1, -R12 ;  /* 0x0000000108157824 */ /* 0x000fe200078e0a0c */
[----:B------:R-:W-:Y:S01]  /*09d0*/  @!P3 LOP3.LUT R10, R10, 0xfffffff8, RZ, 0xc0, !PT ;  /* 0xfffffff80a0ab812 */ /* 0x000fe200078ec0ff */
[----:B------:R-:W-:Y:S01]  /*09e0*/  IMAD.MOV.U32 R8, RZ, RZ, R4 ;  /* 0x000000ffff087224 */ /* 0x000fe200078e0004 */
[----:B------:R-:W-:Y:S01]  /*09f0*/  LOP3.LUT R136, R15, 0xfffffe00, R11, 0xf8, !PT ;  /* 0xfffffe000f887812 */ /* 0x000fe200078ef80b */
[----:B------:R-:W-:Y:S01]  /*0a00*/  SHFL.IDX PT, R4, R14, 0x2, 0x181f ;  /* 0x00581f000e047f89 */ /* 0x000fe200000e0000 */
[----:B------:R-:W-:Y:S02]  /*0a10*/  @!P5 LEA.HI R0, R0, R137, RZ, 0x3 ;  /* 0x000000890000d211 */ /* 0x000fe400078f18ff */
[----:B------:R-:W-:Y:S01]  /*0a20*/  ISETP.GE.AND P1, PT, R137, c[0x0][0x198], PT ;  /* 0x0000660089007a0c */ /* 0x000fe20003f26270 */
[----:B------:R-:W4:Y:S01]  /*0a30*/  SHFL.IDX PT, R5, R13, 0x2, 0x181f ;  /* 0x00581f000d057f89 */ /* 0x000f2200000e0000 */
[----:B-1----:R-:W-:Y:S01]  /*0a40*/  @!P3 IMAD.WIDE R10, R10, 0x2, R2 ;  /* 0x000000020a0ab825 */ /* 0x002fe200078e0202 */
[----:B------:R-:W-:-:S03]  /*0a50*/  @!P5 LOP3.LUT R0, R0, 0xfffffff8, RZ, 0xc0, !PT ;  /* 0xfffffff80000d812 */ /* 0x000fc600078ec0ff */
[----:B------:R-:W-:Y:S02]  /*0a60*/  @!P3 IMAD.SHL.U32 R12, R136, 0x2, RZ ;  /* 0x00000002880cb824 */ /* 0x000fe400078e00ff */
[----:B------:R-:W-:Y:S01]  /*0a70*/  @!P3 IMAD.WIDE R2, R148, 0x2, R2 ;  /* 0x000000029402b825 */ /* 0x000fe200078e0202 */
[----:B------:R-:W-:-:S03]  /*0a80*/  UIMAD UR16, UR7, UR4, URZ ;  /* 0x00000004071072a4 */ /* 0x000fc6000f8e023f */
[----:B--2---:R-:W-:Y:S01]  /*0a90*/  @!P5 IMAD.WIDE R16, R0, 0x2, R6 ;  /* 0x000000020010d825 */ /* 0x004fe200078e0206 */
[----:B------:R1:W-:Y:S01]  /*0aa0*/  @!P3 LDGSTS.E.BYPASS.LTC128B.128 [R12+0x100], [R2.64], !P2 ;  /* 0x00100000020cbfae */ /* 0x0003e2000d101d4e */
[----:B------:R-:W-:Y:S02]  /*0ab0*/  @!P4 SHF.R.S32.HI R0, RZ, 0x1f, R137 ;  /* 0x0000001fff00c819 */ /* 0x000fe40000011489 */
[----:B------:R-:W-:Y:S01]  /*0ac0*/  @!P5 IMAD.SHL.U32 R15, R136, 0x2, RZ ;  /* 0x00000002880fd824 */ /* 0x000fe200078e00ff */
[----:B------:R2:W-:Y:S01]  /*0ad0*/  @!P3 LDGSTS.E.BYPASS.LTC128B.128 [R12+0x4100], [R10.64], !P1 ;  /* 0x041000000a0cbfae */ /* 0x0005e2000c901d4e */
[----:B------:R-:W-:Y:S01]  /*0ae0*/  @!P5 IMAD.WIDE R6, R148, 0x2, R6 ;  /* 0x000000029406d825 */ /* 0x000fe200078e0206 */
[----:B------:R-:W-:Y:S01]  /*0af0*/  UIMAD.WIDE.U32 UR18, UR9, UR4, URZ ;  /* 0x00000004091272a5 */ /* 0x000fe2000f8e003f */
[----:B------:R-:W-:Y:S01]  /*0b00*/  @!P4 LEA.HI R0, R0, R137, RZ, 0x3 ;  /* 0x000000890000c211 */ /* 0x000fe200078f18ff */
[----:B------:R-:W-:Y:S02]  /*0b10*/  UIMAD UR16, UR9, UR5, UR16 ;  /* 0x00000005091072a4 */ /* 0x000fe4000f8e0210 */
[----:B------:R5:W-:Y:S01]  /*0b20*/  @!P5 LDGSTS.E.BYPASS.LTC128B.128 [R15+0x1100], [R6.64], !P2 ;  /* 0x01100000060fdfae */ /* 0x000be2000d101d4e */
[----:B------:R-:W-:Y:S01]  /*0b30*/  @!P4 LOP3.LUT R0, R0, 0xfffffff8, RZ, 0xc0, !PT ;  /* 0xfffffff80000c812 */ /* 0x000fe200078ec0ff */
[----:B------:R-:W-:-:S02]  /*0b40*/  UIADD3 UR16, UR19, UR16, URZ ;  /* 0x0000001013107290 */ /* 0x000fc4000fffe03f */
[----:B------:R-:W-:Y:S01]  /*0b50*/  ULEA UR17, UR8, 0xffffff80, 0x7 ;  /* 0xffffff8008117891 */ /* 0x000fe2000f8e383f */
[----:B------:R5:W-:Y:S01]  /*0b60*/  @!P5 LDGSTS.E.BYPASS.LTC128B.128 [R15+0x5100], [R16.64], !P1 ;  /* 0x05100000100fdfae */ /* 0x000be2000c901d4e */
[----:B------:R-:W-:-:S03]  /*0b70*/  UISETP.GE.AND UP0, UPT, UR10, 0x1, UPT ;  /* 0x000000010a00788c */ /* 0x000fc6000bf06270 */
[----:B-1----:R1:W-:Y:S04]  /*0b80*/  SHFL.IDX PT, R2, R14, 0x3, 0x181f ;  /* 0x00781f000e027f89 */ /* 0x0023e800000e0000 */
[----:B------:R4:W5:Y:S01]  /*0b90*/  SHFL.IDX PT, R3, R13, 0x3, 0x181f ;  /* 0x00781f000d037f89 */ /* 0x00096200000e0000 */
[----:B------:R-:W-:Y:S01]  /*0ba0*/  UIADD3 UR17, UR10, -UR17, URZ ;  /* 0x800000110a117290 */ /* 0x000fe2000fffe03f */
[----:B--2---:R-:W-:Y:S01]  /*0bb0*/  @!P4 IMAD.SHL.U32 R11, R136, 0x2, RZ ;  /* 0x00000002880bc824 */ /* 0x004fe200078e00ff */
[----:B------:R-:W-:Y:S01]  /*0bc0*/  ULDC.64 UR4, c[0x0][0x210] ;  /* 0x0000840000047ab9 */ /* 0x000fe20000000a00 */
[----:B-1----:R-:W-:Y:S01]  /*0bd0*/  @!P0 SHF.R.S32.HI R14, RZ, 0x1f, R137 ;  /* 0x0000001fff0e8819 */ /* 0x002fe20000011489 */
[----:B----4-:R-:W-:-:S03]  /*0be0*/  @!P4 IMAD.WIDE R12, R0, 0x2, R4 ;  /* 0x00000002000cc825 */ /* 0x010fc600078e0204 */
[----:B------:R-:W-:Y:S01]  /*0bf0*/  @!P0 LEA.HI R0, R14, R137, RZ, 0x3 ;  /* 0x000000890e008211 */ /* 0x000fe200078f18ff */
[----:B------:R-:W-:-:S03]  /*0c00*/  @!P4 IMAD.WIDE R4, R148, 0x2, R4 ;  /* 0x000000029404c825 */ /* 0x000fc600078e0204 */
[----:B------:R-:W-:Y:S02]  /*0c10*/  @!P0 LOP3.LUT R0, R0, 0xfffffff8, RZ, 0xc0, !PT ;  /* 0xfffffff800008812 */ /* 0x000fe400078ec0ff */
[----:B-----5:R-:W-:Y:S01]  /*0c20*/  IADD3 R15, -R18, UR17, RZ ;  /* 0x00000011120f7c10 */ /* 0x020fe2000fffe1ff */
[----:B------:R1:W-:Y:S03]  /*0c30*/  @!P4 LDGSTS.E.BYPASS.LTC128B.128 [R11+0x2100], [R4.64], !P2 ;  /* 0x02100000040bcfae */ /* 0x0003e6000d101d4e */
[C---:B------:R-:W-:Y:S01]  /*0c40*/  ISETP.GE.AND P5, PT, R15.reuse, 0x1, PT ;  /* 0x000000010f00780c */ /* 0x040fe20003fa6270 */
[----:B------:R2:W-:Y:S01]  /*0c50*/  @!P4 LDGSTS.E.BYPASS.LTC128B.128 [R11+0x6100], [R12.64], !P1 ;  /* 0x061000000c0bcfae */ /* 0x0005e2000c901d4e */
[----:B------:R-:W-:Y:S01]  /*0c60*/  ISETP.GE.AND P4, PT, R15, 0x21, PT ;  /* 0x000000210f00780c */ /* 0x000fe20003f86270 */
[----:B-1----:R-:W-:-:S04]  /*0c70*/  @!P0 IMAD.WIDE R4, R0, 0x2, R2 ;  /* 0x0000000200048825 */ /* 0x002fc800078e0202 */
[----:B------:R-:W-:Y:S01]  /*0c80*/  @!P0 IMAD.WIDE R2, R148, 0x2, R2 ;  /* 0x0000000294028825 */ /* 0x000fe200078e0202 */
[----:B---3--:R-:W-:-:S03]  /*0c90*/  SHF.R.S32.HI R28, RZ, 0x1f, R244 ;  /* 0x0000001fff1c7819 */ /* 0x008fc600000114f4 */
[----:B------:R-:W-:-:S04]  /*0ca0*/  IMAD.WIDE.U32 R6, R244, c[0x0][0x1f0], R8 ;  /* 0x00007c00f4067a25 */ /* 0x000fc800078e0008 */
[----:B------:R-:W-:Y:S01]  /*0cb0*/  IMAD R8, R28, c[0x0][0x1f0], RZ ;  /* 0x00007c001c087a24 */ /* 0x000fe200078e02ff */
[----:B------:R-:W-:-:S03]  /*0cc0*/  IADD3 R10, P3, R6, UR18, RZ ;  /* 0x00000012060a7c10 */ /* 0x000fc6000ff7e0ff */
[----:B------:R-:W-:-:S05]  /*0cd0*/  IMAD R8, R244, c[0x0][0x1f4], R8 ;  /* 0x00007d00f4087a24 */ /* 0x000fca00078e0208 */
[----:B------:R-:W-:Y:S02]  /*0ce0*/  IADD3.X R8, R7, UR16, R8, P3, !PT ;  /* 0x0000001007087c10 */ /* 0x000fe40009ffe408 */
[----:B------:R-:W-:-:S04]  /*0cf0*/  LEA R7, P3, R10, c[0x0][0x1c8], 0x1 ;  /* 0x000072000a077a11 */ /* 0x000fc800078608ff */
[----:B------:R-:W-:Y:S01]  /*0d00*/  LEA.HI.X R10, R10, c[0x0][0x1cc], R8, 0x1, P3 ;  /* 0x000073000a0a7a11 */ /* 0x000fe200018f0c08 */
[----:B------:R-:W-:Y:S01]  /*0d10*/  @!P0 IMAD.SHL.U32 R6, R136, 0x2, RZ ;  /* 0x0000000288068824 */ /* 0x000fe200078e00ff */
[----:B------:R-:W-:Y:S01]  /*0d20*/  SHFL.IDX PT, R8, R7, RZ, 0x181f ;  /* 0x00181fff07087589 */ /* 0x000fe200000e0000 */
[----:B------:R-:W-:-:S03]  /*0d30*/  IMAD.SHL.U32 R0, R19, 0x40, RZ ;  /* 0x0000004013007824 */ /* 0x000fc600078e00ff */
[----:B------:R-:W1:Y:S02]  /*0d40*/  SHFL.IDX PT, R9, R10, RZ, 0x181f ;  /* 0x00181fff0a097589 */ /* 0x000e6400000e0000 */
[----:B------:R-:W-:Y:S02]  /*0d50*/  LOP3.LUT R0, R0, 0x1c0, RZ, 0xc0, !PT ;  /* 0x000001c000007812 */ /* 0x000fe400078ec0ff */
[----:B------:R3:W-:Y:S02]  /*0d60*/  @!P0 LDGSTS.E.BYPASS.LTC128B.128 [R6+0x3100], [R2.64], !P2 ;  /* 0x0310000002068fae */ /* 0x0007e4000d101d4e */
[----:B------:R-:W-:Y:S02]  /*0d70*/  SHF.R.U32.HI R16, RZ, 0x3, R0 ;  /* 0x00000003ff107819 */ /* 0x000fe40000011600 */
[----:B------:R4:W-:Y:S01]  /*0d80*/  @!P0 LDGSTS.E.BYPASS.LTC128B.128 [R6+0x7100], [R4.64], !P1 ;  /* 0x0710000004068fae */ /* 0x0009e2000c901d4e */
[----:B------:R-:W-:Y:S02]  /*0d90*/  ISETP.GE.AND P0, PT, R148, c[0x0][0x1d4], PT ;  /* 0x0000750094007a0c */ /* 0x000fe40003f06270 */
[----:B------:R-:W-:Y:S01]  /*0da0*/  ISETP.GE.AND P3, PT, R137, c[0x0][0x1d4], PT ;  /* 0x0000750089007a0c */ /* 0x000fe20003f66270 */
[----:B--2---:R-:W-:Y:S01]  /*0db0*/  @P5 IMAD.SHL.U32 R12, R136, 0x2, RZ ;  /* 0x00000002880c5824 */ /* 0x004fe200078e00ff */
[C---:B------:R-:W-:Y:S01]  /*0dc0*/  ISETP.GE.AND P2, PT, R15.reuse, 0x41, PT ;  /* 0x000000410f00780c */ /* 0x040fe20003f46270 */
[----:B------:R-:W0:Y:S01]  /*0dd0*/  LDGDEPBAR ;  /* 0x00000000000079af */ /* 0x000e220000000000 */
[----:B------:R-:W-:Y:S01]  /*0de0*/  ISETP.GE.AND P1, PT, R15, 0x61, PT ;  /* 0x000000610f00780c */ /* 0x000fe20003f26270 */
[----:B---3--:R-:W-:-:S05]  /*0df0*/  IMAD.SHL.U32 R2, R18, 0x8, RZ ;  /* 0x0000000812027824 */ /* 0x008fca00078e00ff */
[----:B------:R-:W-:Y:S01]  /*0e00*/  LOP3.LUT R17, R0, 0x8, R2, 0xf8, !PT ;  /* 0x0000000800117812 */ /* 0x000fe200078ef802 */
[----:B------:R-:W-:Y:S01]  /*0e10*/  IMAD.SHL.U32 R2, R21, 0x40, RZ ;  /* 0x0000004015027824 */ /* 0x000fe200078e00ff */
[----:B------:R-:W-:Y:S01]  /*0e20*/  @P5 SHF.R.S32.HI R0, RZ, 0x1f, R137 ;  /* 0x0000001fff005819 */ /* 0x000fe20000011489 */
[----:B------:R-:W-:Y:S01]  /*0e30*/  IMAD.SHL.U32 R3, R23, 0x8, RZ ;  /* 0x0000000817037824 */ /* 0x000fe200078e00ff */
[----:B----4-:R-:W-:Y:S02]  /*0e40*/  SHFL.IDX PT, R6, R7, 0x1, 0x181f ;  /* 0x00381f0007067f89 */ /* 0x010fe400000e0000 */
[----:B------:R-:W-:Y:S02]  /*0e50*/  @P5 LEA.HI R0, R0, R137, RZ, 0x3 ;  /* 0x0000008900005211 */ /* 0x000fe400078f18ff */
[----:B------:R-:W-:Y:S01]  /*0e60*/  LOP3.LUT R11, R2, 0x1c0, RZ, 0xc0, !PT ;  /* 0x000001c0020b7812 */ /* 0x000fe200078ec0ff */
[----:B------:R-:W-:Y:S01]  /*0e70*/  SHFL.IDX PT, R4, R7, 0x2, 0x181f ;  /* 0x00581f0007047f89 */ /* 0x000fe200000e0000 */
[----:B------:R-:W-:-:S03]  /*0e80*/  @P5 LOP3.LUT R13, R0, 0xfffffff8, RZ, 0xc0, !PT ;  /* 0xfffffff8000d5812 */ /* 0x000fc600078ec0ff */
[----:B------:R-:W-:Y:S01]  /*0e90*/  SHFL.IDX PT, R2, R7, 0x3, 0x181f ;  /* 0x00781f0007027f89 */ /* 0x000fe200000e0000 */
[----:B------:R-:W-:-:S03]  /*0ea0*/  LOP3.LUT R14, R11, 0x8, R3, 0xf8, !PT ;  /* 0x000000080b0e7812 */ /* 0x000fc600078ef803 */
[----:B------:R-:W2:Y:S01]  /*0eb0*/  SHFL.IDX PT, R7, R10, 0x1, 0x181f ;  /* 0x00381f000a077f89 */ /* 0x000ea200000e0000 */
[----:B------:R-:W-:-:S03]  /*0ec0*/  SHF.R.U32.HI R0, RZ, 0x3, R11 ;  /* 0x00000003ff007819 */ /* 0x000fc6000001160b */
[----:B------:R-:W3:Y:S04]  /*0ed0*/  SHFL.IDX PT, R5, R10, 0x2, 0x181f ;  /* 0x00581f000a057f89 */ /* 0x000ee800000e0000 */
[----:B------:R1:W4:Y:S01]  /*0ee0*/  SHFL.IDX PT, R3, R10, 0x3, 0x181f ;  /* 0x00781f000a037f89 */ /* 0x00032200000e0000 */
[----:B------:R-:W-:Y:S02]  /*0ef0*/  LOP3.LUT R18, R14, R0, RZ, 0x3c, !PT ;  /* 0x000000000e127212 */ /* 0x000fe400078e3cff */
[----:B------:R-:W-:-:S04]  /*0f00*/  @P1 SHF.R.S32.HI R0, RZ, 0x1f, R137 ;  /* 0x0000001fff001819 */ /* 0x000fc80000011489 */
[----:B------:R-:W-:Y:S01]  /*0f10*/  @P1 LEA.HI R0, R0, R137, RZ, 0x3 ;  /* 0x0000008900001211 */ /* 0x000fe200078f18ff */
[----:B-1----:R-:W-:-:S04]  /*0f20*/  @P5 IMAD.WIDE R10, R148, 0x2, R8 ;  /* 0x00000002940a5825 */ /* 0x002fc800078e0208 */
[----:B------:R-:W-:Y:S01]  /*0f30*/  @P5 IMAD.WIDE R8, R13, 0x2, R8 ;  /* 0x000000020d085825 */ /* 0x000fe200078e0208 */
[----:B------:R1:W-:Y:S04]  /*0f40*/  @P5 LDGSTS.E.BYPASS.LTC128B.128 [R12+0x8100], [R10.64], !P0 ;  /* 0x081000000a0c5fae */ /* 0x0003e8000c101d4e */
[----:B------:R5:W-:Y:S01]  /*0f50*/  @P5 LDGSTS.E.BYPASS.LTC128B.128 [R12+0xc100], [R8.64], !P3 ;  /* 0x0c100000080c5fae */ /* 0x000be2000d901d4e */
[----:B------:R-:W-:Y:S02]  /*0f60*/  @P1 LOP3.LUT R0, R0, 0xfffffff8, RZ, 0xc0, !PT ;  /* 0xfffffff800001812 */ /* 0x000fe400078ec0ff */
[----:B------:R-:W-:Y:S01]  /*0f70*/  LOP3.LUT R20, R17, R16, RZ, 0x3c, !PT ;  /* 0x0000001011147212 */ /* 0x000fe200078e3cff */
[C---:B------:R-:W-:Y:S02]  /*0f80*/  @P4 IMAD.SHL.U32 R17, R136.reuse, 0x2, RZ ;  /* 0x0000000288114824 */ /* 0x040fe400078e00ff */
[----:B------:R-:W-:-:S02]  /*0f90*/  @P2 IMAD.SHL.U32 R16, R136, 0x2, RZ ;  /* 0x0000000288102824 */ /* 0x000fc400078e00ff */
[----:B------:R-:W-:Y:S01]  /*0fa0*/  @P1 IMAD.SHL.U32 R14, R136, 0x2, RZ ;  /* 0x00000002880e1824 */ /* 0x000fe200078e00ff */
[--C-:B-----5:R-:W-:Y:S02]  /*0fb0*/  @P4 SHF.R.S32.HI R9, RZ, 0x1f, R137.reuse ;  /* 0x0000001fff094819 */ /* 0x120fe40000011489 */
[----:B------:R-:W-:Y:S02]  /*0fc0*/  @P2 SHF.R.S32.HI R8, RZ, 0x1f, R137 ;  /* 0x0000001fff082819 */ /* 0x000fe40000011489 */
[-C--:B-1----:R-:W-:Y:S02]  /*0fd0*/  @P4 LEA.HI R10, R9, R137.reuse, RZ, 0x3 ;  /* 0x00000089090a4211 */ /* 0x082fe400078f18ff */
[----:B------:R-:W-:Y:S02]  /*0fe0*/  @P2 LEA.HI R9, R8, R137, RZ, 0x3 ;  /* 0x0000008908092211 */ /* 0x000fe400078f18ff */
[----:B------:R-:W-:Y:S02]  /*0ff0*/  @P4 LOP3.LUT R8, R10, 0xfffffff8, RZ, 0xc0, !PT ;  /* 0xfffffff80a084812 */ /* 0x000fe400078ec0ff */
[----:B------:R-:W-:Y:S01]  /*1000*/  @P2 LOP3.LUT R9, R9, 0xfffffff8, RZ, 0xc0, !PT ;  /* 0xfffffff809092812 */ /* 0x000fe200078ec0ff */
[----:B--2---:R-:W-:-:S04]  /*1010*/  @P4 IMAD.WIDE R10, R148, 0x2, R6 ;  /* 0x00000002940a4825 */ /* 0x004fc800078e0206 */
[----:B------:R-:W-:Y:S01]  /*1020*/  @P4 IMAD.WIDE R12, R8, 0x2, R6 ;  /* 0x00000002080c4825 */ /* 0x000fe200078e0206 */
[----:B------:R1:W-:Y:S03]  /*1030*/  @P4 LDGSTS.E.BYPASS.LTC128B.128 [R17+0x9100], [R10.64], !P0 ;  /* 0x091000000a114fae */ /* 0x0003e6000c101d4e */
[--C-:B---3--:R-:W-:Y:S01]  /*1040*/  @P2 IMAD.WIDE R8, R9, 0x2, R4.reuse ;  /* 0x0000000209082825 */ /* 0x108fe200078e0204 */
[----:B------:R1:W-:Y:S03]  /*1050*/  @P4 LDGSTS.E.BYPASS.LTC128B.128 [R17+0xd100], [R12.64], !P3 ;  /* 0x0d1000000c114fae */ /* 0x0003e6000d901d4e */
[----:B------:R-:W-:-:S04]  /*1060*/  @P2 IMAD.WIDE R6, R148, 0x2, R4 ;  /* 0x0000000294062825 */ /* 0x000fc800078e0204 */
[--C-:B----4-:R-:W-:Y:S01]  /*1070*/  @P1 IMAD.WIDE R4, R0, 0x2, R2.reuse ;  /* 0x0000000200041825 */ /* 0x110fe200078e0202 */
[----:B------:R2:W-:Y:S03]  /*1080*/  @P2 LDGSTS.E.BYPASS.LTC128B.128 [R16+0xa100], [R6.64], !P0 ;  /* 0x0a10000006102fae */ /* 0x0005e6000c101d4e */
[----:B------:R-:W-:Y:S01]  /*1090*/  @P1 IMAD.WIDE R2, R148, 0x2, R2 ;  /* 0x0000000294021825 */ /* 0x000fe200078e0202 */
[----:B------:R1:W-:Y:S04]  /*10a0*/  @P2 LDGSTS.E.BYPASS.LTC128B.128 [R16+0xe100], [R8.64], !P3 ;  /* 0x0e10000008102fae */ /* 0x0003e8000d901d4e */
[----:B------:R3:W-:Y:S04]  /*10b0*/  @P1 LDGSTS.E.BYPASS.LTC128B.128 [R14+0xb100], [R2.64], !P0 ;  /* 0x0b100000020e1fae */ /* 0x0007e8000c101d4e */
[----:B------:R4:W-:Y:S04]  /*10c0*/  @P1 LDGSTS.E.BYPASS.LTC128B.128 [R14+0xf100], [R4.64], !P3 ;  /* 0x0f100000040e1fae */ /* 0x0009e8000d901d4e */
[----:B------:R-:W0:Y:S01]  /*10d0*/  LDGDEPBAR ;  /* 0x00000000000079af */ /* 0x000e220000000000 */
[----:B------:R-:W-:-:S04]  /*10e0*/  LOP3.LUT P4, RZ, R19, 0x2, RZ, 0xc0, !PT ;  /* 0x0000000213ff7812 */ /* 0x000fc8000788c0ff */
[----:B------:R-:W-:Y:S01]  /*10f0*/  R2P PR, R21, 0x6 ;  /* 0x0000000615007804 */ /* 0x000fe20000000000 */
[----:B------:R-:W-:Y:S01]  /*1100*/  IMAD R0, R23, 0x200, R20 ;  /* 0x0000020017007824 */ /* 0x000fe200078e0214 */
[----:B---3--:R-:W-:Y:S01]  /*1110*/  LEA.HI R3, R24, R30, RZ, 0x5 ;  /* 0x0000001e18037211 */ /* 0x008fe200078f28ff */
[----:B----4-:R-:W-:Y:S01]  /*1120*/  IMAD.SHL.U32 R4, R22, 0x40, RZ ;  /* 0x0000004016047824 */ /* 0x010fe200078e00ff */
[----:B------:R-:W-:-:S04]  /*1130*/  DEPBAR.LE SB0, 0x1 ;  /* 0x000080400000791a */ /* 0x000fc80000000000 */
[----:B------:R-:W-:Y:S02]  /*1140*/  LOP3.LUT R4, R18, 0xfffffe00, R4, 0xf8, !PT ;  /* 0xfffffe0012047812 */ /* 0x000fe400078ef804 */
[----:B------:R-:W-:Y:S01]  /*1150*/  SHF.R.S32.HI R180, RZ, 0x5, R3 ;  /* 0x00000005ffb47819 */ /* 0x000fe20000011403 */
[----:B------:R-:W-:Y:S02]  /*1160*/  IMAD.MOV.U32 R5, RZ, RZ, 0x10 ;  /* 0x00000010ff057424 */ /* 0x000fe400078e00ff */
[----:B--2---:R-:W-:Y:S02]  /*1170*/  IMAD.MOV.U32 R6, RZ, RZ, 0x20 ;  /* 0x00000020ff067424 */ /* 0x004fe400078e00ff */
[----:B------:R-:W-:Y:S01]  /*1180*/  IMAD R180, R180, 0x400, R4 ;  /* 0x00000400b4b47824 */ /* 0x000fe200078e0204 */
[----:B------:R-:W-:Y:S01]  /*1190*/  SEL R5, R5, 0xfffffff0, !P1 ;  /* 0xfffffff005057807 */ /* 0x000fe20004800000 */
[----:B------:R-:W-:Y:S01]  /*11a0*/  IMAD.SHL.U32 R216, R0, 0x2, RZ ;  /* 0x0000000200d87824 */ /* 0x000fe200078e00ff */
[----:B------:R-:W-:Y:S01]  /*11b0*/  BAR.SYNC.DEFER_BLOCKING 0x0 ;  /* 0x0000000000007b1d */ /* 0x000fe20000010000 */
[----:B------:R-:W-:Y:S01]  /*11c0*/  IMAD.SHL.U32 R180, R180, 0x2, RZ ;  /* 0x00000002b4b47824 */ /* 0x000fe200078e00ff */
[----:B------:R-:W-:-:S03]  /*11d0*/  SEL R0, R6, 0xffffffe0, !P2 ;  /* 0xffffffe006007807 */ /* 0x000fc60005000000 */
[--C-:B------:R-:W-:Y:S02]  /*11e0*/  IMAD R184, R5, 0x2, R180.reuse ;  /* 0x0000000205b87824 */ /* 0x100fe400078e02b4 */
[C---:B------:R-:W-:Y:S02]  /*11f0*/  IMAD R192, R0.reuse, 0x2, R180 ;  /* 0x0000000200c07824 */ /* 0x040fe400078e02b4 */
[----:B------:R-:W-:Y:S01]  /*1200*/  IMAD R208, R0, 0x2, R184 ;  /* 0x0000000200d07824 */ /* 0x000fe200078e02b8 */
[----:B------:R1:W2:Y:S04]  /*1210*/  LDSM.16.M88.4 R140, [R180+0x100] ;  /* 0x00010000b48c783b */ /* 0x0002a80000000200 */
[----:B------:R1:W3:Y:S04]  /*1220*/  LDSM.16.M88.4 R144, [R184+0x100] ;  /* 0x00010000b890783b */ /* 0x0002e80000000200 */
[----:B------:R1:W4:Y:S04]  /*1230*/  LDSM.16.M88.4 R172, [R192+0x100] ;  /* 0x00010000c0ac783b */ /* 0x0003280000000200 */
[----:B------:R1:W1:Y:S04]  /*1240*/  LDSM.16.M88.4 R176, [R208+0x100] ;  /* 0x00010000d0b0783b */ /* 0x0002680000000200 */
[----:B------:R-:W1:Y:S04]  /*1250*/  LDSM.16.M88.4 R180, [R180+0x4100] ;  /* 0x00410000b4b4783b */ /* 0x000e680000000200 */
[----:B------:R-:W1:Y:S04]  /*1260*/  LDSM.16.M88.4 R184, [R184+0x4100] ;  /* 0x00410000b8b8783b */ /* 0x000e680000000200 */
[----:B------:R-:W1:Y:S04]  /*1270*/  LDSM.16.M88.4 R192, [R192+0x4100] ;  /* 0x00410000c0c0783b */ /* 0x000e680000000200 */
[----:B------:R-:W1:Y:S04]  /*1280*/  LDSM.16.M88.4 R208, [R208+0x4100] ;  /* 0x00410000d0d0783b */ /* 0x000e680000000200 */
[----:B------:R-:W-:Y:S06]  /*1290*/  BAR.SYNC.DEFER_BLOCKING 0x0 ;  /* 0x0000000000007b1d */ /* 0x000fec0000010000 */
[----:B------:R1:W-:Y:S04]  /*12a0*/  STL [R1+0x4], R137 ;  /* 0x0000048901007387 */ /* 0x0003e80000100800 */
[----:B------:R1:W-:Y:S01]  /*12b0*/  STL [R1+0x10], R136 ;  /* 0x0000108801007387 */ /* 0x0003e20000100800 */
[----:B------:R-:W-:Y:S01]  /*12c0*/  PLOP3.LUT P1, PT, PT, PT, UP0, 0x80, 0x0 ;  /* 0x000000000000781c */ /* 0x000fe20003f2f008 */
[----:B------:R-:W-:-:S04]  /*12d0*/  DEPBAR.LE SB0, 0x0 ;  /* 0x000080000000791a */ /* 0x000fc80000000000 */
[----:B------:R-:W-:Y:S01]  /*12e0*/  BAR.SYNC.DEFER_BLOCKING 0x0 ;  /* 0x0000000000007b1d */ /* 0x000fe20000010000 */
[C---:B------:R-:W-:Y:S01]  /*12f0*/  IADD3 R2, R216.reuse, 0x8100, RZ ;  /* 0x00008100d8027810 */ /* 0x040fe20007ffe0ff */
[----:B------:R-:W-:Y:S02]  /*1300*/  UIMAD.WIDE.U32 UR20, UR9, UR4, URZ ;  /* 0x00000004091472a5 */ /* 0x000fe4000f8e003f */
[----:B------:R-:W-:Y:S01]  /*1310*/  UIMAD UR4, UR7, UR4, URZ ;  /* 0x00000004070472a4 */ /* 0x000fe2000f8e023f */
[----:B------:R-:W-:Y:S02]  /*1320*/  IADD3 R223, R216, 0x8120, RZ ;  /* 0x00008120d8df7810 */ /* 0x000fe40007ffe0ff */
[----:B------:R-:W-:Y:S01]  /*1330*/  @P4 IADD3 R223, R2, -0x20, RZ ;  /* 0xffffffe002df4810 */ /* 0x000fe20007ffe0ff */
[----:B------:R-:W-:Y:S01]  /*1340*/  UIMAD UR4, UR9, UR5, UR4 ;  /* 0x00000005090472a4 */ /* 0x000fe2000f8e0204 */
[----:B------:R-:W-:Y:S02]  /*1350*/  LOP3.LUT R2, R3, 0xffffffe0, RZ, 0xc0, !PT ;  /* 0xffffffe003027812 */ /* 0x000fe400078ec0ff */
[----:B------:R-:W-:Y:S01]  /*1360*/  LOP3.LUT P2, RZ, R19, 0x4, RZ, 0xc0, !PT ;  /* 0x0000000413ff7812 */ /* 0x000fe2000784c0ff */
[----:B------:R-:W-:Y:S01]  /*1370*/  UIADD3 UR4, UR21, UR4, URZ ;  /* 0x0000000415047290 */ /* 0x000fe2000fffe03f */
[----:B------:R-:W-:Y:S01]  /*1380*/  ISETP.GT.AND P6, PT, R138, 0x7f, PT ;  /* 0x0000007f8a00780c */ /* 0x000fe20003fc4270 */
[----:B------:R-:W-:Y:S01]  /*1390*/  IMAD.IADD R132, R30, 0x1, -R2 ;  /* 0x000000011e847824 */ /* 0x000fe200078e0a02 */
[----:B------:R-:W-:-:S02]  /*13a0*/  SEL R2, R6, 0xffffffe0, !P2 ;  /* 0xffffffe006027807 */ /* 0x000fc40005000000 */
[----:B------:R-:W-:Y:S02]  /*13b0*/  SEL R135, RZ, 0x10, P3 ;  /* 0x00000010ff877807 */ /* 0x000fe40001800000 */
[C---:B------:R-:W-:Y:S02]  /*13c0*/  IADD3 R238, R223.reuse, 0x800, RZ ;  /* 0x00000800dfee7810 */ /* 0x040fe40007ffe0ff */
[C---:B------:R-:W-:Y:S01]  /*13d0*/  IADD3 R237, R223.reuse, 0x1000, RZ ;  /* 0x00001000dfed7810 */ /* 0x040fe20007ffe0ff */
[----:B------:R1:W1:Y:S01]  /*13e0*/  LDSM.16.M88.4 R24, [R216+0x8100] ;  /* 0x00810000d818783b */ /* 0x0002620000000200 */
[----:B------:R-:W-:-:S03]  /*13f0*/  IADD3 R236, R223, 0x1800, RZ ;  /* 0x00001800dfec7810 */ /* 0x000fc60007ffe0ff */
        /* <DEDUP_REMOVED lines=8> */
[----:B------:R1:W1:Y:S04]  /*1480*/  LDSM.16.M88.4 R76, [R216+0xa900] ;  /* 0x00a90000d84c783b */ /* 0x0002680000000200 */
[----:B------:R1:W1:Y:S04]  /*1490*/  LDSM.16.M88.4 R84, [R216+0xb100] ;  /* 0x00b10000d854783b */ /* 0x0002680000000200 */
[----:B------:R1:W1:Y:S04]  /*14a0*/  LDSM.16.M88.4 R88, [R216+0xb900] ;  /* 0x00b90000d858783b */ /* 0x0002680000000200 */
[----:B------:R1:W1:Y:S04]  /*14b0*/  LDSM.16.M88.4 R64, [R223] ;  /* 0x00000000df40783b */ /* 0x0002680000000200 */
[----:B------:R1:W1:Y:S04]  /*14c0*/  LDSM.16.M88.4 R56, [R223+0x800] ;  /* 0x00080000df38783b */ /* 0x0002680000000200 */
[----:B------:R1:W1:Y:S04]  /*14d0*/  LDSM.16.M88.4 R80, [R223+0x1000] ;  /* 0x00100000df50783b */ /* 0x0002680000000200 */
[----:B------:R1:W1:Y:S04]  /*14e0*/  LDSM.16.M88.4 R92, [R223+0x1800] ;  /* 0x00180000df5c783b */ /* 0x0002680000000200 */
[----:B------:R1:W1:Y:S04]  /*14f0*/  LDSM.16.M88.4 R128, [R223+0x2000] ;  /* 0x00200000df80783b */ /* 0x0002680000000200 */
[----:B------:R1:W1:Y:S04]  /*1500*/  LDSM.16.M88.4 R96, [R223+0x2800] ;  /* 0x00280000df60783b */ /* 0x0002680000000200 */
[----:B------:R1:W1:Y:S04]  /*1510*/  LDSM.16.M88.4 R116, [R223+0x3000] ;  /* 0x00300000df74783b */ /* 0x0002680000000200 */
[----:B------:R1:W1:Y:S01]  /*1520*/  LDSM.16.M88.4 R108, [R223+0x3800] ;  /* 0x00380000df6c783b */ /* 0x0002620000000200 */
[----:B------:R-:W-:Y:S05]  /*1530*/  @!P1 BRA `(.L_x_0) ;  /* 0x000003b000009947 */ /* 0x000fea0003800000 */
[----:B--234-:R-:W-:Y:S01]  /*1540*/  IMAD R3, R29, c[0x0][0x208], RZ ;  /* 0x000082001d037a24 */ /* 0x01cfe200078e02ff */
[----:B------:R-:W-:Y:S01]  /*1550*/  ISETP.GE.AND P4, PT, R148, c[0x0][0x1d4], PT ;  /* 0x0000750094007a0c */ /* 0x000fe20003f86270 */
[----:B------:R-:W-:Y:S01]  /*1560*/  IMAD.WIDE.U32 R6, R245, c[0x0][0x208], RZ ;  /* 0x00008200f5067a25 */ /* 0x000fe200078e00ff */
[----:B------:R-:W-:-:S02]  /*1570*/  ISETP.GE.AND P2, PT, R137, c[0x0][0x1d4], PT ;  /* 0x0000750089007a0c */ /* 0x000fc40003f46270 */
[----:B------:R-:W-:Y:S01]  /*1580*/  ISETP.LT.OR P5, PT, R15, 0x1, P4 ;  /* 0x000000010f00780c */ /* 0x000fe200027a1670 */
[----:B------:R-:W-:Y:S02]  /*1590*/  IMAD R3, R245, c[0x0][0x20c], R3 ;  /* 0x00008300f5037a24 */ /* 0x000fe400078e0203 */
[----:B------:R-:W-:-:S04]  /*15a0*/  IMAD.WIDE R18, R148, 0x2, RZ ;  /* 0x0000000294127825 */ /* 0x000fc800078e02ff */
[----:B------:R-:W-:Y:S02]  /*15b0*/  IMAD.IADD R7, R7, 0x1, R3 ;  /* 0x0000000107077824 */ /* 0x000fe400078e0203 */
[----:B------:R-:W-:Y:S02]  /*15c0*/  IMAD R3, R28, c[0x0][0x218], RZ ;  /* 0x000086001c037a24 */ /* 0x000fe400078e02ff */
[----:B------:R-:W-:-:S04]  /*15d0*/  IMAD.WIDE.U32 R6, R244, c[0x0][0x218], R6 ;  /* 0x00008600f4067a25 */ /* 0x000fc800078e0006 */
[----:B-1----:R-:W-:Y:S01]  /*15e0*/  IMAD R8, R244, c[0x0][0x21c], R3 ;  /* 0x00008700f4087a24 */ /* 0x002fe200078e0203 */
[----:B------:R-:W-:-:S04]  /*15f0*/  IADD3 R3, P1, R6, UR20, RZ ;  /* 0x0000001406037c10 */ /* 0x000fc8000ff3e0ff */
[----:B------:R-:W-:Y:S02]  /*1600*/  IADD3.X R6, R7, UR4, R8, P1, !PT ;  /* 0x0000000407067c10 */ /* 0x000fe40008ffe408 */
[----:B------:R-:W-:-:S04]  /*1610*/  LEA R9, P1, R3, c[0x0][0x1f8], 0x1 ;  /* 0x00007e0003097a11 */ /* 0x000fc800078208ff */
[----:B------:R-:W-:Y:S01]  /*1620*/  LEA.HI.X R8, R3, c[0x0][0x1fc], R6, 0x1, P1 ;  /* 0x00007f0003087a11 */ /* 0x000fe200008f0c06 */
[----:B------:R-:W1:Y:S01]  /*1630*/  SHFL.IDX PT, R12, R9, RZ, 0x181f ;  /* 0x00181fff090c7589 */ /* 0x000e6200000e0000 */
[----:B------:R-:W-:-:S03]  /*1640*/  SHF.R.S32.HI R3, RZ, 0x1f, R137 ;  /* 0x0000001fff037819 */ /* 0x000fc60000011489 */
[----:B------:R-:W2:Y:S01]  /*1650*/  SHFL.IDX PT, R13, R8, RZ, 0x181f ;  /* 0x00181fff080d7589 */ /* 0x000ea200000e0000 */
[----:B------:R-:W-:-:S03]  /*1660*/  LEA.HI R3, R3, R137, RZ, 0x3 ;  /* 0x0000008903037211 */ /* 0x000fc600078f18ff */
[----:B------:R-:W3:Y:S01]  /*1670*/  SHFL.IDX PT, R14, R9, 0x1, 0x181f ;  /* 0x00381f00090e7f89 */ /* 0x000ee200000e0000 */
[----:B------:R-:W-:Y:S01]  /*1680*/  LOP3.LUT R6, R3, 0xfffffff8, RZ, 0xc0, !PT ;  /* 0xfffffff803067812 */ /* 0x000fe200078ec0ff */
[----:B------:R-:W-:Y:S02]  /*1690*/  IMAD.SHL.U32 R3, R136, 0x2, RZ ;  /* 0x0000000288037824 */ /* 0x000fe400078e00ff */
[----:B------:R-:W4:Y:S02]  /*16a0*/  SHFL.IDX PT, R17, R8, 0x1, 0x181f ;  /* 0x00381f0008117f89 */ /* 0x000f2400000e0000 */
[----:B------:R-:W-:Y:S02]  /*16b0*/  IMAD.WIDE R6, R6, 0x2, RZ ;  /* 0x0000000206067825 */ /* 0x000fe400078e02ff */
[----:B------:R-:W-:Y:S01]  /*16c0*/  SHFL.IDX PT, R16, R8, 0x2, 0x181f ;  /* 0x00581f0008107f89 */ /* 0x000fe200000e0000 */
[----:B-1----:R-:W-:-:S05]  /*16d0*/  IADD3 R10, P1, R12, R18, RZ ;  /* 0x000000120c0a7210 */ /* 0x002fca0007f3e0ff */
[----:B--2---:R-:W-:Y:S01]  /*16e0*/  IMAD.X R11, R13, 0x1, R19, P1 ;  /* 0x000000010d0b7824 */ /* 0x004fe200008e0613 */
[----:B------:R-:W-:-:S04]  /*16f0*/  ISETP.LT.OR P1, PT, R15, 0x1, P2 ;  /* 0x000000010f00780c */ /* 0x000fc80001721670 */
[----:B------:R1:W-:Y:S02]  /*1700*/  LDGSTS.E.BYPASS.LTC128B.128 [R3+0x100], [R10.64], !P5 ;  /* 0x001000000a037fae */ /* 0x0003e4000e901d4e */
[----:B-1----:R-:W-:Y:S02]  /*1710*/  IADD3 R10, P5, R12, R6, RZ ;  /* 0x000000060c0a7210 */ /* 0x002fe40007fbe0ff */
[----:B------:R-:W1:Y:S03]  /*1720*/  SHFL.IDX PT, R12, R9, 0x2, 0x181f ;  /* 0x00581f00090c7f89 */ /* 0x000e6600000e0000 */
[----:B------:R-:W-:Y:S01]  /*1730*/  IMAD.X R11, R13, 0x1, R7, P5 ;  /* 0x000000010d0b7824 */ /* 0x000fe200028e0607 */
[----:B------:R-:W-:Y:S01]  /*1740*/  ISETP.LT.OR P5, PT, R15, 0x21, P4 ;  /* 0x000000210f00780c */ /* 0x000fe200027a1670 */
[----:B------:R-:W2:Y:S04]  /*1750*/  SHFL.IDX PT, R13, R9, 0x3, 0x181f ;  /* 0x00781f00090d7f89 */ /* 0x000ea800000e0000 */
[----:B------:R3:W-:Y:S02]  /*1760*/  LDGSTS.E.BYPASS.LTC128B.128 [R3+0x4100], [R10.64], !P1 ;  /* 0x041000000a037fae */ /* 0x0007e4000c901d4e */
[----:B---3--:R-:W-:-:S05]  /*1770*/  IADD3 R10, P1, R18, R14, RZ ;  /* 0x0000000e120a7210 */ /* 0x008fca0007f3e0ff */
[----:B----4-:R-:W-:Y:S01]  /*1780*/  IMAD.X R11, R19, 0x1, R17, P1 ;  /* 0x00000001130b7824 */ /* 0x010fe200008e0611 */
[----:B------:R-:W-:-:S04]  /*1790*/  ISETP.LT.OR P1, PT, R15, 0x21, P2 ;  /* 0x000000210f00780c */ /* 0x000fc80001721670 */
[----:B------:R3:W-:Y:S02]  /*17a0*/  LDGSTS.E.BYPASS.LTC128B.128 [R3+0x1100], [R10.64], !P5 ;  /* 0x011000000a037fae */ /* 0x0007e4000e901d4e */
[----:B---3--:R-:W-:Y:S02]  /*17b0*/  IADD3 R10, P5, R6, R14, RZ ;  /* 0x0000000e060a7210 */ /* 0x008fe40007fbe0ff */
[----:B------:R1:W3:Y:S03]  /*17c0*/  SHFL.IDX PT, R14, R8, 0x3, 0x181f ;  /* 0x00781f00080e7f89 */ /* 0x0002e600000e0000 */
[----:B------:R-:W-:Y:S01]  /*17d0*/  IMAD.X R11, R7, 0x1, R17, P5 ;  /* 0x00000001070b7824 */ /* 0x000fe200028e0611 */
[C---:B------:R-:W-:Y:S02]  /*17e0*/  ISETP.LT.OR P5, PT, R15.reuse, 0x41, P4 ;  /* 0x000000410f00780c */ /* 0x040fe400027a1670 */
[----:B------:R-:W-:-:S02]  /*17f0*/  ISETP.LT.OR P4, PT, R15, 0x61, P4 ;  /* 0x000000610f00780c */ /* 0x000fc40002781670 */
[----:B------:R4:W-:Y:S01]  /*1800*/  LDGSTS.E.BYPASS.LTC128B.128 [R3+0x5100], [R10.64], !P1 ;  /* 0x051000000a037fae */ /* 0x0009e2000c901d4e */
[----:B-1----:R-:W-:-:S05]  /*1810*/  IADD3 R8, P1, R18, R12, RZ ;  /* 0x0000000c12087210 */ /* 0x002fca0007f3e0ff */
[----:B------:R-:W-:-:S05]  /*1820*/  IMAD.X R9, R19, 0x1, R16, P1 ;  /* 0x0000000113097824 */ /* 0x000fca00008e0610 */
[----:B------:R2:W-:Y:S01]  /*1830*/  LDGSTS.E.BYPASS.LTC128B.128 [R3+0x2100], [R8.64], !P5 ;  /* 0x0210000008037fae */ /* 0x0005e2000e901d4e */
[C---:B------:R-:W-:Y:S02]  /*1840*/  ISETP.LT.OR P5, PT, R15.reuse, 0x41, P2 ;  /* 0x000000410f00780c */ /* 0x040fe400017a1670 */
[----:B----4-:R-:W-:Y:S02]  /*1850*/  IADD3 R10, P1, R6, R12, RZ ;  /* 0x0000000c060a7210 */ /* 0x010fe40007f3e0ff */
[----:B------:R-:W-:-:S03]  /*1860*/  ISETP.LT.OR P2, PT, R15, 0x61, P2 ;  /* 0x000000610f00780c */ /* 0x000fc60001741670 */
[----:B------:R-:W-:-:S06]  /*1870*/  IMAD.X R11, R7, 0x1, R16, P1 ;  /* 0x00000001070b7824 */ /* 0x000fcc00008e0610 */
[----:B------:R1:W-:Y:S01]  /*1880*/  LDGSTS.E.BYPASS.LTC128B.128 [R3+0x6100], [R10.64], !P5 ;  /* 0x061000000a037fae */ /* 0x0003e2000e901d4e */
[----:B--2---:R-:W-:-:S05]  /*1890*/  IADD3 R8, P1, R18, R13, RZ ;  /* 0x0000000d12087210 */ /* 0x004fca0007f3e0ff */
[----:B---3--:R-:W-:Y:S01]  /*18a0*/  IMAD.X R9, R19, 0x1, R14, P1 ;  /* 0x0000000113097824 */ /* 0x008fe200008e060e */
[----:B------:R-:W-:-:S04]  /*18b0*/  IADD3 R6, P1, R6, R13, RZ ;  /* 0x0000000d06067210 */ /* 0x000fc80007f3e0ff */
[----:B------:R1:W-:Y:S01]  /*18c0*/  LDGSTS.E.BYPASS.LTC128B.128 [R3+0x3100], [R8.64], !P4 ;  /* 0x0310000008037fae */ /* 0x0003e2000e101d4e */
[----:B------:R-:W-:-:S05]  /*18d0*/  IMAD.X R7, R7, 0x1, R14, P1 ;  /* 0x0000000107077824 */ /* 0x000fca00008e060e */
[----:B------:R1:W-:Y:S03]  /*18e0*/  LDGSTS.E.BYPASS.LTC128B.128 [R3+0x7100], [R6.64], !P2 ;  /* 0x0710000006037fae */ /* 0x0003e6000d101d4e */
.L_x_0:
[C---:B-1234-:R-:W-:Y:S01]  /*18f0*/  HMMA.16816.F32.BF16 R28, R140.reuse, R24, RZ ;  /* 0x000000188c1c723c */ /* 0x05efe200000418ff */
[C---:B------:R-:W-:Y:S01]  /*1900*/  LEA R222, R2.reuse, R216, 0x1 ;  /* 0x000000d802de7211 */ /* 0x040fe200078e08ff */
[----:B------:R-:W0:Y:S01]  /*1910*/  LDGDEPBAR ;  /* 0x00000000000079af */ /* 0x000e220000000000 */
[----:B------:R-:W-:Y:S01]  /*1920*/  LEA R219, R2, R223, 0x1 ;  /* 0x000000df02db7211 */ /* 0x000fe200078e08ff */
[----:B------:R-:W-:Y:S01]  /*1930*/  UISETP.GE.AND UP0, UPT, UR10, 0x81, UPT ;  /* 0x000000810a00788c */ /* 0x000fe2000bf06270 */
[C---:B------:R-:W-:Y:S01]  /*1940*/  IADD3 R231, R223.reuse, 0x4000, RZ ;  /* 0x00004000dfe77810 */ /* 0x040fe20007ffe0ff */
[----:B------:R-:W-:Y:S01]  /*1950*/  LDSM.16.M88.4 R48, [R222+0x8100] ;  /* 0x00810000de30783b */ /* 0x000fe20000000200 */
[C---:B------:R-:W-:Y:S01]  /*1960*/  IADD3 R230, R223.reuse, 0x4800, RZ ;  /* 0x00004800dfe67810 */ /* 0x040fe20007ffe0ff */
[----:B------:R-:W-:Y:S01]  /*1970*/  HMMA.16816.F32.BF16 R24, R140, R26, RZ ;  /* 0x0000001a8c18723c */ /* 0x000fe200000418ff */
[----:B------:R-:W-:Y:S02]  /*1980*/  IADD3 R229, R223, 0x5000, RZ ;  /* 0x00005000dfe57810 */ /* 0x000fe40007ffe0ff */
[----:B------:R-:W-:-:S02]  /*1990*/  PLOP3.LUT P1, PT, PT, PT, UP0, 0x40, 0x0 ;  /* 0x000000000000781c */ /* 0x000fc40003f2e808 */
[C---:B------:R-:W-:Y:S02]  /*19a0*/  IADD3 R228, R223.reuse, 0x5800, RZ ;  /* 0x00005800dfe47810 */ /* 0x040fe40007ffe0ff */
[C---:B------:R-:W-:Y:S01]  /*19b0*/  IADD3 R227, R223.reuse, 0x6000, RZ ;  /* 0x00006000dfe37810 */ /* 0x040fe20007ffe0ff */
[----:B------:R-:W-:Y:S01]  /*19c0*/  HMMA.16816.F32.BF16 R20, R140, R32, RZ ;  /* 0x000000208c14723c */ /* 0x000fe200000418ff */
[C---:B------:R-:W-:Y:S02]  /*19d0*/  IADD3 R226, R223.reuse, 0x6800, RZ ;  /* 0x00006800dfe27810 */ /* 0x040fe40007ffe0ff */
[C---:B------:R-:W-:Y:S02]  /*19e0*/  IADD3 R225, R223.reuse, 0x7000, RZ ;  /* 0x00007000dfe17810 */ /* 0x040fe40007ffe0ff */
[----:B------:R-:W-:-:S03]  /*19f0*/  IADD3 R224, R223, 0x7800, RZ ;  /* 0x00007800dfe07810 */ /* 0x000fc60007ffe0ff */
[C---:B------:R-:W-:Y:S08]  /*1a00*/  HMMA.16816.F32.BF16 R12, R140.reuse, R36, RZ ;  /* 0x000000248c0c723c */ /* 0x040ff000000418ff */
[C---:B------:R-:W-:Y:S08]  /*1a10*/  HMMA.16816.F32.BF16 R8, R140.reuse, R38, RZ ;  /* 0x000000268c08723c */ /* 0x040ff000000418ff */
[----:B------:R-:W-:Y:S08]  /*1a20*/  HMMA.16816.F32.BF16 R16, R140, R34, RZ ;  /* 0x000000228c10723c */ /* 0x000ff000000418ff */
[----:B------:R-:W-:Y:S08]  /*1a30*/  HMMA.16816.F32.BF16 R68, R144, R64, R28 ;  /* 0x000000409044723c */ /* 0x000ff0000004181c */
[----:B------:R-:W-:Y:S08]  /*1a40*/  HMMA.16816.F32.BF16 R36, R140, R52, RZ ;  /* 0x000000348c24723c */ /* 0x000ff000000418ff */
[----:B------:R-:W-:Y:S08]  /*1a50*/  HMMA.16816.F32.BF16 R64, R144, R66, R24 ;  /* 0x000000429040723c */ /* 0x000ff00000041818 */
[C---:B------:R-:W-:Y:S08]  /*1a60*/  HMMA.16816.F32.BF16 R44, R140.reuse, R40, RZ ;  /* 0x000000288c2c723c */ /* 0x040ff000000418ff */
[----:B------:R-:W-:Y:S01]  /*1a70*/  HMMA.16816.F32.BF16 R32, R140, R54, RZ ;  /* 0x000000368c20723c */ /* 0x000fe200000418ff */
[----:B------:R-:W1:Y:S07]  /*1a80*/  LDSM.16.M88.4 R52, [R222+0x8900] ;  /* 0x00890000de34783b */ /* 0x000e6e0000000200 */
[C---:B------:R-:W-:Y:S08]  /*1a90*/  HMMA.16816.F32.BF16 R60, R144.reuse, R56, R20 ;  /* 0x00000038903c723c */ /* 0x040ff00000041814 */
[----:B------:R-:W-:Y:S08]  /*1aa0*/  HMMA.16816.F32.BF16 R72, R144, R80, R12 ;  /* 0x000000509048723c */ /* 0x000ff0000004180c */
[C---:B------:R-:W-:Y:S08]  /*1ab0*/  HMMA.16816.F32.BF16 R24, R140.reuse, R78, RZ ;  /* 0x0000004e8c18723c */ /* 0x040ff000000418ff */
[C---:B------:R-:W-:Y:S08]  /*1ac0*/  HMMA.16816.F32.BF16 R20, R140.reuse, R84, RZ ;  /* 0x000000548c14723c */ /* 0x040ff000000418ff */
[----:B------:R-:W-:Y:S08]  /*1ad0*/  HMMA.16816.F32.BF16 R12, R140, R88, RZ ;  /* 0x000000588c0c723c */ /* 0x000ff000000418ff */
[C---:B------:R-:W-:Y:S08]  /*1ae0*/  HMMA.16816.F32.BF16 R80, R144.reuse, R82, R8 ;  /* 0x000000529050723c */ /* 0x040ff00000041808 */
[----:B------:R-:W-:Y:S08]  /*1af0*/  HMMA.16816.F32.BF16 R56, R144, R58, R16 ;  /* 0x0000003a9038723c */ /* 0x000ff00000041810 */
[C---:B------:R-:W-:Y:S08]  /*1b00*/  HMMA.16816.F32.BF16 R40, R140.reuse, R42, RZ ;  /* 0x0000002a8c28723c */ /* 0x040ff000000418ff */
[C---:B------:R-:W-:Y:S08]  /*1b10*/  HMMA.16816.F32.BF16 R8, R140.reuse, R90, RZ ;  /* 0x0000005a8c08723c */ /* 0x040ff000000418ff */
[C---:B------:R-:W-:Y:S01]  /*1b20*/  HMMA.16816.F32.BF16 R28, R140.reuse, R76, RZ ;  /* 0x0000004c8c1c723c */ /* 0x040fe200000418ff */
[----:B------:R-:W-:Y:S07]  /*1b30*/  LDSM.16.M88.4 R76, [R219+0x800] ;  /* 0x00080000db4c783b */ /* 0x000fee0000000200 */
[----:B------:R-:W-:Y:S08]  /*1b40*/  HMMA.16816.F32.BF16 R16, R140, R86, RZ ;  /* 0x000000568c10723c */ /* 0x000ff000000418ff */
[C---:B------:R-:W-:Y:S08]  /*1b50*/  HMMA.16816.F32.BF16 R36, R144.reuse, R128, R36 ;  /* 0x000000809024723c */ /* 0x040ff00000041824 */
[C---:B------:R-:W-:Y:S01]  /*1b60*/  HMMA.16816.F32.BF16 R88, R144.reuse, R92, R44 ;  /* 0x0000005c9058723c */ /* 0x040fe2000004182c */
[----:B------:R-:W2:Y:S07]  /*1b70*/  LDSM.16.M88.4 R44, [R222+0x9100] ;  /* 0x00910000de2c783b */ /* 0x000eae0000000200 */
[C---:B------:R-:W-:Y:S08]  /*1b80*/  HMMA.16816.F32.BF16 R128, R144.reuse, R130, R32 ;  /* 0x000000829080723c */ /* 0x040ff00000041820 */
[C---:B------:R-:W-:Y:S01]  /*1b90*/  HMMA.16816.F32.BF16 R32, R144.reuse, R98, R24 ;  /* 0x000000629020723c */ /* 0x040fe20000041818 */
[----:B------:R-:W3:Y:S07]  /*1ba0*/  LDSM.16.M88.4 R24, [R222+0x9900] ;  /* 0x00990000de18783b */ /* 0x000eee0000000200 */
[C---:B------:R-:W-:Y:S01]  /*1bb0*/  HMMA.16816.F32.BF16 R120, R144.reuse, R116, R20 ;  /* 0x000000749078723c */ /* 0x040fe20000041814 */
[----:B------:R-:W4:Y:S07]  /*1bc0*/  LDSM.16.M88.4 R20, [R222+0xa100] ;  /* 0x00a10000de14783b */ /* 0x000f2e0000000200 */
[C---:B------:R-:W-:Y:S01]  /*1bd0*/  HMMA.16816.F32.BF16 R112, R144.reuse, R108, R12 ;  /* 0x0000006c9070723c */ /* 0x040fe2000004180c */
[----:B------:R-:W5:Y:S07]  /*1be0*/  LDSM.16.M88.4 R12, [R222+0xb100] ;  /* 0x00b10000de0c783b */ /* 0x000f6e0000000200 */
[C---:B------:R-:W-:Y:S08]  /*1bf0*/  HMMA.16816.F32.BF16 R40, R144.reuse, R94, R40 ;  /* 0x0000005e9028723c */ /* 0x040ff00000041828 */
[C---:B------:R-:W-:Y:S01]  /*1c00*/  HMMA.16816.F32.BF16 R108, R144.reuse, R110, R8 ;  /* 0x0000006e906c723c */ /* 0x040fe20000041808 */
[----:B------:R-:W2:Y:S07]  /*1c10*/  LDSM.16.M88.4 R8, [R222+0xb900] ;  /* 0x00b90000de08783b */ /* 0x000eae0000000200 */
[C---:B------:R-:W-:Y:S01]  /*1c20*/  HMMA.16816.F32.BF16 R124, R144.reuse, R96, R28 ;  /* 0x00000060907c723c */ /* 0x040fe2000004181c */
[----:B------:R-:W3:Y:S07]  /*1c30*/  LDSM.16.M88.4 R28, [R219] ;  /* 0x00000000db1c783b */ /* 0x000eee0000000200 */
[----:B------:R-:W-:Y:S01]  /*1c40*/  HMMA.16816.F32.BF16 R116, R144, R118, R16 ;  /* 0x000000769074723c */ /* 0x000fe20000041810 */
[----:B------:R-:W4:Y:S07]  /*1c50*/  LDSM.16.M88.4 R16, [R222+0xa900] ;  /* 0x00a90000de10783b */ /* 0x000f2e0000000200 */
[C---:B-1----:R-:W-:Y:S01]  /*1c60*/  HMMA.16816.F32.BF16 R92, R172.reuse, R54, R56 ;  /* 0x00000036ac5c723c */ /* 0x042fe20000041838 */
[----:B------:R-:W1:Y:S07]  /*1c70*/  LDSM.16.M88.4 R56, [R219+0x2000] ;  /* 0x00200000db38783b */ /* 0x000e6e0000000200 */
[C---:B------:R-:W-:Y:S08]  /*1c80*/  HMMA.16816.F32.BF16 R104, R172.reuse, R48, R68 ;  /* 0x00000030ac68723c */ /* 0x040ff00000041844 */
[C---:B------:R-:W-:Y:S01]  /*1c90*/  HMMA.16816.F32.BF16 R96, R172.reuse, R50, R64 ;  /* 0x00000032ac60723c */ /* 0x040fe20000041840 */
[----:B------:R-:W-:Y:S07]  /*1ca0*/  LDSM.16.M88.4 R64, [R219+0x1000] ;  /* 0x00100000db40783b */ /* 0x000fee0000000200 */
[C---:B--2---:R-:W-:Y:S08]  /*1cb0*/  HMMA.16816.F32.BF16 R84, R172.reuse, R44, R72 ;  /* 0x0000002cac54723c */ /* 0x044ff00000041848 */
[C---:B---3--:R-:W-:Y:S08]  /*1cc0*/  HMMA.16816.F32.BF16 R72, R172.reuse, R24, R88 ;  /* 0x00000018ac48723c */ /* 0x048ff00000041858 */
[C---:B------:R-:W-:Y:S08]  /*1cd0*/  HMMA.16816.F32.BF16 R48, R172.reuse, R26, R40 ;  /* 0x0000001aac30723c */ /* 0x040ff00000041828 */
[C---:B----4-:R-:W-:Y:S08]  /*1ce0*/  HMMA.16816.F32.BF16 R40, R172.reuse, R22, R128 ;  /* 0x00000016ac28723c */ /* 0x050ff00000041880 */
[C---:B-----5:R-:W-:Y:S08]  /*1cf0*/  HMMA.16816.F32.BF16 R68, R172.reuse, R12, R120 ;  /* 0x0000000cac44723c */ /* 0x060ff00000041878 */
[C---:B------:R-:W-:Y:S01]  /*1d00*/  HMMA.16816.F32.BF16 R24, R172.reuse, R14, R116 ;  /* 0x0000000eac18723c */ /* 0x040fe20000041874 */
[----:B------:R-:W2:Y:S07]  /*1d10*/  LDSM.16.M88.4 R12, [R216+0xc100] ;  /* 0x00c10000d80c783b */ /* 0x000eae0000000200 */
[C---:B------:R-:W-:Y:S08]  /*1d20*/  HMMA.16816.F32.BF16 R112, R172.reuse, R8, R112 ;  /* 0x00000008ac70723c */ /* 0x040ff00000041870 */
[----:B------:R-:W-:Y:S08]  /*1d30*/  HMMA.16816.F32.BF16 R108, R172, R10, R108 ;  /* 0x0000000aac6c723c */ /* 0x000ff0000004186c */
[----:B------:R-:W-:Y:S08]  /*1d40*/  HMMA.16816.F32.BF16 R8, R176, R28, R104 ;  /* 0x0000001cb008723c */ /* 0x000ff00000041868 */
[C---:B------:R-:W-:Y:S08]  /*1d50*/  HMMA.16816.F32.BF16 R80, R172.reuse, R46, R80 ;  /* 0x0000002eac50723c */ /* 0x040ff00000041850 */
[C---:B------:R-:W-:Y:S01]  /*1d60*/  HMMA.16816.F32.BF16 R44, R172.reuse, R20, R36 ;  /* 0x00000014ac2c723c */ /* 0x040fe20000041824 */
[----:B------:R-:W-:Y:S07]  /*1d70*/  LDSM.16.M88.4 R20, [R219+0x3000] ;  /* 0x00300000db14783b */ /* 0x000fee0000000200 */
[C---:B------:R-:W-:Y:S08]  /*1d80*/  HMMA.16816.F32.BF16 R36, R172.reuse, R16, R124 ;  /* 0x00000010ac24723c */ /* 0x040ff0000004187c */
[----:B------:R-:W-:Y:S08]  /*1d90*/  HMMA.16816.F32.BF16 R32, R172, R18, R32 ;  /* 0x00000012ac20723c */ /* 0x000ff00000041820 */
[C---:B-1----:R-:W-:Y:S01]  /*1da0*/  HMMA.16816.F32.BF16 R88, R176.reuse, R58, R40 ;  /* 0x0000003ab058723c */ /* 0x042fe20000041828 */
[----:B------:R-:W1:Y:S07]  /*1db0*/  LDSM.16.M88.4 R40, [R223+0x4000] ;  /* 0x00400000df28783b */ /* 0x000e6e0000000200 */
[----:B------:R-:W-:Y:S01]  /*1dc0*/  HMMA.16816.F32.BF16 R16, R176, R30, R96 ;  /* 0x0000001eb010723c */ /* 0x000fe20000041860 */
[----:B------:R-:W-:Y:S07]  /*1dd0*/  LDSM.16.M88.4 R28, [R222+0xc100] ;  /* 0x00c10000de1c783b */ /* 0x000fee0000000200 */
[----:B------:R-:W-:Y:S01]  /*1de0*/  HMMA.16816.F32.BF16 R100, R172, R52, R60 ;  /* 0x00000034ac64723c */ /* 0x000fe2000004183c */
[----:B------:R-:W3:Y:S04]  /*1df0*/  LDSM.16.M88.4 R60, [R219+0x1800] ;  /* 0x00180000db3c783b */ /* 0x000ee80000000200 */
[----:B------:R-:W4:Y:S03]  /*1e00*/  LDSM.16.M88.4 R52, [R219+0x2800] ;  /* 0x00280000db34783b */ /* 0x000f260000000200 */
[C---:B--2---:R-:W-:Y:S08]  /*1e10*/  HMMA.16816.F32.BF16 R8, R180.reuse, R12, R8 ;  /* 0x0000000cb408723c */ /* 0x044ff00000041808 */
[----:B------:R-:W-:Y:S01]  /*1e20*/  HMMA.16816.F32.BF16 R12, R180, R14, R16 ;  /* 0x0000000eb40c723c */ /* 0x000fe20000041810 */
[----:B------:R-:W2:Y:S07]  /*1e30*/  LDSM.16.M88.4 R16, [R216+0xc900] ;  /* 0x00c90000d810783b */ /* 0x000eae0000000200 */
[----:B------:R-:W-:Y:S08]  /*1e40*/  HMMA.16816.F32.BF16 R100, R176, R76, R100 ;  /* 0x0000004cb064723c */ /* 0x000ff00000041864 */
[----:B-1----:R-:W-:Y:S08]  /*1e50*/  HMMA.16816.F32.BF16 R8, R184, R40, R8 ;  /* 0x00000028b808723c */ /* 0x002ff00000041808 */
[C---:B------:R-:W-:Y:S08]  /*1e60*/  HMMA.16816.F32.BF16 R84, R176.reuse, R64, R84 ;  /* 0x00000040b054723c */ /* 0x040ff00000041854 */
[C---:B------:R-:W-:Y:S08]  /*1e70*/  HMMA.16816.F32.BF16 R92, R176.reuse, R78, R92 ;  /* 0x0000004eb05c723c */ /* 0x040ff0000004185c */
[C---:B------:R-:W-:Y:S08]  /*1e80*/  HMMA.16816.F32.BF16 R64, R176.reuse, R66, R80 ;  /* 0x00000042b040723c */ /* 0x040ff00000041850 */
[C---:B---3--:R-:W-:Y:S01]  /*1e90*/  HMMA.16816.F32.BF16 R76, R176.reuse, R62, R48 ;  /* 0x0000003eb04c723c */ /* 0x048fe20000041830 */
[----:B------:R-:W-:Y:S07]  /*1ea0*/  LDSM.16.M88.4 R48, [R219+0x4000] ;  /* 0x00400000db30783b */ /* 0x000fee0000000200 */
[----:B------:R-:W-:Y:S01]  /*1eb0*/  HMMA.16816.F32.BF16 R80, R176, R56, R44 ;  /* 0x00000038b050723c */ /* 0x000fe2000004182c */
[----:B------:R-:W1:Y:S07]  /*1ec0*/  LDSM.16.M88.4 R44, [R219+0x3800] ;  /* 0x00380000db2c783b */ /* 0x000e6e0000000200 */
[----:B------:R-:W-:Y:S01]  /*1ed0*/  HMMA.16816.F32.BF16 R12, R184, R42, R12 ;  /* 0x0000002ab80c723c */ /* 0x000fe2000004180c */
[----:B------:R-:W3:Y:S07]  /*1ee0*/  LDSM.16.M88.4 R40, [R223+0x4800] ;  /* 0x00480000df28783b */ /* 0x000eee0000000200 */
[C---:B----4-:R-:W-:Y:S01]  /*1ef0*/  HMMA.16816.F32.BF16 R104, R176.reuse, R54, R32 ;  /* 0x00000036b068723c */ /* 0x050fe20000041820 */
[----:B------:R-:W4:Y:S07]  /*1f00*/  LDSM.16.M88.4 R32, [R216+0xd100] ;  /* 0x00d10000d820783b */ /* 0x000f2e0000000200 */
[C---:B------:R-:W-:Y:S08]  /*1f10*/  HMMA.16816.F32.BF16 R116, R176.reuse, R20, R68 ;  /* 0x00000014b074723c */ /* 0x040ff00000041844 */
[----:B------:R-:W-:Y:S08]  /*1f20*/  HMMA.16816.F32.BF16 R120, R176, R22, R24 ;  /* 0x00000016b078723c */ /* 0x000ff00000041818 */
[----:B------:R-:W-:Y:S08]  /*1f30*/  HMMA.16816.F32.BF16 R8, R192, R28, R8 ;  /* 0x0000001cc008723c */ /* 0x000ff00000041808 */
[C---:B--2---:R-:W-:Y:S08]  /*1f40*/  HMMA.16816.F32.BF16 R20, R180.reuse, R16, R100 ;  /* 0x00000010b414723c */ /* 0x044ff00000041864 */
[----:B------:R-:W-:Y:S08]  /*1f50*/  HMMA.16816.F32.BF16 R24, R180, R18, R92 ;  /* 0x00000012b418723c */ /* 0x000ff0000004185c */
[----:B------:R-:W-:Y:S01]  /*1f60*/  HMMA.16816.F32.BF16 R12, R192, R30, R12 ;  /* 0x0000001ec00c723c */ /* 0x000fe2000004180c */
[----:B------:R-:W2:Y:S07]  /*1f70*/  LDSM.16.M88.4 R28, [R222+0xc900] ;  /* 0x00c90000de1c783b */ /* 0x000eae0000000200 */
[C---:B-1----:R-:W-:Y:S08]  /*1f80*/  HMMA.16816.F32.BF16 R112, R176.reuse, R44, R112 ;  /* 0x0000002cb070723c */ /* 0x042ff00000041870 */
[----:B------:R-:W-:Y:S01]  /*1f90*/  HMMA.16816.F32.BF16 R108, R176, R46, R108 ;  /* 0x0000002eb06c723c */ /* 0x000fe2000004186c */
[----:B------:R-:W1:Y:S07]  /*1fa0*/  LDSM.16.M88.4 R44, [R223+0x5000] ;  /* 0x00500000df2c783b */ /* 0x000e6e0000000200 */
[----:B------:R-:W-:Y:S08]  /*1fb0*/  HMMA.16816.F32.BF16 R16, R208, R48, R8 ;  /* 0x00000030d010723c */ /* 0x000ff00000041808 */
[----:B---3--:R-:W-:Y:S08]  /*1fc0*/  HMMA.16816.F32.BF16 R8, R184, R40, R20 ;  /* 0x00000028b808723c */ /* 0x008ff00000041814 */
[----:B------:R-:W-:Y:S01]  /*1fd0*/  HMMA.16816.F32.BF16 R96, R176, R52, R36 ;  /* 0x00000034b060723c */ /* 0x000fe20000041824 */
[----:B------:R-:W3:Y:S04]  /*1fe0*/  LDSM.16.M88.4 R36, [R216+0xd900] ;  /* 0x00d90000d824783b */ /* 0x000ee80000000200 */
[----:B------:R-:W-:Y:S03]  /*1ff0*/  LDSM.16.M88.4 R52, [R222+0xd100] ;  /* 0x00d10000de34783b */ /* 0x000fe60000000200 */
[----:B------:R-:W-:Y:S01]  /*2000*/  HMMA.16816.F32.BF16 R20, R184, R42, R24 ;  /* 0x0000002ab814723c */ /* 0x000fe20000041818 */
[----:B------:R-:W5:Y:S01]  /*2010*/  LDSM.16.M88.4 R40, [R219+0x4800] ;  /* 0x00480000db28783b */ /* 0x000f620000000200 */
[----:B------:R-:W-:-:S03]  /*2020*/  FMUL.FTZ R2, R16, c[0x0][0x320] ;  /* 0x0000c80010027a20 */ /* 0x000fc60000410000 */
[----:B------:R-:W1:Y:S01]  /*2030*/  LDSM.16.M88.4 R24, [R223+0x5800] ;  /* 0x00580000df18783b */ /* 0x000e620000000200 */
[----:B------:R2:W1:Y:S02]  /*2040*/  MUFU.TANH R134, R2 ;  /* 0x0000000200867308 */ /* 0x0004640000002400 */
[----:B----4-:R-:W-:Y:S08]  /*2050*/  HMMA.16816.F32.BF16 R56, R180, R32, R84 ;  /* 0x00000020b438723c */ /* 0x010ff00000041854 */
[----:B------:R-:W-:Y:S01]  /*2060*/  HMMA.16816.F32.BF16 R72, R176, R60, R72 ;  /* 0x0000003cb048723c */ /* 0x000fe20000041848 */
[----:B------:R-:W4:Y:S01]  /*2070*/  LDSM.16.M88.4 R60, [R216+0xe100] ;  /* 0x00e10000d83c783b */ /* 0x000f220000000200 */
[----:B--2---:R-:W-:-:S06]  /*2080*/  FMUL.FTZ R2, R17, c[0x0][0x320] ;  /* 0x0000c80011027a20 */ /* 0x004fcc0000410000 */
[----:B------:R-:W-:Y:S01]  /*2090*/  HMMA.16816.F32.BF16 R8, R192, R28, R8 ;  /* 0x0000001cc008723c */ /* 0x000fe20000041808 */
[----:B------:R2:W1:Y:S07]  /*20a0*/  MUFU.TANH R133, R2 ;  /* 0x0000000200857308 */ /* 0x00046e0000002400 */
[----:B------:R-:W-:Y:S08]  /*20b0*/  HMMA.16816.F32.BF16 R64, R180, R34, R64 ;  /* 0x00000022b440723c */ /* 0x000ff00000041840 */
[----:B------:R-:W-:Y:S01]  /*20c0*/  HMMA.16816.F32.BF16 R32, R208, R50, R12 ;  /* 0x00000032d020723c */ /* 0x000fe2000004180c */
[----:B------:R-:W4:Y:S01]  /*20d0*/  LDSM.16.M88.4 R48, [R216+0xe900] ;  /* 0x00e90000d830783b */ /* 0x000f220000000200 */
[----:B--2---:R-:W-:-:S04]  /*20e0*/  FMUL.FTZ R2, R18, c[0x0][0x320] ;  /* 0x0000c80012027a20 */ /* 0x004fc80000410000 */
[----:B------:R2:W2:Y:S02]  /*20f0*/  MUFU.TANH R131, R2 ;  /* 0x0000000200837308 */ /* 0x0004a40000002400 */
[----:B-1----:R-:W-:Y:S01]  /*2100*/  HMMA.16816.F32.BF16 R12, R184, R44, R56 ;  /* 0x0000002cb80c723c */ /* 0x002fe20000041838 */
[----:B------:R-:W-:Y:S07]  /*2110*/  LDSM.16.M88.4 R56, [R222+0xd900] ;  /* 0x00d90000de38783b */ /* 0x000fee0000000200 */
[----:B---3--:R-:W-:Y:S01]  /*2120*/  HMMA.16816.F32.BF16 R68, R180, R36, R72 ;  /* 0x00000024b444723c */ /* 0x008fe20000041848 */
[----:B--2---:R-:W-:-:S07]  /*2130*/  FMUL.FTZ R2, R19, c[0x0][0x320] ;  /* 0x0000c80013027a20 */ /* 0x004fce0000410000 */
[----:B------:R-:W-:Y:S01]  /*2140*/  HMMA.16816.F32.BF16 R16, R192, R30, R20 ;  /* 0x0000001ec010723c */ /* 0x000fe20000041814 */
[----:B------:R1:W2:Y:S07]  /*2150*/  MUFU.TANH R130, R2 ;  /* 0x0000000200827308 */ /* 0x0002ae0000002400 */
[----:B------:R-:W-:Y:S01]  /*2160*/  HMMA.16816.F32.BF16 R76, R180, R38, R76 ;  /* 0x00000026b44c723c */ /* 0x000fe2000004184c */
[----:B------:R-:W-:Y:S07]  /*2170*/  LDSM.16.M88.4 R36, [R219+0x5000] ;  /* 0x00500000db24783b */ /* 0x000fee0000000200 */
[----:B-----5:R-:W-:Y:S01]  /*2180*/  HMMA.16816.F32.BF16 R20, R208, R40, R8 ;  /* 0x00000028d014723c */ /* 0x020fe20000041808 */
[----:B-1----:R-:W-:-:S04]  /*2190*/  FMUL.FTZ R2, R32, c[0x0][0x320] ;  /* 0x0000c80020027a20 */ /* 0x002fc80000410000 */
[----:B------:R1:W3:Y:S03]  /*21a0*/  MUFU.TANH R129, R2 ;  /* 0x0000000200817308 */ /* 0x0002e60000002400 */
[----:B------:R-:W-:Y:S08]  /*21b0*/  HMMA.16816.F32.BF16 R8, R192, R52, R12 ;  /* 0x00000034c008723c */ /* 0x000ff0000004180c */
[----:B------:R-:W-:Y:S01]  /*21c0*/  HMMA.16816.F32.BF16 R28, R184, R46, R64 ;  /* 0x0000002eb81c723c */ /* 0x000fe20000041840 */
[----:B------:R-:W-:Y:S01]  /*21d0*/  LDSM.16.M88.4 R44, [R219+0x5800] ;  /* 0x00580000db2c783b */ /* 0x000fe20000000200 */
[----:B-1----:R-:W-:-:S06]  /*21e0*/  FMUL.FTZ R2, R33, c[0x0][0x320] ;  /* 0x0000c80021027a20 */ /* 0x002fcc0000410000 */
[----:B------:R-:W-:Y:S01]  /*21f0*/  HMMA.16816.F32.BF16 R12, R208, R42, R16 ;  /* 0x0000002ad00c723c */ /* 0x000fe20000041810 */
[----:B------:R-:W-:Y:S01]  /*2200*/  LDSM.16.M88.4 R40, [R223+0x6800] ;  /* 0x00680000df28783b */ /* 0x000fe20000000200 */
[----:B------:R1:W1:Y:S06]  /*2210*/  MUFU.TANH R128, R2 ;  /* 0x0000000200807308 */ /* 0x00026c0000002400 */
[----:B------:R-:W-:Y:S08]  /*2220*/  HMMA.16816.F32.BF16 R16, R184, R24, R68 ;  /* 0x00000018b810723c */ /* 0x000ff00000041844 */
[----:B----4-:R-:W-:Y:S01]  /*2230*/  HMMA.16816.F32.BF16 R80, R180, R60, R80 ;  /* 0x0000003cb450723c */ /* 0x010fe20000041850 */
[----:B-1----:R-:W-:-:S04]  /*2240*/  FMUL.FTZ R2, R34, c[0x0][0x320] ;  /* 0x0000c80022027a20 */ /* 0x002fc80000410000 */
[----:B------:R1:W4:Y:S03]  /*2250*/  MUFU.TANH R127, R2 ;  /* 0x00000002007f7308 */ /* 0x0003260000002400 */
[----:B------:R-:W-:Y:S08]  /*2260*/  HMMA.16816.F32.BF16 R64, R180, R48, R96 ;  /* 0x00000030b440723c */ /* 0x000ff00000041860 */
[----:B------:R-:W-:Y:S01]  /*2270*/  HMMA.16816.F32.BF16 R24, R184, R26, R76 ;  /* 0x0000001ab818723c */ /* 0x000fe2000004184c */
[----:B-1----:R-:W-:-:S02]  /*2280*/  FMUL.FTZ R2, R35, c[0x0][0x320] ;  /* 0x0000c80023027a20 */ /* 0x002fc40000410000 */
[----:B------:R-:W-:Y:S05]  /*2290*/  LDSM.16.M88.4 R32, [R223+0x6000] ;  /* 0x00600000df20783b */ /* 0x000fea0000000200 */
[C---:B------:R-:W-:Y:S01]  /*22a0*/  HMMA.16816.F32.BF16 R72, R180.reuse, R62, R88 ;  /* 0x0000003eb448723c */ /* 0x040fe20000041858 */
[----:B------:R1:W1:Y:S01]  /*22b0*/  MUFU.TANH R126, R2 ;  /* 0x00000002007e7308 */ /* 0x0002620000002400 */
[----:B------:R-:W5:Y:S06]  /*22c0*/  LDSM.16.M88.4 R60, [R216+0xf100] ;  /* 0x00f10000d83c783b */ /* 0x000f6c0000000200 */
[----:B------:R-:W-:Y:S01]  /*22d0*/  HMMA.16816.F32.BF16 R68, R180, R50, R104 ;  /* 0x00000032b444723c */ /* 0x000fe20000041868 */
[----:B------:R-:W-:Y:S01]  /*22e0*/  LDSM.16.M88.4 R48, [R222+0xe900] ;  /* 0x00e90000de30783b */ /* 0x000fe20000000200 */
[----:B-1----:R-:W-:-:S04]  /*22f0*/  FMUL.FTZ R2, R20, c[0x0][0x320] ;  /* 0x0000c80014027a20 */ /* 0x002fc80000410000 */
[----:B------:R1:W1:Y:S02]  /*2300*/  MUFU.TANH R125, R2 ;  /* 0x00000002007d7308 */ /* 0x0002640000002400 */
[----:B-1----:R-:W-:-:S06]  /*2310*/  FMUL.FTZ R2, R21, c[0x0][0x320] ;  /* 0x0000c80015027a20 */ /* 0x002fcc0000410000 */
[----:B------:R1:W1:Y:S01]  /*2320*/  MUFU.TANH R124, R2 ;  /* 0x00000002007c7308 */ /* 0x0002620000002400 */
[----:B-----5:R-:W-:Y:S01]  /*2330*/  HMMA.16816.F32.BF16 R76, R180, R60, R116 ;  /* 0x0000003cb44c723c */ /* 0x020fe20000041874 */
[----:B-1----:R-:W-:-:S06]  /*2340*/  FMUL.FTZ R2, R22, c[0x0][0x320] ;  /* 0x0000c80016027a20 */ /* 0x002fcc0000410000 */
[----:B------:R1:W1:Y:S02]  /*2350*/  MUFU.TANH R103, R2 ;  /* 0x0000000200677308 */ /* 0x0002640000002400 */
[----:B-1----:R-:W-:Y:S02]  /*2360*/  FMUL.FTZ R2, R23, c[0x0][0x320] ;  /* 0x0000c80017027a20 */ /* 0x002fe40000410000 */
[----:B------:R-:W-:Y:S04]  /*2370*/  HMMA.16816.F32.BF16 R20, R208, R36, R8 ;  /* 0x00000024d014723c */ /* 0x000fe80000041808 */
[----:B------:R1:W1:Y:S04]  /*2380*/  MUFU.TANH R102, R2 ;  /* 0x0000000200667308 */ /* 0x0002680000002400 */
[----:B------:R-:W-:Y:S01]  /*2390*/  HMMA.16816.F32.BF16 R8, R192, R54, R28 ;  /* 0x00000036c008723c */ /* 0x000fe2000004181c */
[----:B------:R-:W-:Y:S01]  /*23a0*/  LDSM.16.M88.4 R52, [R219+0x6000] ;  /* 0x00600000db34783b */ /* 0x000fe20000000200 */
[----:B-1----:R-:W-:-:S04]  /*23b0*/  FMUL.FTZ R2, R12, c[0x0][0x320] ;  /* 0x0000c8000c027a20 */ /* 0x002fc80000410000 */
[----:B------:R1:W1:Y:S11]  /*23c0*/  MUFU.TANH R101, R2 ;  /* 0x0000000200657308 */ /* 0x0002760000002400 */
[----:B------:R-:W-:Y:S07]  /*23d0*/  @!UPT UIADD3 URZ, URZ, URZ, URZ ;  /* 0x0000003f3f3ff290 */ /* 0x000fee000fffe03f */
[----:B------:R-:W-:Y:S01]  /*23e0*/  HMMA.16816.F32.BF16 R8, R208, R38, R8 ;  /* 0x00000026d008723c */ /* 0x000fe20000041808 */
[----:B------:R-:W5:Y:S01]  /*23f0*/  LDSM.16.M88.4 R36, [R222+0xe100] ;  /* 0x00e10000de24783b */ /* 0x000f620000000200 */
[----:B-1----:R-:W-:-:S04]  /*2400*/  FMUL.FTZ R2, R13, c[0x0][0x320] ;  /* 0x0000c8000d027a20 */ /* 0x002fc80000410000 */
[----:B------:R1:W1:Y:S02]  /*2410*/  MUFU.TANH R100, R2 ;  /* 0x0000000200647308 */ /* 0x0002640000002400 */
[----:B-1----:R-:W-:-:S06]  /*2420*/  FMUL.FTZ R2, R14, c[0x0][0x320] ;  /* 0x0000c8000e027a20 */ /* 0x002fcc0000410000 */
[----:B------:R1:W1:Y:S02]  /*2430*/  MUFU.TANH R97, R2 ;  /* 0x0000000200617308 */ /* 0x0002640000002400 */
[----:B-1----:R-:W-:Y:S02]  /*2440*/  FMUL.FTZ R2, R15, c[0x0][0x320] ;  /* 0x0000c8000f027a20 */ /* 0x002fe40000410000 */
[----:B------:R-:W-:Y:S04]  /*2450*/  HMMA.16816.F32.BF16 R12, R192, R56, R16 ;  /* 0x00000038c00c723c */ /* 0x000fe80000041810 */
[----:B------:R1:W1:Y:S04]  /*2460*/  MUFU.TANH R96, R2 ;  /* 0x0000000200607308 */ /* 0x0002680000002400 */
[----:B------:R-:W-:Y:S01]  /*2470*/  HMMA.16816.F32.BF16 R16, R184, R32, R80 ;  /* 0x00000020b810723c */ /* 0x000fe20000041850 */
[----:B-1----:R-:W-:-:S04]  /*2480*/  FMUL.FTZ R2, R20, c[0x0][0x320] ;  /* 0x0000c80014027a20 */ /* 0x002fc80000410000 */
[----:B------:R1:W1:Y:S11]  /*2490*/  MUFU.TANH R95, R2 ;  /* 0x00000002005f7308 */ /* 0x0002760000002400 */
[----:B------:R-:W-:Y:S08]  /*24a0*/  HMMA.16816.F32.BF16 R28, R208, R44, R12 ;  /* 0x0000002cd01c723c */ /* 0x000ff0000004180c */
[----:B------:R-:W-:Y:S01]  /*24b0*/  HMMA.16816.F32.BF16 R12, R192, R58, R24 ;  /* 0x0000003ac00c723c */ /* 0x000fe20000041818 */
[----:B-1----:R-:W-:-:S07]  /*24c0*/  FMUL.FTZ R2, R21, c[0x0][0x320] ;  /* 0x0000c80015027a20 */ /* 0x002fce0000410000 */
[----:B------:R-:W-:Y:S01]  /*24d0*/  HMMA.16816.F32.BF16 R24, R184, R34, R72 ;  /* 0x00000022b818723c */ /* 0x000fe20000041848 */
[----:B------:R-:W-:Y:S01]  /*24e0*/  LDSM.16.M88.4 R32, [R223+0x7000] ;  /* 0x00700000df20783b */ /* 0x000fe20000000200 */
[----:B------:R1:W1:Y:S02]  /*24f0*/  MUFU.TANH R94, R2 ;  /* 0x00000002005e7308 */ /* 0x0002640000002400 */
[----:B-1----:R-:W-:-:S06]  /*2500*/  FMUL.FTZ R2, R22, c[0x0][0x320] ;  /* 0x0000c80016027a20 */ /* 0x002fcc0000410000 */
[----:B------:R1:W1:Y:S02]  /*2510*/  MUFU.TANH R91, R2 ;  /* 0x00000002005b7308 */ /* 0x0002640000002400 */
[----:B-1----:R-:W-:Y:S02]  /*2520*/  FMUL.FTZ R2, R23, c[0x0][0x320] ;  /* 0x0000c80017027a20 */ /* 0x002fe40000410000 */
[----:B-----5:R-:W-:Y:S04]  /*2530*/  HMMA.16816.F32.BF16 R20, R192, R36, R16 ;  /* 0x00000024c014723c */ /* 0x020fe80000041810 */
[----:B------:R1:W1:Y:S04]  /*2540*/  MUFU.TANH R89, R2 ;  /* 0x0000000200597308 */ /* 0x0002680000002400 */
[----:B------:R-:W-:Y:S01]  /*2550*/  HMMA.16816.F32.BF16 R16, R184, R40, R64 ;  /* 0x00000028b810723c */ /* 0x000fe20000041840 */
[----:B------:R-:W5:Y:S01]  /*2560*/  LDSM.16.M88.4 R64, [R216+0xf900] ;  /* 0x00f90000d840783b */ /* 0x000f620000000200 */
        /* <DEDUP_REMOVED lines=11> */
[----:B------:R-:W5:Y:S07]  /*2620*/  LDSM.16.M88.4 R36, [R219+0x6800] ;  /* 0x00680000db24783b */ /* 0x000f6e0000000200 */
[----:B------:R-:W-:Y:S01]  /*2630*/  HMMA.16816.F32.BF16 R24, R184, R42, R68 ;  /* 0x0000002ab818723c */ /* 0x000fe20000041844 */
[----:B------:R-:W-:Y:S01]  /*2640*/  LDSM.16.M88.4 R40, [R219+0x7000] ;  /* 0x00700000db28783b */ /* 0x000fe20000000200 */
[----:B-1----:R-:W-:-:S04]  /*2650*/  FMUL.FTZ R2, R28, c[0x0][0x320] ;  /* 0x0000c8001c027a20 */ /* 0x002fc80000410000 */
[----:B------:R1:W1:Y:S02]  /*2660*/  MUFU.TANH R87, R2 ;  /* 0x0000000200577308 */ /* 0x0002640000002400 */
[----:B------:R-:W-:Y:S01]  /*2670*/  HMMA.16816.F32.BF16 R44, R180, R62, R120 ;  /* 0x0000003eb42c723c */ /* 0x000fe20000041878 */
[----:B-1----:R-:W-:-:S05]  /*2680*/  FMUL.FTZ R2, R29, c[0x0][0x320] ;  /* 0x0000c8001d027a20 */ /* 0x002fca0000410000 */
[----:B------:R1:W1:Y:S02]  /*2690*/  MUFU.TANH R86, R2 ;  /* 0x0000000200567308 */ /* 0x0002640000002400 */
[----:B-1----:R-:W-:-:S06]  /*26a0*/  FMUL.FTZ R2, R30, c[0x0][0x320] ;  /* 0x0000c8001e027a20 */ /* 0x002fcc0000410000 */
[----:B------:R1:W1:Y:S02]  /*26b0*/  MUFU.TANH R85, R2 ;  /* 0x0000000200557308 */ /* 0x0002640000002400 */
[----:B-1----:R-:W-:Y:S02]  /*26c0*/  FMUL.FTZ R2, R31, c[0x0][0x320] ;  /* 0x0000c8001f027a20 */ /* 0x002fe40000410000 */
[----:B------:R-:W-:Y:S04]  /*26d0*/  HMMA.16816.F32.BF16 R28, R208, R52, R20 ;  /* 0x00000034d01c723c */ /* 0x000fe80000041814 */
[----:B------:R1:W1:Y:S04]  /*26e0*/  MUFU.TANH R84, R2 ;  /* 0x0000000200547308 */ /* 0x0002680000002400 */
[----:B------:R-:W-:Y:S08]  /*26f0*/  HMMA.16816.F32.BF16 R20, R192, R48, R16 ;  /* 0x00000030c014723c */ /* 0x000ff00000041810 */
[----:B------:R-:W-:Y:S01]  /*2700*/  HMMA.16816.F32.BF16 R16, R184, R32, R76 ;  /* 0x00000020b810723c */ /* 0x000fe2000004184c */
[----:B-1----:R-:W-:-:S04]  /*2710*/  FMUL.FTZ R2, R8, c[0x0][0x320] ;  /* 0x0000c80008027a20 */ /* 0x002fc80000410000 */
[----:B------:R1:W1:Y:S02]  /*2720*/  MUFU.TANH R83, R2 ;  /* 0x0000000200537308 */ /* 0x0002640000002400 */
[----:B-1----:R-:W-:-:S06]  /*2730*/  FMUL.FTZ R2, R9, c[0x0][0x320] ;  /* 0x0000c80009027a20 */ /* 0x002fcc0000410000 */
[----:B------:R1:W1:Y:S02]  /*2740*/  MUFU.TANH R82, R2 ;  /* 0x0000000200527308 */ /* 0x0002640000002400 */
[----:B-1----:R-:W-:-:S06]  /*2750*/  FMUL.FTZ R2, R10, c[0x0][0x320] ;  /* 0x0000c8000a027a20 */ /* 0x002fcc0000410000 */
[----:B------:R1:W1:Y:S02]  /*2760*/  MUFU.TANH R81, R2 ;  /* 0x0000000200517308 */ /* 0x0002640000002400 */
[----:B-1----:R-:W-:Y:S02]  /*2770*/  FMUL.FTZ R2, R11, c[0x0][0x320] ;  /* 0x0000c8000b027a20 */ /* 0x002fe40000410000 */
[----:B------:R-:W-:Y:S01]  /*2780*/  HMMA.16816.F32.BF16 R8, R208, R54, R12 ;  /* 0x00000036d008723c */ /* 0x000fe2000004180c */
[----:B------:R-:W1:Y:S03]  /*2790*/  LDSM.16.M88.4 R52, [R222+0xf100] ;  /* 0x00f10000de34783b */ /* 0x000e660000000200 */
[----:B------:R2:W1:Y:S04]  /*27a0*/  MUFU.TANH R80, R2 ;  /* 0x0000000200507308 */ /* 0x0004680000002400 */
[----:B------:R-:W-:Y:S01]  /*27b0*/  HMMA.16816.F32.BF16 R12, R192, R50, R24 ;  /* 0x00000032c00c723c */ /* 0x000fe20000041818 */
[----:B------:R-:W3:Y:S07]  /*27c0*/  LDSM.16.M88.4 R48, [R223+0x7800] ;  /* 0x00780000df30783b */ /* 0x000eee0000000200 */
[----:B-----5:R-:W-:Y:S01]  /*27d0*/  HMMA.16816.F32.BF16 R24, R208, R36, R20 ;  /* 0x00000024d018723c */ /* 0x020fe20000041814 */
[----:B--2---:R-:W-:-:S04]  /*27e0*/  FMUL.FTZ R2, R28, c[0x0][0x320] ;  /* 0x0000c8001c027a20 */ /* 0x004fc80000410000 */
[----:B------:R2:W1:Y:S11]  /*27f0*/  MUFU.TANH R75, R2 ;  /* 0x00000002004b7308 */ /* 0x0004760000002400 */
[----:B------:R-:W-:Y:S01]  /*2800*/  HMMA.16816.F32.BF16 R12, R208, R38, R12 ;  /* 0x00000026d00c723c */ /* 0x000fe2000004180c */
[----:B------:R-:W5:Y:S01]  /*2810*/  LDSM.16.M88.4 R36, [R222+0xf900] ;  /* 0x00f90000de24783b */ /* 0x000f620000000200 */
[----:B--2---:R-:W-:-:S06]  /*2820*/  FMUL.FTZ R2, R29, c[0x0][0x320] ;  /* 0x0000c8001d027a20 */ /* 0x004fcc0000410000 */
[----:B------:R-:W-:Y:S01]  /*2830*/  FMUL.FTZ R25, R25, c[0x0][0x320] ;  /* 0x0000c80019197a20 */ /* 0x000fe20000410000 */
[----:B-1----:R-:W-:Y:S01]  /*2840*/  HMMA.16816.F32.BF16 R20, R192, R52, R16 ;  /* 0x00000034c014723c */ /* 0x002fe20000041810 */
[----:B------:R1:W2:Y:S01]  /*2850*/  MUFU.TANH R74, R2 ;  /* 0x00000002004a7308 */ /* 0x0002a20000002400 */
[----:B------:R-:W-:Y:S02]  /*2860*/  FMUL.FTZ R26, R26, c[0x0][0x320] ;  /* 0x0000c8001a1a7a20 */ /* 0x000fe40000410000 */
[----:B------:R-:W-:-:S04]  /*2870*/  FMUL.FTZ R27, R27, c[0x0][0x320] ;  /* 0x0000c8001b1b7a20 */ /* 0x000fc80000410000 */
[----:B---3--:R-:W-:Y:S01]  /*2880*/  HMMA.16816.F32.BF16 R16, R184, R48, R56 ;  /* 0x00000030b810723c */ /* 0x008fe20000041838 */
[----:B------:R-:W3:Y:S06]  /*2890*/  MUFU.TANH R60, R25 ;  /* 0x00000019003c7308 */ /* 0x000eec0000002400 */
[----:B------:R-:W-:Y:S02]  /*28a0*/  FMUL.FTZ R12, R12, c[0x0][0x320] ;  /* 0x0000c8000c0c7a20 */ /* 0x000fe40000410000 */
[----:B-1----:R-:W-:Y:S01]  /*28b0*/  FMUL.FTZ R2, R30, c[0x0][0x320] ;  /* 0x0000c8001e027a20 */ /* 0x002fe20000410000 */
[----:B------:R-:W1:Y:S01]  /*28c0*/  MUFU.TANH R56, R26 ;  /* 0x0000001a00387308 */ /* 0x000e620000002400 */
[----:B------:R-:W-:-:S02]  /*28d0*/  FMUL.FTZ R13, R13, c[0x0][0x320] ;  /* 0x0000c8000d0d7a20 */ /* 0x000fc40000410000 */
[----:B------:R-:W-:Y:S02]  /*28e0*/  FMUL.FTZ R14, R14, c[0x0][0x320] ;  /* 0x0000c8000e0e7a20 */ /* 0x000fe40000410000 */
[----:B------:R-:W-:-:S03]  /*28f0*/  FMUL.FTZ R15, R15, c[0x0][0x320] ;  /* 0x0000c8000f0f7a20 */ /* 0x000fc60000410000 */
[----:B------:R1:W1:Y:S06]  /*2900*/  MUFU.TANH R73, R2 ;  /* 0x0000000200497308 */ /* 0x00026c0000002400 */
[----:B-----5:R-:W-:Y:S02]  /*2910*/  HMMA.16816.F32.BF16 R16, R192, R36, R16 ;  /* 0x00000024c010723c */ /* 0x020fe40000041810 */
[----:B------:R-:W2:Y:S01]  /*2920*/  MUFU.TANH R53, R12 ;  /* 0x0000000c00357308 */ /* 0x000ea20000002400 */
[----:B-1----:R-:W-:-:S07]  /*2930*/  FMUL.FTZ R2, R31, c[0x0][0x320] ;  /* 0x0000c8001f027a20 */ /* 0x002fce0000410000 */
[----:B------:R-:W1:Y:S01]  /*2940*/  MUFU.TANH R52, R13 ;  /* 0x0000000d00347308 */ /* 0x000e620000002400 */
[----:B------:R-:W-:Y:S01]  /*2950*/  HMMA.16816.F32.BF16 R28, R184, R34, R44 ;  /* 0x00000022b81c723c */ /* 0x000fe2000004182c */
[----:B------:R-:W5:Y:S01]  /*2960*/  LDSM.16.M88.4 R32, [R219+0x7800] ;  /* 0x00780000db20783b */ /* 0x000f620000000200 */
[----:B------:R-:W-:-:S05]  /*2970*/  DEPBAR.LE SB0, 0x0 ;  /* 0x000080000000791a */ /* 0x000fca0000000000 */
[----:B------:R1:W1:Y:S08]  /*2980*/  MUFU.TANH R72, R2 ;  /* 0x0000000200487308 */ /* 0x0002700000002400 */
[----:B------:R-:W2:Y:S01]  /*2990*/  MUFU.TANH R49, R15 ;  /* 0x0000000f00317308 */ /* 0x000ea20000002400 */
[----:B-1----:R-:W-:-:S08]  /*29a0*/  FMUL.FTZ R2, R8, c[0x0][0x320] ;  /* 0x0000c80008027a20 */ /* 0x002fd00000410000 */
[----:B------:R-:W-:Y:S01]  /*29b0*/  HMMA.16816.F32.BF16 R28, R192, R54, R28 ;  /* 0x00000036c01c723c */ /* 0x000fe2000004181c */
[----:B------:R-:W1:Y:S08]  /*29c0*/  MUFU.TANH R54, R27 ;  /* 0x0000001b00367308 */ /* 0x000e700000002400 */
[----:B------:R1:W1:Y:S02]  /*29d0*/  MUFU.TANH R65, R2 ;  /* 0x0000000200417308 */ /* 0x0002640000002400 */
[----:B-1----:R-:W-:-:S06]  /*29e0*/  FMUL.FTZ R2, R9, c[0x0][0x320] ;  /* 0x0000c80009027a20 */ /* 0x002fcc0000410000 */
[----:B------:R1:W1:Y:S02]  /*29f0*/  MUFU.TANH R64, R2 ;  /* 0x0000000200407308 */ /* 0x0002640000002400 */
[----:B-1----:R-:W-:-:S06]  /*2a00*/  FMUL.FTZ R2, R10, c[0x0][0x320] ;  /* 0x0000c8000a027a20 */ /* 0x002fcc0000410000 */
[----:B------:R1:W1:Y:S02]  /*2a10*/  MUFU.TANH R63, R2 ;  /* 0x00000002003f7308 */ /* 0x0002640000002400 */
[----:B-1----:R-:W-:Y:S02]  /*2a20*/  FMUL.FTZ R2, R11, c[0x0][0x320] ;  /* 0x0000c8000b027a20 */ /* 0x002fe40000410000 */
[----:B------:R-:W-:Y:S04]  /*2a30*/  HMMA.16816.F32.BF16 R8, R180, R66, R108 ;  /* 0x00000042b408723c */ /* 0x000fe8000004186c */
[----:B------:R1:W1:Y:S02]  /*2a40*/  MUFU.TANH R62, R2 ;  /* 0x00000002003e7308 */ /* 0x0002640000002400 */
[----:B-1----:R-:W-:-:S02]  /*2a50*/  FMUL.FTZ R2, R24, c[0x0][0x320] ;  /* 0x0000c80018027a20 */ /* 0x002fc40000410000 */
[----:B------:R-:W-:Y:S04]  /*2a60*/  HMMA.16816.F32.BF16 R24, R208, R40, R20 ;  /* 0x00000028d018723c */ /* 0x000fe80000041814 */
[----:B------:R-:W1:Y:S11]  /*2a70*/  MUFU.TANH R61, R2 ;  /* 0x00000002003d7308 */ /* 0x000e760000002400 */
[----:B------:R-:W-:Y:S01]  /*2a80*/  @!UPT UIADD3 URZ, URZ, URZ, URZ ;  /* 0x0000003f3f3ff290 */ /* 0x000fe2000fffe03f */
[----:B------:R-:W-:Y:S01]  /*2a90*/  HMMA.16816.F32.BF16 R8, R184, R50, R8 ;  /* 0x00000032b808723c */ /* 0x000fe20000041808 */
[----:B------:R5:W1:Y:S07]  /*2aa0*/  MUFU.TANH R50, R14 ;  /* 0x0000000e00327308 */ /* 0x000a6e0000002400 */
[----:B------:R-:W-:Y:S01]  /*2ab0*/  HMMA.16816.F32.BF16 R20, R208, R42, R28 ;  /* 0x0000002ad014723c */ /* 0x000fe2000004181c */
[----:B------:R-:W-:-:S07]  /*2ac0*/  FMUL.FTZ R27, R27, c[0x0][0x320] ;  /* 0x0000c8001b1b7a20 */ /* 0x000fce0000410000 */
[----:B-----5:R-:W-:Y:S01]  /*2ad0*/  HMMA.16816.F32.BF16 R12, R208, R32, R16 ;  /* 0x00000020d00c723c */ /* 0x020fe20000041810 */
[----:B------:R-:W-:Y:S01]  /*2ae0*/  FMUL.FTZ R24, R24, c[0x0][0x320] ;  /* 0x0000c80018187a20 */ /* 0x000fe20000410000 */
[----:B------:R1:W1:Y:S01]  /*2af0*/  MUFU.TANH R45, R27 ;  /* 0x0000001b002d7308 */ /* 0x0002620000002400 */
[----:B------:R-:W-:Y:S02]  /*2b00*/  FMUL.FTZ R25, R25, c[0x0][0x320] ;  /* 0x0000c80019197a20 */ /* 0x000fe40000410000 */
[----:B------:R-:W-:-:S03]  /*2b10*/  FMUL.FTZ R26, R26, c[0x0][0x320] ;  /* 0x0000c8001a1a7a20 */ /* 0x000fc60000410000 */
[----:B------:R-:W-:Y:S02]  /*2b20*/  HMMA.16816.F32.BF16 R8, R192, R38, R8 ;  /* 0x00000026c008723c */ /* 0x000fe40000041808 */
[----:B------:R1:W1:Y:S06]  /*2b30*/  MUFU.TANH R48, R24 ;  /* 0x0000001800307308 */ /* 0x00026c0000002400 */
[----:B------:R-:W-:Y:S02]  /*2b40*/  FMUL.FTZ R20, R20, c[0x0][0x320] ;  /* 0x0000c80014147a20 */ /* 0x000fe40000410000 */
[----:B------:R-:W-:-:S02]  /*2b50*/  FMUL.FTZ R21, R21, c[0x0][0x320] ;  /* 0x0000c80015157a20 */ /* 0x000fc40000410000 */
[----:B------:R-:W-:Y:S01]  /*2b60*/  FMUL.FTZ R22, R22, c[0x0][0x320] ;  /* 0x0000c80016167a20 */ /* 0x000fe20000410000 */
[----:B------:R1:W1:Y:S01]  /*2b70*/  MUFU.TANH R47, R25 ;  /* 0x00000019002f7308 */ /* 0x0002620000002400 */
[----:B------:R-:W-:Y:S02]  /*2b80*/  FMUL.FTZ R23, R23, c[0x0][0x320] ;  /* 0x0000c80017177a20 */ /* 0x000fe40000410000 */
[----:B------:R-:W-:Y:S02]  /*2b90*/  FMUL.FTZ R12, R12, c[0x0][0x320] ;  /* 0x0000c8000c0c7a20 */ /* 0x000fe40000410000 */
[----:B------:R-:W-:-:S03]  /*2ba0*/  FMUL.FTZ R13, R13, c[0x0][0x320] ;  /* 0x0000c8000d0d7a20 */ /* 0x000fc60000410000 */
[----:B------:R1:W1:Y:S01]  /*2bb0*/  MUFU.TANH R46, R26 ;  /* 0x0000001a002e7308 */ /* 0x0002620000002400 */
[----:B------:R-:W-:Y:S02]  /*2bc0*/  FMUL.FTZ R14, R14, c[0x0][0x320] ;  /* 0x0000c8000e0e7a20 */ /* 0x000fe40000410000 */
[----:B------:R-:W-:Y:S01]  /*2bd0*/  FMUL.FTZ R15, R15, c[0x0][0x320] ;  /* 0x0000c8000f0f7a20 */ /* 0x000fe20000410000 */
[----:B------:R-:W-:Y:S04]  /*2be0*/  HMMA.16816.F32.BF16 R8, R208, R34, R8 ;  /* 0x00000022d008723c */ /* 0x000fe80000041808 */
[----:B------:R1:W1:Y:S08]  /*2bf0*/  MUFU.TANH R44, R20 ;  /* 0x00000014002c7308 */ /* 0x0002700000002400 */
[----:B------:R1:W1:Y:S08]  /*2c00*/  MUFU.TANH R43, R21 ;  /* 0x00000015002b7308 */ /* 0x0002700000002400 */
[----:B------:R1:W1:Y:S04]  /*2c10*/  MUFU.TANH R39, R22 ;  /* 0x0000001600277308 */ /* 0x0002680000002400 */
[----:B------:R-:W-:-:S02]  /*2c20*/  FMUL.FTZ R8, R8, c[0x0][0x320] ;  /* 0x0000c80008087a20 */ /* 0x000fc40000410000 */
[----:B------:R-:W-:Y:S02]  /*2c30*/  FMUL.FTZ R9, R9, c[0x0][0x320] ;  /* 0x0000c80009097a20 */ /* 0x000fe40000410000 */
[----:B------:R1:W1:Y:S01]  /*2c40*/  MUFU.TANH R42, R23 ;  /* 0x00000017002a7308 */ /* 0x0002620000002400 */
[----:B------:R-:W-:Y:S02]  /*2c50*/  FMUL.FTZ R10, R10, c[0x0][0x320] ;  /* 0x0000c8000a0a7a20 */ /* 0x000fe40000410000 */
[----:B------:R-:W-:-:S05]  /*2c60*/  FMUL.FTZ R11, R11, c[0x0][0x320] ;  /* 0x0000c8000b0b7a20 */ /* 0x000fca0000410000 */
[----:B------:R1:W1:Y:S08]  /*2c70*/  MUFU.TANH R36, R12 ;  /* 0x0000000c00247308 */ /* 0x0002700000002400 */
[----:B------:R1:W1:Y:S08]  /*2c80*/  MUFU.TANH R35, R13 ;  /* 0x0000000d00237308 */ /* 0x0002700000002400 */
[----:B------:R1:W1:Y:S08]  /*2c90*/  MUFU.TANH R41, R14 ;  /* 0x0000000e00297308 */ /* 0x0002700000002400 */
[----:B------:R1:W1:Y:S08]  /*2ca0*/  MUFU.TANH R40, R15 ;  /* 0x0000000f00287308 */ /* 0x0002700000002400 */
[----:B------:R1:W1:Y:S08]  /*2cb0*/  MUFU.TANH R34, R8 ;  /* 0x0000000800227308 */ /* 0x0002700000002400 */
[----:B------:R1:W1:Y:S08]  /*2cc0*/  MUFU.TANH R27, R9 ;  /* 0x00000009001b7308 */ /* 0x0002700000002400 */
[----:B------:R1:W1:Y:S08]  /*2cd0*/  MUFU.TANH R38, R10 ;  /* 0x0000000a00267308 */ /* 0x0002700000002400 */
[----:B------:R1:W1:Y:S01]  /*2ce0*/  MUFU.TANH R37, R11 ;  /* 0x0000000b00257308 */ /* 0x0002620000002400 */
[----:B------:R-:W-:Y:S06]  /*2cf0*/  BAR.SYNC.DEFER_BLOCKING 0x0 ;  /* 0x0000000000007b1d */ /* 0x000fec0000010000 */
[----:B------:R-:W-:Y:S05]  /*2d00*/  @P1 BRA `(.L_x_1) ;  /* 0x000004a000001947 */ /* 0x000fea0003800000 */
[----:B--234-:R-:W-:Y:S01]  /*2d10*/  ULEA UR5, UR8, UR11, 0x7 ;  /* 0x0000000b08057291 */ /* 0x01cfe2000f8e383f */
[----:B------:R-:W-:Y:S01]  /*2d20*/  PLOP3.LUT P2, PT, PT, PT, UP1, 0x80, 0x0 ;  /* 0x000000000000781c */ /* 0x000fe20003f4f018 */
[----:B------:R-:W-:Y:S01]  /*2d30*/  IMAD.MOV.U32 R244, RZ, RZ, RZ ;  /* 0x000000fffff47224 */ /* 0x000fe200078e00ff */
[----:B------:R-:W-:-:S03]  /*2d40*/  PLOP3.LUT P1, PT, PT, PT, UP1, 0x80, 0x0 ;  /* 0x000000000000781c */ /* 0x000fc60003f2f018 */
[----:B------:R-:W-:-:S05]  /*2d50*/  IMAD.U32 R3, RZ, RZ, UR5 ;  /* 0x00000005ff037e24 */ /* 0x000fca000f8e00ff */
[----:B------:R-:W-:-:S05]  /*2d60*/  IADD3 R3, R3, -0x100, R138 ;  /* 0xffffff0003037810 */ /* 0x000fca0007ffe08a */
[----:B------:R-:W-:-:S04]  /*2d70*/  @P2 IMAD.HI.U32 R6, R3, c[0x0][0x2bc], RZ ;  /* 0x0000af0003062a27 */ /* 0x000fc800078e00ff */
[----:B------:R-:W-:Y:S01]  /*2d80*/  IMAD.MOV.U32 R2, RZ, RZ, R3 ;  /* 0x000000ffff027224 */ /* 0x000fe200078e0003 */
[----:B------:R-:W-:-:S04]  /*2d90*/  @P1 SHF.R.U32.HI R2, RZ, c[0x0][0x2c0], R6 ;  /* 0x0000b000ff021a19 */ /* 0x000fc80000011606 */
[----:B------:R-:W-:-:S04]  /*2da0*/  @!P6 IADD3 R7, P1, R2, UR12, RZ ;  /* 0x0000000c0207ec10 */ /* 0x000fc8000ff3e0ff */
[----:B-1----:R-:W-:Y:S02]  /*2db0*/  @!P6 LEA.HI.X.SX32 R8, R2, UR6, 0x1, P1 ;  /* 0x000000060208ec11 */ /* 0x002fe400088f0eff */
[----:B------:R-:W-:-:S04]  /*2dc0*/  @!P6 LEA R6, P1, R7, c[0x0][0x2a0], 0x2 ;  /* 0x0000a8000706ea11 */ /* 0x000fc800078210ff */
[----:B------:R-:W-:-:S05]  /*2dd0*/  @!P6 LEA.HI.X R7, R7, c[0x0][0x2a4], R8, 0x2, P1 ;  /* 0x0000a9000707ea11 */ /* 0x000fca00008f1408 */
[----:B------:R1:W2:Y:S01]  /*2de0*/  @!P6 LDG.E R244, [R6.64] ;  /* 0x0000000e06f4e981 */ /* 0x0002a2000c1e1900 */
[----:B------:R-:W-:Y:S01]  /*2df0*/  IMAD.MOV R245, RZ, RZ, -R2 ;  /* 0x000000fffff57224 */ /* 0x000fe200078e0a02 */
[----:B------:R-:W-:Y:S01]  /*2e00*/  SEL R26, RZ, 0x10, P0 ;  /* 0x00000010ff1a7807 */ /* 0x000fe20000000000 */
[----:B------:R-:W-:Y:S01]  /*2e10*/  IMAD.WIDE R24, R148, 0x2, RZ ;  /* 0x0000000294187825 */ /* 0x000fe200078e02ff */
[----:B------:R-:W-:Y:S02]  /*2e20*/  ISETP.NE.U32.AND P5, PT, R135, RZ, PT ;  /* 0x000000ff8700720c */ /* 0x000fe40003fa5070 */
[----:B------:R-:W-:Y:S01]  /*2e30*/  IADD3 R8, -R26, 0x10, RZ ;  /* 0x000000101a087810 */ /* 0x000fe20007ffe1ff */
[----:B------:R-:W-:-:S03]  /*2e40*/  IMAD R245, R245, c[0x0][0x2b8], R3 ;  /* 0x0000ae00f5f57a24 */ /* 0x000fc600078e0203 */
[----:B------:R-:W-:Y:S02]  /*2e50*/  LOP3.LUT R8, R8, 0xf, RZ, 0xc0, !PT ;  /* 0x0000000f08087812 */ /* 0x000fe400078ec0ff */
[----:B------:R-:W-:-:S05]  /*2e60*/  SHF.R.S32.HI R2, RZ, 0x1f, R245 ;  /* 0x0000001fff027819 */ /* 0x000fca00000114f5 */
[----:B-1----:R-:W-:Y:S02]  /*2e70*/  IMAD R6, R2, c[0x0][0x1e0], RZ ;  /* 0x0000780002067a24 */ /* 0x002fe400078e02ff */
[----:B------:R-:W-:-:S04]  /*2e80*/  IMAD.WIDE.U32 R2, R245, c[0x0][0x1e0], RZ ;  /* 0x00007800f5027a25 */ /* 0x000fc800078e00ff */
[----:B------:R-:W-:-:S04]  /*2e90*/  IMAD R6, R245, c[0x0][0x1e4], R6 ;  /* 0x00007900f5067a24 */ /* 0x000fc800078e0206 */
[----:B------:R-:W-:Y:S01]  /*2ea0*/  IMAD.IADD R3, R3, 0x1, R6 ;  /* 0x0000000103037824 */ /* 0x000fe200078e0206 */
[----:B--2---:R-:W-:-:S03]  /*2eb0*/  SHF.R.S32.HI R6, RZ, 0x1f, R244 ;  /* 0x0000001fff067819 */ /* 0x004fc600000114f4 */
[----:B------:R-:W-:-:S04]  /*2ec0*/  IMAD.WIDE.U32 R2, R244, c[0x0][0x1f0], R2 ;  /* 0x00007c00f4027a25 */ /* 0x000fc800078e0002 */
[----:B------:R-:W-:Y:S01]  /*2ed0*/  IMAD R6, R6, c[0x0][0x1f0], RZ ;  /* 0x00007c0006067a24 */ /* 0x000fe200078e02ff */
[----:B------:R-:W-:-:S03]  /*2ee0*/  IADD3 R2, P1, R2, UR18, RZ ;  /* 0x0000001202027c10 */ /* 0x000fc6000ff3e0ff */
[----:B------:R-:W-:-:S05]  /*2ef0*/  IMAD R6, R244, c[0x0][0x1f4], R6 ;  /* 0x00007d00f4067a24 */ /* 0x000fca00078e0206 */
[----:B------:R-:W-:Y:S02]  /*2f00*/  IADD3.X R6, R3, UR16, R6, P1, !PT ;  /* 0x0000001003067c10 */ /* 0x000fe40008ffe406 */
[----:B------:R-:W-:-:S04]  /*2f10*/  LEA R3, P1, R2, c[0x0][0x1c8], 0x1 ;  /* 0x0000720002037a11 */ /* 0x000fc800078208ff */
[----:B------:R-:W-:Y:S01]  /*2f20*/  LEA.HI.X R2, R2, c[0x0][0x1cc], R6, 0x1, P1 ;  /* 0x0000730002027a11 */ /* 0x000fe200008f0c06 */
[----:B------:R-:W1:Y:S04]  /*2f30*/  SHFL.IDX PT, R18, R3, RZ, 0x181f ;  /* 0x00181fff03127589 */ /* 0x000e6800000e0000 */
[----:B------:R-:W2:Y:S04]  /*2f40*/  SHFL.IDX PT, R14, R3, 0x1, 0x181f ;  /* 0x00381f00030e7f89 */ /* 0x000ea800000e0000 */
[----:B------:R-:W3:Y:S04]  /*2f50*/  SHFL.IDX PT, R10, R3, 0x2, 0x181f ;  /* 0x00581f00030a7f89 */ /* 0x000ee800000e0000 */
[----:B------:R-:W4:Y:S04]  /*2f60*/  SHFL.IDX PT, R6, R2, RZ, 0x181f ;  /* 0x00181fff02067589 */ /* 0x000f2800000e0000 */
[----:B------:R-:W5:Y:S04]  /*2f70*/  SHFL.IDX PT, R11, R2, 0x1, 0x181f ;  /* 0x00381f00020b7f89 */ /* 0x000f6800000e0000 */
[----:B------:R-:W5:Y:S04]  /*2f80*/  SHFL.IDX PT, R23, R2, 0x2, 0x181f ;  /* 0x00581f0002177f89 */ /* 0x000f6800000e0000 */
[----:B------:R-:W5:Y:S01]  /*2f90*/  SHFL.IDX PT, R7, R3, 0x3, 0x181f ;  /* 0x00781f0003077f89 */ /* 0x000f6200000e0000 */
[----:B-1----:R-:W-:-:S03]  /*2fa0*/  IADD3 R20, P2, R24, R18, RZ ;  /* 0x0000001218147210 */ /* 0x002fc60007f5e0ff */
[----:B------:R1:W1:Y:S01]  /*2fb0*/  SHFL.IDX PT, R22, R2, 0x3, 0x181f ;  /* 0x00781f0002167f89 */ /* 0x00026200000e0000 */
[C---:B--2---:R-:W-:Y:S02]  /*2fc0*/  IADD3 R16, P1, R24.reuse, R14, RZ ;  /* 0x0000000e18107210 */ /* 0x044fe40007f3e0ff */
[----:B---3--:R-:W-:Y:S01]  /*2fd0*/  IADD3 R12, P4, R24, R10, RZ ;  /* 0x0000000a180c7210 */ /* 0x008fe20007f9e0ff */
[C---:B----4-:R-:W-:Y:S02]  /*2fe0*/  IMAD.X R21, R25.reuse, 0x1, R6, P2 ;  /* 0x0000000119157824 */ /* 0x050fe400010e0606 */
[C---:B-----5:R-:W-:Y:S02]  /*2ff0*/  IMAD.X R17, R25.reuse, 0x1, R11, P1 ;  /* 0x0000000119117824 */ /* 0x060fe400008e060b */
[----:B------:R-:W-:Y:S01]  /*3000*/  IMAD.X R13, R25, 0x1, R23, P4 ;  /* 0x00000001190d7824 */ /* 0x000fe200020e0617 */
[----:B------:R-:W-:Y:S02]  /*3010*/  IADD3 R8, P2, P1, R8, R7, R24 ;  /* 0x0000000708087210 */ /* 0x000fe4000795e018 */
[----:B------:R-:W-:-:S02]  /*3020*/  IADD3 R24, -R135, 0x10, RZ ;  /* 0x0000001087187810 */ /* 0x000fc40007ffe1ff */
[----:B-1----:R-:W-:Y:S02]  /*3030*/  SHF.R.S32.HI R2, RZ, 0x1f, R137 ;  /* 0x0000001fff027819 */ /* 0x002fe40000011489 */
[----:B------:R-:W-:Y:S02]  /*3040*/  IADD3.X R9, RZ, R22, R25, P2, P1 ;  /* 0x00000016ff097210 */ /* 0x000fe400017e2419 */
[----:B------:R-:W-:Y:S02]  /*3050*/  LEA.HI R2, R2, R137, RZ, 0x3 ;  /* 0x0000008902027211 */ /* 0x000fe400078f18ff */
[----:B------:R-:W-:Y:S02]  /*3060*/  LOP3.LUT R24, R24, 0xf, RZ, 0xc0, !PT ;  /* 0x0000000f18187812 */ /* 0x000fe400078ec0ff */
[----:B------:R-:W-:-:S05]  /*3070*/  LOP3.LUT R2, R2, 0xfffffff8, RZ, 0xc0, !PT ;  /* 0xfffffff802027812 */ /* 0x000fca00078ec0ff */
[----:B------:R-:W-:-:S05]  /*3080*/  IMAD.WIDE R2, R2, 0x2, RZ ;  /* 0x0000000202027825 */ /* 0x000fca00078e02ff */
[C---:B------:R-:W-:Y:S02]  /*3090*/  IADD3 R18, P4, R2.reuse, R18, RZ ;  /* 0x0000001202127210 */ /* 0x040fe40007f9e0ff */
[----:B------:R-:W-:-:S03]  /*30a0*/  IADD3 R14, P1, R2, R14, RZ ;  /* 0x0000000e020e7210 */ /* 0x000fc60007f3e0ff */
[C---:B------:R-:W-:Y:S01]  /*30b0*/  IMAD.X R19, R3.reuse, 0x1, R6, P4 ;  /* 0x0000000103137824 */ /* 0x040fe200020e0606 */
[----:B------:R-:W-:Y:S01]  /*30c0*/  IADD3 R10, P4, R2, R10, RZ ;  /* 0x0000000a020a7210 */ /* 0x000fe20007f9e0ff */
[C---:B------:R-:W-:Y:S01]  /*30d0*/  IMAD.X R15, R3.reuse, 0x1, R11, P1 ;  /* 0x00000001030f7824 */ /* 0x040fe200008e060b */
[----:B------:R-:W-:Y:S01]  /*30e0*/  IADD3 R6, P2, P1, R24, R7, R2 ;  /* 0x0000000718067210 */ /* 0x000fe2000795e002 */
[----:B------:R-:W-:Y:S02]  /*30f0*/  IMAD.SHL.U32 R2, R136, 0x2, RZ ;  /* 0x0000000288027824 */ /* 0x000fe400078e00ff */
[----:B------:R-:W-:Y:S01]  /*3100*/  IMAD.X R11, R3, 0x1, R23, P4 ;  /* 0x00000001030b7824 */ /* 0x000fe200020e0617 */
[----:B------:R-:W-:Y:S02]  /*3110*/  ISETP.NE.U32.AND P4, PT, R26, RZ, PT ;  /* 0x000000ff1a00720c */ /* 0x000fe40003f85070 */
[----:B------:R1:W-:Y:S01]  /*3120*/  LDGSTS.E.BYPASS.LTC128B.128 [R2+0x8100], [R20.64], !P0 ;  /* 0x0810000014027fae */ /* 0x0003e2000c101d4e */
[----:B------:R-:W-:-:S03]  /*3130*/  IADD3.X R7, RZ, R22, R3, P2, P1 ;  /* 0x00000016ff077210 */ /* 0x000fc600017e2403 */
[----:B------:R1:W-:Y:S04]  /*3140*/  LDGSTS.E.BYPASS.LTC128B.128 [R2+0xc100], [R18.64], !P3 ;  /* 0x0c10000012027fae */ /* 0x0003e8000d901d4e */
[----:B------:R1:W-:Y:S04]  /*3150*/  LDGSTS.E.BYPASS.LTC128B.128 [R2+0x9100], [R16.64], !P0 ;  /* 0x0910000010027fae */ /* 0x0003e8000c101d4e */
[----:B------:R1:W-:Y:S04]  /*3160*/  LDGSTS.E.BYPASS.LTC128B.128 [R2+0xd100], [R14.64], !P3 ;  /* 0x0d1000000e027fae */ /* 0x0003e8000d901d4e */
[----:B------:R1:W-:Y:S04]  /*3170*/  LDGSTS.E.BYPASS.LTC128B.128 [R2+0xa100], [R12.64], !P0 ;  /* 0x0a1000000c027fae */ /* 0x0003e8000c101d4e */
[----:B------:R1:W-:Y:S04]  /*3180*/  LDGSTS.E.BYPASS.LTC128B.128 [R2+0xe100], [R10.64], !P3 ;  /* 0x0e1000000a027fae */ /* 0x0003e8000d901d4e */
[----:B------:R1:W-:Y:S04]  /*3190*/  LDGSTS.E.BYPASS.LTC128B.128.ZFILL [R2+0xb100], [R8.64], P4 ;  /* 0x0b10000008027fae */ /* 0x0003e8000a141d4e */
[----:B------:R1:W-:Y:S02]  /*31a0*/  LDGSTS.E.BYPASS.LTC128B.128.ZFILL [R2+0xf100], [R6.64], P5 ;  /* 0x0f10000006027fae */ /* 0x0003e4000a941d4e */
.L_x_1:
[----:B-1234-:R-:W-:Y:S01]  /*31b0*/  SHF.R.S32.HI R2, RZ, 0x1f, R132 ;  /* 0x0000001fff027819 */ /* 0x01efe20000011484 */
[----:B------:R-:W-:Y:S01]  /*31c0*/  IMAD.SHL.U32 R217, R4, 0x2, RZ ;  /* 0x0000000204d97824 */ /* 0x000fe200078e00ff */
[----:B------:R-:W0:Y:S02]  /*31d0*/  LDGDEPBAR ;  /* 0x00000000000079af */ /* 0x000e240000000000 */
[----:B------:R-:W-:Y:S01]  /*31e0*/  LEA.HI R3, R2, R132, RZ, 0x2 ;  /* 0x0000008402037211 */ /* 0x000fe200078f10ff */
[--C-:B------:R-:W-:Y:S01]  /*31f0*/  IMAD R218, R5, 0x2, R217.reuse ;  /* 0x0000000205da7824 */ /* 0x100fe200078e02d9 */
[----:B------:R-:W-:Y:S01]  /*3200*/  LDSM.16.MT88.4 R20, [R217+0x100] ;  /* 0x00010000d914783b */ /* 0x000fe20000004200 */
[C---:B------:R-:W-:Y:S01]  /*3210*/  IMAD R221, R0.reuse, 0x2, R217 ;  /* 0x0000000200dd7824 */ /* 0x040fe200078e02d9 */
[----:B------:R-:W-:Y:S01]  /*3220*/  LOP3.LUT R2, R3, 0x7ffffffc, RZ, 0xc0, !PT ;  /* 0x7ffffffc03027812 */ /* 0x000fe200078ec0ff */
[----:B------:R-:W-:Y:S01]  /*3230*/  IMAD R220, R0, 0x2, R218 ;  /* 0x0000000200dc7824 */ /* 0x000fe200078e02da */
[----:B------:R1:W-:Y:S03]  /*3240*/  STL [R1+0x1c], R3 ;  /* 0x00001c0301007387 */ /* 0x0003e60000100800 */
[----:B------:R-:W-:Y:S01]  /*3250*/  IMAD.IADD R2, R132, 0x1, -R2 ;  /* 0x0000000184027824 */ /* 0x000fe200078e0a02 */
[----:B------:R-:W-:Y:S01]  /*3260*/  LDSM.16.MT88.4 R16, [R218+0x100] ;  /* 0x00010000da10783b */ /* 0x000fe20000004200 */
[----:B-1----:R-:W-:-:S04]  /*3270*/  IMAD.MOV.U32 R3, RZ, RZ, -0x2 ;  /* 0xfffffffeff037424 */ /* 0x002fc800078e00ff */
[----:B------:R-:W-:-:S05]  /*3280*/  IMAD R2, R2, R3, UR17 ;  /* 0x0000001102027e24 */ /* 0x000fca000f8e0203 */
[C---:B------:R-:W-:Y:S02]  /*3290*/  ISETP.GT.AND P5, PT, R2.reuse, RZ, PT ;  /* 0x000000ff0200720c */ /* 0x040fe40003fa4270 */
[C---:B------:R-:W-:Y:S02]  /*32a0*/  ISETP.GT.AND P4, PT, R2.reuse, 0x1, PT ;  /* 0x000000010200780c */ /* 0x040fe40003f84270 */
[----:B------:R-:W-:Y:S02]  /*32b0*/  ISETP.GT.AND P2, PT, R2, 0x8, PT ;  /* 0x000000080200780c */ /* 0x000fe40003f44270 */
[----:B------:R-:W-:Y:S02]  /*32c0*/  FSEL R8, R134, -INF , P5 ;  /* 0xff80000086087808 */ /* 0x000fe40002800000 */
[----:B------:R-:W-:Y:S02]  /*32d0*/  FSEL R9, R133, -INF , P4 ;  /* 0xff80000085097808 */ /* 0x000fe40002000000 */
[----:B------:R-:W-:-:S02]  /*32e0*/  ISETP.GT.AND P1, PT, R2, 0x9, PT ;  /* 0x000000090200780c */ /* 0x000fc40003f24270 */
[----:B------:R-:W-:Y:S02]  /*32f0*/  FSEL R10, R129, -INF , P2 ;  /* 0xff800000810a7808 */ /* 0x000fe40001000000 */
[----:B------:R-:W-:Y:S02]  /*3300*/  FMNMX.FTZ R68, R8, R9, !PT ;  /* 0x0000000908447209 */ /* 0x000fe40007810000 */
[----:B------:R-:W-:Y:S02]  /*3310*/  FSEL R12, R131, -INF , P5 ;  /* 0xff800000830c7808 */ /* 0x000fe40002800000 */
[----:B------:R-:W-:Y:S02]  /*3320*/  ISETP.GT.AND P5, PT, R2, 0x10, PT ;  /* 0x000000100200780c */ /* 0x000fe40003fa4270 */
[----:B------:R-:W-:Y:S02]  /*3330*/  FSEL R11, R128, -INF , P1 ;  /* 0xff800000800b7808 */ /* 0x000fe40000800000 */
[----:B------:R-:W-:-:S02]  /*3340*/  FMNMX.FTZ R68, R10, R68, !PT ;  /* 0x000000440a447209 */ /* 0x000fc40007810000 */
[----:B------:R-:W-:Y:S02]  /*3350*/  FSEL R13, R130, -INF , P4 ;  /* 0xff800000820d7808 */ /* 0x000fe40002000000 */
[C---:B------:R-:W-:Y:S02]  /*3360*/  ISETP.GT.AND P4, PT, R2.reuse, 0x11, PT ;  /* 0x000000110200780c */ /* 0x040fe40003f84270 */
[----:B------:R-:W-:Y:S02]  /*3370*/  FSEL R28, R125, -INF , P5 ;  /* 0xff8000007d1c7808 */ /* 0x000fe40002800000 */
[----:B------:R-:W-:Y:S02]  /*3380*/  FMNMX.FTZ R68, R11, R68, !PT ;  /* 0x000000440b447209 */ /* 0x000fe40007810000 */
        /* <DEDUP_REMOVED lines=9> */
[----:B------:R-:W-:Y:S02]  /*3420*/  ISETP.GT.AND P5, PT, R2, 0x20, PT ;  /* 0x000000200200780c */ /* 0x000fe40003fa4270 */
[----:B------:R-:W-:Y:S02]  /*3430*/  FSEL R31, R100, -INF , P1 ;  /* 0xff800000641f7808 */ /* 0x000fe40000800000 */
[----:B------:R-:W-:Y:S02]  /*3440*/  FMNMX.FTZ R68, R30, R68, !PT ;  /* 0x000000441e447209 */ /* 0x000fe40007810000 */
[----:B------:R-:W-:Y:S02]  /*3450*/  FSEL R33, R102, -INF , P4 ;  /* 0xff80000066217808 */ /* 0x000fe40002000000 */
[----:B------:R-:W-:-:S02]  /*3460*/  ISETP.GT.AND P4, PT, R2, 0x21, PT ;  /* 0x000000210200780c */ /* 0x000fc40003f84270 */
[----:B------:R-:W-:Y:S02]  /*3470*/  FSEL R71, R95, -INF , P5 ;  /* 0xff8000005f477808 */ /* 0x000fe40002800000 */
[----:B------:R-:W-:Y:S02]  /*3480*/  FMNMX.FTZ R68, R31, R68, !PT ;  /* 0x000000441f447209 */ /* 0x000fe40007810000 */
[----:B------:R-:W-:Y:S02]  /*3490*/  FMNMX.FTZ R3, R12, R13, !PT ;  /* 0x0000000d0c037209 */ /* 0x000fe40007810000 */
[----:B------:R-:W-:Y:S02]  /*34a0*/  FSEL R69, R97, -INF , P2 ;  /* 0xff80000061457808 */ /* 0x000fe40001000000 */
[----:B------:R-:W-:Y:S02]  /*34b0*/  ISETP.GT.AND P2, PT, R2, 0x28, PT ;  /* 0x000000280200780c */ /* 0x000fe40003f44270 */
[----:B------:R-:W-:-:S02]  /*34c0*/  FSEL R112, R89, -INF , P4 ;  /* 0xff80000059707808 */ /* 0x000fc40002000000 */
        /* <DEDUP_REMOVED lines=10> */
[----:B------:R-:W-:Y:S02]  /*3570*/  FSEL R114, R90, -INF , P1 ;  /* 0xff8000005a727808 */ /* 0x000fe40000800000 */
[----:B------:R-:W-:-:S02]  /*3580*/  ISETP.GT.AND P5, PT, R2, 0x30, PT ;  /* 0x000000300200780c */ /* 0x000fc40003fa4270 */
[----:B------:R-:W-:Y:S02]  /*3590*/  FSEL R90, R92, -INF , P1 ;  /* 0xff8000005c5a7808 */ /* 0x000fe40000800000 */
[----:B------:R-:W-:Y:S02]  /*35a0*/  FMNMX.FTZ R68, R88, R68, !PT ;  /* 0x0000004458447209 */ /* 0x000fe40007810000 */
[----:B------:R-:W-:Y:S02]  /*35b0*/  FMNMX.FTZ R3, R32, R3, !PT ;  /* 0x0000000320037209 */ /* 0x000fe40007810000 */
[----:B------:R-:W-:Y:S02]  /*35c0*/  ISETP.GT.AND P4, PT, R2, 0x31, PT ;  /* 0x000000310200780c */ /* 0x000fe40003f84270 */
[----:B------:R-:W-:Y:S02]  /*35d0*/  FSEL R149, R87, -INF , P5 ;  /* 0xff80000057957808 */ /* 0x000fe40002800000 */
[----:B------:R-:W-:-:S02]  /*35e0*/  FMNMX.FTZ R68, R90, R68, !PT ;  /* 0x000000445a447209 */ /* 0x000fc40007810000 */
[----:B------:R-:W-:Y:S02]  /*35f0*/  FMNMX.FTZ R3, R33, R3, !PT ;  /* 0x0000000321037209 */ /* 0x000fe40007810000 */
[----:B------:R-:W-:Y:S02]  /*3600*/  ISETP.GT.AND P2, PT, R2, 0x38, PT ;  /* 0x000000380200780c */ /* 0x000fe40003f44270 */
[----:B------:R-:W-:Y:S02]  /*3610*/  FSEL R151, R86, -INF , P4 ;  /* 0xff80000056977808 */ /* 0x000fe40002000000 */
[----:B------:R-:W-:Y:S02]  /*3620*/  FMNMX.FTZ R68, R149, R68, !PT ;  /* 0x0000004495447209 */ /* 0x000fe40007810000 */
[----:B------:R-:W-:Y:S02]  /*3630*/  FMNMX.FTZ R3, R69, R3, !PT ;  /* 0x0000000345037209 */ /* 0x000fe40007810000 */
[----:B------:R-:W-:-:S02]  /*3640*/  ISETP.GT.AND P1, PT, R2, 0x39, PT ;  /* 0x000000390200780c */ /* 0x000fc40003f24270 */
[----:B------:R-:W-:Y:S02]  /*3650*/  FSEL R150, R83, -INF , P2 ;  /* 0xff80000053967808 */ /* 0x000fe40001000000 */
[----:B------:R-:W-:Y:S02]  /*3660*/  FMNMX.FTZ R68, R151, R68, !PT ;  /* 0x0000004497447209 */ /* 0x000fe40007810000 */
[----:B------:R-:W-:Y:S02]  /*3670*/  FMNMX.FTZ R3, R70, R3, !PT ;  /* 0x0000000346037209 */ /* 0x000fe40007810000 */
[----:B------:R-:W-:Y:S02]  /*3680*/  FSEL R158, R85, -INF , P5 ;  /* 0xff800000559e7808 */ /* 0x000fe40002800000 */
[----:B------:R-:W-:Y:S02]  /*3690*/  ISETP.GT.AND P5, PT, R2, 0x40, PT ;  /* 0x000000400200780c */ /* 0x000fe40003fa4270 */
[----:B------:R-:W-:-:S02]  /*36a0*/  FSEL R156, R82, -INF , P1 ;  /* 0xff800000529c7808 */ /* 0x000fc40000800000 */
[----:B------:R-:W-:Y:S02]  /*36b0*/  FMNMX.FTZ R68, R150, R68, !PT ;  /* 0x0000004496447209 */ /* 0x000fe40007810000 */
[----:B------:R-:W-:Y:S02]  /*36c0*/  FMNMX.FTZ R3, R91, R3, !PT ;  /* 0x000000035b037209 */ /* 0x000fe40007810000 */
[----:B------:R-:W-:Y:S02]  /*36d0*/  FSEL R157, R84, -INF , P4 ;  /* 0xff800000549d7808 */ /* 0x000fe40002000000 */
[----:B------:R-:W-:Y:S02]  /*36e0*/  ISETP.GT.AND P4, PT, R2, 0x41, PT ;  /* 0x000000410200780c */ /* 0x000fe40003f84270 */
[----:B------:R-:W-:Y:S02]  /*36f0*/  FSEL R162, R75, -INF , P5 ;  /* 0xff8000004ba27808 */ /* 0x000fe40002800000 */
[----:B------:R-:W-:-:S02]  /*3700*/  FMNMX.FTZ R68, R156, R68, !PT ;  /* 0x000000449c447209 */ /* 0x000fc40007810000 */
[----:B------:R-:W-:Y:S02]  /*3710*/  FMNMX.FTZ R3, R112, R3, !PT ;  /* 0x0000000370037209 */ /* 0x000fe40007810000 */
[----:B------:R-:W-:Y:S02]  /*3720*/  FSEL R159, R81, -INF , P2 ;  /* 0xff800000519f7808 */ /* 0x000fe40001000000 */
[----:B------:R-:W-:Y:S02]  /*3730*/  ISETP.GT.AND P2, PT, R2, 0x48, PT ;  /* 0x000000480200780c */ /* 0x000fe40003f44270 */
[----:B------:R-:W-:Y:S02]  /*3740*/  FSEL R163, R74, -INF , P4 ;  /* 0xff8000004aa37808 */ /* 0x000fe40002000000 */
[----:B------:R-:W-:Y:S02]  /*3750*/  FMNMX.FTZ R68, R162, R68, !PT ;  /* 0x00000044a2447209 */ /* 0x000fe40007810000 */
[----:B------:R-:W-:-:S02]  /*3760*/  FMNMX.FTZ R3, R113, R3, !PT ;  /* 0x0000000371037209 */ /* 0x000fc40007810000 */
[----:B------:R-:W-:Y:S02]  /*3770*/  FSEL R160, R80, -INF , P1 ;  /* 0xff80000050a07808 */ /* 0x000fe40000800000 */
[----:B------:R-:W-:Y:S02]  /*3780*/  ISETP.GT.AND P1, PT, R2, 0x49, PT ;  /* 0x000000490200780c */ /* 0x000fe40003f24270 */
[----:B------:R-:W-:Y:S02]  /*3790*/  FSEL R161, R65, -INF , P2 ;  /* 0xff80000041a17808 */ /* 0x000fe40001000000 */
[----:B------:R-:W-:Y:S02]  /*37a0*/  FMNMX.FTZ R68, R163, R68, !PT ;  /* 0x00000044a3447209 */ /* 0x000fe40007810000 */
[----:B------:R-:W-:Y:S02]  /*37b0*/  FMNMX.FTZ R3, R114, R3, !PT ;  /* 0x0000000372037209 */ /* 0x000fe40007810000 */
[----:B------:R-:W-:-:S02]  /*37c0*/  FSEL R165, R73, -INF , P5 ;  /* 0xff80000049a57808 */ /* 0x000fc40002800000 */
[----:B------:R-:W-:Y:S02]  /*37d0*/  ISETP.GT.AND P5, PT, R2, 0x50, PT ;  /* 0x000000500200780c */ /* 0x000fe40003fa4270 */
[----:B------:R-:W-:Y:S02]  /*37e0*/  FSEL R164, R64, -INF , P1 ;  /* 0xff80000040a47808 */ /* 0x000fe40000800000 */
[----:B------:R-:W-:Y:S02]  /*37f0*/  FMNMX.FTZ R68, R161, R68, !PT ;  /* 0x00000044a1447209 */ /* 0x000fe40007810000 */
        /* <DEDUP_REMOVED lines=57> */
[----:B------:R-:W-:Y:S01]  /*3b90*/  FMNMX.FTZ R68, R249, R68, !PT ;  /* 0x00000044f9447209 */ /* 0x000fe20007810000 */
[----:B------:R-:W-:Y:S01]  /*3ba0*/  LDSM.16.MT88.4 R24, [R220+0x100] ;  /* 0x00010000dc18783b */ /* 0x000fe20000004200 */
[----:B------:R-:W-:Y:S02]  /*3bb0*/  FMNMX.FTZ R2, R213, R2, !PT ;  /* 0x00000002d5027209 */ /* 0x000fe40007810000 */
[----:B------:R-:W-:Y:S02]  /*3bc0*/  FMNMX.FTZ R68, R252, R68, !PT ;  /* 0x00000044fc447209 */ /* 0x000fe40007810000 */
[----:B------:R-:W-:Y:S02]  /*3bd0*/  FMNMX.FTZ R2, R212, R2, !PT ;  /* 0x00000002d4027209 */ /* 0x000fe40007810000 */
[----:B------:R-:W-:Y:S01]  /*3be0*/  FSEL R116, R41, -INF , P5 ;  /* 0xff80000029747808 */ /* 0x000fe20002800000 */
[----:B------:R-:W1:Y:S01]  /*3bf0*/  SHFL.BFLY PT, R3, R68, 0x2, 0x1f ;  /* 0x0c401f0044037f89 */ /* 0x000e6200000e0000 */
[----:B------:R-:W-:-:S02]  /*3c00*/  FMNMX.FTZ R2, R214, R2, !PT ;  /* 0x00000002d6027209 */ /* 0x000fc40007810000 */
[----:B------:R-:W-:Y:S02]  /*3c10*/  FSEL R138, R40, -INF , P4 ;  /* 0xff800000288a7808 */ /* 0x000fe40002000000 */
[----:B------:R-:W-:Y:S01]  /*3c20*/  FMNMX.FTZ R2, R215, R2, !PT ;  /* 0x00000002d7027209 */ /* 0x000fe20007810000 */
[----:B------:R-:W-:Y:S01]  /*3c30*/  LDSM.16.MT88.4 R40, [R218+0x4100] ;  /* 0x00410000da28783b */ /* 0x000fe20000004200 */
[----:B------:R-:W-:Y:S02]  /*3c40*/  FSEL R137, R38, -INF , P2 ;  /* 0xff80000026897808 */ /* 0x000fe40001000000 */
[----:B------:R-:W-:Y:S02]  /*3c50*/  FMNMX.FTZ R2, R116, R2, !PT ;  /* 0x0000000274027209 */ /* 0x000fe40007810000 */
[----:B------:R-:W-:Y:S02]  /*3c60*/  FSEL R199, R37, -INF , P1 ;  /* 0xff80000025c77808 */ /* 0x000fe40000800000 */
[----:B------:R-:W-:Y:S01]  /*3c70*/  FMNMX.FTZ R2, R138, R2, !PT ;  /* 0x000000028a027209 */ /* 0x000fe20007810000 */
[----:B------:R-:W-:Y:S03]  /*3c80*/  LDSM.16.MT88.4 R36, [R217+0x900] ;  /* 0x00090000d924783b */ /* 0x000fe60000004200 */
[----:B------:R-:W-:-:S04]  /*3c90*/  FMNMX.FTZ R2, R137, R2, !PT ;  /* 0x0000000289027209 */ /* 0x000fc80007810000 */
[----:B------:R-:W-:Y:S02]  /*3ca0*/  FMNMX.FTZ R2, R199, R2, !PT ;  /* 0x00000002c7027209 */ /* 0x000fe40007810000 */
[----:B-1----:R-:W-:-:S03]  /*3cb0*/  FMNMX.FTZ R68, R68, R3, !PT ;  /* 0x0000000344447209 */ /* 0x002fc60007810000 */
[----:B------:R-:W1:Y:S04]  /*3cc0*/  SHFL.BFLY PT, R3, R2, 0x2, 0x1f ;  /* 0x0c401f0002037f89 */ /* 0x000e6800000e0000 */
[----:B------:R-:W2:Y:S01]  /*3cd0*/  SHFL.BFLY PT, R6, R68, 0x1, 0x1f ;  /* 0x0c201f0044067f89 */ /* 0x000ea200000e0000 */
[----:B-1----:R-:W-:Y:S02]  /*3ce0*/  FMNMX.FTZ R2, R2, R3, !PT ;  /* 0x0000000302027209 */ /* 0x002fe40007810000 */
[----:B--2---:R-:W-:-:S03]  /*3cf0*/  FMNMX.FTZ R68, R68, R6, !PT ;  /* 0x0000000644447209 */ /* 0x004fc60007810000 */
[----:B------:R-:W1:Y:S01]  /*3d00*/  SHFL.BFLY PT, R7, R2, 0x1, 0x1f ;  /* 0x0c201f0002077f89 */ /* 0x000e6200000e0000 */
[C---:B------:R-:W-:Y:S01]  /*3d10*/  FSETP.NEU.FTZ.AND P1, PT, R68.reuse, -INF , PT ;  /* 0xff8000004400780b */ /* 0x040fe20003f3d000 */
[----:B------:R-:W-:-:S05]  /*3d20*/  FMUL.FTZ R6, R68, c[0x0][0x2d0] ;  /* 0x0000b40044067a20 */ /* 0x000fca0000410000 */
[----:B------:R-:W-:-:S05]  /*3d30*/  FSEL R6, R6, RZ, P1 ;  /* 0x000000ff06067208 */ /* 0x000fca0000800000 */
[--C-:B------:R-:W-:Y:S02]  /*3d40*/  FFMA.FTZ R3, R8, c[0x0][0x2d0], -R6.reuse ;  /* 0x0000b40008037a23 */ /* 0x100fe40000010806 */
[--C-:B------:R-:W-:Y:S02]  /*3d50*/  FFMA.FTZ R0, R28, c[0x0][0x2d0], -R6.reuse ;  /* 0x0000b4001c007a23 */ /* 0x100fe40000010806 */
[----:B------:R2:W-:Y:S08]  /*3d60*/  MUFU.EX2 R136, R3 ;  /* 0x0000000300887308 */ /* 0x0005f00000000800 */
[----:B------:R3:W-:Y:S01]  /*3d70*/  MUFU.EX2 R203, R0 ;  /* 0x0000000000cb7308 */ /* 0x0007e20000000800 */
[----:B--2---:R-:W-:-:S07]  /*3d80*/  FFMA.FTZ R3, R9, c[0x0][0x2d0], -R6 ;  /* 0x0000b40009037a23 */ /* 0x004fce0000010806 */
[----:B------:R1:W2:Y:S01]  /*3d90*/  MUFU.EX2 R115, R3 ;  /* 0x0000000300737308 */ /* 0x0002a20000000800 */
[----:B---3--:R-:W-:-:S07]  /*3da0*/  FFMA.FTZ R0, R29, c[0x0][0x2d0], -R6 ;  /* 0x0000b4001d007a23 */ /* 0x008fce0000010806 */
[----:B------:R3:W-:Y:S01]  /*3db0*/  MUFU.EX2 R202, R0 ;  /* 0x0000000000ca7308 */ /* 0x0007e20000000800 */
[----:B-1----:R-:W-:Y:S01]  /*3dc0*/  FMNMX.FTZ R3, R2, R7, !PT ;  /* 0x0000000702037209 */ /* 0x002fe20007810000 */
[--C-:B------:R-:W-:Y:S01]  /*3dd0*/  FFMA.FTZ R2, R10, c[0x0][0x2d0], -R6.reuse ;  /* 0x0000b4000a027a23 */ /* 0x100fe20000010806 */
[----:B--2---:R-:W-:Y:S01]  /*3de0*/  F2FP.BF16.PACK_AB R8, R115, R136 ;  /* 0x000000887308723e */ /* 0x004fe200000010ff */
[----:B------:R-:W-:Y:S01]  /*3df0*/  FFMA.FTZ R7, R11, c[0x0][0x2d0], -R6 ;  /* 0x0000b4000b077a23 */ /* 0x000fe20000010806 */
[----:B------:R-:W-:-:S03]  /*3e00*/  FSETP.NEU.FTZ.AND P1, PT, R3, -INF , PT ;  /* 0xff8000000300780b */ /* 0x000fc60003f3d000 */
[----:B------:R1:W-:Y:S01]  /*3e10*/  MUFU.EX2 R240, R2 ;  /* 0x0000000200f07308 */ /* 0x0003e20000000800 */
[----:B---3--:R-:W-:-:S07]  /*3e20*/  FFMA.FTZ R0, R30, c[0x0][0x2d0], -R6 ;  /* 0x0000b4001e007a23 */ /* 0x008fce0000010806 */
[----:B------:R2:W3:Y:S01]  /*3e30*/  MUFU.EX2 R139, R7 ;  /* 0x00000007008b7308 */ /* 0x0004e20000000800 */
[----:B-1----:R-:W-:-:S07]  /*3e40*/  FMUL.FTZ R2, R3, c[0x0][0x2d0] ;  /* 0x0000b40003027a20 */ /* 0x002fce0000410000 */
[----:B------:R1:W-:Y:S01]  /*3e50*/  MUFU.EX2 R117, R0 ;  /* 0x0000000000757308 */ /* 0x0003e20000000800 */
[----:B------:R-:W-:Y:S02]  /*3e60*/  FSEL R2, R2, RZ, P1 ;  /* 0x000000ff02027208 */ /* 0x000fe40000800000 */
[----:B------:R-:W-:Y:S01]  /*3e70*/  PLOP3.LUT P1, PT, PT, PT, UP0, 0x40, 0x0 ;  /* 0x000000000000781c */ /* 0x000fe20003f2e808 */
[----:B--2---:R-:W-:Y:S01]  /*3e80*/  IMAD.MOV.U32 R7, RZ, RZ, R138 ;  /* 0x000000ffff077224 */ /* 0x004fe200078e008a */
[----:B---3--:R-:W-:Y:S01]  /*3e90*/  F2FP.BF16.PACK_AB R10, R139, R240 ;  /* 0x000000f08b0a723e */ /* 0x008fe200000010ff */
[----:B------:R-:W-:-:S04]  /*3ea0*/  FFMA.FTZ R4, R12, c[0x0][0x2d0], -R2 ;  /* 0x0000b4000c047a23 */ /* 0x000fc80000010802 */
[----:B------:R2:W-:Y:S01]  /*3eb0*/  MUFU.EX2 R200, R4 ;  /* 0x0000000400c87308 */ /* 0x0005e20000000800 */
[----:B-1----:R-:W-:Y:S02]  /*3ec0*/  FFMA.FTZ R0, R31, c[0x0][0x2d0], -R6 ;  /* 0x0000b4001f007a23 */ /* 0x002fe40000010806 */
[----:B------:R-:W-:Y:S05]  /*3ed0*/  LDSM.16.MT88.4 R28, [R221+0x900] ;  /* 0x00090000dd1c783b */ /* 0x000fea0000004200 */
[----:B------:R1:W-:Y:S01]  /*3ee0*/  MUFU.EX2 R5, R0 ;  /* 0x0000000000057308 */ /* 0x0003e20000000800 */
[----:B--2---:R-:W-:-:S07]  /*3ef0*/  FFMA.FTZ R4, R13, c[0x0][0x2d0], -R2 ;  /* 0x0000b4000d047a23 */ /* 0x004fce0000010802 */
[----:B------:R2:W3:Y:S01]  /*3f00*/  MUFU.EX2 R239, R4 ;  /* 0x0000000400ef7308 */ /* 0x0004e20000000800 */
[----:B-1----:R-:W-:-:S07]  /*3f10*/  FFMA.FTZ R0, R32, c[0x0][0x2d0], -R2 ;  /* 0x0000b40020007a23 */ /* 0x002fce0000010802 */
[----:B------:R1:W-:Y:S01]  /*3f20*/  MUFU.EX2 R201, R0 ;  /* 0x0000000000c97308 */ /* 0x0003e20000000800 */
[----:B--2---:R-:W-:Y:S01]  /*3f30*/  FFMA.FTZ R4, R14, c[0x0][0x2d0], -R2 ;  /* 0x0000b4000e047a23 */ /* 0x004fe20000010802 */
[----:B---3--:R-:W-:-:S06]  /*3f40*/  F2FP.BF16.PACK_AB R9, R239, R200 ;  /* 0x000000c8ef09723e */ /* 0x008fcc00000010ff */
[----:B------:R2:W-:Y:S01]  /*3f50*/  MUFU.EX2 R119, R4 ;  /* 0x0000000400777308 */ /* 0x0005e20000000800 */
[--C-:B-1----:R-:W-:Y:S02]  /*3f60*/  FFMA.FTZ R0, R33, c[0x0][0x2d0], -R2.reuse ;  /* 0x0000b40021007a23 */ /* 0x102fe40000010802 */
[----:B------:R-:W-:Y:S05]  /*3f70*/  LDSM.16.MT88.4 R32, [R218+0x900] ;  /* 0x00090000da20783b */ /* 0x000fea0000004200 */
[----:B------:R1:W-:Y:S01]  /*3f80*/  MUFU.EX2 R118, R0 ;  /* 0x0000000000767308 */ /* 0x0003e20000000800 */
[--C-:B--2---:R-:W-:Y:S02]  /*3f90*/  FFMA.FTZ R4, R15, c[0x0][0x2d0], -R2.reuse ;  /* 0x0000b4000f047a23 */ /* 0x104fe40000010802 */
[----:B------:R-:W2:Y:S05]  /*3fa0*/  LDSM.16.MT88.4 R12, [R221+0x100] ;  /* 0x00010000dd0c783b */ /* 0x000eaa0000004200 */
[----:B------:R-:W3:Y:S01]  /*3fb0*/  MUFU.EX2 R4, R4 ;  /* 0x0000000400047308 */ /* 0x000ee20000000800 */
[----:B-1----:R-:W-:-:S02]  /*3fc0*/  FFMA.FTZ R0, R69, c[0x0][0x2d0], -R2 ;  /* 0x0000b40045007a23 */ /* 0x002fc40000010802 */
[----:B------:R-:W-:-:S05]  /*3fd0*/  IMAD.MOV.U32 R69, RZ, RZ, R116 ;  /* 0x000000ffff457224 */ /* 0x000fca00078e0074 */
[----:B------:R1:W-:Y:S01]  /*3fe0*/  MUFU.EX2 R198, R0 ;  /* 0x0000000000c67308 */ /* 0x0003e20000000800 */
[----:B---3--:R-:W-:-:S07]  /*3ff0*/  F2FP.BF16.PACK_AB R11, R4, R119 ;  /* 0x00000077040b723e */ /* 0x008fce00000010ff */
[C---:B------:R-:W-:Y:S01]  /*4000*/  HMMA.16816.F32.BF16 R76, R8.reuse, R20, RZ ;  /* 0x00000014084c723c */ /* 0x040fe200000418ff */
[----:B-1----:R-:W-:Y:S02]  /*4010*/  FFMA.FTZ R0, R70, c[0x0][0x2d0], -R2 ;  /* 0x0000b40046007a23 */ /* 0x002fe40000010802 */
[----:B------:R-:W-:Y:S02]  /*4020*/  IMAD.MOV.U32 R70, RZ, RZ, R137 ;  /* 0x000000ffff467224 */ /* 0x000fe400078e0089 */
[----:B------:R1:W3:Y:S03]  /*4030*/  MUFU.EX2 R197, R0 ;  /* 0x0000000000c57308 */ /* 0x0002e60000000800 */
[C---:B------:R-:W-:Y:S01]  /*4040*/  HMMA.16816.F32.BF16 R64, R8.reuse, R22, RZ ;  /* 0x000000160840723c */ /* 0x040fe200000418ff */
[----:B------:R-:W4:Y:S07]  /*4050*/  LDSM.16.MT88.4 R20, [R217+0x4100] ;  /* 0x00410000d914783b */ /* 0x000f2e0000004200 */
[----:B------:R-:W-:Y:S01]  /*4060*/  HMMA.16816.F32.BF16 R60, R8, R16, RZ ;  /* 0x00000010083c723c */ /* 0x000fe200000418ff */
[----:B-1----:R-:W-:-:S02]  /*4070*/  FFMA.FTZ R0, R71, c[0x0][0x2d0], -R6 ;  /* 0x0000b40047007a23 */ /* 0x002fc40000010806 */
[----:B------:R-:W-:-:S05]  /*4080*/  IMAD.MOV.U32 R71, RZ, RZ, R139 ;  /* 0x000000ffff477224 */ /* 0x000fca00078e008b */
[C---:B------:R-:W-:Y:S01]  /*4090*/  HMMA.16816.F32.BF16 R56, R8.reuse, R18, RZ ;  /* 0x000000120838723c */ /* 0x040fe200000418ff */
[----:B------:R-:W1:Y:S01]  /*40a0*/  LDSM.16.MT88.4 R16, [R221+0x4100] ;  /* 0x00410000dd10783b */ /* 0x000e620000004200 */
[----:B------:R5:W-:Y:S06]  /*40b0*/  MUFU.EX2 R248, R0 ;  /* 0x0000000000f87308 */ /* 0x000bec0000000800 */
[C---:B--2---:R-:W-:Y:S08]  /*40c0*/  HMMA.16816.F32.BF16 R48, R8.reuse, R12, RZ ;  /* 0x0000000c0830723c */ /* 0x044ff000000418ff */
[----:B------:R-:W-:Y:S01]  /*40d0*/  HMMA.16816.F32.BF16 R44, R8, R14, RZ ;  /* 0x0000000e082c723c */ /* 0x000fe200000418ff */
[----:B------:R-:W2:Y:S01]  /*40e0*/  LDSM.16.MT88.4 R12, [R220+0x4100] ;  /* 0x00410000dc0c783b */ /* 0x000ea20000004200 */
[----:B-----5:R-:W-:-:S04]  /*40f0*/  FFMA.FTZ R0, R89, c[0x0][0x2d0], -R6 ;  /* 0x0000b40059007a23 */ /* 0x020fc80000010806 */
[----:B------:R5:W1:Y:S02]  /*4100*/  MUFU.EX2 R246, R0 ;  /* 0x0000000000f67308 */ /* 0x000a640000000800 */
[C---:B------:R-:W-:Y:S08]  /*4110*/  HMMA.16816.F32.BF16 R52, R8.reuse, R24, RZ ;  /* 0x000000180834723c */ /* 0x040ff000000418ff */
[----:B------:R-:W-:Y:S01]  /*4120*/  HMMA.16816.F32.BF16 R72, R8, R26, RZ ;  /* 0x0000001a0848723c */ /* 0x000fe200000418ff */
[----:B------:R-:W2:Y:S01]  /*4130*/  LDSM.16.MT88.4 R24, [R220+0x900] ;  /* 0x00090000dc18783b */ /* 0x000ea20000004200 */
[----:B-----5:R-:W-:-:S06]  /*4140*/  FFMA.FTZ R0, R88, c[0x0][0x2d0], -R6 ;  /* 0x0000b40058007a23 */ /* 0x020fcc0000010806 */
[C---:B------:R-:W-:Y:S01]  /*4150*/  HMMA.16816.F32.BF16 R104, R8.reuse, R40, RZ ;  /* 0x000000280868723c */ /* 0x040fe200000418ff */
[----:B------:R5:W-:Y:S07]  /*4160*/  MUFU.EX2 R243, R0 ;  /* 0x0000000000f37308 */ /* 0x000bee0000000800 */
[C---:B------:R-:W-:Y:S01]  /*4170*/  HMMA.16816.F32.BF16 R108, R8.reuse, R42, RZ ;  /* 0x0000002a086c723c */ /* 0x040fe200000418ff */
[----:B------:R-:W3:Y:S07]  /*4180*/  LDSM.16.MT88.4 R40, [R218+0x4900] ;  /* 0x00490000da28783b */ /* 0x000eee0000004200 */
[----:B----4-:R-:W-:Y:S01]  /*4190*/  HMMA.16816.F32.BF16 R80, R8, R20, RZ ;  /* 0x000000140850723c */ /* 0x010fe200000418ff */
[----:B-----5:R-:W-:-:S04]  /*41a0*/  FFMA.FTZ R0, R90, c[0x0][0x2d0], -R6 ;  /* 0x0000b4005a007a23 */ /* 0x020fc80000010806 */
[----:B------:R4:W5:Y:S03]  /*41b0*/  MUFU.EX2 R247, R0 ;  /* 0x0000000000f77308 */ /* 0x0009660000000800 */
[C---:B------:R-:W-:Y:S01]  /*41c0*/  HMMA.16816.F32.BF16 R84, R8.reuse, R22, RZ ;  /* 0x000000160854723c */ /* 0x040fe200000418ff */
[----:B------:R-:W3:Y:S07]  /*41d0*/  LDSM.16.MT88.4 R20, [R217+0x4900] ;  /* 0x00490000d914783b */ /* 0x000eee0000004200 */
[----:B-1----:R-:W-:Y:S01]  /*41e0*/  HMMA.16816.F32.BF16 R100, R8, R16, RZ ;  /* 0x000000100864723c */ /* 0x002fe200000418ff */
[----:B----4-:R-:W-:-:S07]  /*41f0*/  FFMA.FTZ R0, R91, c[0x0][0x2d0], -R2 ;  /* 0x0000b4005b007a23 */ /* 0x010fce0000010802 */
[C---:B------:R-:W-:Y:S01]  /*4200*/  HMMA.16816.F32.BF16 R96, R8.reuse, R18, RZ ;  /* 0x000000120860723c */ /* 0x040fe200000418ff */
[----:B------:R-:W1:Y:S01]  /*4210*/  LDSM.16.MT88.4 R16, [R221+0x4900] ;  /* 0x00490000dd10783b */ /* 0x000e620000004200 */
[----:B------:R4:W-:Y:S06]  /*4220*/  MUFU.EX2 R242, R0 ;  /* 0x0000000000f27308 */ /* 0x0009ec0000000800 */
[C---:B--2---:R-:W-:Y:S08]  /*4230*/  HMMA.16816.F32.BF16 R124, R8.reuse, R12, RZ ;  /* 0x0000000c087c723c */ /* 0x044ff000000418ff */
[----:B------:R-:W-:Y:S01]  /*4240*/  HMMA.16816.F32.BF16 R92, R8, R14, RZ ;  /* 0x0000000e085c723c */ /* 0x000fe200000418ff */
[----:B------:R-:W2:Y:S01]  /*4250*/  LDSM.16.MT88.4 R12, [R220+0x4900] ;  /* 0x00490000dc0c783b */ /* 0x000ea20000004200 */
[----:B----4-:R-:W-:-:S04]  /*4260*/  FFMA.FTZ R0, R112, c[0x0][0x2d0], -R2 ;  /* 0x0000b40070007a23 */ /* 0x010fc80000010802 */
[----:B------:R4:W1:Y:S01]  /*4270*/  MUFU.EX2 R241, R0 ;  /* 0x0000000000f17308 */ /* 0x0008620000000800 */
[----:B------:R-:W-:Y:S02]  /*4280*/  F2FP.BF16.PACK_AB R8, R202, R203 ;  /* 0x000000cbca08723e */ /* 0x000fe400000010ff */
[----:B------:R-:W-:Y:S02]  /*4290*/  F2FP.BF16.PACK_AB R10, R5, R117 ;  /* 0x00000075050a723e */ /* 0x000fe400000010ff */
[----:B------:R-:W-:Y:S02]  /*42a0*/  F2FP.BF16.PACK_AB R9, R118, R201 ;  /* 0x000000c97609723e */ /* 0x000fe400000010ff */
[----:B---3--:R-:W-:-:S07]  /*42b0*/  F2FP.BF16.PACK_AB R11, R197, R198 ;  /* 0x000000c6c50b723e */ /* 0x008fce00000010ff */
[----:B------:R-:W-:Y:S01]  /*42c0*/  HMMA.16816.F32.BF16 R152, R8, R36, R76 ;  /* 0x000000240898723c */ /* 0x000fe2000004184c */
[----:B----4-:R-:W-:-:S07]  /*42d0*/  FFMA.FTZ R0, R113, c[0x0][0x2d0], -R2 ;  /* 0x0000b40071007a23 */ /* 0x010fce0000010802 */
[C---:B------:R-:W-:Y:S01]  /*42e0*/  HMMA.16816.F32.BF16 R132, R8.reuse, R38, R64 ;  /* 0x000000260884723c */ /* 0x040fe20000041840 */
[----:B------:R-:W3:Y:S07]  /*42f0*/  LDSM.16.MT88.4 R36, [R217+0x1100] ;  /* 0x00110000d924783b */ /* 0x000eee0000004200 */
[C---:B------:R-:W-:Y:S08]  /*4300*/  HMMA.16816.F32.BF16 R120, R8.reuse, R32, R60 ;  /* 0x000000200878723c */ /* 0x040ff0000004183c */
[C---:B------:R-:W-:Y:S08]  /*4310*/  HMMA.16816.F32.BF16 R60, R8.reuse, R28, R48 ;  /* 0x0000001c083c723c */ /* 0x040ff00000041830 */
[C---:B------:R-:W-:Y:S07]  /*4320*/  HMMA.16816.F32.BF16 R48, R8.reuse, R24, R52 ;  /* 0x000000180830723c */ /* 0x040fee0000041834 */
[----:B------:R-:W-:Y:S01]  /*4330*/  IMAD.MOV.U32 R55, RZ, RZ, R136 ;  /* 0x000000ffff377224 */ /* 0x000fe200078e0088 */
[----:B------:R-:W-:Y:S01]  /*4340*/  HMMA.16816.F32.BF16 R64, R8, R34, R56 ;  /* 0x000000220840723c */ /* 0x000fe20000041838 */
[----:B------:R-:W-:Y:S01]  /*4350*/  IMAD.MOV.U32 R54, RZ, RZ, R119 ;  /* 0x000000ffff367224 */ /* 0x000fe200078e0077 */
[----:B------:R-:W-:Y:S01]  /*4360*/  LDSM.16.MT88.4 R32, [R218+0x1100] ;  /* 0x00110000da20783b */ /* 0x000fe20000004200 */
[----:B------:R-:W-:-:S02]  /*4370*/  IMAD.MOV.U32 R53, RZ, RZ, R118 ;  /* 0x000000ffff357224 */ /* 0x000fc400078e0076 */
[----:B------:R-:W-:-:S03]  /*4380*/  IMAD.MOV.U32 R52, RZ, RZ, R117 ;  /* 0x000000ffff347224 */ /* 0x000fc600078e0075 */
[C---:B------:R-:W-:Y:S07]  /*4390*/  HMMA.16816.F32.BF16 R136, R8.reuse, R40, R104 ;  /* 0x000000280888723c */ /* 0x040fee0000041868 */
[----:B------:R-:W-:Y:S01]  /*43a0*/  IMAD.MOV.U32 R105, RZ, RZ, R240 ;  /* 0x000000ffff697224 */ /* 0x000fe200078e00f0 */
[----:B------:R-:W-:Y:S01]  /*43b0*/  HMMA.16816.F32.BF16 R56, R8, R26, R72 ;  /* 0x0000001a0838723c */ /* 0x000fe20000041848 */
[----:B------:R4:W-:Y:S01]  /*43c0*/  MUFU.EX2 R240, R0 ;  /* 0x0000000000f07308 */ /* 0x0009e20000000800 */
[----:B------:R-:W-:Y:S01]  /*43d0*/  IMAD.MOV.U32 R106, RZ, RZ, R239 ;  /* 0x000000ffff6a7224 */ /* 0x000fe200078e00ef */
[----:B------:R-:W-:Y:S01]  /*43e0*/  LDSM.16.MT88.4 R24, [R221+0x1100] ;  /* 0x00110000dd18783b */ /* 0x000fe20000004200 */
[----:B------:R-:W-:-:S04]  /*43f0*/  IMAD.MOV.U32 R107, RZ, RZ, R115 ;  /* 0x000000ffff6b7224 */ /* 0x000fc800078e0073 */
[C---:B------:R-:W-:Y:S01]  /*4400*/  HMMA.16816.F32.BF16 R44, R8.reuse, R30, R44 ;  /* 0x0000001e082c723c */ /* 0x040fe2000004182c */
[----:B------:R-:W2:Y:S07]  /*4410*/  LDSM.16.MT88.4 R28, [R220+0x1100] ;  /* 0x00110000dc1c783b */ /* 0x000eae0000004200 */
[----:B------:R-:W-:Y:S01]  /*4420*/  HMMA.16816.F32.BF16 R76, R8, R20, R80 ;  /* 0x00000014084c723c */ /* 0x000fe20000041850 */
[----:B----4-:R-:W-:-:S04]  /*4430*/  FFMA.FTZ R0, R114, c[0x0][0x2d0], -R2 ;  /* 0x0000b40072007a23 */ /* 0x010fc80000010802 */
[----:B------:R4:W1:Y:S03]  /*4440*/  MUFU.EX2 R239, R0 ;  /* 0x0000000000ef7308 */ /* 0x0008660000000800 */
[C---:B------:R-:W-:Y:S01]  /*4450*/  HMMA.16816.F32.BF16 R116, R8.reuse, R22, R84 ;  /* 0x000000160874723c */ /* 0x040fe20000041854 */
[----:B------:R-:W3:Y:S07]  /*4460*/  LDSM.16.MT88.4 R20, [R217+0x5100] ;  /* 0x00510000d914783b */ /* 0x000eee0000004200 */
[----:B------:R-:W-:Y:S01]  /*4470*/  HMMA.16816.F32.BF16 R128, R8, R42, R108 ;  /* 0x0000002a0880723c */ /* 0x000fe2000004186c */
[----:B----4-:R-:W-:-:S02]  /*4480*/  FFMA.FTZ R0, R149, c[0x0][0x2d0], -R6 ;  /* 0x0000b40095007a23 */ /* 0x010fc40000010806 */
[----:B------:R-:W-:-:S05]  /*4490*/  IMAD.MOV.U32 R149, RZ, RZ, R199 ;  /* 0x000000ffff957224 */ /* 0x000fca00078e00c7 */
[C---:B-1----:R-:W-:Y:S08]  /*44a0*/  HMMA.16816.F32.BF16 R112, R8.reuse, R16, R100 ;  /* 0x000000100870723c */ /* 0x042ff00000041864 */
[C---:B------:R-:W-:Y:S01]  /*44b0*/  HMMA.16816.F32.BF16 R84, R8.reuse, R18, R96 ;  /* 0x000000120854723c */ /* 0x040fe20000041860 */
[----:B------:R-:W1:Y:S07]  /*44c0*/  LDSM.16.MT88.4 R16, [R221+0x5100] ;  /* 0x00510000dd10783b */ /* 0x000e6e0000004200 */
[C---:B--2---:R-:W-:Y:S07]  /*44d0*/  HMMA.16816.F32.BF16 R80, R8.reuse, R12, R124 ;  /* 0x0000000c0850723c */ /* 0x044fee000004187c */
[----:B------:R-:W-:Y:S01]  /*44e0*/  IMAD.MOV.U32 R127, RZ, RZ, R52 ;  /* 0x000000ffff7f7224 */ /* 0x000fe200078e0034 */
[----:B------:R-:W-:Y:S01]  /*44f0*/  HMMA.16816.F32.BF16 R72, R8, R14, R92 ;  /* 0x0000000e0848723c */ /* 0x000fe2000004185c */
[----:B------:R-:W-:Y:S01]  /*4500*/  LDSM.16.MT88.4 R12, [R220+0x5100] ;  /* 0x00510000dc0c783b */ /* 0x000fe20000004200 */
[----:B------:R-:W-:-:S02]  /*4510*/  IMAD.MOV.U32 R126, RZ, RZ, R55 ;  /* 0x000000ffff7e7224 */ /* 0x000fc400078e0037 */
[----:B------:R-:W-:Y:S02]  /*4520*/  IMAD.MOV.U32 R124, RZ, RZ, R106 ;  /* 0x000000ffff7c7224 */ /* 0x000fe400078e006a */
[----:B------:R-:W-:Y:S01]  /*4530*/  IMAD.MOV.U32 R125, RZ, RZ, R107 ;  /* 0x000000ffff7d7224 */ /* 0x000fe200078e006b */
[----:B------:R-:W-:Y:S02]  /*4540*/  F2FP.BF16.PACK_AB R8, R246, R248 ;  /* 0x000000f8f608723e */ /* 0x000fe400000010ff */
[----:B-----5:R-:W-:Y:S02]  /*4550*/  F2FP.BF16.PACK_AB R10, R247, R243 ;  /* 0x000000f3f70a723e */ /* 0x020fe400000010ff */
[----:B------:R-:W-:Y:S02]  /*4560*/  F2FP.BF16.PACK_AB R9, R241, R242 ;  /* 0x000000f2f109723e */ /* 0x000fe400000010ff */
[----:B------:R-:W-:-:S07]  /*4570*/  F2FP.BF16.PACK_AB R11, R239, R240 ;  /* 0x000000f0ef0b723e */ /* 0x000fce00000010ff */
[C---:B---3--:R-:W-:Y:S07]  /*4580*/  HMMA.16816.F32.BF16 R96, R8.reuse, R38, R132 ;  /* 0x000000260860723c */ /* 0x048fee0000041884 */
[----:B------:R-:W-:Y:S01]  /*4590*/  IMAD.MOV.U32 R134, RZ, RZ, R203 ;  /* 0x000000ffff867224 */ /* 0x000fe200078e00cb */
[----:B------:R-:W-:Y:S01]  /*45a0*/  HMMA.16816.F32.BF16 R88, R8, R36, R152 ;  /* 0x000000240858723c */ /* 0x000fe20000041898 */
[----:B------:R2:W-:Y:S01]  /*45b0*/  MUFU.EX2 R203, R0 ;  /* 0x0000000000cb7308 */ /* 0x0005e20000000800 */
[----:B------:R-:W-:Y:S01]  /*45c0*/  IMAD.MOV.U32 R132, RZ, RZ, R201 ;  /* 0x000000ffff847224 */ /* 0x000fe200078e00c9 */
[----:B------:R-:W3:Y:S01]  /*45d0*/  LDSM.16.MT88.4 R36, [R218+0x5100] ;  /* 0x00510000da24783b */ /* 0x000ee20000004200 */
[----:B------:R-:W-:-:S02]  /*45e0*/  IMAD.MOV.U32 R133, RZ, RZ, R202 ;  /* 0x000000ffff857224 */ /* 0x000fc400078e00ca */
[----:B------:R-:W-:Y:S02]  /*45f0*/  IMAD.MOV.U32 R135, RZ, RZ, R4 ;  /* 0x000000ffff877224 */ /* 0x000fe400078e0004 */
[----:B------:R-:W-:Y:S01]  /*4600*/  IMAD.MOV.U32 R152, RZ, RZ, R71 ;  /* 0x000000ffff987224 */ /* 0x000fe200078e0047 */
[C---:B------:R-:W-:Y:S01]  /*4610*/  HMMA.16816.F32.BF16 R40, R8.reuse, R30, R56 ;  /* 0x0000001e0828723c */ /* 0x040fe20000041838 */
[----:B------:R-:W-:Y:S02]  /*4620*/  IMAD.MOV.U32 R71, RZ, RZ, R200 ;  /* 0x000000ffff477224 */ /* 0x000fe400078e00c8 */
[----:B------:R-:W-:Y:S02]  /*4630*/  IMAD.MOV.U32 R154, RZ, RZ, R53 ;  /* 0x000000ffff9a7224 */ /* 0x000fe400078e0035 */
[----:B------:R-:W-:Y:S02]  /*4640*/  IMAD.MOV.U32 R153, RZ, RZ, R54 ;  /* 0x000000ffff997224 */ /* 0x000fe400078e0036 */
[----:B------:R-:W-:Y:S01]  /*4650*/  IMAD.MOV.U32 R155, RZ, RZ, R105 ;  /* 0x000000ffff9b7224 */ /* 0x000fe200078e0069 */
[----:B------:R-:W-:Y:S01]  /*4660*/  HMMA.16816.F32.BF16 R52, R8, R26, R44 ;  /* 0x0000001a0834723c */ /* 0x000fe2000004182c */
[----:B--2---:R-:W-:-:S02]  /*4670*/  FFMA.FTZ R0, R151, c[0x0][0x2d0], -R6 ;  /* 0x0000b40097007a23 */ /* 0x004fc40000010806 */
[----:B------:R-:W-:Y:S02]  /*4680*/  IMAD.MOV.U32 R151, RZ, RZ, R198 ;  /* 0x000000ffff977224 */ /* 0x000fe400078e00c6 */
[----:B------:R2:W4:Y:S03]  /*4690*/  MUFU.EX2 R201, R0 ;  /* 0x0000000000c97308 */ /* 0x0005260000000800 */
[C---:B------:R-:W-:Y:S01]  /*46a0*/  HMMA.16816.F32.BF16 R44, R8.reuse, R28, R48 ;  /* 0x0000001c082c723c */ /* 0x040fe20000041830 */
[----:B------:R-:W5:Y:S06]  /*46b0*/  LDSM.16.MT88.4 R28, [R217+0x1900] ;  /* 0x00190000d91c783b */ /* 0x000f6c0000004200 */
[----:B------:R-:W-:Y:S01]  /*46c0*/  IMAD.MOV.U32 R51, RZ, RZ, R197 ;  /* 0x000000ffff337224 */ /* 0x000fe200078e00c5 */
[----:B------:R-:W-:Y:S01]  /*46d0*/  HMMA.16816.F32.BF16 R60, R8, R24, R60 ;  /* 0x00000018083c723c */ /* 0x000fe2000004183c */
[----:B------:R-:W3:Y:S01]  /*46e0*/  LDSM.16.MT88.4 R24, [R218+0x1900] ;  /* 0x00190000da18783b */ /* 0x000ee20000004200 */
[----:B--2---:R-:W-:-:S06]  /*46f0*/  FFMA.FTZ R0, R150, c[0x0][0x2d0], -R6 ;  /* 0x0000b40096007a23 */ /* 0x004fcc0000010806 */
[C---:B------:R-:W-:Y:S01]  /*4700*/  HMMA.16816.F32.BF16 R104, R8.reuse, R32, R120 ;  /* 0x000000200868723c */ /* 0x040fe20000041878 */
[----:B------:R2:W-:Y:S07]  /*4710*/  MUFU.EX2 R200, R0 ;  /* 0x0000000000c87308 */ /* 0x0005ee0000000800 */
[C---:B------:R-:W-:Y:S01]  /*4720*/  HMMA.16816.F32.BF16 R92, R8.reuse, R34, R64 ;  /* 0x00000022085c723c */ /* 0x040fe20000041840 */
[----:B------:R-:W-:Y:S07]  /*4730*/  LDSM.16.MT88.4 R32, [R220+0x1900] ;  /* 0x00190000dc20783b */ /* 0x000fee0000004200 */
[----:B------:R-:W-:Y:S01]  /*4740*/  HMMA.16816.F32.BF16 R100, R8, R20, R76 ;  /* 0x000000140864723c */ /* 0x000fe2000004184c */
[----:B--2---:R-:W-:-:S04]  /*4750*/  FFMA.FTZ R0, R156, c[0x0][0x2d0], -R6 ;  /* 0x0000b4009c007a23 */ /* 0x004fc80000010806 */
[----:B------:R2:W2:Y:S03]  /*4760*/  MUFU.EX2 R202, R0 ;  /* 0x0000000000ca7308 */ /* 0x0004a60000000800 */
[C---:B------:R-:W-:Y:S01]  /*4770*/  HMMA.16816.F32.BF16 R108, R8.reuse, R22, R116 ;  /* 0x00000016086c723c */ /* 0x040fe20000041874 */
[----:B------:R-:W4:Y:S07]  /*4780*/  LDSM.16.MT88.4 R20, [R221+0x1900] ;  /* 0x00190000dd14783b */ /* 0x000f2e0000004200 */
[----:B-1----:R-:W-:Y:S01]  /*4790*/  HMMA.16816.F32.BF16 R120, R8, R16, R112 ;  /* 0x000000100878723c */ /* 0x002fe20000041870 */
[----:B--2---:R-:W-:-:S07]  /*47a0*/  FFMA.FTZ R0, R158, c[0x0][0x2d0], -R2 ;  /* 0x0000b4009e007a23 */ /* 0x004fce0000010802 */
[C---:B---3--:R-:W-:Y:S01]  /*47b0*/  HMMA.16816.F32.BF16 R136, R8.reuse, R36, R136 ;  /* 0x000000240888723c */ /* 0x048fe20000041888 */
[----:B------:R1:W-:Y:S07]  /*47c0*/  MUFU.EX2 R199, R0 ;  /* 0x0000000000c77308 */ /* 0x0003ee0000000800 */
[C---:B------:R-:W-:Y:S08]  /*47d0*/  HMMA.16816.F32.BF16 R128, R8.reuse, R38, R128 ;  /* 0x000000260880723c */ /* 0x040ff00000041880 */
[C---:B------:R-:W-:Y:S01]  /*47e0*/  HMMA.16816.F32.BF16 R116, R8.reuse, R18, R84 ;  /* 0x000000120874723c */ /* 0x040fe20000041854 */
[--C-:B-1----:R-:W-:Y:S01]  /*47f0*/  FFMA.FTZ R0, R157, c[0x0][0x2d0], -R2.reuse ;  /* 0x0000b4009d007a23 */ /* 0x102fe20000010802 */
[----:B------:R-:W-:Y:S03]  /*4800*/  LDSM.16.MT88.4 R16, [R217+0x2100] ;  /* 0x00210000d910783b */ /* 0x000fe60000004200 */
[----:B------:R1:W2:Y:S03]  /*4810*/  MUFU.EX2 R198, R0 ;  /* 0x0000000000c67308 */ /* 0x0002a60000000800 */
[C---:B------:R-:W-:Y:S08]  /*4820*/  HMMA.16816.F32.BF16 R112, R8.reuse, R12, R80 ;  /* 0x0000000c0870723c */ /* 0x040ff00000041850 */
[----:B------:R-:W-:Y:S01]  /*4830*/  HMMA.16816.F32.BF16 R72, R8, R14, R72 ;  /* 0x0000000e0848723c */ /* 0x000fe20000041848 */
[----:B------:R-:W3:Y:S01]  /*4840*/  LDSM.16.MT88.4 R12, [R217+0x5900] ;  /* 0x00590000d90c783b */ /* 0x000ee20000004200 */
[----:B-1----:R-:W-:-:S05]  /*4850*/  FFMA.FTZ R0, R159, c[0x0][0x2d0], -R2 ;  /* 0x0000b4009f007a23 */ /* 0x002fca0000010802 */
[----:B----4-:R-:W-:Y:S01]  /*4860*/  F2FP.BF16.PACK_AB R8, R201, R203 ;  /* 0x000000cbc908723e */ /* 0x010fe200000010ff */
[----:B------:R1:W-:Y:S01]  /*4870*/  MUFU.EX2 R4, R0 ;  /* 0x0000000000047308 */ /* 0x0003e20000000800 */
[----:B------:R-:W-:Y:S02]  /*4880*/  F2FP.BF16.PACK_AB R10, R202, R200 ;  /* 0x000000c8ca0a723e */ /* 0x000fe400000010ff */
[----:B--2---:R-:W-:Y:S01]  /*4890*/  F2FP.BF16.PACK_AB R9, R198, R199 ;  /* 0x000000c7c609723e */ /* 0x004fe200000010ff */
[----:B-1----:R-:W-:-:S04]  /*48a0*/  FFMA.FTZ R0, R160, c[0x0][0x2d0], -R2 ;  /* 0x0000b400a0007a23 */ /* 0x002fc80000010802 */
[----:B------:R-:W1:Y:S02]  /*48b0*/  MUFU.EX2 R197, R0 ;  /* 0x0000000000c57308 */ /* 0x000e640000000800 */
[----:B-1----:R-:W-:Y:S01]  /*48c0*/  F2FP.BF16.PACK_AB R11, R197, R4 ;  /* 0x00000004c50b723e */ /* 0x002fe200000010ff */
[----:B------:R-:W-:Y:S02]  /*48d0*/  FFMA.FTZ R0, R162, c[0x0][0x2d0], -R6 ;  /* 0x0000b400a2007a23 */ /* 0x000fe40000010806 */
[----:B------:R-:W-:-:S03]  /*48e0*/  IMAD.MOV.U32 R162, RZ, RZ, R51 ;  /* 0x000000ffffa27224 */ /* 0x000fc600078e0033 */
[----:B------:R1:W-:Y:S01]  /*48f0*/  MUFU.EX2 R160, R0 ;  /* 0x0000000000a07308 */ /* 0x0003e20000000800 */
[C---:B-----5:R-:W-:Y:S08]  /*4900*/  HMMA.16816.F32.BF16 R80, R8.reuse, R28, R88 ;  /* 0x0000001c0850723c */ /* 0x060ff00000041858 */
[----:B------:R-:W-:Y:S01]  /*4910*/  HMMA.16816.F32.BF16 R76, R8, R30, R96 ;  /* 0x0000001e084c723c */ /* 0x000fe20000041860 */
[----:B------:R-:W2:Y:S01]  /*4920*/  LDSM.16.MT88.4 R28, [R218+0x5900] ;  /* 0x00590000da1c783b */ /* 0x000ea20000004200 */
[----:B-1----:R-:W-:-:S06]  /*4930*/  FFMA.FTZ R0, R163, c[0x0][0x2d0], -R6 ;  /* 0x0000b400a3007a23 */ /* 0x002fcc0000010806 */
[C---:B------:R-:W-:Y:S01]  /*4940*/  HMMA.16816.F32.BF16 R64, R8.reuse, R24, R104 ;  /* 0x000000180840723c */ /* 0x040fe20000041868 */
[----:B------:R-:W-:Y:S01]  /*4950*/  IMAD.MOV.U32 R163, RZ, RZ, R151 ;  /* 0x000000ffffa37224 */ /* 0x000fe200078e0097 */
[----:B------:R1:W4:Y:S06]  /*4960*/  MUFU.EX2 R159, R0 ;  /* 0x00000000009f7308 */ /* 0x00032c0000000800 */
[C---:B------:R-:W-:Y:S01]  /*4970*/  HMMA.16816.F32.BF16 R56, R8.reuse, R26, R92 ;  /* 0x0000001a0838723c */ /* 0x040fe2000004185c */
[----:B------:R-:W5:Y:S07]  /*4980*/  LDSM.16.MT88.4 R24, [R221+0x5900] ;  /* 0x00590000dd18783b */ /* 0x000f6e0000004200 */
[----:B------:R-:W-:Y:S01]  /*4990*/  HMMA.16816.F32.BF16 R60, R8, R20, R60 ;  /* 0x00000014083c723c */ /* 0x000fe2000004183c */
[----:B-1----:R-:W-:-:S02]  /*49a0*/  FFMA.FTZ R0, R161, c[0x0][0x2d0], -R6 ;  /* 0x0000b400a1007a23 */ /* 0x002fc40000010806 */
[----:B------:R-:W-:Y:S02]  /*49b0*/  IMAD.MOV.U32 R161, RZ, RZ, R149 ;  /* 0x000000ffffa17224 */ /* 0x000fe400078e0095 */
[----:B------:R1:W-:Y:S01]  /*49c0*/  MUFU.EX2 R157, R0 ;  /* 0x00000000009d7308 */ /* 0x0003e20000000800 */
[----:B------:R-:W-:Y:S02]  /*49d0*/  IMAD.MOV.U32 R149, RZ, RZ, R132 ;  /* 0x000000ffff957224 */ /* 0x000fe400078e0084 */
[----:B------:R-:W-:Y:S01]  /*49e0*/  HMMA.16816.F32.BF16 R52, R8, R22, R52 ;  /* 0x000000160834723c */ /* 0x000fe20000041834 */
[----:B------:R-:W4:Y:S01]  /*49f0*/  LDSM.16.MT88.4 R20, [R220+0x5900] ;  /* 0x00590000dc14783b */ /* 0x000f220000004200 */
[----:B------:R-:W-:Y:S02]  /*4a00*/  IMAD.MOV.U32 R132, RZ, RZ, R133 ;  /* 0x000000ffff847224 */ /* 0x000fe400078e0085 */
[----:B------:R-:W-:Y:S02]  /*4a10*/  IMAD.MOV.U32 R133, RZ, RZ, R134 ;  /* 0x000000ffff857224 */ /* 0x000fe400078e0086 */
[----:B------:R-:W-:-:S02]  /*4a20*/  IMAD.MOV.U32 R134, RZ, RZ, R135 ;  /* 0x000000ffff867224 */ /* 0x000fc400078e0087 */
[C---:B------:R-:W-:Y:S01]  /*4a30*/  HMMA.16816.F32.BF16 R48, R8.reuse, R32, R44 ;  /* 0x000000200830723c */ /* 0x040fe2000004182c */
[----:B------:R-:W-:Y:S02]  /*4a40*/  IMAD.MOV.U32 R135, RZ, RZ, R152 ;  /* 0x000000ffff877224 */ /* 0x000fe400078e0098 */
[----:B------:R-:W-:Y:S02]  /*4a50*/  IMAD.MOV.U32 R152, RZ, RZ, R153 ;  /* 0x000000ffff987224 */ /* 0x000fe400078e0099 */
[----:B------:R-:W-:Y:S02]  /*4a60*/  IMAD.MOV.U32 R153, RZ, RZ, R154 ;  /* 0x000000ffff997224 */ /* 0x000fe400078e009a */
[----:B-1----:R-:W-:Y:S01]  /*4a70*/  FFMA.FTZ R0, R164, c[0x0][0x2d0], -R6 ;  /* 0x0000b400a4007a23 */ /* 0x002fe20000010806 */
[----:B------:R-:W-:Y:S01]  /*4a80*/  HMMA.16816.F32.BF16 R36, R8, R34, R40 ;  /* 0x000000220824723c */ /* 0x000fe20000041828 */
[----:B------:R-:W-:Y:S01]  /*4a90*/  IMAD.MOV.U32 R154, RZ, RZ, R155 ;  /* 0x000000ffff9a7224 */ /* 0x000fe200078e009b */
[----:B------:R-:W-:Y:S01]  /*4aa0*/  LDSM.16.MT88.4 R32, [R221+0x2100] ;  /* 0x00210000dd20783b */ /* 0x000fe20000004200 */
[----:B------:R1:W1:Y:S01]  /*4ab0*/  MUFU.EX2 R158, R0 ;  /* 0x00000000009e7308 */ /* 0x0002620000000800 */
[----:B------:R-:W-:-:S04]  /*4ac0*/  IMAD.MOV.U32 R164, RZ, RZ, R127 ;  /* 0x000000ffffa47224 */ /* 0x000fc800078e007f */
[C---:B---3--:R-:W-:Y:S08]  /*4ad0*/  HMMA.16816.F32.BF16 R44, R8.reuse, R12, R100 ;  /* 0x0000000c082c723c */ /* 0x048ff00000041864 */
[----:B------:R-:W-:Y:S01]  /*4ae0*/  HMMA.16816.F32.BF16 R40, R8, R14, R108 ;  /* 0x0000000e0828723c */ /* 0x000fe2000004186c */
[----:B------:R-:W3:Y:S01]  /*4af0*/  LDSM.16.MT88.4 R12, [R218+0x2100] ;  /* 0x00210000da0c783b */ /* 0x000ee20000004200 */
[----:B-1----:R-:W-:-:S02]  /*4b00*/  FFMA.FTZ R0, R165, c[0x0][0x2d0], -R2 ;  /* 0x0000b400a5007a23 */ /* 0x002fc40000010802 */
[----:B------:R-:W-:Y:S02]  /*4b10*/  IMAD.MOV.U32 R165, RZ, RZ, R153 ;  /* 0x000000ffffa57224 */ /* 0x000fe400078e0099 */
[----:B------:R1:W-:Y:S02]  /*4b20*/  MUFU.EX2 R156, R0 ;  /* 0x00000000009c7308 */ /* 0x0003e40000000800 */
[C---:B--2---:R-:W-:Y:S07]  /*4b30*/  HMMA.16816.F32.BF16 R84, R8.reuse, R28, R136 ;  /* 0x0000001c0854723c */ /* 0x044fee0000041888 */
[----:B------:R-:W-:Y:S01]  /*4b40*/  IMAD.MOV.U32 R136, RZ, RZ, R135 ;  /* 0x000000ffff887224 */ /* 0x000fe200078e0087 */
[----:B------:R-:W-:Y:S01]  /*4b50*/  HMMA.16816.F32.BF16 R104, R8, R30, R128 ;  /* 0x0000001e0868723c */ /* 0x000fe20000041880 */
[----:B------:R-:W2:Y:S01]  /*4b60*/  LDSM.16.MT88.4 R28, [R220+0x2100] ;  /* 0x00210000dc1c783b */ /* 0x000ea20000004200 */
[----:B------:R-:W-:-:S02]  /*4b70*/  IMAD.MOV.U32 R137, RZ, RZ, R134 ;  /* 0x000000ffff897224 */ /* 0x000fc400078e0086 */
[----:B------:R-:W-:Y:S02]  /*4b80*/  IMAD.MOV.U32 R138, RZ, RZ, R133 ;  /* 0x000000ffff8a7224 */ /* 0x000fe400078e0085 */
[----:B------:R-:W-:Y:S02]  /*4b90*/  IMAD.MOV.U32 R139, RZ, RZ, R149 ;  /* 0x000000ffff8b7224 */ /* 0x000fe400078e0095 */
[----:B-1----:R-:W-:Y:S01]  /*4ba0*/  FFMA.FTZ R0, R167, c[0x0][0x2d0], -R2 ;  /* 0x0000b400a7007a23 */ /* 0x002fe20000010802 */
[----:B-----5:R-:W-:Y:S01]  /*4bb0*/  HMMA.16816.F32.BF16 R120, R8, R24, R120 ;  /* 0x000000180878723c */ /* 0x020fe20000041878 */
[----:B------:R-:W-:Y:S02]  /*4bc0*/  IMAD.MOV.U32 R129, RZ, RZ, R126 ;  /* 0x000000ffff817224 */ /* 0x000fe400078e007e */
[----:B------:R1:W5:Y:S01]  /*4bd0*/  MUFU.EX2 R155, R0 ;  /* 0x00000000009b7308 */ /* 0x0003620000000800 */
[----:B------:R-:W-:Y:S02]  /*4be0*/  IMAD.MOV.U32 R130, RZ, RZ, R125 ;  /* 0x000000ffff827224 */ /* 0x000fe400078e007d */
[----:B------:R-:W-:-:S02]  /*4bf0*/  IMAD.MOV.U32 R131, RZ, RZ, R124 ;  /* 0x000000ffff837224 */ /* 0x000fc400078e007c */
[----:B------:R-:W-:Y:S01]  /*4c00*/  HMMA.16816.F32.BF16 R116, R8, R26, R116 ;  /* 0x0000001a0874723c */ /* 0x000fe20000041874 */
[----:B------:R-:W2:Y:S01]  /*4c10*/  LDSM.16.MT88.4 R24, [R217+0x6100] ;  /* 0x00610000d918783b */ /* 0x000ea20000004200 */
[----:B------:R-:W-:Y:S02]  /*4c20*/  IMAD.MOV.U32 R167, RZ, RZ, R132 ;  /* 0x000000ffffa77224 */ /* 0x000fe400078e0084 */
[----:B------:R-:W-:-:S04]  /*4c30*/  IMAD.MOV.U32 R128, RZ, RZ, R71 ;  /* 0x000000ffff807224 */ /* 0x000fc800078e0047 */
[C---:B----4-:R-:W-:Y:S01]  /*4c40*/  HMMA.16816.F32.BF16 R112, R8.reuse, R20, R112 ;  /* 0x000000140870723c */ /* 0x050fe20000041870 */
[----:B-1----:R-:W-:Y:S02]  /*4c50*/  FFMA.FTZ R0, R168, c[0x0][0x2d0], -R2 ;  /* 0x0000b400a8007a23 */ /* 0x002fe40000010802 */
[----:B------:R-:W-:Y:S02]  /*4c60*/  IMAD.MOV.U32 R168, RZ, RZ, R152 ;  /* 0x000000ffffa87224 */ /* 0x000fe400078e0098 */
[----:B------:R1:W-:Y:S03]  /*4c70*/  MUFU.EX2 R127, R0 ;  /* 0x00000000007f7308 */ /* 0x0003e60000000800 */
[----:B------:R-:W-:Y:S01]  /*4c80*/  HMMA.16816.F32.BF16 R96, R8, R22, R72 ;  /* 0x000000160860723c */ /* 0x000fe20000041848 */
[----:B------:R-:W4:Y:S06]  /*4c90*/  LDSM.16.MT88.4 R20, [R218+0x6100] ;  /* 0x00610000da14783b */ /* 0x000f2c0000004200 */
[----:B------:R-:W-:-:S02]  /*4ca0*/  F2FP.BF16.PACK_AB R8, R159, R160 ;  /* 0x000000a09f08723e */ /* 0x000fc400000010ff */
[----:B------:R-:W-:Y:S02]  /*4cb0*/  F2FP.BF16.PACK_AB R10, R158, R157 ;  /* 0x0000009d9e0a723e */ /* 0x000fe400000010ff */
[----:B-----5:R-:W-:Y:S01]  /*4cc0*/  F2FP.BF16.PACK_AB R9, R155, R156 ;  /* 0x0000009c9b09723e */ /* 0x020fe200000010ff */
[----:B-1----:R-:W-:Y:S02]  /*4cd0*/  FFMA.FTZ R0, R166, c[0x0][0x2d0], -R2 ;  /* 0x0000b400a6007a23 */ /* 0x002fe40000010802 */
[----:B------:R-:W-:Y:S02]  /*4ce0*/  IMAD.MOV.U32 R166, RZ, RZ, R154 ;  /* 0x000000ffffa67224 */ /* 0x000fe400078e009a */
[----:B------:R1:W5:Y:S02]  /*4cf0*/  MUFU.EX2 R126, R0 ;  /* 0x00000000007e7308 */ /* 0x0003640000000800 */
[----:B-1----:R-:W-:Y:S01]  /*4d00*/  FFMA.FTZ R0, R169, c[0x0][0x2d0], -R6 ;  /* 0x0000b400a9007a23 */ /* 0x002fe20000010806 */
[----:B-----5:R-:W-:Y:S01]  /*4d10*/  F2FP.BF16.PACK_AB R11, R126, R127 ;  /* 0x0000007f7e0b723e */ /* 0x020fe200000010ff */
[----:B------:R-:W-:-:S04]  /*4d20*/  IMAD.MOV.U32 R169, RZ, RZ, R70 ;  /* 0x000000ffffa97224 */ /* 0x000fc800078e0046 */
[----:B------:R1:W-:Y:S02]  /*4d30*/  MUFU.EX2 R125, R0 ;  /* 0x00000000007d7308 */ /* 0x0003e40000000800 */
[C---:B------:R-:W-:Y:S08]  /*4d40*/  HMMA.16816.F32.BF16 R100, R8.reuse, R16, R80 ;  /* 0x000000100864723c */ /* 0x040ff00000041850 */
[----:B------:R-:W-:Y:S01]  /*4d50*/  HMMA.16816.F32.BF16 R92, R8, R18, R76 ;  /* 0x00000012085c723c */ /* 0x000fe2000004184c */
[----:B------:R-:W5:Y:S01]  /*4d60*/  LDSM.16.MT88.4 R16, [R221+0x6100] ;  /* 0x00610000dd10783b */ /* 0x000f620000004200 */
[----:B-1----:R-:W-:-:S02]  /*4d70*/  FFMA.FTZ R0, R171, c[0x0][0x2d0], -R6 ;  /* 0x0000b400ab007a23 */ /* 0x002fc40000010806 */
[----:B------:R-:W-:Y:S02]  /*4d80*/  IMAD.MOV.U32 R171, RZ, RZ, R69 ;  /* 0x000000ffffab7224 */ /* 0x000fe400078e0045 */
[----:B------:R1:W1:Y:S02]  /*4d90*/  MUFU.EX2 R154, R0 ;  /* 0x00000000009a7308 */ /* 0x0002640000000800 */
[C---:B---3--:R-:W-:Y:S08]  /*4da0*/  HMMA.16816.F32.BF16 R88, R8.reuse, R12, R64 ;  /* 0x0000000c0858723c */ /* 0x048ff00000041840 */
[----:B------:R-:W-:Y:S01]  /*4db0*/  HMMA.16816.F32.BF16 R80, R8, R14, R56 ;  /* 0x0000000e0850723c */ /* 0x000fe20000041838 */
[----:B------:R-:W3:Y:S01]  /*4dc0*/  LDSM.16.MT88.4 R12, [R220+0x6100] ;  /* 0x00610000dc0c783b */ /* 0x000ee20000004200 */
[----:B-1----:R-:W-:-:S06]  /*4dd0*/  FFMA.FTZ R0, R170, c[0x0][0x2d0], -R6 ;  /* 0x0000b400aa007a23 */ /* 0x002fcc0000010806 */
[----:B------:R-:W-:Y:S01]  /*4de0*/  HMMA.16816.F32.BF16 R76, R8, R32, R60 ;  /* 0x00000020084c723c */ /* 0x000fe2000004183c */
[----:B------:R-:W-:Y:S01]  /*4df0*/  IMAD.MOV.U32 R170, RZ, RZ, R129 ;  /* 0x000000ffffaa7224 */ /* 0x000fe200078e0081 */
[----:B------:R1:W-:Y:S01]  /*4e00*/  MUFU.EX2 R153, R0 ;  /* 0x0000000000997308 */ /* 0x0003e20000000800 */
[----:B------:R-:W-:Y:S02]  /*4e10*/  IMAD.MOV.U32 R129, RZ, RZ, R168 ;  /* 0x000000ffff817224 */ /* 0x000fe400078e00a8 */
[----:B------:R-:W-:-:S03]  /*4e20*/  IMAD.MOV.U32 R168, RZ, RZ, R139 ;  /* 0x000000ffffa87224 */ /* 0x000fc600078e008b */
[C---:B------:R-:W-:Y:S01]  /*4e30*/  HMMA.16816.F32.BF16 R72, R8.reuse, R34, R52 ;  /* 0x000000220848723c */ /* 0x040fe20000041834 */
[----:B------:R-:W3:Y:S07]  /*4e40*/  LDSM.16.MT88.4 R32, [R217+0x2900] ;  /* 0x00290000d920783b */ /* 0x000eee0000004200 */
[----:B--2---:R-:W-:Y:S01]  /*4e50*/  HMMA.16816.F32.BF16 R64, R8, R28, R48 ;  /* 0x0000001c0840723c */ /* 0x004fe20000041830 */
[----:B-1----:R-:W-:Y:S02]  /*4e60*/  FFMA.FTZ R0, R188, c[0x0][0x2d0], -R6 ;  /* 0x0000b400bc007a23 */ /* 0x002fe40000010806 */
[----:B------:R-:W-:-:S02]  /*4e70*/  IMAD.MOV.U32 R188, RZ, RZ, R130 ;  /* 0x000000ffffbc7224 */ /* 0x000fc400078e0082 */
[----:B------:R1:W2:Y:S03]  /*4e80*/  MUFU.EX2 R152, R0 ;  /* 0x0000000000987308 */ /* 0x0002a60000000800 */
[----:B------:R-:W-:Y:S01]  /*4e90*/  HMMA.16816.F32.BF16 R44, R8, R24, R44 ;  /* 0x00000018082c723c */ /* 0x000fe2000004182c */
[----:B------:R-:W-:-:S07]  /*4ea0*/  IMAD.MOV.U32 R130, RZ, RZ, R136 ;  /* 0x000000ffff827224 */ /* 0x000fce00078e0088 */
[----:B------:R-:W-:Y:S01]  /*4eb0*/  HMMA.16816.F32.BF16 R48, R8, R26, R40 ;  /* 0x0000001a0830723c */ /* 0x000fe20000041828 */
[----:B------:R-:W2:Y:S01]  /*4ec0*/  LDSM.16.MT88.4 R24, [R221+0x2900] ;  /* 0x00290000dd18783b */ /* 0x000ea20000004200 */
[----:B-1----:R-:W-:-:S06]  /*4ed0*/  FFMA.FTZ R0, R189, c[0x0][0x2d0], -R2 ;  /* 0x0000b400bd007a23 */ /* 0x002fcc0000010802 */
[C---:B------:R-:W-:Y:S01]  /*4ee0*/  HMMA.16816.F32.BF16 R56, R8.reuse, R30, R36 ;  /* 0x0000001e0838723c */ /* 0x040fe20000041824 */
[----:B------:R-:W1:Y:S01]  /*4ef0*/  LDSM.16.MT88.4 R28, [R218+0x2900] ;  /* 0x00290000da1c783b */ /* 0x000e620000004200 */
[----:B------:R3:W-:Y:S06]  /*4f00*/  MUFU.EX2 R124, R0 ;  /* 0x00000000007c7308 */ /* 0x0007ec0000000800 */
[C---:B----4-:R-:W-:Y:S08]  /*4f10*/  HMMA.16816.F32.BF16 R40, R8.reuse, R20, R84 ;  /* 0x000000140828723c */ /* 0x050ff00000041854 */
[----:B------:R-:W-:Y:S01]  /*4f20*/  HMMA.16816.F32.BF16 R36, R8, R22, R104 ;  /* 0x000000160824723c */ /* 0x000fe20000041868 */
[----:B------:R-:W4:Y:S01]  /*4f30*/  LDSM.16.MT88.4 R20, [R220+0x2900] ;  /* 0x00290000dc14783b */ /* 0x000f220000004200 */
[----:B---3--:R-:W-:-:S04]  /*4f40*/  FFMA.FTZ R0, R191, c[0x0][0x2d0], -R2 ;  /* 0x0000b400bf007a23 */ /* 0x008fc80000010802 */
[----:B------:R3:W1:Y:S02]  /*4f50*/  MUFU.EX2 R135, R0 ;  /* 0x0000000000877308 */ /* 0x0006640000000800 */
[C---:B-----5:R-:W-:Y:S01]  /*4f60*/  HMMA.16816.F32.BF16 R52, R8.reuse, R16, R120 ;  /* 0x000000100834723c */ /* 0x060fe20000041878 */
[----:B------:R-:W-:Y:S07]  /*4f70*/  LDSM.16.MT88.4 R120, [R218+0x7900] ;  /* 0x00790000da78783b */ /* 0x000fee0000004200 */
[----:B------:R-:W-:Y:S01]  /*4f80*/  HMMA.16816.F32.BF16 R60, R8, R18, R116 ;  /* 0x00000012083c723c */ /* 0x000fe20000041874 */
[----:B------:R-:W-:Y:S01]  /*4f90*/  LDSM.16.MT88.4 R16, [R218+0x6900] ;  /* 0x00690000da10783b */ /* 0x000fe20000004200 */
[----:B---3--:R-:W-:-:S06]  /*4fa0*/  FFMA.FTZ R0, R190, c[0x0][0x2d0], -R2 ;  /* 0x0000b400be007a23 */ /* 0x008fcc0000010802 */
[C---:B------:R-:W-:Y:S01]  /*4fb0*/  HMMA.16816.F32.BF16 R112, R8.reuse, R12, R112 ;  /* 0x0000000c0870723c */ /* 0x040fe20000041870 */
[----:B------:R3:W-:Y:S07]  /*4fc0*/  MUFU.EX2 R134, R0 ;  /* 0x0000000000867308 */ /* 0x0007ee0000000800 */
[----:B------:R-:W-:Y:S01]  /*4fd0*/  HMMA.16816.F32.BF16 R84, R8, R14, R96 ;  /* 0x0000000e0854723c */ /* 0x000fe20000041860 */
[----:B------:R-:W5:Y:S06]  /*4fe0*/  LDSM.16.MT88.4 R12, [R217+0x6900] ;  /* 0x00690000d90c783b */ /* 0x000f6c0000004200 */
[----:B------:R-:W-:-:S02]  /*4ff0*/  F2FP.BF16.PACK_AB R8, R154, R125 ;  /* 0x0000007d9a08723e */ /* 0x000fc400000010ff */
[----:B--2---:R-:W-:Y:S01]  /*5000*/  F2FP.BF16.PACK_AB R10, R152, R153 ;  /* 0x00000099980a723e */ /* 0x004fe200000010ff */
[----:B---3--:R-:W-:Y:S01]  /*5010*/  FFMA.FTZ R0, R196, c[0x0][0x2d0], -R2 ;  /* 0x0000b400c4007a23 */ /* 0x008fe20000010802 */
[----:B-1----:R-:W-:-:S03]  /*5020*/  F2FP.BF16.PACK_AB R9, R135, R124 ;  /* 0x0000007c8709723e */ /* 0x002fc600000010ff */
[----:B------:R-:W1:Y:S02]  /*5030*/  MUFU.EX2 R133, R0 ;  /* 0x0000000000857308 */ /* 0x000e640000000800 */
[----:B-1----:R-:W-:Y:S01]  /*5040*/  F2FP.BF16.PACK_AB R11, R133, R134 ;  /* 0x00000086850b723e */ /* 0x002fe200000010ff */
[----:B------:R-:W-:-:S05]  /*5050*/  FFMA.FTZ R0, R204, c[0x0][0x2d0], -R6 ;  /* 0x0000b400cc007a23 */ /* 0x000fca0000010806 */
[----:B------:R1:W-:Y:S01]  /*5060*/  MUFU.EX2 R132, R0 ;  /* 0x0000000000847308 */ /* 0x0003e20000000800 */
[C---:B------:R-:W-:Y:S08]  /*5070*/  HMMA.16816.F32.BF16 R116, R8.reuse, R34, R92 ;  /* 0x000000220874723c */ /* 0x040ff0000004185c */
[----:B------:R-:W-:Y:S01]  /*5080*/  HMMA.16816.F32.BF16 R92, R8, R24, R76 ;  /* 0x00000018085c723c */ /* 0x000fe2000004184c */
[----:B-1----:R-:W-:-:S07]  /*5090*/  FFMA.FTZ R0, R205, c[0x0][0x2d0], -R6 ;  /* 0x0000b400cd007a23 */ /* 0x002fce0000010806 */
[C---:B------:R-:W-:Y:S01]  /*50a0*/  HMMA.16816.F32.BF16 R96, R8.reuse, R26, R72 ;  /* 0x0000001a0860723c */ /* 0x040fe20000041848 */
[----:B------:R-:W1:Y:S01]  /*50b0*/  LDSM.16.MT88.4 R24, [R221+0x6900] ;  /* 0x00690000dd18783b */ /* 0x000e620000004200 */
[----:B------:R2:W3:Y:S06]  /*50c0*/  MUFU.EX2 R151, R0 ;  /* 0x0000000000977308 */ /* 0x0004ec0000000800 */
[C---:B------:R-:W-:Y:S01]  /*50d0*/  HMMA.16816.F32.BF16 R108, R8.reuse, R32, R100 ;  /* 0x00000020086c723c */ /* 0x040fe20000041864 */
[----:B------:R-:W3:Y:S07]  /*50e0*/  LDSM.16.MT88.4 R32, [R220+0x6900] ;  /* 0x00690000dc20783b */ /* 0x000eee0000004200 */
[----:B------:R-:W-:Y:S01]  /*50f0*/  HMMA.16816.F32.BF16 R104, R8, R28, R88 ;  /* 0x0000001c0868723c */ /* 0x000fe20000041858 */
[----:B--2---:R-:W-:-:S04]  /*5100*/  FFMA.FTZ R0, R206, c[0x0][0x2d0], -R6 ;  /* 0x0000b400ce007a23 */ /* 0x004fc80000010806 */
[----:B------:R2:W-:Y:S03]  /*5110*/  MUFU.EX2 R150, R0 ;  /* 0x0000000000967308 */ /* 0x0005e60000000800 */
[C---:B----4-:R-:W-:Y:S08]  /*5120*/  HMMA.16816.F32.BF16 R88, R8.reuse, R20, R64 ;  /* 0x000000140858723c */ /* 0x050ff00000041840 */
[----:B-----5:R-:W-:Y:S01]  /*5130*/  HMMA.16816.F32.BF16 R64, R8, R14, R48 ;  /* 0x0000000e0840723c */ /* 0x020fe20000041830 */
[----:B--2---:R-:W-:-:S07]  /*5140*/  FFMA.FTZ R0, R207, c[0x0][0x2d0], -R6 ;  /* 0x0000b400cf007a23 */ /* 0x004fce0000010806 */
[C---:B------:R-:W-:Y:S01]  /*5150*/  HMMA.16816.F32.BF16 R72, R8.reuse, R12, R44 ;  /* 0x0000000c0848723c */ /* 0x040fe2000004182c */
[----:B------:R-:W-:Y:S01]  /*5160*/  LDSM.16.MT88.4 R12, [R220+0x3100] ;  /* 0x00310000dc0c783b */ /* 0x000fe20000004200 */
[----:B------:R2:W4:Y:S06]  /*5170*/  MUFU.EX2 R149, R0 ;  /* 0x0000000000957308 */ /* 0x00052c0000000800 */
[C---:B-1----:R-:W-:Y:S08]  /*5180*/  HMMA.16816.F32.BF16 R48, R8.reuse, R24, R52 ;  /* 0x000000180830723c */ /* 0x042ff00000041834 */
[----:B------:R-:W-:Y:S01]  /*5190*/  HMMA.16816.F32.BF16 R52, R8, R26, R60 ;  /* 0x0000001a0834723c */ /* 0x000fe2000004183c */
[----:B------:R-:W1:Y:S01]  /*51a0*/  LDSM.16.MT88.4 R24, [R217+0x7100] ;  /* 0x00710000d918783b */ /* 0x000e620000004200 */
[----:B--2---:R-:W-:-:S04]  /*51b0*/  FFMA.FTZ R0, R213, c[0x0][0x2d0], -R2 ;  /* 0x0000b400d5007a23 */ /* 0x004fc80000010802 */
[----:B------:R2:W-:Y:S02]  /*51c0*/  MUFU.EX2 R71, R0 ;  /* 0x0000000000477308 */ /* 0x0005e40000000800 */
[C---:B------:R-:W-:Y:S01]  /*51d0*/  HMMA.16816.F32.BF16 R100, R8.reuse, R30, R80 ;  /* 0x0000001e0864723c */ /* 0x040fe20000041850 */
[----:B------:R-:W5:Y:S07]  /*51e0*/  LDSM.16.MT88.4 R28, [R217+0x3100] ;  /* 0x00310000d91c783b */ /* 0x000f6e0000004200 */
[----:B------:R-:W-:Y:S01]  /*51f0*/  HMMA.16816.F32.BF16 R80, R8, R22, R56 ;  /* 0x000000160850723c */ /* 0x000fe20000041838 */
[----:B------:R-:W1:Y:S01]  /*5200*/  LDSM.16.MT88.4 R20, [R218+0x3100] ;  /* 0x00310000da14783b */ /* 0x000e620000004200 */
[----:B--2---:R-:W-:-:S06]  /*5210*/  FFMA.FTZ R0, R212, c[0x0][0x2d0], -R2 ;  /* 0x0000b400d4007a23 */ /* 0x004fcc0000010802 */
[C---:B------:R-:W-:Y:S01]  /*5220*/  HMMA.16816.F32.BF16 R56, R8.reuse, R16, R40 ;  /* 0x000000100838723c */ /* 0x040fe20000041828 */
[----:B------:R2:W1:Y:S07]  /*5230*/  MUFU.EX2 R70, R0 ;  /* 0x0000000000467308 */ /* 0x00046e0000000800 */
[C---:B------:R-:W-:Y:S01]  /*5240*/  HMMA.16816.F32.BF16 R40, R8.reuse, R18, R36 ;  /* 0x000000120828723c */ /* 0x040fe20000041824 */
[----:B------:R-:W5:Y:S07]  /*5250*/  LDSM.16.MT88.4 R16, [R221+0x3100] ;  /* 0x00310000dd10783b */ /* 0x000f6e0000004200 */
[----:B---3--:R-:W-:Y:S01]  /*5260*/  HMMA.16816.F32.BF16 R44, R8, R32, R112 ;  /* 0x00000020082c723c */ /* 0x008fe20000041870 */
[----:B------:R-:W-:Y:S01]  /*5270*/  LDSM.16.MT88.4 R112, [R217+0x7900] ;  /* 0x00790000d970783b */ /* 0x000fe20000004200 */
[----:B--2---:R-:W-:-:S04]  /*5280*/  FFMA.FTZ R0, R214, c[0x0][0x2d0], -R2 ;  /* 0x0000b400d6007a23 */ /* 0x004fc80000010802 */
[----:B------:R2:W-:Y:S02]  /*5290*/  MUFU.EX2 R69, R0 ;  /* 0x0000000000457308 */ /* 0x0005e40000000800 */
[----:B------:R-:W-:Y:S01]  /*52a0*/  HMMA.16816.F32.BF16 R36, R8, R34, R84 ;  /* 0x000000220824723c */ /* 0x000fe20000041854 */
[----:B------:R-:W3:Y:S06]  /*52b0*/  LDSM.16.MT88.4 R32, [R218+0x7100] ;  /* 0x00710000da20783b */ /* 0x000eec0000004200 */
[----:B------:R-:W-:Y:S02]  /*52c0*/  F2FP.BF16.PACK_AB R8, R151, R132 ;  /* 0x000000849708723e */ /* 0x000fe400000010ff */
[----:B----4-:R-:W-:-:S02]  /*52d0*/  F2FP.BF16.PACK_AB R10, R149, R150 ;  /* 0x00000096950a723e */ /* 0x010fc400000010ff */
[----:B-1----:R-:W-:Y:S01]  /*52e0*/  F2FP.BF16.PACK_AB R9, R70, R71 ;  /* 0x000000474609723e */ /* 0x002fe200000010ff */
[----:B--2---:R-:W-:-:S04]  /*52f0*/  FFMA.FTZ R0, R215, c[0x0][0x2d0], -R2 ;  /* 0x0000b400d7007a23 */ /* 0x004fc80000010802 */
[----:B------:R1:W2:Y:S02]  /*5300*/  MUFU.EX2 R62, R0 ;  /* 0x00000000003e7308 */ /* 0x0002a40000000800 */
[----:B-1----:R-:W-:Y:S01]  /*5310*/  FFMA.FTZ R0, R250, c[0x0][0x2d0], -R6 ;  /* 0x0000b400fa007a23 */ /* 0x002fe20000010806 */
[----:B--2---:R-:W-:-:S05]  /*5320*/  F2FP.BF16.PACK_AB R11, R62, R69 ;  /* 0x000000453e0b723e */ /* 0x004fca00000010ff */
[----:B------:R1:W-:Y:S02]  /*5330*/  MUFU.EX2 R61, R0 ;  /* 0x00000000003d7308 */ /* 0x0003e40000000800 */
[C---:B------:R-:W-:Y:S08]  /*5340*/  HMMA.16816.F32.BF16 R64, R8.reuse, R26, R64 ;  /* 0x0000001a0840723c */ /* 0x040ff00000041840 */
[----:B------:R-:W-:Y:S01]  /*5350*/  HMMA.16816.F32.BF16 R72, R8, R24, R72 ;  /* 0x000000180848723c */ /* 0x000fe20000041848 */
[----:B-1----:R-:W-:-:S04]  /*5360*/  FFMA.FTZ R0, R251, c[0x0][0x2d0], -R6 ;  /* 0x0000b400fb007a23 */ /* 0x002fc80000010806 */
[----:B------:R1:W2:Y:S03]  /*5370*/  MUFU.EX2 R60, R0 ;  /* 0x00000000003c7308 */ /* 0x0002a60000000800 */
[C---:B-----5:R-:W-:Y:S08]  /*5380*/  HMMA.16816.F32.BF16 R76, R8.reuse, R28, R108 ;  /* 0x0000001c084c723c */ /* 0x060ff0000004186c */
[----:B------:R-:W-:Y:S01]  /*5390*/  HMMA.16816.F32.BF16 R84, R8, R20, R104 ;  /* 0x000000140854723c */ /* 0x000fe20000041868 */
[----:B------:R-:W-:Y:S01]  /*53a0*/  LDSM.16.MT88.4 R104, [R220+0x3900] ;  /* 0x00390000dc68783b */ /* 0x000fe20000004200 */
[----:B-1----:R-:W-:-:S06]  /*53b0*/  FFMA.FTZ R0, R249, c[0x0][0x2d0], -R6 ;  /* 0x0000b400f9007a23 */ /* 0x002fcc0000010806 */
[C---:B------:R-:W-:Y:S01]  /*53c0*/  HMMA.16816.F32.BF16 R28, R8.reuse, R30, R116 ;  /* 0x0000001e081c723c */ /* 0x040fe20000041874 */
[----:B--2---:R-:W-:Y:S01]  /*53d0*/  F2FP.BF16.PACK_AB R136, R60, R61 ;  /* 0x0000003d3c88723e */ /* 0x004fe200000010ff */
[----:B------:R1:W-:Y:S06]  /*53e0*/  MUFU.EX2 R26, R0 ;  /* 0x00000000001a7308 */ /* 0x0003ec0000000800 */
[C---:B------:R-:W-:Y:S08]  /*53f0*/  HMMA.16816.F32.BF16 R20, R8.reuse, R22, R100 ;  /* 0x000000160814723c */ /* 0x040ff00000041864 */
[----:B------:R-:W-:Y:S01]  /*5400*/  HMMA.16816.F32.BF16 R92, R8, R16, R92 ;  /* 0x00000010085c723c */ /* 0x000fe2000004185c */
[----:B-1----:R-:W-:-:S04]  /*5410*/  FFMA.FTZ R0, R252, c[0x0][0x2d0], -R6 ;  /* 0x0000b400fc007a23 */ /* 0x002fc80000010806 */
[----:B------:R1:W-:Y:S03]  /*5420*/  MUFU.EX2 R25, R0 ;  /* 0x0000000000197308 */ /* 0x0003e60000000800 */
[C---:B------:R-:W-:Y:S01]  /*5430*/  HMMA.16816.F32.BF16 R100, R8.reuse, R18, R96 ;  /* 0x000000120864723c */ /* 0x040fe20000041860 */
[----:B------:R-:W2:Y:S04]  /*5440*/  LDSM.16.MT88.4 R16, [R221+0x7100] ;  /* 0x00710000dd10783b */ /* 0x000ea80000004200 */
[----:B------:R-:W-:Y:S03]  /*5450*/  LDSM.16.MT88.4 R96, [R221+0x3900] ;  /* 0x00390000dd60783b */ /* 0x000fe60000004200 */
[----:B------:R-:W-:Y:S01]  /*5460*/  HMMA.16816.F32.BF16 R108, R8, R12, R88 ;  /* 0x0000000c086c723c */ /* 0x000fe20000041858 */
[----:B------:R-:W-:Y:S01]  /*5470*/  LDSM.16.MT88.4 R88, [R218+0x3900] ;  /* 0x00390000da58783b */ /* 0x000fe20000004200 */
[----:B-1----:R-:W-:-:S06]  /*5480*/  FFMA.FTZ R0, R171, c[0x0][0x2d0], -R2 ;  /* 0x0000b400ab007a23 */ /* 0x002fcc0000010802 */
[C---:B------:R-:W-:Y:S01]  /*5490*/  HMMA.16816.F32.BF16 R116, R8.reuse, R14, R80 ;  /* 0x0000000e0874723c */ /* 0x040fe20000041850 */
[----:B------:R-:W-:Y:S01]  /*54a0*/  IMAD.MOV.U32 R171, RZ, RZ, R131 ;  /* 0x000000ffffab7224 */ /* 0x000fe200078e0083 */
[----:B------:R-:W1:Y:S01]  /*54b0*/  LDSM.16.MT88.4 R12, [R220+0x7100] ;  /* 0x00710000dc0c783b */ /* 0x000e620000004200 */
[----:B------:R4:W-:Y:S01]  /*54c0*/  MUFU.EX2 R24, R0 ;  /* 0x0000000000187308 */ /* 0x0009e20000000800 */
[----:B------:R-:W-:Y:S02]  /*54d0*/  IMAD.MOV.U32 R131, RZ, RZ, R137 ;  /* 0x000000ffff837224 */ /* 0x000fe400078e0089 */
[----:B------:R-:W5:Y:S02]  /*54e0*/  LDSM.16.MT88.4 R80, [R217+0x3900] ;  /* 0x00390000d950783b */ /* 0x000f640000004200 */
[C---:B---3--:R-:W-:Y:S08]  /*54f0*/  HMMA.16816.F32.BF16 R56, R8.reuse, R32, R56 ;  /* 0x000000200838723c */ /* 0x048ff00000041838 */
[----:B------:R-:W-:Y:S01]  /*5500*/  HMMA.16816.F32.BF16 R40, R8, R34, R40 ;  /* 0x000000220828723c */ /* 0x000fe20000041828 */
[----:B----4-:R-:W-:-:S04]  /*5510*/  FFMA.FTZ R0, R7, c[0x0][0x2d0], -R2 ;  /* 0x0000b40007007a23 */ /* 0x010fc80000010802 */
[----:B------:R3:W4:Y:S03]  /*5520*/  MUFU.EX2 R7, R0 ;  /* 0x0000000000077308 */ /* 0x0007260000000800 */
[C---:B--2---:R-:W-:Y:S08]  /*5530*/  HMMA.16816.F32.BF16 R48, R8.reuse, R16, R48 ;  /* 0x000000100830723c */ /* 0x044ff00000041830 */
[----:B------:R-:W-:Y:S01]  /*5540*/  HMMA.16816.F32.BF16 R52, R8, R18, R52 ;  /* 0x000000120834723c */ /* 0x000fe20000041834 */
[--C-:B---3--:R-:W-:Y:S01]  /*5550*/  FFMA.FTZ R0, R169, c[0x0][0x2d0], -R2.reuse ;  /* 0x0000b400a9007a23 */ /* 0x108fe20000010802 */
[----:B----4-:R-:W-:Y:S01]  /*5560*/  F2FP.BF16.PACK_AB R137, R7, R24 ;  /* 0x000000180789723e */ /* 0x010fe200000010ff */
[----:B------:R-:W-:-:S05]  /*5570*/  FFMA.FTZ R2, R161, c[0x0][0x2d0], -R2 ;  /* 0x0000b400a1027a23 */ /* 0x000fca0000010802 */
[C---:B-1----:R-:W-:Y:S01]  /*5580*/  HMMA.16816.F32.BF16 R44, R8.reuse, R12, R44 ;  /* 0x0000000c082c723c */ /* 0x042fe2000004182c */
[----:B------:R-:W-:Y:S01]  /*5590*/  IMAD.MOV.U32 R169, RZ, RZ, R128 ;  /* 0x000000ffffa97224 */ /* 0x000fe200078e0080 */
[----:B------:R1:W-:Y:S01]  /*55a0*/  MUFU.EX2 R6, R0 ;  /* 0x0000000000067308 */ /* 0x0003e20000000800 */
[----:B------:R-:W-:Y:S02]  /*55b0*/  IMAD.MOV.U32 R161, RZ, RZ, R163 ;  /* 0x000000ffffa17224 */ /* 0x000fe400078e00a3 */
[----:B------:R-:W-:Y:S02]  /*55c0*/  IMAD.MOV.U32 R163, RZ, RZ, R5 ;  /* 0x000000ffffa37224 */ /* 0x000fe400078e0005 */
[----:B------:R-:W-:Y:S01]  /*55d0*/  IMAD.MOV.U32 R128, RZ, RZ, R166 ;  /* 0x000000ffff807224 */ /* 0x000fe200078e00a6 */
[----:B------:R-:W-:Y:S01]  /*55e0*/  HMMA.16816.F32.BF16 R36, R8, R14, R36 ;  /* 0x0000000e0824723c */ /* 0x000fe20000041824 */
[----:B------:R-:W-:Y:S01]  /*55f0*/  IMAD.MOV.U32 R166, RZ, RZ, R138 ;  /* 0x000000ffffa67224 */ /* 0x000fe200078e008a */
[----:B------:R2:W3:Y:S01]  /*5600*/  MUFU.EX2 R5, R2 ;  /* 0x0000000200057308 */ /* 0x0004e20000000800 */
[----:B------:R-:W-:Y:S01]  /*5610*/  LDSM.16.MT88.4 R8, [R220+0x7900] ;  /* 0x00790000dc08783b */ /* 0x000fe20000004200 */
[----:B------:R-:W-:Y:S01]  /*5620*/  F2FP.BF16.PACK_AB R138, R25, R26 ;  /* 0x0000001a198a723e */ /* 0x000fe200000010ff */
[----:B-1----:R-:W-:-:S04]  /*5630*/  FADD.FTZ R0, R170, R188 ;  /* 0x000000bcaa007221 */ /* 0x002fc80000010000 */
[----:B------:R-:W-:Y:S02]  /*5640*/  FADD.FTZ R0, R128, R0 ;  /* 0x0000000080007221 */ /* 0x000fe40000010000 */
[----:B--2---:R-:W-:Y:S01]  /*5650*/  FADD.FTZ R2, R169, R171 ;  /* 0x000000aba9027221 */ /* 0x004fe20000010000 */
[----:B---3--:R-:W-:Y:S01]  /*5660*/  F2FP.BF16.PACK_AB R139, R5, R6 ;  /* 0x00000006058b723e */ /* 0x008fe200000010ff */
[----:B------:R-:W-:Y:S02]  /*5670*/  FADD.FTZ R0, R130, R0 ;  /* 0x0000000082007221 */ /* 0x000fe40000010000 */
[----:B------:R-:W-:Y:S02]  /*5680*/  FADD.FTZ R2, R129, R2 ;  /* 0x0000000281027221 */ /* 0x000fe40000010000 */
[----:B------:R-:W-:Y:S02]  /*5690*/  FADD.FTZ R0, R166, R0 ;  /* 0x00000000a6007221 */ /* 0x000fe40000010000 */
[----:B------:R-:W-:Y:S01]  /*56a0*/  FADD.FTZ R2, R131, R2 ;  /* 0x0000000283027221 */ /* 0x000fe20000010000 */
[----:B------:R-:W-:Y:S01]  /*56b0*/  HMMA.16816.F32.BF16 R92, R136, R96, R92 ;  /* 0x00000060885c723c */ /* 0x000fe2000004185c */
[----:B------:R-:W-:Y:S01]  /*56c0*/  FADD.FTZ R0, R167, R0 ;  /* 0x00000000a7007221 */ /* 0x000fe20000010000 */
[----:B------:R-:W1:Y:S01]  /*56d0*/  LDSM.16.MT88.4 R128, [R221+0x7900] ;  /* 0x00790000dd80783b */ /* 0x000e620000004200 */
[----:B------:R-:W-:-:S02]  /*56e0*/  FADD.FTZ R2, R168, R2 ;  /* 0x00000002a8027221 */ /* 0x000fc40000010000 */
[----:B------:R-:W-:Y:S02]  /*56f0*/  FADD.FTZ R0, R164, R0 ;  /* 0x00000000a4007221 */ /* 0x000fe40000010000 */
[----:B------:R-:W-:Y:S01]  /*5700*/  FADD.FTZ R2, R165, R2 ;  /* 0x00000002a5027221 */ /* 0x000fe20000010000 */
[C---:B------:R-:W-:Y:S01]  /*5710*/  HMMA.16816.F32.BF16 R96, R136.reuse, R98, R100 ;  /* 0x000000628860723c */ /* 0x040fe20000041864 */
[----:B------:R-:W-:Y:S02]  /*5720*/  FADD.FTZ R0, R163, R0 ;  /* 0x00000000a3007221 */ /* 0x000fe40000010000 */
[----:B------:R-:W-:Y:S02]  /*5730*/  FADD.FTZ R2, R161, R2 ;  /* 0x00000002a1027221 */ /* 0x000fe40000010000 */
[----:B------:R-:W-:Y:S02]  /*5740*/  FADD.FTZ R0, R248, R0 ;  /* 0x00000000f8007221 */ /* 0x000fe40000010000 */
[----:B------:R-:W-:Y:S01]  /*5750*/  FADD.FTZ R2, R162, R2 ;  /* 0x00000002a2027221 */ /* 0x000fe20000010000 */
[----:B------:R-:W-:Y:S01]  /*5760*/  HMMA.16816.F32.BF16 R100, R136, R104, R108 ;  /* 0x000000688864723c */ /* 0x000fe2000004186c */
[----:B------:R-:W-:-:S02]  /*5770*/  FADD.FTZ R0, R246, R0 ;  /* 0x00000000f6007221 */ /* 0x000fc40000010000 */
[----:B------:R-:W-:Y:S02]  /*5780*/  FADD.FTZ R2, R242, R2 ;  /* 0x00000002f2027221 */ /* 0x000fe40000010000 */
[----:B------:R-:W-:Y:S02]  /*5790*/  FADD.FTZ R0, R243, R0 ;  /* 0x00000000f3007221 */ /* 0x000fe40000010000 */
[----:B------:R-:W-:Y:S01]  /*57a0*/  FADD.FTZ R2, R241, R2 ;  /* 0x00000002f1027221 */ /* 0x000fe20000010000 */
[----:B------:R-:W-:Y:S01]  /*57b0*/  HMMA.16816.F32.BF16 R104, R136, R106, R116 ;  /* 0x0000006a8868723c */ /* 0x000fe20000041874 */
[----:B------:R-:W-:Y:S02]  /*57c0*/  FADD.FTZ R0, R247, R0 ;  /* 0x00000000f7007221 */ /* 0x000fe40000010000 */
[----:B------:R-:W-:Y:S02]  /*57d0*/  FADD.FTZ R2, R240, R2 ;  /* 0x00000002f0027221 */ /* 0x000fe40000010000 */
[----:B------:R-:W-:-:S02]  /*57e0*/  FADD.FTZ R0, R203, R0 ;  /* 0x00000000cb007221 */ /* 0x000fc40000010000 */
[----:B------:R-:W-:Y:S01]  /*57f0*/  FADD.FTZ R2, R239, R2 ;  /* 0x00000002ef027221 */ /* 0x000fe20000010000 */
[C---:B-----5:R-:W-:Y:S01]  /*5800*/  HMMA.16816.F32.BF16 R76, R136.reuse, R80, R76 ;  /* 0x00000050884c723c */ /* 0x060fe2000004184c */
[----:B------:R-:W-:Y:S02]  /*5810*/  FADD.FTZ R0, R201, R0 ;  /* 0x00000000c9007221 */ /* 0x000fe40000010000 */
[----:B------:R-:W-:Y:S02]  /*5820*/  FADD.FTZ R2, R199, R2 ;  /* 0x00000002c7027221 */ /* 0x000fe40000010000 */
[----:B------:R-:W-:Y:S02]  /*5830*/  FADD.FTZ R0, R200, R0 ;  /* 0x00000000c8007221 */ /* 0x000fe40000010000 */
[----:B------:R-:W-:Y:S01]  /*5840*/  FADD.FTZ R2, R198, R2 ;  /* 0x00000002c6027221 */ /* 0x000fe20000010000 */
[----:B------:R-:W-:Y:S03]  /*5850*/  HMMA.16816.F32.BF16 R84, R136, R88, R84 ;  /* 0x000000588854723c */ /* 0x000fe60000041854 */
        /* <DEDUP_REMOVED lines=18> */
[C---:B-1----:R-:W-:Y:S01]  /*5980*/  HMMA.16816.F32.BF16 R124, R136.reuse, R128, R48 ;  /* 0x00000080887c723c */ /* 0x042fe20000041830 */
        /* <DEDUP_REMOVED lines=24> */
[C---:B------:R-:W-:Y:S04]  /*5b10*/  HMMA.16816.F32.BF16 R132, R136.reuse, R8, R44 ;  /* 0x000000088884723c */ /* 0x040fe8000004182c */
[----:B------:R1:W-:Y:S04]  /*5b20*/  STL [R1+0xc], R0 ;  /* 0x00000c0001007387 */ /* 0x0003e80000100800 */
[----:B------:R1:W-:Y:S01]  /*5b30*/  STL [R1+0x8], R4 ;  /* 0x0000080401007387 */ /* 0x0003e20000100800 */
[----:B------:R-:W-:Y:S01]  /*5b40*/  HMMA.16816.F32.BF16 R136, R136, R10, R36 ;  /* 0x0000000a8888723c */ /* 0x000fe20000041824 */
[----:B------:R-:W-:Y:S07]  /*5b50*/  @P1 BRA `(.L_x_2) ;  /* 0x0000452000001947 */ /* 0x000fee0003800000 */
[C---:B------:R-:W-:Y:S01]  /*5b60*/  IADD3 R162, R148.reuse, 0x40, RZ ;  /* 0x0000004094a27810 */ /* 0x040fe20007ffe0ff */
[----:B------:R-:W-:Y:S01]  /*5b70*/  IMAD.MOV.U32 R70, RZ, RZ, R3 ;  /* 0x000000ffff467224 */ /* 0x000fe200078e0003 */
[----:B------:R-:W-:Y:S01]  /*5b80*/  UIADD3 UR8, UR8, -0x2, URZ ;  /* 0xfffffffe08087890 */ /* 0x000fe2000fffe03f */
[----:B------:R-:W-:Y:S01]  /*5b90*/  IMAD.MOV.U32 R69, RZ, RZ, R68 ;  /* 0x000000ffff457224 */ /* 0x000fe200078e0044 */
[----:B------:R-:W-:Y:S01]  /*5ba0*/  SHF.R.S32.HI R243, RZ, 0x1f, R162 ;  /* 0x0000001ffff37819 */ /* 0x000fe200000114a2 */
[----:B------:R-:W-:-:S03]  /*5bb0*/  IMAD.WIDE R240, R148, 0x2, RZ ;  /* 0x0000000294f07825 */ /* 0x000fc600078e02ff */
[----:B------:R-:W-:-:S04]  /*5bc0*/  LEA.HI R243, R243, R162, RZ, 0x3 ;  /* 0x000000a2f3f37211 */ /* 0x000fc800078f18ff */
[----:B------:R-:W-:-:S04]  /*5bd0*/  LOP3.LUT R243, R243, 0xfffffff8, RZ, 0xc0, !PT ;  /* 0xfffffff8f3f37812 */ /* 0x000fc800078ec0ff */
[----:B------:R-:W-:-:S04]  /*5be0*/  SHF.R.S32.HI R242, RZ, 0x1f, R243 ;  /* 0x0000001ffff27819 */ /* 0x000fc800000114f3 */
[C---:B------:R-:W-:Y:S01]  /*5bf0*/  SHF.L.U64.HI R242, R243.reuse, 0x1, R242 ;  /* 0x00000001f3f27819 */ /* 0x040fe200000102f2 */
[----:B------:R-:W-:Y:S02]  /*5c00*/  IMAD.SHL.U32 R243, R243, 0x2, RZ ;  /* 0x00000002f3f37824 */ /* 0x000fe400078e00ff */
[----:B------:R-:W2:Y:S01]  /*5c10*/  LDL R162, [R1+0x10] ;  /* 0x0000100001a27983 */ /* 0x000ea20000100800 */
[----:B------:R-:W-:Y:S02]  /*5c20*/  SEL R2, RZ, 0x10, P0 ;  /* 0x00000010ff027807 */ /* 0x000fe40000000000 */
[----:B-1----:R-:W-:Y:S02]  /*5c30*/  SEL R0, RZ, 0x10, P3 ;  /* 0x00000010ff007807 */ /* 0x002fe40001800000 */
[----:B------:R-:W-:Y:S02]  /*5c40*/  ISETP.NE.U32.AND P5, PT, R2, RZ, PT ;  /* 0x000000ff0200720c */ /* 0x000fe40003fa5070 */
[----:B------:R-:W-:Y:S02]  /*5c50*/  ISETP.NE.U32.AND P4, PT, R0, RZ, PT ;  /* 0x000000ff0000720c */ /* 0x000fe40003f85070 */
[----:B------:R-:W-:-:S02]  /*5c60*/  IADD3 R2, -R2, 0x10, RZ ;  /* 0x0000001002027810 */ /* 0x000fc40007ffe1ff */
[----:B------:R-:W-:Y:S02]  /*5c70*/  IADD3 R0, -R0, 0x10, RZ ;  /* 0x0000001000007810 */ /* 0x000fe40007ffe1ff */
[----:B------:R-:W-:Y:S02]  /*5c80*/  LOP3.LUT R2, R2, 0xf, RZ, 0xc0, !PT ;  /* 0x0000000f02027812 */ /* 0x000fe400078ec0ff */
[----:B------:R-:W-:Y:S01]  /*5c90*/  LOP3.LUT R0, R0, 0xf, RZ, 0xc0, !PT ;  /* 0x0000000f00007812 */ /* 0x000fe200078ec0ff */
[----:B--2---:R-:W-:Y:S01]  /*5ca0*/  IMAD.SHL.U32 R239, R162, 0x2, RZ ;  /* 0x00000002a2ef7824 */ /* 0x004fe200078e00ff */
[----:B------:R-:W-:Y:S05]  /*5cb0*/  BRA `(.L_x_3) ;  /* 0x000003f000007947 */ /* 0x000fea0003800000 */
.L_x_5:
[----:B------:R-:W2:Y:S01]  /*5cc0*/  LDL R3, [R1] ;  /* 0x0000000001037983 */ /* 0x000ea20000100800 */
[----:B------:R-:W-:Y:S01]  /*5cd0*/  ULEA UR5, UR8, UR11, 0x7 ;  /* 0x0000000b08057291 */ /* 0x000fe2000f8e383f */
[----:B------:R-:W-:Y:S01]  /*5ce0*/  PLOP3.LUT P2, PT, PT, PT, UP1, 0x80, 0x0 ;  /* 0x000000000000781c */ /* 0x000fe20003f4f018 */
[----:B------:R-:W-:Y:S01]  /*5cf0*/  IMAD.MOV.U32 R244, RZ, RZ, RZ ;  /* 0x000000fffff47224 */ /* 0x000fe200078e00ff */
[----:B------:R-:W-:Y:S03]  /*5d00*/  PLOP3.LUT P1, PT, PT, PT, UP1, 0x80, 0x0 ;  /* 0x000000000000781c */ /* 0x000fe60003f2f018 */
[----:B------:R-:W-:Y:S05]  /*5d10*/  IMAD.U32 R2, RZ, RZ, UR5 ;  /* 0x00000005ff027e24 */ /* 0x000fea000f8e00ff */
[----:B--2---:R-:W-:Y:S05]  /*5d20*/  IADD3 R2, R2, -0x80, R3 ;  /* 0xffffff8002027810 */ /* 0x004fea0007ffe003 */
[----:B------:R-:W-:Y:S04]  /*5d30*/  @P2 IMAD.HI.U32 R3, R2, c[0x0][0x2bc], RZ ;  /* 0x0000af0002032a27 */ /* 0x000fe800078e00ff */
[----:B------:R-:W-:Y:S01]  /*5d40*/  IMAD.MOV.U32 R0, RZ, RZ, R2 ;  /* 0x000000ffff007224 */ /* 0x000fe200078e0002 */
[----:B------:R-:W-:Y:S04]  /*5d50*/  @P1 SHF.R.U32.HI R0, RZ, c[0x0][0x2c0], R3 ;  /* 0x0000b000ff001a19 */ /* 0x000fe80000011603 */
[C---:B------:R-:W-:Y:S04]  /*5d60*/  @!P6 IADD3 R3, P1, R0.reuse, UR12, RZ ;  /* 0x0000000c0003ec10 */ /* 0x040fe8000ff3e0ff */
[----:B------:R-:W-:Y:S01]  /*5d70*/  @!P6 LEA.HI.X.SX32 R5, R0, UR6, 0x1, P1 ;  /* 0x000000060005ec11 */ /* 0x000fe200088f0eff */
[----:B------:R-:W-:Y:S01]  /*5d80*/  IMAD.MOV R0, RZ, RZ, -R0 ;  /* 0x000000ffff007224 */ /* 0x000fe200078e0a00 */
[C---:B------:R-:W-:Y:S03]  /*5d90*/  @!P6 LEA R4, P1, R3.reuse, c[0x0][0x2a0], 0x2 ;  /* 0x0000a8000304ea11 */ /* 0x040fe600078210ff */
[----:B------:R-:W-:Y:S01]  /*5da0*/  IMAD R245, R0, c[0x0][0x2b8], R2 ;  /* 0x0000ae0000f57a24 */ /* 0x000fe200078e0202 */
[----:B------:R-:W-:Y:S03]  /*5db0*/  @!P6 LEA.HI.X R5, R3, c[0x0][0x2a4], R5, 0x2, P1 ;  /* 0x0000a9000305ea11 */ /* 0x000fe600008f1405 */
[C---:B------:R-:W-:Y:S01]  /*5dc0*/  IMAD.WIDE.U32 R2, R245.reuse, c[0x0][0x1e0], RZ ;  /* 0x00007800f5027a25 */ /* 0x040fe200078e00ff */
[----:B------:R-:W-:Y:S01]  /*5dd0*/  SHF.R.S32.HI R0, RZ, 0x1f, R245 ;  /* 0x0000001fff007819 */ /* 0x000fe200000114f5 */
[----:B------:R-:W2:Y:S04]  /*5de0*/  @!P6 LDG.E R244, [R4.64] ;  /* 0x0000000e04f4e981 */ /* 0x000ea8000c1e1900 */
[----:B------:R-:W-:Y:S04]  /*5df0*/  IMAD R0, R0, c[0x0][0x1e0], RZ ;  /* 0x0000780000007a24 */ /* 0x000fe800078e02ff */
[----:B------:R-:W-:Y:S04]  /*5e00*/  IMAD R0, R245, c[0x0][0x1e4], R0 ;  /* 0x00007900f5007a24 */ /* 0x000fe800078e0200 */
[----:B------:R-:W-:Y:S01]  /*5e10*/  IMAD.IADD R3, R3, 0x1, R0 ;  /* 0x0000000103037824 */ /* 0x000fe200078e0200 */
[----:B--2---:R-:W-:Y:S03]  /*5e20*/  SHF.R.S32.HI R4, RZ, 0x1f, R244 ;  /* 0x0000001fff047819 */ /* 0x004fe600000114f4 */
[----:B------:R-:W-:Y:S04]  /*5e30*/  IMAD.WIDE.U32 R2, R244, c[0x0][0x1f0], R2 ;  /* 0x00007c00f4027a25 */ /* 0x000fe800078e0002 */
[----:B------:R-:W-:Y:S01]  /*5e40*/  IMAD R4, R4, c[0x0][0x1f0], RZ ;  /* 0x00007c0004047a24 */ /* 0x000fe200078e02ff */
[----:B------:R-:W-:Y:S03]  /*5e50*/  IADD3 R0, P1, R2, UR18, RZ ;  /* 0x0000001202007c10 */ /* 0x000fe6000ff3e0ff */
[----:B------:R-:W-:Y:S05]  /*5e60*/  IMAD R4, R244, c[0x0][0x1f4], R4 ;  /* 0x00007d00f4047a24 */ /* 0x000fea00078e0204 */
[----:B------:R-:W-:Y:S02]  /*5e70*/  IADD3.X R3, R3, UR16, R4, P1, !PT ;  /* 0x0000001003037c10 */ /* 0x000fe40008ffe404 */
[C---:B------:R-:W-:Y:S04]  /*5e80*/  LEA R2, P1, R0.reuse, c[0x0][0x1c8], 0x1 ;  /* 0x0000720000027a11 */ /* 0x040fe800078208ff */
[----:B------:R-:W-:Y:S01]  /*5e90*/  LEA.HI.X R0, R0, c[0x0][0x1cc], R3, 0x1, P1 ;  /* 0x0000730000007a11 */ /* 0x000fe200008f0c03 */
[----:B------:R-:W-:Y:S04]  /*5ea0*/  SHFL.IDX PT, R12, R2, 0x1, 0x181f ;  /* 0x00381f00020c7f89 */ /* 0x000fe800000e0000 */
[----:B------:R-:W1:Y:S04]  /*5eb0*/  SHFL.IDX PT, R3, R2, RZ, 0x181f ;  /* 0x00181fff02037589 */ /* 0x000e6800000e0000 */
[----:B------:R-:W2:Y:S04]  /*5ec0*/  SHFL.IDX PT, R6, R0, RZ, 0x181f ;  /* 0x00181fff00067589 */ /* 0x000ea800000e0000 */
[----:B------:R-:W-:Y:S04]  /*5ed0*/  SHFL.IDX PT, R7, R2, 0x2, 0x181f ;  /* 0x00581f0002077f89 */ /* 0x000fe800000e0000 */
[----:B------:R3:W-:Y:S04]  /*5ee0*/  SHFL.IDX PT, R14, R2, 0x3, 0x181f ;  /* 0x00781f00020e7f89 */ /* 0x0007e800000e0000 */
[----:B------:R-:W4:Y:S04]  /*5ef0*/  SHFL.IDX PT, R9, R0, 0x1, 0x181f ;  /* 0x00381f0000097f89 */ /* 0x000f2800000e0000 */
[----:B------:R-:W5:Y:S04]  /*5f00*/  SHFL.IDX PT, R15, R0, 0x2, 0x181f ;  /* 0x00581f00000f7f89 */ /* 0x000f6800000e0000 */
[----:B------:R-:W5:Y:S01]  /*5f10*/  SHFL.IDX PT, R0, R0, 0x3, 0x181f ;  /* 0x00781f0000007f89 */ /* 0x000f6200000e0000 */
[C---:B-1----:R-:W-:Y:S05]  /*5f20*/  IADD3 R4, P2, R240.reuse, R3, RZ ;  /* 0x00000003f0047210 */ /* 0x042fea0007f5e0ff */
[----:B--2---:R-:W-:Y:S01]  /*5f30*/  IMAD.X R5, R241, 0x1, R6, P2 ;  /* 0x00000001f1057824 */ /* 0x004fe200010e0606 */
[C---:B------:R-:W-:Y:S04]  /*5f40*/  IADD3 R10, P2, R240.reuse, R12, RZ ;  /* 0x0000000cf00a7210 */ /* 0x040fe80007f5e0ff */
[----:B------:R1:W-:Y:S01]  /*5f50*/  LDGSTS.E.BYPASS.LTC128B.128 [R239+0x8100], [R4.64], !P0 ;  /* 0x0810000004ef7fae */ /* 0x0003e2000c101d4e */
[----:B---3--:R-:W-:Y:S01]  /*5f60*/  IADD3 R2, P1, R3, R243, RZ ;  /* 0x000000f303027210 */ /* 0x008fe20007f3e0ff */
[----:B----4-:R-:W-:Y:S01]  /*5f70*/  IMAD.X R11, R241, 0x1, R9, P2 ;  /* 0x00000001f10b7824 */ /* 0x010fe200010e0609 */
[----:B------:R-:W-:Y:S03]  /*5f80*/  IADD3 R8, P2, R240, R7, RZ ;  /* 0x00000007f0087210 */ /* 0x000fe60007f5e0ff */
[--C-:B------:R-:W-:Y:S01]  /*5f90*/  IMAD.X R3, R6, 0x1, R242.reuse, P1 ;  /* 0x0000000106037824 */ /* 0x100fe200008e06f2 */
[-C--:B------:R-:W-:Y:S04]  /*5fa0*/  IADD3 R12, P1, R12, R243.reuse, RZ ;  /* 0x000000f30c0c7210 */ /* 0x080fe80007f3e0ff */
[----:B------:R2:W-:Y:S01]  /*5fb0*/  LDGSTS.E.BYPASS.LTC128B.128 [R239+0xc100], [R2.64], !P3 ;  /* 0x0c10000002ef7fae */ /* 0x0005e2000d901d4e */
[--C-:B------:R-:W-:Y:S01]  /*5fc0*/  IMAD.X R13, R9, 0x1, R242.reuse, P1 ;  /* 0x00000001090d7824 */ /* 0x100fe200008e06f2 */
[-C--:B------:R-:W-:Y:S01]  /*5fd0*/  IADD3 R6, P1, R7, R243.reuse, RZ ;  /* 0x000000f307067210 */ /* 0x080fe20007f3e0ff */
[----:B-----5:R-:W-:Y:S01]  /*5fe0*/  IMAD.X R9, R241, 0x1, R15, P2 ;  /* 0x00000001f1097824 */ /* 0x020fe200010e060f */
[----:B------:R3:W-:Y:S03]  /*5ff0*/  LDGSTS.E.BYPASS.LTC128B.128 [R239+0x9100], [R10.64], !P0 ;  /* 0x091000000aef7fae */ /* 0x0007e6000c101d4e */
[----:B------:R-:W-:Y:S01]  /*6000*/  IMAD.X R7, R15, 0x1, R242, P1 ;  /* 0x000000010f077824 */ /* 0x000fe200008e06f2 */
[----:B------:R3:W-:Y:S04]  /*6010*/  LDGSTS.E.BYPASS.LTC128B.128 [R239+0xd100], [R12.64], !P3 ;  /* 0x0d1000000cef7fae */ /* 0x0007e8000d901d4e */
[----:B------:R3:W-:Y:S01]  /*6020*/  LDGSTS.E.BYPASS.LTC128B.128 [R239+0xa100], [R8.64], !P0 ;  /* 0x0a10000008ef7fae */ /* 0x0007e2000c101d4e */
[----:B-1----:R-:W-:Y:S03]  /*6030*/  IADD3 R4, P2, R240, R14, RZ ;  /* 0x0000000ef0047210 */ /* 0x002fe60007f5e0ff */
[----:B------:R3:W-:Y:S02]  /*6040*/  LDGSTS.E.BYPASS.LTC128B.128 [R239+0xe100], [R6.64], !P3 ;  /* 0x0e10000006ef7fae */ /* 0x0007e4000d901d4e */
[----:B------:R-:W-:Y:S05]  /*6050*/  IMAD.X R5, R241, 0x1, R0, P2 ;  /* 0x00000001f1057824 */ /* 0x000fea00010e0600 */
[----:B------:R3:W-:Y:S01]  /*6060*/  LDGSTS.E.BYPASS.LTC128B.128 [R239+0xb100], [R4.64], !P0 ;  /* 0x0b10000004ef7fae */ /* 0x0007e2000c101d4e */
[----:B--2---:R-:W-:Y:S05]  /*6070*/  IADD3 R2, P1, R14, R243, RZ ;  /* 0x000000f30e027210 */ /* 0x004fea0007f3e0ff */
[----:B------:R-:W-:Y:S05]  /*6080*/  IMAD.X R3, R0, 0x1, R242, P1 ;  /* 0x0000000100037824 */ /* 0x000fea00008e06f2 */
[----:B------:R3:W-:Y:S01]  /*6090*/  LDGSTS.E.BYPASS.LTC128B.128 [R239+0xf100], [R2.64], !P3 ;  /* 0x0f10000002ef7fae */ /* 0x0007e2000d901d4e */
[----:B------:R-:W-:-:S05]  /*60a0*/  BRA `(.L_x_4) ;  /* 0x000017e000007947 */ /* 0x000fca0003800000 */
.L_x_3:
[----:B------:R-:W-:Y:S04]  /*60b0*/  DEPBAR.LE SB0, 0x0 ;  /* 0x000080000000791a */ /* 0x000fe80000000000 */
[----:B------:R-:W-:Y:S01]  /*60c0*/  BAR.SYNC.DEFER_BLOCKING 0x0 ;  /* 0x0000000000007b1d */ /* 0x000fe20000010000 */
[----:B------:R-:W-:Y:S01]  /*60d0*/  SHF.R.S32.HI R0, RZ, 0x1f, R245 ;  /* 0x0000001fff007819 */ /* 0x000fe200000114f5 */
[----:B------:R-:W-:Y:S01]  /*60e0*/  IMAD.WIDE.U32 R2, R245, c[0x0][0x208], RZ ;  /* 0x00008200f5027a25 */ /* 0x000fe200078e00ff */
[----:B------:R-:W-:Y:S01]  /*60f0*/  SEL R203, RZ, 0x10, P0 ;  /* 0x00000010ffcb7807 */ /* 0x000fe20000000000 */
[----:B------:R-:W-:Y:S02]  /*6100*/  UISETP.GE.AND UP0, UPT, UR8, 0x1, UPT ;  /* 0x000000010800788c */ /* 0x000fe4000bf06270 */
[----:B------:R-:W-:Y:S01]  /*6110*/  IMAD R0, R0, c[0x0][0x208], RZ ;  /* 0x0000820000007a24 */ /* 0x000fe200078e02ff */
[----:B------:R-:W-:Y:S03]  /*6120*/  IADD3 R203, -R203, 0x10, RZ ;  /* 0x00000010cbcb7810 */ /* 0x000fe60007ffe1ff */
[----:B------:R-:W-:Y:S01]  /*6130*/  IMAD R0, R245, c[0x0][0x20c], R0 ;  /* 0x00008300f5007a24 */ /* 0x000fe200078e0200 */
[----:B------:R-:W-:Y:S04]  /*6140*/  LOP3.LUT R203, R203, 0xf, RZ, 0xc0, !PT ;  /* 0x0000000fcbcb7812 */ /* 0x000fe800078ec0ff */
[----:B------:R-:W-:Y:S02]  /*6150*/  IADD3 R3, R3, R0, RZ ;  /* 0x0000000003037210 */ /* 0x000fe40007ffe0ff */
[----:B------:R-:W-:Y:S03]  /*6160*/  SHF.R.S32.HI R0, RZ, 0x1f, R244 ;  /* 0x0000001fff007819 */ /* 0x000fe600000114f4 */
[----:B------:R-:W-:Y:S01]  /*6170*/  IMAD.WIDE.U32 R2, R244, c[0x0][0x218], R2 ;  /* 0x00008600f4027a25 */ /* 0x000fe200078e0002 */
[----:B------:R-:W1:Y:S04]  /*6180*/  LDSM.16.M88.4 R8, [R216+0x8100] ;  /* 0x00810000d808783b */ /* 0x000e680000000200 */
[----:B------:R-:W-:Y:S01]  /*6190*/  IADD3 R2, P1, R2, UR20, RZ ;  /* 0x0000001402027c10 */ /* 0x000fe2000ff3e0ff */
[----:B------:R-:W-:Y:S04]  /*61a0*/  IMAD R0, R0, c[0x0][0x218], RZ ;  /* 0x0000860000007a24 */ /* 0x000fe800078e02ff */
[----:B------:R-:W-:Y:S01]  /*61b0*/  IMAD R0, R244, c[0x0][0x21c], R0 ;  /* 0x00008700f4007a24 */ /* 0x000fe200078e0200 */
[----:B------:R-:W2:Y:S04]  /*61c0*/  LDSM.16.M88.4 R16, [R216+0x8900] ;  /* 0x00890000d810783b */ /* 0x000ea80000000200 */
[----:B------:R-:W-:Y:S02]  /*61d0*/  IADD3.X R3, R3, UR4, R0, P1, !PT ;  /* 0x0000000403037c10 */ /* 0x000fe40008ffe400 */
[C---:B------:R-:W-:Y:S02]  /*61e0*/  LEA R0, P1, R2.reuse, c[0x0][0x1f8], 0x1 ;  /* 0x00007e0002007a11 */ /* 0x040fe400078208ff */
[----:B------:R-:W3:Y:S02]  /*61f0*/  LDSM.16.M88.4 R24, [R216+0x9100] ;  /* 0x00910000d818783b */ /* 0x000ee40000000200 */
[----:B------:R-:W-:Y:S06]  /*6200*/  LEA.HI.X R2, R2, c[0x0][0x1fc], R3, 0x1, P1 ;  /* 0x00007f0002027a11 */ /* 0x000fec00008f0c03 */
[----:B------:R-:W4:Y:S08]  /*6210*/  LDSM.16.M88.4 R32, [R216+0x9900] ;  /* 0x00990000d820783b */ /* 0x000f300000000200 */
[----:B------:R-:W5:Y:S01]  /*6220*/  LDSM.16.M88.4 R40, [R216+0xa100] ;  /* 0x00a10000d828783b */ /* 0x000f620000000200 */
[C---:B-1----:R-:W-:Y:S07]  /*6230*/  HMMA.16816.F32.BF16 R4, R140.reuse, R8, RZ ;  /* 0x000000088c04723c */ /* 0x042fee00000418ff */
[----:B------:R-:W1:Y:S01]  /*6240*/  LDSM.16.M88.4 R48, [R216+0xa900] ;  /* 0x00a90000d830783b */ /* 0x000e620000000200 */
[C---:B------:R-:W-:Y:S07]  /*6250*/  HMMA.16816.F32.BF16 R8, R140.reuse, R10, RZ ;  /* 0x0000000a8c08723c */ /* 0x040fee00000418ff */
[----:B------:R-:W1:Y:S01]  /*6260*/  LDSM.16.M88.4 R56, [R216+0xb100] ;  /* 0x00b10000d838783b */ /* 0x000e620000000200 */
[C---:B--2---:R-:W-:Y:S07]  /*6270*/  HMMA.16816.F32.BF16 R12, R140.reuse, R16, RZ ;  /* 0x000000108c0c723c */ /* 0x044fee00000418ff */
[----:B------:R-:W2:Y:S01]  /*6280*/  LDSM.16.M88.4 R64, [R216+0xb900] ;  /* 0x00b90000d840783b */ /* 0x000ea20000000200 */
[C---:B------:R-:W-:Y:S07]  /*6290*/  HMMA.16816.F32.BF16 R16, R140.reuse, R18, RZ ;  /* 0x000000128c10723c */ /* 0x040fee00000418ff */
[----:B------:R-:W1:Y:S01]  /*62a0*/  LDSM.16.M88.4 R72, [R223] ;  /* 0x00000000df48783b */ /* 0x000e620000000200 */
[C---:B---3--:R-:W-:Y:S07]  /*62b0*/  HMMA.16816.F32.BF16 R20, R140.reuse, R24, RZ ;  /* 0x000000188c14723c */ /* 0x048fee00000418ff */
[----:B------:R-:W3:Y:S01]  /*62c0*/  LDSM.16.M88.4 R148, [R238] ;  /* 0x00000000ee94783b */ /* 0x000ee20000000200 */
[C---:B------:R-:W-:Y:S07]  /*62d0*/  HMMA.16816.F32.BF16 R24, R140.reuse, R26, RZ ;  /* 0x0000001a8c18723c */ /* 0x040fee00000418ff */
[----:B------:R-:W2:Y:S01]  /*62e0*/  LDSM.16.M88.4 R152, [R237] ;  /* 0x00000000ed98783b */ /* 0x000ea20000000200 */
[C---:B----4-:R-:W-:Y:S07]  /*62f0*/  HMMA.16816.F32.BF16 R28, R140.reuse, R32, RZ ;  /* 0x000000208c1c723c */ /* 0x050fee00000418ff */
[----:B------:R-:W-:Y:S01]  /*6300*/  LDSM.16.M88.4 R156, [R235] ;  /* 0x00000000eb9c783b */ /* 0x000fe20000000200 */
[C---:B------:R-:W-:Y:S07]  /*6310*/  HMMA.16816.F32.BF16 R32, R140.reuse, R34, RZ ;  /* 0x000000228c20723c */ /* 0x040fee00000418ff */
[----:B------:R-:W-:Y:S01]  /*6320*/  LDSM.16.M88.4 R160, [R234] ;  /* 0x00000000eaa0783b */ /* 0x000fe20000000200 */
[C---:B-----5:R-:W-:Y:S07]  /*6330*/  HMMA.16816.F32.BF16 R36, R140.reuse, R40, RZ ;  /* 0x000000288c24723c */ /* 0x060fee00000418ff */
[----:B------:R-:W-:Y:S01]  /*6340*/  LDSM.16.M88.4 R164, [R233] ;  /* 0x00000000e9a4783b */ /* 0x000fe20000000200 */
[C---:B------:R-:W-:Y:S07]  /*6350*/  HMMA.16816.F32.BF16 R40, R140.reuse, R42, RZ ;  /* 0x0000002a8c28723c */ /* 0x040fee00000418ff */
[----:B------:R-:W-:Y:S01]  /*6360*/  LDSM.16.M88.4 R168, [R232] ;  /* 0x00000000e8a8783b */ /* 0x000fe20000000200 */
[C---:B-1----:R-:W-:Y:S07]  /*6370*/  HMMA.16816.F32.BF16 R44, R140.reuse, R48, RZ ;  /* 0x000000308c2c723c */ /* 0x042fee00000418ff */
[----:B------:R-:W-:Y:S01]  /*6380*/  SHFL.IDX PT, R202, R0, 0x3, 0x181f ;  /* 0x00781f0000ca7f89 */ /* 0x000fe200000e0000 */
[C---:B------:R-:W-:Y:S07]  /*6390*/  HMMA.16816.F32.BF16 R48, R140.reuse, R50, RZ ;  /* 0x000000328c30723c */ /* 0x040fee00000418ff */
[----:B------:R-:W1:Y:S01]  /*63a0*/  SHFL.IDX PT, R190, R0, RZ, 0x181f ;  /* 0x00181fff00be7589 */ /* 0x000e6200000e0000 */
[C---:B------:R-:W-:Y:S07]  /*63b0*/  HMMA.16816.F32.BF16 R52, R140.reuse, R56, RZ ;  /* 0x000000388c34723c */ /* 0x040fee00000418ff */
[----:B------:R-:W4:Y:S01]  /*63c0*/  SHFL.IDX PT, R68, R2, RZ, 0x181f ;  /* 0x00181fff02447589 */ /* 0x000f2200000e0000 */
[C---:B------:R-:W-:Y:S07]  /*63d0*/  HMMA.16816.F32.BF16 R56, R140.reuse, R58, RZ ;  /* 0x0000003a8c38723c */ /* 0x040fee00000418ff */
[----:B------:R-:W5:Y:S01]  /*63e0*/  SHFL.IDX PT, R196, R0, 0x1, 0x181f ;  /* 0x00381f0000c47f89 */ /* 0x000f6200000e0000 */
[C---:B--2---:R-:W-:Y:S07]  /*63f0*/  HMMA.16816.F32.BF16 R60, R140.reuse, R64, RZ ;  /* 0x000000408c3c723c */ /* 0x044fee00000418ff */
[----:B------:R-:W2:Y:S01]  /*6400*/  SHFL.IDX PT, R197, R2, 0x1, 0x181f ;  /* 0x00381f0002c57f89 */ /* 0x000ea200000e0000 */
[----:B------:R-:W-:Y:S07]  /*6410*/  HMMA.16816.F32.BF16 R64, R140, R66, RZ ;  /* 0x000000428c40723c */ /* 0x000fee00000418ff */
[----:B------:R-:W1:Y:S01]  /*6420*/  SHFL.IDX PT, R198, R0, 0x2, 0x181f ;  /* 0x00581f0000c67f89 */ /* 0x000e6200000e0000 */
[C---:B------:R-:W-:Y:S07]  /*6430*/  HMMA.16816.F32.BF16 R4, R144.reuse, R72, R4 ;  /* 0x000000489004723c */ /* 0x040fee0000041804 */
[----:B------:R-:W-:Y:S01]  /*6440*/  SHFL.IDX PT, R71, R2, 0x2, 0x181f ;  /* 0x00581f0002477f89 */ /* 0x000fe200000e0000 */
[C---:B------:R-:W-:Y:S07]  /*6450*/  HMMA.16816.F32.BF16 R8, R144.reuse, R74, R8 ;  /* 0x0000004a9008723c */ /* 0x040fee0000041808 */
[----:B------:R1:W-:Y:S01]  /*6460*/  SHFL.IDX PT, R0, R2, 0x3, 0x181f ;  /* 0x00781f0002007f89 */ /* 0x0003e200000e0000 */
[C---:B---3--:R-:W-:Y:S07]  /*6470*/  HMMA.16816.F32.BF16 R12, R144.reuse, R148, R12 ;  /* 0x00000094900c723c */ /* 0x048fee000004180c */
[----:B------:R-:W3:Y:S01]  /*6480*/  LDSM.16.M88.4 R72, [R236] ;  /* 0x00000000ec48783b */ /* 0x000ee20000000200 */
[C---:B------:R-:W-:Y:S08]  /*6490*/  HMMA.16816.F32.BF16 R16, R144.reuse, R150, R16 ;  /* 0x000000969010723c */ /* 0x040ff00000041810 */
[C---:B------:R-:W-:Y:S04]  /*64a0*/  HMMA.16816.F32.BF16 R20, R144.reuse, R152, R20 ;  /* 0x000000989014723c */ /* 0x040fe80000041814 */
[----:B-1----:R-:W-:Y:S02]  /*64b0*/  IADD3 R2, P2, R240, R190, RZ ;  /* 0x000000bef0027210 */ /* 0x002fe40007f5e0ff */
[----:B------:R-:W-:Y:S02]  /*64c0*/  IADD3 R190, P1, R190, R243, RZ ;  /* 0x000000f3bebe7210 */ /* 0x000fe40007f3e0ff */
[C---:B------:R-:W-:Y:S04]  /*64d0*/  HMMA.16816.F32.BF16 R24, R144.reuse, R154, R24 ;  /* 0x0000009a9018723c */ /* 0x040fe80000041818 */
[C---:B----4-:R-:W-:Y:S02]  /*64e0*/  IADD3.X R3, R241.reuse, R68, RZ, P2, !PT ;  /* 0x00000044f1037210 */ /* 0x050fe400017fe4ff */
[----:B------:R-:W-:Y:S02]  /*64f0*/  IADD3.X R191, R68, R242, RZ, P1, !PT ;  /* 0x000000f244bf7210 */ /* 0x000fe40000ffe4ff */
[----:B-----5:R-:W-:Y:S01]  /*6500*/  IADD3 R188, P2, R240, R196, RZ ;  /* 0x000000c4f0bc7210 */ /* 0x020fe20007f5e0ff */
[----:B------:R-:W-:Y:S01]  /*6510*/  @!PT LDS RZ, [RZ] ;  /* 0x00000000fffff984 */ /* 0x000fe20000000800 */
[----:B------:R-:W-:Y:S01]  /*6520*/  @!PT LDS RZ, [RZ] ;  /* 0x00000000fffff984 */ /* 0x000fe20000000800 */
[----:B------:R-:W-:Y:S01]  /*6530*/  @!PT LDS RZ, [RZ] ;  /* 0x00000000fffff984 */ /* 0x000fe20000000800 */
[----:B------:R1:W-:Y:S03]  /*6540*/  LDGSTS.E.BYPASS.LTC128B.128 [R239+0x100], [R2.64], !P0 ;  /* 0x0010000002ef7fae */ /* 0x0003e6000c101d4e */
[----:B--2---:R-:W-:Y:S02]  /*6550*/  IADD3.X R189, R241, R197, RZ, P2, !PT ;  /* 0x000000c5f1bd7210 */ /* 0x004fe400017fe4ff */
[----:B------:R-:W-:Y:S02]  /*6560*/  IADD3 R196, P1, R196, R243, RZ ;  /* 0x000000f3c4c47210 */ /* 0x000fe40007f3e0ff */
[----:B------:R-:W-:Y:S01]  /*6570*/  IADD3 R200, P2, R240, R198, RZ ;  /* 0x000000c6f0c87210 */ /* 0x000fe20007f5e0ff */
[C---:B---3--:R-:W-:Y:S01]  /*6580*/  HMMA.16816.F32.BF16 R28, R144.reuse, R72, R28 ;  /* 0x00000048901c723c */ /* 0x048fe2000004181c */
[----:B------:R2:W-:Y:S02]  /*6590*/  LDGSTS.E.BYPASS.LTC128B.128 [R239+0x4100], [R190.64], !P3 ;  /* 0x04100000beef7fae */ /* 0x0005e4000d901d4e */
[-C--:B------:R-:W-:Y:S02]  /*65a0*/  IADD3.X R197, R197, R242.reuse, RZ, P1, !PT ;  /* 0x000000f2c5c57210 */ /* 0x080fe40000ffe4ff */
[----:B------:R-:W-:Y:S02]  /*65b0*/  IADD3.X R201, R241, R71, RZ, P2, !PT ;  /* 0x00000047f1c97210 */ /* 0x000fe400017fe4ff */
[----:B------:R-:W-:Y:S01]  /*65c0*/  IADD3 R198, P1, R198, R243, RZ ;  /* 0x000000f3c6c67210 */ /* 0x000fe20007f3e0ff */
[C---:B------:R-:W-:Y:S01]  /*65d0*/  HMMA.16816.F32.BF16 R32, R144.reuse, R74, R32 ;  /* 0x0000004a9020723c */ /* 0x040fe20000041820 */
[----:B------:R2:W-:Y:S03]  /*65e0*/  LDGSTS.E.BYPASS.LTC128B.128 [R239+0x1100], [R188.64], !P0 ;  /* 0x01100000bcef7fae */ /* 0x0005e6000c101d4e */
[----:B------:R-:W-:Y:S02]  /*65f0*/  IADD3.X R199, R71, R242, RZ, P1, !PT ;  /* 0x000000f247c77210 */ /* 0x000fe40000ffe4ff */
[----:B------:R-:W-:Y:S02]  /*6600*/  IADD3 R148, P2, P1, R203, R202, R240 ;  /* 0x000000cacb947210 */ /* 0x000fe4000795e0f0 */
[C---:B------:R-:W-:Y:S01]  /*6610*/  HMMA.16816.F32.BF16 R36, R144.reuse, R156, R36 ;  /* 0x0000009c9024723c */ /* 0x040fe20000041824 */
[----:B------:R3:W-:Y:S03]  /*6620*/  LDGSTS.E.BYPASS.LTC128B.128 [R239+0x5100], [R196.64], !P3 ;  /* 0x05100000c4ef7fae */ /* 0x0007e6000d901d4e */
[----:B------:R-:W-:Y:S02]  /*6630*/  IADD3.X R149, RZ, R0, R241, P2, P1 ;  /* 0x00000000ff957210 */ /* 0x000fe400017e24f1 */
[----:B------:R-:W-:Y:S02]  /*6640*/  SEL R203, RZ, 0x10, P3 ;  /* 0x00000010ffcb7807 */ /* 0x000fe40001800000 */
[C---:B------:R-:W-:Y:S01]  /*6650*/  HMMA.16816.F32.BF16 R40, R144.reuse, R158, R40 ;  /* 0x0000009e9028723c */ /* 0x040fe20000041828 */
[----:B------:R4:W-:Y:S03]  /*6660*/  LDGSTS.E.BYPASS.LTC128B.128 [R239+0x2100], [R200.64], !P0 ;  /* 0x02100000c8ef7fae */ /* 0x0009e6000c101d4e */
[----:B------:R-:W-:Y:S04]  /*6670*/  IADD3 R203, -R203, 0x10, RZ ;  /* 0x00000010cbcb7810 */ /* 0x000fe80007ffe1ff */
[C---:B------:R-:W-:Y:S01]  /*6680*/  HMMA.16816.F32.BF16 R44, R144.reuse, R160, R44 ;  /* 0x000000a0902c723c */ /* 0x040fe2000004182c */
[----:B------:R3:W-:Y:S03]  /*6690*/  LDGSTS.E.BYPASS.LTC128B.128 [R239+0x6100], [R198.64], !P3 ;  /* 0x06100000c6ef7fae */ /* 0x0007e6000d901d4e */
[----:B------:R-:W-:Y:S04]  /*66a0*/  LOP3.LUT R203, R203, 0xf, RZ, 0xc0, !PT ;  /* 0x0000000fcbcb7812 */ /* 0x000fe800078ec0ff */
[C---:B------:R-:W-:Y:S01]  /*66b0*/  HMMA.16816.F32.BF16 R48, R144.reuse, R162, R48 ;  /* 0x000000a29030723c */ /* 0x040fe20000041830 */
[----:B------:R5:W-:Y:S03]  /*66c0*/  LDGSTS.E.BYPASS.LTC128B.128.ZFILL [R239+0x3100], [R148.64], P5 ;  /* 0x0310000094ef7fae */ /* 0x000be6000a941d4e */
[----:B-1----:R-:W-:Y:S04]  /*66d0*/  IADD3 R2, P2, P1, R203, R202, R243 ;  /* 0x000000cacb027210 */ /* 0x002fe8000795e0f3 */
[C---:B------:R-:W-:Y:S04]  /*66e0*/  HMMA.16816.F32.BF16 R52, R144.reuse, R164, R52 ;  /* 0x000000a49034723c */ /* 0x040fe80000041834 */
[----:B------:R-:W-:Y:S02]  /*66f0*/  IADD3.X R3, RZ, R0, R242, P2, P1 ;  /* 0x00000000ff037210 */ /* 0x000fe400017e24f2 */
[----:B------:R-:W-:Y:S02]  /*6700*/  PLOP3.LUT P1, PT, PT, PT, UP0, 0x80, 0x0 ;  /* 0x000000000000781c */ /* 0x000fe40003f2f008 */
[C---:B------:R-:W-:Y:S01]  /*6710*/  HMMA.16816.F32.BF16 R56, R144.reuse, R166, R56 ;  /* 0x000000a69038723c */ /* 0x040fe20000041838 */
[----:B------:R1:W-:Y:S07]  /*6720*/  LDGSTS.E.BYPASS.LTC128B.128.ZFILL [R239+0x7100], [R2.64], P4 ;  /* 0x0710000002ef7fae */ /* 0x0003ee000a141d4e */
[C---:B------:R-:W-:Y:S01]  /*6730*/  HMMA.16816.F32.BF16 R60, R144.reuse, R168, R60 ;  /* 0x000000a8903c723c */ /* 0x040fe2000004183c */
[----:B------:R-:W-:Y:S07]  /*6740*/  LDSM.16.M88.4 R72, [R222+0x8900] ;  /* 0x00890000de48783b */ /* 0x000fee0000000200 */
[----:B------:R-:W-:Y:S01]  /*6750*/  HMMA.16816.F32.BF16 R64, R144, R170, R64 ;  /* 0x000000aa9040723c */ /* 0x000fe20000041840 */
[----:B-----5:R-:W5:Y:S08]  /*6760*/  LDSM.16.M88.4 R148, [R222+0x8100] ;  /* 0x00810000de94783b */ /* 0x020f700000000200 */
[----:B------:R-:W1:Y:S08]  /*6770*/  LDSM.16.M88.4 R152, [R222+0x9100] ;  /* 0x00910000de98783b */ /* 0x000e700000000200 */
[----:B------:R-:W0:Y:S08]  /*6780*/  LDGDEPBAR ;  /* 0x00000000000079af */ /* 0x000e300000000000 */
[----:B------:R-:W1:Y:S08]  /*6790*/  LDSM.16.M88.4 R156, [R222+0x9900] ;  /* 0x00990000de9c783b */ /* 0x000e700000000200 */
[----:B------:R-:W1:Y:S01]  /*67a0*/  LDSM.16.M88.4 R160, [R222+0xa100] ;  /* 0x00a10000dea0783b */ /* 0x000e620000000200 */
[C---:B-----5:R-:W-:Y:S07]  /*67b0*/  HMMA.16816.F32.BF16 R4, R172.reuse, R148, R4 ;  /* 0x00000094ac04723c */ /* 0x060fee0000041804 */
[----:B------:R-:W-:Y:S01]  /*67c0*/  LDSM.16.M88.4 R164, [R216+0xc100] ;  /* 0x00c10000d8a4783b */ /* 0x000fe20000000200 */
[C---:B------:R-:W-:Y:S07]  /*67d0*/  HMMA.16816.F32.BF16 R8, R172.reuse, R150, R8 ;  /* 0x00000096ac08723c */ /* 0x040fee0000041808 */
[----:B------:R-:W5:Y:S01]  /*67e0*/  LDSM.16.M88.4 R148, [R222+0xa900] ;  /* 0x00a90000de94783b */ /* 0x000f620000000200 */
[C---:B------:R-:W-:Y:S07]  /*67f0*/  HMMA.16816.F32.BF16 R12, R172.reuse, R72, R12 ;  /* 0x00000048ac0c723c */ /* 0x040fee000004180c */
[----:B------:R-:W-:Y:S01]  /*6800*/  LDSM.16.M88.4 R168, [R229] ;  /* 0x00000000e5a8783b */ /* 0x000fe20000000200 */
[C---:B------:R-:W-:Y:S07]  /*6810*/  HMMA.16816.F32.BF16 R16, R172.reuse, R74, R16 ;  /* 0x0000004aac10723c */ /* 0x040fee0000041810 */
[----:B------:R-:W4:Y:S01]  /*6820*/  LDSM.16.M88.4 R72, [R222+0xb100] ;  /* 0x00b10000de48783b */ /* 0x000f220000000200 */
[C---:B-1----:R-:W-:Y:S07]  /*6830*/  HMMA.16816.F32.BF16 R20, R172.reuse, R152, R20 ;  /* 0x00000098ac14723c */ /* 0x042fee0000041814 */
[----:B--2---:R-:W-:Y:S01]  /*6840*/  LDSM.16.M88.4 R188, [R228] ;  /* 0x00000000e4bc783b */ /* 0x004fe20000000200 */
[C---:B------:R-:W-:Y:S07]  /*6850*/  HMMA.16816.F32.BF16 R24, R172.reuse, R154, R24 ;  /* 0x0000009aac18723c */ /* 0x040fee0000041818 */
[----:B------:R-:W1:Y:S01]  /*6860*/  LDSM.16.M88.4 R152, [R222+0xb900] ;  /* 0x00b90000de98783b */ /* 0x000e620000000200 */
[C---:B------:R-:W-:Y:S07]  /*6870*/  HMMA.16816.F32.BF16 R28, R172.reuse, R156, R28 ;  /* 0x0000009cac1c723c */ /* 0x040fee000004181c */
[----:B---3--:R-:W-:Y:S01]  /*6880*/  LDSM.16.M88.4 R196, [R222+0xe900] ;  /* 0x00e90000dec4783b */ /* 0x008fe20000000200 */
[C---:B------:R-:W-:Y:S07]  /*6890*/  HMMA.16816.F32.BF16 R32, R172.reuse, R158, R32 ;  /* 0x0000009eac20723c */ /* 0x040fee0000041820 */
[----:B------:R-:W2:Y:S01]  /*68a0*/  LDSM.16.M88.4 R156, [R219] ;  /* 0x00000000db9c783b */ /* 0x000ea20000000200 */
[C---:B------:R-:W-:Y:S07]  /*68b0*/  HMMA.16816.F32.BF16 R36, R172.reuse, R160, R36 ;  /* 0x000000a0ac24723c */ /* 0x040fee0000041824 */
[----:B----4-:R-:W-:Y:S01]  /*68c0*/  LDSM.16.M88.4 R200, [R222+0xf100] ;  /* 0x00f10000dec8783b */ /* 0x010fe20000000200 */
[C---:B------:R-:W-:Y:S07]  /*68d0*/  HMMA.16816.F32.BF16 R40, R172.reuse, R162, R40 ;  /* 0x000000a2ac28723c */ /* 0x040fee0000041828 */
[----:B------:R-:W3:Y:S01]  /*68e0*/  LDSM.16.M88.4 R160, [R219+0x800] ;  /* 0x00080000dba0783b */ /* 0x000ee20000000200 */
[C---:B-----5:R-:W-:Y:S07]  /*68f0*/  HMMA.16816.F32.BF16 R44, R172.reuse, R148, R44 ;  /* 0x00000094ac2c723c */ /* 0x060fee000004182c */
[----:B------:R-:W-:Y:S01]  /*6900*/  LDSM.16.M88.4 R204, [R222+0xf900] ;  /* 0x00f90000decc783b */ /* 0x000fe20000000200 */
[C---:B------:R-:W-:Y:S07]  /*6910*/  HMMA.16816.F32.BF16 R48, R172.reuse, R150, R48 ;  /* 0x00000096ac30723c */ /* 0x040fee0000041830 */
[----:B------:R-:W4:Y:S01]  /*6920*/  LDSM.16.M88.4 R148, [R219+0x1000] ;  /* 0x00100000db94783b */ /* 0x000f220000000200 */
[C---:B------:R-:W-:Y:S07]  /*6930*/  HMMA.16816.F32.BF16 R52, R172.reuse, R72, R52 ;  /* 0x00000048ac34723c */ /* 0x040fee0000041834 */
[----:B------:R-:W-:Y:S01]  /*6940*/  LDSM.16.M88.4 R212, [R219+0x4000] ;  /* 0x00400000dbd4783b */ /* 0x000fe20000000200 */
[C---:B------:R-:W-:Y:S07]  /*6950*/  HMMA.16816.F32.BF16 R56, R172.reuse, R74, R56 ;  /* 0x0000004aac38723c */ /* 0x040fee0000041838 */
[----:B------:R-:W5:Y:S01]  /*6960*/  LDSM.16.M88.4 R72, [R219+0x1800] ;  /* 0x00180000db48783b */ /* 0x000f620000000200 */
[C---:B-1----:R-:W-:Y:S08]  /*6970*/  HMMA.16816.F32.BF16 R60, R172.reuse, R152, R60 ;  /* 0x00000098ac3c723c */ /* 0x042ff0000004183c */
[----:B------:R-:W-:Y:S01]  /*6980*/  HMMA.16816.F32.BF16 R64, R172, R154, R64 ;  /* 0x0000009aac40723c */ /* 0x000fe20000041840 */
[----:B------:R-:W1:Y:S07]  /*6990*/  LDSM.16.M88.4 R152, [R219+0x2000] ;  /* 0x00200000db98783b */ /* 0x000e6e0000000200 */
[C---:B--2---:R-:W-:Y:S08]  /*69a0*/  HMMA.16816.F32.BF16 R4, R176.reuse, R156, R4 ;  /* 0x0000009cb004723c */ /* 0x044ff00000041804 */
[C---:B------:R-:W-:Y:S01]  /*69b0*/  HMMA.16816.F32.BF16 R8, R176.reuse, R158, R8 ;  /* 0x0000009eb008723c */ /* 0x040fe20000041808 */
[----:B------:R-:W2:Y:S07]  /*69c0*/  LDSM.16.M88.4 R156, [R219+0x2800] ;  /* 0x00280000db9c783b */ /* 0x000eae0000000200 */
[C---:B---3--:R-:W-:Y:S08]  /*69d0*/  HMMA.16816.F32.BF16 R12, R176.reuse, R160, R12 ;  /* 0x000000a0b00c723c */ /* 0x048ff0000004180c */
[C---:B------:R-:W-:Y:S01]  /*69e0*/  HMMA.16816.F32.BF16 R16, R176.reuse, R162, R16 ;  /* 0x000000a2b010723c */ /* 0x040fe20000041810 */
[----:B------:R-:W3:Y:S07]  /*69f0*/  LDSM.16.M88.4 R160, [R219+0x3000] ;  /* 0x00300000dba0783b */ /* 0x000eee0000000200 */
[C---:B----4-:R-:W-:Y:S08]  /*6a00*/  HMMA.16816.F32.BF16 R20, R176.reuse, R148, R20 ;  /* 0x00000094b014723c */ /* 0x050ff00000041814 */
[C---:B------:R-:W-:Y:S01]  /*6a10*/  HMMA.16816.F32.BF16 R24, R176.reuse, R150, R24 ;  /* 0x00000096b018723c */ /* 0x040fe20000041818 */
[----:B------:R-:W4:Y:S07]  /*6a20*/  LDSM.16.M88.4 R148, [R219+0x3800] ;  /* 0x00380000db94783b */ /* 0x000f2e0000000200 */
[C---:B-----5:R-:W-:Y:S08]  /*6a30*/  HMMA.16816.F32.BF16 R28, R176.reuse, R72, R28 ;  /* 0x00000048b01c723c */ /* 0x060ff0000004181c */
[C---:B------:R-:W-:Y:S01]  /*6a40*/  HMMA.16816.F32.BF16 R32, R176.reuse, R74, R32 ;  /* 0x0000004ab020723c */ /* 0x040fe20000041820 */
[----:B------:R-:W5:Y:S07]  /*6a50*/  LDSM.16.M88.4 R72, [R216+0xc900] ;  /* 0x00c90000d848783b */ /* 0x000f6e0000000200 */
[C---:B-1----:R-:W-:Y:S08]  /*6a60*/  HMMA.16816.F32.BF16 R36, R176.reuse, R152, R36 ;  /* 0x00000098b024723c */ /* 0x042ff00000041824 */
[C---:B------:R-:W-:Y:S01]  /*6a70*/  HMMA.16816.F32.BF16 R40, R176.reuse, R154, R40 ;  /* 0x0000009ab028723c */ /* 0x040fe20000041828 */
[----:B------:R-:W1:Y:S07]  /*6a80*/  LDSM.16.M88.4 R152, [R216+0xd100] ;  /* 0x00d10000d898783b */ /* 0x000e6e0000000200 */
[C---:B--2---:R-:W-:Y:S08]  /*6a90*/  HMMA.16816.F32.BF16 R44, R176.reuse, R156, R44 ;  /* 0x0000009cb02c723c */ /* 0x044ff0000004182c */
[C---:B------:R-:W-:Y:S01]  /*6aa0*/  HMMA.16816.F32.BF16 R48, R176.reuse, R158, R48 ;  /* 0x0000009eb030723c */ /* 0x040fe20000041830 */
[----:B------:R-:W-:Y:S07]  /*6ab0*/  LDSM.16.M88.4 R156, [R216+0xe100] ;  /* 0x00e10000d89c783b */ /* 0x000fee0000000200 */
[C---:B---3--:R-:W-:Y:S08]  /*6ac0*/  HMMA.16816.F32.BF16 R52, R176.reuse, R160, R52 ;  /* 0x000000a0b034723c */ /* 0x048ff00000041834 */
[C---:B------:R-:W-:Y:S01]  /*6ad0*/  HMMA.16816.F32.BF16 R56, R176.reuse, R162, R56 ;  /* 0x000000a2b038723c */ /* 0x040fe20000041838 */
[----:B------:R-:W-:Y:S07]  /*6ae0*/  LDSM.16.M88.4 R160, [R216+0xe900] ;  /* 0x00e90000d8a0783b */ /* 0x000fee0000000200 */
[C---:B----4-:R-:W-:Y:S08]  /*6af0*/  HMMA.16816.F32.BF16 R60, R176.reuse, R148, R60 ;  /* 0x00000094b03c723c */ /* 0x050ff0000004183c */
[----:B------:R-:W-:Y:S01]  /*6b00*/  HMMA.16816.F32.BF16 R64, R176, R150, R64 ;  /* 0x00000096b040723c */ /* 0x000fe20000041840 */
[----:B------:R-:W2:Y:S07]  /*6b10*/  LDSM.16.M88.4 R148, [R216+0xd900] ;  /* 0x00d90000d894783b */ /* 0x000eae0000000200 */
[C---:B------:R-:W-:Y:S08]  /*6b20*/  HMMA.16816.F32.BF16 R4, R180.reuse, R164, R4 ;  /* 0x000000a4b404723c */ /* 0x040ff00000041804 */
[C---:B------:R-:W-:Y:S01]  /*6b30*/  HMMA.16816.F32.BF16 R8, R180.reuse, R166, R8 ;  /* 0x000000a6b408723c */ /* 0x040fe20000041808 */
[----:B------:R-:W-:Y:S07]  /*6b40*/  LDSM.16.M88.4 R164, [R216+0xf900] ;  /* 0x00f90000d8a4783b */ /* 0x000fee0000000200 */
[C---:B-----5:R-:W-:Y:S08]  /*6b50*/  HMMA.16816.F32.BF16 R12, R180.reuse, R72, R12 ;  /* 0x00000048b40c723c */ /* 0x060ff0000004180c */
[C---:B------:R-:W-:Y:S01]  /*6b60*/  HMMA.16816.F32.BF16 R16, R180.reuse, R74, R16 ;  /* 0x0000004ab410723c */ /* 0x040fe20000041810 */
[----:B------:R-:W3:Y:S07]  /*6b70*/  LDSM.16.M88.4 R72, [R216+0xf100] ;  /* 0x00f10000d848783b */ /* 0x000eee0000000200 */
[C---:B-1----:R-:W-:Y:S08]  /*6b80*/  HMMA.16816.F32.BF16 R20, R180.reuse, R152, R20 ;  /* 0x00000098b414723c */ /* 0x042ff00000041814 */
[C---:B------:R-:W-:Y:S01]  /*6b90*/  HMMA.16816.F32.BF16 R24, R180.reuse, R154, R24 ;  /* 0x0000009ab418723c */ /* 0x040fe20000041818 */
[----:B------:R-:W1:Y:S07]  /*6ba0*/  LDSM.16.M88.4 R152, [R231] ;  /* 0x00000000e798783b */ /* 0x000e6e0000000200 */
[C---:B--2---:R-:W-:Y:S08]  /*6bb0*/  HMMA.16816.F32.BF16 R28, R180.reuse, R148, R28 ;  /* 0x00000094b41c723c */ /* 0x044ff0000004181c */
[C---:B------:R-:W-:Y:S01]  /*6bc0*/  HMMA.16816.F32.BF16 R32, R180.reuse, R150, R32 ;  /* 0x00000096b420723c */ /* 0x040fe20000041820 */
[----:B------:R-:W2:Y:S07]  /*6bd0*/  LDSM.16.M88.4 R148, [R230] ;  /* 0x00000000e694783b */ /* 0x000eae0000000200 */
[C---:B------:R-:W-:Y:S08]  /*6be0*/  HMMA.16816.F32.BF16 R36, R180.reuse, R156, R36 ;  /* 0x0000009cb424723c */ /* 0x040ff00000041824 */
[C---:B------:R-:W-:Y:S01]  /*6bf0*/  HMMA.16816.F32.BF16 R40, R180.reuse, R158, R40 ;  /* 0x0000009eb428723c */ /* 0x040fe20000041828 */
[----:B------:R-:W4:Y:S07]  /*6c00*/  LDSM.16.M88.4 R156, [R227] ;  /* 0x00000000e39c783b */ /* 0x000f2e0000000200 */
[C---:B------:R-:W-:Y:S08]  /*6c10*/  HMMA.16816.F32.BF16 R44, R180.reuse, R160, R44 ;  /* 0x000000a0b42c723c */ /* 0x040ff0000004182c */
[C---:B------:R-:W-:Y:S01]  /*6c20*/  HMMA.16816.F32.BF16 R48, R180.reuse, R162, R48 ;  /* 0x000000a2b430723c */ /* 0x040fe20000041830 */
[----:B------:R-:W-:Y:S07]  /*6c30*/  LDSM.16.M88.4 R160, [R222+0xc100] ;  /* 0x00c10000dea0783b */ /* 0x000fee0000000200 */
[C---:B---3--:R-:W-:Y:S08]  /*6c40*/  HMMA.16816.F32.BF16 R52, R180.reuse, R72, R52 ;  /* 0x00000048b434723c */ /* 0x048ff00000041834 */
[C---:B------:R-:W-:Y:S01]  /*6c50*/  HMMA.16816.F32.BF16 R56, R180.reuse, R74, R56 ;  /* 0x0000004ab438723c */ /* 0x040fe20000041838 */
[----:B------:R-:W3:Y:S07]  /*6c60*/  LDSM.16.M88.4 R72, [R226] ;  /* 0x00000000e248783b */ /* 0x000eee0000000200 */
[C---:B------:R-:W-:Y:S08]  /*6c70*/  HMMA.16816.F32.BF16 R60, R180.reuse, R164, R60 ;  /* 0x000000a4b43c723c */ /* 0x040ff0000004183c */
[----:B------:R-:W-:Y:S01]  /*6c80*/  HMMA.16816.F32.BF16 R64, R180, R166, R64 ;  /* 0x000000a6b440723c */ /* 0x000fe20000041840 */
[----:B------:R-:W-:Y:S07]  /*6c90*/  LDSM.16.M88.4 R164, [R222+0xc900] ;  /* 0x00c90000dea4783b */ /* 0x000fee0000000200 */
[C---:B-1----:R-:W-:Y:S08]  /*6ca0*/  HMMA.16816.F32.BF16 R4, R184.reuse, R152, R4 ;  /* 0x00000098b804723c */ /* 0x042ff00000041804 */
[C---:B------:R-:W-:Y:S01]  /*6cb0*/  HMMA.16816.F32.BF16 R8, R184.reuse, R154, R8 ;  /* 0x0000009ab808723c */ /* 0x040fe20000041808 */
[----:B------:R-:W-:Y:S07]  /*6cc0*/  LDSM.16.M88.4 R152, [R224] ;  /* 0x00000000e098783b */ /* 0x000fee0000000200 */
[C---:B--2---:R-:W-:Y:S08]  /*6cd0*/  HMMA.16816.F32.BF16 R12, R184.reuse, R148, R12 ;  /* 0x00000094b80c723c */ /* 0x044ff0000004180c */
[C---:B------:R-:W-:Y:S01]  /*6ce0*/  HMMA.16816.F32.BF16 R16, R184.reuse, R150, R16 ;  /* 0x00000096b810723c */ /* 0x040fe20000041810 */
[----:B------:R-:W1:Y:S07]  /*6cf0*/  LDSM.16.M88.4 R148, [R225] ;  /* 0x00000000e194783b */ /* 0x000e6e0000000200 */
[C---:B------:R-:W-:Y:S08]  /*6d00*/  HMMA.16816.F32.BF16 R20, R184.reuse, R168, R20 ;  /* 0x000000a8b814723c */ /* 0x040ff00000041814 */
[C---:B------:R-:W-:Y:S01]  /*6d10*/  HMMA.16816.F32.BF16 R24, R184.reuse, R170, R24 ;  /* 0x000000aab818723c */ /* 0x040fe20000041818 */
[----:B------:R-:W2:Y:S07]  /*6d20*/  LDSM.16.M88.4 R168, [R222+0xd100] ;  /* 0x00d10000dea8783b */ /* 0x000eae0000000200 */
[C---:B------:R-:W-:Y:S08]  /*6d30*/  HMMA.16816.F32.BF16 R28, R184.reuse, R188, R28 ;  /* 0x000000bcb81c723c */ /* 0x040ff0000004181c */
[C---:B------:R-:W-:Y:S01]  /*6d40*/  HMMA.16816.F32.BF16 R32, R184.reuse, R190, R32 ;  /* 0x000000beb820723c */ /* 0x040fe20000041820 */
[----:B------:R-:W5:Y:S07]  /*6d50*/  LDSM.16.M88.4 R188, [R222+0xd900] ;  /* 0x00d90000debc783b */ /* 0x000f6e0000000200 */
[C---:B----4-:R-:W-:Y:S08]  /*6d60*/  HMMA.16816.F32.BF16 R36, R184.reuse, R156, R36 ;  /* 0x0000009cb824723c */ /* 0x050ff00000041824 */
[C---:B------:R-:W-:Y:S01]  /*6d70*/  HMMA.16816.F32.BF16 R40, R184.reuse, R158, R40 ;  /* 0x0000009eb828723c */ /* 0x040fe20000041828 */
[----:B------:R-:W4:Y:S07]  /*6d80*/  LDSM.16.M88.4 R156, [R222+0xe100] ;  /* 0x00e10000de9c783b */ /* 0x000f2e0000000200 */
[C---:B---3--:R-:W-:Y:S08]  /*6d90*/  HMMA.16816.F32.BF16 R44, R184.reuse, R72, R44 ;  /* 0x00000048b82c723c */ /* 0x048ff0000004182c */
[C---:B------:R-:W-:Y:S01]  /*6da0*/  HMMA.16816.F32.BF16 R48, R184.reuse, R74, R48 ;  /* 0x0000004ab830723c */ /* 0x040fe20000041830 */
[----:B------:R-:W3:Y:S07]  /*6db0*/  LDSM.16.M88.4 R72, [R219+0x4800] ;  /* 0x00480000db48783b */ /* 0x000eee0000000200 */
[C---:B-1----:R-:W-:Y:S08]  /*6dc0*/  HMMA.16816.F32.BF16 R52, R184.reuse, R148, R52 ;  /* 0x00000094b834723c */ /* 0x042ff00000041834 */
[C---:B------:R-:W-:Y:S08]  /*6dd0*/  HMMA.16816.F32.BF16 R56, R184.reuse, R150, R56 ;  /* 0x00000096b838723c */ /* 0x040ff00000041838 */
[C---:B------:R-:W-:Y:S08]  /*6de0*/  HMMA.16816.F32.BF16 R60, R184.reuse, R152, R60 ;  /* 0x00000098b83c723c */ /* 0x040ff0000004183c */
[----:B------:R-:W-:Y:S08]  /*6df0*/  HMMA.16816.F32.BF16 R64, R184, R154, R64 ;  /* 0x0000009ab840723c */ /* 0x000ff00000041840 */
[C---:B------:R-:W-:Y:S08]  /*6e00*/  HMMA.16816.F32.BF16 R4, R192.reuse, R160, R4 ;  /* 0x000000a0c004723c */ /* 0x040ff00000041804 */
[C---:B------:R-:W-:Y:S08]  /*6e10*/  HMMA.16816.F32.BF16 R8, R192.reuse, R162, R8 ;  /* 0x000000a2c008723c */ /* 0x040ff00000041808 */
[C---:B------:R-:W-:Y:S08]  /*6e20*/  HMMA.16816.F32.BF16 R12, R192.reuse, R164, R12 ;  /* 0x000000a4c00c723c */ /* 0x040ff0000004180c */
[C---:B------:R-:W-:Y:S08]  /*6e30*/  HMMA.16816.F32.BF16 R16, R192.reuse, R166, R16 ;  /* 0x000000a6c010723c */ /* 0x040ff00000041810 */
[C---:B--2---:R-:W-:Y:S08]  /*6e40*/  HMMA.16816.F32.BF16 R20, R192.reuse, R168, R20 ;  /* 0x000000a8c014723c */ /* 0x044ff00000041814 */
[C---:B------:R-:W-:Y:S08]  /*6e50*/  HMMA.16816.F32.BF16 R24, R192.reuse, R170, R24 ;  /* 0x000000aac018723c */ /* 0x040ff00000041818 */
[C---:B-----5:R-:W-:Y:S08]  /*6e60*/  HMMA.16816.F32.BF16 R28, R192.reuse, R188, R28 ;  /* 0x000000bcc01c723c */ /* 0x060ff0000004181c */
[C---:B------:R-:W-:Y:S08]  /*6e70*/  HMMA.16816.F32.BF16 R32, R192.reuse, R190, R32 ;  /* 0x000000bec020723c */ /* 0x040ff00000041820 */
[C---:B----4-:R-:W-:Y:S08]  /*6e80*/  HMMA.16816.F32.BF16 R36, R192.reuse, R156, R36 ;  /* 0x0000009cc024723c */ /* 0x050ff00000041824 */
[C---:B------:R-:W-:Y:S08]  /*6e90*/  HMMA.16816.F32.BF16 R40, R192.reuse, R158, R40 ;  /* 0x0000009ec028723c */ /* 0x040ff00000041828 */
[C---:B------:R-:W-:Y:S08]  /*6ea0*/  HMMA.16816.F32.BF16 R44, R192.reuse, R196, R44 ;  /* 0x000000c4c02c723c */ /* 0x040ff0000004182c */
[C---:B------:R-:W-:Y:S08]  /*6eb0*/  HMMA.16816.F32.BF16 R48, R192.reuse, R198, R48 ;  /* 0x000000c6c030723c */ /* 0x040ff00000041830 */
[C---:B------:R-:W-:Y:S08]  /*6ec0*/  HMMA.16816.F32.BF16 R52, R192.reuse, R200, R52 ;  /* 0x000000c8c034723c */ /* 0x040ff00000041834 */
[C---:B------:R-:W-:Y:S08]  /*6ed0*/  HMMA.16816.F32.BF16 R56, R192.reuse, R202, R56 ;  /* 0x000000cac038723c */ /* 0x040ff00000041838 */
[C---:B------:R-:W-:Y:S08]  /*6ee0*/  HMMA.16816.F32.BF16 R60, R192.reuse, R204, R60 ;  /* 0x000000ccc03c723c */ /* 0x040ff0000004183c */
[----:B------:R-:W-:Y:S08]  /*6ef0*/  HMMA.16816.F32.BF16 R64, R192, R206, R64 ;  /* 0x000000cec040723c */ /* 0x000ff00000041840 */
[C---:B------:R-:W-:Y:S08]  /*6f00*/  HMMA.16816.F32.BF16 R4, R208.reuse, R212, R4 ;  /* 0x000000d4d004723c */ /* 0x040ff00000041804 */
[C---:B------:R-:W-:Y:S08]  /*6f10*/  HMMA.16816.F32.BF16 R8, R208.reuse, R214, R8 ;  /* 0x000000d6d008723c */ /* 0x040ff00000041808 */
[C---:B---3--:R-:W-:Y:S08]  /*6f20*/  HMMA.16816.F32.BF16 R12, R208.reuse, R72, R12 ;  /* 0x00000048d00c723c */ /* 0x048ff0000004180c */
[----:B------:R-:W-:Y:S01]  /*6f30*/  FMUL.FTZ R4, R4, c[0x0][0x320] ;  /* 0x0000c80004047a20 */ /* 0x000fe20000410000 */
[C---:B------:R-:W-:Y:S03]  /*6f40*/  HMMA.16816.F32.BF16 R16, R208.reuse, R74, R16 ;  /* 0x0000004ad010723c */ /* 0x040fe60000041810 */
[----:B------:R-:W1:Y:S01]  /*6f50*/  MUFU.TANH R148, R4 ;  /* 0x0000000400947308 */ /* 0x000e620000002400 */
[----:B------:R-:W-:Y:S02]  /*6f60*/  FMUL.FTZ R5, R5, c[0x0][0x320] ;  /* 0x0000c80005057a20 */ /* 0x000fe40000410000 */
[----:B------:R-:W-:Y:S02]  /*6f70*/  FMUL.FTZ R6, R6, c[0x0][0x320] ;  /* 0x0000c80006067a20 */ /* 0x000fe40000410000 */
[----:B------:R-:W-:Y:S04]  /*6f80*/  FMUL.FTZ R7, R7, c[0x0][0x320] ;  /* 0x0000c80007077a20 */ /* 0x000fe80000410000 */
[----:B------:R-:W-:Y:S01]  /*6f90*/  FMUL.FTZ R8, R8, c[0x0][0x320] ;  /* 0x0000c80008087a20 */ /* 0x000fe20000410000 */
[----:B------:R-:W2:Y:S01]  /*6fa0*/  MUFU.TANH R153, R5 ;  /* 0x0000000500997308 */ /* 0x000ea20000002400 */
[----:B------:R-:W-:Y:S02]  /*6fb0*/  FMUL.FTZ R9, R9, c[0x0][0x320] ;  /* 0x0000c80009097a20 */ /* 0x000fe40000410000 */
[----:B------:R-:W-:Y:S02]  /*6fc0*/  FMUL.FTZ R10, R10, c[0x0][0x320] ;  /* 0x0000c8000a0a7a20 */ /* 0x000fe40000410000 */
[----:B------:R-:W-:Y:S02]  /*6fd0*/  FMUL.FTZ R11, R11, c[0x0][0x320] ;  /* 0x0000c8000b0b7a20 */ /* 0x000fe40000410000 */
[----:B------:R-:W-:Y:S02]  /*6fe0*/  FMUL.FTZ R12, R12, c[0x0][0x320] ;  /* 0x0000c8000c0c7a20 */ /* 0x000fe40000410000 */
[----:B------:R-:W-:Y:S01]  /*6ff0*/  FMUL.FTZ R13, R13, c[0x0][0x320] ;  /* 0x0000c8000d0d7a20 */ /* 0x000fe20000410000 */
[----:B------:R-:W3:Y:S01]  /*7000*/  MUFU.TANH R149, R6 ;  /* 0x0000000600957308 */ /* 0x000ee20000002400 */
[----:B------:R-:W-:Y:S02]  /*7010*/  FMUL.FTZ R16, R16, c[0x0][0x320] ;  /* 0x0000c80010107a20 */ /* 0x000fe40000410000 */
[----:B------:R-:W-:Y:S02]  /*7020*/  FMUL.FTZ R17, R17, c[0x0][0x320] ;  /* 0x0000c80011117a20 */ /* 0x000fe40000410000 */
[----:B------:R-:W-:Y:S02]  /*7030*/  FMUL.FTZ R18, R18, c[0x0][0x320] ;  /* 0x0000c80012127a20 */ /* 0x000fe40000410000 */
[----:B------:R-:W-:Y:S02]  /*7040*/  FMUL.FTZ R19, R19, c[0x0][0x320] ;  /* 0x0000c80013137a20 */ /* 0x000fe40000410000 */
[----:B------:R-:W-:Y:S01]  /*7050*/  FMUL.FTZ R14, R14, c[0x0][0x320] ;  /* 0x0000c8000e0e7a20 */ /* 0x000fe20000410000 */
[----:B------:R4:W1:Y:S01]  /*7060*/  MUFU.TANH R154, R7 ;  /* 0x00000007009a7308 */ /* 0x0008620000002400 */
[----:B------:R-:W-:Y:S09]  /*7070*/  FMUL.FTZ R15, R15, c[0x0][0x320] ;  /* 0x0000c8000f0f7a20 */ /* 0x000ff20000410000 */
[----:B------:R-:W1:Y:S10]  /*7080*/  MUFU.TANH R151, R8 ;  /* 0x0000000800977308 */ /* 0x000e740000002400 */
[----:B------:R-:W1:Y:S01]  /*7090*/  MUFU.TANH R73, R9 ;  /* 0x0000000900497308 */ /* 0x000e620000002400 */
[----:B----4-:R-:W4:Y:S09]  /*70a0*/  LDSM.16.M88.4 R4, [R219+0x5000] ;  /* 0x00500000db04783b */ /* 0x010f320000000200 */
[----:B------:R-:W1:Y:S10]  /*70b0*/  MUFU.TANH R150, R10 ;  /* 0x0000000a00967308 */ /* 0x000e740000002400 */
[----:B------:R5:W1:Y:S10]  /*70c0*/  MUFU.TANH R152, R11 ;  /* 0x0000000b00987308 */ /* 0x000a740000002400 */
[----:B------:R1:W1:Y:S10]  /*70d0*/  MUFU.TANH R75, R12 ;  /* 0x0000000c004b7308 */ /* 0x0002740000002400 */
[----:B------:R1:W1:Y:S01]  /*70e0*/  MUFU.TANH R155, R13 ;  /* 0x0000000d009b7308 */ /* 0x0002620000002400 */
[----:B-----5:R-:W5:Y:S01]  /*70f0*/  LDSM.16.M88.4 R8, [R219+0x5800] ;  /* 0x00580000db08783b */ /* 0x020f620000000200 */
[C---:B----4-:R-:W-:Y:S08]  /*7100*/  HMMA.16816.F32.BF16 R20, R208.reuse, R4, R20 ;  /* 0x00000004d014723c */ /* 0x050ff00000041814 */
[----:B------:R4:W1:Y:S01]  /*7110*/  MUFU.TANH R156, R14 ;  /* 0x0000000e009c7308 */ /* 0x0008620000002400 */
[C---:B------:R-:W-:Y:S01]  /*7120*/  HMMA.16816.F32.BF16 R24, R208.reuse, R6, R24 ;  /* 0x00000006d018723c */ /* 0x040fe20000041818 */
[----:B------:R-:W1:Y:S08]  /*7130*/  LDSM.16.M88.4 R4, [R219+0x6000] ;  /* 0x00600000db04783b */ /* 0x000e700000000200 */
[----:B------:R4:W1:Y:S06]  /*7140*/  MUFU.TANH R157, R15 ;  /* 0x0000000f009d7308 */ /* 0x00086c0000002400 */
[----:B------:R-:W-:Y:S04]  /*7150*/  FMUL.FTZ R20, R20, c[0x0][0x320] ;  /* 0x0000c80014147a20 */ /* 0x000fe80000410000 */
[----:B------:R4:W1:Y:S01]  /*7160*/  MUFU.TANH R158, R16 ;  /* 0x00000010009e7308 */ /* 0x0008620000002400 */
[----:B------:R-:W-:Y:S02]  /*7170*/  FMUL.FTZ R21, R21, c[0x0][0x320] ;  /* 0x0000c80015157a20 */ /* 0x000fe40000410000 */
[----:B------:R-:W-:Y:S02]  /*7180*/  FMUL.FTZ R22, R22, c[0x0][0x320] ;  /* 0x0000c80016167a20 */ /* 0x000fe40000410000 */
[----:B------:R-:W-:Y:S02]  /*7190*/  FMUL.FTZ R23, R23, c[0x0][0x320] ;  /* 0x0000c80017177a20 */ /* 0x000fe40000410000 */
[----:B------:R-:W-:Y:S02]  /*71a0*/  FMUL.FTZ R24, R24, c[0x0][0x320] ;  /* 0x0000c80018187a20 */ /* 0x000fe40000410000 */
[----:B------:R-:W-:Y:S01]  /*71b0*/  FMUL.FTZ R25, R25, c[0x0][0x320] ;  /* 0x0000c80019197a20 */ /* 0x000fe20000410000 */
[----:B------:R4:W2:Y:S01]  /*71c0*/  MUFU.TANH R159, R17 ;  /* 0x00000011009f7308 */ /* 0x0008a20000002400 */
[----:B------:R-:W-:Y:S02]  /*71d0*/  FMUL.FTZ R26, R26, c[0x0][0x320] ;  /* 0x0000c8001a1a7a20 */ /* 0x000fe40000410000 */
[----:B------:R-:W-:Y:S01]  /*71e0*/  FMUL.FTZ R27, R27, c[0x0][0x320] ;  /* 0x0000c8001b1b7a20 */ /* 0x000fe20000410000 */
[C---:B-----5:R-:W-:Y:S06]  /*71f0*/  HMMA.16816.F32.BF16 R28, R208.reuse, R8, R28 ;  /* 0x00000008d01c723c */ /* 0x060fec000004181c */
[----:B------:R4:W2:Y:S02]  /*7200*/  MUFU.TANH R160, R18 ;  /* 0x0000001200a07308 */ /* 0x0008a40000002400 */
[C---:B------:R-:W-:Y:S01]  /*7210*/  HMMA.16816.F32.BF16 R32, R208.reuse, R10, R32 ;  /* 0x0000000ad020723c */ /* 0x040fe20000041820 */
[----:B------:R-:W5:Y:S07]  /*7220*/  LDSM.16.M88.4 R8, [R219+0x6800] ;  /* 0x00680000db08783b */ /* 0x000f6e0000000200 */
[----:B------:R4:W2:Y:S01]  /*7230*/  MUFU.TANH R161, R19 ;  /* 0x0000001300a17308 */ /* 0x0008a20000002400 */
[C---:B-1----:R-:W-:Y:S07]  /*7240*/  HMMA.16816.F32.BF16 R36, R208.reuse, R4, R36 ;  /* 0x00000004d024723c */ /* 0x042fee0000041824 */
[----:B------:R-:W-:Y:S01]  /*7250*/  FMUL.FTZ R28, R28, c[0x0][0x320] ;  /* 0x0000c8001c1c7a20 */ /* 0x000fe20000410000 */
[C---:B------:R-:W-:Y:S01]  /*7260*/  HMMA.16816.F32.BF16 R40, R208.reuse, R6, R40 ;  /* 0x00000006d028723c */ /* 0x040fe20000041828 */
[----:B------:R4:W1:Y:S01]  /*7270*/  MUFU.TANH R162, R20 ;  /* 0x0000001400a27308 */ /* 0x0008620000002400 */
[----:B------:R-:W1:Y:S02]  /*7280*/  LDSM.16.M88.4 R4, [R219+0x7000] ;  /* 0x00700000db04783b */ /* 0x000e640000000200 */
[----:B------:R-:W-:Y:S02]  /*7290*/  FMUL.FTZ R29, R29, c[0x0][0x320] ;  /* 0x0000c8001d1d7a20 */ /* 0x000fe40000410000 */
[----:B------:R-:W-:Y:S02]  /*72a0*/  FMUL.FTZ R30, R30, c[0x0][0x320] ;  /* 0x0000c8001e1e7a20 */ /* 0x000fe40000410000 */
[----:B------:R-:W-:Y:S03]  /*72b0*/  FMUL.FTZ R31, R31, c[0x0][0x320] ;  /* 0x0000c8001f1f7a20 */ /* 0x000fe60000410000 */
[----:B------:R4:W1:Y:S01]  /*72c0*/  MUFU.TANH R163, R21 ;  /* 0x0000001500a37308 */ /* 0x0008620000002400 */
[----:B------:R-:W-:Y:S02]  /*72d0*/  FMUL.FTZ R32, R32, c[0x0][0x320] ;  /* 0x0000c80020207a20 */ /* 0x000fe40000410000 */
[----:B------:R-:W-:Y:S02]  /*72e0*/  FMUL.FTZ R33, R33, c[0x0][0x320] ;  /* 0x0000c80021217a20 */ /* 0x000fe40000410000 */
[----:B------:R-:W-:Y:S02]  /*72f0*/  FMUL.FTZ R34, R34, c[0x0][0x320] ;  /* 0x0000c80022227a20 */ /* 0x000fe40000410000 */
[----:B------:R-:W-:Y:S02]  /*7300*/  FMUL.FTZ R35, R35, c[0x0][0x320] ;  /* 0x0000c80023237a20 */ /* 0x000fe40000410000 */
[----:B------:R-:W-:Y:S01]  /*7310*/  FMUL.FTZ R36, R36, c[0x0][0x320] ;  /* 0x0000c80024247a20 */ /* 0x000fe20000410000 */
[----:B------:R4:W2:Y:S01]  /*7320*/  MUFU.TANH R164, R22 ;  /* 0x0000001600a47308 */ /* 0x0008a20000002400 */
[----:B------:R-:W-:Y:S01]  /*7330*/  FMUL.FTZ R37, R37, c[0x0][0x320] ;  /* 0x0000c80025257a20 */ /* 0x000fe20000410000 */
[C---:B-----5:R-:W-:Y:S03]  /*7340*/  HMMA.16816.F32.BF16 R44, R208.reuse, R8, R44 ;  /* 0x00000008d02c723c */ /* 0x060fe6000004182c */
[----:B------:R-:W-:Y:S02]  /*7350*/  FMUL.FTZ R38, R38, c[0x0][0x320] ;  /* 0x0000c80026267a20 */ /* 0x000fe40000410000 */
[----:B------:R-:W-:Y:S03]  /*7360*/  FMUL.FTZ R39, R39, c[0x0][0x320] ;  /* 0x0000c80027277a20 */ /* 0x000fe60000410000 */
[----:B------:R4:W2:Y:S01]  /*7370*/  MUFU.TANH R165, R23 ;  /* 0x0000001700a57308 */ /* 0x0008a20000002400 */
[C---:B------:R-:W-:Y:S01]  /*7380*/  HMMA.16816.F32.BF16 R48, R208.reuse, R10, R48 ;  /* 0x0000000ad030723c */ /* 0x040fe20000041830 */
[----:B------:R-:W5:Y:S01]  /*7390*/  LDSM.16.M88.4 R8, [R219+0x7800] ;  /* 0x00780000db08783b */ /* 0x000f620000000200 */
[----:B------:R-:W-:Y:S04]  /*73a0*/  DEPBAR.LE SB0, 0x0 ;  /* 0x000080000000791a */ /* 0x000fe80000000000 */
[----:B------:R-:W-:Y:S02]  /*73b0*/  FMUL.FTZ R40, R40, c[0x0][0x320] ;  /* 0x0000c80028287a20 */ /* 0x000fe40000410000 */
[----:B------:R-:W-:Y:S01]  /*73c0*/  FMUL.FTZ R41, R41, c[0x0][0x320] ;  /* 0x0000c80029297a20 */ /* 0x000fe20000410000 */
[----:B------:R4:W2:Y:S01]  /*73d0*/  MUFU.TANH R168, R24 ;  /* 0x0000001800a87308 */ /* 0x0008a20000002400 */
[----:B------:R-:W-:Y:S01]  /*73e0*/  BAR.SYNC.DEFER_BLOCKING 0x0 ;  /* 0x0000000000007b1d */ /* 0x000fe20000010000 */
[C---:B-1----:R-:W-:Y:S05]  /*73f0*/  HMMA.16816.F32.BF16 R52, R208.reuse, R4, R52 ;  /* 0x00000004d034723c */ /* 0x042fea0000041834 */
[----:B------:R-:W-:Y:S02]  /*7400*/  FMUL.FTZ R42, R42, c[0x0][0x320] ;  /* 0x0000c8002a2a7a20 */ /* 0x000fe40000410000 */
[----:B------:R-:W-:Y:S01]  /*7410*/  FMUL.FTZ R43, R43, c[0x0][0x320] ;  /* 0x0000c8002b2b7a20 */ /* 0x000fe20000410000 */
[----:B------:R4:W1:Y:S01]  /*7420*/  MUFU.TANH R166, R25 ;  /* 0x0000001900a67308 */ /* 0x0008620000002400 */
[C---:B------:R-:W-:Y:S03]  /*7430*/  HMMA.16816.F32.BF16 R56, R208.reuse, R6, R56 ;  /* 0x00000006d038723c */ /* 0x040fe60000041838 */
[----:B------:R-:W-:Y:S02]  /*7440*/  FMUL.FTZ R44, R44, c[0x0][0x320] ;  /* 0x0000c8002c2c7a20 */ /* 0x000fe40000410000 */
[----:B------:R-:W-:Y:S02]  /*7450*/  FMUL.FTZ R45, R45, c[0x0][0x320] ;  /* 0x0000c8002d2d7a20 */ /* 0x000fe40000410000 */
[----:B------:R-:W-:Y:S02]  /*7460*/  FMUL.FTZ R46, R46, c[0x0][0x320] ;  /* 0x0000c8002e2e7a20 */ /* 0x000fe40000410000 */
[----:B------:R4:W1:Y:S03]  /*7470*/  MUFU.TANH R167, R26 ;  /* 0x0000001a00a77308 */ /* 0x0008660000002400 */
[----:B------:R-:W-:Y:S02]  /*7480*/  FMUL.FTZ R47, R47, c[0x0][0x320] ;  /* 0x0000c8002f2f7a20 */ /* 0x000fe40000410000 */
[----:B------:R-:W-:Y:S02]  /*7490*/  FMUL.FTZ R48, R48, c[0x0][0x320] ;  /* 0x0000c80030307a20 */ /* 0x000fe40000410000 */
[----:B------:R-:W-:Y:S02]  /*74a0*/  FMUL.FTZ R49, R49, c[0x0][0x320] ;  /* 0x0000c80031317a20 */ /* 0x000fe40000410000 */
[----:B------:R-:W-:Y:S01]  /*74b0*/  FMUL.FTZ R50, R50, c[0x0][0x320] ;  /* 0x0000c80032327a20 */ /* 0x000fe20000410000 */
[----:B------:R4:W1:Y:S01]  /*74c0*/  MUFU.TANH R169, R27 ;  /* 0x0000001b00a97308 */ /* 0x0008620000002400 */
[----:B------:R-:W-:Y:S01]  /*74d0*/  FMUL.FTZ R51, R51, c[0x0][0x320] ;  /* 0x0000c80033337a20 */ /* 0x000fe20000410000 */
[C---:B-----5:R-:W-:Y:S03]  /*74e0*/  HMMA.16816.F32.BF16 R60, R208.reuse, R8, R60 ;  /* 0x00000008d03c723c */ /* 0x060fe6000004183c */
[----:B------:R-:W-:Y:S02]  /*74f0*/  FMUL.FTZ R56, R56, c[0x0][0x320] ;  /* 0x0000c80038387a20 */ /* 0x000fe40000410000 */
[----:B------:R-:W-:Y:S02]  /*7500*/  FMUL.FTZ R57, R57, c[0x0][0x320] ;  /* 0x0000c80039397a20 */ /* 0x000fe40000410000 */
[----:B------:R-:W-:Y:S01]  /*7510*/  FMUL.FTZ R59, R59, c[0x0][0x320] ;  /* 0x0000c8003b3b7a20 */ /* 0x000fe20000410000 */
[----:B------:R4:W1:Y:S01]  /*7520*/  MUFU.TANH R171, R28 ;  /* 0x0000001c00ab7308 */ /* 0x0008620000002400 */
[----:B------:R-:W-:Y:S03]  /*7530*/  HMMA.16816.F32.BF16 R64, R208, R10, R64 ;  /* 0x0000000ad040723c */ /* 0x000fe60000041840 */
        /* <DEDUP_REMOVED lines=9> */
[----:B------:R-:W-:Y:S02]  /*75d0*/  FMUL.FTZ R62, R62, c[0x0][0x320] ;  /* 0x0000c8003e3e7a20 */ /* 0x000fe40000410000 */
[----:B------:R-:W-:Y:S02]  /*75e0*/  FMUL.FTZ R63, R63, c[0x0][0x320] ;  /* 0x0000c8003f3f7a20 */ /* 0x000fe40000410000 */
[----:B------:R-:W-:Y:S02]  /*75f0*/  FMUL.FTZ R64, R64, c[0x0][0x320] ;  /* 0x0000c80040407a20 */ /* 0x000fe40000410000 */
[----:B------:R-:W-:Y:S02]  /*7600*/  FMUL.FTZ R65, R65, c[0x0][0x320] ;  /* 0x0000c80041417a20 */ /* 0x000fe40000410000 */
[----:B------:R-:W-:Y:S01]  /*7610*/  FMUL.FTZ R66, R66, c[0x0][0x320] ;  /* 0x0000c80042427a20 */ /* 0x000fe20000410000 */
[----:B------:R4:W1:Y:S01]  /*7620*/  MUFU.TANH R189, R31 ;  /* 0x0000001f00bd7308 */ /* 0x0008620000002400 */
[----:B------:R-:W-:Y:S09]  /*7630*/  FMUL.FTZ R0, R67, c[0x0][0x320] ;  /* 0x0000c80043007a20 */ /* 0x000ff20000410000 */
[----:B------:R4:W1:Y:S10]  /*7640*/  MUFU.TANH R190, R32 ;  /* 0x0000002000be7308 */ /* 0x0008740000002400 */
        /* <DEDUP_REMOVED lines=34> */
[----:B------:R4:W1:Y:S02]  /*7870*/  MUFU.TANH R72, R0 ;  /* 0x0000000000487308 */ /* 0x0008640000002400 */
[----:B-1234-:R-:W-:-:S05]  /*7880*/  @P1 BRA `(.L_x_5) ;  /* 0xffffe43000001947 */ /* 0x01efca000383ffff */
.L_x_4:
[----:B------:R-:W-:Y:S01]  /*7890*/  FMNMX.FTZ R0, R148, R69, !PT ;  /* 0x0000004594007209 */ /* 0x000fe20007810000 */
[----:B---3--:R-:W-:Y:S01]  /*78a0*/  LDSM.16.MT88.4 R12, [R217+0x100] ;  /* 0x00010000d90c783b */ /* 0x008fe20000004200 */
[----:B------:R-:W-:Y:S02]  /*78b0*/  MOV R66, R74 ;  /* 0x0000004a00427202 */ /* 0x000fe40000000f00 */
[----:B------:R-:W-:Y:S02]  /*78c0*/  FMNMX.FTZ R0, R153, R0, !PT ;  /* 0x0000000099007209 */ /* 0x000fe40007810000 */
[----:B------:R-:W-:Y:S02]  /*78d0*/  MOV R67, R68 ;  /* 0x0000004400437202 */ /* 0x000fe40000000f00 */
[----:B------:R-:W-:Y:S01]  /*78e0*/  FMNMX.FTZ R0, R151, R0, !PT ;  /* 0x0000000097007209 */ /* 0x000fe20007810000 */
[----:B------:R-:W-:Y:S01]  /*78f0*/  LDSM.16.MT88.4 R20, [R218+0x100] ;  /* 0x00010000da14783b */ /* 0x000fe20000004200 */
[----:B------:R-:W-:Y:S02]  /*7900*/  FMNMX.FTZ R2, R149, R70, !PT ;  /* 0x0000004695027209 */ /* 0x000fe40007810000 */
[----:B------:R-:W-:Y:S02]  /*7910*/  FMNMX.FTZ R0, R73, R0, !PT ;  /* 0x0000000049007209 */ /* 0x000fe40007810000 */
[----:B------:R-:W-:Y:S02]  /*7920*/  FMNMX.FTZ R2, R154, R2, !PT ;  /* 0x000000029a027209 */ /* 0x000fe40007810000 */
        /* <DEDUP_REMOVED lines=26> */
[----:B------:R-:W0:Y:S01]  /*7ad0*/  LDGDEPBAR ;  /* 0x00000000000079af */ /* 0x000e220000000000 */
[----:B------:R-:W-:Y:S02]  /*7ae0*/  FMNMX.FTZ R2, R188, R2, !PT ;  /* 0x00000002bc027209 */ /* 0x000fe40007810000 */
        /* <DEDUP_REMOVED lines=31> */
[----:B------:R-:W-:Y:S02]  /*7ce0*/  MOV R65, R19 ;  /* 0x0000001300417202 */ /* 0x000fe40000000f00 */
[----:B------:R-:W-:Y:S02]  /*7cf0*/  FMNMX.FTZ R68, R18, R68, !PT ;  /* 0x0000004412447209 */ /* 0x000fe40007810000 */
[----:B------:R-:W-:Y:S02]  /*7d00*/  FMNMX.FTZ R2, R59, R2, !PT ;  /* 0x000000023b027209 */ /* 0x000fe40007810000 */
[----:B------:R-:W-:Y:S01]  /*7d10*/  ISETP.LT.AND P1, PT, RZ, UR8, PT ;  /* 0x00000008ff007c0c */ /* 0x000fe2000bf21270 */
[----:B------:R-:W-:Y:S01]  /*7d20*/  SHFL.BFLY PT, R3, R68, 0x2, 0x1f ;  /* 0x0c401f0044037f89 */ /* 0x000fe200000e0000 */
[----:B------:R-:W-:Y:S01]  /*7d30*/  FMNMX.FTZ R0, R65, R2, !PT ;  /* 0x0000000241007209 */ /* 0x000fe20007810000 */
[----:B------:R-:W-:Y:S03]  /*7d40*/  UIADD3 UR8, UR8, -0x1, URZ ;  /* 0xffffffff08087890 */ /* 0x000fe6000fffe03f */
[----:B------:R-:W-:Y:S04]  /*7d50*/  FMNMX.FTZ R0, R71, R0, !PT ;  /* 0x0000000047007209 */ /* 0x000fe80007810000 */
[----:B------:R-:W-:Y:S05]  /*7d60*/  FMNMX.FTZ R0, R72, R0, !PT ;  /* 0x0000000048007209 */ /* 0x000fea0007810000 */
[----:B------:R-:W1:Y:S02]  /*7d70*/  SHFL.BFLY PT, R2, R0, 0x2, 0x1f ;  /* 0x0c401f0000027f89 */ /* 0x000e6400000e0000 */
[----:B-1----:R-:W-:Y:S02]  /*7d80*/  FMNMX.FTZ R0, R0, R2, !PT ;  /* 0x0000000200007209 */ /* 0x002fe40007810000 */
[----:B------:R-:W-:Y:S04]  /*7d90*/  FMNMX.FTZ R68, R68, R3, !PT ;  /* 0x0000000344447209 */ /* 0x000fe80007810000 */
[----:B------:R-:W1:Y:S08]  /*7da0*/  SHFL.BFLY PT, R3, R0, 0x1, 0x1f ;  /* 0x0c201f0000037f89 */ /* 0x000e7000000e0000 */
[----:B------:R-:W2:Y:S01]  /*7db0*/  SHFL.BFLY PT, R4, R68, 0x1, 0x1f ;  /* 0x0c201f0044047f89 */ /* 0x000ea200000e0000 */
[----:B-1----:R-:W-:Y:S02]  /*7dc0*/  FMNMX.FTZ R3, R0, R3, !PT ;  /* 0x0000000300037209 */ /* 0x002fe40007810000 */
[----:B--2---:R-:W-:Y:S05]  /*7dd0*/  FMNMX.FTZ R68, R68, R4, !PT ;  /* 0x0000000444447209 */ /* 0x004fea0007810000 */
[C---:B------:R-:W-:Y:S02]  /*7de0*/  FMUL.FTZ R74, R68.reuse, c[0x0][0x2d0] ;  /* 0x0000b400444a7a20 */ /* 0x040fe40000410000 */
[----:B------:R-:W-:Y:S02]  /*7df0*/  FADD.FTZ R2, -R68, R69 ;  /* 0x0000004544027221 */ /* 0x000fe40000010100 */
[--C-:B------:R-:W-:Y:S01]  /*7e00*/  FFMA.FTZ R4, R148, c[0x0][0x2d0], -R74.reuse ;  /* 0x0000b40094047a23 */ /* 0x100fe2000001084a */
[----:B------:R-:W-:Y:S01]  /*7e10*/  MOV R148, R16 ;  /* 0x0000001000947202 */ /* 0x000fe20000000f00 */
[----:B------:R-:W-:Y:S02]  /*7e20*/  FMUL.FTZ R0, R2, c[0x0][0x2d0] ;  /* 0x0000b40002007a20 */ /* 0x000fe40000410000 */
[----:B------:R1:W2:Y:S01]  /*7e30*/  MUFU.EX2 R5, R4 ;  /* 0x0000000400057308 */ /* 0x0002a20000000800 */
[----:B------:R-:W-:Y:S02]  /*7e40*/  FMUL.FTZ R69, R3, c[0x0][0x2d0] ;  /* 0x0000b40003457a20 */ /* 0x000fe40000410000 */
[--C-:B------:R-:W-:Y:S02]  /*7e50*/  FFMA.FTZ R32, R75, c[0x0][0x2d0], -R74.reuse ;  /* 0x0000b4004b207a23 */ /* 0x100fe4000001084a */
[--C-:B------:R-:W-:Y:S02]  /*7e60*/  FFMA.FTZ R6, R149, c[0x0][0x2d0], -R69.reuse ;  /* 0x0000b40095067a23 */ /* 0x100fe40000010845 */
[--C-:B------:R-:W-:Y:S02]  /*7e70*/  FFMA.FTZ R40, R156, c[0x0][0x2d0], -R69.reuse ;  /* 0x0000b4009c287a23 */ /* 0x100fe40000010845 */
[--C-:B------:R-:W-:Y:S01]  /*7e80*/  FFMA.FTZ R48, R158, c[0x0][0x2d0], -R74.reuse ;  /* 0x0000b4009e307a23 */ /* 0x100fe2000001084a */
[----:B------:R3:W4:Y:S01]  /*7e90*/  MUFU.EX2 R2, R0 ;  /* 0x0000000000027308 */ /* 0x0007220000000800 */
[--C-:B------:R-:W-:Y:S09]  /*7ea0*/  FFMA.FTZ R71, R71, c[0x0][0x2d0], -R69.reuse ;  /* 0x0000b40047477a23 */ /* 0x100ff20000010845 */
[----:B------:R5:W-:Y:S01]  /*7eb0*/  MUFU.EX2 R75, R32 ;  /* 0x00000020004b7308 */ /* 0x000be20000000800 */
[----:B-1----:R-:W-:Y:S01]  /*7ec0*/  FFMA.FTZ R4, R153, c[0x0][0x2d0], -R74 ;  /* 0x0000b40099047a23 */ /* 0x002fe2000001084a */
[----:B--2---:R-:W-:Y:S08]  /*7ed0*/  MOV R153, R5 ;  /* 0x0000000500997202 */ /* 0x004ff00000000f00 */
[----:B------:R1:W-:Y:S01]  /*7ee0*/  MUFU.EX2 R7, R4 ;  /* 0x0000000400077308 */ /* 0x0003e20000000800 */
[----:B---3--:R-:W-:Y:S02]  /*7ef0*/  FADD.FTZ R0, -R3, R70 ;  /* 0x0000004603007221 */ /* 0x008fe40000010100 */
[----:B----4-:R-:W-:Y:S02]  /*7f00*/  FMUL.FTZ R9, R2, R81 ;  /* 0x0000005102097220 */ /* 0x010fe40000410000 */
[----:B------:R-:W-:Y:S05]  /*7f10*/  FMUL.FTZ R0, R0, c[0x0][0x2d0] ;  /* 0x0000b40000007a20 */ /* 0x000fea0000410000 */
[----:B------:R-:W-:Y:S01]  /*7f20*/  MUFU.EX2 R70, R6 ;  /* 0x0000000600467308 */ /* 0x000fe20000000800 */
[C---:B------:R-:W-:Y:S02]  /*7f30*/  FMUL.FTZ R16, R2.reuse, R88 ;  /* 0x0000005802107220 */ /* 0x040fe40000410000 */
[C---:B------:R-:W-:Y:S02]  /*7f40*/  FMUL.FTZ R24, R2.reuse, R96 ;  /* 0x0000006002187220 */ /* 0x040fe40000410000 */
[C---:B------:R-:W-:Y:S02]  /*7f50*/  FMUL.FTZ R25, R2.reuse, R97 ;  /* 0x0000006102197220 */ /* 0x040fe40000410000 */
[C---:B-----5:R-:W-:Y:S02]  /*7f60*/  FMUL.FTZ R32, R2.reuse, R104 ;  /* 0x0000006802207220 */ /* 0x060fe40000410000 */
[C---:B------:R-:W-:Y:S01]  /*7f70*/  FMUL.FTZ R33, R2.reuse, R105 ;  /* 0x0000006902217220 */ /* 0x040fe20000410000 */
[----:B------:R-:W2:Y:S01]  /*7f80*/  MUFU.EX2 R0, R0 ;  /* 0x0000000000007308 */ /* 0x000ea20000000800 */
[C---:B------:R-:W-:Y:S02]  /*7f90*/  FMUL.FTZ R49, R2.reuse, R121 ;  /* 0x0000007902317220 */ /* 0x040fe40000410000 */
[----:B------:R-:W-:Y:S02]  /*7fa0*/  FMUL.FTZ R41, R2, R113 ;  /* 0x0000007102297220 */ /* 0x000fe40000410000 */
[--C-:B-1----:R-:W-:Y:S01]  /*7fb0*/  FFMA.FTZ R4, R151, c[0x0][0x2d0], -R74.reuse ;  /* 0x0000b40097047a23 */ /* 0x102fe2000001084a */
[----:B------:R-:W-:Y:S04]  /*7fc0*/  MOV R151, R18 ;  /* 0x0000001200977202 */ /* 0x000fe80000000f00 */
[----:B------:R1:W-:Y:S10]  /*7fd0*/  MUFU.EX2 R5, R4 ;  /* 0x0000000400057308 */ /* 0x0003f40000000800 */
[----:B------:R3:W-:Y:S01]  /*7fe0*/  MUFU.EX2 R81, R40 ;  /* 0x0000002800517308 */ /* 0x0007e20000000800 */
[C---:B--2---:R-:W-:Y:S02]  /*7ff0*/  FMUL.FTZ R6, R0.reuse, R78 ;  /* 0x0000004e00067220 */ /* 0x044fe40000410000 */
[C---:B------:R-:W-:Y:S02]  /*8000*/  FMUL.FTZ R11, R0.reuse, R83 ;  /* 0x00000053000b7220 */ /* 0x040fe40000410000 */
[C---:B------:R-:W-:Y:S02]  /*8010*/  FMUL.FTZ R10, R0.reuse, R82 ;  /* 0x00000052000a7220 */ /* 0x040fe40000410000 */
[C---:B------:R-:W-:Y:S03]  /*8020*/  FMUL.FTZ R18, R0.reuse, R90 ;  /* 0x0000005a00127220 */ /* 0x040fe60000410000 */
[----:B------:R2:W4:Y:S01]  /*8030*/  MUFU.EX2 R82, R48 ;  /* 0x0000003000527308 */ /* 0x0005220000000800 */
[----:B------:R-:W-:Y:S02]  /*8040*/  FMUL.FTZ R19, R0, R91 ;  /* 0x0000005b00137220 */ /* 0x000fe40000410000 */
[--C-:B-1----:R-:W-:Y:S01]  /*8050*/  FFMA.FTZ R4, R73, c[0x0][0x2d0], -R74.reuse ;  /* 0x0000b40049047a23 */ /* 0x102fe2000001084a */
[----:B------:R-:W-:Y:S01]  /*8060*/  MOV R73, R17 ;  /* 0x0000001100497202 */ /* 0x000fe20000000f00 */
[----:B------:R-:W-:Y:S02]  /*8070*/  FMUL.FTZ R17, R2, R89 ;  /* 0x0000005902117220 */ /* 0x000fe40000410000 */
[C---:B------:R-:W-:Y:S01]  /*8080*/  FMUL.FTZ R26, R0.reuse, R98 ;  /* 0x00000062001a7220 */ /* 0x040fe20000410000 */
[----:B------:R-:W-:Y:S01]  /*8090*/  LDSM.16.MT88.4 R88, [R218+0x900] ;  /* 0x00090000da58783b */ /* 0x000fe20000004200 */
[C---:B------:R-:W-:Y:S01]  /*80a0*/  FMUL.FTZ R27, R0.reuse, R99 ;  /* 0x00000063001b7220 */ /* 0x040fe20000410000 */
[----:B------:R1:W5:Y:S01]  /*80b0*/  MUFU.EX2 R8, R4 ;  /* 0x0000000400087308 */ /* 0x0003620000000800 */
[C---:B------:R-:W-:Y:S01]  /*80c0*/  FMUL.FTZ R34, R0.reuse, R106 ;  /* 0x0000006a00227220 */ /* 0x040fe20000410000 */
[----:B------:R-:W-:Y:S01]  /*80d0*/  MOV R99, R67 ;  /* 0x0000004300637202 */ /* 0x000fe20000000f00 */
[C---:B------:R-:W-:Y:S02]  /*80e0*/  FMUL.FTZ R35, R0.reuse, R107 ;  /* 0x0000006b00237220 */ /* 0x040fe40000410000 */
[----:B------:R-:W-:Y:S01]  /*80f0*/  FMUL.FTZ R67, R0, R139 ;  /* 0x0000008b00437220 */ /* 0x000fe20000410000 */
[----:B------:R-:W-:Y:S01]  /*8100*/  MOV R139, R75 ;  /* 0x0000004b008b7202 */ /* 0x000fe20000000f00 */
[----:B---3--:R-:W-:Y:S01]  /*8110*/  FMUL.FTZ R40, R2, R112 ;  /* 0x0000007002287220 */ /* 0x008fe20000410000 */
[----:B------:R-:W-:Y:S01]  /*8120*/  MOV R104, R99 ;  /* 0x0000006300687202 */ /* 0x000fe20000000f00 */
[C---:B------:R-:W-:Y:S01]  /*8130*/  FMUL.FTZ R42, R0.reuse, R114 ;  /* 0x00000072002a7220 */ /* 0x040fe20000410000 */
[----:B------:R-:W-:Y:S01]  /*8140*/  MUFU.EX2 R71, R71 ;  /* 0x0000004700477308 */ /* 0x000fe20000000800 */
[C---:B------:R-:W-:Y:S02]  /*8150*/  FMUL.FTZ R43, R0.reuse, R115 ;  /* 0x00000073002b7220 */ /* 0x040fe40000410000 */
[----:B------:R-:W-:Y:S02]  /*8160*/  FMUL.FTZ R50, R0, R122 ;  /* 0x0000007a00327220 */ /* 0x000fe40000410000 */
[----:B--2---:R-:W-:Y:S02]  /*8170*/  FMUL.FTZ R48, R2, R120 ;  /* 0x0000007802307220 */ /* 0x004fe40000410000 */
[----:B------:R-:W-:Y:S01]  /*8180*/  FMUL.FTZ R51, R0, R123 ;  /* 0x0000007b00337220 */ /* 0x000fe20000410000 */
[----:B----4-:R-:W-:Y:S01]  /*8190*/  MOV R123, R82 ;  /* 0x00000052007b7202 */ /* 0x010fe20000000f00 */
[--C-:B-1----:R-:W-:Y:S01]  /*81a0*/  FFMA.FTZ R4, R150, c[0x0][0x2d0], -R69.reuse ;  /* 0x0000b40096047a23 */ /* 0x102fe20000010845 */
[----:B-----5:R-:W-:Y:S01]  /*81b0*/  MOV R149, R8 ;  /* 0x0000000800957202 */ /* 0x020fe20000000f00 */
[--C-:B------:R-:W-:Y:S01]  /*81c0*/  FFMA.FTZ R8, R154, c[0x0][0x2d0], -R69.reuse ;  /* 0x0000b4009a087a23 */ /* 0x100fe20000010845 */
[----:B------:R-:W-:Y:S01]  /*81d0*/  MOV R150, R7 ;  /* 0x0000000700967202 */ /* 0x000fe20000000f00 */
[----:B------:R1:W2:Y:S01]  /*81e0*/  MUFU.EX2 R154, R4 ;  /* 0x00000004009a7308 */ /* 0x0002a20000000800 */
[----:B------:R-:W-:Y:S01]  /*81f0*/  FMUL.FTZ R7, R0, R79 ;  /* 0x0000004f00077220 */ /* 0x000fe20000410000 */
[----:B------:R-:W-:Y:S04]  /*8200*/  MOV R98, R149 ;  /* 0x0000009500627202 */ /* 0x000fe80000000f00 */
[----:B------:R-:W-:Y:S04]  /*8210*/  MOV R105, R98 ;  /* 0x0000006200697202 */ /* 0x000fe80000000f00 */
[----:B------:R3:W4:Y:S01]  /*8220*/  MUFU.EX2 R58, R8 ;  /* 0x00000008003a7308 */ /* 0x0007220000000800 */
[----:B------:R-:W-:Y:S01]  /*8230*/  MOV R113, R105 ;  /* 0x0000006900717202 */ /* 0x000fe20000000f00 */
[--C-:B-1----:R-:W-:Y:S01]  /*8240*/  FFMA.FTZ R4, R152, c[0x0][0x2d0], -R69.reuse ;  /* 0x0000b40098047a23 */ /* 0x102fe20000010845 */
[----:B------:R-:W-:Y:S01]  /*8250*/  MOV R152, R5 ;  /* 0x0000000500987202 */ /* 0x000fe20000000f00 */
[C---:B------:R-:W-:Y:S01]  /*8260*/  FMUL.FTZ R5, R2.reuse, R77 ;  /* 0x0000004d02057220 */ /* 0x040fe20000410000 */
[----:B--2---:R-:W-:Y:S05]  /*8270*/  MOV R97, R154 ;  /* 0x0000009a00617202 */ /* 0x004fea0000000f00 */
[----:B------:R-:W1:Y:S01]  /*8280*/  MUFU.EX2 R64, R4 ;  /* 0x0000000400407308 */ /* 0x000e620000000800 */
[-C--:B------:R-:W-:Y:S02]  /*8290*/  F2FP.BF16.PACK_AB R78, R149, R152.reuse ;  /* 0x00000098954e723e */ /* 0x080fe400000010ff */
[----:B------:R-:W-:Y:S02]  /*82a0*/  MOV R96, R152 ;  /* 0x0000009800607202 */ /* 0x000fe40000000f00 */
[----:B------:R-:W-:Y:S01]  /*82b0*/  MOV R106, R97 ;  /* 0x00000061006a7202 */ /* 0x000fe20000000f00 */
[----:B---3--:R-:W-:Y:S01]  /*82c0*/  FMUL.FTZ R8, R2, R80 ;  /* 0x0000005002087220 */ /* 0x008fe20000410000 */
[----:B----4-:R-:W-:Y:S02]  /*82d0*/  F2FP.BF16.PACK_AB R77, R58, R70 ;  /* 0x000000463a4d723e */ /* 0x010fe400000010ff */
[----:B------:R-:W-:Y:S02]  /*82e0*/  MOV R107, R96 ;  /* 0x00000060006b7202 */ /* 0x000fe40000000f00 */
[----:B------:R-:W-:Y:S01]  /*82f0*/  LDSM.16.MT88.4 R96, [R220+0x900] ;  /* 0x00090000dc60783b */ /* 0x000fe20000004200 */
[----:B------:R-:W-:Y:S02]  /*8300*/  MOV R114, R106 ;  /* 0x0000006a00727202 */ /* 0x000fe40000000f00 */
[----:B------:R-:W-:Y:S02]  /*8310*/  MOV R115, R107 ;  /* 0x0000006b00737202 */ /* 0x000fe40000000f00 */
[----:B------:R-:W-:Y:S01]  /*8320*/  MOV R152, R66 ;  /* 0x0000004200987202 */ /* 0x000fe20000000f00 */
[----:B------:R-:W-:Y:S01]  /*8330*/  FMUL.FTZ R66, R0, R138 ;  /* 0x0000008a00427220 */ /* 0x000fe20000410000 */
[----:B------:R-:W-:Y:S01]  /*8340*/  MOV R149, R65 ;  /* 0x0000004100957202 */ /* 0x000fe20000000f00 */
[----:B------:R-:W-:Y:S01]  /*8350*/  FMUL.FTZ R65, R2, R137 ;  /* 0x0000008902417220 */ /* 0x000fe20000410000 */
[----:B-1----:R-:W-:Y:S01]  /*8360*/  F2FP.BF16.PACK_AB R79, R64, R154 ;  /* 0x0000009a404f723e */ /* 0x002fe200000010ff */
[----:B------:R-:W-:Y:S01]  /*8370*/  FMUL.FTZ R4, R2, R76 ;  /* 0x0000004c02047220 */ /* 0x000fe20000410000 */
[----:B------:R-:W-:Y:S02]  /*8380*/  F2FP.BF16.PACK_AB R76, R150, R153 ;  /* 0x00000099964c723e */ /* 0x000fe400000010ff */
[----:B------:R-:W-:Y:S01]  /*8390*/  MOV R154, R56 ;  /* 0x00000038009a7202 */ /* 0x000fe20000000f00 */
[--C-:B------:R-:W-:Y:S04]  /*83a0*/  FFMA.FTZ R56, R160, c[0x0][0x2d0], -R69.reuse ;  /* 0x0000b400a0387a23 */ /* 0x100fe80000010845 */
[C---:B------:R-:W-:Y:S01]  /*83b0*/  HMMA.16816.F32.BF16 R4, R76.reuse, R12, R4 ;  /* 0x0000000c4c04723c */ /* 0x040fe20000041804 */
[----:B------:R1:W-:Y:S06]  /*83c0*/  MUFU.EX2 R121, R56 ;  /* 0x0000003800797308 */ /* 0x0003ec0000000800 */
[C---:B------:R-:W-:Y:S01]  /*83d0*/  FMUL.FTZ R12, R2.reuse, R84 ;  /* 0x00000054020c7220 */ /* 0x040fe20000410000 */
[C---:B------:R-:W-:Y:S04]  /*83e0*/  HMMA.16816.F32.BF16 R8, R76.reuse, R14, R8 ;  /* 0x0000000e4c08723c */ /* 0x040fe80000041808 */
[----:B------:R-:W-:Y:S03]  /*83f0*/  FMUL.FTZ R13, R2, R85 ;  /* 0x00000055020d7220 */ /* 0x000fe60000410000 */
[C---:B------:R-:W-:Y:S02]  /*8400*/  FMUL.FTZ R14, R0.reuse, R86 ;  /* 0x00000056000e7220 */ /* 0x040fe40000410000 */
[----:B------:R-:W-:Y:S02]  /*8410*/  FMUL.FTZ R15, R0, R87 ;  /* 0x00000057000f7220 */ /* 0x000fe40000410000 */
[----:B------:R-:W-:Y:S05]  /*8420*/  LDSM.16.MT88.4 R84, [R217+0x900] ;  /* 0x00090000d954783b */ /* 0x000fea0000004200 */
[C---:B------:R-:W-:Y:S03]  /*8430*/  HMMA.16816.F32.BF16 R12, R76.reuse, R20, R12 ;  /* 0x000000144c0c723c */ /* 0x040fe6000004180c */
[C---:B-1----:R-:W-:Y:S04]  /*8440*/  FMUL.FTZ R56, R2.reuse, R128 ;  /* 0x0000008002387220 */ /* 0x042fe80000410000 */
[C---:B------:R-:W-:Y:S01]  /*8450*/  FMUL.FTZ R20, R2.reuse, R92 ;  /* 0x0000005c02147220 */ /* 0x040fe20000410000 */
[C---:B------:R-:W-:Y:S04]  /*8460*/  HMMA.16816.F32.BF16 R16, R76.reuse, R22, R16 ;  /* 0x000000164c10723c */ /* 0x040fe80000041810 */
[----:B------:R-:W-:Y:S03]  /*8470*/  FMUL.FTZ R21, R2, R93 ;  /* 0x0000005d02157220 */ /* 0x000fe60000410000 */
[C---:B------:R-:W-:Y:S02]  /*8480*/  FMUL.FTZ R22, R0.reuse, R94 ;  /* 0x0000005e00167220 */ /* 0x040fe40000410000 */
[----:B------:R-:W-:Y:S02]  /*8490*/  FMUL.FTZ R23, R0, R95 ;  /* 0x0000005f00177220 */ /* 0x000fe40000410000 */
[----:B------:R-:W-:Y:S05]  /*84a0*/  LDSM.16.MT88.4 R92, [R221+0x900] ;  /* 0x00090000dd5c783b */ /* 0x000fea0000004200 */
[C---:B------:R-:W-:Y:S07]  /*84b0*/  HMMA.16816.F32.BF16 R20, R76.reuse, R28, R20 ;  /* 0x0000001c4c14723c */ /* 0x040fee0000041814 */
[C---:B------:R-:W-:Y:S01]  /*84c0*/  FMUL.FTZ R29, R2.reuse, R101 ;  /* 0x00000065021d7220 */ /* 0x040fe20000410000 */
[C---:B------:R-:W-:Y:S04]  /*84d0*/  HMMA.16816.F32.BF16 R24, R76.reuse, R30, R24 ;  /* 0x0000001e4c18723c */ /* 0x040fe80000041818 */
[C---:B------:R-:W-:Y:S01]  /*84e0*/  FMUL.FTZ R28, R2.reuse, R100 ;  /* 0x00000064021c7220 */ /* 0x040fe20000410000 */
[----:B------:R-:W-:Y:S01]  /*84f0*/  MOV R100, R64 ;  /* 0x0000004000647202 */ /* 0x000fe20000000f00 */
[----:B------:R-:W-:Y:S01]  /*8500*/  FMUL.FTZ R64, R2, R136 ;  /* 0x0000008802407220 */ /* 0x000fe20000410000 */
[----:B------:R-:W-:Y:S01]  /*8510*/  MOV R101, R57 ;  /* 0x0000003900657202 */ /* 0x000fe20000000f00 */
[C---:B------:R-:W-:Y:S01]  /*8520*/  FMUL.FTZ R30, R0.reuse, R102 ;  /* 0x00000066001e7220 */ /* 0x040fe20000410000 */
[----:B------:R-:W-:Y:S03]  /*8530*/  MOV R75, R100 ;  /* 0x00000064004b7202 */ /* 0x000fe60000000f00 */
[C---:B------:R-:W-:Y:S01]  /*8540*/  FMUL.FTZ R31, R0.reuse, R103 ;  /* 0x00000067001f7220 */ /* 0x040fe20000410000 */
[----:B------:R-:W-:Y:S01]  /*8550*/  MOV R103, R59 ;  /* 0x0000003b00677202 */ /* 0x000fe20000000f00 */
[C---:B------:R-:W-:Y:S01]  /*8560*/  FMUL.FTZ R59, R0.reuse, R131 ;  /* 0x00000083003b7220 */ /* 0x040fe20000410000 */
[----:B------:R-:W-:Y:S01]  /*8570*/  MOV R102, R58 ;  /* 0x0000003a00667202 */ /* 0x000fe20000000f00 */
[----:B------:R-:W-:Y:S01]  /*8580*/  FMUL.FTZ R58, R0, R130 ;  /* 0x00000082003a7220 */ /* 0x000fe20000410000 */
[----:B------:R-:W-:Y:S01]  /*8590*/  MOV R112, R75 ;  /* 0x0000004b00707202 */ /* 0x000fe20000000f00 */
[C---:B------:R-:W-:Y:S01]  /*85a0*/  FMUL.FTZ R57, R2.reuse, R129 ;  /* 0x0000008102397220 */ /* 0x040fe20000410000 */
[C---:B------:R-:W-:Y:S03]  /*85b0*/  HMMA.16816.F32.BF16 R28, R76.reuse, R36, R28 ;  /* 0x000000244c1c723c */ /* 0x040fe6000004181c */
[----:B------:R-:W-:Y:S02]  /*85c0*/  MOV R137, R103 ;  /* 0x0000006700897202 */ /* 0x000fe40000000f00 */
[----:B------:R-:W-:Y:S02]  /*85d0*/  MOV R75, R102 ;  /* 0x00000066004b7202 */ /* 0x000fe40000000f00 */
[--C-:B------:R-:W-:Y:S01]  /*85e0*/  FFMA.FTZ R36, R155, c[0x0][0x2d0], -R74.reuse ;  /* 0x0000b4009b247a23 */ /* 0x100fe2000001084a */
[C---:B------:R-:W-:Y:S03]  /*85f0*/  HMMA.16816.F32.BF16 R32, R76.reuse, R38, R32 ;  /* 0x000000264c20723c */ /* 0x040fe60000041820 */
[----:B------:R1:W2:Y:S01]  /*8600*/  MUFU.EX2 R80, R36 ;  /* 0x0000002400507308 */ /* 0x0002a20000000800 */
[----:B------:R-:W-:Y:S01]  /*8610*/  FMUL.FTZ R37, R2, R109 ;  /* 0x0000006d02257220 */ /* 0x000fe20000410000 */
[----:B------:R-:W-:Y:S02]  /*8620*/  MOV R138, R101 ;  /* 0x00000065008a7202 */ /* 0x000fe40000000f00 */
[C---:B------:R-:W-:Y:S02]  /*8630*/  FMUL.FTZ R38, R0.reuse, R110 ;  /* 0x0000006e00267220 */ /* 0x040fe40000410000 */
[----:B------:R-:W-:Y:S03]  /*8640*/  FMUL.FTZ R39, R0, R111 ;  /* 0x0000006f00277220 */ /* 0x000fe60000410000 */
[----:B-1----:R-:W-:Y:S01]  /*8650*/  FMUL.FTZ R36, R2, R108 ;  /* 0x0000006c02247220 */ /* 0x002fe20000410000 */
[----:B------:R-:W-:Y:S01]  /*8660*/  MOV R108, R70 ;  /* 0x00000046006c7202 */ /* 0x000fe20000000f00 */
[--C-:B------:R-:W-:Y:S03]  /*8670*/  FFMA.FTZ R70, R162, c[0x0][0x2d0], -R74.reuse ;  /* 0x0000b400a2467a23 */ /* 0x100fe6000001084a */
[----:B------:R-:W-:Y:S01]  /*8680*/  MOV R136, R108 ;  /* 0x0000006c00887202 */ /* 0x000fe20000000f00 */
[----:B------:R1:W-:Y:S01]  /*8690*/  MUFU.EX2 R110, R70 ;  /* 0x00000046006e7308 */ /* 0x0003e20000000800 */
[C---:B------:R-:W-:Y:S03]  /*86a0*/  HMMA.16816.F32.BF16 R36, R76.reuse, R44, R36 ;  /* 0x0000002c4c24723c */ /* 0x040fe60000041824 */
[----:B------:R-:W-:Y:S02]  /*86b0*/  MOV R108, R104 ;  /* 0x00000068006c7202 */ /* 0x000fe40000000f00 */
[----:B------:R-:W-:Y:S02]  /*86c0*/  LDSM.16.MT88.4 R104, [R220+0x5100] ;  /* 0x00510000dc68783b */ /* 0x000fe40000004200 */
[--C-:B------:R-:W-:Y:S01]  /*86d0*/  FFMA.FTZ R44, R157, c[0x0][0x2d0], -R69.reuse ;  /* 0x0000b4009d2c7a23 */ /* 0x100fe20000010845 */
[C---:B------:R-:W-:Y:S03]  /*86e0*/  HMMA.16816.F32.BF16 R40, R76.reuse, R46, R40 ;  /* 0x0000002e4c28723c */ /* 0x040fe60000041828 */
[----:B------:R3:W4:Y:S01]  /*86f0*/  MUFU.EX2 R109, R44 ;  /* 0x0000002c006d7308 */ /* 0x0007220000000800 */
[----:B------:R-:W-:Y:S01]  /*8700*/  FMUL.FTZ R45, R2, R117 ;  /* 0x00000075022d7220 */ /* 0x000fe20000410000 */
[----:B------:R-:W-:Y:S02]  /*8710*/  MOV R157, R81 ;  /* 0x00000051009d7202 */ /* 0x000fe40000000f00 */
[C---:B------:R-:W-:Y:S01]  /*8720*/  FMUL.FTZ R46, R0.reuse, R118 ;  /* 0x00000076002e7220 */ /* 0x040fe20000410000 */
[----:B--2---:R-:W-:Y:S01]  /*8730*/  MOV R117, R80 ;  /* 0x0000005000757202 */ /* 0x004fe20000000f00 */
[----:B------:R-:W-:Y:S01]  /*8740*/  FMUL.FTZ R47, R0, R119 ;  /* 0x00000077002f7220 */ /* 0x000fe20000410000 */
[----:B------:R-:W2:Y:S02]  /*8750*/  LDSM.16.MT88.4 R80, [R220+0x4100] ;  /* 0x00410000dc50783b */ /* 0x000ea40000004200 */
[----:B------:R-:W-:Y:S01]  /*8760*/  MOV R156, R108 ;  /* 0x0000006c009c7202 */ /* 0x000fe20000000f00 */
[--C-:B-1----:R-:W-:Y:S04]  /*8770*/  FFMA.FTZ R70, R163, c[0x0][0x2d0], -R74.reuse ;  /* 0x0000b400a3467a23 */ /* 0x102fe8000001084a */
[----:B------:R1:W-:Y:S01]  /*8780*/  MUFU.EX2 R155, R70 ;  /* 0x00000046009b7308 */ /* 0x0003e20000000800 */
[----:B---3--:R-:W-:Y:S07]  /*8790*/  FMUL.FTZ R44, R2, R116 ;  /* 0x00000074022c7220 */ /* 0x008fee0000410000 */
[C---:B------:R-:W-:Y:S07]  /*87a0*/  HMMA.16816.F32.BF16 R44, R76.reuse, R52, R44 ;  /* 0x000000344c2c723c */ /* 0x040fee000004182c */
[--C-:B------:R-:W-:Y:S01]  /*87b0*/  FFMA.FTZ R52, R159, c[0x0][0x2d0], -R74.reuse ;  /* 0x0000b4009f347a23 */ /* 0x100fe2000001084a */
[C---:B------:R-:W-:Y:S03]  /*87c0*/  HMMA.16816.F32.BF16 R48, R76.reuse, R54, R48 ;  /* 0x000000364c30723c */ /* 0x040fe60000041830 */
[----:B------:R3:W5:Y:S01]  /*87d0*/  MUFU.EX2 R122, R52 ;  /* 0x00000034007a7308 */ /* 0x0007620000000800 */
[--C-:B-1----:R-:W-:Y:S02]  /*87e0*/  FFMA.FTZ R70, R164, c[0x0][0x2d0], -R69.reuse ;  /* 0x0000b400a4467a23 */ /* 0x102fe40000010845 */
[----:B------:R-:W-:Y:S02]  /*87f0*/  FMUL.FTZ R53, R2, R125 ;  /* 0x0000007d02357220 */ /* 0x000fe40000410000 */
[C---:B------:R-:W-:Y:S04]  /*8800*/  FMUL.FTZ R54, R0.reuse, R126 ;  /* 0x0000007e00367220 */ /* 0x040fe80000410000 */
[----:B------:R-:W-:Y:S01]  /*8810*/  FMUL.FTZ R55, R0, R127 ;  /* 0x0000007f00377220 */ /* 0x000fe20000410000 */
[----:B------:R1:W-:Y:S01]  /*8820*/  MUFU.EX2 R100, R70 ;  /* 0x0000004600647308 */ /* 0x0003e20000000800 */
[C---:B---3--:R-:W-:Y:S07]  /*8830*/  FMUL.FTZ R52, R2.reuse, R124 ;  /* 0x0000007c02347220 */ /* 0x048fee0000410000 */
[C---:B------:R-:W-:Y:S03]  /*8840*/  HMMA.16816.F32.BF16 R52, R76.reuse, R60, R52 ;  /* 0x0000003c4c34723c */ /* 0x040fe60000041834 */
[--C-:B-1----:R-:W-:Y:S04]  /*8850*/  FFMA.FTZ R70, R165, c[0x0][0x2d0], -R69.reuse ;  /* 0x0000b400a5467a23 */ /* 0x102fe80000010845 */
[----:B------:R1:W-:Y:S01]  /*8860*/  MUFU.EX2 R116, R70 ;  /* 0x0000004600747308 */ /* 0x0003e20000000800 */
[C---:B------:R-:W-:Y:S04]  /*8870*/  HMMA.16816.F32.BF16 R56, R76.reuse, R62, R56 ;  /* 0x0000003e4c38723c */ /* 0x040fe80000041838 */
[--C-:B------:R-:W-:Y:S02]  /*8880*/  FFMA.FTZ R60, R161, c[0x0][0x2d0], -R69.reuse ;  /* 0x0000b400a13c7a23 */ /* 0x100fe40000010845 */
[----:B------:R-:W-:Y:S02]  /*8890*/  FMUL.FTZ R61, R2, R133 ;  /* 0x00000085023d7220 */ /* 0x000fe40000410000 */
[C---:B------:R-:W-:Y:S01]  /*88a0*/  FMUL.FTZ R62, R0.reuse, R134 ;  /* 0x00000086003e7220 */ /* 0x040fe20000410000 */
[----:B------:R3:W2:Y:S03]  /*88b0*/  MUFU.EX2 R120, R60 ;  /* 0x0000003c00787308 */ /* 0x0006a60000000800 */
[----:B------:R-:W-:Y:S02]  /*88c0*/  FMUL.FTZ R63, R0, R135 ;  /* 0x00000087003f7220 */ /* 0x000fe40000410000 */
[--C-:B-1----:R-:W-:Y:S05]  /*88d0*/  FFMA.FTZ R70, R168, c[0x0][0x2d0], -R74.reuse ;  /* 0x0000b400a8467a23 */ /* 0x102fea000001084a */
[----:B------:R1:W-:Y:S01]  /*88e0*/  MUFU.EX2 R131, R70 ;  /* 0x0000004600837308 */ /* 0x0003e20000000800 */
[----:B---3--:R-:W-:Y:S07]  /*88f0*/  FMUL.FTZ R60, R2, R132 ;  /* 0x00000084023c7220 */ /* 0x008fee0000410000 */
[C---:B--2---:R-:W-:Y:S08]  /*8900*/  HMMA.16816.F32.BF16 R60, R76.reuse, R80, R60 ;  /* 0x000000504c3c723c */ /* 0x044ff0000004183c */
[----:B------:R-:W-:Y:S01]  /*8910*/  HMMA.16816.F32.BF16 R64, R76, R82, R64 ;  /* 0x000000524c40723c */ /* 0x000fe20000041840 */
[----:B------:R-:W2:Y:S03]  /*8920*/  LDSM.16.MT88.4 R80, [R217+0x4900] ;  /* 0x00490000d950783b */ /* 0x000ea60000004200 */
[--C-:B-1----:R-:W-:Y:S03]  /*8930*/  FFMA.FTZ R70, R166, c[0x0][0x2d0], -R74.reuse ;  /* 0x0000b400a6467a23 */ /* 0x102fe6000001084a */
[----:B----4-:R-:W-:Y:S01]  /*8940*/  F2FP.BF16.PACK_AB R77, R109, R157 ;  /* 0x0000009d6d4d723e */ /* 0x010fe200000010ff */
[----:B------:R1:W3:Y:S01]  /*8950*/  MUFU.EX2 R130, R70 ;  /* 0x0000004600827308 */ /* 0x0002e20000000800 */
[----:B-----5:R-:W-:Y:S03]  /*8960*/  F2FP.BF16.PACK_AB R78, R122, R123 ;  /* 0x0000007b7a4e723e */ /* 0x020fe600000010ff */
[----:B------:R-:W-:Y:S02]  /*8970*/  F2FP.BF16.PACK_AB R79, R120, R121 ;  /* 0x00000079784f723e */ /* 0x000fe400000010ff */
[----:B------:R-:W-:Y:S07]  /*8980*/  F2FP.BF16.PACK_AB R76, R117, R139 ;  /* 0x0000008b754c723e */ /* 0x000fee00000010ff */
[C---:B------:R-:W-:Y:S08]  /*8990*/  HMMA.16816.F32.BF16 R4, R76.reuse, R84, R4 ;  /* 0x000000544c04723c */ /* 0x040ff00000041804 */
[C---:B------:R-:W-:Y:S01]  /*89a0*/  HMMA.16816.F32.BF16 R8, R76.reuse, R86, R8 ;  /* 0x000000564c08723c */ /* 0x040fe20000041808 */
[----:B------:R-:W4:Y:S03]  /*89b0*/  LDSM.16.MT88.4 R84, [R218+0x4900] ;  /* 0x00490000da54783b */ /* 0x000f260000004200 */
[--C-:B-1----:R-:W-:Y:S04]  /*89c0*/  FFMA.FTZ R70, R167, c[0x0][0x2d0], -R69.reuse ;  /* 0x0000b400a7467a23 */ /* 0x102fe80000010845 */
[C---:B------:R-:W-:Y:S01]  /*89d0*/  HMMA.16816.F32.BF16 R12, R76.reuse, R88, R12 ;  /* 0x000000584c0c723c */ /* 0x040fe2000004180c */
[----:B------:R1:W-:Y:S07]  /*89e0*/  MUFU.EX2 R129, R70 ;  /* 0x0000004600817308 */ /* 0x0003ee0000000800 */
[C---:B------:R-:W-:Y:S01]  /*89f0*/  HMMA.16816.F32.BF16 R16, R76.reuse, R90, R16 ;  /* 0x0000005a4c10723c */ /* 0x040fe20000041810 */
[----:B------:R-:W5:Y:S07]  /*8a00*/  LDSM.16.MT88.4 R88, [R221+0x4900] ;  /* 0x00490000dd58783b */ /* 0x000f6e0000004200 */
[C---:B------:R-:W-:Y:S08]  /*8a10*/  HMMA.16816.F32.BF16 R20, R76.reuse, R92, R20 ;  /* 0x0000005c4c14723c */ /* 0x040ff00000041814 */
[C---:B------:R-:W-:Y:S01]  /*8a20*/  HMMA.16816.F32.BF16 R24, R76.reuse, R94, R24 ;  /* 0x0000005e4c18723c */ /* 0x040fe20000041818 */
[----:B------:R-:W3:Y:S03]  /*8a30*/  LDSM.16.MT88.4 R92, [R220+0x4900] ;  /* 0x00490000dc5c783b */ /* 0x000ee60000004200 */
[--C-:B-1----:R-:W-:Y:S04]  /*8a40*/  FFMA.FTZ R70, R169, c[0x0][0x2d0], -R69.reuse ;  /* 0x0000b400a9467a23 */ /* 0x102fe80000010845 */
[C---:B------:R-:W-:Y:S01]  /*8a50*/  HMMA.16816.F32.BF16 R28, R76.reuse, R96, R28 ;  /* 0x000000604c1c723c */ /* 0x040fe2000004181c */
[----:B------:R1:W1:Y:S07]  /*8a60*/  MUFU.EX2 R128, R70 ;  /* 0x0000004600807308 */ /* 0x00026e0000000800 */
[C---:B------:R-:W-:Y:S01]  /*8a70*/  HMMA.16816.F32.BF16 R32, R76.reuse, R98, R32 ;  /* 0x000000624c20723c */ /* 0x040fe20000041820 */
[----:B------:R-:W-:Y:S07]  /*8a80*/  LDSM.16.MT88.4 R96, [R218+0x5100] ;  /* 0x00510000da60783b */ /* 0x000fee0000004200 */
[C---:B--2---:R-:W-:Y:S08]  /*8a90*/  HMMA.16816.F32.BF16 R36, R76.reuse, R80, R36 ;  /* 0x000000504c24723c */ /* 0x044ff00000041824 */
[C---:B------:R-:W-:Y:S01]  /*8aa0*/  HMMA.16816.F32.BF16 R40, R76.reuse, R82, R40 ;  /* 0x000000524c28723c */ /* 0x040fe20000041828 */
[----:B------:R-:W2:Y:S03]  /*8ab0*/  LDSM.16.MT88.4 R80, [R217+0x1100] ;  /* 0x00110000d950783b */ /* 0x000ea60000004200 */
[--C-:B-1----:R-:W-:Y:S04]  /*8ac0*/  FFMA.FTZ R70, R171, c[0x0][0x2d0], -R74.reuse ;  /* 0x0000b400ab467a23 */ /* 0x102fe8000001084a */
[C---:B----4-:R-:W-:Y:S01]  /*8ad0*/  HMMA.16816.F32.BF16 R44, R76.reuse, R84, R44 ;  /* 0x000000544c2c723c */ /* 0x050fe2000004182c */
[----:B------:R1:W4:Y:S07]  /*8ae0*/  MUFU.EX2 R111, R70 ;  /* 0x00000046006f7308 */ /* 0x00032e0000000800 */
[C---:B------:R-:W-:Y:S01]  /*8af0*/  HMMA.16816.F32.BF16 R48, R76.reuse, R86, R48 ;  /* 0x000000564c30723c */ /* 0x040fe20000041830 */
[----:B------:R-:W2:Y:S07]  /*8b00*/  LDSM.16.MT88.4 R84, [R218+0x1100] ;  /* 0x00110000da54783b */ /* 0x000eae0000004200 */
[C---:B-----5:R-:W-:Y:S08]  /*8b10*/  HMMA.16816.F32.BF16 R52, R76.reuse, R88, R52 ;  /* 0x000000584c34723c */ /* 0x060ff00000041834 */
[C---:B------:R-:W-:Y:S01]  /*8b20*/  HMMA.16816.F32.BF16 R56, R76.reuse, R90, R56 ;  /* 0x0000005a4c38723c */ /* 0x040fe20000041838 */
[----:B------:R-:W5:Y:S03]  /*8b30*/  LDSM.16.MT88.4 R88, [R221+0x1100] ;  /* 0x00110000dd58783b */ /* 0x000f660000004200 */
[--C-:B-1----:R-:W-:Y:S04]  /*8b40*/  FFMA.FTZ R70, R170, c[0x0][0x2d0], -R74.reuse ;  /* 0x0000b400aa467a23 */ /* 0x102fe8000001084a */
[C---:B---3--:R-:W-:Y:S01]  /*8b50*/  HMMA.16816.F32.BF16 R60, R76.reuse, R92, R60 ;  /* 0x0000005c4c3c723c */ /* 0x048fe2000004183c */
[----:B------:R1:W3:Y:S07]  /*8b60*/  MUFU.EX2 R171, R70 ;  /* 0x0000004600ab7308 */ /* 0x0002ee0000000800 */
[----:B------:R-:W-:Y:S01]  /*8b70*/  HMMA.16816.F32.BF16 R64, R76, R94, R64 ;  /* 0x0000005e4c40723c */ /* 0x000fe20000041840 */
[----:B------:R-:W3:Y:S06]  /*8b80*/  LDSM.16.MT88.4 R92, [R220+0x1100] ;  /* 0x00110000dc5c783b */ /* 0x000eec0000004200 */
[----:B------:R-:W-:Y:S02]  /*8b90*/  F2FP.BF16.PACK_AB R77, R116, R100 ;  /* 0x00000064744d723e */ /* 0x000fe400000010ff */
[----:B------:R-:W-:Y:S03]  /*8ba0*/  F2FP.BF16.PACK_AB R76, R155, R110 ;  /* 0x0000006e9b4c723e */ /* 0x000fe600000010ff */
[----:B------:R-:W-:Y:S02]  /*8bb0*/  F2FP.BF16.PACK_AB R78, R130, R131 ;  /* 0x00000083824e723e */ /* 0x000fe400000010ff */
[----:B------:R-:W-:Y:S01]  /*8bc0*/  F2FP.BF16.PACK_AB R79, R128, R129 ;  /* 0x00000081804f723e */ /* 0x000fe200000010ff */
[--C-:B-1----:R-:W-:Y:S01]  /*8bd0*/  FFMA.FTZ R70, R188, c[0x0][0x2d0], -R69.reuse ;  /* 0x0000b400bc467a23 */ /* 0x102fe20000010845 */
[----:B----4-:R-:W-:Y:S05]  /*8be0*/  MOV R188, R111 ;  /* 0x0000006f00bc7202 */ /* 0x010fea0000000f00 */
[C---:B--2---:R-:W-:Y:S01]  /*8bf0*/  HMMA.16816.F32.BF16 R4, R76.reuse, R80, R4 ;  /* 0x000000504c04723c */ /* 0x044fe20000041804 */
[----:B------:R1:W-:Y:S07]  /*8c00*/  MUFU.EX2 R170, R70 ;  /* 0x0000004600aa7308 */ /* 0x0003ee0000000800 */
[C---:B------:R-:W-:Y:S01]  /*8c10*/  HMMA.16816.F32.BF16 R8, R76.reuse, R82, R8 ;  /* 0x000000524c08723c */ /* 0x040fe20000041808 */
[----:B------:R-:W2:Y:S07]  /*8c20*/  LDSM.16.MT88.4 R80, [R217+0x5100] ;  /* 0x00510000d950783b */ /* 0x000eae0000004200 */
[C---:B------:R-:W-:Y:S08]  /*8c30*/  HMMA.16816.F32.BF16 R12, R76.reuse, R84, R12 ;  /* 0x000000544c0c723c */ /* 0x040ff0000004180c */
[C---:B------:R-:W-:Y:S01]  /*8c40*/  HMMA.16816.F32.BF16 R16, R76.reuse, R86, R16 ;  /* 0x000000564c10723c */ /* 0x040fe20000041810 */
[----:B------:R-:W-:Y:S03]  /*8c50*/  LDSM.16.MT88.4 R84, [R217+0x1900] ;  /* 0x00190000d954783b */ /* 0x000fe60000004200 */
[--C-:B-1----:R-:W-:Y:S01]  /*8c60*/  FFMA.FTZ R70, R189, c[0x0][0x2d0], -R69.reuse ;  /* 0x0000b400bd467a23 */ /* 0x102fe20000010845 */
[----:B------:R-:W-:Y:S03]  /*8c70*/  MOV R189, R116 ;  /* 0x0000007400bd7202 */ /* 0x000fe60000000f00 */
[C---:B-----5:R-:W-:Y:S01]  /*8c80*/  HMMA.16816.F32.BF16 R20, R76.reuse, R88, R20 ;  /* 0x000000584c14723c */ /* 0x060fe20000041814 */
[----:B------:R1:W4:Y:S07]  /*8c90*/  MUFU.EX2 R169, R70 ;  /* 0x0000004600a97308 */ /* 0x00032e0000000800 */
[C---:B------:R-:W-:Y:S01]  /*8ca0*/  HMMA.16816.F32.BF16 R24, R76.reuse, R90, R24 ;  /* 0x0000005a4c18723c */ /* 0x040fe20000041818 */
[----:B------:R-:W-:Y:S07]  /*8cb0*/  LDSM.16.MT88.4 R88, [R221+0x1900] ;  /* 0x00190000dd58783b */ /* 0x000fee0000004200 */
[C---:B---3--:R-:W-:Y:S08]  /*8cc0*/  HMMA.16816.F32.BF16 R28, R76.reuse, R92, R28 ;  /* 0x0000005c4c1c723c */ /* 0x048ff0000004181c */
[C---:B------:R-:W-:Y:S01]  /*8cd0*/  HMMA.16816.F32.BF16 R32, R76.reuse, R94, R32 ;  /* 0x0000005e4c20723c */ /* 0x040fe20000041820 */
[----:B------:R-:W-:Y:S03]  /*8ce0*/  LDSM.16.MT88.4 R92, [R218+0x5900] ;  /* 0x00590000da5c783b */ /* 0x000fe60000004200 */
[--C-:B-1----:R-:W-:Y:S01]  /*8cf0*/  FFMA.FTZ R70, R190, c[0x0][0x2d0], -R74.reuse ;  /* 0x0000b400be467a23 */ /* 0x102fe2000001084a */
[----:B------:R-:W-:Y:S03]  /*8d00*/  MOV R190, R100 ;  /* 0x0000006400be7202 */ /* 0x000fe60000000f00 */
[C---:B--2---:R-:W-:Y:S01]  /*8d10*/  HMMA.16816.F32.BF16 R36, R76.reuse, R80, R36 ;  /* 0x000000504c24723c */ /* 0x044fe20000041824 */
[----:B------:R1:W-:Y:S01]  /*8d20*/  MUFU.EX2 R168, R70 ;  /* 0x0000004600a87308 */ /* 0x0003e20000000800 */
[----:B------:R-:W2:Y:S06]  /*8d30*/  LDSM.16.MT88.4 R100, [R221+0x5100] ;  /* 0x00510000dd64783b */ /* 0x000eac0000004200 */
[C---:B------:R-:W-:Y:S02]  /*8d40*/  HMMA.16816.F32.BF16 R40, R76.reuse, R82, R40 ;  /* 0x000000524c28723c */ /* 0x040fe40000041828 */
[----:B------:R-:W-:Y:S06]  /*8d50*/  LDSM.16.MT88.4 R80, [R220+0x1900] ;  /* 0x00190000dc50783b */ /* 0x000fec0000004200 */
[C---:B------:R-:W-:Y:S08]  /*8d60*/  HMMA.16816.F32.BF16 R44, R76.reuse, R96, R44 ;  /* 0x000000604c2c723c */ /* 0x040ff0000004182c */
[C---:B------:R-:W-:Y:S01]  /*8d70*/  HMMA.16816.F32.BF16 R48, R76.reuse, R98, R48 ;  /* 0x000000624c30723c */ /* 0x040fe20000041830 */
[----:B------:R-:W-:Y:S03]  /*8d80*/  LDSM.16.MT88.4 R96, [R218+0x6100] ;  /* 0x00610000da60783b */ /* 0x000fe60000004200 */
[--C-:B-1----:R-:W-:Y:S01]  /*8d90*/  FFMA.FTZ R70, R191, c[0x0][0x2d0], -R74.reuse ;  /* 0x0000b400bf467a23 */ /* 0x102fe2000001084a */
[----:B------:R-:W-:Y:S03]  /*8da0*/  MOV R191, R110 ;  /* 0x0000006e00bf7202 */ /* 0x000fe60000000f00 */
[----:B------:R1:W3:Y:S01]  /*8db0*/  MUFU.EX2 R167, R70 ;  /* 0x0000004600a77308 */ /* 0x0002e20000000800 */
[C---:B--2---:R-:W-:Y:S08]  /*8dc0*/  HMMA.16816.F32.BF16 R52, R76.reuse, R100, R52 ;  /* 0x000000644c34723c */ /* 0x044ff00000041834 */
[C---:B------:R-:W-:Y:S01]  /*8dd0*/  HMMA.16816.F32.BF16 R56, R76.reuse, R102, R56 ;  /* 0x000000664c38723c */ /* 0x040fe20000041838 */
[----:B------:R-:W-:Y:S03]  /*8de0*/  LDSM.16.MT88.4 R100, [R221+0x6100] ;  /* 0x00610000dd64783b */ /* 0x000fe60000004200 */
[--C-:B-1----:R-:W-:Y:S01]  /*8df0*/  FFMA.FTZ R70, R196, c[0x0][0x2d0], -R69.reuse ;  /* 0x0000b400c4467a23 */ /* 0x102fe20000010845 */
[----:B------:R-:W-:Y:S03]  /*8e00*/  MOV R196, R109 ;  /* 0x0000006d00c47202 */ /* 0x000fe60000000f00 */
[C---:B------:R-:W-:Y:S01]  /*8e10*/  HMMA.16816.F32.BF16 R60, R76.reuse, R104, R60 ;  /* 0x000000684c3c723c */ /* 0x040fe2000004183c */
[----:B------:R-:W1:Y:S01]  /*8e20*/  LDSM.16.MT88.4 R108, [R218+0x1900] ;  /* 0x00190000da6c783b */ /* 0x000e620000004200 */
[----:B------:R2:W-:Y:S06]  /*8e30*/  MUFU.EX2 R166, R70 ;  /* 0x0000004600a67308 */ /* 0x0005ec0000000800 */
[----:B------:R-:W-:Y:S01]  /*8e40*/  HMMA.16816.F32.BF16 R64, R76, R106, R64 ;  /* 0x0000006a4c40723c */ /* 0x000fe20000041840 */
[----:B------:R-:W-:Y:S06]  /*8e50*/  LDSM.16.MT88.4 R104, [R218+0x2900] ;  /* 0x00290000da68783b */ /* 0x000fec0000004200 */
[----:B------:R-:W-:Y:S02]  /*8e60*/  F2FP.BF16.PACK_AB R76, R171, R188 ;  /* 0x000000bcab4c723e */ /* 0x000fe400000010ff */
[----:B----4-:R-:W-:Y:S03]  /*8e70*/  F2FP.BF16.PACK_AB R77, R169, R170 ;  /* 0x000000aaa94d723e */ /* 0x010fe600000010ff */
[----:B---3--:R-:W-:Y:S01]  /*8e80*/  F2FP.BF16.PACK_AB R78, R167, R168 ;  /* 0x000000a8a74e723e */ /* 0x008fe200000010ff */
[--C-:B--2---:R-:W-:Y:S01]  /*8e90*/  FFMA.FTZ R70, R197, c[0x0][0x2d0], -R69.reuse ;  /* 0x0000b400c5467a23 */ /* 0x104fe20000010845 */
[----:B------:R-:W-:Y:S03]  /*8ea0*/  MOV R197, R117 ;  /* 0x0000007500c57202 */ /* 0x000fe60000000f00 */
[----:B------:R2:W3:Y:S02]  /*8eb0*/  MUFU.EX2 R165, R70 ;  /* 0x0000004600a57308 */ /* 0x0004e40000000800 */
[--C-:B--2---:R-:W-:Y:S01]  /*8ec0*/  FFMA.FTZ R70, R198, c[0x0][0x2d0], -R74.reuse ;  /* 0x0000b400c6467a23 */ /* 0x104fe2000001084a */
[----:B---3--:R-:W-:Y:S07]  /*8ed0*/  F2FP.BF16.PACK_AB R79, R165, R166 ;  /* 0x000000a6a54f723e */ /* 0x008fee00000010ff */
[----:B------:R2:W-:Y:S01]  /*8ee0*/  MUFU.EX2 R119, R70 ;  /* 0x0000004600777308 */ /* 0x0005e20000000800 */
[C---:B------:R-:W-:Y:S08]  /*8ef0*/  HMMA.16816.F32.BF16 R4, R76.reuse, R84, R4 ;  /* 0x000000544c04723c */ /* 0x040ff00000041804 */
[C---:B------:R-:W-:Y:S01]  /*8f00*/  HMMA.16816.F32.BF16 R8, R76.reuse, R86, R8 ;  /* 0x000000564c08723c */ /* 0x040fe20000041808 */
[----:B------:R-:W3:Y:S07]  /*8f10*/  LDSM.16.MT88.4 R84, [R217+0x5900] ;  /* 0x00590000d954783b */ /* 0x000eee0000004200 */
[C---:B-1----:R-:W-:Y:S04]  /*8f20*/  HMMA.16816.F32.BF16 R12, R76.reuse, R108, R12 ;  /* 0x0000006c4c0c723c */ /* 0x042fe8000004180c */
[--C-:B--2---:R-:W-:Y:S03]  /*8f30*/  FFMA.FTZ R70, R199, c[0x0][0x2d0], -R74.reuse ;  /* 0x0000b400c7467a23 */ /* 0x104fe6000001084a */
[----:B------:R-:W-:Y:S01]  /*8f40*/  MOV R108, R156 ;  /* 0x0000009c006c7202 */ /* 0x000fe20000000f00 */
[C---:B------:R-:W-:Y:S01]  /*8f50*/  HMMA.16816.F32.BF16 R16, R76.reuse, R110, R16 ;  /* 0x0000006e4c10723c */ /* 0x040fe20000041810 */
[----:B------:R1:W2:Y:S03]  /*8f60*/  MUFU.EX2 R118, R70 ;  /* 0x0000004600767308 */ /* 0x0002a60000000800 */
[----:B------:R-:W-:Y:S03]  /*8f70*/  MOV R109, R157 ;  /* 0x0000009d006d7202 */ /* 0x000fe60000000f00 */
[----:B------:R-:W-:Y:S01]  /*8f80*/  MOV R110, R75 ;  /* 0x0000004b006e7202 */ /* 0x000fe20000000f00 */
[C---:B------:R-:W-:Y:S04]  /*8f90*/  HMMA.16816.F32.BF16 R20, R76.reuse, R88, R20 ;  /* 0x000000584c14723c */ /* 0x040fe80000041814 */
[----:B------:R-:W-:Y:S01]  /*8fa0*/  MOV R111, R73 ;  /* 0x00000049006f7202 */ /* 0x000fe20000000f00 */
[--C-:B------:R-:W-:Y:S03]  /*8fb0*/  FFMA.FTZ R73, R204, c[0x0][0x2d0], -R74.reuse ;  /* 0x0000b400cc497a23 */ /* 0x100fe6000001084a */
[C---:B------:R-:W-:Y:S01]  /*8fc0*/  HMMA.16816.F32.BF16 R24, R76.reuse, R90, R24 ;  /* 0x0000005a4c18723c */ /* 0x040fe20000041818 */
[----:B------:R-:W4:Y:S01]  /*8fd0*/  LDSM.16.MT88.4 R88, [R221+0x5900] ;  /* 0x00590000dd58783b */ /* 0x000f220000004200 */
[----:B------:R5:W-:Y:S06]  /*8fe0*/  MUFU.EX2 R164, R73 ;  /* 0x0000004900a47308 */ /* 0x000bec0000000800 */
[C---:B------:R-:W-:Y:S04]  /*8ff0*/  HMMA.16816.F32.BF16 R28, R76.reuse, R80, R28 ;  /* 0x000000504c1c723c */ /* 0x040fe8000004181c */
[--C-:B-1----:R-:W-:Y:S04]  /*9000*/  FFMA.FTZ R70, R200, c[0x0][0x2d0], -R69.reuse ;  /* 0x0000b400c8467a23 */ /* 0x102fe80000010845 */
[C---:B------:R-:W-:Y:S01]  /*9010*/  HMMA.16816.F32.BF16 R32, R76.reuse, R82, R32 ;  /* 0x000000524c20723c */ /* 0x040fe20000041820 */
[----:B------:R1:W-:Y:S01]  /*9020*/  MUFU.EX2 R117, R70 ;  /* 0x0000004600757308 */ /* 0x0003e20000000800 */
[----:B------:R-:W2:Y:S06]  /*9030*/  LDSM.16.MT88.4 R80, [R220+0x5900] ;  /* 0x00590000dc50783b */ /* 0x000eac0000004200 */
[C---:B---3--:R-:W-:Y:S04]  /*9040*/  HMMA.16816.F32.BF16 R36, R76.reuse, R84, R36 ;  /* 0x000000544c24723c */ /* 0x048fe80000041824 */
[--C-:B-----5:R-:W-:Y:S04]  /*9050*/  FFMA.FTZ R73, R252, c[0x0][0x2d0], -R74.reuse ;  /* 0x0000b400fc497a23 */ /* 0x120fe8000001084a */
[C---:B------:R-:W-:Y:S01]  /*9060*/  HMMA.16816.F32.BF16 R40, R76.reuse, R86, R40 ;  /* 0x000000564c28723c */ /* 0x040fe20000041828 */
[----:B------:R-:W3:Y:S01]  /*9070*/  LDSM.16.MT88.4 R84, [R217+0x2100] ;  /* 0x00210000d954783b */ /* 0x000ee20000004200 */
[----:B------:R-:W-:Y:S06]  /*9080*/  MUFU.EX2 R156, R73 ;  /* 0x00000049009c7308 */ /* 0x000fec0000000800 */
[C---:B------:R-:W-:Y:S04]  /*9090*/  HMMA.16816.F32.BF16 R44, R76.reuse, R92, R44 ;  /* 0x0000005c4c2c723c */ /* 0x040fe8000004182c */
[--C-:B-1----:R-:W-:Y:S02]  /*90a0*/  FFMA.FTZ R70, R201, c[0x0][0x2d0], -R69.reuse ;  /* 0x0000b400c9467a23 */ /* 0x102fe40000010845 */
[----:B------:R-:W5:Y:S02]  /*90b0*/  LDL.LU R201, [R1+0x8] ;  /* 0x0000080001c97983 */ /* 0x000f640000300800 */
[C---:B------:R-:W-:Y:S01]  /*90c0*/  HMMA.16816.F32.BF16 R48, R76.reuse, R94, R48 ;  /* 0x0000005e4c30723c */ /* 0x040fe20000041830 */
[----:B------:R1:W1:Y:S01]  /*90d0*/  MUFU.EX2 R116, R70 ;  /* 0x0000004600747308 */ /* 0x0002620000000800 */
[----:B------:R-:W3:Y:S06]  /*90e0*/  LDSM.16.MT88.4 R92, [R218+0x2100] ;  /* 0x00210000da5c783b */ /* 0x000eec0000004200 */
[C---:B----4-:R-:W-:Y:S02]  /*90f0*/  HMMA.16816.F32.BF16 R52, R76.reuse, R88, R52 ;  /* 0x000000584c34723c */ /* 0x050fe40000041834 */
[----:B------:R-:W4:Y:S06]  /*9100*/  LDL.LU R199, [R1+0xc] ;  /* 0x00000c0001c77983 */ /* 0x000f2c0000300800 */
[C---:B------:R-:W-:Y:S01]  /*9110*/  HMMA.16816.F32.BF16 R56, R76.reuse, R90, R56 ;  /* 0x0000005a4c38723c */ /* 0x040fe20000041838 */
[----:B------:R-:W3:Y:S07]  /*9120*/  LDSM.16.MT88.4 R88, [R221+0x2100] ;  /* 0x00210000dd58783b */ /* 0x000eee0000004200 */
[C---:B--2---:R-:W-:Y:S04]  /*9130*/  HMMA.16816.F32.BF16 R60, R76.reuse, R80, R60 ;  /* 0x000000504c3c723c */ /* 0x044fe8000004183c */
[--C-:B-1----:R-:W-:Y:S04]  /*9140*/  FFMA.FTZ R70, R202, c[0x0][0x2d0], -R74.reuse ;  /* 0x0000b400ca467a23 */ /* 0x102fe8000001084a */
[----:B------:R-:W-:Y:S01]  /*9150*/  HMMA.16816.F32.BF16 R64, R76, R82, R64 ;  /* 0x000000524c40723c */ /* 0x000fe20000041840 */
[----:B------:R1:W2:Y:S01]  /*9160*/  MUFU.EX2 R163, R70 ;  /* 0x0000004600a37308 */ /* 0x0002a20000000800 */
[----:B------:R-:W3:Y:S05]  /*9170*/  LDSM.16.MT88.4 R80, [R220+0x2100] ;  /* 0x00210000dc50783b */ /* 0x000eea0000004200 */
[----:B------:R-:W-:Y:S02]  /*9180*/  F2FP.BF16.PACK_AB R76, R118, R119 ;  /* 0x00000077764c723e */ /* 0x000fe400000010ff */
[----:B------:R-:W-:Y:S03]  /*9190*/  F2FP.BF16.PACK_AB R77, R116, R117 ;  /* 0x00000075744d723e */ /* 0x000fe600000010ff */
[--C-:B-1----:R-:W-:Y:S01]  /*91a0*/  FFMA.FTZ R70, R203, c[0x0][0x2d0], -R69.reuse ;  /* 0x0000b400cb467a23 */ /* 0x102fe20000010845 */
[----:B--2---:R-:W-:Y:S03]  /*91b0*/  F2FP.BF16.PACK_AB R78, R163, R164 ;  /* 0x000000a4a34e723e */ /* 0x004fe600000010ff */
[----:B------:R1:W-:Y:S02]  /*91c0*/  MUFU.EX2 R162, R70 ;  /* 0x0000004600a27308 */ /* 0x0003e40000000800 */
[--C-:B-1----:R-:W-:Y:S08]  /*91d0*/  FFMA.FTZ R70, R205, c[0x0][0x2d0], -R69.reuse ;  /* 0x0000b400cd467a23 */ /* 0x102ff00000010845 */
[----:B------:R1:W2:Y:S02]  /*91e0*/  MUFU.EX2 R161, R70 ;  /* 0x0000004600a17308 */ /* 0x0002a40000000800 */
[--C-:B-1----:R-:W-:Y:S01]  /*91f0*/  FFMA.FTZ R70, R206, c[0x0][0x2d0], -R74.reuse ;  /* 0x0000b400ce467a23 */ /* 0x102fe2000001084a */
[----:B--2---:R-:W-:Y:S07]  /*9200*/  F2FP.BF16.PACK_AB R79, R161, R162 ;  /* 0x000000a2a14f723e */ /* 0x004fee00000010ff */
[----:B------:R1:W-:Y:S01]  /*9210*/  MUFU.EX2 R127, R70 ;  /* 0x00000046007f7308 */ /* 0x0003e20000000800 */
[C---:B---3--:R-:W-:Y:S08]  /*9220*/  HMMA.16816.F32.BF16 R4, R76.reuse, R84, R4 ;  /* 0x000000544c04723c */ /* 0x048ff00000041804 */
[C---:B------:R-:W-:Y:S01]  /*9230*/  HMMA.16816.F32.BF16 R8, R76.reuse, R86, R8 ;  /* 0x000000564c08723c */ /* 0x040fe20000041808 */
[----:B------:R-:W2:Y:S07]  /*9240*/  LDSM.16.MT88.4 R84, [R217+0x6100] ;  /* 0x00610000d954783b */ /* 0x000eae0000004200 */
[C---:B------:R-:W-:Y:S04]  /*9250*/  HMMA.16816.F32.BF16 R12, R76.reuse, R92, R12 ;  /* 0x0000005c4c0c723c */ /* 0x040fe8000004180c */
[--C-:B-1----:R-:W-:Y:S04]  /*9260*/  FFMA.FTZ R70, R207, c[0x0][0x2d0], -R74.reuse ;  /* 0x0000b400cf467a23 */ /* 0x102fe8000001084a */
[C---:B------:R-:W-:Y:S01]  /*9270*/  HMMA.16816.F32.BF16 R16, R76.reuse, R94, R16 ;  /* 0x0000005e4c10723c */ /* 0x040fe20000041810 */
[----:B------:R1:W3:Y:S01]  /*9280*/  MUFU.EX2 R126, R70 ;  /* 0x00000046007e7308 */ /* 0x0002e20000000800 */
[----:B------:R-:W3:Y:S06]  /*9290*/  LDSM.16.MT88.4 R92, [R220+0x6100] ;  /* 0x00610000dc5c783b */ /* 0x000eec0000004200 */
[C---:B------:R-:W-:Y:S08]  /*92a0*/  HMMA.16816.F32.BF16 R20, R76.reuse, R88, R20 ;  /* 0x000000584c14723c */ /* 0x040ff00000041814 */
[C---:B------:R-:W-:Y:S01]  /*92b0*/  HMMA.16816.F32.BF16 R24, R76.reuse, R90, R24 ;  /* 0x0000005a4c18723c */ /* 0x040fe20000041818 */
[----:B------:R-:W3:Y:S07]  /*92c0*/  LDSM.16.MT88.4 R88, [R217+0x2900] ;  /* 0x00290000d958783b */ /* 0x000eee0000004200 */
[C---:B------:R-:W-:Y:S04]  /*92d0*/  HMMA.16816.F32.BF16 R28, R76.reuse, R80, R28 ;  /* 0x000000504c1c723c */ /* 0x040fe8000004181c */
[--C-:B-1----:R-:W-:Y:S04]  /*92e0*/  FFMA.FTZ R70, R212, c[0x0][0x2d0], -R69.reuse ;  /* 0x0000b400d4467a23 */ /* 0x102fe80000010845 */
[C---:B------:R-:W-:Y:S01]  /*92f0*/  HMMA.16816.F32.BF16 R32, R76.reuse, R82, R32 ;  /* 0x000000524c20723c */ /* 0x040fe20000041820 */
[----:B------:R1:W-:Y:S01]  /*9300*/  MUFU.EX2 R125, R70 ;  /* 0x00000046007d7308 */ /* 0x0003e20000000800 */
[----:B------:R-:W3:Y:S06]  /*9310*/  LDSM.16.MT88.4 R80, [R221+0x2900] ;  /* 0x00290000dd50783b */ /* 0x000eec0000004200 */
[C---:B--2---:R-:W-:Y:S08]  /*9320*/  HMMA.16816.F32.BF16 R36, R76.reuse, R84, R36 ;  /* 0x000000544c24723c */ /* 0x044ff00000041824 */
[C---:B------:R-:W-:Y:S01]  /*9330*/  HMMA.16816.F32.BF16 R40, R76.reuse, R86, R40 ;  /* 0x000000564c28723c */ /* 0x040fe20000041828 */
[----:B------:R-:W2:Y:S07]  /*9340*/  LDSM.16.MT88.4 R84, [R220+0x2900] ;  /* 0x00290000dc54783b */ /* 0x000eae0000004200 */
[C---:B------:R-:W-:Y:S04]  /*9350*/  HMMA.16816.F32.BF16 R44, R76.reuse, R96, R44 ;  /* 0x000000604c2c723c */ /* 0x040fe8000004182c */
[--C-:B-1----:R-:W-:Y:S04]  /*9360*/  FFMA.FTZ R70, R213, c[0x0][0x2d0], -R69.reuse ;  /* 0x0000b400d5467a23 */ /* 0x102fe80000010845 */
[C---:B------:R-:W-:Y:S01]  /*9370*/  HMMA.16816.F32.BF16 R48, R76.reuse, R98, R48 ;  /* 0x000000624c30723c */ /* 0x040fe20000041830 */
[----:B------:R1:W1:Y:S01]  /*9380*/  MUFU.EX2 R124, R70 ;  /* 0x00000046007c7308 */ /* 0x0002620000000800 */
[----:B------:R-:W-:Y:S06]  /*9390*/  LDSM.16.MT88.4 R96, [R218+0x7100] ;  /* 0x00710000da60783b */ /* 0x000fec0000004200 */
[C---:B------:R-:W-:Y:S08]  /*93a0*/  HMMA.16816.F32.BF16 R52, R76.reuse, R100, R52 ;  /* 0x000000644c34723c */ /* 0x040ff00000041834 */
[C---:B------:R-:W-:Y:S01]  /*93b0*/  HMMA.16816.F32.BF16 R56, R76.reuse, R102, R56 ;  /* 0x000000664c38723c */ /* 0x040fe20000041838 */
[----:B------:R-:W-:Y:S07]  /*93c0*/  LDSM.16.MT88.4 R100, [R221+0x7100] ;  /* 0x00710000dd64783b */ /* 0x000fee0000004200 */
[C---:B---3--:R-:W-:Y:S04]  /*93d0*/  HMMA.16816.F32.BF16 R60, R76.reuse, R92, R60 ;  /* 0x0000005c4c3c723c */ /* 0x048fe8000004183c */
[--C-:B-1----:R-:W-:Y:S04]  /*93e0*/  FFMA.FTZ R70, R214, c[0x0][0x2d0], -R74.reuse ;  /* 0x0000b400d6467a23 */ /* 0x102fe8000001084a */
[----:B------:R-:W-:Y:S01]  /*93f0*/  HMMA.16816.F32.BF16 R64, R76, R94, R64 ;  /* 0x0000005e4c40723c */ /* 0x000fe20000041840 */
[----:B------:R1:W-:Y:S01]  /*9400*/  MUFU.EX2 R160, R70 ;  /* 0x0000004600a07308 */ /* 0x0003e20000000800 */
[----:B------:R-:W-:Y:S05]  /*9410*/  LDSM.16.MT88.4 R92, [R218+0x6900] ;  /* 0x00690000da5c783b */ /* 0x000fea0000004200 */
[----:B------:R-:W-:Y:S02]  /*9420*/  F2FP.BF16.PACK_AB R76, R126, R127 ;  /* 0x0000007f7e4c723e */ /* 0x000fe400000010ff */
[----:B------:R-:W-:Y:S03]  /*9430*/  F2FP.BF16.PACK_AB R77, R124, R125 ;  /* 0x0000007d7c4d723e */ /* 0x000fe600000010ff */
[--C-:B-1----:R-:W-:Y:S04]  /*9440*/  FFMA.FTZ R70, R215, c[0x0][0x2d0], -R74.reuse ;  /* 0x0000b400d7467a23 */ /* 0x102fe8000001084a */
[----:B------:R1:W3:Y:S02]  /*9450*/  MUFU.EX2 R159, R70 ;  /* 0x00000046009f7308 */ /* 0x0002e40000000800 */
[--C-:B-1----:R-:W-:Y:S01]  /*9460*/  FFMA.FTZ R70, R246, c[0x0][0x2d0], -R69.reuse ;  /* 0x0000b400f6467a23 */ /* 0x102fe20000010845 */
[----:B---3--:R-:W-:Y:S07]  /*9470*/  F2FP.BF16.PACK_AB R78, R159, R160 ;  /* 0x000000a09f4e723e */ /* 0x008fee00000010ff */
[----:B------:R1:W-:Y:S02]  /*9480*/  MUFU.EX2 R158, R70 ;  /* 0x00000046009e7308 */ /* 0x0003e40000000800 */
[--C-:B-1----:R-:W-:Y:S08]  /*9490*/  FFMA.FTZ R70, R247, c[0x0][0x2d0], -R69.reuse ;  /* 0x0000b400f7467a23 */ /* 0x102ff00000010845 */
[----:B------:R1:W3:Y:S02]  /*94a0*/  MUFU.EX2 R157, R70 ;  /* 0x00000046009d7308 */ /* 0x0002e40000000800 */
[--C-:B-1----:R-:W-:Y:S01]  /*94b0*/  FFMA.FTZ R70, R248, c[0x0][0x2d0], -R74.reuse ;  /* 0x0000b400f8467a23 */ /* 0x102fe2000001084a */
[----:B---3--:R-:W-:Y:S07]  /*94c0*/  F2FP.BF16.PACK_AB R79, R157, R158 ;  /* 0x0000009e9d4f723e */ /* 0x008fee00000010ff */
[----:B------:R1:W-:Y:S01]  /*94d0*/  MUFU.EX2 R135, R70 ;  /* 0x0000004600877308 */ /* 0x0003e20000000800 */
[C---:B------:R-:W-:Y:S08]  /*94e0*/  HMMA.16816.F32.BF16 R4, R76.reuse, R88, R4 ;  /* 0x000000584c04723c */ /* 0x040ff00000041804 */
[C---:B------:R-:W-:Y:S01]  /*94f0*/  HMMA.16816.F32.BF16 R8, R76.reuse, R90, R8 ;  /* 0x0000005a4c08723c */ /* 0x040fe20000041808 */
[----:B------:R-:W3:Y:S07]  /*9500*/  LDSM.16.MT88.4 R88, [R217+0x6900] ;  /* 0x00690000d958783b */ /* 0x000eee0000004200 */
[C---:B------:R-:W-:Y:S04]  /*9510*/  HMMA.16816.F32.BF16 R12, R76.reuse, R104, R12 ;  /* 0x000000684c0c723c */ /* 0x040fe8000004180c */
[--C-:B-1----:R-:W-:Y:S04]  /*9520*/  FFMA.FTZ R70, R249, c[0x0][0x2d0], -R74.reuse ;  /* 0x0000b400f9467a23 */ /* 0x102fe8000001084a */
[C---:B------:R-:W-:Y:S01]  /*9530*/  HMMA.16816.F32.BF16 R16, R76.reuse, R106, R16 ;  /* 0x0000006a4c10723c */ /* 0x040fe20000041810 */
[----:B------:R1:W1:Y:S01]  /*9540*/  MUFU.EX2 R134, R70 ;  /* 0x0000004600867308 */ /* 0x0002620000000800 */
[----:B------:R-:W-:Y:S06]  /*9550*/  LDSM.16.MT88.4 R104, [R220+0x7100] ;  /* 0x00710000dc68783b */ /* 0x000fec0000004200 */
[C---:B------:R-:W-:Y:S08]  /*9560*/  HMMA.16816.F32.BF16 R20, R76.reuse, R80, R20 ;  /* 0x000000504c14723c */ /* 0x040ff00000041814 */
[C---:B------:R-:W-:Y:S01]  /*9570*/  HMMA.16816.F32.BF16 R24, R76.reuse, R82, R24 ;  /* 0x000000524c18723c */ /* 0x040fe20000041818 */
[----:B------:R-:W4:Y:S07]  /*9580*/  LDSM.16.MT88.4 R80, [R221+0x6900] ;  /* 0x00690000dd50783b */ /* 0x000f2e0000004200 */
[C---:B--2---:R-:W-:Y:S04]  /*9590*/  HMMA.16816.F32.BF16 R28, R76.reuse, R84, R28 ;  /* 0x000000544c1c723c */ /* 0x044fe8000004181c */
[--C-:B-1----:R-:W-:Y:S04]  /*95a0*/  FFMA.FTZ R70, R250, c[0x0][0x2d0], -R69.reuse ;  /* 0x0000b400fa467a23 */ /* 0x102fe80000010845 */
[C---:B------:R-:W-:Y:S01]  /*95b0*/  HMMA.16816.F32.BF16 R32, R76.reuse, R86, R32 ;  /* 0x000000564c20723c */ /* 0x040fe20000041820 */
[----:B------:R1:W-:Y:S01]  /*95c0*/  MUFU.EX2 R133, R70 ;  /* 0x0000004600857308 */ /* 0x0003e20000000800 */
[----:B------:R-:W2:Y:S06]  /*95d0*/  LDSM.16.MT88.4 R84, [R220+0x6900] ;  /* 0x00690000dc54783b */ /* 0x000eac0000004200 */
[C---:B---3--:R-:W-:Y:S08]  /*95e0*/  HMMA.16816.F32.BF16 R36, R76.reuse, R88, R36 ;  /* 0x000000584c24723c */ /* 0x048ff00000041824 */
[C---:B------:R-:W-:Y:S01]  /*95f0*/  HMMA.16816.F32.BF16 R40, R76.reuse, R90, R40 ;  /* 0x0000005a4c28723c */ /* 0x040fe20000041828 */
[----:B------:R-:W3:Y:S07]  /*9600*/  LDSM.16.MT88.4 R88, [R217+0x3100] ;  /* 0x00310000d958783b */ /* 0x000eee0000004200 */
[C---:B------:R-:W-:Y:S04]  /*9610*/  HMMA.16816.F32.BF16 R44, R76.reuse, R92, R44 ;  /* 0x0000005c4c2c723c */ /* 0x040fe8000004182c */
[--C-:B-1----:R-:W-:Y:S04]  /*9620*/  FFMA.FTZ R70, R251, c[0x0][0x2d0], -R69.reuse ;  /* 0x0000b400fb467a23 */ /* 0x102fe80000010845 */
[C---:B------:R-:W-:Y:S01]  /*9630*/  HMMA.16816.F32.BF16 R48, R76.reuse, R94, R48 ;  /* 0x0000005e4c30723c */ /* 0x040fe20000041830 */
[----:B------:R1:W1:Y:S01]  /*9640*/  MUFU.EX2 R132, R70 ;  /* 0x0000004600847308 */ /* 0x0002620000000800 */
[----:B------:R-:W-:Y:S06]  /*9650*/  LDSM.16.MT88.4 R92, [R220+0x3100] ;  /* 0x00310000dc5c783b */ /* 0x000fec0000004200 */
[C---:B----4-:R-:W-:Y:S08]  /*9660*/  HMMA.16816.F32.BF16 R52, R76.reuse, R80, R52 ;  /* 0x000000504c34723c */ /* 0x050ff00000041834 */
[C---:B------:R-:W-:Y:S01]  /*9670*/  HMMA.16816.F32.BF16 R56, R76.reuse, R82, R56 ;  /* 0x000000524c38723c */ /* 0x040fe20000041838 */
[----:B------:R-:W4:Y:S07]  /*9680*/  LDSM.16.MT88.4 R80, [R218+0x3100] ;  /* 0x00310000da50783b */ /* 0x000f2e0000004200 */
[C---:B--2---:R-:W-:Y:S04]  /*9690*/  HMMA.16816.F32.BF16 R60, R76.reuse, R84, R60 ;  /* 0x000000544c3c723c */ /* 0x044fe8000004183c */
[--C-:B-1----:R-:W-:Y:S01]  /*96a0*/  FFMA.FTZ R70, R111, c[0x0][0x2d0], -R74.reuse ;  /* 0x0000b4006f467a23 */ /* 0x102fe2000001084a */
[----:B------:R-:W-:Y:S02]  /*96b0*/  MOV R111, R108 ;  /* 0x0000006c006f7202 */ /* 0x000fe40000000f00 */
[----:B------:R-:W-:Y:S01]  /*96c0*/  MOV R108, R109 ;  /* 0x0000006d006c7202 */ /* 0x000fe20000000f00 */
[----:B------:R-:W-:Y:S01]  /*96d0*/  HMMA.16816.F32.BF16 R64, R76, R86, R64 ;  /* 0x000000564c40723c */ /* 0x000fe20000041840 */
[----:B------:R-:W1:Y:S03]  /*96e0*/  LDSM.16.MT88.4 R84, [R221+0x3100] ;  /* 0x00310000dd54783b */ /* 0x000e660000004200 */
[----:B------:R-:W-:Y:S02]  /*96f0*/  MOV R109, R197 ;  /* 0x000000c5006d7202 */ /* 0x000fe40000000f00 */
[----:B------:R-:W-:Y:S02]  /*9700*/  MOV R197, R196 ;  /* 0x000000c400c57202 */ /* 0x000fe40000000f00 */
[----:B------:R-:W-:Y:S04]  /*9710*/  MOV R196, R191 ;  /* 0x000000bf00c47202 */ /* 0x000fe80000000f00 */
[----:B------:R-:W-:Y:S02]  /*9720*/  MOV R191, R190 ;  /* 0x000000be00bf7202 */ /* 0x000fe40000000f00 */
[----:B------:R-:W-:Y:S02]  /*9730*/  MOV R190, R155 ;  /* 0x0000009b00be7202 */ /* 0x000fe40000000f00 */
[----:B------:R2:W1:Y:S01]  /*9740*/  MUFU.EX2 R155, R70 ;  /* 0x00000046009b7308 */ /* 0x0004620000000800 */
[----:B------:R-:W-:Y:S02]  /*9750*/  F2FP.BF16.PACK_AB R76, R134, R135 ;  /* 0x00000087864c723e */ /* 0x000fe400000010ff */
[----:B------:R-:W-:Y:S01]  /*9760*/  F2FP.BF16.PACK_AB R77, R132, R133 ;  /* 0x00000085844d723e */ /* 0x000fe200000010ff */
[--C-:B--2---:R-:W-:Y:S01]  /*9770*/  FFMA.FTZ R70, R154, c[0x0][0x2d0], -R69.reuse ;  /* 0x0000b4009a467a23 */ /* 0x104fe20000010845 */
[----:B-1----:R-:W-:Y:S05]  /*9780*/  F2FP.BF16.PACK_AB R78, R155, R156 ;  /* 0x0000009c9b4e723e */ /* 0x002fea00000010ff */
[----:B------:R1:W-:Y:S02]  /*9790*/  MUFU.EX2 R154, R70 ;  /* 0x00000046009a7308 */ /* 0x0003e40000000800 */
[--C-:B-1----:R-:W-:Y:S01]  /*97a0*/  FFMA.FTZ R70, R138, c[0x0][0x2d0], -R69.reuse ;  /* 0x0000b4008a467a23 */ /* 0x102fe20000010845 */
[----:B------:R-:W-:Y:S02]  /*97b0*/  MOV R138, R137 ;  /* 0x00000089008a7202 */ /* 0x000fe40000000f00 */
[----:B------:R-:W-:Y:S02]  /*97c0*/  MOV R137, R136 ;  /* 0x0000008800897202 */ /* 0x000fe40000000f00 */
[----:B------:R-:W-:Y:S03]  /*97d0*/  MOV R136, R153 ;  /* 0x0000009900887202 */ /* 0x000fe60000000f00 */
[----:B------:R1:W2:Y:S02]  /*97e0*/  MUFU.EX2 R153, R70 ;  /* 0x0000004600997308 */ /* 0x0002a40000000800 */
[--C-:B-1----:R-:W-:Y:S01]  /*97f0*/  FFMA.FTZ R70, R152, c[0x0][0x2d0], -R74.reuse ;  /* 0x0000b40098467a23 */ /* 0x102fe2000001084a */
[----:B--2---:R-:W-:Y:S07]  /*9800*/  F2FP.BF16.PACK_AB R79, R153, R154 ;  /* 0x0000009a994f723e */ /* 0x004fee00000010ff */
[----:B------:R1:W-:Y:S01]  /*9810*/  MUFU.EX2 R152, R70 ;  /* 0x0000004600987308 */ /* 0x0003e20000000800 */
[C---:B---3--:R-:W-:Y:S08]  /*9820*/  HMMA.16816.F32.BF16 R4, R76.reuse, R88, R4 ;  /* 0x000000584c04723c */ /* 0x048ff00000041804 */
[C---:B------:R-:W-:Y:S01]  /*9830*/  HMMA.16816.F32.BF16 R8, R76.reuse, R90, R8 ;  /* 0x0000005a4c08723c */ /* 0x040fe20000041808 */
[----:B------:R-:W2:Y:S07]  /*9840*/  LDSM.16.MT88.4 R88, [R217+0x7100] ;  /* 0x00710000d958783b */ /* 0x000eae0000004200 */
[C---:B----4-:R-:W-:Y:S04]  /*9850*/  HMMA.16816.F32.BF16 R12, R76.reuse, R80, R12 ;  /* 0x000000504c0c723c */ /* 0x050fe8000004180c */
[----:B-1----:R-:W-:Y:S01]  /*9860*/  FFMA.FTZ R70, R111, c[0x0][0x2d0], -R74 ;  /* 0x0000b4006f467a23 */ /* 0x002fe2000001084a */
[----:B------:R-:W-:Y:S03]  /*9870*/  MOV R111, R151 ;  /* 0x00000097006f7202 */ /* 0x000fe60000000f00 */
[C---:B------:R-:W-:Y:S01]  /*9880*/  HMMA.16816.F32.BF16 R16, R76.reuse, R82, R16 ;  /* 0x000000524c10723c */ /* 0x040fe20000041810 */
[----:B------:R1:W3:Y:S01]  /*9890*/  MUFU.EX2 R151, R70 ;  /* 0x0000004600977308 */ /* 0x0002e20000000800 */
[----:B------:R-:W4:Y:S06]  /*98a0*/  LDSM.16.MT88.4 R80, [R217+0x3900] ;  /* 0x00390000d950783b */ /* 0x000f2c0000004200 */
[C---:B------:R-:W-:Y:S08]  /*98b0*/  HMMA.16816.F32.BF16 R20, R76.reuse, R84, R20 ;  /* 0x000000544c14723c */ /* 0x040ff00000041814 */
[C---:B------:R-:W-:Y:S08]  /*98c0*/  HMMA.16816.F32.BF16 R24, R76.reuse, R86, R24 ;  /* 0x000000564c18723c */ /* 0x040ff00000041818 */
[C---:B------:R-:W-:Y:S04]  /*98d0*/  HMMA.16816.F32.BF16 R28, R76.reuse, R92, R28 ;  /* 0x0000005c4c1c723c */ /* 0x040fe8000004181c */
[--C-:B-1----:R-:W-:Y:S01]  /*98e0*/  FFMA.FTZ R70, R138, c[0x0][0x2d0], -R69.reuse ;  /* 0x0000b4008a467a23 */ /* 0x102fe20000010845 */
[----:B------:R-:W-:Y:S02]  /*98f0*/  MOV R138, R137 ;  /* 0x00000089008a7202 */ /* 0x000fe40000000f00 */
[----:B------:R-:W-:Y:S01]  /*9900*/  MOV R137, R136 ;  /* 0x0000008800897202 */ /* 0x000fe20000000f00 */
[C---:B------:R-:W-:Y:S04]  /*9910*/  HMMA.16816.F32.BF16 R32, R76.reuse, R94, R32 ;  /* 0x0000005e4c20723c */ /* 0x040fe80000041820 */
[----:B------:R-:W-:Y:S02]  /*9920*/  MOV R136, R150 ;  /* 0x0000009600887202 */ /* 0x000fe40000000f00 */
[----:B------:R1:W-:Y:S01]  /*9930*/  MUFU.EX2 R150, R70 ;  /* 0x0000004600967308 */ /* 0x0003e20000000800 */
[----:B------:R-:W-:Y:S01]  /*9940*/  MOV R200, R138 ;  /* 0x0000008a00c87202 */ /* 0x000fe20000000f00 */
[C---:B--2---:R-:W-:Y:S04]  /*9950*/  HMMA.16816.F32.BF16 R36, R76.reuse, R88, R36 ;  /* 0x000000584c24723c */ /* 0x044fe80000041824 */
[----:B------:R-:W-:Y:S01]  /*9960*/  MOV R204, R137 ;  /* 0x0000008900cc7202 */ /* 0x000fe20000000f00 */
[----:B------:R-:W-:Y:S01]  /*9970*/  FFMA.FTZ R0, R0, R199, R200 ;  /* 0x000000c700007223 */ /* 0x000fe200000100c8 */
[----:B------:R-:W-:Y:S02]  /*9980*/  MOV R198, R136 ;  /* 0x0000008800c67202 */ /* 0x000fe40000000f00 */
[C---:B------:R-:W-:Y:S04]  /*9990*/  HMMA.16816.F32.BF16 R40, R76.reuse, R90, R40 ;  /* 0x0000005a4c28723c */ /* 0x040fe80000041828 */
[----:B---3--:R-:W-:Y:S01]  /*99a0*/  F2FP.BF16.PACK_AB R136, R151, R152 ;  /* 0x000000989788723e */ /* 0x008fe200000010ff */
[----:B------:R-:W-:Y:S02]  /*99b0*/  FADD.FTZ R0, R110, R0 ;  /* 0x000000006e007221 */ /* 0x000fe40000010000 */
[----:B-----5:R-:W-:Y:S01]  /*99c0*/  FFMA.FTZ R2, R2, R201, R204 ;  /* 0x000000c902027223 */ /* 0x020fe200000100cc */
[C---:B------:R-:W-:Y:S04]  /*99d0*/  HMMA.16816.F32.BF16 R44, R76.reuse, R96, R44 ;  /* 0x000000604c2c723c */ /* 0x040fe8000004182c */
[----:B------:R-:W-:Y:S02]  /*99e0*/  FADD.FTZ R0, R114, R0 ;  /* 0x0000000072007221 */ /* 0x000fe40000010000 */
[--C-:B-1----:R-:W-:Y:S02]  /*99f0*/  FFMA.FTZ R70, R149, c[0x0][0x2d0], -R69.reuse ;  /* 0x0000b40095467a23 */ /* 0x102fe40000010845 */
[C---:B------:R-:W-:Y:S01]  /*9a00*/  HMMA.16816.F32.BF16 R48, R76.reuse, R98, R48 ;  /* 0x000000624c30723c */ /* 0x040fe20000041830 */
[----:B------:R-:W-:Y:S01]  /*9a10*/  LDSM.16.MT88.4 R96, [R221+0x3900] ;  /* 0x00390000dd60783b */ /* 0x000fe20000004200 */
[----:B------:R1:W2:Y:S02]  /*9a20*/  MUFU.EX2 R149, R70 ;  /* 0x0000004600957308 */ /* 0x0002a40000000800 */
[----:B------:R-:W-:Y:S02]  /*9a30*/  FFMA.FTZ R69, R72, c[0x0][0x2d0], -R69 ;  /* 0x0000b40048457a23 */ /* 0x000fe40000010845 */
[----:B------:R-:W-:Y:S02]  /*9a40*/  FADD.FTZ R0, R112, R0 ;  /* 0x0000000070007221 */ /* 0x000fe40000010000 */
[C---:B------:R-:W-:Y:S04]  /*9a50*/  HMMA.16816.F32.BF16 R52, R76.reuse, R100, R52 ;  /* 0x000000644c34723c */ /* 0x040fe80000041834 */
[----:B------:R-:W3:Y:S01]  /*9a60*/  MUFU.EX2 R69, R69 ;  /* 0x0000004500457308 */ /* 0x000ee20000000800 */
[----:B------:R-:W-:Y:S02]  /*9a70*/  FADD.FTZ R2, R198, R2 ;  /* 0x00000002c6027221 */ /* 0x000fe40000010000 */
[----:B------:R-:W-:Y:S01]  /*9a80*/  FADD.FTZ R0, R108, R0 ;  /* 0x000000006c007221 */ /* 0x000fe20000010000 */
[C---:B------:R-:W-:Y:S04]  /*9a90*/  HMMA.16816.F32.BF16 R56, R76.reuse, R102, R56 ;  /* 0x000000664c38723c */ /* 0x040fe80000041838 */
[----:B------:R-:W-:Y:S02]  /*9aa0*/  FADD.FTZ R2, R115, R2 ;  /* 0x0000000273027221 */ /* 0x000fe40000010000 */
[----:B------:R-:W-:Y:S02]  /*9ab0*/  FADD.FTZ R0, R197, R0 ;  /* 0x00000000c5007221 */ /* 0x000fe40000010000 */
[C---:B------:R-:W-:Y:S04]  /*9ac0*/  HMMA.16816.F32.BF16 R60, R76.reuse, R104, R60 ;  /* 0x000000684c3c723c */ /* 0x040fe8000004183c */
[----:B-1----:R-:W-:Y:S01]  /*9ad0*/  FFMA.FTZ R70, R148, c[0x0][0x2d0], -R74 ;  /* 0x0000b40094467a23 */ /* 0x002fe2000001084a */
[----:B--2---:R-:W-:Y:S01]  /*9ae0*/  F2FP.BF16.PACK_AB R137, R149, R150 ;  /* 0x000000969589723e */ /* 0x004fe200000010ff */
[----:B------:R-:W-:Y:S02]  /*9af0*/  FADD.FTZ R2, R113, R2 ;  /* 0x0000000271027221 */ /* 0x000fe40000010000 */
[----:B------:R-:W-:Y:S01]  /*9b00*/  HMMA.16816.F32.BF16 R64, R76, R106, R64 ;  /* 0x0000006a4c40723c */ /* 0x000fe20000041840 */
[----:B------:R1:W-:Y:S01]  /*9b10*/  MUFU.EX2 R148, R70 ;  /* 0x0000004600947308 */ /* 0x0003e20000000800 */
[----:B------:R-:W-:Y:S02]  /*9b20*/  LDSM.16.MT88.4 R104, [R220+0x3900] ;  /* 0x00390000dc68783b */ /* 0x000fe40000004200 */
[----:B------:R-:W-:Y:S04]  /*9b30*/  FADD.FTZ R0, R121, R0 ;  /* 0x0000000079007221 */ /* 0x000fe80000010000 */
[----:B------:R-:W-:Y:S02]  /*9b40*/  FADD.FTZ R0, R120, R0 ;  /* 0x0000000078007221 */ /* 0x000fe40000010000 */
[----:B------:R-:W-:Y:S02]  /*9b50*/  LDSM.16.MT88.4 R112, [R217+0x7900] ;  /* 0x00790000d970783b */ /* 0x000fe40000004200 */
[----:B------:R-:W-:Y:S04]  /*9b60*/  FADD.FTZ R0, R191, R0 ;  /* 0x00000000bf007221 */ /* 0x000fe80000010000 */
[----:B------:R-:W-:Y:S04]  /*9b70*/  FADD.FTZ R0, R189, R0 ;  /* 0x00000000bd007221 */ /* 0x000fe80000010000 */
[----:B------:R-:W-:Y:S04]  /*9b80*/  FADD.FTZ R0, R129, R0 ;  /* 0x0000000081007221 */ /* 0x000fe80000010000 */
[----:B------:R-:W-:Y:S02]  /*9b90*/  FADD.FTZ R0, R128, R0 ;  /* 0x0000000080007221 */ /* 0x000fe40000010000 */
[----:B-1----:R-:W-:Y:S01]  /*9ba0*/  FFMA.FTZ R70, R111, c[0x0][0x2d0], -R74 ;  /* 0x0000b4006f467a23 */ /* 0x002fe2000001084a */
[----:B------:R-:W-:Y:S01]  /*9bb0*/  MOV R111, R139 ;  /* 0x0000008b006f7202 */ /* 0x000fe20000000f00 */
[----:B------:R-:W1:Y:S01]  /*9bc0*/  LDSM.16.MT88.4 R72, [R218+0x3900] ;  /* 0x00390000da48783b */ /* 0x000e620000004200 */
[----:B---3--:R-:W-:Y:S01]  /*9bd0*/  F2FP.BF16.PACK_AB R139, R69, R71 ;  /* 0x00000047458b723e */ /* 0x008fe200000010ff */
[----:B------:R-:W-:Y:S02]  /*9be0*/  FADD.FTZ R0, R170, R0 ;  /* 0x00000000aa007221 */ /* 0x000fe40000010000 */
[----:B------:R-:W2:Y:S01]  /*9bf0*/  MUFU.EX2 R70, R70 ;  /* 0x0000004600467308 */ /* 0x000ea20000000800 */
[----:B------:R-:W-:Y:S02]  /*9c00*/  FADD.FTZ R2, R111, R2 ;  /* 0x000000026f027221 */ /* 0x000fe40000010000 */
[----:B------:R-:W-:Y:S02]  /*9c10*/  FADD.FTZ R0, R169, R0 ;  /* 0x00000000a9007221 */ /* 0x000fe40000010000 */
[----:B------:R-:W-:Y:S02]  /*9c20*/  FADD.FTZ R2, R109, R2 ;  /* 0x000000026d027221 */ /* 0x000fe40000010000 */
[----:B------:R-:W-:Y:S02]  /*9c30*/  FADD.FTZ R0, R166, R0 ;  /* 0x00000000a6007221 */ /* 0x000fe40000010000 */
[----:B------:R-:W-:Y:S02]  /*9c40*/  FADD.FTZ R2, R123, R2 ;  /* 0x000000027b027221 */ /* 0x000fe40000010000 */
[----:B------:R-:W-:Y:S02]  /*9c50*/  FADD.FTZ R0, R165, R0 ;  /* 0x00000000a5007221 */ /* 0x000fe40000010000 */
[----:B------:R-:W-:Y:S02]  /*9c60*/  FADD.FTZ R2, R122, R2 ;  /* 0x000000027a027221 */ /* 0x000fe40000010000 */
[----:B------:R-:W3:Y:S01]  /*9c70*/  LDSM.16.MT88.4 R120, [R218+0x7900] ;  /* 0x00790000da78783b */ /* 0x000ee20000004200 */
[----:B------:R-:W-:Y:S02]  /*9c80*/  FADD.FTZ R0, R117, R0 ;  /* 0x0000000075007221 */ /* 0x000fe40000010000 */
[----:B------:R-:W-:Y:S02]  /*9c90*/  FADD.FTZ R2, R196, R2 ;  /* 0x00000002c4027221 */ /* 0x000fe40000010000 */
[----:B------:R-:W-:Y:S02]  /*9ca0*/  FADD.FTZ R0, R116, R0 ;  /* 0x0000000074007221 */ /* 0x000fe40000010000 */
[----:B------:R-:W-:Y:S01]  /*9cb0*/  FADD.FTZ R2, R190, R2 ;  /* 0x00000002be027221 */ /* 0x000fe20000010000 */
[----:B--2---:R-:W-:Y:S01]  /*9cc0*/  F2FP.BF16.PACK_AB R138, R70, R148 ;  /* 0x00000094468a723e */ /* 0x004fe200000010ff */
[----:B------:R-:W-:Y:S02]  /*9cd0*/  FADD.FTZ R0, R162, R0 ;  /* 0x00000000a2007221 */ /* 0x000fe40000010000 */
[----:B------:R-:W-:Y:S02]  /*9ce0*/  FADD.FTZ R2, R131, R2 ;  /* 0x0000000283027221 */ /* 0x000fe40000010000 */
[----:B------:R-:W-:Y:S02]  /*9cf0*/  FADD.FTZ R0, R161, R0 ;  /* 0x00000000a1007221 */ /* 0x000fe40000010000 */
[C---:B----4-:R-:W-:Y:S01]  /*9d00*/  HMMA.16816.F32.BF16 R76, R136.reuse, R80, R4 ;  /* 0x00000050884c723c */ /* 0x050fe20000041804 */
[----:B------:R-:W-:Y:S04]  /*9d10*/  LDSM.16.MT88.4 R4, [R220+0x7900] ;  /* 0x00790000dc04783b */ /* 0x000fe80000004200 */
[----:B------:R-:W-:Y:S02]  /*9d20*/  FADD.FTZ R2, R130, R2 ;  /* 0x0000000282027221 */ /* 0x000fe40000010000 */
[----:B------:R-:W-:Y:S01]  /*9d30*/  FADD.FTZ R0, R125, R0 ;  /* 0x000000007d007221 */ /* 0x000fe20000010000 */
[C---:B------:R-:W-:Y:S01]  /*9d40*/  HMMA.16816.F32.BF16 R80, R136.reuse, R82, R8 ;  /* 0x000000528850723c */ /* 0x040fe20000041808 */
[----:B------:R-:W2:Y:S03]  /*9d50*/  LDSM.16.MT88.4 R128, [R221+0x7900] ;  /* 0x00790000dd80783b */ /* 0x000ea60000004200 */
[----:B------:R-:W-:Y:S02]  /*9d60*/  FADD.FTZ R0, R124, R0 ;  /* 0x000000007c007221 */ /* 0x000fe40000010000 */
[----:B------:R-:W-:Y:S02]  /*9d70*/  FADD.FTZ R2, R188, R2 ;  /* 0x00000002bc027221 */ /* 0x000fe40000010000 */
[C---:B-1----:R-:W-:Y:S04]  /*9d80*/  HMMA.16816.F32.BF16 R84, R136.reuse, R72, R12 ;  /* 0x000000488854723c */ /* 0x042fe8000004180c */
[----:B------:R-:W-:Y:S02]  /*9d90*/  FADD.FTZ R0, R158, R0 ;  /* 0x000000009e007221 */ /* 0x000fe40000010000 */
[----:B------:R-:W-:Y:S02]  /*9da0*/  FADD.FTZ R2, R171, R2 ;  /* 0x00000002ab027221 */ /* 0x000fe40000010000 */
[C---:B------:R-:W-:Y:S04]  /*9db0*/  HMMA.16816.F32.BF16 R88, R136.reuse, R74, R16 ;  /* 0x0000004a8858723c */ /* 0x040fe80000041810 */
        /* <DEDUP_REMOVED lines=12> */
[----:B------:R-:W-:Y:S04]  /*9e80*/  FADD.FTZ R2, R164, R2 ;  /* 0x00000002a4027221 */ /* 0x000fe80000010000 */
[C---:B------:R-:W-:Y:S04]  /*9e90*/  HMMA.16816.F32.BF16 R108, R136.reuse, R112, R36 ;  /* 0x00000070886c723c */ /* 0x040fe80000041824 */
[----:B------:R-:W-:Y:S04]  /*9ea0*/  FADD.FTZ R2, R163, R2 ;  /* 0x00000002a3027221 */ /* 0x000fe80000010000 */
[C---:B------:R-:W-:Y:S04]  /*9eb0*/  HMMA.16816.F32.BF16 R112, R136.reuse, R114, R40 ;  /* 0x000000728870723c */ /* 0x040fe80000041828 */
[----:B------:R-:W-:Y:S04]  /*9ec0*/  FADD.FTZ R2, R127, R2 ;  /* 0x000000027f027221 */ /* 0x000fe80000010000 */
[C---:B---3--:R-:W-:Y:S04]  /*9ed0*/  HMMA.16816.F32.BF16 R116, R136.reuse, R120, R44 ;  /* 0x000000788874723c */ /* 0x048fe8000004182c */
[----:B------:R-:W-:Y:S04]  /*9ee0*/  FADD.FTZ R2, R126, R2 ;  /* 0x000000027e027221 */ /* 0x000fe80000010000 */
[C---:B------:R-:W-:Y:S04]  /*9ef0*/  HMMA.16816.F32.BF16 R120, R136.reuse, R122, R48 ;  /* 0x0000007a8878723c */ /* 0x040fe80000041830 */
[----:B------:R-:W-:Y:S04]  /*9f00*/  FADD.FTZ R2, R160, R2 ;  /* 0x00000002a0027221 */ /* 0x000fe80000010000 */
[C---:B--2---:R-:W-:Y:S04]  /*9f10*/  HMMA.16816.F32.BF16 R124, R136.reuse, R128, R52 ;  /* 0x00000080887c723c */ /* 0x044fe80000041834 */
[----:B------:R-:W-:Y:S04]  /*9f20*/  FADD.FTZ R2, R159, R2 ;  /* 0x000000029f027221 */ /* 0x000fe80000010000 */
[----:B------:R-:W-:Y:S01]  /*9f30*/  FADD.FTZ R2, R135, R2 ;  /* 0x0000000287027221 */ /* 0x000fe20000010000 */
[C---:B------:R-:W-:Y:S03]  /*9f40*/  HMMA.16816.F32.BF16 R128, R136.reuse, R130, R56 ;  /* 0x000000828880723c */ /* 0x040fe60000041838 */
[----:B------:R-:W-:Y:S04]  /*9f50*/  FADD.FTZ R2, R134, R2 ;  /* 0x0000000286027221 */ /* 0x000fe80000010000 */
[----:B------:R-:W-:Y:S01]  /*9f60*/  FADD.FTZ R2, R156, R2 ;  /* 0x000000029c027221 */ /* 0x000fe20000010000 */
[C---:B------:R-:W-:Y:S04]  /*9f70*/  HMMA.16816.F32.BF16 R132, R136.reuse, R4, R60 ;  /* 0x000000048884723c */ /* 0x040fe8000004183c */
[----:B------:R-:W-:Y:S03]  /*9f80*/  FADD.FTZ R2, R155, R2 ;  /* 0x000000029b027221 */ /* 0x000fe60000010000 */
[----:B------:R-:W-:Y:S01]  /*9f90*/  FADD.FTZ R4, R153, R0 ;  /* 0x0000000099047221 */ /* 0x000fe20000010000 */
[----:B------:R-:W-:Y:S04]  /*9fa0*/  HMMA.16816.F32.BF16 R136, R136, R6, R64 ;  /* 0x000000068888723c */ /* 0x000fe80000041840 */
[----:B------:R-:W-:Y:S02]  /*9fb0*/  FADD.FTZ R0, R152, R2 ;  /* 0x0000000298007221 */ /* 0x000fe40000010000 */
[----:B------:R-:W-:Y:S02]  /*9fc0*/  FADD.FTZ R4, R150, R4 ;  /* 0x0000000496047221 */ /* 0x000fe40000010000 */
[----:B------:R-:W-:Y:S04]  /*9fd0*/  FADD.FTZ R0, R151, R0 ;  /* 0x0000000097007221 */ /* 0x000fe80000010000 */
[----:B------:R-:W-:Y:S02]  /*9fe0*/  FADD.FTZ R4, R149, R4 ;  /* 0x0000000495047221 */ /* 0x000fe40000010000 */
[----:B------:R-:W-:Y:S02]  /*9ff0*/  FADD.FTZ R2, R148, R0 ;  /* 0x0000000094027221 */ /* 0x000fe40000010000 */
[----:B------:R-:W-:Y:S02]  /*a000*/  FADD.FTZ R0, R71, R4 ;  /* 0x0000000447007221 */ /* 0x000fe40000010000 */
[----:B------:R-:W-:Y:S01]  /*a010*/  FADD.FTZ R2, R70, R2 ;  /* 0x0000000246027221 */ /* 0x000fe20000010000 */
[----:B------:R-:W-:Y:S01]  /*a020*/  MOV R70, R3 ;  /* 0x0000000300467202 */ /* 0x000fe20000000f00 */
[----:B------:R-:W-:Y:S01]  /*a030*/  FADD.FTZ R0, R69, R0 ;  /* 0x0000000045007221 */ /* 0x000fe20000010000 */
[----:B------:R-:W-:Y:S02]  /*a040*/  MOV R69, R68 ;  /* 0x0000004400457202 */ /* 0x000fe40000000f00 */
[----:B------:R1:W-:Y:S04]  /*a050*/  STL [R1+0x8], R2 ;  /* 0x0000080201007387 */ /* 0x0003e80000100800 */
[----:B------:R1:W-:Y:S02]  /*a060*/  STL [R1+0xc], R0 ;  /* 0x00000c0001007387 */ /* 0x0003e40000100800 */
[----:B-1----:R-:W-:-:S05]  /*a070*/  @P1 BRA `(.L_x_3) ;  /* 0xffffc03000001947 */ /* 0x002fca000383ffff */
.L_x_2:
[----:B-1----:R-:W2:Y:S04]  /*a080*/  LDL.LU R0, [R1+0x8] ;  /* 0x0000080001007983 */ /* 0x002ea80000300800 */
[----:B------:R-:W1:Y:S01]  /*a090*/  S2R R8, SR_TID.X ;  /* 0x0000000000087919 */ /* 0x000e620000002100 */
[----:B------:R-:W-:Y:S01]  /*a0a0*/  MOV R44, c[0x0][0x4e8] ;  /* 0x00013a00002c7a02 */ /* 0x000fe20000000f00 */
[----:B------:R-:W3:Y:S01]  /*a0b0*/  S2UR UR7, SR_CTAID.Y ;  /* 0x00000000000779c3 */ /* 0x000ee20000002600 */
[----:B------:R-:W-:Y:S01]  /*a0c0*/  ULDC.64 UR4, c[0x0][0x490] ;  /* 0x0001240000047ab9 */ /* 0x000fe20000000a00 */
[----:B------:R-:W4:Y:S04]  /*a0d0*/  LDL.LU R2, [R1+0xc] ;  /* 0x00000c0001027983 */ /* 0x000f280000300800 */
[----:B------:R-:W4:Y:S01]  /*a0e0*/  LDL.LU R9, [R1+0x14] ;  /* 0x0000140001097983 */ /* 0x000f220000300800 */
[----:B------:R-:W-:-:S03]  /*a0f0*/  ISETP.NE.AND P0, PT, R44, 0x1, PT ;  /* 0x000000012c00780c */ /* 0x000fc60003f05270 */
[----:B------:R-:W4:Y:S04]  /*a100*/  LDL.LU R46, [R1+0x1c] ;  /* 0x00001c00012e7983 */ /* 0x000f280000300800 */
[----:B------:R-:W4:Y:S04]  /*a110*/  LDL.LU R48, [R1+0x10] ;  /* 0x0000100001307983 */ /* 0x000f280000300800 */
[----:B------:R-:W4:Y:S01]  /*a120*/  LDL R47, [R1+0x18] ;  /* 0x00001800012f7983 */ /* 0x000f220000100800 */
[----:B-1----:R-:W-:-:S04]  /*a130*/  SHF.R.S32.HI R5, RZ, 0x1f, R8 ;  /* 0x0000001fff057819 */ /* 0x002fc80000011408 */
[CC--:B------:R-:W-:Y:S02]  /*a140*/  LEA.HI R15, R5.reuse, R8.reuse, RZ, 0x5 ;  /* 0x00000008050f7211 */ /* 0x0c0fe400078f28ff */
[----:B------:R-:W-:Y:S02]  /*a150*/  LEA.HI R5, R5, R8, RZ, 0x2 ;  /* 0x0000000805057211 */ /* 0x000fe400078f10ff */
[----:B------:R-:W-:Y:S01]  /*a160*/  LOP3.LUT R4, R15, 0xffffffe0, RZ, 0xc0, !PT ;  /* 0xffffffe00f047812 */ /* 0x000fe200078ec0ff */
[----:B---3--:R-:W-:Y:S01]  /*a170*/  USHF.R.S32.HI UR6, URZ, 0x1f, UR7 ;  /* 0x0000001f3f067899 */ /* 0x008fe20008011407 */
[----:B------:R-:W-:Y:S01]  /*a180*/  MOV R43, 0xff800000 ;  /* 0xff800000002b7802 */ /* 0x000fe20000000f00 */
[----:B------:R-:W-:Y:S01]  /*a190*/  UIMAD.WIDE.U32 UR10, UR7, UR4, URZ ;  /* 0x00000004070a72a5 */ /* 0x000fe2000f8e003f */
[----:B------:R-:W1:Y:S01]  /*a1a0*/  S2R R17, SR_CTAID.Z ;  /* 0x0000000000117919 */ /* 0x000e620000002700 */
[----:B------:R-:W-:Y:S01]  /*a1b0*/  UIMAD UR8, UR6, UR4, URZ ;  /* 0x00000004060872a4 */ /* 0x000fe2000f8e023f */
[----:B------:R-:W-:Y:S01]  /*a1c0*/  IMAD.MOV.U32 R42, RZ, RZ, -0x800000 ;  /* 0xff800000ff2a7424 */ /* 0x000fe200078e00ff */
[----:B------:R-:W-:-:S02]  /*a1d0*/  LOP3.LUT R12, R5, 0xfffffffc, RZ, 0xc0, !PT ;  /* 0xfffffffc050c7812 */ /* 0x000fc400078ec0ff */
[----:B------:R-:W-:Y:S02]  /*a1e0*/  UIMAD UR8, UR7, UR5, UR8 ;  /* 0x00000005070872a4 */ /* 0x000fe4000f8e0208 */
[----:B------:R-:W-:Y:S01]  /*a1f0*/  IADD3 R12, -R12, R8, RZ ;  /* 0x000000080c0c7210 */ /* 0x000fe20007ffe1ff */
[----:B------:R-:W-:Y:S02]  /*a200*/  ULDC.64 UR4, c[0x0][0x3e8] ;  /* 0x0000fa0000047ab9 */ /* 0x000fe40000000a00 */
[----:B------:R-:W-:Y:S01]  /*a210*/  UIMAD.WIDE.U32 UR12, UR7, UR4, URZ ;  /* 0x00000004070c72a5 */ /* 0x000fe2000f8e003f */
[----:B------:R-:W3:Y:S04]  /*a220*/  S2R R45, SR_CTAID.X ;  /* 0x00000000002d7919 */ /* 0x000ee80000002500 */
[----:B------:R-:W-:Y:S06]  /*a230*/  BAR.SYNC.DEFER_BLOCKING 0x1, 0x100 ;  /* 0x0044000000007b1d */ /* 0x000fec0000010000 */
[----:B--2---:R-:W2:Y:S04]  /*a240*/  SHFL.BFLY PT, R11, R0, 0x2, 0x1f ;  /* 0x0c401f00000b7f89 */ /* 0x004ea800000e0000 */
[----:B----4-:R-:W4:Y:S01]  /*a250*/  SHFL.BFLY PT, R6, R2, 0x2, 0x1f ;  /* 0x0c401f0002067f89 */ /* 0x010f2200000e0000 */
[----:B------:R-:W-:Y:S01]  /*a260*/  MOV R20, R9 ;  /* 0x0000000900147202 */ /* 0x000fe20000000f00 */
[----:B--2---:R-:W-:-:S05]  /*a270*/  FADD.FTZ R11, R11, R0 ;  /* 0x000000000b0b7221 */ /* 0x004fca0000010000 */
[----:B------:R-:W2:Y:S01]  /*a280*/  SHFL.BFLY PT, R0, R11, 0x1, 0x1f ;  /* 0x0c201f000b007f89 */ /* 0x000ea200000e0000 */
[----:B----4-:R-:W-:-:S05]  /*a290*/  FADD.FTZ R6, R6, R2 ;  /* 0x0000000206067221 */ /* 0x010fca0000010000 */
[----:B------:R-:W4:Y:S01]  /*a2a0*/  SHFL.BFLY PT, R2, R6, 0x1, 0x1f ;  /* 0x0c201f0006027f89 */ /* 0x000f2200000e0000 */
[----:B--2---:R-:W-:Y:S02]  /*a2b0*/  FADD.FTZ R11, R11, R0 ;  /* 0x000000000b0b7221 */ /* 0x004fe40000010000 */
[----:B------:R-:W-:-:S03]  /*a2c0*/  IMAD.MOV.U32 R0, RZ, RZ, RZ ;  /* 0x000000ffff007224 */ /* 0x000fc600078e00ff */
[----:B------:R-:W-:Y:S01]  /*a2d0*/  FSETP.NE.FTZ.AND P2, PT, R11, RZ, PT ;  /* 0x000000ff0b00720b */ /* 0x000fe20003f55000 */
[----:B----4-:R-:W-:Y:S02]  /*a2e0*/  FADD.FTZ R6, R6, R2 ;  /* 0x0000000206067221 */ /* 0x010fe40000010000 */
[----:B------:R-:W-:-:S03]  /*a2f0*/  @P0 IMAD.HI.U32 R2, R9, c[0x0][0x4ec], RZ ;  /* 0x00013b0009020a27 */ /* 0x000fc600078e00ff */
[----:B------:R-:W-:Y:S02]  /*a300*/  FSETP.NE.FTZ.AND P1, PT, R6, RZ, PT ;  /* 0x000000ff0600720b */ /* 0x000fe40003f35000 */
[----:B------:R-:W-:Y:S01]  /*a310*/  @P0 SHF.R.U32.HI R20, RZ, c[0x0][0x4f0], R2 ;  /* 0x00013c00ff140a19 */ /* 0x000fe20000011602 */
[----:B------:R-:W-:-:S04]  /*a320*/  IMAD.IADD R2, R8, 0x1, -R4 ;  /* 0x0000000108027824 */ /* 0x000fc800078e0a04 */
[----:B------:R-:W2:Y:S01]  /*a330*/  @P2 MUFU.RCP R0, R11 ;  /* 0x0000000b00002308 */ /* 0x000ea20000001000 */
[----:B------:R-:W-:Y:S01]  /*a340*/  IADD3 R7, -R20, RZ, RZ ;  /* 0x000000ff14077210 */ /* 0x000fe20007ffe1ff */
[----:B------:R-:W-:Y:S01]  /*a350*/  IMAD.MOV.U32 R4, RZ, RZ, RZ ;  /* 0x000000ffff047224 */ /* 0x000fe200078e00ff */
[----:B------:R-:W-:Y:S02]  /*a360*/  LOP3.LUT P4, RZ, R2, 0x3, RZ, 0xc0, !PT ;  /* 0x0000000302ff7812 */ /* 0x000fe4000788c0ff */
[----:B------:R-:W-:Y:S01]  /*a370*/  SHF.R.S32.HI R2, RZ, 0x2, R5 ;  /* 0x00000002ff027819 */ /* 0x000fe20000011405 */
[----:B------:R-:W-:Y:S02]  /*a380*/  IMAD R41, R7, c[0x0][0x4e8], R9 ;  /* 0x00013a0007297a24 */ /* 0x000fe400078e0209 */
[----:B------:R-:W4:Y:S01]  /*a390*/  @P2 MUFU.LG2 R11, R11 ;  /* 0x0000000b000b2308 */ /* 0x000f220000000c00 */
[C---:B--2---:R-:W-:Y:S02]  /*a3a0*/  FMUL.FTZ R77, R0.reuse, R77 ;  /* 0x0000004d004d7220 */ /* 0x044fe40000410000 */
[----:B------:R-:W-:-:S02]  /*a3b0*/  FMUL.FTZ R14, R0, R76 ;  /* 0x0000004c000e7220 */ /* 0x000fc40000410000 */
[C---:B------:R-:W-:Y:S02]  /*a3c0*/  FMUL.FTZ R81, R0.reuse, R81 ;  /* 0x0000005100517220 */ /* 0x040fe40000410000 */
[C---:B------:R-:W-:Y:S02]  /*a3d0*/  FMUL.FTZ R19, R0.reuse, R80 ;  /* 0x0000005000137220 */ /* 0x040fe40000410000 */
[C---:B------:R-:W-:Y:S02]  /*a3e0*/  FMUL.FTZ R85, R0.reuse, R85 ;  /* 0x0000005500557220 */ /* 0x040fe40000410000 */
[C---:B------:R-:W-:Y:S02]  /*a3f0*/  FMUL.FTZ R23, R0.reuse, R84 ;  /* 0x0000005400177220 */ /* 0x040fe40000410000 */
[C---:B------:R-:W-:Y:S02]  /*a400*/  FMUL.FTZ R89, R0.reuse, R89 ;  /* 0x0000005900597220 */ /* 0x040fe40000410000 */
        /* <DEDUP_REMOVED lines=24> */
[----:B------:R-:W-:Y:S01]  /*a590*/  FMUL.FTZ R25, R0, R136 ;  /* 0x0000008800197220 */ /* 0x000fe20000410000 */
[----:B------:R-:W-:-:S04]  /*a5a0*/  SHF.R.S32.HI R0, RZ, 0x1f, R5 ;  /* 0x0000001fff007819 */ /* 0x000fc80000011405 */
[----:B------:R-:W-:-:S04]  /*a5b0*/  LEA.HI R0, R0, R2, RZ, 0x3 ;  /* 0x0000000200007211 */ /* 0x000fc800078f18ff */
[----:B------:R-:W-:-:S05]  /*a5c0*/  LOP3.LUT R0, R0, 0xfffffff8, RZ, 0xc0, !PT ;  /* 0xfffffff800007812 */ /* 0x000fca00078ec0ff */
[----:B------:R-:W-:Y:S02]  /*a5d0*/  IMAD.IADD R10, R2, 0x1, -R0 ;  /* 0x00000001020a7824 */ /* 0x000fe400078e0a00 */
[----:B------:R-:W-:Y:S01]  /*a5e0*/  @P2 IMAD.MOV.U32 R2, RZ, RZ, 0x3f317218 ;  /* 0x3f317218ff022424 */ /* 0x000fe200078e00ff */
[----:B------:R-:W-:Y:S01]  /*a5f0*/  MOV R9, UR13 ;  /* 0x0000000d00097c02 */ /* 0x000fe20008000f00 */
[----:B----4-:R-:W-:Y:S02]  /*a600*/  @P2 FMUL.FTZ R11, R11, 0.69314718246459960938 ;  /* 0x3f3172180b0b2820 */ /* 0x010fe40000410000 */
[----:B------:R-:W-:-:S04]  /*a610*/  @P2 FMUL.FTZ R9, R2, c[0x0][0x2d0] ;  /* 0x0000b40002092a20 */ /* 0x000fc80000410000 */
[----:B------:R-:W-:Y:S01]  /*a620*/  @P2 FFMA.FTZ R43, R9, R68, R11 ;  /* 0x00000044092b2223 */ /* 0x000fe2000001000b */
[----:B------:R-:W-:Y:S02]  /*a630*/  SHF.R.S32.HI R9, RZ, 0x2, R46 ;  /* 0x00000002ff097819 */ /* 0x000fe4000001142e */
[----:B------:R2:W5:Y:S01]  /*a640*/  LDL R46, [R1+0x4] ;  /* 0x00000400012e7983 */ /* 0x0005620000100800 */
[----:B------:R-:W4:Y:S08]  /*a650*/  @P1 MUFU.RCP R4, R6 ;  /* 0x0000000600041308 */ /* 0x000f300000001000 */
[----:B------:R-:W1:Y:S01]  /*a660*/  @P1 MUFU.LG2 R6, R6 ;  /* 0x0000000600061308 */ /* 0x000e620000000c00 */
[----:B------:R-:W-:-:S05]  /*a670*/  @P1 MOV R0, 0x3f317218 ;  /* 0x3f31721800001802 */ /* 0x000fca0000000f00 */
[----:B------:R-:W-:Y:S01]  /*a680*/  @P1 FMUL.FTZ R0, R0, c[0x0][0x2d0] ;  /* 0x0000b40000001a20 */ /* 0x000fe20000410000 */
[----:B------:R-:W-:Y:S01]  /*a690*/  UIMAD UR6, UR6, UR4, URZ ;  /* 0x00000004060672a4 */ /* 0x000fe2000f8e023f */
[----:B----4-:R-:W-:Y:S02]  /*a6a0*/  FMUL.FTZ R79, R4, R79 ;  /* 0x0000004f044f7220 */ /* 0x010fe40000410000 */
[----:B-1----:R-:W-:-:S04]  /*a6b0*/  @P1 FMUL.FTZ R2, R6, 0.69314718246459960938 ;  /* 0x3f31721806021820 */ /* 0x002fc80000410000 */
[----:B------:R-:W-:Y:S01]  /*a6c0*/  @P1 FFMA.FTZ R42, R0, R3, R2 ;  /* 0x00000003002a1223 */ /* 0x000fe20000010002 */
[----:B------:R-:W-:Y:S01]  /*a6d0*/  SHF.R.S32.HI R0, RZ, 0x5, R15 ;  /* 0x00000005ff007819 */ /* 0x000fe2000001140f */
        /* <DEDUP_REMOVED lines=30> */
[----:B------:R-:W-:Y:S01]  /*a8c0*/  FMUL.FTZ R138, R4, R138 ;  /* 0x0000008a048a7220 */ /* 0x000fe20000410000 */
[----:B------:R-:W-:Y:S01]  /*a8d0*/  MOV R4, UR10 ;  /* 0x0000000a00047c02 */ /* 0x000fe20008000f00 */
[----:B------:R-:W-:Y:S01]  /*a8e0*/  UIMAD UR5, UR7, UR5, UR6 ;  /* 0x00000005070572a4 */ /* 0x000fe2000f8e0206 */
[----:B------:R-:W-:Y:S02]  /*a8f0*/  MOV R8, UR12 ;  /* 0x0000000c00087c02 */ /* 0x000fe40008000f00 */
[----:B------:R-:W-:Y:S01]  /*a900*/  SHF.R.S32.HI R3, RZ, 0x1f, R0 ;  /* 0x0000001fff037819 */ /* 0x000fe20000011400 */
[----:B------:R-:W-:Y:S01]  /*a910*/  UIADD3 UR5, UR13, UR5, URZ ;  /* 0x000000050d057290 */ /* 0x000fe2000fffe03f */
[----:B------:R-:W-:Y:S02]  /*a920*/  MOV R6, R4 ;  /* 0x0000000400067202 */ /* 0x000fe40000000f00 */
[----:B------:R-:W-:-:S02]  /*a930*/  MOV R4, R8 ;  /* 0x0000000800047202 */ /* 0x000fc40000000f00 */
[----:B------:R-:W-:Y:S02]  /*a940*/  LEA.HI R3, R3, R0, RZ, 0x3 ;  /* 0x0000000003037211 */ /* 0x000fe400078f18ff */
[----:B------:R-:W-:Y:S02]  /*a950*/  SHF.R.S32.HI R8, RZ, 0x1f, R17 ;  /* 0x0000001fff087819 */ /* 0x000fe40000011411 */
[-C--:B------:R-:W-:Y:S01]  /*a960*/  LEA.HI R2, R12, R12.reuse, RZ, 0x1 ;  /* 0x0000000c0c027211 */ /* 0x080fe200078f08ff */
[----:B------:R-:W-:Y:S01]  /*a970*/  IMAD.U32 R5, RZ, RZ, UR11 ;  /* 0x0000000bff057e24 */ /* 0x000fe2000f8e00ff */
[----:B------:R-:W-:Y:S01]  /*a980*/  LOP3.LUT R3, R3, 0xffffff8, RZ, 0xc0, !PT ;  /* 0x0ffffff803037812 */ /* 0x000fe200078ec0ff */
[----:B------:R-:W-:Y:S01]  /*a990*/  IMAD.U32 R5, RZ, RZ, UR5 ;  /* 0x00000005ff057e24 */ /* 0x000fe2000f8e00ff */
[----:B------:R-:W-:Y:S01]  /*a9a0*/  LOP3.LUT R2, R2, 0x1ffffffe, RZ, 0xc0, !PT ;  /* 0x1ffffffe02027812 */ /* 0x000fe200078ec0ff */
[----:B------:R-:W-:Y:S01]  /*a9b0*/  IMAD R16, R8, c[0x0][0x3f0], RZ ;  /* 0x0000fc0008107a24 */ /* 0x000fe200078e02ff */
[C---:B------:R-:W-:Y:S01]  /*a9c0*/  LEA R15, R0.reuse, R12, 0x9 ;  /* 0x0000000c000f7211 */ /* 0x040fe200078e48ff */
[----:B------:R-:W-:Y:S01]  /*a9d0*/  IMAD.IADD R11, R0, 0x1, -R3 ;  /* 0x00000001000b7824 */ /* 0x000fe200078e0a03 */
[----:B------:R-:W-:Y:S01]  /*a9e0*/  IADD3 R12, R12, -R2, RZ ;  /* 0x800000020c0c7210 */ /* 0x000fe20007ffe0ff */
[----:B------:R-:W-:-:S02]  /*a9f0*/  IMAD R0, R17, c[0x0][0x3f4], R16 ;  /* 0x0000fd0011007a24 */ /* 0x000fc400078e0210 */
[----:B------:R-:W-:Y:S01]  /*aa00*/  IMAD.WIDE.U32 R2, R17, c[0x0][0x3f0], R4 ;  /* 0x0000fc0011027a25 */ /* 0x000fe200078e0004 */
[----:B------:R-:W-:-:S03]  /*aa10*/  LOP3.LUT R4, R10, 0x1, RZ, 0xc0, !PT ;  /* 0x000000010a047812 */ /* 0x000fc600078ec0ff */
[----:B------:R-:W-:Y:S01]  /*aa20*/  IMAD R34, R8, c[0x0][0x498], RZ ;  /* 0x0001260008227a24 */ /* 0x000fe200078e02ff */
[----:B------:R-:W-:Y:S01]  /*aa30*/  IADD3 R3, R3, R0, RZ ;  /* 0x0000000003037210 */ /* 0x000fe20007ffe0ff */
[C---:B------:R-:W-:Y:S01]  /*aa40*/  IMAD.SHL.U32 R8, R10.reuse, 0x40, RZ ;  /* 0x000000400a087824 */ /* 0x040fe200078e00ff */
[----:B------:R-:W-:Y:S02]  /*aa50*/  LEA R0, R11, R9, 0x4 ;  /* 0x000000090b007211 */ /* 0x000fe400078e20ff */
[----:B------:R-:W-:Y:S02]  /*aa60*/  R2P PR, R10, 0x6 ;  /* 0x000000060a007804 */ /* 0x000fe40000000000 */
[----:B------:R-:W-:Y:S01]  /*aa70*/  ISETP.NE.U32.AND P3, PT, R4, 0x1, PT ;  /* 0x000000010400780c */ /* 0x000fe20003f65070 */
[----:B------:R-:W-:Y:S01]  /*aa80*/  IMAD R4, R12, 0x8, R0 ;  /* 0x000000080c047824 */ /* 0x000fe200078e0200 */
[----:B------:R-:W-:Y:S02]  /*aa90*/  LOP3.LUT R8, R8, 0x1c0, RZ, 0xc0, !PT ;  /* 0x000001c008087812 */ /* 0x000fe400078ec0ff */
[----:B------:R-:W-:Y:S01]  /*aaa0*/  SHF.R.S32.HI R5, RZ, 0x1f, R20 ;  /* 0x0000001fff057819 */ /* 0x000fe20000011414 */
[----:B------:R-:W-:Y:S01]  /*aab0*/  UIADD3 UR8, UR11, UR8, URZ ;  /* 0x000000080b087290 */ /* 0x000fe2000fffe03f */
[C---:B---3--:R-:W-:Y:S01]  /*aac0*/  LEA R0, R45.reuse, R0, 0x7 ;  /* 0x000000002d007211 */ /* 0x048fe200078e38ff */
[----:B------:R-:W-:Y:S01]  /*aad0*/  IMAD R44, R44, c[0x0][0x388], RZ ;  /* 0x0000e2002c2c7a24 */ /* 0x000fe200078e02ff */
[----:B------:R-:W-:Y:S01]  /*aae0*/  LEA.HI R8, R8, R8, RZ, 0x1d ;  /* 0x0000000808087211 */ /* 0x000fe200078fe8ff */
[----:B------:R-:W-:-:S02]  /*aaf0*/  IMAD R9, R45, 0x80, R4 ;  /* 0x000000802d097824 */ /* 0x000fc400078e0204 */
[----:B------:R-:W-:Y:S01]  /*ab00*/  IMAD R4, R5, c[0x0][0x3e0], RZ ;  /* 0x0000f80005047a24 */ /* 0x000fe200078e02ff */
[----:B------:R-:W-:Y:S02]  /*ab10*/  IADD3 R5, R0, 0x8, RZ ;  /* 0x0000000800057810 */ /* 0x000fe40007ffe0ff */
[----:B------:R-:W-:Y:S01]  /*ab20*/  LEA R8, R15, R8, 0x1 ;  /* 0x000000080f087211 */ /* 0x000fe200078e08ff */
[----:B------:R-:W-:Y:S01]  /*ab30*/  IMAD.WIDE.U32 R2, R20, c[0x0][0x3e0], R2 ;  /* 0x0000f80014027a25 */ /* 0x000fe200078e0002 */
[-C--:B------:R-:W-:Y:S02]  /*ab40*/  ISETP.GE.OR P5, PT, R0, R44.reuse, P4 ;  /* 0x0000002c0000720c */ /* 0x080fe400027a6670 */
[----:B------:R-:W-:Y:S01]  /*ab50*/  MOV R7, UR8 ;  /* 0x0000000800077c02 */ /* 0x000fe20008000f00 */
[----:B------:R-:W-:Y:S01]  /*ab60*/  IMAD R0, R20, c[0x0][0x3e4], R4 ;  /* 0x0000f90014007a24 */ /* 0x000fe200078e0204 */
[----:B------:R-:W-:Y:S01]  /*ab70*/  ISETP.GE.OR P4, PT, R5, R44, P4 ;  /* 0x0000002c0500720c */ /* 0x000fe20002786670 */
[----:B------:R-:W-:Y:S01]  /*ab80*/  @P0 IMAD.HI.U32 R5, R9, c[0x0][0x4ec], RZ ;  /* 0x00013b0009050a27 */ /* 0x000fe200078e00ff */
[----:B------:R-:W-:-:S02]  /*ab90*/  SHF.L.U32 R8, R8, 0x1, RZ ;  /* 0x0000000108087819 */ /* 0x000fc400000006ff */
[----:B------:R-:W-:Y:S01]  /*aba0*/  IADD3 R3, R3, R0, RZ ;  /* 0x0000000003037210 */ /* 0x000fe20007ffe0ff */
[C---:B------:R-:W-:Y:S02]  /*abb0*/  IMAD R34, R17.reuse, c[0x0][0x49c], R34 ;  /* 0x0001270011227a24 */ /* 0x040fe400078e0222 */
[----:B------:R-:W-:Y:S01]  /*abc0*/  IMAD.WIDE.U32 R16, R17, c[0x0][0x498], R6 ;  /* 0x0001260011107a25 */ /* 0x000fe200078e0006 */
[----:B------:R-:W-:-:S03]  /*abd0*/  IADD3 R6, R8, 0x80, RZ ;  /* 0x0000008008067810 */ /* 0x000fc60007ffe0ff */
[----:B------:R-:W-:Y:S01]  /*abe0*/  IMAD.MOV.U32 R0, RZ, RZ, R9 ;  /* 0x000000ffff007224 */ /* 0x000fe200078e0009 */
[----:B------:R-:W-:Y:S02]  /*abf0*/  @P0 SHF.R.U32.HI R0, RZ, c[0x0][0x4f0], R5 ;  /* 0x00013c00ff000a19 */ /* 0x000fe40000011605 */
[----:B------:R-:W-:Y:S02]  /*ac00*/  IADD3 R7, R8, 0x70, RZ ;  /* 0x0000007008077810 */ /* 0x000fe40007ffe0ff */
[----:B------:R-:W-:Y:S02]  /*ac10*/  @P3 IADD3 R7, R6, 0x10, RZ ;  /* 0x0000001006073810 */ /* 0x000fe40007ffe0ff */
[----:B------:R-:W-:Y:S02]  /*ac20*/  IADD3 R6, -R0, RZ, RZ ;  /* 0x000000ff00067210 */ /* 0x000fe40007ffe1ff */
[----:B------:R-:W-:Y:S02]  /*ac30*/  F2FP.BF16.PACK_AB R14, R77, R14 ;  /* 0x0000000e4d0e723e */ /* 0x000fe400000010ff */
[----:B------:R-:W-:-:S02]  /*ac40*/  SHF.R.S32.HI R11, RZ, 0x1f, R0 ;  /* 0x0000001fff0b7819 */ /* 0x000fc40000011400 */
[----:B------:R-:W-:Y:S01]  /*ac50*/  IADD3 R10, P0, R0, R16, RZ ;  /* 0x00000010000a7210 */ /* 0x000fe20007f1e0ff */
[----:B------:R-:W-:Y:S01]  /*ac60*/  IMAD R0, R6, c[0x0][0x4e8], R9 ;  /* 0x00013a0006007a24 */ /* 0x000fe200078e0209 */
[----:B------:R1:W-:Y:S02]  /*ac70*/  STS [R8+0x80], R14 ;  /* 0x0000800e08007388 */ /* 0x0003e40000000800 */
[----:B------:R-:W-:Y:S02]  /*ac80*/  IADD3.X R11, R11, R17, R34, P0, !PT ;  /* 0x000000110b0b7210 */ /* 0x000fe400007fe422 */
[----:B------:R-:W-:Y:S02]  /*ac90*/  SHF.R.S32.HI R4, RZ, 0x1f, R41 ;  /* 0x0000001fff047819 */ /* 0x000fe40000011429 */
[----:B------:R-:W-:Y:S02]  /*aca0*/  MOV R5, 0x20 ;  /* 0x0000002000057802 */ /* 0x000fe40000000f00 */
[----:B------:R-:W-:Y:S01]  /*acb0*/  MOV R12, 0x40 ;  /* 0x00000040000c7802 */ /* 0x000fe20000000f00 */
[----:B------:R-:W-:Y:S01]  /*acc0*/  IMAD R4, R4, c[0x0][0x3d8], RZ ;  /* 0x0000f60004047a24 */ /* 0x000fe200078e02ff */
[----:B------:R-:W-:-:S02]  /*acd0*/  SEL R5, R5, 0xffffffe0, !P1 ;  /* 0xffffffe005057807 */ /* 0x000fc40004800000 */
[----:B------:R-:W-:Y:S01]  /*ace0*/  SEL R12, R12, 0xffffffc0, !P2 ;  /* 0xffffffc00c0c7807 */ /* 0x000fe20005000000 */
[----:B-1----:R-:W-:Y:S01]  /*acf0*/  IMAD.WIDE.U32 R14, R41, c[0x0][0x3d8], R2 ;  /* 0x0000f600290e7a25 */ /* 0x002fe200078e0002 */
[----:B------:R-:W-:-:S05]  /*ad00*/  SHF.R.S32.HI R2, RZ, 0x1f, R0 ;  /* 0x0000001fff027819 */ /* 0x000fca0000011400 */
[----:B------:R-:W-:Y:S02]  /*ad10*/  IMAD R6, R2, c[0x0][0x488], RZ ;  /* 0x0001220002067a24 */ /* 0x000fe400078e02ff */
[----:B------:R-:W-:-:S04]  /*ad20*/  IMAD.WIDE.U32 R2, R0, c[0x0][0x488], R10 ;  /* 0x0001220000027a25 */ /* 0x000fc800078e000a */
[----:B------:R-:W-:Y:S01]  /*ad30*/  IMAD R0, R0, c[0x0][0x48c], R6 ;  /* 0x0001230000007a24 */ /* 0x000fe200078e0206 */
[----:B------:R-:W-:Y:S01]  /*ad40*/  F2FP.BF16.PACK_AB R13, R79, R13 ;  /* 0x0000000d4f0d723e */ /* 0x000fe200000010ff */
[----:B------:R-:W-:Y:S01]  /*ad50*/  IMAD R16, R41, c[0x0][0x3dc], R4 ;  /* 0x0000f70029107a24 */ /* 0x000fe200078e0204 */
[----:B------:R-:W-:Y:S01]  /*ad60*/  F2FP.BF16.PACK_AB R19, R81, R19 ;  /* 0x000000135113723e */ /* 0x000fe200000010ff */
[----:B------:R-:W-:Y:S01]  /*ad70*/  IMAD.IADD R4, R8, 0x1, R5 ;  /* 0x0000000108047824 */ /* 0x000fe200078e0205 */
[----:B------:R-:W-:Y:S02]  /*ad80*/  F2FP.BF16.PACK_AB R18, R83, R18 ;  /* 0x000000125312723e */ /* 0x000fe400000010ff */
[----:B------:R-:W-:Y:S02]  /*ad90*/  LEA R10, P0, R2, c[0x0][0x450], 0x2 ;  /* 0x00011400020a7a11 */ /* 0x000fe400078010ff */
[----:B------:R-:W-:Y:S02]  /*ada0*/  IADD3 R0, R3, R0, RZ ;  /* 0x0000000003007210 */ /* 0x000fe40007ffe0ff */
[----:B------:R-:W-:-:S02]  /*adb0*/  F2FP.BF16.PACK_AB R23, R85, R23 ;  /* 0x000000175517723e */ /* 0x000fc400000010ff */
[----:B------:R-:W-:Y:S01]  /*adc0*/  F2FP.BF16.PACK_AB R22, R87, R22 ;  /* 0x000000165716723e */ /* 0x000fe200000010ff */
[----:B------:R-:W-:Y:S01]  /*add0*/  IMAD.IADD R6, R8, 0x1, R12 ;  /* 0x0000000108067824 */ /* 0x000fe200078e020c */
[----:B------:R-:W-:Y:S02]  /*ade0*/  F2FP.BF16.PACK_AB R21, R89, R21 ;  /* 0x000000155915723e */ /* 0x000fe400000010ff */
[----:B------:R-:W-:Y:S02]  /*adf0*/  F2FP.BF16.PACK_AB R24, R91, R24 ;  /* 0x000000185b18723e */ /* 0x000fe400000010ff */
[----:B------:R-:W-:Y:S01]  /*ae00*/  IADD3 R5, R5, R7, RZ ;  /* 0x0000000705057210 */ /* 0x000fe20007ffe0ff */
[----:B------:R-:W-:Y:S01]  /*ae10*/  STS [R8+0x480], R13 ;  /* 0x0004800d08007388 */ /* 0x000fe20000000800 */
[----:B------:R-:W-:Y:S02]  /*ae20*/  F2FP.BF16.PACK_AB R33, R93, R33 ;  /* 0x000000215d21723e */ /* 0x000fe400000010ff */
[----:B------:R-:W-:Y:S01]  /*ae30*/  F2FP.BF16.PACK_AB R32, R95, R32 ;  /* 0x000000205f20723e */ /* 0x000fe200000010ff */
[----:B------:R-:W-:Y:S01]  /*ae40*/  STS [R7], R19 ;  /* 0x0000001307007388 */ /* 0x000fe20000000800 */
[----:B------:R-:W-:-:S02]  /*ae50*/  F2FP.BF16.PACK_AB R31, R97, R31 ;  /* 0x0000001f611f723e */ /* 0x000fc400000010ff */
[----:B------:R-:W-:Y:S01]  /*ae60*/  F2FP.BF16.PACK_AB R36, R99, R36 ;  /* 0x000000246324723e */ /* 0x000fe200000010ff */
[----:B------:R-:W-:Y:S01]  /*ae70*/  STS [R7+0x400], R18 ;  /* 0x0004001207007388 */ /* 0x000fe20000000800 */
[----:B------:R-:W-:Y:S02]  /*ae80*/  IADD3 R9, R12, R7, RZ ;  /* 0x000000070c097210 */ /* 0x000fe40007ffe0ff */
[----:B------:R-:W-:Y:S01]  /*ae90*/  LEA.HI.X R3, R2, c[0x0][0x454], R0, 0x2, P0 ;  /* 0x0001150002037a11 */ /* 0x000fe200000f1400 */
[----:B------:R-:W-:Y:S01]  /*aea0*/  IMAD.IADD R0, R12, 0x1, R4 ;  /* 0x000000010c007824 */ /* 0x000fe200078e0204 */
[----:B------:R-:W-:Y:S01]  /*aeb0*/  F2FP.BF16.PACK_AB R39, R101, R39 ;  /* 0x000000276527723e */ /* 0x000fe200000010ff */
[----:B------:R-:W-:Y:S01]  /*aec0*/  STS [R4+0x80], R23 ;  /* 0x0000801704007388 */ /* 0x000fe20000000800 */
[----:B------:R-:W-:Y:S02]  /*aed0*/  F2FP.BF16.PACK_AB R102, R103, R102 ;  /* 0x000000666766723e */ /* 0x000fe400000010ff */
[----:B------:R-:W-:Y:S01]  /*aee0*/  F2FP.BF16.PACK_AB R40, R105, R40 ;  /* 0x000000286928723e */ /* 0x000fe200000010ff */
[----:B------:R-:W-:Y:S01]  /*aef0*/  STS [R4+0x480], R22 ;  /* 0x0004801604007388 */ /* 0x000fe20000000800 */
[----:B------:R-:W-:-:S02]  /*af00*/  F2FP.BF16.PACK_AB R106, R107, R106 ;  /* 0x0000006a6b6a723e */ /* 0x000fc400000010ff */
[----:B------:R-:W-:Y:S01]  /*af10*/  IADD3 R2, R5, R12, RZ ;  /* 0x0000000c05027210 */ /* 0x000fe20007ffe0ff */
[----:B------:R-:W-:Y:S01]  /*af20*/  STS [R5], R21 ;  /* 0x0000001505007388 */ /* 0x000fe20000000800 */
[----:B------:R-:W-:Y:S02]  /*af30*/  F2FP.BF16.PACK_AB R38, R109, R38 ;  /* 0x000000266d26723e */ /* 0x000fe400000010ff */
[----:B------:R-:W-:Y:S01]  /*af40*/  F2FP.BF16.PACK_AB R110, R111, R110 ;  /* 0x0000006e6f6e723e */ /* 0x000fe200000010ff */
[----:B------:R-:W-:Y:S01]  /*af50*/  STS [R5+0x400], R24 ;  /* 0x0004001805007388 */ /* 0x000fe20000000800 */
[----:B------:R-:W-:Y:S02]  /*af60*/  F2FP.BF16.PACK_AB R37, R113, R37 ;  /* 0x000000257125723e */ /* 0x000fe400000010ff */
[----:B------:R-:W-:Y:S01]  /*af70*/  F2FP.BF16.PACK_AB R114, R115, R114 ;  /* 0x000000727372723e */ /* 0x000fe200000010ff */
[----:B------:R-:W-:Y:S01]  /*af80*/  STS [R6+0x80], R33 ;  /* 0x0000802106007388 */ /* 0x000fe20000000800 */
[----:B------:R-:W-:-:S02]  /*af90*/  F2FP.BF16.PACK_AB R35, R117, R35 ;  /* 0x000000237523723e */ /* 0x000fc400000010ff */
[----:B------:R-:W-:Y:S01]  /*afa0*/  F2FP.BF16.PACK_AB R118, R119, R118 ;  /* 0x000000767776723e */ /* 0x000fe200000010ff */
[----:B------:R-:W-:Y:S01]  /*afb0*/  STS [R6+0x480], R32 ;  /* 0x0004802006007388 */ /* 0x000fe20000000800 */
[----:B------:R-:W-:Y:S02]  /*afc0*/  F2FP.BF16.PACK_AB R30, R121, R30 ;  /* 0x0000001e791e723e */ /* 0x000fe400000010ff */
[----:B------:R-:W-:Y:S01]  /*afd0*/  F2FP.BF16.PACK_AB R122, R123, R122 ;  /* 0x0000007a7b7a723e */ /* 0x000fe200000010ff */
[----:B------:R-:W-:Y:S01]  /*afe0*/  STS [R9], R31 ;  /* 0x0000001f09007388 */ /* 0x000fe20000000800 */
[----:B------:R-:W-:-:S03]  /*aff0*/  F2FP.BF16.PACK_AB R29, R125, R29 ;  /* 0x0000001d7d1d723e */ /* 0x000fc600000010ff */
[----:B------:R-:W-:Y:S01]  /*b000*/  STS [R9+0x400], R36 ;  /* 0x0004002409007388 */ /* 0x000fe20000000800 */
[----:B------:R-:W-:-:S03]  /*b010*/  F2FP.BF16.PACK_AB R126, R127, R126 ;  /* 0x0000007e7f7e723e */ /* 0x000fc600000010ff */
[----:B------:R-:W-:Y:S01]  /*b020*/  STS [R0+0x80], R39 ;  /* 0x0000802700007388 */ /* 0x000fe20000000800 */
[----:B------:R-:W-:-:S03]  /*b030*/  F2FP.BF16.PACK_AB R28, R129, R28 ;  /* 0x0000001c811c723e */ /* 0x000fc600000010ff */
[----:B------:R-:W-:Y:S01]  /*b040*/  STS [R0+0x480], R102 ;  /* 0x0004806600007388 */ /* 0x000fe20000000800 */
[----:B------:R-:W-:-:S03]  /*b050*/  F2FP.BF16.PACK_AB R130, R131, R130 ;  /* 0x000000828382723e */ /* 0x000fc600000010ff */
        /* <DEDUP_REMOVED lines=8> */
[----:B------:R-:W-:Y:S04]  /*b0e0*/  STS [R7+0x4000], R37 ;  /* 0x0040002507007388 */ /* 0x000fe80000000800 */
        /* <DEDUP_REMOVED lines=10> */
[----:B------:R1:W-:Y:S04]  /*b190*/  STS [R0+0x4480], R26 ;  /* 0x0044801a00007388 */ /* 0x0003e80000000800 */
[----:B------:R-:W-:Y:S04]  /*b1a0*/  STS [R2+0x4000], R25 ;  /* 0x0040001902007388 */ /* 0x000fe80000000800 */
[----:B------:R-:W-:Y:S04]  /*b1b0*/  STS [R2+0x4400], R138 ;  /* 0x0044008a02007388 */ /* 0x000fe80000000800 */
[----:B------:R-:W-:Y:S04]  /*b1c0*/  SHFL.IDX PT, R12, R10, RZ, 0x1c1f ;  /* 0x001c1fff0a0c7589 */ /* 0x000fe800000e0000 */
[----:B------:R-:W3:Y:S04]  /*b1d0*/  SHFL.IDX PT, R13, R3, RZ, 0x1c1f ;  /* 0x001c1fff030d7589 */ /* 0x000ee800000e0000 */
[----:B------:R-:W-:Y:S06]  /*b1e0*/  BAR.SYNC.DEFER_BLOCKING 0x1, 0x100 ;  /* 0x0044000000007b1d */ /* 0x000fec0000010000 */
[----:B------:R-:W-:Y:S04]  /*b1f0*/  SHFL.IDX PT, R10, R10, 0x1, 0x1c1f ;  /* 0x003c1f000a0a7f89 */ /* 0x000fe800000e0000 */
[----:B------:R-:W4:Y:S01]  /*b200*/  SHFL.IDX PT, R11, R3, 0x1, 0x1c1f ;  /* 0x003c1f00030b7f89 */ /* 0x000f2200000e0000 */
[----:B-1----:R-:W-:-:S03]  /*b210*/  SHF.L.U32 R0, R48, 0x1, RZ ;  /* 0x0000000130007819 */ /* 0x002fc600000006ff */
[----:B------:R-:W1:Y:S04]  /*b220*/  S2R R5, SR_TID.X ;  /* 0x0000000000057919 */ /* 0x000e680000002100 */
[----:B---3--:R2:W-:Y:S04]  /*b230*/  @!P5 ST.E [R12.64], R43 ;  /* 0x0000002b0c00d985 */ /* 0x0085e8000c10190e */
[----:B----4-:R2:W-:Y:S04]  /*b240*/  @!P4 ST.E [R10.64], R42 ;  /* 0x0000002a0a00c985 */ /* 0x0105e8000c10190e */
[----:B------:R2:W3:Y:S04]  /*b250*/  LDS.128 R24, [R0+0x1080] ;  /* 0x0010800000187984 */ /* 0x0004e80000000c00 */
[----:B------:R2:W4:Y:S04]  /*b260*/  LDS.128 R32, [R0+0x2080] ;  /* 0x0020800000207984 */ /* 0x0005280000000c00 */
[----:B------:R2:W2:Y:S04]  /*b270*/  LDS.128 R36, [R0+0x3080] ;  /* 0x0030800000247984 */ /* 0x0004a80000000c00 */
[----:B------:R2:W2:Y:S04]  /*b280*/  LDS.128 R20, [R0+0x5080] ;  /* 0x0050800000147984 */ /* 0x0004a80000000c00 */
[----:B------:R2:W2:Y:S04]  /*b290*/  LDS.128 R28, [R0+0x6080] ;  /* 0x00608000001c7984 */ /* 0x0004a80000000c00 */
[----:B------:R2:W2:Y:S01]  /*b2a0*/  LDS.128 R40, [R0+0x7080] ;  /* 0x0070800000287984 */ /* 0x0004a20000000c00 */
[----:B------:R-:W-:Y:S01]  /*b2b0*/  IMAD.IADD R2, R15, 0x1, R16 ;  /* 0x000000010f027824 */ /* 0x000fe200078e0210 */
[----:B------:R-:W-:-:S02]  /*b2c0*/  LEA R16, P0, R14, c[0x0][0x380], 0x1 ;  /* 0x0000e0000e107a11 */ /* 0x000fc400078008ff */
[----:B-1----:R-:W-:Y:S02]  /*b2d0*/  SHF.R.S32.HI R4, RZ, 0x1f, R5 ;  /* 0x0000001fff047819 */ /* 0x002fe40000011405 */
[----:B------:R-:W-:Y:S02]  /*b2e0*/  LEA.HI.X R7, R14, c[0x0][0x384], R2, 0x1, P0 ;  /* 0x0000e1000e077a11 */ /* 0x000fe400000f0c02 */
[----:B------:R-:W-:Y:S02]  /*b2f0*/  ISETP.GE.AND P0, PT, R47, R44, PT ;  /* 0x0000002c2f00720c */ /* 0x000fe40003f06270 */
[----:B------:R-:W-:-:S04]  /*b300*/  LEA.HI R4, R4, R5, RZ, 0x3 ;  /* 0x0000000504047211 */ /* 0x000fc800078f18ff */
[----:B------:R-:W-:Y:S01]  /*b310*/  LOP3.LUT R4, R4, 0xfffffff8, RZ, 0xc0, !PT ;  /* 0xfffffff804047812 */ /* 0x000fe200078ec0ff */
[----:B------:R1:W1:Y:S01]  /*b320*/  SHFL.IDX PT, R2, R16, RZ, 0x181f ;  /* 0x00181fff10027589 */ /* 0x00026200000e0000 */
[----:B------:R-:W-:Y:S02]  /*b330*/  BSSY B0, `(.L_x_6) ;  /* 0x0000010000007945 */ /* 0x000fe40003800000 */
[----:B------:R-:W-:Y:S01]  /*b340*/  IADD3 R4, -R4, R5, RZ ;  /* 0x0000000504047210 */ /* 0x000fe20007ffe1ff */
[----:B------:R1:W1:Y:S03]  /*b350*/  SHFL.IDX PT, R3, R7, RZ, 0x181f ;  /* 0x00181fff07037589 */ /* 0x00026600000e0000 */
[----:B------:R-:W-:Y:S01]  /*b360*/  SHF.L.U32 R6, R4, 0x3, RZ ;  /* 0x0000000304067819 */ /* 0x000fe200000006ff */
[----:B------:R-:W-:Y:S05]  /*b370*/  @P0 BRA `(.L_x_7) ;  /* 0x000000b000000947 */ /* 0x000fea0003800000 */
[----:B--23--:R-:W2:Y:S01]  /*b380*/  LDS.128 R12, [R0+0x80] ;  /* 0x00008000000c7984 */ /* 0x00cea20000000c00 */
[----:B-----5:R-:W-:-:S02]  /*b390*/  ISETP.GE.AND P0, PT, R46, c[0x0][0x3c8], PT ;  /* 0x0000f2002e007a0c */ /* 0x020fc40003f06270 */
[----:B------:R-:W-:Y:S01]  /*b3a0*/  ISETP.GE.AND P1, PT, R6, c[0x0][0x3c8], PT ;  /* 0x0000f20006007a0c */ /* 0x000fe20003f26270 */
[----:B------:R3:W4:-:S12]  /*b3b0*/  LDS.128 R8, [R0+0x4080] ;  /* 0x0040800000087984 */ /* 0x0007180000000c00 */
[----:B-1----:R-:W-:Y:S01]  /*b3c0*/  @!P1 IMAD.WIDE R4, R6, 0x2, R2 ;  /* 0x0000000206049825 */ /* 0x002fe200078e0202 */
[----:B---3--:R-:W-:-:S04]  /*b3d0*/  @!P0 SHF.R.S32.HI R0, RZ, 0x1f, R46 ;  /* 0x0000001fff008819 */ /* 0x008fc8000001142e */
[----:B------:R-:W-:-:S04]  /*b3e0*/  @!P0 LEA.HI R0, R0, R46, RZ, 0x3 ;  /* 0x0000002e00008211 */ /* 0x000fc800078f18ff */
[----:B------:R-:W-:-:S05]  /*b3f0*/  @!P0 LOP3.LUT R0, R0, 0xfffffff8, RZ, 0xc0, !PT ;  /* 0xfffffff800008812 */ /* 0x000fca00078ec0ff */
[----:B------:R-:W-:Y:S01]  /*b400*/  @!P0 IMAD.WIDE R2, R0, 0x2, R2 ;  /* 0x0000000200028825 */ /* 0x000fe200078e0202 */
[----:B--2---:R1:W-:Y:S04]  /*b410*/  @!P1 ST.E.128 [R4.64], R12 ;  /* 0x0000000c04009985 */ /* 0x0043e8000c101d0e */
[----:B----4-:R1:W-:Y:S02]  /*b420*/  @!P0 ST.E.128 [R2.64], R8 ;  /* 0x0000000802008985 */ /* 0x0103e4000c101d0e */
.L_x_7:
[----:B---3--:R-:W-:Y:S05]  /*b430*/  BSYNC B0 ;  /* 0x0000000000007941 */ /* 0x008fea0003800000 */
.L_x_6:
[----:B--2---:R-:W-:Y:S01]  /*b440*/  IADD3 R0, R47, 0x20, RZ ;  /* 0x000000202f007810 */ /* 0x004fe20007ffe0ff */
[----:B-1----:R1:W2:Y:S01]  /*b450*/  SHFL.IDX PT, R3, R7, 0x1, 0x181f ;  /* 0x00381f0007037f89 */ /* 0x0022a200000e0000 */
[----:B------:R-:W-:Y:S02]  /*b460*/  BSSY B0, `(.L_x_8) ;  /* 0x000000d000007945 */ /* 0x000fe40003800000 */
[----:B------:R-:W-:Y:S01]  /*b470*/  ISETP.GE.AND P0, PT, R0, R44, PT ;  /* 0x0000002c0000720c */ /* 0x000fe20003f06270 */
[----:B------:R1:W3:-:S12]  /*b480*/  SHFL.IDX PT, R2, R16, 0x1, 0x181f ;  /* 0x00381f0010027f89 */ /* 0x0002d800000e0000 */
[----:B------:R-:W-:Y:S05]  /*b490*/  @P0 BRA `(.L_x_9) ;  /* 0x0000009000000947 */ /* 0x000fea0003800000 */
[----:B-----5:R-:W-:Y:S02]  /*b4a0*/  ISETP.GE.AND P0, PT, R46, c[0x0][0x3c8], PT ;  /* 0x0000f2002e007a0c */ /* 0x020fe40003f06270 */
[----:B------:R-:W-:-:S11]  /*b4b0*/  ISETP.GE.AND P1, PT, R6, c[0x0][0x3c8], PT ;  /* 0x0000f20006007a0c */ /* 0x000fd60003f26270 */
[----:B------:R-:W-:Y:S02]  /*b4c0*/  @!P0 SHF.R.S32.HI R0, RZ, 0x1f, R46 ;  /* 0x0000001fff008819 */ /* 0x000fe4000001142e */
[----:B--23--:R-:W-:Y:S02]  /*b4d0*/  @!P1 IMAD.WIDE R4, R6, 0x2, R2 ;  /* 0x0000000206049825 */ /* 0x00cfe400078e0202 */
[----:B------:R-:W-:-:S03]  /*b4e0*/  @!P0 LEA.HI R0, R0, R46, RZ, 0x3 ;  /* 0x0000002e00008211 */ /* 0x000fc600078f18ff */
[----:B------:R2:W-:Y:S01]  /*b4f0*/  @!P1 ST.E.128 [R4.64], R24 ;  /* 0x0000001804009985 */ /* 0x0005e2000c101d0e */
[----:B------:R-:W-:-:S05]  /*b500*/  @!P0 LOP3.LUT R0, R0, 0xfffffff8, RZ, 0xc0, !PT ;  /* 0xfffffff800008812 */ /* 0x000fca00078ec0ff */
[----:B------:R-:W-:-:S05]  /*b510*/  @!P0 IMAD.WIDE R2, R0, 0x2, R2 ;  /* 0x0000000200028825 */ /* 0x000fca00078e0202 */
[----:B------:R2:W-:Y:S02]  /*b520*/  @!P0 ST.E.128 [R2.64], R20 ;  /* 0x0000001402008985 */ /* 0x0005e4000c101d0e */
.L_x_9:
[----:B------:R-:W-:Y:S05]  /*b530*/  BSYNC B0 ;  /* 0x0000000000007941 */ /* 0x000fea0003800000 */
.L_x_8:
[----:B------:R-:W-:Y:S01]  /*b540*/  IADD3 R0, R47, 0x40, RZ ;  /* 0x000000402f007810 */ /* 0x000fe20007ffe0ff */
[----:B--2---:R2:W1:Y:S01]  /*b550*/  SHFL.IDX PT, R3, R7, 0x2, 0x181f ;  /* 0x00581f0007037f89 */ /* 0x00446200000e0000 */
[----:B------:R-:W-:Y:S02]  /*b560*/  BSSY B0, `(.L_x_10) ;  /* 0x000000d000007945 */ /* 0x000fe40003800000 */
[----:B------:R-:W-:Y:S01]  /*b570*/  ISETP.GE.AND P0, PT, R0, R44, PT ;  /* 0x0000002c0000720c */ /* 0x000fe20003f06270 */
[----:B---3--:R2:W3:-:S12]  /*b580*/  SHFL.IDX PT, R2, R16, 0x2, 0x181f ;  /* 0x00581f0010027f89 */ /* 0x0084d800000e0000 */
[----:B------:R-:W-:Y:S05]  /*b590*/  @P0 BRA `(.L_x_11) ;  /* 0x0000009000000947 */ /* 0x000fea0003800000 */
[----:B-----5:R-:W-:Y:S02]  /*b5a0*/  ISETP.GE.AND P0, PT, R46, c[0x0][0x3c8], PT ;  /* 0x0000f2002e007a0c */ /* 0x020fe40003f06270 */
[----:B------:R-:W-:-:S11]  /*b5b0*/  ISETP.GE.AND P1, PT, R6, c[0x0][0x3c8], PT ;  /* 0x0000f20006007a0c */ /* 0x000fd60003f26270 */
[----:B------:R-:W-:Y:S02]  /*b5c0*/  @!P0 SHF.R.S32.HI R0, RZ, 0x1f, R46 ;  /* 0x0000001fff008819 */ /* 0x000fe4000001142e */
[----:B-1-3--:R-:W-:Y:S02]  /*b5d0*/  @!P1 IMAD.WIDE R4, R6, 0x2, R2 ;  /* 0x0000000206049825 */ /* 0x00afe400078e0202 */
[----:B------:R-:W-:-:S03]  /*b5e0*/  @!P0 LEA.HI R0, R0, R46, RZ, 0x3 ;  /* 0x0000002e00008211 */ /* 0x000fc600078f18ff */
[----:B----4-:R1:W-:Y:S01]  /*b5f0*/  @!P1 ST.E.128 [R4.64], R32 ;  /* 0x0000002004009985 */ /* 0x0103e2000c101d0e */
[----:B------:R-:W-:-:S05]  /*b600*/  @!P0 LOP3.LUT R0, R0, 0xfffffff8, RZ, 0xc0, !PT ;  /* 0xfffffff800008812 */ /* 0x000fca00078ec0ff */
[----:B------:R-:W-:-:S05]  /*b610*/  @!P0 IMAD.WIDE R2, R0, 0x2, R2 ;  /* 0x0000000200028825 */ /* 0x000fca00078e0202 */
[----:B------:R1:W-:Y:S02]  /*b620*/  @!P0 ST.E.128 [R2.64], R28 ;  /* 0x0000001c02008985 */ /* 0x0003e4000c101d0e */
.L_x_11:
[----:B------:R-:W-:Y:S05]  /*b630*/  BSYNC B0 ;  /* 0x0000000000007941 */ /* 0x000fea0003800000 */
.L_x_10:
[----:B------:R-:W-:Y:S01]  /*b640*/  IADD3 R0, R47, 0x60, RZ ;  /* 0x000000602f007810 */ /* 0x000fe20007ffe0ff */
[----:B-1----:R1:W2:Y:S03]  /*b650*/  SHFL.IDX PT, R3, R7, 0x3, 0x181f ;  /* 0x00781f0007037f89 */ /* 0x0022a600000e0000 */
[----:B------:R-:W-:Y:S01]  /*b660*/  ISETP.GE.AND P0, PT, R0, R44, PT ;  /* 0x0000002c0000720c */ /* 0x000fe20003f06270 */
[----:B---3--:R1:W3:-:S12]  /*b670*/  SHFL.IDX PT, R2, R16, 0x3, 0x181f ;  /* 0x00781f0010027f89 */ /* 0x0082d800000e0000 */
[----:B------:R-:W-:Y:S05]  /*b680*/  @P0 EXIT ;  /* 0x000000000000094d */ /* 0x000fea0003800000 */
[----:B------:R-:W-:-:S13]  /*b690*/  ISETP.GE.AND P0, PT, R6, c[0x0][0x3c8], PT ;  /* 0x0000f20006007a0c */ /* 0x000fda0003f06270 */
[----:B--23--:R-:W-:-:S05]  /*b6a0*/  @!P0 IMAD.WIDE R4, R6, 0x2, R2 ;  /* 0x0000000206048825 */ /* 0x00cfca00078e0202 */
[----:B------:R2:W-:Y:S01]  /*b6b0*/  @!P0 ST.E.128 [R4.64], R36 ;  /* 0x0000002404008985 */ /* 0x0005e2000c101d0e */
[----:B-----5:R-:W-:-:S13]  /*b6c0*/  ISETP.GE.AND P0, PT, R46, c[0x0][0x3c8], PT ;  /* 0x0000f2002e007a0c */ /* 0x020fda0003f06270 */
[----:B------:R-:W-:Y:S05]  /*b6d0*/  @P0 EXIT ;  /* 0x000000000000094d */ /* 0x000fea0003800000 */
[----:B------:R-:W-:-:S04]  /*b6e0*/  SHF.R.S32.HI R0, RZ, 0x1f, R46 ;  /* 0x0000001fff007819 */ /* 0x000fc8000001142e */
[----:B------:R-:W-:-:S04]  /*b6f0*/  LEA.HI R0, R0, R46, RZ, 0x3 ;  /* 0x0000002e00007211 */ /* 0x000fc800078f18ff */
[----:B------:R-:W-:-:S05]  /*b700*/  LOP3.LUT R0, R0, 0xfffffff8, RZ, 0xc0, !PT ;  /* 0xfffffff800007812 */ /* 0x000fca00078ec0ff */
[----:B------:R-:W-:-:S05]  /*b710*/  IMAD.WIDE R2, R0, 0x2, R2 ;  /* 0x0000000200027825 */ /* 0x000fca00078e0202 */
[----:B------:R-:W-:Y:S01]  /*b720*/  ST.E.128 [R2.64], R40 ;  /* 0x0000002802007985 */ /* 0x000fe2000c101d0e */
[----:B------:R-:W-:Y:S05]  /*b730*/  EXIT ;  /* 0x000000000000794d */ /* 0x000fea0003800000 */
.L_x_12:
[----:B------:R-:W-:-:S00]  /*b740*/  BRA `(.L_x_12) ;  /* 0xfffffff000007947 */ /* 0x000fc0000383ffff */
[----:B------:R-:W-:-:S00]  /*b750*/  NOP ;  /* 0x0000000000007918 */ /* 0x000fc00000000000 */
        /* <DEDUP_REMOVED lines=10> */
.L_x_2165:


//--------------------- .text._ZN7cutlass13device_kernelIN5flash19enable_sm80_to_sm89INS1_16FlashAttnFwdSm80INS1_25CollectiveMainloopFwdSm80ILi8ELi1ELb1EN4cute5tupleIJNS5_1CILi128EEES8_S8_EEELi128ENS_10bfloat16_tEfNS_4arch4Sm80ELb0ELb0ELb1ELb1ELb1ELb0ELb1ELb0EEENS1_21CollectiveEpilogueFwdIS9_NS6_IJNS7_ILi1EEESF_SF_EEESA_SC_Li256ELb1ELb1ELb0ELb0EEENS1_19SingleTileSchedulerILb1ELb0ELb1ELi128EEEEEEEEEvNT_6ParamsE --------------------------
	.section	.text._ZN7cutlass13device_kernelIN5flash19enable_sm80_to_sm89INS1_16FlashAttnFwdSm80INS1_25CollectiveMainloopFwdSm80ILi8ELi1ELb1EN4cute5tupleIJNS5_1CILi128EEES8_S8_EEELi128ENS_10bfloat16_tEfNS_4arch4Sm80ELb0ELb0ELb1ELb1ELb1ELb0ELb1ELb0EEENS1_21CollectiveEpilogueFwdIS9_NS6_IJNS7_ILi1EEESF_SF_EEESA_SC_Li256ELb1ELb1ELb0ELb0EEENS1_19SingleTileSchedulerILb1ELb0ELb1ELi128EEEEEEEEEvNT_6ParamsE,"ax",@progbits
	.sectioninfo	@"SHI_REGISTERS=255"
	.align	128
.text._ZN7cutlass13device_kernelIN5flash19enable_sm80_to_sm89INS1_16FlashAttnFwdSm80INS1_25CollectiveMainloopFwdSm80ILi8ELi1ELb1EN4cute5tupleIJNS5_1CILi128EEES8_S8_EEELi128ENS_10bfloat16_tEfNS_4arch4Sm80ELb0ELb0ELb1ELb1ELb1ELb0ELb1ELb0EEENS1_21CollectiveEpilogueFwdIS9_NS6_IJNS7_ILi1EEESF_SF_EEESA_SC_Li256ELb1ELb1ELb0ELb0EEENS1_19SingleTileSchedulerILb1ELb0ELb1ELi128EEEEEEEEEvNT_6ParamsE:
        .type           _ZN7cutlass13device_kernelIN5flash19enable_sm80_to_sm89INS1_16FlashAttnFwdSm80INS1_25CollectiveMainloopFwdSm80ILi8ELi1ELb1EN4cute5tupleIJNS5_1CILi128EEES8_S8_EEELi128ENS_10bfloat16_tEfNS_4arch4Sm80ELb0ELb0ELb1ELb1ELb1ELb0ELb1ELb0EEENS1_21CollectiveEpilogueFwdIS9_NS6_IJNS7_ILi1EEESF_SF_EEESA_SC_Li256ELb1ELb1ELb0ELb0EEENS1_19SingleTileSchedulerILb1ELb0ELb1ELi128EEEEEEEEEvNT_6ParamsE,@function
        .size           _ZN7cutlass13device_kernelIN5flash19enable_sm80_to_sm89INS1_16FlashAttnFwdSm80INS1_25CollectiveMainloopFwdSm80ILi8ELi1ELb1EN4cute5tupleIJNS5_1CILi128EEES8_S8_EEELi128ENS_10bfloat16_tEfNS_4arch4Sm80ELb0ELb0ELb1ELb1ELb1ELb0ELb1ELb0EEENS1_21CollectiveEpilogueFwdIS9_NS6_IJNS7_ILi1EEESF_SF_EEESA_SC_Li256ELb1ELb1ELb0ELb0EEENS1_19SingleTileSchedulerILb1ELb0ELb1ELi128EEEEEEEEEvNT_6ParamsE,(.L_x_2166 - _ZN7cutlass13device_kernelIN5flash19enable_sm80_to_sm89INS1_16FlashAttnFwdSm80INS1_25CollectiveMainloopFwdSm80ILi8ELi1ELb1EN4cute5tupleIJNS5_1CILi128EEES8_S8_EEELi128ENS_10bfloat16_tEfNS_4arch4Sm80ELb0ELb0ELb1ELb1ELb1ELb0ELb1ELb0EEENS1_21CollectiveEpilogueFwdIS9_NS6_IJNS7_ILi1EEESF_SF_EEESA_SC_Li256ELb1ELb1ELb0ELb0EEENS1_19SingleTileSchedulerILb1ELb0ELb1ELi128EEEEEEEEEvNT_6ParamsE)
        .other          _ZN7cutlass13device_kernelIN5flash19enable_sm80_to_sm89INS1_16FlashAttnFwdSm80INS1_25CollectiveMainloopFwdSm80ILi8ELi1ELb1EN4cute5tupleIJNS5_1CILi128EEES8_S8_EEELi128ENS_10bfloat16_tEfNS_4arch4Sm80ELb0ELb0ELb1ELb1ELb1ELb0ELb1ELb0EEENS1_21CollectiveEpilogueFwdIS9_NS6_IJNS7_ILi1EEESF_SF_EEESA_SC_Li256ELb1ELb1ELb0ELb0EEENS1_19SingleTileSchedulerILb1ELb0ELb1ELi128EEEEEEEEEvNT_6ParamsE,@"STO_CUDA_ENTRY STV_DEFAULT"
_ZN7cutlass13device_kernelIN5flash19enable_sm80_to_sm89INS1_16FlashAttnFwdSm80INS1_25CollectiveMainloopFwdSm80ILi8ELi1ELb1EN4cute5tupleIJNS5_1CILi128EEES8_S8_EEELi128ENS_10bfloat16_tEfNS_4arch4Sm80ELb0ELb0ELb1ELb1ELb1ELb0ELb1ELb0EEENS1_21CollectiveEpilogueFwdIS9_NS6_IJNS7_ILi1EEESF_SF_EEESA_SC_Li256ELb1ELb1ELb0ELb0EEENS1_19SingleTileSchedulerILb1ELb0ELb1ELi128EEEEEEEEEvNT_6ParamsE:
[----:B------:R-:W-:Y:S02]  /*0000*/  MOV R1, c[0x0][0x28] ;  /* 0x00000a0000017a02 */ /* 0x000fe40000000f00 */
[----:B------:R-:W1:Y:S01]  /*0010*/  S2R R5, SR_TID.X ;  /* 0x0000000000057919 */ /* 0x000e620000002100 */
[----:B------:R-:W2:Y:S01]  /*0020*/  S2UR UR11, SR_CTAID.Z ;  /* 0x00000000000b79c3 */ /* 0x000ea20000002700 */
[----:B------:R-:W-:Y:S01]  /*0030*/  UMOV UR14, 0x4 ;  /* 0x00000004000e7882 */ /* 0x000fe20000000000 */
[----:B------:R-:W-:Y:S01]  /*0040*/  IADD3 R1, R1, -0x18, RZ ;  /* 0xffffffe801017810 */ /* 0x000fe20007ffe0ff */
[----:B------:R-:W-:Y:S02]  /*0050*/  ULDC.64 UR6, c[0x0][0x568] ;  /* 0x00015a0000067ab9 */ /* 0x000fe40000000a00 */
[----:B------:R-:W-:-:S03]  /*0060*/  ULDC.64 UR12, c[0x0][0x118] ;  /* 0x00004600000c7ab9 */ /* 0x000fc60000000a00 */
[----:B------:R-:W3:Y:S01]  /*0070*/  S2UR UR5, SR_CTAID.X ;  /* 0x00000000000579c3 */ /* 0x000ee20000002500 */
[----:B-1----:R-:W-:Y:S01]  /*0080*/  SHF.R.U32.HI R0, RZ, 0x5, R5 ;  /* 0x00000005ff007819 */ /* 0x002fe20000011605 */
[----:B--2---:R-:W-:-:S05]  /*0090*/  UIMAD.WIDE UR6, UR11, UR14, UR6 ;  /* 0x0000000e0b0672a5 */ /* 0x004fca000f8e0206 */
[----:B------:R-:W1:Y:S02]  /*00a0*/  SHFL.IDX PT, R0, R0, RZ, 0x1f ;  /* 0x00001fff00007589 */ /* 0x000e6400000e0000 */
[----:B-1----:R-:W-:-:S13]  /*00b0*/  ISETP.NE.AND P0, PT, R0, RZ, PT ;  /* 0x000000ff0000720c */ /* 0x002fda0003f05270 */
[----:B---3--:R-:W-:Y:S05]  /*00c0*/  @!P0 BRA `(.L_x_13) ;  /* 0x000001c000008947 */ /* 0x008fea0003800000 */
[----:B------:R-:W-:-:S04]  /*00d0*/  ISETP.NE.U32.AND P0, PT, RZ, c[0x0][0x568], PT ;  /* 0x00015a00ff007a0c */ /* 0x000fc80003f05070 */
[----:B------:R-:W-:-:S13]  /*00e0*/  ISETP.NE.AND.EX P0, PT, RZ, c[0x0][0x56c], PT, P0 ;  /* 0x00015b00ff007a0c */ /* 0x000fda0003f05300 */
[----:B------:R-:W-:Y:S05]  /*00f0*/  @!P0 BRA `(.L_x_14) ;  /* 0x0000005000008947 */ /* 0x000fea0003800000 */
[----:B------:R-:W-:Y:S02]  /*0100*/  MOV R2, UR6 ;  /* 0x0000000600027c02 */ /* 0x000fe40008000f00 */
[----:B------:R-:W-:-:S05]  /*0110*/  MOV R3, UR7 ;  /* 0x0000000700037c02 */ /* 0x000fca0008000f00 */
[----:B------:R-:W2:Y:S02]  /*0120*/  LDG.E R2, [R2.64] ;  /* 0x0000000c02027981 */ /* 0x000ea4000c1e1900 */
[----:B--2---:R1:W2:Y:S02]  /*0130*/  R2UR UR6, R2 ;  /* 0x00000000020673c2 */ /* 0x0042a400000e0000 */
[----:B-12---:R-:W-:Y:S05]  /*0140*/  BRA `(.L_x_15) ;  /* 0x000000e000007947 */ /* 0x006fea0003800000 */
.L_x_14:
[----:B------:R-:W-:-:S04]  /*0150*/  ISETP.NE.U32.AND P0, PT, RZ, c[0x0][0x560], PT ;  /* 0x00015800ff007a0c */ /* 0x000fc80003f05070 */
[----:B------:R-:W-:-:S13]  /*0160*/  ISETP.NE.AND.EX P0, PT, RZ, c[0x0][0x564], PT, P0 ;  /* 0x00015900ff007a0c */ /* 0x000fda0003f05300 */
[----:B------:R-:W-:Y:S05]  /*0170*/  @!P0 BRA `(.L_x_16) ;  /* 0x000000a000008947 */ /* 0x000fea0003800000 */
[----:B------:R-:W-:Y:S02]  /*0180*/  ULDC.64 UR6, c[0x0][0x560] ;  /* 0x0001580000067ab9 */ /* 0x000fe40000000a00 */
[----:B------:R-:W-:-:S06]  /*0190*/  UIMAD.WIDE UR6, UR11, UR14, UR6 ;  /* 0x0000000e0b0672a5 */ /* 0x000fcc000f8e0206 */
[----:B------:R-:W-:Y:S02]  /*01a0*/  MOV R6, UR6 ;  /* 0x0000000600067c02 */ /* 0x000fe40008000f00 */
[----:B------:R-:W-:-:S05]  /*01b0*/  MOV R7, UR7 ;  /* 0x0000000700077c02 */ /* 0x000fca0008000f00 */
[----:B------:R-:W2:Y:S04]  /*01c0*/  LDG.E R2, [R6.64] ;  /* 0x0000000c06027981 */ /* 0x000ea8000c1e1900 */
[----:B------:R-:W3:Y:S01]  /*01d0*/  LDG.E R0, [R6.64+0x4] ;  /* 0x0000040c06007981 */ /* 0x000ee2000c1e1900 */
[----:B--2---:R-:W1:Y:S08]  /*01e0*/  R2UR UR4, R2 ;  /* 0x00000000020473c2 */ /* 0x004e7000000e0000 */
[----:B---3--:R-:W1:Y:S02]  /*01f0*/  R2UR UR6, R0 ;  /* 0x00000000000673c2 */ /* 0x008e6400000e0000 */
[----:B-1----:R-:W-:Y:S01]  /*0200*/  UIADD3 UR6, -UR4, UR6, URZ ;  /* 0x0000000604067290 */ /* 0x002fe2000fffe13f */
[----:B------:R-:W-:Y:S05]  /*0210*/  BRA `(.L_x_15) ;  /* 0x0000001000007947 */ /* 0x000fea0003800000 */
.L_x_16:
[----:B------:R-:W-:Y:S02]  /*0220*/  ULDC UR6, c[0x0][0x54c] ;  /* 0x0001530000067ab9 */ /* 0x000fe40000000800 */
.L_x_15:
[----:B------:R-:W-:Y:S02]  /*0230*/  ULDC UR4, c[0x0][0x548] ;  /* 0x0001520000047ab9 */ /* 0x000fe40000000800 */
[----:B------:R-:W-:-:S02]  /*0240*/  USHF.L.U32 UR5, UR5, 0x7, URZ ;  /* 0x0000000705057899 */ /* 0x000fc4000800063f */
[----:B------:R-:W-:-:S04]  /*0250*/  UIMAD UR4, UR6, UR4, URZ ;  /* 0x00000004060472a4 */ /* 0x000fc8000f8e023f */
[----:B------:R-:W-:-:S04]  /*0260*/  UISETP.GE.AND UP0, UPT, UR5, UR4, UPT ;  /* 0x000000040500728c */ /* 0x000fc8000bf06270 */
[----:B------:R-:W-:Y:S01]  /*0270*/  USEL UR11, UR11, 0xffffffff, !UP0 ;  /* 0xffffffff0b0b7887 */ /* 0x000fe2000c000000 */
[----:B------:R-:W-:Y:S05]  /*0280*/  BRA `(.L_x_17) ;  /* 0x000001b000007947 */ /* 0x000fea0003800000 */
.L_x_13:
        /* <DEDUP_REMOVED lines=8> */
.L_x_18:
        /* <DEDUP_REMOVED lines=13> */
.L_x_20:
[----:B------:R-:W-:Y:S02]  /*03e0*/  ULDC UR6, c[0x0][0x54c] ;  /* 0x0001530000067ab9 */ /* 0x000fe40000000800 */
.L_x_19:
[----:B------:R-:W-:Y:S02]  /*03f0*/  ULDC UR4, c[0x0][0x548] ;  /* 0x0001520000047ab9 */ /* 0x000fe40000000800 */
[----:B------:R-:W-:-:S02]  /*0400*/  USHF.L.U32 UR5, UR5, 0x7, URZ ;  /* 0x0000000705057899 */ /* 0x000fc4000800063f */
[----:B------:R-:W-:-:S04]  /*0410*/  UIMAD UR4, UR6, UR4, URZ ;  /* 0x00000004060472a4 */ /* 0x000fc8000f8e023f */
[----:B------:R-:W-:-:S04]  /*0420*/  UISETP.GE.AND UP0, UPT, UR5, UR4, UPT ;  /* 0x000000040500728c */ /* 0x000fc8000bf06270 */
[----:B------:R-:W-:-:S06]  /*0430*/  USEL UR11, UR11, 0xffffffff, !UP0 ;  /* 0xffffffff0b0b7887 */ /* 0x000fcc000c000000 */
.L_x_17:
[----:B------:R-:W-:-:S13]  /*0440*/  ISETP.LE.AND P0, PT, RZ, UR11, PT ;  /* 0x0000000bff007c0c */ /* 0x000fda000bf03270 */
[----:B------:R-:W-:Y:S05]  /*0450*/  @!P0 EXIT ;  /* 0x000000000000894d */ /* 0x000fea0003800000 */
[----:B------:R-:W-:Y:S02]  /*0460*/  ULDC.64 UR4, c[0x0][0x370] ;  /* 0x0000dc0000047ab9 */ /* 0x000fe40000000a00 */
[----:B------:R-:W-:Y:S02]  /*0470*/  UISETP.NE.U32.AND UP0, UPT, URZ, UR4, UPT ;  /* 0x000000043f00728c */ /* 0x000fe4000bf05070 */
[----:B------:R-:W-:Y:S02]  /*0480*/  ULDC.64 UR6, c[0x0][0x370] ;  /* 0x0000dc0000067ab9 */ /* 0x000fe40000000a00 */
[----:B------:R-:W-:-:S03]  /*0490*/  UISETP.NE.AND.EX UP0, UPT, URZ, UR5, UPT, UP0 ;  /* 0x000000053f00728c */ /* 0x000fc6000bf05300 */
[----:B------:R-:W-:Y:S02]  /*04a0*/  ULDC.64 UR4, c[0x0][0x348] ;  /* 0x0000d20000047ab9 */ /* 0x000fe40000000a00 */
[----:B------:R-:W-:Y:S01]  /*04b0*/  UISETP.NE.U32.AND UP1, UPT, URZ, UR4, UPT ;  /* 0x000000043f00728c */ /* 0x000fe2000bf25070 */
[----:B------:R-:W-:-:S03]  /*04c0*/  PLOP3.LUT P2, PT, PT, PT, UP0, 0x80, 0x0 ;  /* 0x000000000000781c */ /* 0x000fc60003f4f008 */
[----:B------:R-:W-:Y:S02]  /*04d0*/  UISETP.NE.AND.EX UP1, UPT, URZ, UR5, UPT, UP1 ;  /* 0x000000053f00728c */ /* 0x000fe4000bf25310 */
[----:B------:R-:W-:Y:S02]  /*04e0*/  @UP0 UIMAD.WIDE UR6, UR11, UR14, UR6 ;  /* 0x0000000e0b0602a5 */ /* 0x000fe4000f8e0206 */
[----:B------:R-:W-:Y:S02]  /*04f0*/  ULDC.64 UR4, c[0x0][0x348] ;  /* 0x0000d20000047ab9 */ /* 0x000fe40000000a00 */
[----:B------:R-:W-:Y:S01]  /*0500*/  UIMAD.WIDE UR4, UR11, UR14, UR4 ;  /* 0x0000000e0b0472a5 */ /* 0x000fe2000f8e0204 */
[----:B------:R-:W-:Y:S01]  /*0510*/  PLOP3.LUT P1, PT, PT, PT, UP1, 0x80, 0x0 ;  /* 0x000000000000781c */ /* 0x000fe20003f2f018 */
[----:B------:R-:W-:Y:S02]  /*0520*/  IMAD.U32 R3, RZ, RZ, UR7 ;  /* 0x00000007ff037e24 */ /* 0x000fe4000f8e00ff */
[----:B------:R-:W-:-:S02]  /*0530*/  IMAD.U32 R2, RZ, RZ, UR6 ;  /* 0x00000006ff027e24 */ /* 0x000fc4000f8e00ff */
[----:B------:R-:W-:Y:S01]  /*0540*/  MOV R8, UR4 ;  /* 0x0000000400087c02 */ /* 0x000fe20008000f00 */
[----:B------:R-:W-:Y:S01]  /*0550*/  IMAD.U32 R9, RZ, RZ, UR5 ;  /* 0x00000005ff097e24 */ /* 0x000fe2000f8e00ff */
[----:B------:R-:W-:Y:S01]  /*0560*/  ULDC.64 UR4, c[0x0][0x360] ;  /* 0x0000d80000047ab9 */ /* 0x000fe20000000a00 */
[----:B------:R1:W2:Y:S01]  /*0570*/  @P2 LDG.E R3, [R2.64] ;  /* 0x0000000c02032981 */ /* 0x0002a2000c1e1900 */
[----:B------:R-:W-:-:S04]  /*0580*/  UISETP.NE.U32.AND UP0, UPT, URZ, UR4, UPT ;  /* 0x000000043f00728c */ /* 0x000fc8000bf05070 */
[----:B------:R-:W-:-:S03]  /*0590*/  UISETP.NE.AND.EX UP0, UPT, URZ, UR5, UPT, UP0 ;  /* 0x000000053f00728c */ /* 0x000fc6000bf05300 */
[----:B------:R-:W-:-:S03]  /*05a0*/  ULDC.64 UR4, c[0x0][0x360] ;  /* 0x0000d80000047ab9 */ /* 0x000fc60000000a00 */
[----:B------:R-:W-:-:S05]  /*05b0*/  PLOP3.LUT P0, PT, PT, PT, UP0, 0x80, 0x0 ;  /* 0x000000000000781c */ /* 0x000fca0003f0f008 */
[----:B------:R-:W-:Y:S01]  /*05c0*/  @UP0 UIMAD.WIDE UR4, UR11, UR14, UR4 ;  /* 0x0000000e0b0402a5 */ /* 0x000fe2000f8e0204 */
[----:B------:R-:W-:-:S05]  /*05d0*/  MOV R0, c[0x0][0x168] ;  /* 0x00005a0000007a02 */ /* 0x000fca0000000f00 */
[----:B------:R-:W-:Y:S01]  /*05e0*/  IMAD.U32 R6, RZ, RZ, UR4 ;  /* 0x00000004ff067e24 */ /* 0x000fe2000f8e00ff */
[----:B------:R-:W-:Y:S01]  /*05f0*/  MOV R7, UR5 ;  /* 0x0000000500077c02 */ /* 0x000fe20008000f00 */
[----:B-1----:R-:W3:Y:S04]  /*0600*/  @P1 LDG.E R2, [R8.64] ;  /* 0x0000000c08021981 */ /* 0x002ee8000c1e1900 */
[----:B------:R1:W5:Y:S01]  /*0610*/  @P0 LDG.E R0, [R6.64] ;  /* 0x0000000c06000981 */ /* 0x000362000c1e1900 */
[----:B------:R-:W4:Y:S01]  /*0620*/  S2UR UR9, SR_CTAID.Y ;  /* 0x00000000000979c3 */ /* 0x000f220000002600 */
[----:B------:R-:W-:Y:S02]  /*0630*/  UMOV UR10, URZ ;  /* 0x0000003f000a7c82 */ /* 0x000fe40008000000 */
[----:B------:R-:W-:-:S02]  /*0640*/  UMOV UR15, URZ ;  /* 0x0000003f000f7c82 */ /* 0x000fc40008000000 */
[----:B------:R-:W-:Y:S02]  /*0650*/  ULDC UR5, c[0x0][0x2ac] ;  /* 0x0000ab0000057ab9 */ /* 0x000fe40000000800 */
[----:B------:R-:W-:Y:S02]  /*0660*/  ULDC UR4, c[0x0][0x1d0] ;  /* 0x0000740000047ab9 */ /* 0x000fe40000000800 */
[----:B------:R-:W-:Y:S02]  /*0670*/  UIMAD UR4, UR5, UR4, URZ ;  /* 0x00000004050472a4 */ /* 0x000fe4000f8e023f */
[----:B----4-:R-:W-:Y:S01]  /*0680*/  USHF.R.S32.HI UR8, URZ, 0x1f, UR9 ;  /* 0x0000001f3f087899 */ /* 0x010fe20008011409 */
[----:B--2---:R1:W2:Y:S08]  /*0690*/  @P2 R2UR UR10, R3 ;  /* 0x00000000030a23c2 */ /* 0x0042b000000e0000 */
[----:B---3--:R1:W3:Y:S02]  /*06a0*/  @P1 R2UR UR15, R2 ;  /* 0x00000000020f13c2 */ /* 0x0082e400000e0000 */
[----:B-123--:R-:W-:Y:S05]  /*06b0*/  @P0 BRA `(.L_x_21) ;  /* 0x0000004000000947 */ /* 0x00efea0003800000 */
[----:B------:R-:W-:Y:S05]  /*06c0*/  @!P1 BRA `(.L_x_21) ;  /* 0x0000003000009947 */ /* 0x000fea0003800000 */
[----:B-----5:R1:W2:Y:S04]  /*06d0*/  LDG.E R0, [R8.64] ;  /* 0x0000000c08007981 */ /* 0x0202a8000c1e1900 */
[----:B-1----:R-:W2:Y:S02]  /*06e0*/  LDG.E R8, [R8.64+0x4] ;  /* 0x0000040c08087981 */ /* 0x002ea4000c1e1900 */
[----:B--2---:R-:W-:-:S02]  /*06f0*/  IADD3 R0, -R0, R8, RZ ;  /* 0x0000000800007210 */ /* 0x004fc40007ffe1ff */
.L_x_21:
[----:B------:R-:W-:-:S04]  /*0700*/  ISETP.NE.U32.AND P0, PT, RZ, c[0x0][0x368], PT ;  /* 0x0000da00ff007a0c */ /* 0x000fc80003f05070 */
[----:B------:R-:W-:-:S13]  /*0710*/  ISETP.NE.AND.EX P0, PT, RZ, c[0x0][0x36c], PT, P0 ;  /* 0x0000db00ff007a0c */ /* 0x000fda0003f05300 */
[----:B------:R-:W-:Y:S05]  /*0720*/  @!P0 BRA `(.L_x_22) ;  /* 0x0000007000008947 */ /* 0x000fea0003800000 */
[----:B------:R-:W-:Y:S02]  /*0730*/  ULDC.64 UR4, c[0x0][0x368] ;  /* 0x0000da0000047ab9 */ /* 0x000fe40000000a00 */
[----:B------:R-:W-:-:S06]  /*0740*/  UIMAD.WIDE UR4, UR11, UR14, UR4 ;  /* 0x0000000e0b0472a5 */ /* 0x000fcc000f8e0204 */
[----:B------:R-:W-:Y:S02]  /*0750*/  MOV R2, UR4 ;  /* 0x0000000400027c02 */ /* 0x000fe40008000f00 */
[----:B------:R-:W-:-:S05]  /*0760*/  MOV R3, UR5 ;  /* 0x0000000500037c02 */ /* 0x000fca0008000f00 */
[----:B------:R-:W2:Y:S02]  /*0770*/  LDG.E R2, [R2.64] ;  /* 0x0000000c02027981 */ /* 0x000ea4000c1e1900 */
[----:B--2---:R1:W2:Y:S02]  /*0780*/  R2UR UR4, R2 ;  /* 0x00000000020473c2 */ /* 0x0042a400000e0000 */
[----:B-12---:R-:W-:Y:S05]  /*0790*/  BRA `(.L_x_23) ;  /* 0x000000c000007947 */ /* 0x006fea0003800000 */
.L_x_22:
        /* <DEDUP_REMOVED lines=11> */
[----:B-1----:R-:W-:-:S06]  /*0850*/  UIADD3 UR4, -UR5, UR4, URZ ;  /* 0x0000000405047290 */ /* 0x002fcc000fffe13f */
.L_x_23:
[----:B------:R-:W-:Y:S01]  /*0860*/  UIADD3 UR7, -UR10, UR4, URZ ;  /* 0x000000040a077290 */ /* 0x000fe2000fffe13f */
[----:B------:R-:W-:Y:S01]  /*0870*/  PLOP3.LUT P2, PT, PT, PT, PT, 0x80, 0x0 ;  /* 0x000000000000781c */ /* 0x000fe20003f4f070 */
[----:B------:R-:W-:Y:S01]  /*0880*/  IMAD.MOV.U32 R2, RZ, RZ, RZ ;  /* 0x000000ffff027224 */ /* 0x000fe200078e00ff */
[----:B------:R-:W-:Y:S01]  /*0890*/  MOV R4, RZ ;  /* 0x000000ff00047202 */ /* 0x000fe20000000f00 */
[----:B------:R-:W-:Y:S01]  /*08a0*/  UISETP.GE.AND UP0, UPT, UR7, 0x1, UPT ;  /* 0x000000010700788c */ /* 0x000fe2000bf06270 */
[----:B------:R-:W-:Y:S01]  /*08b0*/  IMAD.MOV.U32 R70, RZ, RZ, RZ ;  /* 0x000000ffff467224 */ /* 0x000fe200078e00ff */
[----:B------:R-:W-:Y:S01]  /*08c0*/  UIADD3 UR4, UR7, 0x7f, URZ ;  /* 0x0000007f07047890 */ /* 0x000fe2000fffe03f */
[----:B------:R-:W-:Y:S01]  /*08d0*/  IMAD.MOV.U32 R68, RZ, RZ, RZ ;  /* 0x000000ffff447224 */ /* 0x000fe200078e00ff */
[----:B------:R-:W-:Y:S01]  /*08e0*/  CS2R R74, SRZ ;  /* 0x00000000004a7805 */ /* 0x000fe2000001ff00 */
[----:B------:R-:W-:Y:S01]  /*08f0*/  CS2R R72, SRZ ;  /* 0x0000000000487805 */ /* 0x000fe2000001ff00 */
[----:B------:R-:W-:Y:S01]  /*0900*/  PLOP3.LUT P0, PT, PT, PT, UP0, 0x80, 0x0 ;  /* 0x000000000000781c */ /* 0x000fe20003f0f008 */
[----:B------:R-:W-:Y:S01]  /*0910*/  USHF.R.S32.HI UR6, URZ, 0x1f, UR4 ;  /* 0x0000001f3f067899 */ /* 0x000fe20008011404 */
[----:B------:R-:W-:Y:S01]  /*0920*/  CS2R R78, SRZ ;  /* 0x00000000004e7805 */ /* 0x000fe2000001ff00 */
[----:B------:R-:W-:Y:S01]  /*0930*/  CS2R R76, SRZ ;  /* 0x00000000004c7805 */ /* 0x000fe2000001ff00 */
[----:B------:R-:W-:Y:S01]  /*0940*/  CS2R R82, SRZ ;  /* 0x0000000000527805 */ /* 0x000fe2000001ff00 */
[----:B------:R-:W-:Y:S01]  /*0950*/  ULEA.HI UR6, UR6, UR4, URZ, 0x7 ;  /* 0x0000000406067291 */ /* 0x000fe2000f8f383f */
[----:B------:R-:W-:Y:S01]  /*0960*/  CS2R R80, SRZ ;  /* 0x0000000000507805 */ /* 0x000fe2000001ff00 */
        /* <DEDUP_REMOVED lines=25> */
[----:B------:R-:W-:Y:S05]  /*0b00*/  @!P0 BRA `(.L_x_24) ;  /* 0x00009a5000008947 */ /* 0x000fea0003800000 */
[----:B------:R-:W-:Y:S02]  /*0b10*/  ULDC.64 UR4, c[0x0][0x340] ;  /* 0x0000d00000047ab9 */ /* 0x000fe40000000a00 */
[----:B------:R-:W-:-:S04]  /*0b20*/  UISETP.NE.U32.AND UP0, UPT, URZ, UR4, UPT ;  /* 0x000000043f00728c */ /* 0x000fc8000bf05070 */
[----:B------:R-:W-:-:S03]  /*0b30*/  UISETP.NE.AND.EX UP0, UPT, URZ, UR5, UPT, UP0 ;  /* 0x000000053f00728c */ /* 0x000fc6000bf05300 */
[----:B------:R-:W-:-:S03]  /*0b40*/  ULDC.64 UR4, c[0x0][0x340] ;  /* 0x0000d00000047ab9 */ /* 0x000fc60000000a00 */
[----:B------:R-:W-:-:S05]  /*0b50*/  PLOP3.LUT P0, PT, PT, PT, UP0, 0x80, 0x0 ;  /* 0x000000000000781c */ /* 0x000fca0003f0f008 */
[----:B------:R-:W-:-:S06]  /*0b60*/  @UP0 UIMAD.WIDE UR4, UR11, UR14, UR4 ;  /* 0x0000000e0b0402a5 */ /* 0x000fcc000f8e0204 */
[----:B------:R-:W-:Y:S02]  /*0b70*/  IMAD.U32 R3, RZ, RZ, UR5 ;  /* 0x00000005ff037e24 */ /* 0x000fe4000f8e00ff */
[----:B------:R-:W-:Y:S01]  /*0b80*/  IMAD.U32 R2, RZ, RZ, UR4 ;  /* 0x00000004ff027e24 */ /* 0x000fe2000f8e00ff */
[----:B------:R-:W-:Y:S01]  /*0b90*/  SHF.R.S32.HI R6, RZ, 0x1f, R5 ;  /* 0x0000001fff067819 */ /* 0x000fe20000011405 */
[----:B------:R-:W-:Y:S01]  /*0ba0*/  USHF.R.S32.HI UR6, URZ, 0x7, UR6 ;  /* 0x000000073f067899 */ /* 0x000fe20008011406 */
[----:B------:R-:W-:Y:S01]  /*0bb0*/  MOV R4, c[0x0][0x2b8] ;  /* 0x0000ae0000047a02 */ /* 0x000fe20000000f00 */
[----:B------:R-:W-:Y:S01]  /*0bc0*/  ULDC.64 UR4, c[0x0][0x2b0] ;  /* 0x0000ac0000047ab9 */ /* 0x000fe20000000a00 */
[----:B------:R1:W2:Y:S01]  /*0bd0*/  @P0 LDG.E R3, [R2.64] ;  /* 0x0000000c02030981 */ /* 0x0002a2000c1e1900 */
[----:B------:R-:W-:Y:S02]  /*0be0*/  MOV R239, RZ ;  /* 0x000000ff00ef7202 */ /* 0x000fe40000000f00 */
[----:B-1----:R-:W-:-:S04]  /*0bf0*/  LEA.HI R2, R6, R5, RZ, 0x3 ;  /* 0x0000000506027211 */ /* 0x002fc800078f18ff */
[----:B------:R-:W-:Y:S02]  /*0c00*/  LOP3.LUT R25, R2, 0xfffffff8, RZ, 0xc0, !PT ;  /* 0xfffffff802197812 */ /* 0x000fe400078ec0ff */
[----:B------:R-:W-:Y:S02]  /*0c10*/  SHF.R.S32.HI R2, RZ, 0x3, R2 ;  /* 0x00000003ff027819 */ /* 0x000fe40000011402 */
[----:B------:R-:W-:-:S05]  /*0c20*/  IADD3 R25, -R25, R5, RZ ;  /* 0x0000000519197210 */ /* 0x000fca0007ffe1ff */
[----:B------:R-:W-:Y:S01]  /*0c30*/  IMAD R242, R25, 0x20, R2 ;  /* 0x0000002019f27824 */ /* 0x000fe200078e0202 */
[----:B------:R-:W-:Y:S06]  /*0c40*/  BAR.SYNC.DEFER_BLOCKING 0x0 ;  /* 0x0000000000007b1d */ /* 0x000fec0000010000 */
[----:B------:R-:W1:Y:S01]  /*0c50*/  S2R R7, SR_CTAID.X ;  /* 0x0000000000077919 */ /* 0x000e620000002500 */
[----:B--2---:R2:W3:Y:S01]  /*0c60*/  @P0 R2UR UR18, R3 ;  /* 0x00000000031203c2 */ /* 0x0044e200000e0000 */
[----:B------:R-:W-:Y:S01]  /*0c70*/  ISETP.NE.AND P0, PT, R4, 0x1, PT ;  /* 0x000000010400780c */ /* 0x000fe20003f05270 */
[----:B---3--:R-:W-:-:S02]  /*0c80*/  @!UP0 UMOV UR18, UR11 ;  /* 0x0000000b00128c82 */ /* 0x008fc40008000000 */
[----:B------:R-:W-:Y:S02]  /*0c90*/  USHF.R.S32.HI UR14, URZ, 0x1f, UR18 ;  /* 0x0000001f3f0e7899 */ /* 0x000fe40008011412 */
[----:B------:R-:W-:Y:S02]  /*0ca0*/  UIMAD.WIDE.U32 UR16, UR18, UR4, URZ ;  /* 0x00000004121072a5 */ /* 0x000fe4000f8e003f */
[----:B------:R-:W-:-:S04]  /*0cb0*/  UIMAD UR14, UR14, UR4, URZ ;  /* 0x000000040e0e72a4 */ /* 0x000fc8000f8e023f */
[----:B------:R-:W-:Y:S01]  /*0cc0*/  UIMAD UR14, UR18, UR5, UR14 ;  /* 0x00000005120e72a4 */ /* 0x000fe2000f8e020e */
[----:B--2---:R-:W-:-:S03]  /*0cd0*/  IMAD.U32 R3, RZ, RZ, UR6 ;  /* 0x00000006ff037e24 */ /* 0x004fc6000f8e00ff */
[----:B------:R-:W-:Y:S02]  /*0ce0*/  UIADD3 UR14, UR17, UR14, URZ ;  /* 0x0000000e110e7290 */ /* 0x000fe4000fffe03f */
[----:B------:R-:W-:Y:S01]  /*0cf0*/  USHF.R.S32.HI UR18, URZ, 0x1f, UR15 ;  /* 0x0000001f3f127899 */ /* 0x000fe2000801140f */
[----:B------:R-:W-:Y:S01]  /*0d00*/  IMAD R3, R3, 0x80, R242 ;  /* 0x0000008003037824 */ /* 0x000fe200078e02f2 */
[----:B------:R-:W-:-:S04]  /*0d10*/  ULDC.64 UR4, c[0x0][0x178] ;  /* 0x00005e0000047ab9 */ /* 0x000fc80000000a00 */
[----:B------:R-:W-:-:S04]  /*0d20*/  IADD3 R3, R3, -0x80, RZ ;  /* 0xffffff8003037810 */ /* 0x000fc80007ffe0ff */
[C---:B------:R-:W-:Y:S02]  /*0d30*/  ISETP.GE.AND P3, PT, R3.reuse, UR7, PT ;  /* 0x0000000703007c0c */ /* 0x040fe4000bf66270 */
[----:B------:R-:W-:Y:S02]  /*0d40*/  IADD3 R240, R3, UR10, RZ ;  /* 0x0000000a03f07c10 */ /* 0x000fe4000fffe0ff */
[----:B------:R-:W-:-:S03]  /*0d50*/  ISETP.GT.OR P3, PT, R242, 0x7f, P3 ;  /* 0x0000007ff200780c */ /* 0x000fc60001f64670 */
[----:B------:R-:W-:-:S04]  /*0d60*/  @P0 IMAD.HI.U32 R3, R240, c[0x0][0x2bc], RZ ;  /* 0x0000af00f0030a27 */ /* 0x000fc800078e00ff */
[----:B------:R-:W-:Y:S01]  /*0d70*/  IMAD.MOV.U32 R8, RZ, RZ, R240 ;  /* 0x000000ffff087224 */ /* 0x000fe200078e00f0 */
[----:B------:R-:W-:-:S05]  /*0d80*/  @P0 SHF.R.U32.HI R8, RZ, c[0x0][0x2c0], R3 ;  /* 0x0000b000ff080a19 */ /* 0x000fca0000011603 */
[----:B------:R-:W-:-:S04]  /*0d90*/  @!P3 IADD3 R4, P2, R8, UR16, RZ ;  /* 0x000000100804bc10 */ /* 0x000fc8000ff5e0ff */
[----:B------:R-:W-:Y:S02]  /*0da0*/  @!P3 LEA R10, P1, R4, c[0x0][0x2a0], 0x2 ;  /* 0x0000a800040aba11 */ /* 0x000fe400078210ff */
[----:B------:R-:W-:-:S04]  /*0db0*/  @!P3 LEA.HI.X.SX32 R3, R8, UR14, 0x1, P2 ;  /* 0x0000000e0803bc11 */ /* 0x000fc800090f0eff */
[----:B------:R-:W-:-:S05]  /*0dc0*/  @!P3 LEA.HI.X R11, R4, c[0x0][0x2a4], R3, 0x2, P1 ;  /* 0x0000a900040bba11 */ /* 0x000fca00008f1403 */
[----:B------:R1:W2:Y:S01]  /*0dd0*/  @!P3 LDG.E R239, [R10.64] ;  /* 0x0000000c0aefb981 */ /* 0x0002a2000c1e1900 */
[----:B------:R-:W-:Y:S01]  /*0de0*/  IMAD.MOV.U32 R3, RZ, RZ, c[0x0][0x2c4] ;  /* 0x0000b100ff037624 */ /* 0x000fe200078e00ff */
[----:B------:R-:W-:Y:S01]  /*0df0*/  UIMAD UR18, UR18, UR4, URZ ;  /* 0x00000004121272a4 */ /* 0x000fe2000f8e023f */
[----:B------:R-:W-:Y:S01]  /*0e00*/  IMAD.SHL.U32 R33, R25, 0x8, RZ ;  /* 0x0000000819217824 */ /* 0x000fe200078e00ff */
[----:B------:R-:W-:Y:S02]  /*0e10*/  UIMAD.WIDE.U32 UR20, UR15, UR4, URZ ;  /* 0x000000040f1472a5 */ /* 0x000fe4000f8e003f */
[----:B------:R-:W-:Y:S01]  /*0e20*/  UIMAD UR18, UR15, UR5, UR18 ;  /* 0x000000050f1272a4 */ /* 0x000fe2000f8e0212 */
[----:B------:R-:W-:Y:S01]  /*0e30*/  ISETP.NE.AND P1, PT, R3, 0x1, PT ;  /* 0x000000010300780c */ /* 0x000fe20003f25270 */
[----:B------:R-:W-:Y:S01]  /*0e40*/  USEL UR19, UR11, URZ, !UP1 ;  /* 0x0000003f0b137287 */ /* 0x000fe2000c800000 */
[C---:B------:R-:W-:Y:S01]  /*0e50*/  IADD3 R24, R33.reuse, 0x40, RZ ;  /* 0x0000004021187810 */ /* 0x040fe20007ffe0ff */
[----:B------:R-:W-:Y:S01]  /*0e60*/  ULDC.64 UR4, c[0x0][0x1b8] ;  /* 0x00006e0000047ab9 */ /* 0x000fe20000000a00 */
[C---:B------:R-:W-:Y:S01]  /*0e70*/  ISETP.GE.AND P3, PT, R33.reuse, c[0x0][0x198], PT ;  /* 0x0000660021007a0c */ /* 0x040fe20003f66270 */
[----:B------:R-:W-:Y:S01]  /*0e80*/  UIADD3 UR21, UR21, UR18, URZ ;  /* 0x0000001215157290 */ /* 0x000fe2000fffe03f */
[----:B------:R-:W-:Y:S01]  /*0e90*/  SHF.R.S32.HI R32, RZ, 0x1f, R24 ;  /* 0x0000001fff207819 */ /* 0x000fe20000011418 */
[----:B------:R-:W-:Y:S01]  /*0ea0*/  UIMAD UR15, UR8, UR4, URZ ;  /* 0x00000004080f72a4 */ /* 0x000fe2000f8e023f */
[----:B------:R-:W-:Y:S01]  /*0eb0*/  ISETP.GE.AND P2, PT, R24, c[0x0][0x198], PT ;  /* 0x0000660018007a0c */ /* 0x000fe20003f46270 */
[----:B------:R-:W-:Y:S01]  /*0ec0*/  USHF.R.S32.HI UR18, URZ, 0x1f, UR11 ;  /* 0x0000001f3f127899 */ /* 0x000fe2000801140b */
[----:B------:R-:W-:Y:S01]  /*0ed0*/  LEA.HI R32, R32, R24, RZ, 0x3 ;  /* 0x0000001820207211 */ /* 0x000fe200078f18ff */
[----:B------:R-:W-:Y:S01]  /*0ee0*/  UIMAD UR15, UR9, UR5, UR15 ;  /* 0x00000005090f72a4 */ /* 0x000fe2000f8e020f */
[----:B------:R-:W-:Y:S01]  /*0ef0*/  IMAD.WIDE R40, R33, 0x2, RZ ;  /* 0x0000000221287825 */ /* 0x000fe200078e02ff */
[----:B------:R-:W-:Y:S01]  /*0f00*/  UIMAD.WIDE.U32 UR20, UR9, UR4, UR20 ;  /* 0x00000004091472a5 */ /* 0x000fe2000f8e0014 */
[----:B------:R-:W-:Y:S01]  /*0f10*/  LOP3.LUT R32, R32, 0xfffffff8, RZ, 0xc0, !PT ;  /* 0xfffffff820207812 */ /* 0x000fe200078ec0ff */
[----:B------:R-:W-:-:S02]  /*0f20*/  USEL UR18, UR18, URZ, !UP1 ;  /* 0x0000003f12127287 */ /* 0x000fc4000c800000 */
[----:B------:R-:W-:Y:S01]  /*0f30*/  ULDC.64 UR4, c[0x0][0x1c0] ;  /* 0x0000700000047ab9 */ /* 0x000fe20000000a00 */
[C---:B-1----:R-:W-:Y:S01]  /*0f40*/  IMAD R10, R7.reuse, 0x80, R242 ;  /* 0x00000080070a7824 */ /* 0x042fe200078e02f2 */
[----:B------:R-:W-:Y:S01]  /*0f50*/  UIMAD UR18, UR18, UR4, URZ ;  /* 0x00000004121272a4 */ /* 0x000fe2000f8e023f */
[----:B------:R-:W-:Y:S01]  /*0f60*/  LEA R7, R7, R2, 0x7 ;  /* 0x0000000207077211 */ /* 0x000fe200078e38ff */
[----:B------:R-:W-:Y:S01]  /*0f70*/  UIADD3 UR21, UR21, UR15, URZ ;  /* 0x0000000f15157290 */ /* 0x000fe2000fffe03f */
[----:B------:R-:W-:Y:S01]  /*0f80*/  @P1 IMAD.HI.U32 R3, R10, c[0x0][0x2c8], RZ ;  /* 0x0000b2000a031a27 */ /* 0x000fe200078e00ff */
[----:B------:R-:W-:Y:S01]  /*0f90*/  UIMAD UR5, UR19, UR5, UR18 ;  /* 0x00000005130572a4 */ /* 0x000fe2000f8e0212 */
[----:B------:R-:W-:Y:S01]  /*0fa0*/  MOV R9, R10 ;  /* 0x0000000a00097202 */ /* 0x000fe20000000f00 */
[----:B------:R-:W-:Y:S02]  /*0fb0*/  UIMAD.WIDE.U32 UR20, UR19, UR4, UR20 ;  /* 0x00000004131472a5 */ /* 0x000fe4000f8e0014 */
[----:B------:R-:W-:Y:S01]  /*0fc0*/  @P1 SHF.R.U32.HI R9, RZ, c[0x0][0x2cc], R3 ;  /* 0x0000b300ff091a19 */ /* 0x000fe20000011603 */
[----:B------:R-:W-:-:S02]  /*0fd0*/  UISETP.GE.AND UP0, UPT, UR7, 0x81, UPT ;  /* 0x000000810700788c */ /* 0x000fc4000bf06270 */
[----:B------:R-:W-:Y:S01]  /*0fe0*/  UIADD3 UR5, UR21, UR5, URZ ;  /* 0x0000000515057290 */ /* 0x000fe2000fffe03f */
[--C-:B------:R-:W-:Y:S01]  /*0ff0*/  SHF.R.S32.HI R4, RZ, 0x1f, R9.reuse ;  /* 0x0000001fff047819 */ /* 0x100fe20000011409 */
[----:B------:R-:W-:Y:S01]  /*1000*/  IMAD.MOV R3, RZ, RZ, -R9 ;  /* 0x000000ffff037224 */ /* 0x000fe200078e0a09 */
[----:B------:R-:W-:Y:S01]  /*1010*/  MOV R13, UR21 ;  /* 0x00000015000d7c02 */ /* 0x000fe20008000f00 */
[----:B------:R-:W-:Y:S02]  /*1020*/  IMAD.U32 R12, RZ, RZ, UR20 ;  /* 0x00000014ff0c7e24 */ /* 0x000fe4000f8e00ff */
[----:B------:R-:W-:Y:S01]  /*1030*/  IMAD.U32 R13, RZ, RZ, UR5 ;  /* 0x00000005ff0d7e24 */ /* 0x000fe2000f8e00ff */
[----:B------:R-:W-:Y:S01]  /*1040*/  ULDC.64 UR4, c[0x0][0x1e8] ;  /* 0x00007a0000047ab9 */ /* 0x000fe20000000a00 */
[----:B------:R-:W-:Y:S01]  /*1050*/  IMAD R4, R4, c[0x0][0x1b0], RZ ;  /* 0x00006c0004047a24 */ /* 0x000fe200078e02ff */
[----:B------:R-:W-:Y:S01]  /*1060*/  UIMAD UR15, UR8, UR4, URZ ;  /* 0x00000004080f72a4 */ /* 0x000fe2000f8e023f */
[----:B------:R-:W-:Y:S01]  /*1070*/  IMAD R3, R3, c[0x0][0x2c4], R10 ;  /* 0x0000b10003037a24 */ /* 0x000fe200078e020a */
[----:B------:R-:W-:Y:S01]  /*1080*/  LEA.HI R10, R6, R5, RZ, 0x6 ;  /* 0x00000005060a7211 */ /* 0x000fe200078f30ff */
[C---:B------:R-:W-:Y:S01]  /*1090*/  IMAD R4, R9.reuse, c[0x0][0x1b4], R4 ;  /* 0x00006d0009047a24 */ /* 0x040fe200078e0204 */
[----:B------:R-:W-:Y:S01]  /*10a0*/  UIMAD.WIDE.U32 UR20, UR9, UR4, URZ ;  /* 0x00000004091472a5 */ /* 0x000fe2000f8e003f */
[----:B------:R-:W-:Y:S01]  /*10b0*/  IMAD.WIDE.U32 R12, R9, c[0x0][0x1b0], R12 ;  /* 0x00006c00090c7a25 */ /* 0x000fe200078e000c */
[----:B------:R-:W-:Y:S01]  /*10c0*/  SHF.R.S32.HI R9, RZ, 0x1f, R3 ;  /* 0x0000001fff097819 */ /* 0x000fe20000011403 */
[----:B------:R-:W-:-:S02]  /*10d0*/  UIMAD UR5, UR9, UR5, UR15 ;  /* 0x00000005090572a4 */ /* 0x000fc4000f8e020f */
[----:B------:R-:W-:Y:S01]  /*10e0*/  IMAD.IADD R13, R13, 0x1, R4 ;  /* 0x000000010d0d7824 */ /* 0x000fe200078e0204 */
[----:B------:R-:W-:Y:S01]  /*10f0*/  ULEA UR15, UR6, 0xffffff80, 0x7 ;  /* 0xffffff80060f7891 */ /* 0x000fe2000f8e383f */
[----:B------:R-:W-:Y:S01]  /*1100*/  IMAD R4, R9, c[0x0][0x1a8], RZ ;  /* 0x00006a0009047a24 */ /* 0x000fe200078e02ff */
[----:B------:R-:W-:Y:S01]  /*1110*/  SHF.L.U32 R9, R2, 0x6, RZ ;  /* 0x0000000602097819 */ /* 0x000fe200000006ff */
[----:B------:R-:W-:Y:S01]  /*1120*/  IMAD.WIDE.U32 R12, R3, c[0x0][0x1a8], R12 ;  /* 0x00006a00030c7a25 */ /* 0x000fe200078e000c */
[----:B------:R-:W-:Y:S02]  /*1130*/  UIADD3 UR18, UR21, UR5, URZ ;  /* 0x0000000515127290 */ /* 0x000fe4000fffe03f */
[----:B------:R-:W-:Y:S01]  /*1140*/  LOP3.LUT R9, R9, 0x1c0, RZ, 0xc0, !PT ;  /* 0x000001c009097812 */ /* 0x000fe200078ec0ff */
[----:B------:R-:W-:Y:S01]  /*1150*/  IMAD R4, R3, c[0x0][0x1ac], R4 ;  /* 0x00006b0003047a24 */ /* 0x000fe200078e0204 */
[----:B------:R-:W-:Y:S01]  /*1160*/  LEA R18, P1, R12, c[0x0][0x160], 0x1 ;  /* 0x000058000c127a11 */ /* 0x000fe200078208ff */
[----:B------:R-:W-:Y:S01]  /*1170*/  IMAD.SHL.U32 R10, R10, 0x8, RZ ;  /* 0x000000080a0a7824 */ /* 0x000fe200078e00ff */
[----:B------:R-:W-:Y:S01]  /*1180*/  SHF.R.U32.HI R3, RZ, 0x3, R9 ;  /* 0x00000003ff037819 */ /* 0x000fe20000011609 */
[----:B------:R-:W-:Y:S01]  /*1190*/  IMAD.IADD R4, R13, 0x1, R4 ;  /* 0x000000010d047824 */ /* 0x000fe200078e0204 */
[----:B------:R-:W-:Y:S01]  /*11a0*/  LOP3.LUT R241, R9, 0x38, R33, 0xf8, !PT ;  /* 0x0000003809f17812 */ /* 0x000fe200078ef821 */
[----:B------:R-:W-:Y:S01]  /*11b0*/  UIADD3 UR15, UR7, -UR15, URZ ;  /* 0x8000000f070f7290 */ /* 0x000fe2000fffe03f */
[----:B------:R-:W-:Y:S01]  /*11c0*/  IADD3 R9, R7, 0x20, RZ ;  /* 0x0000002007097810 */ /* 0x000fe20007ffe0ff */
[----:B------:R-:W-:Y:S01]  /*11d0*/  ULDC.64 UR4, c[0x0][0x210] ;  /* 0x0000840000047ab9 */ /* 0x000fe20000000a00 */
[----:B------:R-:W-:Y:S01]  /*11e0*/  LEA.HI.X R4, R12, c[0x0][0x164], R4, 0x1, P1 ;  /* 0x000059000c047a11 */ /* 0x000fe200008f0c04 */
[----:B------:R-:W-:Y:S01]  /*11f0*/  UIMAD UR8, UR8, UR4, URZ ;  /* 0x00000004080872a4 */ /* 0x000fe2000f8e023f */
[----:B------:R-:W-:Y:S01]  /*1200*/  SHFL.IDX PT, R12, R18, RZ, 0x181f ;  /* 0x00181fff120c7589 */ /* 0x000fe200000e0000 */
[----:B------:R-:W-:Y:S01]  /*1210*/  LOP3.LUT R241, R241, R3, RZ, 0x3c, !PT ;  /* 0x00000003f1f17212 */ /* 0x000fe200078e3cff */
[----:B-----5:R-:W-:Y:S01]  /*1220*/  IMAD R3, R0, c[0x0][0x2c4], RZ ;  /* 0x0000b10000037a24 */ /* 0x020fe200078e02ff */
[----:B------:R-:W-:Y:S01]  /*1230*/  UIMAD.WIDE.U32 UR22, UR9, UR4, URZ ;  /* 0x00000004091672a5 */ /* 0x000fe2000f8e003f */
[----:B------:R-:W1:Y:S01]  /*1240*/  SHFL.IDX PT, R13, R4, RZ, 0x181f ;  /* 0x00181fff040d7589 */ /* 0x000e6200000e0000 */
[----:B------:R-:W-:Y:S01]  /*1250*/  LOP3.LUT R241, R241, 0xfffffe00, R10, 0xf8, !PT ;  /* 0xfffffe00f1f17812 */ /* 0x000fe200078ef80a */
[----:B------:R-:W-:Y:S01]  /*1260*/  IMAD.MOV R0, RZ, RZ, -R8 ;  /* 0x000000ffff007224 */ /* 0x000fe200078e0a08 */
[-C--:B------:R-:W-:Y:S01]  /*1270*/  ISETP.GE.AND P1, PT, R7, R3.reuse, PT ;  /* 0x000000030700720c */ /* 0x080fe20003f26270 */
[----:B------:R-:W-:Y:S01]  /*1280*/  SHFL.IDX PT, R10, R18, 0x1, 0x181f ;  /* 0x00381f00120a7f89 */ /* 0x000fe200000e0000 */
[----:B------:R-:W-:Y:S01]  /*1290*/  ISETP.GE.AND P4, PT, R9, R3, PT ;  /* 0x000000030900720c */ /* 0x000fe20003f86270 */
[----:B------:R-:W-:Y:S01]  /*12a0*/  IMAD R240, R0, c[0x0][0x2b8], R240 ;  /* 0x0000ae0000f07a24 */ /* 0x000fe200078e02f0 */
[----:B------:R-:W-:Y:S01]  /*12b0*/  SHF.L.U32 R241, R241, 0x1, RZ ;  /* 0x00000001f1f17819 */ /* 0x000fe200000006ff */
[----:B------:R-:W3:Y:S01]  /*12c0*/  SHFL.IDX PT, R11, R4, 0x1, 0x181f ;  /* 0x00381f00040b7f89 */ /* 0x000ee200000e0000 */
[----:B------:R-:W-:Y:S01]  /*12d0*/  IADD3 R8, R7, 0x40, RZ ;  /* 0x0000004007087810 */ /* 0x000fe20007ffe0ff */
[----:B------:R-:W-:Y:S01]  /*12e0*/  IMAD.WIDE.U32 R14, R240, c[0x0][0x1e0], RZ ;  /* 0x00007800f00e7a25 */ /* 0x000fe200078e00ff */
[----:B------:R-:W-:Y:S01]  /*12f0*/  SHF.R.S32.HI R27, RZ, 0x1f, R240 ;  /* 0x0000001fff1b7819 */ /* 0x000fe200000114f0 */
[----:B------:R-:W-:Y:S01]  /*1300*/  SHFL.IDX PT, R19, R4, 0x3, 0x181f ;  /* 0x00781f0004137f89 */ /* 0x000fe200000e0000 */
[----:B------:R-:W-:Y:S01]  /*1310*/  LEA.HI R0, R6, R5, RZ, 0x4 ;  /* 0x0000000506007211 */ /* 0x000fe200078f20ff */
[----:B------:R-:W-:Y:S01]  /*1320*/  IMAD.WIDE.U32 R28, R240, c[0x0][0x208], RZ ;  /* 0x00008200f01c7a25 */ /* 0x000fe200078e00ff */
[----:B------:R-:W-:Y:S01]  /*1330*/  ISETP.GE.AND P5, PT, R8, R3, PT ;  /* 0x000000030800720c */ /* 0x000fe20003fa6270 */
[----:B------:R-:W-:Y:S01]  /*1340*/  UIMAD UR5, UR9, UR5, UR8 ;  /* 0x00000005090572a4 */ /* 0x000fe2000f8e0208 */
[----:B------:R-:W-:Y:S01]  /*1350*/  SHF.R.S32.HI R8, RZ, 0x4, R0 ;  /* 0x00000004ff087819 */ /* 0x000fe20000011400 */
[----:B------:R-:W-:Y:S01]  /*1360*/  IMAD R9, R27, c[0x0][0x1e0], RZ ;  /* 0x000078001b097a24 */ /* 0x000fe200078e02ff */
[----:B------:R-:W-:Y:S01]  /*1370*/  IADD3 R7, R7, 0x60, RZ ;  /* 0x0000006007077810 */ /* 0x000fe20007ffe0ff */
[----:B------:R-:W-:Y:S01]  /*1380*/  IMAD R30, R27, c[0x0][0x208], RZ ;  /* 0x000082001b1e7a24 */ /* 0x000fe200078e02ff */
[----:B------:R-:W-:Y:S01]  /*1390*/  LEA.HI R238, R0, R8, RZ, 0x1 ;  /* 0x0000000800ee7211 */ /* 0x000fe200078f08ff */
[----:B------:R-:W-:Y:S01]  /*13a0*/  IMAD R9, R240, c[0x0][0x1e4], R9 ;  /* 0x00007900f0097a24 */ /* 0x000fe200078e0209 */
[----:B------:R-:W-:Y:S01]  /*13b0*/  LEA.HI R6, R6, R5, RZ, 0x5 ;  /* 0x0000000506067211 */ /* 0x000fe200078f28ff */
[--C-:B-1----:R-:W-:Y:S01]  /*13c0*/  @!P1 IMAD.WIDE R16, R33, 0x2, R12.reuse ;  /* 0x0000000221109825 */ /* 0x102fe200078e020c */
[----:B------:R-:W-:Y:S01]  /*13d0*/  LOP3.LUT R238, R238, 0xfffffffe, RZ, 0xc0, !PT ;  /* 0xfffffffeeeee7812 */ /* 0x000fe200078ec0ff */
[----:B------:R-:W-:Y:S01]  /*13e0*/  UIADD3 UR5, UR23, UR5, URZ ;  /* 0x0000000517057290 */ /* 0x000fe2000fffe03f */
[----:B------:R-:W-:Y:S01]  /*13f0*/  IADD3 R243, R241, 0x100, RZ ;  /* 0x00000100f1f37810 */ /* 0x000fe20007ffe0ff */
[----:B------:R-:W-:Y:S01]  /*1400*/  @!P1 IMAD.WIDE R12, R32, 0x2, R12 ;  /* 0x00000002200c9825 */ /* 0x000fe200078e020c */
[----:B------:R3:W-:Y:S03]  /*1410*/  @!P1 LDGSTS.E.BYPASS.LTC128B.128 [R241+0x100], [R16.64], !P3 ;  /* 0x0010000010f19fae */ /* 0x0007e6000d901d4c */
[----:B------:R-:W-:Y:S01]  /*1420*/  IMAD.IADD R15, R15, 0x1, R9 ;  /* 0x000000010f0f7824 */ /* 0x000fe200078e0209 */
[----:B------:R1:W-:Y:S01]  /*1430*/  @!P1 LDGSTS.E.BYPASS.LTC128B.128 [R241+0x4100], [R12.64], !P2 ;  /* 0x041000000cf19fae */ /* 0x0003e2000d101d4c */
[----:B------:R-:W-:Y:S01]  /*1440*/  LOP3.LUT R9, R0, 0xfffffff0, RZ, 0xc0, !PT ;  /* 0xfffffff000097812 */ /* 0x000fe200078ec0ff */
[----:B------:R-:W-:Y:S01]  /*1450*/  IMAD.IADD R238, R8, 0x1, -R238 ;  /* 0x0000000108ee7824 */ /* 0x000fe200078e0aee */
[----:B------:R-:W-:Y:S01]  /*1460*/  ISETP.GE.AND P1, PT, R7, R3, PT ;  /* 0x000000030700720c */ /* 0x000fe20003f26270 */
[----:B------:R-:W-:Y:S01]  /*1470*/  IMAD R30, R240, c[0x0][0x20c], R30 ;  /* 0x00008300f01e7a24 */ /* 0x000fe200078e021e */
[----:B------:R-:W-:-:S03]  /*1480*/  IADD3 R9, -R9, R5, RZ ;  /* 0x0000000509097210 */ /* 0x000fc60007ffe1ff */
[----:B------:R-:W-:Y:S01]  /*1490*/  IMAD.IADD R31, R29, 0x1, R30 ;  /* 0x000000011d1f7824 */ /* 0x000fe200078e021e */
[----:B------:R-:W-:Y:S02]  /*14a0*/  SHF.R.S32.HI R3, RZ, 0x1f, R9 ;  /* 0x0000001fff037819 */ /* 0x000fe40000011409 */
[----:B------:R-:W-:Y:S02]  /*14b0*/  MOV R30, R28 ;  /* 0x0000001c001e7202 */ /* 0x000fe40000000f00 */
[----:B------:R-:W-:Y:S01]  /*14c0*/  LEA.HI R3, R3, R9, RZ, 0x3 ;  /* 0x0000000903037211 */ /* 0x000fe200078f18ff */
[C-C-:B---3--:R-:W-:Y:S01]  /*14d0*/  @!P4 IMAD.WIDE R16, R33.reuse, 0x2, R10.reuse ;  /* 0x000000022110c825 */ /* 0x148fe200078e020a */
[----:B-1----:R-:W-:Y:S03]  /*14e0*/  SHFL.IDX PT, R12, R18, 0x2, 0x181f ;  /* 0x00581f00120c7f89 */ /* 0x002fe600000e0000 */
[----:B------:R-:W-:Y:S01]  /*14f0*/  @!P4 IMAD.WIDE R10, R32, 0x2, R10 ;  /* 0x00000002200ac825 */ /* 0x000fe200078e020a */
[----:B------:R-:W1:Y:S04]  /*1500*/  SHFL.IDX PT, R13, R4, 0x2, 0x181f ;  /* 0x00581f00040d7f89 */ /* 0x000e6800000e0000 */
[----:B------:R3:W-:Y:S04]  /*1510*/  @!P4 LDGSTS.E.BYPASS.LTC128B.128 [R241+0x1100], [R16.64], !P3 ;  /* 0x0110000010f1cfae */ /* 0x0007e8000d901d4c */
[----:B------:R1:W-:Y:S04]  /*1520*/  @!P4 LDGSTS.E.BYPASS.LTC128B.128 [R241+0x5100], [R10.64], !P2 ;  /* 0x051000000af1cfae */ /* 0x0003e8000d101d4c */
[----:B------:R-:W4:Y:S01]  /*1530*/  SHFL.IDX PT, R18, R18, 0x3, 0x181f ;  /* 0x00781f0012127f89 */ /* 0x000f2200000e0000 */
[----:B-1----:R-:W-:-:S04]  /*1540*/  @!P5 IMAD.WIDE R10, R33, 0x2, R12 ;  /* 0x00000002210ad825 */ /* 0x002fc800078e020c */
[C---:B------:R-:W-:Y:S01]  /*1550*/  @!P5 IMAD.WIDE R12, R32.reuse, 0x2, R12 ;  /* 0x00000002200cd825 */ /* 0x040fe200078e020c */
[----:B------:R1:W-:Y:S03]  /*1560*/  @!P5 LDGSTS.E.BYPASS.LTC128B.128 [R241+0x2100], [R10.64], !P3 ;  /* 0x021000000af1dfae */ /* 0x0003e6000d901d4c */
[--C-:B----4-:R-:W-:Y:S01]  /*1570*/  @!P1 IMAD.WIDE R20, R33, 0x2, R18.reuse ;  /* 0x0000000221149825 */ /* 0x110fe200078e0212 */
[----:B------:R4:W-:Y:S03]  /*1580*/  @!P5 LDGSTS.E.BYPASS.LTC128B.128 [R241+0x6100], [R12.64], !P2 ;  /* 0x061000000cf1dfae */ /* 0x0009e6000d101d4c */
[----:B------:R-:W-:Y:S01]  /*1590*/  @!P1 IMAD.WIDE R18, R32, 0x2, R18 ;  /* 0x0000000220129825 */ /* 0x000fe200078e0212 */
[----:B------:R1:W-:Y:S01]  /*15a0*/  @!P1 LDGSTS.E.BYPASS.LTC128B.128 [R241+0x3100], [R20.64], !P3 ;  /* 0x0310000014f19fae */ /* 0x0003e2000d901d4c */
[----:B------:R-:W-:-:S03]  /*15b0*/  ISETP.GE.AND P3, PT, R24, c[0x0][0x1d4], PT ;  /* 0x0000750018007a0c */ /* 0x000fc60003f66270 */
[----:B------:R1:W-:Y:S04]  /*15c0*/  @!P1 LDGSTS.E.BYPASS.LTC128B.128 [R241+0x7100], [R18.64], !P2 ;  /* 0x0710000012f19fae */ /* 0x0003e8000d101d4c */
[----:B------:R-:W0:Y:S01]  /*15d0*/  LDGDEPBAR ;  /* 0x00000000000079af */ /* 0x000e220000000000 */
[----:B--2---:R-:W-:Y:S01]  /*15e0*/  SHF.R.S32.HI R26, RZ, 0x1f, R239 ;  /* 0x0000001fff1a7819 */ /* 0x004fe200000114ef */
[----:B------:R-:W-:-:S04]  /*15f0*/  IMAD.WIDE.U32 R14, R239, c[0x0][0x1f0], R14 ;  /* 0x00007c00ef0e7a25 */ /* 0x000fc800078e000e */
[----:B------:R-:W-:Y:S01]  /*1600*/  IMAD R0, R26, c[0x0][0x1f0], RZ ;  /* 0x00007c001a007a24 */ /* 0x000fe200078e02ff */
[----:B------:R-:W-:Y:S01]  /*1610*/  IADD3 R7, P4, R14, UR20, RZ ;  /* 0x000000140e077c10 */ /* 0x000fe2000ff9e0ff */
[----:B------:R-:W-:Y:S02]  /*1620*/  IMAD R28, R26, c[0x0][0x218], RZ ;  /* 0x000086001a1c7a24 */ /* 0x000fe400078e02ff */
[----:B------:R-:W-:Y:S01]  /*1630*/  IMAD R4, R239, c[0x0][0x1f4], R0 ;  /* 0x00007d00ef047a24 */ /* 0x000fe200078e0200 */
[----:B------:R-:W-:Y:S01]  /*1640*/  LOP3.LUT R0, R3, 0xfffffff8, RZ, 0xc0, !PT ;  /* 0xfffffff803007812 */ /* 0x000fe200078ec0ff */
[----:B------:R-:W-:-:S03]  /*1650*/  IMAD.WIDE.U32 R26, R239, c[0x0][0x218], R30 ;  /* 0x00008600ef1a7a25 */ /* 0x000fc600078e001e */
[----:B------:R-:W-:Y:S01]  /*1660*/  IADD3.X R4, R15, UR18, R4, P4, !PT ;  /* 0x000000120f047c10 */ /* 0x000fe2000a7fe404 */
[----:B------:R-:W-:Y:S01]  /*1670*/  IMAD.IADD R0, R9, 0x1, -R0 ;  /* 0x0000000109007824 */ /* 0x000fe200078e0a00 */
[----:B------:R-:W-:Y:S01]  /*1680*/  LEA R8, P4, R7, c[0x0][0x1c8], 0x1 ;  /* 0x0000720007087a11 */ /* 0x000fe200078808ff */
[----:B------:R-:W-:Y:S01]  /*1690*/  IMAD R28, R239, c[0x0][0x21c], R28 ;  /* 0x00008700ef1c7a24 */ /* 0x000fe200078e021c */
[----:B------:R-:W-:Y:S01]  /*16a0*/  SHF.L.U32 R9, R238, 0x3, RZ ;  /* 0x00000003ee097819 */ /* 0x000fe200000006ff */
[----:B-1----:R-:W-:Y:S01]  /*16b0*/  IMAD.SHL.U32 R10, R0, 0x40, RZ ;  /* 0x00000040000a7824 */ /* 0x002fe200078e00ff */
[----:B------:R-:W-:Y:S01]  /*16c0*/  LEA.HI.X R4, R7, c[0x0][0x1cc], R4, 0x1, P4 ;  /* 0x0000730007047a11 */ /* 0x000fe200020f0c04 */
[----:B---3--:R-:W-:Y:S01]  /*16d0*/  SHFL.IDX PT, R16, R8, RZ, 0x181f ;  /* 0x00181fff08107589 */ /* 0x008fe200000e0000 */
[----:B------:R-:W-:Y:S02]  /*16e0*/  IADD3 R7, -R2, UR15, RZ ;  /* 0x0000000f02077c10 */ /* 0x000fe4000fffe1ff */
[----:B------:R-:W-:Y:S01]  /*16f0*/  LOP3.LUT R10, R10, 0x1c0, RZ, 0xc0, !PT ;  /* 0x000001c00a0a7812 */ /* 0x000fe200078ec0ff */
[----:B------:R-:W1:Y:S01]  /*1700*/  SHFL.IDX PT, R17, R4, RZ, 0x181f ;  /* 0x00181fff04117589 */ /* 0x000e6200000e0000 */
[----:B------:R-:W-:-:S02]  /*1710*/  ISETP.GE.AND P6, PT, R7, 0x1, PT ;  /* 0x000000010700780c */ /* 0x000fc40003fc6270 */
[----:B------:R-:W-:Y:S01]  /*1720*/  ISETP.GE.AND P5, PT, R7, 0x21, PT ;  /* 0x000000210700780c */ /* 0x000fe20003fa6270 */
[----:B------:R-:W-:Y:S01]  /*1730*/  SHFL.IDX PT, R14, R8, 0x1, 0x181f ;  /* 0x00381f00080e7f89 */ /* 0x000fe200000e0000 */
[----:B------:R-:W-:Y:S02]  /*1740*/  ISETP.GE.AND P4, PT, R33, c[0x0][0x1d4], PT ;  /* 0x0000750021007a0c */ /* 0x000fe40003f86270 */
[----:B------:R-:W-:Y:S01]  /*1750*/  LOP3.LUT R9, R10, 0x8, R9, 0xf8, !PT ;  /* 0x000000080a097812 */ /* 0x000fe200078ef809 */
[----:B------:R-:W2:Y:S01]  /*1760*/  SHFL.IDX PT, R15, R4, 0x1, 0x181f ;  /* 0x00381f00040f7f89 */ /* 0x000ea200000e0000 */
[----:B------:R-:W-:Y:S02]  /*1770*/  SHF.R.U32.HI R10, RZ, 0x3, R10 ;  /* 0x00000003ff0a7819 */ /* 0x000fe4000001160a */
[C---:B------:R-:W-:Y:S01]  /*1780*/  ISETP.GE.AND P2, PT, R7.reuse, 0x41, PT ;  /* 0x000000410700780c */ /* 0x040fe20003f46270 */
[----:B----4-:R-:W-:Y:S01]  /*1790*/  SHFL.IDX PT, R12, R8, 0x2, 0x181f ;  /* 0x00581f00080c7f89 */ /* 0x010fe200000e0000 */
[----:B------:R-:W-:-:S02]  /*17a0*/  ISETP.GT.AND P1, PT, R7, 0x60, PT ;  /* 0x000000600700780c */ /* 0x000fc40003f24270 */
[----:B------:R-:W-:Y:S01]  /*17b0*/  SHF.L.U32 R2, R2, 0x3, RZ ;  /* 0x0000000302027819 */ /* 0x000fe200000006ff */
[----:B------:R-:W-:Y:S04]  /*17c0*/  SHFL.IDX PT, R13, R4, 0x2, 0x181f ;  /* 0x00581f00040d7f89 */ /* 0x000fe800000e0000 */
[----:B------:R-:W-:Y:S04]  /*17d0*/  SHFL.IDX PT, R22, R8, 0x3, 0x181f ;  /* 0x00781f0008167f89 */ /* 0x000fe800000e0000 */
[----:B------:R3:W4:Y:S02]  /*17e0*/  SHFL.IDX PT, R23, R4, 0x3, 0x181f ;  /* 0x00781f0004177f89 */ /* 0x00072400000e0000 */
[----:B---3--:R-:W-:Y:S01]  /*17f0*/  LOP3.LUT R4, R9, R10, RZ, 0x3c, !PT ;  /* 0x0000000a09047212 */ /* 0x008fe200078e3cff */
[----:B-1----:R-:W-:-:S04]  /*1800*/  @P6 IMAD.WIDE R8, R33, 0x2, R16 ;  /* 0x0000000221086825 */ /* 0x002fc800078e0210 */
[C---:B------:R-:W-:Y:S01]  /*1810*/  @P6 IMAD.WIDE R16, R32.reuse, 0x2, R16 ;  /* 0x0000000220106825 */ /* 0x040fe200078e0210 */
[----:B------:R4:W-:Y:S03]  /*1820*/  @P6 LDGSTS.E.BYPASS.LTC128B.128 [R241+0x8100], [R8.64], !P4 ;  /* 0x0810000008f16fae */ /* 0x0009e6000e101d4c */
[C-C-:B--2---:R-:W-:Y:S01]  /*1830*/  @P5 IMAD.WIDE R10, R33.reuse, 0x2, R14.reuse ;  /* 0x00000002210a5825 */ /* 0x144fe200078e020e */
[----:B------:R1:W-:Y:S03]  /*1840*/  @P6 LDGSTS.E.BYPASS.LTC128B.128 [R241+0xc100], [R16.64], !P3 ;  /* 0x0c10000010f16fae */ /* 0x0003e6000d901d4c */
[----:B------:R-:W-:Y:S01]  /*1850*/  @P5 IMAD.WIDE R14, R32, 0x2, R14 ;  /* 0x00000002200e5825 */ /* 0x000fe200078e020e */
[----:B------:R2:W-:Y:S04]  /*1860*/  @P5 LDGSTS.E.BYPASS.LTC128B.128 [R241+0x9100], [R10.64], !P4 ;  /* 0x091000000af15fae */ /* 0x0005e8000e101d4c */
[----:B------:R3:W-:Y:S01]  /*1870*/  @P5 LDGSTS.E.BYPASS.LTC128B.128 [R241+0xd100], [R14.64], !P3 ;  /* 0x0d1000000ef15fae */ /* 0x0007e2000d901d4c */
[----:B----4-:R-:W-:-:S04]  /*1880*/  @P1 IMAD.WIDE R8, R33, 0x2, R22 ;  /* 0x0000000221081825 */ /* 0x010fc800078e0216 */
[----:B------:R-:W-:-:S04]  /*1890*/  @P1 IMAD.WIDE R22, R32, 0x2, R22 ;  /* 0x0000000220161825 */ /* 0x000fc800078e0216 */
[----:B--2---:R-:W-:-:S04]  /*18a0*/  @P2 IMAD.WIDE R10, R33, 0x2, R12 ;  /* 0x00000002210a2825 */ /* 0x004fc800078e020c */
[----:B------:R-:W-:Y:S01]  /*18b0*/  @P2 IMAD.WIDE R12, R32, 0x2, R12 ;  /* 0x00000002200c2825 */ /* 0x000fe200078e020c */
[----:B------:R2:W-:Y:S04]  /*18c0*/  @P2 LDGSTS.E.BYPASS.LTC128B.128 [R241+0xa100], [R10.64], !P4 ;  /* 0x0a1000000af12fae */ /* 0x0005e8000e101d4c */
[----:B------:R3:W-:Y:S04]  /*18d0*/  @P2 LDGSTS.E.BYPASS.LTC128B.128 [R241+0xe100], [R12.64], !P3 ;  /* 0x0e1000000cf12fae */ /* 0x0007e8000d901d4c */
[----:B------:R4:W-:Y:S04]  /*18e0*/  @P1 LDGSTS.E.BYPASS.LTC128B.128 [R241+0xb100], [R8.64], !P4 ;  /* 0x0b10000008f11fae */ /* 0x0009e8000e101d4c */
[----:B------:R1:W-:Y:S01]  /*18f0*/  @P1 LDGSTS.E.BYPASS.LTC128B.128 [R241+0xf100], [R22.64], !P3 ;  /* 0x0f10000016f11fae */ /* 0x0003e2000d901d4c */
[----:B------:R-:W-:-:S02]  /*1900*/  R2P PR, R0, 0x6 ;  /* 0x0000000600007804 */ /* 0x000fc40000000000 */
[----:B------:R-:W-:Y:S01]  /*1910*/  LOP3.LUT P6, RZ, R25, 0x4, RZ, 0xc0, !PT ;  /* 0x0000000419ff7812 */ /* 0x000fe200078cc0ff */
[----:B------:R-:W0:Y:S01]  /*1920*/  LDGDEPBAR ;  /* 0x00000000000079af */ /* 0x000e220000000000 */
[----:B--2---:R-:W-:-:S05]  /*1930*/  IMAD.SHL.U32 R10, R3, 0x40, RZ ;  /* 0x00000040030a7824 */ /* 0x004fca00078e00ff */
[----:B------:R-:W-:Y:S01]  /*1940*/  LOP3.LUT R4, R4, 0xfffffe00, R10, 0xf8, !PT ;  /* 0xfffffe0004047812 */ /* 0x000fe200078ef80a */
[----:B----4-:R-:W-:Y:S02]  /*1950*/  IMAD.SHL.U32 R9, R25, 0x40, RZ ;  /* 0x0000004019097824 */ /* 0x010fe400078e00ff */
[----:B------:R-:W-:-:S03]  /*1960*/  IMAD.SHL.U32 R8, R6, 0x20, RZ ;  /* 0x0000002006087824 */ /* 0x000fc600078e00ff */
[----:B------:R-:W-:Y:S01]  /*1970*/  LOP3.LUT R3, R9, 0x1c0, RZ, 0xc0, !PT ;  /* 0x000001c009037812 */ /* 0x000fe200078ec0ff */
[----:B------:R-:W-:-:S04]  /*1980*/  DEPBAR.LE SB0, 0x1 ;  /* 0x000080400000791a */ /* 0x000fc80000000000 */
[----:B------:R-:W-:Y:S02]  /*1990*/  LOP3.LUT R8, R8, 0x7ffffc00, RZ, 0xc0, !PT ;  /* 0x7ffffc0008087812 */ /* 0x000fe400078ec0ff */
[----:B------:R-:W-:Y:S01]  /*19a0*/  LOP3.LUT R9, R3, 0x8, R2, 0xf8, !PT ;  /* 0x0000000803097812 */ /* 0x000fe200078ef802 */
[----:B------:R-:W-:Y:S01]  /*19b0*/  IMAD.MOV.U32 R2, RZ, RZ, 0x10 ;  /* 0x00000010ff027424 */ /* 0x000fe200078e00ff */
[----:B------:R-:W-:Y:S02]  /*19c0*/  SHF.R.U32.HI R3, RZ, 0x3, R3 ;  /* 0x00000003ff037819 */ /* 0x000fe40000011603 */
[----:B------:R-:W-:Y:S02]  /*19d0*/  IADD3 R188, R4, R8, RZ ;  /* 0x0000000804bc7210 */ /* 0x000fe40007ffe0ff */
[----:B------:R-:W-:Y:S01]  /*19e0*/  LOP3.LUT R0, R9, R3, RZ, 0x3c, !PT ;  /* 0x0000000309007212 */ /* 0x000fe200078e3cff */
[----:B------:R-:W-:Y:S01]  /*19f0*/  IMAD.MOV.U32 R3, RZ, RZ, 0x20 ;  /* 0x00000020ff037424 */ /* 0x000fe200078e00ff */
[----:B------:R-:W-:-:S02]  /*1a00*/  SEL R2, R2, 0xfffffff0, !P1 ;  /* 0xfffffff002027807 */ /* 0x000fc40004800000 */
[----:B------:R-:W-:Y:S01]  /*1a10*/  LEA R196, R188, 0x100, 0x1 ;  /* 0x00000100bcc47811 */ /* 0x000fe200078e08ff */
[----:B------:R-:W-:Y:S01]  /*1a20*/  IMAD R238, R238, 0x200, R0 ;  /* 0x00000200eeee7824 */ /* 0x000fe200078e0200 */
[----:B------:R-:W-:Y:S01]  /*1a30*/  SEL R0, R3, 0xffffffe0, !P2 ;  /* 0xffffffe003007807 */ /* 0x000fe20005000000 */
[----:B------:R-:W-:Y:S01]  /*1a40*/  IMAD.SHL.U32 R188, R188, 0x2, RZ ;  /* 0x00000002bcbc7824 */ /* 0x000fe200078e00ff */
[----:B------:R-:W-:Y:S01]  /*1a50*/  BAR.SYNC.DEFER_BLOCKING 0x0 ;  /* 0x0000000000007b1d */ /* 0x000fe20000010000 */
[-C--:B------:R-:W-:Y:S01]  /*1a60*/  LEA R192, R2, R196.reuse, 0x1 ;  /* 0x000000c402c07211 */ /* 0x080fe200078e08ff */
[----:B------:R-:W-:Y:S01]  /*1a70*/  IMAD.SHL.U32 R238, R238, 0x2, RZ ;  /* 0x00000002eeee7824 */ /* 0x000fe200078e00ff */
[C---:B------:R-:W-:Y:S02]  /*1a80*/  LEA R196, R0.reuse, R196, 0x1 ;  /* 0x000000c400c47211 */ /* 0x040fe400078e08ff */
[----:B------:R-:W-:Y:S01]  /*1a90*/  LOP3.LUT P1, RZ, R25, 0x2, RZ, 0xc0, !PT ;  /* 0x0000000219ff7812 */ /* 0x000fe2000782c0ff */
[----:B------:R-:W-:Y:S01]  /*1aa0*/  IMAD R212, R0, 0x2, R192 ;  /* 0x0000000200d47824 */ /* 0x000fe200078e02c0 */
[----:B------:R-:W-:-:S02]  /*1ab0*/  IADD3 R8, R238, 0x8100, RZ ;  /* 0x00008100ee087810 */ /* 0x000fc40007ffe0ff */
[----:B------:R-:W-:Y:S02]  /*1ac0*/  IADD3 R237, R238, 0x8120, RZ ;  /* 0x00008120eeed7810 */ /* 0x000fe40007ffe0ff */
[----:B------:R-:W-:-:S05]  /*1ad0*/  SEL R3, R3, 0xffffffe0, !P6 ;  /* 0xffffffe003037807 */ /* 0x000fca0007000000 */
[C---:B------:R-:W-:Y:S02]  /*1ae0*/  IMAD R235, R3.reuse, 0x2, R238 ;  /* 0x0000000203eb7824 */ /* 0x040fe400078e02ee */
[----:B------:R-:W-:Y:S02]  /*1af0*/  @P1 IADD3 R237, R8, -0x20, RZ ;  /* 0xffffffe008ed1810 */ /* 0x000fe40007ffe0ff */
[----:B------:R-:W-:Y:S02]  /*1b00*/  IADD3 R26, P1, R26, UR22, RZ ;  /* 0x000000161a1a7c10 */ /* 0x000fe4000ff3e0ff */
[----:B------:R-:W-:Y:S01]  /*1b10*/  LEA R224, R3, R237, 0x1 ;  /* 0x000000ed03e07211 */ /* 0x000fe200078e08ff */
[----:B------:R-:W-:Y:S01]  /*1b20*/  LDSM.16.M88.4 R136, [R188+0x100] ;  /* 0x00010000bc88783b */ /* 0x000fe20000000200 */
[----:B------:R-:W-:Y:S02]  /*1b30*/  IADD3.X R27, R27, UR5, R28, P1, !PT ;  /* 0x000000051b1b7c10 */ /* 0x000fe40008ffe41c */
[----:B------:R-:W-:Y:S01]  /*1b40*/  LEA R29, P1, R26, c[0x0][0x1f8], 0x1 ;  /* 0x00007e001a1d7a11 */ /* 0x000fe200078208ff */
[----:B------:R-:W-:Y:S01]  /*1b50*/  LDSM.16.M88.4 R140, [R192] ;  /* 0x00000000c08c783b */ /* 0x000fe20000000200 */
[----:B------:R-:W-:-:S02]  /*1b60*/  IADD3 R231, R237, 0x800, RZ ;  /* 0x00000800ede77810 */ /* 0x000fc40007ffe0ff */
[----:B------:R-:W-:Y:S01]  /*1b70*/  LEA.HI.X R26, R26, c[0x0][0x1fc], R27, 0x1, P1 ;  /* 0x00007f001a1a7a11 */ /* 0x000fe200008f0c1b */
[----:B------:R-:W-:Y:S01]  /*1b80*/  LDSM.16.M88.4 R172, [R196] ;  /* 0x00000000c4ac783b */ /* 0x000fe20000000200 */
[C---:B------:R-:W-:Y:S02]  /*1b90*/  IADD3 R230, R237.reuse, 0x1000, RZ ;  /* 0x00001000ede67810 */ /* 0x040fe40007ffe0ff */
[C---:B------:R-:W-:Y:S01]  /*1ba0*/  IADD3 R229, R237.reuse, 0x1800, RZ ;  /* 0x00001800ede57810 */ /* 0x040fe20007ffe0ff */
[----:B------:R-:W-:Y:S01]  /*1bb0*/  LDSM.16.M88.4 R184, [R212] ;  /* 0x00000000d4b8783b */ /* 0x000fe20000000200 */
[C---:B------:R-:W-:Y:S02]  /*1bc0*/  IADD3 R228, R237.reuse, 0x2000, RZ ;  /* 0x00002000ede47810 */ /* 0x040fe40007ffe0ff */
[C---:B------:R-:W-:Y:S01]  /*1bd0*/  IADD3 R227, R237.reuse, 0x2800, RZ ;  /* 0x00002800ede37810 */ /* 0x040fe20007ffe0ff */
[----:B------:R-:W-:Y:S01]  /*1be0*/  LDSM.16.M88.4 R188, [R188+0x4100] ;  /* 0x00410000bcbc783b */ /* 0x000fe20000000200 */
[----:B------:R-:W-:-:S02]  /*1bf0*/  IADD3 R226, R237, 0x3000, RZ ;  /* 0x00003000ede27810 */ /* 0x000fc40007ffe0ff */
[C---:B------:R-:W-:Y:S01]  /*1c00*/  IADD3 R225, R237.reuse, 0x3800, RZ ;  /* 0x00003800ede17810 */ /* 0x040fe20007ffe0ff */
[----:B------:R-:W-:Y:S01]  /*1c10*/  LDSM.16.M88.4 R192, [R192+0x4000] ;  /* 0x00400000c0c0783b */ /* 0x000fe20000000200 */
[C---:B------:R-:W-:Y:S02]  /*1c20*/  IADD3 R223, R237.reuse, 0x4000, RZ ;  /* 0x00004000eddf7810 */ /* 0x040fe40007ffe0ff */
[C---:B------:R-:W-:Y:S01]  /*1c30*/  IADD3 R222, R237.reuse, 0x4800, RZ ;  /* 0x00004800edde7810 */ /* 0x040fe20007ffe0ff */
[----:B------:R-:W-:Y:S01]  /*1c40*/  LDSM.16.M88.4 R196, [R196+0x4000] ;  /* 0x00400000c4c4783b */ /* 0x000fe20000000200 */
[C---:B------:R-:W-:Y:S02]  /*1c50*/  IADD3 R221, R237.reuse, 0x5000, RZ ;  /* 0x00005000eddd7810 */ /* 0x040fe40007ffe0ff */
[C---:B------:R-:W-:Y:S01]  /*1c60*/  IADD3 R220, R237.reuse, 0x5800, RZ ;  /* 0x00005800eddc7810 */ /* 0x040fe20007ffe0ff */
[----:B------:R-:W-:Y:S01]  /*1c70*/  LDSM.16.M88.4 R212, [R212+0x4000] ;  /* 0x00400000d4d4783b */ /* 0x000fe20000000200 */
[----:B------:R-:W-:-:S02]  /*1c80*/  IADD3 R219, R237, 0x6000, RZ ;  /* 0x00006000eddb7810 */ /* 0x000fc40007ffe0ff */
[C---:B------:R-:W-:Y:S01]  /*1c90*/  IADD3 R218, R237.reuse, 0x6800, RZ ;  /* 0x00006800edda7810 */ /* 0x040fe20007ffe0ff */
[----:B------:R-:W-:Y:S01]  /*1ca0*/  BAR.SYNC.DEFER_BLOCKING 0x0 ;  /* 0x0000000000007b1d */ /* 0x000fe20000010000 */
[C---:B------:R-:W-:Y:S02]  /*1cb0*/  IADD3 R217, R237.reuse, 0x7000, RZ ;  /* 0x00007000edd97810 */ /* 0x040fe40007ffe0ff */
[----:B------:R-:W-:-:S03]  /*1cc0*/  IADD3 R216, R237, 0x7800, RZ ;  /* 0x00007800edd87810 */ /* 0x000fc60007ffe0ff */
[----:B------:R-:W2:Y:S04]  /*1cd0*/  SHFL.IDX PT, R86, R29, RZ, 0x181f ;  /* 0x00181fff1d567589 */ /* 0x000ea800000e0000 */
[----:B------:R-:W4:Y:S04]  /*1ce0*/  SHFL.IDX PT, R78, R29, 0x1, 0x181f ;  /* 0x00381f001d4e7f89 */ /* 0x000f2800000e0000 */
[----:B------:R-:W1:Y:S04]  /*1cf0*/  SHFL.IDX PT, R34, R29, 0x2, 0x181f ;  /* 0x00581f001d227f89 */ /* 0x000e6800000e0000 */
[----:B------:R-:W3:Y:S04]  /*1d00*/  SHFL.IDX PT, R30, R26, RZ, 0x181f ;  /* 0x00181fff1a1e7589 */ /* 0x000ee800000e0000 */
[----:B------:R-:W-:Y:S01]  /*1d10*/  SHFL.IDX PT, R29, R29, 0x3, 0x181f ;  /* 0x00781f001d1d7f89 */ /* 0x000fe200000e0000 */
[----:B------:R-:W-:-:S04]  /*1d20*/  DEPBAR.LE SB0, 0x0 ;  /* 0x000080000000791a */ /* 0x000fc80000000000 */
[----:B------:R-:W-:Y:S01]  /*1d30*/  BAR.SYNC.DEFER_BLOCKING 0x0 ;  /* 0x0000000000007b1d */ /* 0x000fe20000010000 */
[----:B--2---:R-:W-:-:S05]  /*1d40*/  IADD3 R92, P2, R86, R40, RZ ;  /* 0x00000028565c7210 */ /* 0x004fca0007f5e0ff */
[----:B------:R-:W2:Y:S01]  /*1d50*/  SHFL.IDX PT, R28, R26, 0x1, 0x181f ;  /* 0x00381f001a1c7f89 */ /* 0x000ea200000e0000 */
[----:B----4-:R-:W-:-:S03]  /*1d60*/  IADD3 R84, P1, R40, R78, RZ ;  /* 0x0000004e28547210 */ /* 0x010fc60007f3e0ff */
[----:B------:R-:W4:Y:S01]  /*1d70*/  SHFL.IDX PT, R27, R26, 0x2, 0x181f ;  /* 0x00581f001a1b7f89 */ /* 0x000f2200000e0000 */
[----:B-1----:R-:W-:-:S03]  /*1d80*/  IADD3 R76, P5, R40, R34, RZ ;  /* 0x00000022284c7210 */ /* 0x002fc60007fbe0ff */
[----:B------:R-:W-:Y:S01]  /*1d90*/  SHFL.IDX PT, R26, R26, 0x3, 0x181f ;  /* 0x00781f001a1a7f89 */ /* 0x000fe200000e0000 */
[----:B---3--:R-:W-:-:S03]  /*1da0*/  IMAD.X R93, R30, 0x1, R41, P2 ;  /* 0x000000011e5d7824 */ /* 0x008fc600010e0629 */
[----:B------:R-:W1:Y:S04]  /*1db0*/  LDSM.16.M88.4 R60, [R238+0x8900] ;  /* 0x00890000ee3c783b */ /* 0x000e680000000200 */
[----:B------:R-:W-:Y:S01]  /*1dc0*/  LDSM.16.M88.4 R16, [R237+0x800] ;  /* 0x00080000ed10783b */ /* 0x000fe20000000200 */
[----:B--2---:R-:W-:-:S03]  /*1dd0*/  IMAD.X R85, R41, 0x1, R28, P1 ;  /* 0x0000000129557824 */ /* 0x004fc600008e061c */
[----:B------:R-:W2:Y:S01]  /*1de0*/  LDSM.16.M88.4 R20, [R238+0x8100] ;  /* 0x00810000ee14783b */ /* 0x000ea20000000200 */
[----:B----4-:R-:W-:-:S03]  /*1df0*/  IADD3.X R77, R41, R27, RZ, P5, !PT ;  /* 0x0000001b294d7210 */ /* 0x010fc60002ffe4ff */
[----:B------:R-:W3:Y:S04]  /*1e00*/  LDSM.16.M88.4 R44, [R238+0x9900] ;  /* 0x00990000ee2c783b */ /* 0x000ee80000000200 */
[----:B------:R-:W4:Y:S04]  /*1e10*/  LDSM.16.M88.4 R8, [R237] ;  /* 0x00000000ed08783b */ /* 0x000f280000000200 */
[----:B------:R-:W-:Y:S04]  /*1e20*/  LDSM.16.M88.4 R52, [R238+0x9100] ;  /* 0x00910000ee34783b */ /* 0x000fe80000000200 */
[----:B------:R-:W-:Y:S04]  /*1e30*/  LDSM.16.M88.4 R36, [R238+0xa100] ;  /* 0x00a10000ee24783b */ /* 0x000fe80000000200 */
[----:B------:R-:W-:Y:S04]  /*1e40*/  LDSM.16.M88.4 R88, [R238+0xa900] ;  /* 0x00a90000ee58783b */ /* 0x000fe80000000200 */
[----:B------:R-:W-:Y:S04]  /*1e50*/  LDSM.16.M88.4 R68, [R237+0x2800] ;  /* 0x00280000ed44783b */ /* 0x000fe80000000200 */
[----:B------:R-:W-:Y:S01]  /*1e60*/  LDSM.16.M88.4 R80, [R238+0xb100] ;  /* 0x00b10000ee50783b */ /* 0x000fe20000000200 */
[C---:B-1----:R-:W-:Y:S03]  /*1e70*/  HMMA.16816.F32.BF16 R64, R136.reuse, R60, RZ ;  /* 0x0000003c8840723c */ /* 0x042fe600000418ff */
[----:B------:R-:W-:Y:S04]  /*1e80*/  LDSM.16.M88.4 R72, [R238+0xb900] ;  /* 0x00b90000ee48783b */ /* 0x000fe80000000200 */
[----:B------:R-:W-:Y:S01]  /*1e90*/  LDSM.16.M88.4 R100, [R237+0x3800] ;  /* 0x00380000ed64783b */ /* 0x000fe20000000200 */
[C---:B------:R-:W-:Y:S08]  /*1ea0*/  HMMA.16816.F32.BF16 R60, R136.reuse, R62, RZ ;  /* 0x0000003e883c723c */ /* 0x040ff000000418ff */
[----:B--2---:R-:W-:Y:S08]  /*1eb0*/  HMMA.16816.F32.BF16 R12, R136, R20, RZ ;  /* 0x00000014880c723c */ /* 0x004ff000000418ff */
[C---:B------:R-:W-:Y:S08]  /*1ec0*/  HMMA.16816.F32.BF16 R64, R140.reuse, R16, R64 ;  /* 0x000000108c40723c */ /* 0x040ff00000041840 */
[----:B------:R-:W-:Y:S01]  /*1ed0*/  HMMA.16816.F32.BF16 R60, R140, R18, R60 ;  /* 0x000000128c3c723c */ /* 0x000fe2000004183c */
[----:B------:R-:W1:Y:S07]  /*1ee0*/  LDSM.16.M88.4 R16, [R237+0x1800] ;  /* 0x00180000ed10783b */ /* 0x000e6e0000000200 */
[C---:B------:R-:W-:Y:S08]  /*1ef0*/  HMMA.16816.F32.BF16 R20, R136.reuse, R22, RZ ;  /* 0x000000168814723c */ /* 0x040ff000000418ff */
[C---:B---3--:R-:W-:Y:S08]  /*1f00*/  HMMA.16816.F32.BF16 R48, R136.reuse, R44, RZ ;  /* 0x0000002c8830723c */ /* 0x048ff000000418ff */
[----:B------:R-:W-:Y:S08]  /*1f10*/  HMMA.16816.F32.BF16 R44, R136, R46, RZ ;  /* 0x0000002e882c723c */ /* 0x000ff000000418ff */
[C---:B----4-:R-:W-:Y:S08]  /*1f20*/  HMMA.16816.F32.BF16 R12, R140.reuse, R8, R12 ;  /* 0x000000088c0c723c */ /* 0x050ff0000004180c */
[C---:B------:R-:W-:Y:S01]  /*1f30*/  HMMA.16816.F32.BF16 R20, R140.reuse, R10, R20 ;  /* 0x0000000a8c14723c */ /* 0x040fe20000041814 */
[----:B------:R-:W2:Y:S07]  /*1f40*/  LDSM.16.M88.4 R8, [R237+0x1000] ;  /* 0x00100000ed08783b */ /* 0x000eae0000000200 */
[C---:B-1----:R-:W-:Y:S07]  /*1f50*/  HMMA.16816.F32.BF16 R48, R140.reuse, R16, R48 ;  /* 0x000000108c30723c */ /* 0x042fee0000041830 */
[----:B------:R-:W-:Y:S01]  /*1f60*/  IMAD.WIDE R16, R32, 0x2, RZ ;  /* 0x0000000220107825 */ /* 0x000fe200078e02ff */
[----:B------:R-:W-:Y:S04]  /*1f70*/  HMMA.16816.F32.BF16 R44, R140, R18, R44 ;  /* 0x000000128c2c723c */ /* 0x000fe8000004182c */
[----:B------:R-:W-:-:S02]  /*1f80*/  IADD3 R86, P1, R86, R16, RZ ;  /* 0x0000001056567210 */ /* 0x000fc40007f3e0ff */
[----:B------:R-:W-:Y:S02]  /*1f90*/  IADD3 R78, P5, R16, R78, RZ ;  /* 0x0000004e104e7210 */ /* 0x000fe40007fbe0ff */
[-C--:B------:R-:W-:Y:S01]  /*1fa0*/  IADD3 R18, P2, R40, R29.reuse, RZ ;  /* 0x0000001d28127210 */ /* 0x080fe20007f5e0ff */
[C---:B------:R-:W-:Y:S01]  /*1fb0*/  HMMA.16816.F32.BF16 R56, R136.reuse, R52, RZ ;  /* 0x000000348838723c */ /* 0x040fe200000418ff */
[----:B------:R-:W-:Y:S01]  /*1fc0*/  IMAD.X R87, R30, 0x1, R17, P1 ;  /* 0x000000011e577824 */ /* 0x000fe200008e0611 */
[----:B------:R-:W-:Y:S02]  /*1fd0*/  IADD3.X R79, R17, R28, RZ, P5, !PT ;  /* 0x0000001c114f7210 */ /* 0x000fe40002ffe4ff */
[----:B------:R-:W-:Y:S01]  /*1fe0*/  IMAD.X R19, R41, 0x1, R26, P2 ;  /* 0x0000000129137824 */ /* 0x000fe200010e061a */
[C---:B------:R-:W-:Y:S02]  /*1ff0*/  IADD3 R34, P2, R16.reuse, R34, RZ ;  /* 0x0000002210227210 */ /* 0x040fe40007f5e0ff */
[----:B------:R-:W-:Y:S01]  /*2000*/  IADD3 R16, P1, R16, R29, RZ ;  /* 0x0000001d10107210 */ /* 0x000fe20007f3e0ff */
[----:B------:R-:W-:Y:S01]  /*2010*/  HMMA.16816.F32.BF16 R52, R136, R54, RZ ;  /* 0x000000368834723c */ /* 0x000fe200000418ff */
[----:B------:R-:W-:Y:S01]  /*2020*/  ISETP.GE.AND P5, PT, R33, c[0x0][0x1d4], PT ;  /* 0x0000750021007a0c */ /* 0x000fe20003fa6270 */
[----:B------:R-:W-:Y:S01]  /*2030*/  IMAD.X R35, R17, 0x1, R27, P2 ;  /* 0x0000000111237824 */ /* 0x000fe200010e061b */
[----:B------:R-:W-:-:S02]  /*2040*/  ISETP.GE.AND P2, PT, R24, c[0x0][0x1d4], PT ;  /* 0x0000750018007a0c */ /* 0x000fc40003f46270 */
[----:B------:R-:W-:Y:S02]  /*2050*/  IADD3.X R17, R17, R26, RZ, P1, !PT ;  /* 0x0000001a11117210 */ /* 0x000fe40000ffe4ff */
[C---:B------:R-:W-:Y:S01]  /*2060*/  ISETP.LT.OR P1, PT, R7.reuse, 0x1, P5 ;  /* 0x000000010700780c */ /* 0x040fe20002f21670 */
[----:B------:R-:W-:Y:S01]  /*2070*/  LDSM.16.M88.4 R24, [R237+0x3000] ;  /* 0x00300000ed18783b */ /* 0x000fe20000000200 */
[C---:B------:R-:W-:Y:S01]  /*2080*/  ISETP.LT.OR P6, PT, R7.reuse, 0x1, P2 ;  /* 0x000000010700780c */ /* 0x040fe200017c1670 */
[----:B------:R-:W-:Y:S08]  /*2090*/  HMMA.16816.F32.BF16 R40, R136, R36, RZ ;  /* 0x000000248828723c */ /* 0x000ff000000418ff */
[C---:B--2---:R-:W-:Y:S08]  /*20a0*/  HMMA.16816.F32.BF16 R56, R140.reuse, R8, R56 ;  /* 0x000000088c38723c */ /* 0x044ff00000041838 */
[----:B------:R-:W-:Y:S01]  /*20b0*/  HMMA.16816.F32.BF16 R52, R140, R10, R52 ;  /* 0x0000000a8c34723c */ /* 0x000fe20000041834 */
[----:B------:R-:W1:Y:S04]  /*20c0*/  LDSM.16.M88.4 R8, [R237+0x2000] ;  /* 0x00200000ed08783b */ /* 0x000e680000000200 */
[----:B------:R-:W-:Y:S01]  /*20d0*/  @!PT LDS RZ, [RZ] ;  /* 0x00000000fffff984 */ /* 0x000fe20000000800 */
[----:B------:R-:W-:Y:S01]  /*20e0*/  @!PT LDS RZ, [RZ] ;  /* 0x00000000fffff984 */ /* 0x000fe20000000800 */
[----:B------:R-:W-:Y:S01]  /*20f0*/  @!PT LDS RZ, [RZ] ;  /* 0x00000000fffff984 */ /* 0x000fe20000000800 */
[----:B------:R2:W-:Y:S01]  /*2100*/  LDGSTS.E.BYPASS.LTC128B.128 [R241+0x100], [R92.64], !P1 ;  /* 0x001000005cf17fae */ /* 0x0005e2000c901d4c */
[----:B------:R-:W-:-:S02]  /*2110*/  ISETP.LT.OR P1, PT, R7, 0x21, P5 ;  /* 0x000000210700780c */ /* 0x000fc40002f21670 */
[----:B------:R-:W-:Y:S01]  /*2120*/  HMMA.16816.F32.BF16 R36, R136, R38, RZ ;  /* 0x000000268824723c */ /* 0x000fe200000418ff */
[----:B------:R3:W-:Y:S01]  /*2130*/  LDGSTS.E.BYPASS.LTC128B.128 [R241+0x4100], [R86.64], !P6 ;  /* 0x0410000056f17fae */ /* 0x0007e2000f101d4c */
[----:B------:R-:W-:-:S06]  /*2140*/  ISETP.LT.OR P6, PT, R7, 0x21, P2 ;  /* 0x000000210700780c */ /* 0x000fcc00017c1670 */
[C---:B------:R-:W-:Y:S03]  /*2150*/  HMMA.16816.F32.BF16 R28, R136.reuse, R88, RZ ;  /* 0x00000058881c723c */ /* 0x040fe600000418ff */
[----:B------:R3:W-:Y:S01]  /*2160*/  LDGSTS.E.BYPASS.LTC128B.128 [R241+0x1100], [R84.64], !P1 ;  /* 0x0110000054f17fae */ /* 0x0007e2000c901d4c */
[C---:B------:R-:W-:Y:S02]  /*2170*/  ISETP.LT.OR P1, PT, R7.reuse, 0x41, P5 ;  /* 0x000000410700780c */ /* 0x040fe40002f21670 */
[C---:B------:R-:W-:Y:S01]  /*2180*/  ISETP.LT.OR P5, PT, R7.reuse, 0x61, P5 ;  /* 0x000000610700780c */ /* 0x040fe20002fa1670 */
[----:B------:R4:W-:Y:S01]  /*2190*/  LDGSTS.E.BYPASS.LTC128B.128 [R241+0x5100], [R78.64], !P6 ;  /* 0x051000004ef17fae */ /* 0x0009e2000f101d4c */
[C---:B------:R-:W-:Y:S01]  /*21a0*/  ISETP.LT.OR P6, PT, R7.reuse, 0x41, P2 ;  /* 0x000000410700780c */ /* 0x040fe200017c1670 */
[----:B------:R-:W-:Y:S01]  /*21b0*/  HMMA.16816.F32.BF16 R88, R136, R90, RZ ;  /* 0x0000005a8858723c */ /* 0x000fe200000418ff */
[----:B------:R-:W-:-:S07]  /*21c0*/  ISETP.LT.OR P2, PT, R7, 0x61, P2 ;  /* 0x000000610700780c */ /* 0x000fce0001741670 */
[----:B------:R4:W-:Y:S01]  /*21d0*/  LDGSTS.E.BYPASS.LTC128B.128 [R241+0x2100], [R76.64], !P1 ;  /* 0x021000004cf17fae */ /* 0x0009e2000c901d4c */
[----:B------:R-:W-:-:S03]  /*21e0*/  PLOP3.LUT P1, PT, PT, PT, UP0, 0x40, 0x0 ;  /* 0x000000000000781c */ /* 0x000fc60003f2e808 */
[----:B------:R1:W-:Y:S01]  /*21f0*/  LDGSTS.E.BYPASS.LTC128B.128 [R241+0x6100], [R34.64], !P6 ;  /* 0x0610000022f17fae */ /* 0x0003e2000f101d4c */
[----:B------:R-:W-:Y:S02]  /*2200*/  ISETP.GT.AND P6, PT, R242, 0x7f, PT ;  /* 0x0000007ff200780c */ /* 0x000fe40003fc4270 */
[----:B------:R-:W-:Y:S01]  /*2210*/  HMMA.16816.F32.BF16 R28, R140, R68, R28 ;  /* 0x000000448c1c723c */ /* 0x000fe2000004181c */
[----:B------:R4:W-:Y:S04]  /*2220*/  LDGSTS.E.BYPASS.LTC128B.128 [R241+0x3100], [R18.64], !P5 ;  /* 0x0310000012f17fae */ /* 0x0009e8000e901d4c */
[----:B------:R4:W-:Y:S03]  /*2230*/  LDGSTS.E.BYPASS.LTC128B.128 [R241+0x7100], [R16.64], !P2 ;  /* 0x0710000010f17fae */ /* 0x0009e6000d101d4c */
[C---:B---3--:R-:W-:Y:S01]  /*2240*/  HMMA.16816.F32.BF16 R84, R136.reuse, R80, RZ ;  /* 0x000000508854723c */ /* 0x048fe200000418ff */
[----:B------:R-:W3:Y:S04]  /*2250*/  LDSM.16.M88.4 R96, [R235+0x8100] ;  /* 0x00810000eb60783b */ /* 0x000ee80000000200 */
[----:B--2---:R-:W-:Y:S03]  /*2260*/  LDSM.16.M88.4 R92, [R235+0x9900] ;  /* 0x00990000eb5c783b */ /* 0x004fe60000000200 */
[----:B------:R-:W-:Y:S01]  /*2270*/  HMMA.16816.F32.BF16 R80, R136, R82, RZ ;  /* 0x000000528850723c */ /* 0x000fe200000418ff */
[----:B------:R-:W-:Y:S04]  /*2280*/  LDSM.16.M88.4 R104, [R237+0x4000] ;  /* 0x00400000ed68783b */ /* 0x000fe80000000200 */
[----:B------:R-:W0:Y:S03]  /*2290*/  LDGDEPBAR ;  /* 0x00000000000079af */ /* 0x000e260000000000 */
[----:B-1----:R-:W-:Y:S01]  /*22a0*/  HMMA.16816.F32.BF16 R40, R140, R8, R40 ;  /* 0x000000088c28723c */ /* 0x002fe20000041828 */
[----:B------:R-:W-:-:S02]  /*22b0*/  SHF.R.S32.HI R35, RZ, 0x1f, R33 ;  /* 0x0000001fff237819 */ /* 0x000fc40000011421 */
[----:B------:R-:W-:Y:S01]  /*22c0*/  SHF.R.S32.HI R34, RZ, 0x1f, R32 ;  /* 0x0000001fff227819 */ /* 0x000fe20000011420 */
[----:B----4-:R-:W1:Y:S04]  /*22d0*/  LDSM.16.M88.4 R16, [R235+0x8900] ;  /* 0x00890000eb10783b */ /* 0x010e680000000200 */
[C---:B------:R-:W-:Y:S01]  /*22e0*/  HMMA.16816.F32.BF16 R36, R140.reuse, R10, R36 ;  /* 0x0000000a8c24723c */ /* 0x040fe20000041824 */
[----:B------:R-:W2:Y:S07]  /*22f0*/  LDSM.16.M88.4 R8, [R235+0x9100] ;  /* 0x00910000eb08783b */ /* 0x000eae0000000200 */
[C---:B------:R-:W-:Y:S08]  /*2300*/  HMMA.16816.F32.BF16 R84, R140.reuse, R24, R84 ;  /* 0x000000188c54723c */ /* 0x040ff00000041854 */
[C---:B------:R-:W-:Y:S01]  /*2310*/  HMMA.16816.F32.BF16 R80, R140.reuse, R26, R80 ;  /* 0x0000001a8c50723c */ /* 0x040fe20000041850 */
[----:B------:R-:W4:Y:S07]  /*2320*/  LDSM.16.M88.4 R24, [R235+0xa900] ;  /* 0x00a90000eb18783b */ /* 0x000f2e0000000200 */
[----:B------:R-:W-:Y:S01]  /*2330*/  HMMA.16816.F32.BF16 R88, R140, R70, R88 ;  /* 0x000000468c58723c */ /* 0x000fe20000041858 */
[----:B------:R-:W-:Y:S07]  /*2340*/  LDSM.16.M88.4 R68, [R235+0xa100] ;  /* 0x00a10000eb44783b */ /* 0x000fee0000000200 */
[C---:B---3--:R-:W-:Y:S08]  /*2350*/  HMMA.16816.F32.BF16 R12, R172.reuse, R96, R12 ;  /* 0x00000060ac0c723c */ /* 0x048ff0000004180c */
[C---:B-1----:R-:W-:Y:S08]  /*2360*/  HMMA.16816.F32.BF16 R64, R172.reuse, R16, R64 ;  /* 0x00000010ac40723c */ /* 0x042ff00000041840 */
[C---:B------:R-:W-:Y:S01]  /*2370*/  HMMA.16816.F32.BF16 R60, R172.reuse, R18, R60 ;  /* 0x00000012ac3c723c */ /* 0x040fe2000004183c */
[----:B------:R-:W1:Y:S07]  /*2380*/  LDSM.16.M88.4 R16, [R235+0xb100] ;  /* 0x00b10000eb10783b */ /* 0x000e6e0000000200 */
[----:B------:R-:W-:Y:S01]  /*2390*/  HMMA.16816.F32.BF16 R20, R172, R98, R20 ;  /* 0x00000062ac14723c */ /* 0x000fe20000041814 */
[----:B------:R-:W3:Y:S07]  /*23a0*/  LDSM.16.M88.4 R96, [R224] ;  /* 0x00000000e060783b */ /* 0x000eee0000000200 */
[C---:B------:R-:W-:Y:S08]  /*23b0*/  HMMA.16816.F32.BF16 R76, R136.reuse, R72, RZ ;  /* 0x00000048884c723c */ /* 0x040ff000000418ff */
[----:B------:R-:W-:Y:S08]  /*23c0*/  HMMA.16816.F32.BF16 R72, R136, R74, RZ ;  /* 0x0000004a8848723c */ /* 0x000ff000000418ff */
[C---:B--2---:R-:W-:Y:S08]  /*23d0*/  HMMA.16816.F32.BF16 R56, R172.reuse, R8, R56 ;  /* 0x00000008ac38723c */ /* 0x044ff00000041838 */
[C---:B------:R-:W-:Y:S01]  /*23e0*/  HMMA.16816.F32.BF16 R52, R172.reuse, R10, R52 ;  /* 0x0000000aac34723c */ /* 0x040fe20000041834 */
[----:B------:R-:W2:Y:S07]  /*23f0*/  LDSM.16.M88.4 R8, [R235+0xb900] ;  /* 0x00b90000eb08783b */ /* 0x000eae0000000200 */
[C---:B----4-:R-:W-:Y:S08]  /*2400*/  HMMA.16816.F32.BF16 R28, R172.reuse, R24, R28 ;  /* 0x00000018ac1c723c */ /* 0x050ff0000004181c */
[----:B------:R-:W-:Y:S01]  /*2410*/  HMMA.16816.F32.BF16 R88, R172, R26, R88 ;  /* 0x0000001aac58723c */ /* 0x000fe20000041858 */
[----:B------:R-:W4:Y:S07]  /*2420*/  LDSM.16.M88.4 R24, [R238+0xc100] ;  /* 0x00c10000ee18783b */ /* 0x000f2e0000000200 */
[C---:B------:R-:W-:Y:S08]  /*2430*/  HMMA.16816.F32.BF16 R76, R140.reuse, R100, R76 ;  /* 0x000000648c4c723c */ /* 0x040ff0000004184c */
[----:B------:R-:W-:Y:S01]  /*2440*/  HMMA.16816.F32.BF16 R72, R140, R102, R72 ;  /* 0x000000668c48723c */ /* 0x000fe20000041848 */
[----:B------:R-:W-:Y:S07]  /*2450*/  LDSM.16.M88.4 R100, [R224+0x2800] ;  /* 0x00280000e064783b */ /* 0x000fee0000000200 */
[C---:B-1----:R-:W-:Y:S08]  /*2460*/  HMMA.16816.F32.BF16 R84, R172.reuse, R16, R84 ;  /* 0x00000010ac54723c */ /* 0x042ff00000041854 */
[C---:B------:R-:W-:Y:S01]  /*2470*/  HMMA.16816.F32.BF16 R80, R172.reuse, R18, R80 ;  /* 0x00000012ac50723c */ /* 0x040fe20000041850 */
[----:B------:R-:W1:Y:S07]  /*2480*/  LDSM.16.M88.4 R16, [R224+0x1800] ;  /* 0x00180000e010783b */ /* 0x000e6e0000000200 */
[C---:B------:R-:W-:Y:S08]  /*2490*/  HMMA.16816.F32.BF16 R40, R172.reuse, R68, R40 ;  /* 0x00000044ac28723c */ /* 0x040ff00000041828 */
[----:B------:R-:W-:Y:S01]  /*24a0*/  HMMA.16816.F32.BF16 R36, R172, R70, R36 ;  /* 0x00000046ac24723c */ /* 0x000fe20000041824 */
[----:B------:R-:W1:Y:S07]  /*24b0*/  LDSM.16.M88.4 R68, [R224+0x1000] ;  /* 0x00100000e044783b */ /* 0x000e6e0000000200 */
[----:B---3--:R-:W-:Y:S08]  /*24c0*/  HMMA.16816.F32.BF16 R12, R184, R96, R12 ;  /* 0x00000060b80c723c */ /* 0x008ff0000004180c */
[C---:B------:R-:W-:Y:S08]  /*24d0*/  HMMA.16816.F32.BF16 R48, R172.reuse, R92, R48 ;  /* 0x0000005cac30723c */ /* 0x040ff00000041830 */
[C---:B------:R-:W-:Y:S01]  /*24e0*/  HMMA.16816.F32.BF16 R44, R172.reuse, R94, R44 ;  /* 0x0000005eac2c723c */ /* 0x040fe2000004182c */
[----:B------:R-:W3:Y:S07]  /*24f0*/  LDSM.16.M88.4 R92, [R224+0x800] ;  /* 0x00080000e05c783b */ /* 0x000eee0000000200 */
[C---:B--2---:R-:W-:Y:S08]  /*2500*/  HMMA.16816.F32.BF16 R76, R172.reuse, R8, R76 ;  /* 0x00000008ac4c723c */ /* 0x044ff0000004184c */
[----:B------:R-:W-:Y:S01]  /*2510*/  HMMA.16816.F32.BF16 R72, R172, R10, R72 ;  /* 0x0000000aac48723c */ /* 0x000fe20000041848 */
[----:B------:R-:W2:Y:S07]  /*2520*/  LDSM.16.M88.4 R8, [R224+0x2000] ;  /* 0x00200000e008783b */ /* 0x000eae0000000200 */
[----:B----4-:R-:W-:Y:S08]  /*2530*/  HMMA.16816.F32.BF16 R12, R188, R24, R12 ;  /* 0x00000018bc0c723c */ /* 0x010ff0000004180c */
[C---:B-1----:R-:W-:Y:S08]  /*2540*/  HMMA.16816.F32.BF16 R48, R184.reuse, R16, R48 ;  /* 0x00000010b830723c */ /* 0x042ff00000041830 */
[C---:B------:R-:W-:Y:S01]  /*2550*/  HMMA.16816.F32.BF16 R44, R184.reuse, R18, R44 ;  /* 0x00000012b82c723c */ /* 0x040fe2000004182c */
[----:B------:R-:W1:Y:S07]  /*2560*/  LDSM.16.M88.4 R16, [R235+0xc100] ;  /* 0x00c10000eb10783b */ /* 0x000e6e0000000200 */
[C---:B------:R-:W-:Y:S01]  /*2570*/  HMMA.16816.F32.BF16 R20, R184.reuse, R98, R20 ;  /* 0x00000062b814723c */ /* 0x040fe20000041814 */
[----:B------:R-:W-:Y:S07]  /*2580*/  LDSM.16.M88.4 R96, [R224+0x3000] ;  /* 0x00300000e060783b */ /* 0x000fee0000000200 */
[C---:B------:R-:W-:Y:S08]  /*2590*/  HMMA.16816.F32.BF16 R56, R184.reuse, R68, R56 ;  /* 0x00000044b838723c */ /* 0x040ff00000041838 */
[----:B------:R-:W-:Y:S01]  /*25a0*/  HMMA.16816.F32.BF16 R52, R184, R70, R52 ;  /* 0x00000046b834723c */ /* 0x000fe20000041834 */
[----:B------:R-:W4:Y:S07]  /*25b0*/  LDSM.16.M88.4 R68, [R238+0xc900] ;  /* 0x00c90000ee44783b */ /* 0x000f2e0000000200 */
[----:B------:R-:W-:Y:S08]  /*25c0*/  HMMA.16816.F32.BF16 R12, R192, R104, R12 ;  /* 0x00000068c00c723c */ /* 0x000ff0000004180c */
[C---:B---3--:R-:W-:Y:S08]  /*25d0*/  HMMA.16816.F32.BF16 R64, R184.reuse, R92, R64 ;  /* 0x0000005cb840723c */ /* 0x048ff00000041840 */
[C---:B--2---:R-:W-:Y:S08]  /*25e0*/  HMMA.16816.F32.BF16 R40, R184.reuse, R8, R40 ;  /* 0x00000008b828723c */ /* 0x044ff00000041828 */
[----:B------:R-:W-:Y:S01]  /*25f0*/  HMMA.16816.F32.BF16 R36, R184, R10, R36 ;  /* 0x0000000ab824723c */ /* 0x000fe20000041824 */
[----:B------:R-:W2:Y:S07]  /*2600*/  LDSM.16.M88.4 R8, [R224+0x4000] ;  /* 0x00400000e008783b */ /* 0x000eae0000000200 */
[----:B------:R-:W-:Y:S01]  /*2610*/  HMMA.16816.F32.BF16 R20, R188, R26, R20 ;  /* 0x0000001abc14723c */ /* 0x000fe20000041814 */
[----:B------:R-:W3:Y:S07]  /*2620*/  LDSM.16.M88.4 R24, [R237+0x4800] ;  /* 0x00480000ed18783b */ /* 0x000eee0000000200 */
[----:B------:R-:W-:Y:S01]  /*2630*/  HMMA.16816.F32.BF16 R60, R184, R94, R60 ;  /* 0x0000005eb83c723c */ /* 0x000fe2000004183c */
[----:B------:R-:W2:Y:S07]  /*2640*/  LDSM.16.M88.4 R92, [R224+0x3800] ;  /* 0x00380000e05c783b */ /* 0x000eae0000000200 */
[----:B-1----:R-:W-:Y:S08]  /*2650*/  HMMA.16816.F32.BF16 R12, R196, R16, R12 ;  /* 0x00000010c40c723c */ /* 0x002ff0000004180c */
[----:B----4-:R-:W-:Y:S08]  /*2660*/  HMMA.16816.F32.BF16 R64, R188, R68, R64 ;  /* 0x00000044bc40723c */ /* 0x010ff00000041840 */
[----:B------:R-:W-:Y:S08]  /*2670*/  HMMA.16816.F32.BF16 R20, R192, R106, R20 ;  /* 0x0000006ac014723c */ /* 0x000ff00000041814 */
[C---:B------:R-:W-:Y:S01]  /*2680*/  HMMA.16816.F32.BF16 R104, R184.reuse, R96, R84 ;  /* 0x00000060b868723c */ /* 0x040fe20000041854 */
[----:B------:R-:W1:Y:S07]  /*2690*/  LDSM.16.M88.4 R84, [R235+0xc900] ;  /* 0x00c90000eb54783b */ /* 0x000e6e0000000200 */
[C---:B------:R-:W-:Y:S08]  /*26a0*/  HMMA.16816.F32.BF16 R28, R184.reuse, R100, R28 ;  /* 0x00000064b81c723c */ /* 0x040ff0000004181c */
[----:B------:R-:W-:Y:S01]  /*26b0*/  HMMA.16816.F32.BF16 R88, R184, R102, R88 ;  /* 0x00000066b858723c */ /* 0x000fe20000041858 */
[----:B------:R-:W4:Y:S07]  /*26c0*/  LDSM.16.M88.4 R100, [R238+0xd100] ;  /* 0x00d10000ee64783b */ /* 0x000f2e0000000200 */
[----:B--2---:R-:W-:Y:S08]  /*26d0*/  HMMA.16816.F32.BF16 R12, R212, R8, R12 ;  /* 0x00000008d40c723c */ /* 0x004ff0000004180c */
[----:B---3--:R-:W-:Y:S08]  /*26e0*/  HMMA.16816.F32.BF16 R64, R192, R24, R64 ;  /* 0x00000018c040723c */ /* 0x008ff00000041840 */
[C---:B------:R-:W-:Y:S08]  /*26f0*/  HMMA.16816.F32.BF16 R76, R184.reuse, R92, R76 ;  /* 0x0000005cb84c723c */ /* 0x040ff0000004184c */
[----:B------:R-:W-:Y:S01]  /*2700*/  HMMA.16816.F32.BF16 R72, R184, R94, R72 ;  /* 0x0000005eb848723c */ /* 0x000fe20000041848 */
[----:B------:R-:W2:Y:S01]  /*2710*/  LDSM.16.M88.4 R92, [R238+0xd900] ;  /* 0x00d90000ee5c783b */ /* 0x000ea20000000200 */
[----:B------:R-:W-:-:S02]  /*2720*/  FMUL.FTZ R14, R14, c[0x0][0x320] ;  /* 0x0000c8000e0e7a20 */ /* 0x000fc40000410000 */
[----:B------:R-:W-:Y:S02]  /*2730*/  FMUL.FTZ R3, R12, c[0x0][0x320] ;  /* 0x0000c8000c037a20 */ /* 0x000fe40000410000 */
[----:B------:R-:W-:Y:S02]  /*2740*/  FMUL.FTZ R7, R13, c[0x0][0x320] ;  /* 0x0000c8000d077a20 */ /* 0x000fe40000410000 */
[C---:B------:R-:W-:Y:S01]  /*2750*/  HMMA.16816.F32.BF16 R20, R196.reuse, R18, R20 ;  /* 0x00000012c414723c */ /* 0x040fe20000041814 */
[----:B------:R-:W3:Y:S01]  /*2760*/  LDSM.16.M88.4 R16, [R237+0x5000] ;  /* 0x00500000ed10783b */ /* 0x000ee20000000200 */
[----:B------:R-:W2:Y:S06]  /*2770*/  MUFU.TANH R3, R3 ;  /* 0x0000000300037308 */ /* 0x000eac0000002400 */
[----:B-1----:R-:W-:Y:S02]  /*2780*/  HMMA.16816.F32.BF16 R64, R196, R84, R64 ;  /* 0x00000054c440723c */ /* 0x002fe40000041840 */
[----:B------:R1:W1:Y:S05]  /*2790*/  MUFU.TANH R84, R14 ;  /* 0x0000000e00547308 */ /* 0x00026a0000002400 */
[----:B------:R-:W-:Y:S01]  /*27a0*/  FMUL.FTZ R85, R15, c[0x0][0x320] ;  /* 0x0000c8000f557a20 */ /* 0x000fe20000410000 */
[C---:B----4-:R-:W-:Y:S02]  /*27b0*/  HMMA.16816.F32.BF16 R56, R188.reuse, R100, R56 ;  /* 0x00000064bc38723c */ /* 0x050fe40000041838 */
[----:B------:R-:W4:Y:S06]  /*27c0*/  MUFU.TANH R7, R7 ;  /* 0x0000000700077308 */ /* 0x000f2c0000002400 */
[----:B------:R-:W-:Y:S01]  /*27d0*/  HMMA.16816.F32.BF16 R52, R188, R102, R52 ;  /* 0x00000066bc34723c */ /* 0x000fe20000041834 */
[----:B-1----:R-:W1:Y:S01]  /*27e0*/  LDSM.16.M88.4 R12, [R237+0x5800] ;  /* 0x00580000ed0c783b */ /* 0x002e620000000200 */
[----:B------:R-:W1:Y:S06]  /*27f0*/  MUFU.TANH R85, R85 ;  /* 0x0000005500557308 */ /* 0x000e6c0000002400 */
[----:B------:R-:W-:Y:S01]  /*2800*/  HMMA.16816.F32.BF16 R20, R212, R10, R20 ;  /* 0x0000000ad414723c */ /* 0x000fe20000041814 */
[----:B------:R-:W1:Y:S07]  /*2810*/  LDSM.16.M88.4 R8, [R235+0xd100] ;  /* 0x00d10000eb08783b */ /* 0x000e6e0000000200 */
[C---:B--2---:R-:W-:Y:S08]  /*2820*/  HMMA.16816.F32.BF16 R48, R188.reuse, R92, R48 ;  /* 0x0000005cbc30723c */ /* 0x044ff00000041830 */
[C---:B------:R-:W-:Y:S08]  /*2830*/  HMMA.16816.F32.BF16 R44, R188.reuse, R94, R44 ;  /* 0x0000005ebc2c723c */ /* 0x040ff0000004182c */
[----:B------:R-:W-:Y:S01]  /*2840*/  HMMA.16816.F32.BF16 R60, R188, R70, R60 ;  /* 0x00000046bc3c723c */ /* 0x000fe2000004183c */
[----:B------:R-:W-:Y:S01]  /*2850*/  LDSM.16.M88.4 R68, [R224+0x4800] ;  /* 0x00480000e044783b */ /* 0x000fe20000000200 */
[----:B------:R-:W-:-:S02]  /*2860*/  FMUL.FTZ R20, R20, c[0x0][0x320] ;  /* 0x0000c80014147a20 */ /* 0x000fc40000410000 */
[----:B------:R-:W-:Y:S02]  /*2870*/  FMUL.FTZ R21, R21, c[0x0][0x320] ;  /* 0x0000c80015157a20 */ /* 0x000fe40000410000 */
[----:B------:R-:W-:Y:S02]  /*2880*/  FMUL.FTZ R22, R22, c[0x0][0x320] ;  /* 0x0000c80016167a20 */ /* 0x000fe40000410000 */
[----:B---3--:R-:W-:Y:S01]  /*2890*/  HMMA.16816.F32.BF16 R56, R192, R16, R56 ;  /* 0x00000010c038723c */ /* 0x008fe20000041838 */
[----:B------:R-:W-:-:S07]  /*28a0*/  FMUL.FTZ R23, R23, c[0x0][0x320] ;  /* 0x0000c80017177a20 */ /* 0x000fce0000410000 */
[C---:B------:R-:W-:Y:S01]  /*28b0*/  HMMA.16816.F32.BF16 R52, R192.reuse, R18, R52 ;  /* 0x00000012c034723c */ /* 0x040fe20000041834 */
[----:B------:R-:W2:Y:S07]  /*28c0*/  LDSM.16.M88.4 R16, [R238+0xe100] ;  /* 0x00e10000ee10783b */ /* 0x000eae0000000200 */
[C---:B-1----:R-:W-:Y:S08]  /*28d0*/  HMMA.16816.F32.BF16 R48, R192.reuse, R12, R48 ;  /* 0x0000000cc030723c */ /* 0x042ff00000041830 */
[C---:B------:R-:W-:Y:S01]  /*28e0*/  HMMA.16816.F32.BF16 R44, R192.reuse, R14, R44 ;  /* 0x0000000ec02c723c */ /* 0x040fe2000004182c */
[----:B------:R-:W1:Y:S07]  /*28f0*/  LDSM.16.M88.4 R12, [R238+0xe900] ;  /* 0x00e90000ee0c783b */ /* 0x000e6e0000000200 */
[----:B------:R-:W-:Y:S01]  /*2900*/  HMMA.16816.F32.BF16 R60, R192, R26, R60 ;  /* 0x0000001ac03c723c */ /* 0x000fe2000004183c */
[----:B------:R-:W3:Y:S07]  /*2910*/  LDSM.16.M88.4 R24, [R224+0x5000] ;  /* 0x00500000e018783b */ /* 0x000eee0000000200 */
[C---:B------:R-:W-:Y:S08]  /*2920*/  HMMA.16816.F32.BF16 R56, R196.reuse, R8, R56 ;  /* 0x00000008c438723c */ /* 0x040ff00000041838 */
[----:B------:R-:W-:Y:S01]  /*2930*/  HMMA.16816.F32.BF16 R52, R196, R10, R52 ;  /* 0x0000000ac434723c */ /* 0x000fe20000041834 */
[----:B------:R-:W3:Y:S07]  /*2940*/  LDSM.16.M88.4 R8, [R237+0x6000] ;  /* 0x00600000ed08783b */ /* 0x000eee0000000200 */
[C---:B--2---:R-:W-:Y:S08]  /*2950*/  HMMA.16816.F32.BF16 R40, R188.reuse, R16, R40 ;  /* 0x00000010bc28723c */ /* 0x044ff00000041828 */
[----:B------:R-:W-:Y:S01]  /*2960*/  HMMA.16816.F32.BF16 R36, R188, R18, R36 ;  /* 0x00000012bc24723c */ /* 0x000fe20000041824 */
[----:B------:R-:W2:Y:S07]  /*2970*/  LDSM.16.M88.4 R16, [R237+0x6800] ;  /* 0x00680000ed10783b */ /* 0x000eae0000000200 */
[----:B------:R-:W-:Y:S01]  /*2980*/  HMMA.16816.F32.BF16 R60, R196, R86, R60 ;  /* 0x00000056c43c723c */ /* 0x000fe2000004183c */
[----:B------:R-:W2:Y:S07]  /*2990*/  MUFU.TANH R86, R22 ;  /* 0x0000001600567308 */ /* 0x000eae0000002400 */
[----:B------:R-:W-:Y:S01]  /*29a0*/  HMMA.16816.F32.BF16 R64, R212, R68, R64 ;  /* 0x00000044d440723c */ /* 0x000fe20000041840 */
[----:B------:R-:W2:Y:S07]  /*29b0*/  MUFU.TANH R68, R20 ;  /* 0x0000001400447308 */ /* 0x000eae0000002400 */
[C---:B-1----:R-:W-:Y:S01]  /*29c0*/  HMMA.16816.F32.BF16 R28, R188.reuse, R12, R28 ;  /* 0x0000000cbc1c723c */ /* 0x042fe2000004181c */
[----:B------:R-:W1:Y:S07]  /*29d0*/  MUFU.TANH R69, R21 ;  /* 0x0000001500457308 */ /* 0x000e6e0000002400 */
[----:B------:R-:W-:Y:S01]  /*29e0*/  HMMA.16816.F32.BF16 R88, R188, R14, R88 ;  /* 0x0000000ebc58723c */ /* 0x000fe20000041858 */
[----:B------:R1:W1:Y:S01]  /*29f0*/  MUFU.TANH R87, R23 ;  /* 0x0000001700577308 */ /* 0x0002620000002400 */
[----:B------:R-:W-:Y:S06]  /*2a00*/  LDSM.16.M88.4 R12, [R237+0x7000] ;  /* 0x00700000ed0c783b */ /* 0x000fec0000000200 */
[----:B---3--:R-:W-:Y:S01]  /*2a10*/  HMMA.16816.F32.BF16 R56, R212, R24, R56 ;  /* 0x00000018d438723c */ /* 0x008fe20000041838 */
[----:B------:R-:W-:-:S02]  /*2a20*/  FMUL.FTZ R64, R64, c[0x0][0x320] ;  /* 0x0000c80040407a20 */ /* 0x000fc40000410000 */
[----:B------:R-:W-:Y:S02]  /*2a30*/  FMUL.FTZ R65, R65, c[0x0][0x320] ;  /* 0x0000c80041417a20 */ /* 0x000fe40000410000 */
[----:B------:R-:W-:Y:S02]  /*2a40*/  FMUL.FTZ R66, R66, c[0x0][0x320] ;  /* 0x0000c80042427a20 */ /* 0x000fe40000410000 */
[----:B------:R-:W-:Y:S01]  /*2a50*/  FMUL.FTZ R67, R67, c[0x0][0x320] ;  /* 0x0000c80043437a20 */ /* 0x000fe20000410000 */
[----:B------:R-:W-:Y:S01]  /*2a60*/  HMMA.16816.F32.BF16 R52, R212, R26, R52 ;  /* 0x0000001ad434723c */ /* 0x000fe20000041834 */
[----:B-1----:R-:W1:Y:S01]  /*2a70*/  LDSM.16.M88.4 R20, [R235+0xd900] ;  /* 0x00d90000eb14783b */ /* 0x002e620000000200 */
[----:B------:R-:W3:Y:S03]  /*2a80*/  MUFU.TANH R92, R66 ;  /* 0x00000042005c7308 */ /* 0x000ee60000002400 */
[----:B------:R-:W1:Y:S03]  /*2a90*/  LDSM.16.M88.4 R24, [R235+0xe100] ;  /* 0x00e10000eb18783b */ /* 0x000e660000000200 */
[C---:B------:R-:W-:Y:S02]  /*2aa0*/  HMMA.16816.F32.BF16 R40, R192.reuse, R8, R40 ;  /* 0x00000008c028723c */ /* 0x040fe40000041828 */
[----:B------:R-:W1:Y:S06]  /*2ab0*/  MUFU.TANH R93, R67 ;  /* 0x00000043005d7308 */ /* 0x000e6c0000002400 */
[----:B------:R-:W-:Y:S01]  /*2ac0*/  HMMA.16816.F32.BF16 R36, R192, R10, R36 ;  /* 0x0000000ac024723c */ /* 0x000fe20000041824 */
[----:B------:R-:W3:Y:S01]  /*2ad0*/  LDSM.16.M88.4 R8, [R238+0xf100] ;  /* 0x00f10000ee08783b */ /* 0x000ee20000000200 */
[----:B------:R-:W-:-:S02]  /*2ae0*/  FMUL.FTZ R56, R56, c[0x0][0x320] ;  /* 0x0000c80038387a20 */ /* 0x000fc40000410000 */
[----:B------:R-:W-:Y:S02]  /*2af0*/  FMUL.FTZ R57, R57, c[0x0][0x320] ;  /* 0x0000c80039397a20 */ /* 0x000fe40000410000 */
[----:B------:R-:W-:Y:S02]  /*2b00*/  FMUL.FTZ R58, R58, c[0x0][0x320] ;  /* 0x0000c8003a3a7a20 */ /* 0x000fe40000410000 */
[----:B------:R-:W-:Y:S01]  /*2b10*/  HMMA.16816.F32.BF16 R80, R184, R98, R80 ;  /* 0x00000062b850723c */ /* 0x000fe20000041850 */
[----:B------:R-:W-:Y:S01]  /*2b20*/  FMUL.FTZ R52, R52, c[0x0][0x320] ;  /* 0x0000c80034347a20 */ /* 0x000fe20000410000 */
[----:B------:R-:W1:Y:S01]  /*2b30*/  MUFU.TANH R56, R56 ;  /* 0x0000003800387308 */ /* 0x000e620000002400 */
[----:B------:R-:W-:Y:S02]  /*2b40*/  FMUL.FTZ R53, R53, c[0x0][0x320] ;  /* 0x0000c80035357a20 */ /* 0x000fe40000410000 */
[----:B------:R-:W-:Y:S02]  /*2b50*/  FMUL.FTZ R54, R54, c[0x0][0x320] ;  /* 0x0000c80036367a20 */ /* 0x000fe40000410000 */
[----:B------:R-:W-:Y:S01]  /*2b60*/  FMUL.FTZ R55, R55, c[0x0][0x320] ;  /* 0x0000c80037377a20 */ /* 0x000fe20000410000 */
[C---:B--2---:R-:W-:Y:S01]  /*2b70*/  HMMA.16816.F32.BF16 R28, R192.reuse, R16, R28 ;  /* 0x00000010c01c723c */ /* 0x044fe2000004181c */
[----:B------:R-:W-:Y:S01]  /*2b80*/  FMUL.FTZ R59, R59, c[0x0][0x320] ;  /* 0x0000c8003b3b7a20 */ /* 0x000fe20000410000 */
[----:B------:R-:W2:Y:S06]  /*2b90*/  MUFU.TANH R182, R54 ;  /* 0x0000003600b67308 */ /* 0x000eac0000002400 */
[----:B------:R-:W-:Y:S01]  /*2ba0*/  HMMA.16816.F32.BF16 R88, R192, R18, R88 ;  /* 0x00000012c058723c */ /* 0x000fe20000041858 */
[----:B------:R-:W2:Y:S01]  /*2bb0*/  LDSM.16.M88.4 R16, [R238+0xf900] ;  /* 0x00f90000ee10783b */ /* 0x000ea20000000200 */
[----:B------:R-:W2:Y:S06]  /*2bc0*/  MUFU.TANH R181, R55 ;  /* 0x0000003700b57308 */ /* 0x000eac0000002400 */
[C---:B-1----:R-:W-:Y:S02]  /*2bd0*/  HMMA.16816.F32.BF16 R48, R196.reuse, R20, R48 ;  /* 0x00000014c430723c */ /* 0x042fe40000041830 */
[----:B------:R-:W1:Y:S06]  /*2be0*/  MUFU.TANH R57, R57 ;  /* 0x0000003900397308 */ /* 0x000e6c0000002400 */
[----:B------:R-:W-:Y:S01]  /*2bf0*/  HMMA.16816.F32.BF16 R44, R196, R22, R44 ;  /* 0x00000016c42c723c */ /* 0x000fe2000004182c */
[----:B------:R-:W1:Y:S01]  /*2c00*/  LDSM.16.M88.4 R20, [R224+0x6000] ;  /* 0x00600000e014783b */ /* 0x000e620000000200 */
[----:B------:R-:W1:Y:S06]  /*2c10*/  MUFU.TANH R58, R58 ;  /* 0x0000003a003a7308 */ /* 0x000e6c0000002400 */
[----:B------:R-:W-:Y:S02]  /*2c20*/  HMMA.16816.F32.BF16 R60, R212, R70, R60 ;  /* 0x00000046d43c723c */ /* 0x000fe4000004183c */
[----:B------:R-:W1:Y:S06]  /*2c30*/  MUFU.TANH R70, R64 ;  /* 0x0000004000467308 */ /* 0x000e6c0000002400 */
[----:B------:R-:W-:Y:S02]  /*2c40*/  HMMA.16816.F32.BF16 R40, R196, R24, R40 ;  /* 0x00000018c428723c */ /* 0x000fe40000041828 */
[----:B------:R2:W1:Y:S06]  /*2c50*/  MUFU.TANH R71, R65 ;  /* 0x0000004100477308 */ /* 0x00046c0000002400 */
[C---:B---3--:R-:W-:Y:S02]  /*2c60*/  HMMA.16816.F32.BF16 R104, R188.reuse, R8, R104 ;  /* 0x00000008bc68723c */ /* 0x048fe40000041868 */
[----:B------:R-:W3:Y:S06]  /*2c70*/  MUFU.TANH R59, R59 ;  /* 0x0000003b003b7308 */ /* 0x000eec0000002400 */
[----:B------:R-:W-:Y:S01]  /*2c80*/  HMMA.16816.F32.BF16 R80, R188, R10, R80 ;  /* 0x0000000abc50723c */ /* 0x000fe20000041850 */
[----:B------:R-:W-:Y:S01]  /*2c90*/  LDSM.16.M88.4 R8, [R237+0x7800] ;  /* 0x00780000ed08783b */ /* 0x000fe20000000200 */
[----:B------:R-:W-:-:S02]  /*2ca0*/  FMUL.FTZ R60, R60, c[0x0][0x320] ;  /* 0x0000c8003c3c7a20 */ /* 0x000fc40000410000 */
[----:B------:R-:W-:Y:S01]  /*2cb0*/  FMUL.FTZ R61, R61, c[0x0][0x320] ;  /* 0x0000c8003d3d7a20 */ /* 0x000fe20000410000 */
[----:B--2---:R-:W2:Y:S01]  /*2cc0*/  LDSM.16.M88.4 R64, [R224+0x5800] ;  /* 0x00580000e040783b */ /* 0x004ea20000000200 */
[----:B------:R-:W-:Y:S02]  /*2cd0*/  FMUL.FTZ R62, R62, c[0x0][0x320] ;  /* 0x0000c8003e3e7a20 */ /* 0x000fe40000410000 */
[----:B------:R-:W-:Y:S01]  /*2ce0*/  HMMA.16816.F32.BF16 R36, R196, R26, R36 ;  /* 0x0000001ac424723c */ /* 0x000fe20000041824 */
[----:B------:R-:W-:Y:S01]  /*2cf0*/  LDSM.16.M88.4 R24, [R224+0x6800] ;  /* 0x00680000e018783b */ /* 0x000fe20000000200 */
[----:B------:R-:W-:Y:S01]  /*2d00*/  FMUL.FTZ R63, R63, c[0x0][0x320] ;  /* 0x0000c8003f3f7a20 */ /* 0x000fe20000410000 */
[----:B------:R-:W1:Y:S05]  /*2d10*/  MUFU.TANH R60, R60 ;  /* 0x0000003c003c7308 */ /* 0x000e6a0000002400 */
[C---:B------:R-:W-:Y:S03]  /*2d20*/  HMMA.16816.F32.BF16 R76, R188.reuse, R16, R76 ;  /* 0x00000010bc4c723c */ /* 0x040fe6000004184c */
[----:B------:R-:W2:Y:S05]  /*2d30*/  MUFU.TANH R61, R61 ;  /* 0x0000003d003d7308 */ /* 0x000eaa0000002400 */
[----:B------:R-:W-:Y:S01]  /*2d40*/  HMMA.16816.F32.BF16 R72, R188, R18, R72 ;  /* 0x00000012bc48723c */ /* 0x000fe20000041848 */
[----:B------:R-:W-:Y:S02]  /*2d50*/  LDSM.16.M88.4 R16, [R224+0x7800] ;  /* 0x00780000e010783b */ /* 0x000fe40000000200 */
[----:B------:R-:W2:Y:S05]  /*2d60*/  MUFU.TANH R62, R62 ;  /* 0x0000003e003e7308 */ /* 0x000eaa0000002400 */
[----:B-1----:R-:W-:Y:S03]  /*2d70*/  HMMA.16816.F32.BF16 R40, R212, R20, R40 ;  /* 0x00000014d428723c */ /* 0x002fe60000041828 */
[----:B------:R-:W1:Y:S05]  /*2d80*/  MUFU.TANH R63, R63 ;  /* 0x0000003f003f7308 */ /* 0x000e6a0000002400 */
[C---:B------:R-:W-:Y:S08]  /*2d90*/  HMMA.16816.F32.BF16 R104, R192.reuse, R12, R104 ;  /* 0x0000000cc068723c */ /* 0x040ff00000041868 */
[----:B------:R-:W-:Y:S01]  /*2da0*/  HMMA.16816.F32.BF16 R80, R192, R14, R80 ;  /* 0x0000000ec050723c */ /* 0x000fe20000041850 */
[----:B------:R-:W1:Y:S07]  /*2db0*/  LDSM.16.M88.4 R12, [R235+0xf900] ;  /* 0x00f90000eb0c783b */ /* 0x000e6e0000000200 */
[----:B--2---:R-:W-:Y:S01]  /*2dc0*/  HMMA.16816.F32.BF16 R48, R212, R64, R48 ;  /* 0x00000040d430723c */ /* 0x004fe20000041830 */
[----:B------:R-:W2:Y:S01]  /*2dd0*/  MUFU.TANH R64, R52 ;  /* 0x0000003400407308 */ /* 0x000ea20000002400 */
[----:B------:R-:W-:-:S02]  /*2de0*/  FMUL.FTZ R40, R40, c[0x0][0x320] ;  /* 0x0000c80028287a20 */ /* 0x000fc40000410000 */
[----:B------:R-:W-:Y:S02]  /*2df0*/  FMUL.FTZ R41, R41, c[0x0][0x320] ;  /* 0x0000c80029297a20 */ /* 0x000fe40000410000 */
[----:B------:R-:W-:Y:S02]  /*2e00*/  FMUL.FTZ R42, R42, c[0x0][0x320] ;  /* 0x0000c8002a2a7a20 */ /* 0x000fe40000410000 */
[----:B------:R-:W-:Y:S01]  /*2e10*/  HMMA.16816.F32.BF16 R36, R212, R22, R36 ;  /* 0x00000016d424723c */ /* 0x000fe20000041824 */
[----:B------:R2:W1:Y:S01]  /*2e20*/  MUFU.TANH R65, R53 ;  /* 0x0000003500417308 */ /* 0x0004620000002400 */
[----:B------:R-:W3:Y:S01]  /*2e30*/  LDSM.16.M88.4 R20, [R235+0xf100] ;  /* 0x00f10000eb14783b */ /* 0x000ee20000000200 */
[----:B------:R-:W-:-:S05]  /*2e40*/  FMUL.FTZ R43, R43, c[0x0][0x320] ;  /* 0x0000c8002b2b7a20 */ /* 0x000fca0000410000 */
[C---:B------:R-:W-:Y:S01]  /*2e50*/  HMMA.16816.F32.BF16 R76, R192.reuse, R8, R76 ;  /* 0x00000008c04c723c */ /* 0x040fe2000004184c */
[----:B------:R-:W1:Y:S07]  /*2e60*/  MUFU.TANH R178, R40 ;  /* 0x0000002800b27308 */ /* 0x000e6e0000002400 */
[----:B------:R-:W-:Y:S01]  /*2e70*/  HMMA.16816.F32.BF16 R72, R192, R10, R72 ;  /* 0x0000000ac048723c */ /* 0x000fe20000041848 */
[----:B--2---:R-:W2:Y:S01]  /*2e80*/  LDSM.16.M88.4 R52, [R235+0xe900] ;  /* 0x00e90000eb34783b */ /* 0x004ea20000000200 */
[----:B------:R-:W2:Y:S01]  /*2e90*/  MUFU.TANH R177, R41 ;  /* 0x0000002900b17308 */ /* 0x000ea20000002400 */
[----:B------:R-:W-:-:S02]  /*2ea0*/  FMUL.FTZ R48, R48, c[0x0][0x320] ;  /* 0x0000c80030307a20 */ /* 0x000fc40000410000 */
[----:B------:R-:W-:Y:S02]  /*2eb0*/  FMUL.FTZ R49, R49, c[0x0][0x320] ;  /* 0x0000c80031317a20 */ /* 0x000fe40000410000 */
[----:B------:R-:W-:Y:S01]  /*2ec0*/  FMUL.FTZ R50, R50, c[0x0][0x320] ;  /* 0x0000c80032327a20 */ /* 0x000fe20000410000 */
[----:B------:R-:W-:Y:S01]  /*2ed0*/  HMMA.16816.F32.BF16 R44, R212, R66, R44 ;  /* 0x00000042d42c723c */ /* 0x000fe2000004182c */
[----:B------:R-:W-:Y:S01]  /*2ee0*/  FMUL.FTZ R51, R51, c[0x0][0x320] ;  /* 0x0000c80033337a20 */ /* 0x000fe20000410000 */
[----:B------:R-:W2:Y:S01]  /*2ef0*/  MUFU.TANH R161, R42 ;  /* 0x0000002a00a17308 */ /* 0x000ea20000002400 */
[----:B------:R-:W-:Y:S02]  /*2f00*/  FMUL.FTZ R36, R36, c[0x0][0x320] ;  /* 0x0000c80024247a20 */ /* 0x000fe40000410000 */
[----:B------:R-:W-:Y:S02]  /*2f10*/  FMUL.FTZ R37, R37, c[0x0][0x320] ;  /* 0x0000c80025257a20 */ /* 0x000fe40000410000 */
[----:B------:R-:W-:Y:S01]  /*2f20*/  FMUL.FTZ R38, R38, c[0x0][0x320] ;  /* 0x0000c80026267a20 */ /* 0x000fe20000410000 */
[C---:B-1----:R-:W-:Y:S01]  /*2f30*/  HMMA.16816.F32.BF16 R76, R196.reuse, R12, R76 ;  /* 0x0000000cc44c723c */ /* 0x042fe2000004184c */
[----:B------:R-:W-:Y:S01]  /*2f40*/  FMUL.FTZ R39, R39, c[0x0][0x320] ;  /* 0x0000c80027277a20 */ /* 0x000fe20000410000 */
[----:B------:R1:W1:Y:S06]  /*2f50*/  MUFU.TANH R162, R43 ;  /* 0x0000002b00a27308 */ /* 0x00026c0000002400 */
[C---:B------:R-:W-:Y:S02]  /*2f60*/  HMMA.16816.F32.BF16 R72, R196.reuse, R14, R72 ;  /* 0x0000000ec448723c */ /* 0x040fe40000041848 */
[----:B------:R2:W2:Y:S06]  /*2f70*/  MUFU.TANH R145, R48 ;  /* 0x0000003000917308 */ /* 0x0004ac0000002400 */
[----:B---3--:R-:W-:Y:S01]  /*2f80*/  HMMA.16816.F32.BF16 R104, R196, R20, R104 ;  /* 0x00000014c468723c */ /* 0x008fe20000041868 */
[----:B------:R-:W-:Y:S01]  /*2f90*/  FMUL.FTZ R44, R44, c[0x0][0x320] ;  /* 0x0000c8002c2c7a20 */ /* 0x000fe20000410000 */
[----:B-1----:R-:W1:Y:S01]  /*2fa0*/  LDSM.16.M88.4 R40, [R224+0x7000] ;  /* 0x00700000e028783b */ /* 0x002e620000000200 */
[----:B------:R-:W-:Y:S01]  /*2fb0*/  FMUL.FTZ R45, R45, c[0x0][0x320] ;  /* 0x0000c8002d2d7a20 */ /* 0x000fe20000410000 */
[----:B------:R3:W1:Y:S01]  /*2fc0*/  MUFU.TANH R146, R49 ;  /* 0x0000003100927308 */ /* 0x0006620000002400 */
[----:B------:R-:W-:Y:S01]  /*2fd0*/  FMUL.FTZ R46, R46, c[0x0][0x320] ;  /* 0x0000c8002e2e7a20 */ /* 0x000fe20000410000 */
[----:B------:R-:W-:-:S04]  /*2fe0*/  DEPBAR.LE SB0, 0x0 ;  /* 0x000080000000791a */ /* 0x000fc80000000000 */
[C---:B--2---:R-:W-:Y:S01]  /*2ff0*/  HMMA.16816.F32.BF16 R28, R196.reuse, R52, R28 ;  /* 0x00000034c41c723c */ /* 0x044fe2000004181c */
[----:B------:R-:W-:Y:S01]  /*3000*/  FMUL.FTZ R47, R47, c[0x0][0x320] ;  /* 0x0000c8002f2f7a20 */ /* 0x000fe20000410000 */
[----:B------:R3:W2:Y:S06]  /*3010*/  MUFU.TANH R150, R50 ;  /* 0x0000003200967308 */ /* 0x0006ac0000002400 */
[C---:B------:R-:W-:Y:S02]  /*3020*/  HMMA.16816.F32.BF16 R88, R196.reuse, R54, R88 ;  /* 0x00000036c458723c */ /* 0x040fe40000041858 */
[----:B------:R3:W1:Y:S06]  /*3030*/  MUFU.TANH R151, R51 ;  /* 0x0000003300977308 */ /* 0x00066c0000002400 */
[----:B------:R-:W-:Y:S02]  /*3040*/  HMMA.16816.F32.BF16 R80, R196, R22, R80 ;  /* 0x00000016c450723c */ /* 0x000fe40000041850 */
[----:B------:R3:W1:Y:S06]  /*3050*/  MUFU.TANH R148, R44 ;  /* 0x0000002c00947308 */ /* 0x00066c0000002400 */
[C---:B------:R-:W-:Y:S02]  /*3060*/  HMMA.16816.F32.BF16 R76, R212.reuse, R16, R76 ;  /* 0x00000010d44c723c */ /* 0x040fe4000004184c */
[----:B------:R3:W1:Y:S06]  /*3070*/  MUFU.TANH R147, R45 ;  /* 0x0000002d00937308 */ /* 0x00066c0000002400 */
[C---:B------:R-:W-:Y:S02]  /*3080*/  HMMA.16816.F32.BF16 R72, R212.reuse, R18, R72 ;  /* 0x00000012d448723c */ /* 0x040fe40000041848 */
[----:B------:R3:W1:Y:S06]  /*3090*/  MUFU.TANH R180, R46 ;  /* 0x0000002e00b47308 */ /* 0x00066c0000002400 */
[C---:B------:R-:W-:Y:S02]  /*30a0*/  HMMA.16816.F32.BF16 R28, R212.reuse, R24, R28 ;  /* 0x00000018d41c723c */ /* 0x040fe4000004181c */
[----:B------:R3:W2:Y:S06]  /*30b0*/  MUFU.TANH R179, R47 ;  /* 0x0000002f00b37308 */ /* 0x0006ac0000002400 */
[----:B------:R-:W-:Y:S01]  /*30c0*/  HMMA.16816.F32.BF16 R88, R212, R26, R88 ;  /* 0x0000001ad458723c */ /* 0x000fe20000041858 */
[----:B------:R-:W-:Y:S01]  /*30d0*/  FMUL.FTZ R66, R78, c[0x0][0x320] ;  /* 0x0000c8004e427a20 */ /* 0x000fe20000410000 */
[----:B------:R3:W2:Y:S01]  /*30e0*/  MUFU.TANH R160, R36 ;  /* 0x0000002400a07308 */ /* 0x0006a20000002400 */
[----:B------:R-:W-:-:S02]  /*30f0*/  FMUL.FTZ R13, R79, c[0x0][0x320] ;  /* 0x0000c8004f0d7a20 */ /* 0x000fc40000410000 */
[----:B------:R-:W-:Y:S02]  /*3100*/  FMUL.FTZ R76, R76, c[0x0][0x320] ;  /* 0x0000c8004c4c7a20 */ /* 0x000fe40000410000 */
[----:B------:R-:W-:Y:S01]  /*3110*/  FMUL.FTZ R77, R77, c[0x0][0x320] ;  /* 0x0000c8004d4d7a20 */ /* 0x000fe20000410000 */
[C---:B-1----:R-:W-:Y:S01]  /*3120*/  HMMA.16816.F32.BF16 R104, R212.reuse, R40, R104 ;  /* 0x00000028d468723c */ /* 0x042fe20000041868 */
[----:B------:R-:W-:Y:S01]  /*3130*/  FMUL.FTZ R67, R73, c[0x0][0x320] ;  /* 0x0000c80049437a20 */ /* 0x000fe20000410000 */
[----:B------:R3:W1:Y:S01]  /*3140*/  MUFU.TANH R159, R37 ;  /* 0x00000025009f7308 */ /* 0x0006620000002400 */
[----:B------:R-:W-:Y:S02]  /*3150*/  FMUL.FTZ R15, R74, c[0x0][0x320] ;  /* 0x0000c8004a0f7a20 */ /* 0x000fe40000410000 */
[----:B------:R-:W-:Y:S02]  /*3160*/  FMUL.FTZ R14, R75, c[0x0][0x320] ;  /* 0x0000c8004b0e7a20 */ /* 0x000fe40000410000 */
[----:B------:R-:W-:Y:S01]  /*3170*/  FMUL.FTZ R72, R72, c[0x0][0x320] ;  /* 0x0000c80048487a20 */ /* 0x000fe20000410000 */
[----:B------:R-:W-:Y:S01]  /*3180*/  HMMA.16816.F32.BF16 R80, R212, R42, R80 ;  /* 0x0000002ad450723c */ /* 0x000fe20000041850 */
[----:B------:R-:W-:Y:S01]  /*3190*/  FMUL.FTZ R28, R28, c[0x0][0x320] ;  /* 0x0000c8001c1c7a20 */ /* 0x000fe20000410000 */
[----:B------:R3:W1:Y:S01]  /*31a0*/  MUFU.TANH R164, R38 ;  /* 0x0000002600a47308 */ /* 0x0006620000002400 */
[----:B------:R-:W-:-:S02]  /*31b0*/  FMUL.FTZ R29, R29, c[0x0][0x320] ;  /* 0x0000c8001d1d7a20 */ /* 0x000fc40000410000 */
[----:B------:R-:W-:Y:S02]  /*31c0*/  FMUL.FTZ R30, R30, c[0x0][0x320] ;  /* 0x0000c8001e1e7a20 */ /* 0x000fe40000410000 */
[----:B------:R-:W-:Y:S02]  /*31d0*/  FMUL.FTZ R31, R31, c[0x0][0x320] ;  /* 0x0000c8001f1f7a20 */ /* 0x000fe40000410000 */
[----:B------:R-:W-:Y:S01]  /*31e0*/  FMUL.FTZ R88, R88, c[0x0][0x320] ;  /* 0x0000c80058587a20 */ /* 0x000fe20000410000 */
[----:B------:R3:W1:Y:S01]  /*31f0*/  MUFU.TANH R165, R39 ;  /* 0x0000002700a57308 */ /* 0x0006620000002400 */
[----:B------:R-:W-:Y:S02]  /*3200*/  FMUL.FTZ R89, R89, c[0x0][0x320] ;  /* 0x0000c80059597a20 */ /* 0x000fe40000410000 */
[----:B------:R-:W-:Y:S02]  /*3210*/  FMUL.FTZ R90, R90, c[0x0][0x320] ;  /* 0x0000c8005a5a7a20 */ /* 0x000fe40000410000 */
[----:B------:R-:W-:-:S02]  /*3220*/  FMUL.FTZ R91, R91, c[0x0][0x320] ;  /* 0x0000c8005b5b7a20 */ /* 0x000fc40000410000 */
[----:B------:R-:W-:Y:S01]  /*3230*/  FMUL.FTZ R104, R104, c[0x0][0x320] ;  /* 0x0000c80068687a20 */ /* 0x000fe20000410000 */
[----:B------:R3:W1:Y:S01]  /*3240*/  MUFU.TANH R176, R28 ;  /* 0x0000001c00b07308 */ /* 0x0006620000002400 */
[----:B------:R-:W-:Y:S02]  /*3250*/  FMUL.FTZ R105, R105, c[0x0][0x320] ;  /* 0x0000c80069697a20 */ /* 0x000fe40000410000 */
[----:B------:R-:W-:Y:S02]  /*3260*/  FMUL.FTZ R106, R106, c[0x0][0x320] ;  /* 0x0000c8006a6a7a20 */ /* 0x000fe40000410000 */
[----:B------:R-:W-:Y:S02]  /*3270*/  FMUL.FTZ R107, R107, c[0x0][0x320] ;  /* 0x0000c8006b6b7a20 */ /* 0x000fe40000410000 */
[----:B------:R-:W-:Y:S01]  /*3280*/  FMUL.FTZ R80, R80, c[0x0][0x320] ;  /* 0x0000c80050507a20 */ /* 0x000fe20000410000 */
[----:B------:R3:W1:Y:S01]  /*3290*/  MUFU.TANH R171, R29 ;  /* 0x0000001d00ab7308 */ /* 0x0006620000002400 */
[----:B------:R-:W-:-:S02]  /*32a0*/  FMUL.FTZ R81, R81, c[0x0][0x320] ;  /* 0x0000c80051517a20 */ /* 0x000fc40000410000 */
[----:B------:R-:W-:Y:S02]  /*32b0*/  FMUL.FTZ R82, R82, c[0x0][0x320] ;  /* 0x0000c80052527a20 */ /* 0x000fe40000410000 */
[----:B------:R-:W-:-:S03]  /*32c0*/  FMUL.FTZ R83, R83, c[0x0][0x320] ;  /* 0x0000c80053537a20 */ /* 0x000fc60000410000 */
[----:B------:R3:W1:Y:S08]  /*32d0*/  MUFU.TANH R168, R30 ;  /* 0x0000001e00a87308 */ /* 0x0006700000002400 */
        /* <DEDUP_REMOVED lines=15> */
[----:B------:R-:W1:Y:S08]  /*33d0*/  MUFU.TANH R66, R66 ;  /* 0x0000004200427308 */ /* 0x000e700000002400 */
[----:B------:R-:W1:Y:S08]  /*33e0*/  MUFU.TANH R13, R13 ;  /* 0x0000000d000d7308 */ /* 0x000e700000002400 */
[----:B------:R3:W1:Y:S08]  /*33f0*/  MUFU.TANH R134, R72 ;  /* 0x0000004800867308 */ /* 0x0006700000002400 */
[----:B------:R-:W1:Y:S08]  /*3400*/  MUFU.TANH R67, R67 ;  /* 0x0000004300437308 */ /* 0x000e700000002400 */
[----:B------:R-:W1:Y:S08]  /*3410*/  MUFU.TANH R15, R15 ;  /* 0x0000000f000f7308 */ /* 0x000e700000002400 */
[----:B------:R-:W1:Y:S01]  /*3420*/  MUFU.TANH R14, R14 ;  /* 0x0000000e000e7308 */ /* 0x000e620000002400 */
[----:B------:R-:W-:Y:S06]  /*3430*/  BAR.SYNC.DEFER_BLOCKING 0x0 ;  /* 0x0000000000007b1d */ /* 0x000fec0000010000 */
[----:B------:R-:W-:Y:S05]  /*3440*/  @P1 BRA `(.L_x_25) ;  /* 0x0000047000001947 */ /* 0x000fea0003800000 */
[----:B--234-:R-:W-:Y:S01]  /*3450*/  ULEA UR4, UR6, UR10, 0x7 ;  /* 0x0000000a06047291 */ /* 0x01cfe2000f8e383f */
[----:B------:R-:W-:-:S05]  /*3460*/  IMAD.MOV.U32 R239, RZ, RZ, RZ ;  /* 0x000000ffffef7224 */ /* 0x000fca00078e00ff */
[----:B------:R-:W-:-:S05]  /*3470*/  IMAD.U32 R240, RZ, RZ, UR4 ;  /* 0x00000004fff07e24 */ /* 0x000fca000f8e00ff */
[----:B------:R-:W-:-:S05]  /*3480*/  IADD3 R240, R240, -0x100, R242 ;  /* 0xffffff00f0f07810 */ /* 0x000fca0007ffe0f2 */
[----:B------:R-:W-:-:S04]  /*3490*/  @P0 IMAD.HI.U32 R9, R240, c[0x0][0x2bc], RZ ;  /* 0x0000af00f0090a27 */ /* 0x000fc800078e00ff */
[----:B------:R-:W-:Y:S01]  /*34a0*/  IMAD.MOV.U32 R8, RZ, RZ, R240 ;  /* 0x000000ffff087224 */ /* 0x000fe200078e00f0 */
[----:B------:R-:W-:-:S04]  /*34b0*/  @P0 SHF.R.U32.HI R8, RZ, c[0x0][0x2c0], R9 ;  /* 0x0000b000ff080a19 */ /* 0x000fc80000011609 */
[----:B------:R-:W-:-:S04]  /*34c0*/  @!P6 IADD3 R11, P1, R8, UR16, RZ ;  /* 0x00000010080bec10 */ /* 0x000fc8000ff3e0ff */
[----:B------:R-:W-:Y:S02]  /*34d0*/  @!P6 LEA.HI.X.SX32 R9, R8, UR14, 0x1, P1 ;  /* 0x0000000e0809ec11 */ /* 0x000fe400088f0eff */
[----:B------:R-:W-:-:S04]  /*34e0*/  @!P6 LEA R10, P1, R11, c[0x0][0x2a0], 0x2 ;  /* 0x0000a8000b0aea11 */ /* 0x000fc800078210ff */
[----:B------:R-:W-:-:S05]  /*34f0*/  @!P6 LEA.HI.X R11, R11, c[0x0][0x2a4], R9, 0x2, P1 ;  /* 0x0000a9000b0bea11 */ /* 0x000fca00008f1409 */
[----:B------:R2:W3:Y:S01]  /*3500*/  @!P6 LDG.E R239, [R10.64] ;  /* 0x0000000c0aefe981 */ /* 0x0004e2000c1e1900 */
[----:B------:R-:W-:Y:S01]  /*3510*/  IMAD.MOV R8, RZ, RZ, -R8 ;  /* 0x000000ffff087224 */ /* 0x000fe200078e0a08 */
[----:B------:R-:W-:Y:S02]  /*3520*/  SEL R23, RZ, 0x10, P3 ;  /* 0x00000010ff177807 */ /* 0x000fe40001800000 */
[----:B------:R-:W-:Y:S01]  /*3530*/  SHF.L.U64.HI R12, R33, 0x1, R35 ;  /* 0x00000001210c7819 */ /* 0x000fe20000010223 */
[----:B------:R-:W-:Y:S01]  /*3540*/  IMAD R240, R8, c[0x0][0x2b8], R240 ;  /* 0x0000ae0008f07a24 */ /* 0x000fe200078e02f0 */
[----:B------:R-:W-:Y:S02]  /*3550*/  IADD3 R24, -R23, 0x10, RZ ;  /* 0x0000001017187810 */ /* 0x000fe40007ffe1ff */
[----:B------:R-:W-:Y:S02]  /*3560*/  SHF.L.U64.HI R9, R32, 0x1, R34 ;  /* 0x0000000120097819 */ /* 0x000fe40000010222 */
[----:B------:R-:W-:-:S02]  /*3570*/  SHF.R.S32.HI R8, RZ, 0x1f, R240 ;  /* 0x0000001fff087819 */ /* 0x000fc400000114f0 */
[----:B------:R-:W-:-:S03]  /*3580*/  LOP3.LUT R24, R24, 0xf, RZ, 0xc0, !PT ;  /* 0x0000000f18187812 */ /* 0x000fc600078ec0ff */
[----:B------:R-:W-:-:S04]  /*3590*/  IMAD R8, R8, c[0x0][0x1e0], RZ ;  /* 0x0000780008087a24 */ /* 0x000fc800078e02ff */
[C---:B------:R-:W-:Y:S02]  /*35a0*/  IMAD R8, R240.reuse, c[0x0][0x1e4], R8 ;  /* 0x00007900f0087a24 */ /* 0x040fe400078e0208 */
[----:B--2---:R-:W-:-:S04]  /*35b0*/  IMAD.WIDE.U32 R10, R240, c[0x0][0x1e0], RZ ;  /* 0x00007800f00a7a25 */ /* 0x004fc800078e00ff */
[----:B------:R-:W-:Y:S01]  /*35c0*/  IMAD.IADD R11, R11, 0x1, R8 ;  /* 0x000000010b0b7824 */ /* 0x000fe200078e0208 */
[----:B---3--:R-:W-:-:S03]  /*35d0*/  SHF.R.S32.HI R8, RZ, 0x1f, R239 ;  /* 0x0000001fff087819 */ /* 0x008fc600000114ef */
[----:B------:R-:W-:-:S04]  /*35e0*/  IMAD.WIDE.U32 R10, R239, c[0x0][0x1f0], R10 ;  /* 0x00007c00ef0a7a25 */ /* 0x000fc800078e000a */
[----:B------:R-:W-:Y:S01]  /*35f0*/  IMAD R8, R8, c[0x0][0x1f0], RZ ;  /* 0x00007c0008087a24 */ /* 0x000fe200078e02ff */
[----:B------:R-:W-:Y:S02]  /*3600*/  IADD3 R18, P1, R10, UR20, RZ ;  /* 0x000000140a127c10 */ /* 0x000fe4000ff3e0ff */
[----:B------:R-:W-:Y:S01]  /*3610*/  SEL R10, RZ, 0x10, P4 ;  /* 0x00000010ff0a7807 */ /* 0x000fe20002000000 */
[----:B------:R-:W-:-:S03]  /*3620*/  IMAD R8, R239, c[0x0][0x1f4], R8 ;  /* 0x00007d00ef087a24 */ /* 0x000fc600078e0208 */
[----:B------:R-:W-:Y:S02]  /*3630*/  IADD3 R26, -R10, 0x10, RZ ;  /* 0x000000100a1a7810 */ /* 0x000fe40007ffe1ff */
[----:B------:R-:W-:Y:S01]  /*3640*/  IADD3.X R8, R11, UR18, R8, P1, !PT ;  /* 0x000000120b087c10 */ /* 0x000fe20008ffe408 */
[----:B------:R-:W-:Y:S01]  /*3650*/  IMAD.SHL.U32 R11, R33, 0x2, RZ ;  /* 0x00000002210b7824 */ /* 0x000fe200078e00ff */
[----:B------:R-:W-:Y:S02]  /*3660*/  LEA R17, P1, R18, c[0x0][0x1c8], 0x1 ;  /* 0x0000720012117a11 */ /* 0x000fe400078208ff */
[----:B------:R-:W-:Y:S02]  /*3670*/  LOP3.LUT R26, R26, 0xf, RZ, 0xc0, !PT ;  /* 0x0000000f1a1a7812 */ /* 0x000fe400078ec0ff */
[----:B------:R-:W-:Y:S01]  /*3680*/  LEA.HI.X R18, R18, c[0x0][0x1cc], R8, 0x1, P1 ;  /* 0x0000730012127a11 */ /* 0x000fe200008f0c08 */
[----:B------:R-:W2:Y:S01]  /*3690*/  SHFL.IDX PT, R25, R17, 0x3, 0x181f ;  /* 0x00781f0011197f89 */ /* 0x000ea200000e0000 */
[----:B------:R-:W-:-:S03]  /*36a0*/  IMAD.SHL.U32 R8, R32, 0x2, RZ ;  /* 0x0000000220087824 */ /* 0x000fc600078e00ff */
[----:B------:R-:W3:Y:S04]  /*36b0*/  SHFL.IDX PT, R16, R18, 0x3, 0x181f ;  /* 0x00781f0012107f89 */ /* 0x000ee800000e0000 */
[----:B------:R-:W4:Y:S04]  /*36c0*/  SHFL.IDX PT, R21, R17, RZ, 0x181f ;  /* 0x00181fff11157589 */ /* 0x000f2800000e0000 */
[----:B------:R-:W5:Y:S04]  /*36d0*/  SHFL.IDX PT, R19, R17, 0x1, 0x181f ;  /* 0x00381f0011137f89 */ /* 0x000f6800000e0000 */
[----:B------:R-:W1:Y:S04]  /*36e0*/  SHFL.IDX PT, R22, R18, RZ, 0x181f ;  /* 0x00181fff12167589 */ /* 0x000e6800000e0000 */
[----:B------:R-:W1:Y:S04]  /*36f0*/  SHFL.IDX PT, R17, R17, 0x2, 0x181f ;  /* 0x00581f0011117f89 */ /* 0x000e6800000e0000 */
[----:B------:R-:W1:Y:S01]  /*3700*/  SHFL.IDX PT, R20, R18, 0x1, 0x181f ;  /* 0x00381f0012147f89 */ /* 0x000e6200000e0000 */
[----:B--2---:R-:W-:-:S03]  /*3710*/  IADD3 R26, P2, P1, R26, R25, R11 ;  /* 0x000000191a1a7210 */ /* 0x004fc6000795e00b */
[----:B------:R-:W2:Y:S01]  /*3720*/  SHFL.IDX PT, R18, R18, 0x2, 0x181f ;  /* 0x00581f0012127f89 */ /* 0x000ea200000e0000 */
[-C--:B---3--:R-:W-:Y:S02]  /*3730*/  IADD3.X R27, RZ, R16.reuse, R12, P2, P1 ;  /* 0x00000010ff1b7210 */ /* 0x088fe400017e240c */
[----:B------:R-:W-:Y:S02]  /*3740*/  IADD3 R24, P2, P1, R24, R25, R8 ;  /* 0x0000001918187210 */ /* 0x000fe4000795e008 */
[CC--:B----4-:R-:W-:Y:S02]  /*3750*/  IADD3 R28, P5, R21.reuse, R11.reuse, RZ ;  /* 0x0000000b151c7210 */ /* 0x0d0fe40007fbe0ff */
[--C-:B------:R-:W-:Y:S02]  /*3760*/  IADD3.X R25, RZ, R16, R9.reuse, P2, P1 ;  /* 0x00000010ff197210 */ /* 0x100fe400017e2409 */
[-C--:B------:R-:W-:Y:S02]  /*3770*/  IADD3 R36, P2, R21, R8.reuse, RZ ;  /* 0x0000000815247210 */ /* 0x080fe40007f5e0ff */
[CC--:B-----5:R-:W-:Y:S01]  /*3780*/  IADD3 R30, P1, R19.reuse, R11.reuse, RZ ;  /* 0x0000000b131e7210 */ /* 0x0e0fe20007f3e0ff */
[C---:B-1----:R-:W-:Y:S01]  /*3790*/  IMAD.X R29, R22.reuse, 0x1, R12, P5 ;  /* 0x00000001161d7824 */ /* 0x042fe200028e060c */
[----:B------:R-:W-:Y:S01]  /*37a0*/  IADD3 R16, P5, R19, R8, RZ ;  /* 0x0000000813107210 */ /* 0x000fe20007fbe0ff */
[----:B------:R-:W-:Y:S01]  /*37b0*/  IMAD.X R37, R22, 0x1, R9, P2 ;  /* 0x0000000116257824 */ /* 0x000fe200010e0609 */
[----:B------:R-:W-:-:S02]  /*37c0*/  IADD3 R38, P2, R17, R11, RZ ;  /* 0x0000000b11267210 */ /* 0x000fc40007f5e0ff */
[----:B------:R1:W-:Y:S01]  /*37d0*/  LDGSTS.E.BYPASS.LTC128B.128 [R241+0x8100], [R28.64], !P4 ;  /* 0x081000001cf17fae */ /* 0x0003e2000e101d4c */
[C-C-:B------:R-:W-:Y:S01]  /*37e0*/  IMAD.X R31, R20.reuse, 0x1, R12.reuse, P1 ;  /* 0x00000001141f7824 */ /* 0x140fe200008e060c */
[----:B------:R-:W-:Y:S01]  /*37f0*/  IADD3 R8, P1, R17, R8, RZ ;  /* 0x0000000811087210 */ /* 0x000fe20007f3e0ff */
[--C-:B------:R-:W-:Y:S01]  /*3800*/  IMAD.X R17, R20, 0x1, R9.reuse, P5 ;  /* 0x0000000114117824 */ /* 0x100fe200028e0609 */
[----:B------:R-:W-:Y:S01]  /*3810*/  ISETP.NE.U32.AND P5, PT, R10, RZ, PT ;  /* 0x000000ff0a00720c */ /* 0x000fe20003fa5070 */
[C---:B--2---:R-:W-:Y:S01]  /*3820*/  IMAD.X R39, R18.reuse, 0x1, R12, P2 ;  /* 0x0000000112277824 */ /* 0x044fe200010e060c */
[----:B------:R-:W-:Y:S01]  /*3830*/  ISETP.NE.U32.AND P2, PT, R23, RZ, PT ;  /* 0x000000ff1700720c */ /* 0x000fe20003f45070 */
[----:B------:R-:W-:Y:S01]  /*3840*/  IMAD.X R9, R18, 0x1, R9, P1 ;  /* 0x0000000112097824 */ /* 0x000fe200008e0609 */
[----:B------:R1:W-:Y:S04]  /*3850*/  LDGSTS.E.BYPASS.LTC128B.128 [R241+0xc100], [R36.64], !P3 ;  /* 0x0c10000024f17fae */ /* 0x0003e8000d901d4c */
[----:B------:R1:W-:Y:S04]  /*3860*/  LDGSTS.E.BYPASS.LTC128B.128 [R241+0x9100], [R30.64], !P4 ;  /* 0x091000001ef17fae */ /* 0x0003e8000e101d4c */
[----:B------:R1:W-:Y:S04]  /*3870*/  LDGSTS.E.BYPASS.LTC128B.128 [R241+0xd100], [R16.64], !P3 ;  /* 0x0d10000010f17fae */ /* 0x0003e8000d901d4c */
[----:B------:R1:W-:Y:S04]  /*3880*/  LDGSTS.E.BYPASS.LTC128B.128 [R241+0xa100], [R38.64], !P4 ;  /* 0x0a10000026f17fae */ /* 0x0003e8000e101d4c */
[----:B------:R1:W-:Y:S04]  /*3890*/  LDGSTS.E.BYPASS.LTC128B.128 [R241+0xe100], [R8.64], !P3 ;  /* 0x0e10000008f17fae */ /* 0x0003e8000d901d4c */
[----:B------:R1:W-:Y:S04]  /*38a0*/  LDGSTS.E.BYPASS.LTC128B.128.ZFILL [R241+0xb100], [R26.64], P5 ;  /* 0x0b1000001af17fae */ /* 0x0003e8000a941d4c */
[----:B------:R1:W-:Y:S02]  /*38b0*/  LDGSTS.E.BYPASS.LTC128B.128.ZFILL [R241+0xf100], [R24.64], P2 ;  /* 0x0f10000018f17fae */ /* 0x0003e40009141d4c */
.L_x_25:
[----:B--234-:R-:W-:Y:S01]  /*38c0*/  LOP3.LUT R6, R6, 0xffffffe0, RZ, 0xc0, !PT ;  /* 0xffffffe006067812 */ /* 0x01cfe200078ec0ff */
[----:B-1----:R-:W-:Y:S01]  /*38d0*/  IMAD.MOV.U32 R17, RZ, RZ, -0x2 ;  /* 0xfffffffeff117424 */ /* 0x002fe200078e00ff */
[----:B------:R-:W0:Y:S01]  /*38e0*/  LDGDEPBAR ;  /* 0x00000000000079af */ /* 0x000e220000000000 */
[----:B------:R-:W-:-:S02]  /*38f0*/  IMAD.SHL.U32 R236, R4, 0x2, RZ ;  /* 0x0000000204ec7824 */ /* 0x000fc400078e00ff */
[----:B------:R-:W-:Y:S02]  /*3900*/  IMAD.IADD R6, R5, 0x1, -R6 ;  /* 0x0000000105067824 */ /* 0x000fe400078e0a06 */
[--C-:B------:R-:W-:Y:S01]  /*3910*/  IMAD R234, R2, 0x2, R236.reuse ;  /* 0x0000000202ea7824 */ /* 0x100fe200078e02ec */
[----:B------:R-:W-:Y:S01]  /*3920*/  LDSM.16.MT88.4 R124, [R236+0x100] ;  /* 0x00010000ec7c783b */ /* 0x000fe20000004200 */
[C---:B------:R-:W-:Y:S01]  /*3930*/  IMAD R233, R0.reuse, 0x2, R236 ;  /* 0x0000000200e97824 */ /* 0x040fe200078e02ec */
[----:B------:R-:W-:Y:S01]  /*3940*/  SHF.R.S32.HI R5, RZ, 0x1f, R6 ;  /* 0x0000001fff057819 */ /* 0x000fe20000011406 */
[----:B------:R-:W-:Y:S01]  /*3950*/  IMAD R232, R0, 0x2, R234 ;  /* 0x0000000200e87824 */ /* 0x000fe200078e02ea */
[----:B------:R-:W-:Y:S02]  /*3960*/  LDSM.16.MT88.4 R116, [R234+0x100] ;  /* 0x00010000ea74783b */ /* 0x000fe40000004200 */
[----:B------:R-:W-:Y:S02]  /*3970*/  LEA.HI R5, R5, R6, RZ, 0x2 ;  /* 0x0000000605057211 */ /* 0x000fe400078f10ff */
[----:B------:R-:W-:Y:S02]  /*3980*/  LDSM.16.MT88.4 R100, [R232+0x100] ;  /* 0x00010000e864783b */ /* 0x000fe40000004200 */
[----:B------:R-:W-:-:S02]  /*3990*/  LOP3.LUT R5, R5, 0x7ffffffc, RZ, 0xc0, !PT ;  /* 0x7ffffffc05057812 */ /* 0x000fc400078ec0ff */
[----:B------:R-:W-:Y:S03]  /*39a0*/  LDSM.16.MT88.4 R108, [R233+0x100] ;  /* 0x00010000e96c783b */ /* 0x000fe60000004200 */
[----:B------:R-:W-:Y:S01]  /*39b0*/  IMAD.IADD R5, R6, 0x1, -R5 ;  /* 0x0000000106057824 */ /* 0x000fe200078e0a05 */
[----:B------:R-:W-:Y:S03]  /*39c0*/  LDSM.16.MT88.4 R76, [R233+0x4100] ;  /* 0x00410000e94c783b */ /* 0x000fe60000004200 */
[----:B------:R-:W-:Y:S01]  /*39d0*/  IMAD R17, R5, R17, UR15 ;  /* 0x0000000f05117e24 */ /* 0x000fe2000f8e0211 */
[----:B------:R-:W-:Y:S04]  /*39e0*/  LDSM.16.MT88.4 R24, [R236+0x900] ;  /* 0x00090000ec18783b */ /* 0x000fe80000004200 */
[C---:B------:R-:W-:Y:S01]  /*39f0*/  ISETP.GT.AND P2, PT, R17.reuse, RZ, PT ;  /* 0x000000ff1100720c */ /* 0x040fe20003f44270 */
[----:B------:R-:W-:Y:S01]  /*3a00*/  LDSM.16.MT88.4 R20, [R234+0x900] ;  /* 0x00090000ea14783b */ /* 0x000fe20000004200 */
[----:B------:R-:W-:-:S02]  /*3a10*/  ISETP.GT.AND P1, PT, R17, 0x1, PT ;  /* 0x000000011100780c */ /* 0x000fc40003f24270 */
[----:B------:R-:W-:Y:S01]  /*3a20*/  ISETP.GT.AND P5, PT, R17, 0x8, PT ;  /* 0x000000081100780c */ /* 0x000fe20003fa4270 */
[----:B------:R-:W-:Y:S01]  /*3a30*/  LDSM.16.MT88.4 R36, [R234+0x4900] ;  /* 0x00490000ea24783b */ /* 0x000fe20000004200 */
[----:B------:R-:W-:Y:S02]  /*3a40*/  FSEL R3, R3, -INF , P2 ;  /* 0xff80000003037808 */ /* 0x000fe40001000000 */
[----:B------:R-:W-:Y:S02]  /*3a50*/  FSEL R16, R7, -INF , P1 ;  /* 0xff80000007107808 */ /* 0x000fe40000800000 */
[----:B------:R-:W-:Y:S02]  /*3a60*/  FSEL R84, R84, -INF , P2 ;  /* 0xff80000054547808 */ /* 0x000fe40001000000 */
[----:B------:R-:W-:Y:S02]  /*3a70*/  ISETP.GT.AND P2, PT, R17, 0x9, PT ;  /* 0x000000091100780c */ /* 0x000fe40003f44270 */
[----:B------:R-:W-:-:S02]  /*3a80*/  FSEL R68, R68, -INF , P5 ;  /* 0xff80000044447808 */ /* 0x000fc40002800000 */
[----:B------:R-:W-:Y:S02]  /*3a90*/  FMNMX.FTZ R18, R3, R16, !PT ;  /* 0x0000001003127209 */ /* 0x000fe40007810000 */
[----:B------:R-:W-:Y:S02]  /*3aa0*/  FSEL R85, R85, -INF , P1 ;  /* 0xff80000055557808 */ /* 0x000fe40000800000 */
[----:B------:R-:W-:Y:S02]  /*3ab0*/  ISETP.GT.AND P1, PT, R17, 0x10, PT ;  /* 0x000000101100780c */ /* 0x000fe40003f24270 */
[----:B------:R-:W-:Y:S02]  /*3ac0*/  FSEL R69, R69, -INF , P2 ;  /* 0xff80000045457808 */ /* 0x000fe40001000000 */
[----:B------:R-:W-:Y:S02]  /*3ad0*/  FMNMX.FTZ R18, R68, R18, !PT ;  /* 0x0000001244127209 */ /* 0x000fe40007810000 */
[----:B------:R-:W-:-:S02]  /*3ae0*/  FSEL R86, R86, -INF , P5 ;  /* 0xff80000056567808 */ /* 0x000fc40002800000 */
[----:B------:R-:W-:Y:S02]  /*3af0*/  ISETP.GT.AND P5, PT, R17, 0x11, PT ;  /* 0x000000111100780c */ /* 0x000fe40003fa4270 */
[----:B------:R-:W-:Y:S02]  /*3b00*/  FSEL R7, R70, -INF , P1 ;  /* 0xff80000046077808 */ /* 0x000fe40000800000 */
[----:B------:R-:W-:Y:S02]  /*3b10*/  FMNMX.FTZ R18, R69, R18, !PT ;  /* 0x0000001245127209 */ /* 0x000fe40007810000 */
        /* <DEDUP_REMOVED lines=8> */
[----:B------:R-:W-:-:S02]  /*3ba0*/  FMNMX.FTZ R19, R84, R85, !PT ;  /* 0x0000005554137209 */ /* 0x000fc40007810000 */
[----:B------:R-:W-:Y:S02]  /*3bb0*/  FSEL R10, R93, -INF , P5 ;  /* 0xff8000005d0a7808 */ /* 0x000fe40002800000 */
[----:B------:R-:W-:Y:S01]  /*3bc0*/  ISETP.GT.AND P5, PT, R17, 0x20, PT ;  /* 0x000000201100780c */ /* 0x000fe20003fa4270 */
[----:B------:R-:W-:Y:S01]  /*3bd0*/  LDSM.16.MT88.4 R92, [R236+0x4100] ;  /* 0x00410000ec5c783b */ /* 0x000fe20000004200 */
        /* <DEDUP_REMOVED lines=119> */
[----:B------:R-:W-:Y:S02]  /*4350*/  FMNMX.FTZ R17, R134, R18, !PT ;  /* 0x0000001286117209 */ /* 0x000fe40007810000 */
[----:B------:R-:W-:Y:S02]  /*4360*/  FMNMX.FTZ R19, R152, R19, !PT ;  /* 0x0000001398137209 */ /* 0x000fe40007810000 */
[----:B------:R-:W-:Y:S02]  /*4370*/  FMNMX.FTZ R17, R67, R17, !PT ;  /* 0x0000001143117209 */ /* 0x000fe40007810000 */
[----:B------:R-:W-:Y:S02]  /*4380*/  FMNMX.FTZ R19, R149, R19, !PT ;  /* 0x0000001395137209 */ /* 0x000fe40007810000 */
[----:B------:R-:W-:Y:S01]  /*4390*/  FSEL R65, R13, -INF , P5 ;  /* 0xff8000000d417808 */ /* 0x000fe20002800000 */
[----:B------:R-:W1:Y:S01]  /*43a0*/  SHFL.BFLY PT, R18, R17, 0x2, 0x1f ;  /* 0x0c401f0011127f89 */ /* 0x000e6200000e0000 */
[----:B------:R-:W-:-:S02]  /*43b0*/  FMNMX.FTZ R13, R66, R19, !PT ;  /* 0x00000013420d7209 */ /* 0x000fc40007810000 */
[----:B------:R-:W-:Y:S02]  /*43c0*/  FSEL R64, R15, -INF , P2 ;  /* 0xff8000000f407808 */ /* 0x000fe40001000000 */
[----:B------:R-:W-:Y:S02]  /*43d0*/  FMNMX.FTZ R13, R65, R13, !PT ;  /* 0x0000000d410d7209 */ /* 0x000fe40007810000 */
[----:B------:R-:W-:Y:S02]  /*43e0*/  FSEL R62, R14, -INF , P1 ;  /* 0xff8000000e3e7808 */ /* 0x000fe40000800000 */
[----:B------:R-:W-:-:S04]  /*43f0*/  FMNMX.FTZ R13, R64, R13, !PT ;  /* 0x0000000d400d7209 */ /* 0x000fc80007810000 */
[----:B------:R-:W-:-:S05]  /*4400*/  FMNMX.FTZ R14, R62, R13, !PT ;  /* 0x0000000d3e0e7209 */ /* 0x000fca0007810000 */
[----:B------:R-:W2:Y:S01]  /*4410*/  SHFL.BFLY PT, R13, R14, 0x2, 0x1f ;  /* 0x0c401f000e0d7f89 */ /* 0x000ea200000e0000 */
[----:B-1----:R-:W-:-:S05]  /*4420*/  FMNMX.FTZ R18, R17, R18, !PT ;  /* 0x0000001211127209 */ /* 0x002fca0007810000 */
[----:B------:R-:W1:Y:S01]  /*4430*/  SHFL.BFLY PT, R132, R18, 0x1, 0x1f ;  /* 0x0c201f0012847f89 */ /* 0x000e6200000e0000 */
[----:B--2---:R-:W-:-:S05]  /*4440*/  FMNMX.FTZ R14, R14, R13, !PT ;  /* 0x0000000d0e0e7209 */ /* 0x004fca0007810000 */
[----:B------:R-:W2:Y:S01]  /*4450*/  SHFL.BFLY PT, R13, R14, 0x1, 0x1f ;  /* 0x0c201f000e0d7f89 */ /* 0x000ea200000e0000 */
[----:B-1----:R-:W-:-:S04]  /*4460*/  FMNMX.FTZ R132, R18, R132, !PT ;  /* 0x0000008412847209 */ /* 0x002fc80007810000 */
[C---:B------:R-:W-:Y:S01]  /*4470*/  FSETP.NEU.FTZ.AND P1, PT, R132.reuse, -INF , PT ;  /* 0xff8000008400780b */ /* 0x040fe20003f3d000 */
[----:B------:R-:W-:-:S05]  /*4480*/  FMUL.FTZ R133, R132, c[0x0][0x2d0] ;  /* 0x0000b40084857a20 */ /* 0x000fca0000410000 */
[----:B------:R-:W-:-:S05]  /*4490*/  FSEL R133, R133, RZ, P1 ;  /* 0x000000ff85857208 */ /* 0x000fca0000800000 */
[--C-:B------:R-:W-:Y:S02]  /*44a0*/  FFMA.FTZ R59, R3, c[0x0][0x2d0], -R133.reuse ;  /* 0x0000b400033b7a23 */ /* 0x100fe40000010885 */
[--C-:B------:R-:W-:Y:S01]  /*44b0*/  FFMA.FTZ R58, R16, c[0x0][0x2d0], -R133.reuse ;  /* 0x0000b400103a7a23 */ /* 0x100fe20000010885 */
[----:B--2---:R-:W-:Y:S01]  /*44c0*/  FMNMX.FTZ R3, R13, R14, !PT ;  /* 0x0000000e0d037209 */ /* 0x004fe20007810000 */
[--C-:B------:R-:W-:Y:S01]  /*44d0*/  FFMA.FTZ R57, R68, c[0x0][0x2d0], -R133.reuse ;  /* 0x0000b40044397a23 */ /* 0x100fe20000010885 */
[----:B------:R-:W-:Y:S01]  /*44e0*/  LDSM.16.MT88.4 R16, [R233+0x900] ;  /* 0x00090000e910783b */ /* 0x000fe20000004200 */
[--C-:B------:R-:W-:Y:S01]  /*44f0*/  FFMA.FTZ R53, R69, c[0x0][0x2d0], -R133.reuse ;  /* 0x0000b40045357a23 */ /* 0x100fe20000010885 */
[C---:B------:R-:W-:Y:S01]  /*4500*/  FSETP.NEU.FTZ.AND P1, PT, R3.reuse, -INF , PT ;  /* 0xff8000000300780b */ /* 0x040fe20003f3d000 */
[----:B------:R-:W-:Y:S01]  /*4510*/  FMUL.FTZ R63, R3, c[0x0][0x2d0] ;  /* 0x0000b400033f7a20 */ /* 0x000fe20000410000 */
[----:B------:R-:W-:Y:S01]  /*4520*/  MUFU.EX2 R59, R59 ;  /* 0x0000003b003b7308 */ /* 0x000fe20000000800 */
[----:B------:R-:W-:-:S02]  /*4530*/  FFMA.FTZ R56, R7, c[0x0][0x2d0], -R133 ;  /* 0x0000b40007387a23 */ /* 0x000fc40000010885 */
[--C-:B------:R-:W-:Y:S01]  /*4540*/  FFMA.FTZ R52, R5, c[0x0][0x2d0], -R133.reuse ;  /* 0x0000b40005347a23 */ /* 0x100fe20000010885 */
[----:B------:R-:W-:Y:S01]  /*4550*/  FSEL R63, R63, RZ, P1 ;  /* 0x000000ff3f3f7208 */ /* 0x000fe20000800000 */
[----:B------:R-:W-:Y:S01]  /*4560*/  FFMA.FTZ R51, R6, c[0x0][0x2d0], -R133 ;  /* 0x0000b40006337a23 */ /* 0x000fe20000010885 */
[----:B------:R-:W-:Y:S01]  /*4570*/  PLOP3.LUT P1, PT, PT, PT, UP0, 0x40, 0x0 ;  /* 0x000000000000781c */ /* 0x000fe20003f2e808 */
[----:B------:R-:W-:Y:S01]  /*4580*/  LDSM.16.MT88.4 R4, [R232+0x4100] ;  /* 0x00410000e804783b */ /* 0x000fe20000004200 */
[----:B------:R-:W1:Y:S01]  /*4590*/  MUFU.EX2 R58, R58 ;  /* 0x0000003a003a7308 */ /* 0x000e620000000800 */
[--C-:B------:R-:W-:Y:S02]  /*45a0*/  FFMA.FTZ R61, R84, c[0x0][0x2d0], -R63.reuse ;  /* 0x0000b400543d7a23 */ /* 0x100fe4000001083f */
[--C-:B------:R-:W-:Y:S02]  /*45b0*/  FFMA.FTZ R60, R85, c[0x0][0x2d0], -R63.reuse ;  /* 0x0000b400553c7a23 */ /* 0x100fe4000001083f */
[----:B------:R-:W-:-:S02]  /*45c0*/  FFMA.FTZ R55, R86, c[0x0][0x2d0], -R63 ;  /* 0x0000b40056377a23 */ /* 0x000fc4000001083f */
[----:B------:R-:W-:Y:S01]  /*45d0*/  FFMA.FTZ R54, R87, c[0x0][0x2d0], -R63 ;  /* 0x0000b40057367a23 */ /* 0x000fe2000001083f */
[----:B------:R-:W-:Y:S01]  /*45e0*/  MUFU.EX2 R57, R57 ;  /* 0x0000003900397308 */ /* 0x000fe20000000800 */
[----:B------:R-:W2:Y:S01]  /*45f0*/  LDSM.16.MT88.4 R84, [R234+0x4100] ;  /* 0x00410000ea54783b */ /* 0x000ea20000004200 */
[----:B------:R-:W-:Y:S02]  /*4600*/  FFMA.FTZ R48, R12, c[0x0][0x2d0], -R133 ;  /* 0x0000b4000c307a23 */ /* 0x000fe40000010885 */
[--C-:B------:R-:W-:Y:S01]  /*4610*/  FFMA.FTZ R50, R11, c[0x0][0x2d0], -R63.reuse ;  /* 0x0000b4000b327a23 */ /* 0x100fe2000001083f */
[----:B------:R-:W3:Y:S01]  /*4620*/  LDSM.16.MT88.4 R12, [R232+0x900] ;  /* 0x00090000e80c783b */ /* 0x000ee20000004200 */
[--C-:B------:R-:W-:Y:S02]  /*4630*/  FFMA.FTZ R49, R10, c[0x0][0x2d0], -R63.reuse ;  /* 0x0000b4000a317a23 */ /* 0x100fe4000001083f */
[----:B------:R-:W4:Y:S01]  /*4640*/  MUFU.EX2 R53, R53 ;  /* 0x0000003500357308 */ /* 0x000f220000000800 */
[--C-:B------:R-:W-:Y:S01]  /*4650*/  FFMA.FTZ R46, R9, c[0x0][0x2d0], -R63.reuse ;  /* 0x0000b400092e7a23 */ /* 0x100fe2000001083f */
[----:B-1----:R-:W-:Y:S01]  /*4660*/  F2FP.BF16.PACK_AB R68, R58, R59 ;  /* 0x0000003b3a44723e */ /* 0x002fe200000010ff */
[----:B------:R-:W-:-:S02]  /*4670*/  FFMA.FTZ R45, R8, c[0x0][0x2d0], -R63 ;  /* 0x0000b400082d7a23 */ /* 0x000fc4000001083f */
[----:B------:R-:W1:Y:S01]  /*4680*/  LDSM.16.MT88.4 R8, [R236+0x4900] ;  /* 0x00490000ec08783b */ /* 0x000e620000004200 */
[--C-:B------:R-:W-:Y:S02]  /*4690*/  FFMA.FTZ R47, R30, c[0x0][0x2d0], -R133.reuse ;  /* 0x0000b4001e2f7a23 */ /* 0x100fe40000010885 */
[----:B------:R-:W-:Y:S01]  /*46a0*/  MUFU.EX2 R61, R61 ;  /* 0x0000003d003d7308 */ /* 0x000fe20000000800 */
[--C-:B------:R-:W-:Y:S02]  /*46b0*/  FFMA.FTZ R44, R28, c[0x0][0x2d0], -R133.reuse ;  /* 0x0000b4001c2c7a23 */ /* 0x100fe40000010885 */
[----:B------:R-:W-:Y:S02]  /*46c0*/  FFMA.FTZ R43, R29, c[0x0][0x2d0], -R133 ;  /* 0x0000b4001d2b7a23 */ /* 0x000fe40000010885 */
[----:B------:R-:W5:Y:S01]  /*46d0*/  LDSM.16.MT88.4 R28, [R233+0x4900] ;  /* 0x00490000e91c783b */ /* 0x000f620000004200 */
[----:B------:R-:W-:Y:S02]  /*46e0*/  FFMA.FTZ R42, R41, c[0x0][0x2d0], -R63 ;  /* 0x0000b400292a7a23 */ /* 0x000fe4000001083f */
[----:B------:R-:W2:Y:S01]  /*46f0*/  MUFU.EX2 R60, R60 ;  /* 0x0000003c003c7308 */ /* 0x000ea20000000800 */
[----:B----4-:R-:W-:Y:S01]  /*4700*/  F2FP.BF16.PACK_AB R70, R53, R57 ;  /* 0x000000393546723e */ /* 0x010fe200000010ff */
[----:B------:R-:W-:-:S02]  /*4710*/  FFMA.FTZ R40, R40, c[0x0][0x2d0], -R133 ;  /* 0x0000b40028287a23 */ /* 0x000fc40000010885 */
[--C-:B------:R-:W-:Y:S02]  /*4720*/  FFMA.FTZ R41, R183, c[0x0][0x2d0], -R63.reuse ;  /* 0x0000b400b7297a23 */ /* 0x100fe4000001083f */
[--C-:B------:R-:W-:Y:S02]  /*4730*/  FFMA.FTZ R2, R182, c[0x0][0x2d0], -R63.reuse ;  /* 0x0000b400b6027a23 */ /* 0x100fe4000001083f */
[----:B------:R-:W-:Y:S01]  /*4740*/  MUFU.EX2 R55, R55 ;  /* 0x0000003700377308 */ /* 0x000fe20000000800 */
[----:B------:R-:W-:Y:S02]  /*4750*/  FFMA.FTZ R0, R181, c[0x0][0x2d0], -R63 ;  /* 0x0000b400b5007a23 */ /* 0x000fe4000001083f */
[--C-:B------:R-:W-:Y:S02]  /*4760*/  FFMA.FTZ R145, R145, c[0x0][0x2d0], -R133.reuse ;  /* 0x0000b40091917a23 */ /* 0x100fe40000010885 */
[--C-:B------:R-:W-:Y:S02]  /*4770*/  FFMA.FTZ R146, R146, c[0x0][0x2d0], -R133.reuse ;  /* 0x0000b40092927a23 */ /* 0x100fe40000010885 */
[--C-:B------:R-:W-:Y:S01]  /*4780*/  FFMA.FTZ R148, R148, c[0x0][0x2d0], -R133.reuse ;  /* 0x0000b40094947a23 */ /* 0x100fe20000010885 */
[----:B------:R-:W4:Y:S01]  /*4790*/  MUFU.EX2 R54, R54 ;  /* 0x0000003600367308 */ /* 0x000f220000000800 */
[----:B--2---:R-:W-:Y:S01]  /*47a0*/  F2FP.BF16.PACK_AB R69, R60, R61 ;  /* 0x0000003d3c45723e */ /* 0x004fe200000010ff */
[----:B------:R-:W-:-:S02]  /*47b0*/  FFMA.FTZ R147, R147, c[0x0][0x2d0], -R133 ;  /* 0x0000b40093937a23 */ /* 0x000fc40000010885 */
[--C-:B------:R-:W-:Y:S02]  /*47c0*/  FFMA.FTZ R150, R150, c[0x0][0x2d0], -R63.reuse ;  /* 0x0000b40096967a23 */ /* 0x100fe4000001083f */
[--C-:B------:R-:W-:Y:S02]  /*47d0*/  FFMA.FTZ R151, R151, c[0x0][0x2d0], -R63.reuse ;  /* 0x0000b40097977a23 */ /* 0x100fe4000001083f */
[----:B------:R-:W-:Y:S01]  /*47e0*/  MUFU.EX2 R56, R56 ;  /* 0x0000003800387308 */ /* 0x000fe20000000800 */
[----:B------:R-:W-:Y:S02]  /*47f0*/  FFMA.FTZ R180, R180, c[0x0][0x2d0], -R63 ;  /* 0x0000b400b4b47a23 */ /* 0x000fe4000001083f */
[--C-:B------:R-:W-:Y:S02]  /*4800*/  FFMA.FTZ R160, R160, c[0x0][0x2d0], -R133.reuse ;  /* 0x0000b400a0a07a23 */ /* 0x100fe40000010885 */
[----:B------:R-:W-:Y:S02]  /*4810*/  FFMA.FTZ R159, R159, c[0x0][0x2d0], -R133 ;  /* 0x0000b4009f9f7a23 */ /* 0x000fe40000010885 */
[--C-:B------:R-:W-:Y:S01]  /*4820*/  FFMA.FTZ R161, R161, c[0x0][0x2d0], -R63.reuse ;  /* 0x0000b400a1a17a23 */ /* 0x100fe2000001083f */
[----:B----4-:R-:W-:Y:S01]  /*4830*/  F2FP.BF16.PACK_AB R71, R54, R55 ;  /* 0x000000373647723e */ /* 0x010fe200000010ff */
[----:B------:R-:W-:Y:S01]  /*4840*/  MUFU.EX2 R52, R52 ;  /* 0x0000003400347308 */ /* 0x000fe20000000800 */
[----:B------:R-:W-:-:S02]  /*4850*/  FFMA.FTZ R162, R162, c[0x0][0x2d0], -R63 ;  /* 0x0000b400a2a27a23 */ /* 0x000fc4000001083f */
[--C-:B------:R-:W-:Y:S02]  /*4860*/  FFMA.FTZ R164, R164, c[0x0][0x2d0], -R63.reuse ;  /* 0x0000b400a4a47a23 */ /* 0x100fe4000001083f */
[----:B------:R-:W-:Y:S01]  /*4870*/  FFMA.FTZ R165, R165, c[0x0][0x2d0], -R63 ;  /* 0x0000b400a5a57a23 */ /* 0x000fe2000001083f */
[C---:B------:R-:W-:Y:S01]  /*4880*/  HMMA.16816.F32.BF16 R104, R68.reuse, R100, RZ ;  /* 0x000000644468723c */ /* 0x040fe200000418ff */
[--C-:B------:R-:W-:Y:S01]  /*4890*/  FFMA.FTZ R176, R176, c[0x0][0x2d0], -R133.reuse ;  /* 0x0000b400b0b07a23 */ /* 0x100fe20000010885 */
[----:B------:R-:W-:Y:S01]  /*48a0*/  MUFU.EX2 R51, R51 ;  /* 0x0000003300337308 */ /* 0x000fe20000000800 */
[--C-:B------:R-:W-:Y:S02]  /*48b0*/  FFMA.FTZ R171, R171, c[0x0][0x2d0], -R133.reuse ;  /* 0x0000b400abab7a23 */ /* 0x100fe40000010885 */
[--C-:B------:R-:W-:Y:S02]  /*48c0*/  FFMA.FTZ R170, R170, c[0x0][0x2d0], -R133.reuse ;  /* 0x0000b400aaaa7a23 */ /* 0x100fe40000010885 */
[----:B------:R-:W-:Y:S01]  /*48d0*/  FFMA.FTZ R169, R169, c[0x0][0x2d0], -R133 ;  /* 0x0000b400a9a97a23 */ /* 0x000fe20000010885 */
[----:B------:R-:W-:Y:S01]  /*48e0*/  HMMA.16816.F32.BF16 R100, R68, R102, RZ ;  /* 0x000000664464723c */ /* 0x000fe200000418ff */
[--C-:B------:R-:W-:Y:S01]  /*48f0*/  FFMA.FTZ R168, R168, c[0x0][0x2d0], -R63.reuse ;  /* 0x0000b400a8a87a23 */ /* 0x100fe2000001083f */
[----:B------:R-:W-:Y:S01]  /*4900*/  MUFU.EX2 R48, R48 ;  /* 0x0000003000307308 */ /* 0x000fe20000000800 */
[----:B------:R-:W-:-:S02]  /*4910*/  FFMA.FTZ R167, R167, c[0x0][0x2d0], -R63 ;  /* 0x0000b400a7a77a23 */ /* 0x000fc4000001083f */
[--C-:B------:R-:W-:Y:S02]  /*4920*/  FFMA.FTZ R166, R166, c[0x0][0x2d0], -R63.reuse ;  /* 0x0000b400a6a67a23 */ /* 0x100fe4000001083f */
[----:B------:R-:W-:Y:S01]  /*4930*/  FFMA.FTZ R163, R163, c[0x0][0x2d0], -R63 ;  /* 0x0000b400a3a37a23 */ /* 0x000fe2000001083f */
[C---:B------:R-:W-:Y:S01]  /*4940*/  HMMA.16816.F32.BF16 R96, R68.reuse, R92, RZ ;  /* 0x0000005c4460723c */ /* 0x040fe200000418ff */
[--C-:B------:R-:W-:Y:S01]  /*4950*/  FFMA.FTZ R158, R158, c[0x0][0x2d0], -R133.reuse ;  /* 0x0000b4009e9e7a23 */ /* 0x100fe20000010885 */
[----:B------:R-:W2:Y:S01]  /*4960*/  MUFU.EX2 R50, R50 ;  /* 0x0000003200327308 */ /* 0x000ea20000000800 */
[--C-:B------:R-:W-:Y:S02]  /*4970*/  FFMA.FTZ R157, R157, c[0x0][0x2d0], -R133.reuse ;  /* 0x0000b4009d9d7a23 */ /* 0x100fe40000010885 */
[--C-:B------:R-:W-:Y:S02]  /*4980*/  FFMA.FTZ R156, R156, c[0x0][0x2d0], -R133.reuse ;  /* 0x0000b4009c9c7a23 */ /* 0x100fe40000010885 */
[----:B------:R-:W-:Y:S01]  /*4990*/  FFMA.FTZ R155, R155, c[0x0][0x2d0], -R133 ;  /* 0x0000b4009b9b7a23 */ /* 0x000fe20000010885 */
[----:B------:R-:W-:Y:S01]  /*49a0*/  HMMA.16816.F32.BF16 R92, R68, R94, RZ ;  /* 0x0000005e445c723c */ /* 0x000fe200000418ff */
[--C-:B------:R-:W-:Y:S01]  /*49b0*/  FFMA.FTZ R154, R154, c[0x0][0x2d0], -R63.reuse ;  /* 0x0000b4009a9a7a23 */ /* 0x100fe2000001083f */
[----:B------:R-:W4:Y:S01]  /*49c0*/  MUFU.EX2 R49, R49 ;  /* 0x0000003100317308 */ /* 0x000f220000000800 */
[----:B------:R-:W-:-:S02]  /*49d0*/  FFMA.FTZ R153, R153, c[0x0][0x2d0], -R63 ;  /* 0x0000b40099997a23 */ /* 0x000fc4000001083f */
[--C-:B------:R-:W-:Y:S02]  /*49e0*/  FFMA.FTZ R152, R152, c[0x0][0x2d0], -R63.reuse ;  /* 0x0000b40098987a23 */ /* 0x100fe4000001083f */
[----:B------:R-:W-:Y:S01]  /*49f0*/  FFMA.FTZ R149, R149, c[0x0][0x2d0], -R63 ;  /* 0x0000b40095957a23 */ /* 0x000fe2000001083f */
[C---:B------:R-:W-:Y:S01]  /*4a00*/  HMMA.16816.F32.BF16 R128, R68.reuse, R124, RZ ;  /* 0x0000007c4480723c */ /* 0x040fe200000418ff */
[----:B------:R-:W-:Y:S01]  /*4a10*/  FADD.FTZ R58, R59, R58 ;  /* 0x0000003a3b3a7221 */ /* 0x000fe20000010000 */
[----:B------:R-:W-:Y:S01]  /*4a20*/  MUFU.EX2 R46, R46 ;  /* 0x0000002e002e7308 */ /* 0x000fe20000000800 */
[----:B------:R-:W-:Y:S02]  /*4a30*/  FADD.FTZ R60, R61, R60 ;  /* 0x0000003c3d3c7221 */ /* 0x000fe40000010000 */
[----:B------:R-:W-:Y:S02]  /*4a40*/  FADD.FTZ R57, R57, R58 ;  /* 0x0000003a39397221 */ /* 0x000fe40000010000 */
[----:B------:R-:W-:Y:S01]  /*4a50*/  FADD.FTZ R60, R55, R60 ;  /* 0x0000003c373c7221 */ /* 0x000fe20000010000 */
[----:B------:R-:W-:Y:S01]  /*4a60*/  HMMA.16816.F32.BF16 R120, R68, R116, RZ ;  /* 0x000000744478723c */ /* 0x000fe200000418ff */
[----:B------:R-:W-:Y:S01]  /*4a70*/  FFMA.FTZ R249, R67, c[0x0][0x2d0], -R133 ;  /* 0x0000b40043f97a23 */ /* 0x000fe20000010885 */
[----:B------:R-:W1:Y:S01]  /*4a80*/  MUFU.EX2 R45, R45 ;  /* 0x0000002d002d7308 */ /* 0x000e620000000800 */
[----:B------:R-:W-:-:S02]  /*4a90*/  FFMA.FTZ R248, R62, c[0x0][0x2d0], -R63 ;  /* 0x0000b4003ef87a23 */ /* 0x000fc4000001083f */
[----:B------:R-:W-:Y:S02]  /*4aa0*/  FADD.FTZ R57, R53, R57 ;  /* 0x0000003935397221 */ /* 0x000fe40000010000 */
[----:B------:R-:W-:Y:S01]  /*4ab0*/  FADD.FTZ R54, R54, R60 ;  /* 0x0000003c36367221 */ /* 0x000fe20000010000 */
[----:B------:R-:W-:Y:S02]  /*4ac0*/  HMMA.16816.F32.BF16 R112, R68, R108, RZ ;  /* 0x0000006c4470723c */ /* 0x000fe400000418ff */
[----:B------:R-:W-:Y:S01]  /*4ad0*/  MUFU.EX2 R47, R47 ;  /* 0x0000002f002f7308 */ /* 0x000fe20000000800 */
[----:B--2---:R-:W-:-:S05]  /*4ae0*/  FADD.FTZ R54, R50, R54 ;  /* 0x0000003632367221 */ /* 0x004fca0000010000 */
[C---:B------:R-:W-:Y:S02]  /*4af0*/  HMMA.16816.F32.BF16 R88, R68.reuse, R84, RZ ;  /* 0x000000544458723c */ /* 0x040fe400000418ff */
[----:B------:R-:W-:Y:S06]  /*4b00*/  MUFU.EX2 R44, R44 ;  /* 0x0000002c002c7308 */ /* 0x000fec0000000800 */
[C---:B------:R-:W-:Y:S02]  /*4b10*/  HMMA.16816.F32.BF16 R80, R68.reuse, R76, RZ ;  /* 0x0000004c4450723c */ /* 0x040fe400000418ff */
[----:B------:R-:W-:Y:S06]  /*4b20*/  MUFU.EX2 R43, R43 ;  /* 0x0000002b002b7308 */ /* 0x000fec0000000800 */
[C---:B------:R-:W-:Y:S02]  /*4b30*/  HMMA.16816.F32.BF16 R124, R68.reuse, R126, RZ ;  /* 0x0000007e447c723c */ /* 0x040fe400000418ff */
[----:B------:R-:W-:Y:S06]  /*4b40*/  MUFU.EX2 R40, R40 ;  /* 0x0000002800287308 */ /* 0x000fec0000000800 */
[C---:B------:R-:W-:Y:S02]  /*4b50*/  HMMA.16816.F32.BF16 R116, R68.reuse, R118, RZ ;  /* 0x000000764474723c */ /* 0x040fe400000418ff */
[----:B------:R-:W2:Y:S06]  /*4b60*/  MUFU.EX2 R42, R42 ;  /* 0x0000002a002a7308 */ /* 0x000eac0000000800 */
[C---:B------:R-:W-:Y:S02]  /*4b70*/  HMMA.16816.F32.BF16 R108, R68.reuse, R110, RZ ;  /* 0x0000006e446c723c */ /* 0x040fe400000418ff */
[----:B------:R-:W1:Y:S06]  /*4b80*/  MUFU.EX2 R41, R41 ;  /* 0x0000002900297308 */ /* 0x000e6c0000000800 */
[C---:B------:R-:W-:Y:S02]  /*4b90*/  HMMA.16816.F32.BF16 R84, R68.reuse, R86, RZ ;  /* 0x000000564454723c */ /* 0x040fe400000418ff */
[----:B------:R-:W-:Y:S06]  /*4ba0*/  MUFU.EX2 R2, R2 ;  /* 0x0000000200027308 */ /* 0x000fec0000000800 */
[C---:B------:R-:W-:Y:S02]  /*4bb0*/  HMMA.16816.F32.BF16 R76, R68.reuse, R78, RZ ;  /* 0x0000004e444c723c */ /* 0x040fe400000418ff */
[----:B------:R-:W1:Y:S06]  /*4bc0*/  MUFU.EX2 R0, R0 ;  /* 0x0000000000007308 */ /* 0x000e6c0000000800 */
[C---:B------:R-:W-:Y:S02]  /*4bd0*/  HMMA.16816.F32.BF16 R72, R68.reuse, R4, RZ ;  /* 0x000000044448723c */ /* 0x040fe400000418ff */
[----:B------:R-:W-:Y:S05]  /*4be0*/  MUFU.EX2 R145, R145 ;  /* 0x0000009100917308 */ /* 0x000fea0000000800 */
[----:B------:R-:W-:Y:S01]  /*4bf0*/  F2FP.BF16.PACK_AB R4, R52, R56 ;  /* 0x000000383404723e */ /* 0x000fe200000010ff */
[----:B------:R-:W-:Y:S01]  /*4c00*/  HMMA.16816.F32.BF16 R68, R68, R6, RZ ;  /* 0x000000064444723c */ /* 0x000fe200000418ff */
[----:B----4-:R-:W-:Y:S01]  /*4c10*/  F2FP.BF16.PACK_AB R5, R49, R50 ;  /* 0x000000323105723e */ /* 0x010fe200000010ff */
[----:B------:R-:W-:Y:S01]  /*4c20*/  MUFU.EX2 R146, R146 ;  /* 0x0000009200927308 */ /* 0x000fe20000000800 */
[----:B------:R-:W-:-:S02]  /*4c30*/  FADD.FTZ R56, R56, R57 ;  /* 0x0000003938387221 */ /* 0x000fc40000010000 */
[----:B------:R-:W-:Y:S02]  /*4c40*/  FADD.FTZ R49, R49, R54 ;  /* 0x0000003631317221 */ /* 0x000fe40000010000 */
[----:B------:R-:W-:Y:S01]  /*4c50*/  F2FP.BF16.PACK_AB R6, R48, R51 ;  /* 0x000000333006723e */ /* 0x000fe200000010ff */
[----:B------:R-:W-:Y:S01]  /*4c60*/  FADD.FTZ R56, R52, R56 ;  /* 0x0000003834387221 */ /* 0x000fe20000010000 */
[----:B-1----:R-:W-:Y:S01]  /*4c70*/  F2FP.BF16.PACK_AB R7, R45, R46 ;  /* 0x0000002e2d07723e */ /* 0x002fe200000010ff */
[----:B------:R-:W-:Y:S01]  /*4c80*/  MUFU.EX2 R148, R148 ;  /* 0x0000009400947308 */ /* 0x000fe20000000800 */
[----:B------:R-:W-:Y:S02]  /*4c90*/  FADD.FTZ R49, R46, R49 ;  /* 0x000000312e317221 */ /* 0x000fe40000010000 */
[----:B------:R-:W-:Y:S02]  /*4ca0*/  FADD.FTZ R51, R51, R56 ;  /* 0x0000003833337221 */ /* 0x000fe40000010000 */
[----:B------:R-:W-:Y:S01]  /*4cb0*/  FADD.FTZ R45, R45, R49 ;  /* 0x000000312d2d7221 */ /* 0x000fe20000010000 */
[----:B---3--:R-:W-:Y:S01]  /*4cc0*/  HMMA.16816.F32.BF16 R104, R4, R12, R104 ;  /* 0x0000000c0468723c */ /* 0x008fe20000041868 */
[----:B------:R-:W-:Y:S01]  /*4cd0*/  FADD.FTZ R51, R48, R51 ;  /* 0x0000003330337221 */ /* 0x000fe20000010000 */
[----:B------:R-:W-:Y:S01]  /*4ce0*/  MUFU.EX2 R147, R147 ;  /* 0x0000009300937308 */ /* 0x000fe20000000800 */
[----:B--2---:R-:W-:-:S05]  /*4cf0*/  FADD.FTZ R45, R42, R45 ;  /* 0x0000002d2a2d7221 */ /* 0x004fca0000010000 */
[C---:B------:R-:W-:Y:S01]  /*4d00*/  HMMA.16816.F32.BF16 R100, R4.reuse, R14, R100 ;  /* 0x0000000e0464723c */ /* 0x040fe20000041864 */
[----:B------:R-:W1:Y:S01]  /*4d10*/  LDSM.16.MT88.4 R12, [R232+0x4900] ;  /* 0x00490000e80c783b */ /* 0x000e620000004200 */
[----:B------:R-:W2:Y:S06]  /*4d20*/  MUFU.EX2 R150, R150 ;  /* 0x0000009600967308 */ /* 0x000eac0000000800 */
[C---:B------:R-:W-:Y:S02]  /*4d30*/  HMMA.16816.F32.BF16 R96, R4.reuse, R8, R96 ;  /* 0x000000080460723c */ /* 0x040fe40000041860 */
[----:B------:R-:W3:Y:S06]  /*4d40*/  MUFU.EX2 R151, R151 ;  /* 0x0000009700977308 */ /* 0x000eec0000000800 */
[C---:B------:R-:W-:Y:S01]  /*4d50*/  HMMA.16816.F32.BF16 R92, R4.reuse, R10, R92 ;  /* 0x0000000a045c723c */ /* 0x040fe2000004185c */
[----:B------:R-:W4:Y:S01]  /*4d60*/  LDSM.16.MT88.4 R8, [R232+0x1100] ;  /* 0x00110000e808783b */ /* 0x000f220000004200 */
[----:B------:R-:W-:Y:S06]  /*4d70*/  MUFU.EX2 R160, R160 ;  /* 0x000000a000a07308 */ /* 0x000fec0000000800 */
[C---:B------:R-:W-:Y:S02]  /*4d80*/  HMMA.16816.F32.BF16 R128, R4.reuse, R24, R128 ;  /* 0x000000180480723c */ /* 0x040fe40000041880 */
[----:B------:R-:W-:Y:S06]  /*4d90*/  MUFU.EX2 R159, R159 ;  /* 0x0000009f009f7308 */ /* 0x000fec0000000800 */
[C---:B------:R-:W-:Y:S01]  /*4da0*/  HMMA.16816.F32.BF16 R124, R4.reuse, R26, R124 ;  /* 0x0000001a047c723c */ /* 0x040fe2000004187c */
[----:B------:R-:W-:Y:S01]  /*4db0*/  LDSM.16.MT88.4 R24, [R236+0x1100] ;  /* 0x00110000ec18783b */ /* 0x000fe20000004200 */
        /* <DEDUP_REMOVED lines=9> */
[----:B------:R-:W2:Y:S01]  /*4e50*/  LDSM.16.MT88.4 R16, [R233+0x1100] ;  /* 0x00110000e910783b */ /* 0x000ea20000004200 */
[----:B------:R-:W-:Y:S06]  /*4e60*/  MUFU.EX2 R176, R176 ;  /* 0x000000b000b07308 */ /* 0x000fec0000000800 */
[C---:B------:R-:W-:Y:S02]  /*4e70*/  HMMA.16816.F32.BF16 R88, R4.reuse, R36, R88 ;  /* 0x000000240458723c */ /* 0x040fe40000041858 */
[----:B------:R-:W-:Y:S06]  /*4e80*/  MUFU.EX2 R171, R171 ;  /* 0x000000ab00ab7308 */ /* 0x000fec0000000800 */
[C---:B------:R-:W-:Y:S01]  /*4e90*/  HMMA.16816.F32.BF16 R84, R4.reuse, R38, R84 ;  /* 0x000000260454723c */ /* 0x040fe20000041854 */
[----:B------:R-:W-:Y:S01]  /*4ea0*/  LDSM.16.MT88.4 R36, [R234+0x5100] ;  /* 0x00510000ea24783b */ /* 0x000fe20000004200 */
[----:B------:R-:W-:Y:S06]  /*4eb0*/  MUFU.EX2 R170, R170 ;  /* 0x000000aa00aa7308 */ /* 0x000fec0000000800 */
[C---:B-----5:R-:W-:Y:S02]  /*4ec0*/  HMMA.16816.F32.BF16 R80, R4.reuse, R28, R80 ;  /* 0x0000001c0450723c */ /* 0x060fe40000041850 */
[----:B------:R-:W-:Y:S06]  /*4ed0*/  MUFU.EX2 R169, R169 ;  /* 0x000000a900a97308 */ /* 0x000fec0000000800 */
[C---:B------:R-:W-:Y:S01]  /*4ee0*/  HMMA.16816.F32.BF16 R76, R4.reuse, R30, R76 ;  /* 0x0000001e044c723c */ /* 0x040fe2000004184c */
[----:B------:R-:W-:Y:S01]  /*4ef0*/  LDSM.16.MT88.4 R28, [R233+0x5100] ;  /* 0x00510000e91c783b */ /* 0x000fe20000004200 */
[----:B------:R-:W-:Y:S06]  /*4f00*/  MUFU.EX2 R168, R168 ;  /* 0x000000a800a87308 */ /* 0x000fec0000000800 */
[C---:B-1----:R-:W-:Y:S02]  /*4f10*/  HMMA.16816.F32.BF16 R72, R4.reuse, R12, R72 ;  /* 0x0000000c0448723c */ /* 0x042fe40000041848 */
[----:B------:R-:W-:Y:S06]  /*4f20*/  MUFU.EX2 R167, R167 ;  /* 0x000000a700a77308 */ /* 0x000fec0000000800 */
[----:B------:R-:W-:Y:S01]  /*4f30*/  HMMA.16816.F32.BF16 R68, R4, R14, R68 ;  /* 0x0000000e0444723c */ /* 0x000fe20000041844 */
[----:B------:R-:W1:Y:S01]  /*4f40*/  LDSM.16.MT88.4 R12, [R236+0x5100] ;  /* 0x00510000ec0c783b */ /* 0x000e620000004200 */
[----:B------:R-:W-:Y:S05]  /*4f50*/  MUFU.EX2 R166, R166 ;  /* 0x000000a600a67308 */ /* 0x000fea0000000800 */
[----:B------:R-:W-:Y:S01]  /*4f60*/  F2FP.BF16.PACK_AB R4, R44, R47 ;  /* 0x0000002f2c04723e */ /* 0x000fe200000010ff */
[----:B------:R-:W-:Y:S01]  /*4f70*/  FADD.FTZ R47, R47, R51 ;  /* 0x000000332f2f7221 */ /* 0x000fe20000010000 */
[----:B------:R-:W-:Y:S01]  /*4f80*/  F2FP.BF16.PACK_AB R6, R40, R43 ;  /* 0x0000002b2806723e */ /* 0x000fe200000010ff */
[----:B------:R-:W-:Y:S01]  /*4f90*/  MUFU.EX2 R163, R163 ;  /* 0x000000a300a37308 */ /* 0x000fe20000000800 */
[C---:B------:R-:W-:Y:S01]  /*4fa0*/  F2FP.BF16.PACK_AB R5, R41.reuse, R42 ;  /* 0x0000002a2905723e */ /* 0x040fe200000010ff */
[----:B------:R-:W-:Y:S01]  /*4fb0*/  FADD.FTZ R47, R44, R47 ;  /* 0x0000002f2c2f7221 */ /* 0x000fe20000010000 */
[----:B------:R-:W-:Y:S01]  /*4fc0*/  F2FP.BF16.PACK_AB R7, R0, R2 ;  /* 0x000000020007723e */ /* 0x000fe200000010ff */
[----:B------:R-:W-:-:S02]  /*4fd0*/  FADD.FTZ R41, R41, R45 ;  /* 0x0000002d29297221 */ /* 0x000fc40000010000 */
[----:B------:R-:W-:Y:S02]  /*4fe0*/  FADD.FTZ R43, R43, R47 ;  /* 0x0000002f2b2b7221 */ /* 0x000fe40000010000 */
[----:B------:R-:W-:Y:S01]  /*4ff0*/  MUFU.EX2 R158, R158 ;  /* 0x0000009e009e7308 */ /* 0x000fe20000000800 */
[----:B------:R-:W-:Y:S01]  /*5000*/  FADD.FTZ R41, R2, R41 ;  /* 0x0000002902297221 */ /* 0x000fe20000010000 */
[----:B----4-:R-:W-:Y:S01]  /*5010*/  HMMA.16816.F32.BF16 R104, R4, R8, R104 ;  /* 0x000000080468723c */ /* 0x010fe20000041868 */
[----:B------:R-:W-:Y:S02]  /*5020*/  FADD.FTZ R43, R40, R43 ;  /* 0x0000002b282b7221 */ /* 0x000fe40000010000 */
[----:B------:R-:W-:-:S03]  /*5030*/  FADD.FTZ R0, R0, R41 ;  /* 0x0000002900007221 */ /* 0x000fc60000010000 */
[----:B------:R-:W-:Y:S01]  /*5040*/  MUFU.EX2 R157, R157 ;  /* 0x0000009d009d7308 */ /* 0x000fe20000000800 */
[----:B--2---:R-:W-:Y:S01]  /*5050*/  FADD.FTZ R0, R150, R0 ;  /* 0x0000000096007221 */ /* 0x004fe20000010000 */
[C---:B------:R-:W-:Y:S01]  /*5060*/  HMMA.16816.F32.BF16 R100, R4.reuse, R10, R100 ;  /* 0x0000000a0464723c */ /* 0x040fe20000041864 */
[----:B------:R-:W2:Y:S05]  /*5070*/  LDSM.16.MT88.4 R8, [R232+0x5100] ;  /* 0x00510000e808783b */ /* 0x000eaa0000004200 */
[----:B------:R-:W-:Y:S02]  /*5080*/  MUFU.EX2 R156, R156 ;  /* 0x0000009c009c7308 */ /* 0x000fe40000000800 */
[C---:B------:R-:W-:Y:S06]  /*5090*/  HMMA.16816.F32.BF16 R112, R4.reuse, R16, R112 ;  /* 0x000000100470723c */ /* 0x040fec0000041870 */
[----:B------:R-:W-:Y:S02]  /*50a0*/  MUFU.EX2 R155, R155 ;  /* 0x0000009b009b7308 */ /* 0x000fe40000000800 */
[C---:B------:R-:W-:Y:S01]  /*50b0*/  HMMA.16816.F32.BF16 R108, R4.reuse, R18, R108 ;  /* 0x00000012046c723c */ /* 0x040fe2000004186c */
[----:B------:R-:W4:Y:S05]  /*50c0*/  LDSM.16.MT88.4 R16, [R233+0x1900] ;  /* 0x00190000e910783b */ /* 0x000f2a0000004200 */
[----:B------:R-:W-:Y:S02]  /*50d0*/  MUFU.EX2 R154, R154 ;  /* 0x0000009a009a7308 */ /* 0x000fe40000000800 */
[C---:B-1----:R-:W-:Y:S06]  /*50e0*/  HMMA.16816.F32.BF16 R96, R4.reuse, R12, R96 ;  /* 0x0000000c0460723c */ /* 0x042fec0000041860 */
[----:B------:R-:W-:Y:S02]  /*50f0*/  MUFU.EX2 R153, R153 ;  /* 0x0000009900997308 */ /* 0x000fe40000000800 */
[C---:B------:R-:W-:Y:S01]  /*5100*/  HMMA.16816.F32.BF16 R92, R4.reuse, R14, R92 ;  /* 0x0000000e045c723c */ /* 0x040fe2000004185c */
[----:B------:R-:W1:Y:S05]  /*5110*/  LDSM.16.MT88.4 R12, [R232+0x1900] ;  /* 0x00190000e80c783b */ /* 0x000e6a0000004200 */
[----:B------:R-:W-:Y:S02]  /*5120*/  MUFU.EX2 R152, R152 ;  /* 0x0000009800987308 */ /* 0x000fe40000000800 */
[C---:B------:R-:W-:Y:S06]  /*5130*/  HMMA.16816.F32.BF16 R88, R4.reuse, R36, R88 ;  /* 0x000000240458723c */ /* 0x040fec0000041858 */
[----:B------:R-:W-:Y:S01]  /*5140*/  MUFU.EX2 R36, R180 ;  /* 0x000000b400247308 */ /* 0x000fe20000000800 */
[----:B------:R-:W-:Y:S01]  /*5150*/  FFMA.FTZ R37, R179, c[0x0][0x2d0], -R63 ;  /* 0x0000b400b3257a23 */ /* 0x000fe2000001083f */
[C---:B--2---:R-:W-:Y:S06]  /*5160*/  HMMA.16816.F32.BF16 R72, R4.reuse, R8, R72 ;  /* 0x000000080448723c */ /* 0x044fec0000041848 */
[----:B------:R-:W2:Y:S02]  /*5170*/  MUFU.EX2 R37, R37 ;  /* 0x0000002500257308 */ /* 0x000ea40000000800 */
[C---:B------:R-:W-:Y:S01]  /*5180*/  HMMA.16816.F32.BF16 R68, R4.reuse, R10, R68 ;  /* 0x0000000a0444723c */ /* 0x040fe20000041844 */
[----:B------:R-:W5:Y:S05]  /*5190*/  LDSM.16.MT88.4 R8, [R236+0x5900] ;  /* 0x00590000ec08783b */ /* 0x000f6a0000004200 */
[----:B------:R-:W-:Y:S02]  /*51a0*/  MUFU.EX2 R149, R149 ;  /* 0x0000009500957308 */ /* 0x000fe40000000800 */
[C---:B------:R-:W-:Y:S06]  /*51b0*/  HMMA.16816.F32.BF16 R120, R4.reuse, R20, R120 ;  /* 0x000000140478723c */ /* 0x040fec0000041878 */
[----:B------:R-:W-:Y:S02]  /*51c0*/  MUFU.EX2 R249, R249 ;  /* 0x000000f900f97308 */ /* 0x000fe40000000800 */
[C---:B------:R-:W-:Y:S01]  /*51d0*/  HMMA.16816.F32.BF16 R116, R4.reuse, R22, R116 ;  /* 0x000000160474723c */ /* 0x040fe20000041874 */
[----:B------:R-:W1:Y:S05]  /*51e0*/  LDSM.16.MT88.4 R20, [R234+0x1900] ;  /* 0x00190000ea14783b */ /* 0x000e6a0000004200 */
[----:B------:R-:W-:Y:S02]  /*51f0*/  MUFU.EX2 R248, R248 ;  /* 0x000000f800f87308 */ /* 0x000fe40000000800 */
[C---:B------:R-:W-:Y:S08]  /*5200*/  HMMA.16816.F32.BF16 R128, R4.reuse, R24, R128 ;  /* 0x000000180480723c */ /* 0x040ff00000041880 */
[C---:B------:R-:W-:Y:S01]  /*5210*/  HMMA.16816.F32.BF16 R124, R4.reuse, R26, R124 ;  /* 0x0000001a047c723c */ /* 0x040fe2000004187c */
[----:B------:R-:W1:Y:S07]  /*5220*/  LDSM.16.MT88.4 R24, [R236+0x1900] ;  /* 0x00190000ec18783b */ /* 0x000e6e0000004200 */
[C---:B------:R-:W-:Y:S07]  /*5230*/  HMMA.16816.F32.BF16 R84, R4.reuse, R38, R84 ;  /* 0x000000260454723c */ /* 0x040fee0000041854 */
[--C-:B------:R-:W-:Y:S01]  /*5240*/  FFMA.FTZ R38, R178, c[0x0][0x2d0], -R133.reuse ;  /* 0x0000b400b2267a23 */ /* 0x100fe20000010885 */
[----:B------:R-:W-:Y:S01]  /*5250*/  HMMA.16816.F32.BF16 R80, R4, R28, R80 ;  /* 0x0000001c0450723c */ /* 0x000fe20000041850 */
[----:B------:R-:W-:-:S04]  /*5260*/  FFMA.FTZ R39, R177, c[0x0][0x2d0], -R133 ;  /* 0x0000b400b1277a23 */ /* 0x000fc80000010885 */
[----:B------:R-:W-:Y:S03]  /*5270*/  MUFU.EX2 R38, R38 ;  /* 0x0000002600267308 */ /* 0x000fe60000000800 */
[----:B------:R-:W-:Y:S01]  /*5280*/  HMMA.16816.F32.BF16 R76, R4, R30, R76 ;  /* 0x0000001e044c723c */ /* 0x000fe2000004184c */
[----:B------:R-:W-:Y:S04]  /*5290*/  LDSM.16.MT88.4 R28, [R233+0x5900] ;  /* 0x00590000e91c783b */ /* 0x000fe80000004200 */
[----:B------:R-:W1:Y:S02]  /*52a0*/  MUFU.EX2 R39, R39 ;  /* 0x0000002700277308 */ /* 0x000e640000000800 */
[----:B------:R-:W-:Y:S01]  /*52b0*/  F2FP.BF16.PACK_AB R4, R146, R145 ;  /* 0x000000919204723e */ /* 0x000fe200000010ff */
[----:B------:R-:W-:Y:S01]  /*52c0*/  FADD.FTZ R145, R145, R43 ;  /* 0x0000002b91917221 */ /* 0x000fe20000010000 */
[----:B------:R-:W-:-:S02]  /*52d0*/  F2FP.BF16.PACK_AB R6, R147, R148 ;  /* 0x000000949306723e */ /* 0x000fc400000010ff */
[----:B---3--:R-:W-:Y:S01]  /*52e0*/  F2FP.BF16.PACK_AB R5, R151, R150 ;  /* 0x000000969705723e */ /* 0x008fe200000010ff */
[----:B------:R-:W-:Y:S01]  /*52f0*/  FADD.FTZ R145, R146, R145 ;  /* 0x0000009192917221 */ /* 0x000fe20000010000 */
[----:B--2---:R-:W-:Y:S01]  /*5300*/  F2FP.BF16.PACK_AB R7, R37, R36 ;  /* 0x000000242507723e */ /* 0x004fe200000010ff */
[----:B------:R-:W-:Y:S02]  /*5310*/  FADD.FTZ R151, R151, R0 ;  /* 0x0000000097977221 */ /* 0x000fe40000010000 */
[----:B------:R-:W-:Y:S02]  /*5320*/  FADD.FTZ R148, R148, R145 ;  /* 0x0000009194947221 */ /* 0x000fe40000010000 */
[----:B------:R-:W-:Y:S02]  /*5330*/  FADD.FTZ R151, R36, R151 ;  /* 0x0000009724977221 */ /* 0x000fe40000010000 */
[----:B----4-:R-:W-:Y:S01]  /*5340*/  HMMA.16816.F32.BF16 R112, R4, R16, R112 ;  /* 0x000000100470723c */ /* 0x010fe20000041870 */
[----:B------:R-:W-:-:S02]  /*5350*/  FADD.FTZ R148, R147, R148 ;  /* 0x0000009493947221 */ /* 0x000fc40000010000 */
[----:B------:R-:W-:-:S05]  /*5360*/  FADD.FTZ R151, R37, R151 ;  /* 0x0000009725977221 */ /* 0x000fca0000010000 */
[C---:B------:R-:W-:Y:S01]  /*5370*/  HMMA.16816.F32.BF16 R108, R4.reuse, R18, R108 ;  /* 0x00000012046c723c */ /* 0x040fe2000004186c */
[----:B------:R-:W2:Y:S07]  /*5380*/  LDSM.16.MT88.4 R16, [R234+0x5900] ;  /* 0x00590000ea10783b */ /* 0x000eae0000004200 */
[C---:B-1----:R-:W-:Y:S08]  /*5390*/  HMMA.16816.F32.BF16 R104, R4.reuse, R12, R104 ;  /* 0x0000000c0468723c */ /* 0x042ff00000041868 */
[C---:B------:R-:W-:Y:S01]  /*53a0*/  HMMA.16816.F32.BF16 R100, R4.reuse, R14, R100 ;  /* 0x0000000e0464723c */ /* 0x040fe20000041864 */
[----:B------:R-:W1:Y:S07]  /*53b0*/  LDSM.16.MT88.4 R12, [R232+0x5900] ;  /* 0x00590000e80c783b */ /* 0x000e6e0000004200 */
[C---:B-----5:R-:W-:Y:S08]  /*53c0*/  HMMA.16816.F32.BF16 R96, R4.reuse, R8, R96 ;  /* 0x000000080460723c */ /* 0x060ff00000041860 */
[C---:B------:R-:W-:Y:S01]  /*53d0*/  HMMA.16816.F32.BF16 R92, R4.reuse, R10, R92 ;  /* 0x0000000a045c723c */ /* 0x040fe2000004185c */
[----:B------:R-:W3:Y:S07]  /*53e0*/  LDSM.16.MT88.4 R8, [R234+0x2100] ;  /* 0x00210000ea08783b */ /* 0x000eee0000004200 */
[C---:B------:R-:W-:Y:S08]  /*53f0*/  HMMA.16816.F32.BF16 R120, R4.reuse, R20, R120 ;  /* 0x000000140478723c */ /* 0x040ff00000041878 */
[C---:B------:R-:W-:Y:S01]  /*5400*/  HMMA.16816.F32.BF16 R116, R4.reuse, R22, R116 ;  /* 0x000000160474723c */ /* 0x040fe20000041874 */
[----:B------:R-:W4:Y:S07]  /*5410*/  LDSM.16.MT88.4 R20, [R233+0x2100] ;  /* 0x00210000e914783b */ /* 0x000f2e0000004200 */
[C---:B------:R-:W-:Y:S08]  /*5420*/  HMMA.16816.F32.BF16 R128, R4.reuse, R24, R128 ;  /* 0x000000180480723c */ /* 0x040ff00000041880 */
[C---:B------:R-:W-:Y:S01]  /*5430*/  HMMA.16816.F32.BF16 R124, R4.reuse, R26, R124 ;  /* 0x0000001a047c723c */ /* 0x040fe2000004187c */
[----:B------:R-:W-:Y:S07]  /*5440*/  LDSM.16.MT88.4 R24, [R236+0x2100] ;  /* 0x00210000ec18783b */ /* 0x000fee0000004200 */
[C---:B--2---:R-:W-:Y:S08]  /*5450*/  HMMA.16816.F32.BF16 R88, R4.reuse, R16, R88 ;  /* 0x000000100458723c */ /* 0x044ff00000041858 */
[C---:B------:R-:W-:Y:S01]  /*5460*/  HMMA.16816.F32.BF16 R84, R4.reuse, R18, R84 ;  /* 0x000000120454723c */ /* 0x040fe20000041854 */
[----:B------:R-:W2:Y:S07]  /*5470*/  LDSM.16.MT88.4 R16, [R232+0x2100] ;  /* 0x00210000e810783b */ /* 0x000eae0000004200 */
[C---:B------:R-:W-:Y:S08]  /*5480*/  HMMA.16816.F32.BF16 R80, R4.reuse, R28, R80 ;  /* 0x0000001c0450723c */ /* 0x040ff00000041850 */
[C---:B------:R-:W-:Y:S01]  /*5490*/  HMMA.16816.F32.BF16 R76, R4.reuse, R30, R76 ;  /* 0x0000001e044c723c */ /* 0x040fe2000004184c */
[----:B------:R-:W-:Y:S07]  /*54a0*/  LDSM.16.MT88.4 R28, [R233+0x6100] ;  /* 0x00610000e91c783b */ /* 0x000fee0000004200 */
[C---:B-1----:R-:W-:Y:S08]  /*54b0*/  HMMA.16816.F32.BF16 R72, R4.reuse, R12, R72 ;  /* 0x0000000c0448723c */ /* 0x042ff00000041848 */
[----:B------:R-:W-:Y:S01]  /*54c0*/  HMMA.16816.F32.BF16 R68, R4, R14, R68 ;  /* 0x0000000e0444723c */ /* 0x000fe20000041844 */
[----:B------:R-:W1:Y:S06]  /*54d0*/  LDSM.16.MT88.4 R12, [R236+0x6100] ;  /* 0x00610000ec0c783b */ /* 0x000e6c0000004200 */
[----:B------:R-:W-:Y:S01]  /*54e0*/  F2FP.BF16.PACK_AB R4, R39, R38 ;  /* 0x000000262704723e */ /* 0x000fe200000010ff */
[----:B------:R-:W-:Y:S01]  /*54f0*/  FADD.FTZ R38, R38, R148 ;  /* 0x0000009426267221 */ /* 0x000fe20000010000 */
[----:B------:R-:W-:-:S02]  /*5500*/  F2FP.BF16.PACK_AB R6, R159, R160 ;  /* 0x000000a09f06723e */ /* 0x000fc400000010ff */
[C---:B------:R-:W-:Y:S01]  /*5510*/  F2FP.BF16.PACK_AB R5, R162.reuse, R161 ;  /* 0x000000a1a205723e */ /* 0x040fe200000010ff */
[----:B------:R-:W-:Y:S01]  /*5520*/  FADD.FTZ R161, R161, R151 ;  /* 0x00000097a1a17221 */ /* 0x000fe20000010000 */
[----:B------:R-:W-:Y:S01]  /*5530*/  F2FP.BF16.PACK_AB R7, R165, R164 ;  /* 0x000000a4a507723e */ /* 0x000fe200000010ff */
[----:B------:R-:W-:Y:S02]  /*5540*/  FADD.FTZ R38, R39, R38 ;  /* 0x0000002627267221 */ /* 0x000fe40000010000 */
[----:B------:R-:W-:Y:S02]  /*5550*/  FADD.FTZ R161, R162, R161 ;  /* 0x000000a1a2a17221 */ /* 0x000fe40000010000 */
[----:B------:R-:W-:Y:S02]  /*5560*/  FADD.FTZ R160, R160, R38 ;  /* 0x00000026a0a07221 */ /* 0x000fe40000010000 */
[----:B---3--:R-:W-:Y:S01]  /*5570*/  HMMA.16816.F32.BF16 R120, R4, R8, R120 ;  /* 0x000000080478723c */ /* 0x008fe20000041878 */
[----:B------:R-:W-:-:S02]  /*5580*/  FADD.FTZ R164, R164, R161 ;  /* 0x000000a1a4a47221 */ /* 0x000fc40000010000 */
[----:B------:R-:W-:Y:S02]  /*5590*/  FADD.FTZ R160, R159, R160 ;  /* 0x000000a09fa07221 */ /* 0x000fe40000010000 */
[----:B------:R-:W-:-:S03]  /*55a0*/  FADD.FTZ R164, R165, R164 ;  /* 0x000000a4a5a47221 */ /* 0x000fc60000010000 */
[C---:B------:R-:W-:Y:S01]  /*55b0*/  HMMA.16816.F32.BF16 R116, R4.reuse, R10, R116 ;  /* 0x0000000a0474723c */ /* 0x040fe20000041874 */
[----:B------:R-:W3:Y:S07]  /*55c0*/  LDSM.16.MT88.4 R8, [R234+0x6100] ;  /* 0x00610000ea08783b */ /* 0x000eee0000004200 */
[C---:B----4-:R-:W-:Y:S08]  /*55d0*/  HMMA.16816.F32.BF16 R112, R4.reuse, R20, R112 ;  /* 0x000000140470723c */ /* 0x050ff00000041870 */
[C---:B------:R-:W-:Y:S01]  /*55e0*/  HMMA.16816.F32.BF16 R108, R4.reuse, R22, R108 ;  /* 0x00000016046c723c */ /* 0x040fe2000004186c */
[----:B------:R-:W4:Y:S07]  /*55f0*/  LDSM.16.MT88.4 R20, [R232+0x6100] ;  /* 0x00610000e814783b */ /* 0x000f2e0000004200 */
[C---:B--2---:R-:W-:Y:S08]  /*5600*/  HMMA.16816.F32.BF16 R104, R4.reuse, R16, R104 ;  /* 0x000000100468723c */ /* 0x044ff00000041868 */
[C---:B------:R-:W-:Y:S01]  /*5610*/  HMMA.16816.F32.BF16 R100, R4.reuse, R18, R100 ;  /* 0x000000120464723c */ /* 0x040fe20000041864 */
[----:B------:R-:W2:Y:S07]  /*5620*/  LDSM.16.MT88.4 R16, [R236+0x2900] ;  /* 0x00290000ec10783b */ /* 0x000eae0000004200 */
[C---:B-1----:R-:W-:Y:S08]  /*5630*/  HMMA.16816.F32.BF16 R96, R4.reuse, R12, R96 ;  /* 0x0000000c0460723c */ /* 0x042ff00000041860 */
[C---:B------:R-:W-:Y:S01]  /*5640*/  HMMA.16816.F32.BF16 R92, R4.reuse, R14, R92 ;  /* 0x0000000e045c723c */ /* 0x040fe2000004185c */
[----:B------:R-:W1:Y:S07]  /*5650*/  LDSM.16.MT88.4 R12, [R233+0x2900] ;  /* 0x00290000e90c783b */ /* 0x000e6e0000004200 */
[C---:B---3--:R-:W-:Y:S08]  /*5660*/  HMMA.16816.F32.BF16 R88, R4.reuse, R8, R88 ;  /* 0x000000080458723c */ /* 0x048ff00000041858 */
[C---:B------:R-:W-:Y:S01]  /*5670*/  HMMA.16816.F32.BF16 R84, R4.reuse, R10, R84 ;  /* 0x0000000a0454723c */ /* 0x040fe20000041854 */
[----:B------:R-:W3:Y:S07]  /*5680*/  LDSM.16.MT88.4 R8, [R232+0x2900] ;  /* 0x00290000e808783b */ /* 0x000eee0000004200 */
[C---:B------:R-:W-:Y:S08]  /*5690*/  HMMA.16816.F32.BF16 R128, R4.reuse, R24, R128 ;  /* 0x000000180480723c */ /* 0x040ff00000041880 */
[C---:B------:R-:W-:Y:S01]  /*56a0*/  HMMA.16816.F32.BF16 R124, R4.reuse, R26, R124 ;  /* 0x0000001a047c723c */ /* 0x040fe2000004187c */
[----:B------:R-:W-:Y:S07]  /*56b0*/  LDSM.16.MT88.4 R24, [R234+0x2900] ;  /* 0x00290000ea18783b */ /* 0x000fee0000004200 */
[C---:B------:R-:W-:Y:S08]  /*56c0*/  HMMA.16816.F32.BF16 R80, R4.reuse, R28, R80 ;  /* 0x0000001c0450723c */ /* 0x040ff00000041850 */
[C---:B------:R-:W-:Y:S01]  /*56d0*/  HMMA.16816.F32.BF16 R76, R4.reuse, R30, R76 ;  /* 0x0000001e044c723c */ /* 0x040fe2000004184c */
[----:B------:R-:W-:Y:S07]  /*56e0*/  LDSM.16.MT88.4 R28, [R236+0x3100] ;  /* 0x00310000ec1c783b */ /* 0x000fee0000004200 */
[C---:B----4-:R-:W-:Y:S08]  /*56f0*/  HMMA.16816.F32.BF16 R72, R4.reuse, R20, R72 ;  /* 0x000000140448723c */ /* 0x050ff00000041848 */
[----:B------:R-:W-:Y:S01]  /*5700*/  HMMA.16816.F32.BF16 R68, R4, R22, R68 ;  /* 0x000000160444723c */ /* 0x000fe20000041844 */
[----:B------:R-:W4:Y:S06]  /*5710*/  LDSM.16.MT88.4 R20, [R236+0x6900] ;  /* 0x00690000ec14783b */ /* 0x000f2c0000004200 */
[----:B------:R-:W-:Y:S01]  /*5720*/  F2FP.BF16.PACK_AB R4, R171, R176 ;  /* 0x000000b0ab04723e */ /* 0x000fe200000010ff */
[----:B------:R-:W-:Y:S01]  /*5730*/  FADD.FTZ R176, R176, R160 ;  /* 0x000000a0b0b07221 */ /* 0x000fe20000010000 */
[----:B------:R-:W-:-:S02]  /*5740*/  F2FP.BF16.PACK_AB R6, R169, R170 ;  /* 0x000000aaa906723e */ /* 0x000fc400000010ff */
[----:B------:R-:W-:Y:S01]  /*5750*/  F2FP.BF16.PACK_AB R5, R167, R168 ;  /* 0x000000a8a705723e */ /* 0x000fe200000010ff */
[----:B------:R-:W-:Y:S01]  /*5760*/  FADD.FTZ R168, R168, R164 ;  /* 0x000000a4a8a87221 */ /* 0x000fe20000010000 */
[----:B------:R-:W-:Y:S01]  /*5770*/  F2FP.BF16.PACK_AB R7, R163, R166 ;  /* 0x000000a6a307723e */ /* 0x000fe200000010ff */
[----:B------:R-:W-:Y:S02]  /*5780*/  FADD.FTZ R176, R171, R176 ;  /* 0x000000b0abb07221 */ /* 0x000fe40000010000 */
[----:B------:R-:W-:Y:S02]  /*5790*/  FADD.FTZ R168, R167, R168 ;  /* 0x000000a8a7a87221 */ /* 0x000fe40000010000 */
[----:B------:R-:W-:Y:S02]  /*57a0*/  FADD.FTZ R170, R170, R176 ;  /* 0x000000b0aaaa7221 */ /* 0x000fe40000010000 */
[----:B--2---:R-:W-:Y:S01]  /*57b0*/  HMMA.16816.F32.BF16 R128, R4, R16, R128 ;  /* 0x000000100480723c */ /* 0x004fe20000041880 */
[----:B------:R-:W-:-:S02]  /*57c0*/  FADD.FTZ R166, R166, R168 ;  /* 0x000000a8a6a67221 */ /* 0x000fc40000010000 */
[----:B------:R-:W-:Y:S02]  /*57d0*/  FADD.FTZ R170, R169, R170 ;  /* 0x000000aaa9aa7221 */ /* 0x000fe40000010000 */
[----:B------:R-:W-:-:S03]  /*57e0*/  FADD.FTZ R166, R163, R166 ;  /* 0x000000a6a3a67221 */ /* 0x000fc60000010000 */
        /* <DEDUP_REMOVED lines=8> */
[C---:B----4-:R-:W-:Y:S08]  /*5870*/  HMMA.16816.F32.BF16 R96, R4.reuse, R20, R96 ;  /* 0x000000140460723c */ /* 0x050ff00000041860 */
        /* <DEDUP_REMOVED lines=9> */
[C---:B------:R-:W-:Y:S01]  /*5910*/  HMMA.16816.F32.BF16 R92, R4.reuse, R22, R92 ;  /* 0x00000016045c723c */ /* 0x040fe2000004185c */
[----:B------:R-:W-:Y:S07]  /*5920*/  LDSM.16.MT88.4 R20, [R233+0x3100] ;  /* 0x00310000e914783b */ /* 0x000fee0000004200 */
[C---:B------:R-:W-:Y:S08]  /*5930*/  HMMA.16816.F32.BF16 R120, R4.reuse, R24, R120 ;  /* 0x000000180478723c */ /* 0x040ff00000041878 */
        /* <DEDUP_REMOVED lines=23> */
[C---:B------:R-:W-:Y:S07]  /*5ab0*/  HMMA.16816.F32.BF16 R128, R4.reuse, R28, R128 ;  /* 0x0000001c0480723c */ /* 0x040fee0000041880 */
[--C-:B------:R-:W-:Y:S01]  /*5ac0*/  FFMA.FTZ R28, R65, c[0x0][0x2d0], -R63.reuse ;  /* 0x0000b400411c7a23 */ /* 0x100fe2000001083f */
[----:B----4-:R-:W-:Y:S01]  /*5ad0*/  HMMA.16816.F32.BF16 R120, R4, R24, R120 ;  /* 0x000000180478723c */ /* 0x010fe20000041878 */
[----:B------:R-:W-:-:S04]  /*5ae0*/  FFMA.FTZ R29, R64, c[0x0][0x2d0], -R63 ;  /* 0x0000b400401d7a23 */ /* 0x000fc8000001083f */
[----:B------:R-:W-:Y:S02]  /*5af0*/  MUFU.EX2 R28, R28 ;  /* 0x0000001c001c7308 */ /* 0x000fe40000000800 */
[--C-:B------:R-:W-:Y:S01]  /*5b00*/  FFMA.FTZ R24, R144, c[0x0][0x2d0], -R133.reuse ;  /* 0x0000b40090187a23 */ /* 0x100fe20000010885 */
[----:B------:R-:W-:Y:S01]  /*5b10*/  HMMA.16816.F32.BF16 R116, R4, R26, R116 ;  /* 0x0000001a0474723c */ /* 0x000fe20000041874 */
[----:B------:R-:W-:-:S04]  /*5b20*/  FFMA.FTZ R25, R135, c[0x0][0x2d0], -R133 ;  /* 0x0000b40087197a23 */ /* 0x000fc80000010885 */
[----:B------:R-:W4:Y:S02]  /*5b30*/  MUFU.EX2 R24, R24 ;  /* 0x0000001800187308 */ /* 0x000f240000000800 */
[----:B------:R-:W-:Y:S01]  /*5b40*/  FFMA.FTZ R26, R134, c[0x0][0x2d0], -R133 ;  /* 0x0000b400861a7a23 */ /* 0x000fe20000010885 */
[----:B------:R-:W-:Y:S01]  /*5b50*/  HMMA.16816.F32.BF16 R124, R4, R30, R124 ;  /* 0x0000001e047c723c */ /* 0x000fe2000004187c */
[----:B------:R-:W-:-:S04]  /*5b60*/  FFMA.FTZ R27, R66, c[0x0][0x2d0], -R63 ;  /* 0x0000b400421b7a23 */ /* 0x000fc8000001083f */
[----:B------:R-:W5:Y:S03]  /*5b70*/  MUFU.EX2 R25, R25 ;  /* 0x0000001900197308 */ /* 0x000f660000000800 */
[C---:B------:R-:W-:Y:S05]  /*5b80*/  HMMA.16816.F32.BF16 R112, R4.reuse, R20, R112 ;  /* 0x000000140470723c */ /* 0x040fea0000041870 */
[----:B------:R-:W1:Y:S01]  /*5b90*/  MUFU.EX2 R26, R26 ;  /* 0x0000001a001a7308 */ /* 0x000e620000000800 */
[----:B----4-:R-:W-:Y:S02]  /*5ba0*/  FADD.FTZ R156, R24, R156 ;  /* 0x0000009c189c7221 */ /* 0x010fe40000010000 */
[----:B------:R-:W-:Y:S01]  /*5bb0*/  HMMA.16816.F32.BF16 R108, R4, R22, R108 ;  /* 0x00000016046c723c */ /* 0x000fe2000004186c */
[----:B------:R-:W-:Y:S04]  /*5bc0*/  LDSM.16.MT88.4 R20, [R236+0x3900] ;  /* 0x00390000ec14783b */ /* 0x000fe80000004200 */
[----:B------:R-:W4:Y:S01]  /*5bd0*/  MUFU.EX2 R27, R27 ;  /* 0x0000001b001b7308 */ /* 0x000f220000000800 */
[----:B-----5:R-:W-:-:S02]  /*5be0*/  FADD.FTZ R156, R25, R156 ;  /* 0x0000009c199c7221 */ /* 0x020fc40000010000 */
[C---:B--2---:R-:W-:Y:S05]  /*5bf0*/  HMMA.16816.F32.BF16 R80, R4.reuse, R16, R80 ;  /* 0x000000100450723c */ /* 0x044fea0000041850 */
[----:B------:R-:W2:Y:S01]  /*5c00*/  MUFU.EX2 R29, R29 ;  /* 0x0000001d001d7308 */ /* 0x000ea20000000800 */
[----:B-1----:R-:W-:Y:S02]  /*5c10*/  FADD.FTZ R156, R26, R156 ;  /* 0x0000009c1a9c7221 */ /* 0x002fe40000010000 */
[----:B------:R-:W-:Y:S01]  /*5c20*/  HMMA.16816.F32.BF16 R76, R4, R18, R76 ;  /* 0x00000012044c723c */ /* 0x000fe2000004184c */
[----:B------:R-:W1:Y:S01]  /*5c30*/  LDSM.16.MT88.4 R16, [R233+0x3900] ;  /* 0x00390000e910783b */ /* 0x000e620000004200 */
[----:B----4-:R-:W-:-:S06]  /*5c40*/  FADD.FTZ R152, R27, R152 ;  /* 0x000000981b987221 */ /* 0x010fcc0000010000 */
[----:B------:R-:W-:Y:S01]  /*5c50*/  HMMA.16816.F32.BF16 R72, R4, R12, R72 ;  /* 0x0000000c0448723c */ /* 0x000fe20000041848 */
[----:B------:R-:W-:-:S04]  /*5c60*/  FADD.FTZ R152, R28, R152 ;  /* 0x000000981c987221 */ /* 0x000fc80000010000 */
[----:B--2---:R-:W-:-:S03]  /*5c70*/  FADD.FTZ R152, R29, R152 ;  /* 0x000000981d987221 */ /* 0x004fc60000010000 */
[----:B------:R-:W-:Y:S01]  /*5c80*/  HMMA.16816.F32.BF16 R68, R4, R14, R68 ;  /* 0x0000000e0444723c */ /* 0x000fe20000041844 */
[----:B------:R-:W2:Y:S06]  /*5c90*/  LDSM.16.MT88.4 R12, [R232+0x3900] ;  /* 0x00390000e80c783b */ /* 0x000eac0000004200 */
[----:B------:R-:W-:Y:S02]  /*5ca0*/  F2FP.BF16.PACK_AB R4, R25, R24 ;  /* 0x000000181904723e */ /* 0x000fe400000010ff */
[C---:B------:R-:W-:Y:S01]  /*5cb0*/  F2FP.BF16.PACK_AB R6, R249.reuse, R26 ;  /* 0x0000001af906723e */ /* 0x040fe200000010ff */
[----:B------:R-:W-:Y:S01]  /*5cc0*/  FADD.FTZ R249, R249, R156 ;  /* 0x0000009cf9f97221 */ /* 0x000fe20000010000 */
[----:B------:R-:W-:-:S02]  /*5cd0*/  F2FP.BF16.PACK_AB R5, R28, R27 ;  /* 0x0000001b1c05723e */ /* 0x000fc400000010ff */
[C---:B------:R-:W-:Y:S01]  /*5ce0*/  F2FP.BF16.PACK_AB R7, R248.reuse, R29 ;  /* 0x0000001df807723e */ /* 0x040fe200000010ff */
[----:B------:R-:W-:-:S06]  /*5cf0*/  FADD.FTZ R248, R248, R152 ;  /* 0x00000098f8f87221 */ /* 0x000fcc0000010000 */
[C---:B---3--:R-:W-:Y:S08]  /*5d00*/  HMMA.16816.F32.BF16 R120, R4.reuse, R8, R120 ;  /* 0x000000080478723c */ /* 0x048ff00000041878 */
[C---:B------:R-:W-:Y:S01]  /*5d10*/  HMMA.16816.F32.BF16 R116, R4.reuse, R10, R116 ;  /* 0x0000000a0474723c */ /* 0x040fe20000041874 */
[----:B------:R-:W3:Y:S07]  /*5d20*/  LDSM.16.MT88.4 R8, [R236+0x7900] ;  /* 0x00790000ec08783b */ /* 0x000eee0000004200 */
[C---:B-1----:R-:W-:Y:S08]  /*5d30*/  HMMA.16816.F32.BF16 R112, R4.reuse, R16, R112 ;  /* 0x000000100470723c */ /* 0x042ff00000041870 */
[C---:B------:R-:W-:Y:S01]  /*5d40*/  HMMA.16816.F32.BF16 R108, R4.reuse, R18, R108 ;  /* 0x00000012046c723c */ /* 0x040fe2000004186c */
[----:B------:R-:W1:Y:S07]  /*5d50*/  LDSM.16.MT88.4 R16, [R234+0x7900] ;  /* 0x00790000ea10783b */ /* 0x000e6e0000004200 */
[C---:B--2---:R-:W-:Y:S08]  /*5d60*/  HMMA.16816.F32.BF16 R104, R4.reuse, R12, R104 ;  /* 0x0000000c0468723c */ /* 0x044ff00000041868 */
[C---:B------:R-:W-:Y:S01]  /*5d70*/  HMMA.16816.F32.BF16 R100, R4.reuse, R14, R100 ;  /* 0x0000000e0464723c */ /* 0x040fe20000041864 */
[----:B------:R-:W2:Y:S07]  /*5d80*/  LDSM.16.MT88.4 R12, [R233+0x7900] ;  /* 0x00790000e90c783b */ /* 0x000eae0000004200 */
[C---:B------:R-:W-:Y:S08]  /*5d90*/  HMMA.16816.F32.BF16 R128, R4.reuse, R20, R128 ;  /* 0x000000140480723c */ /* 0x040ff00000041880 */
[C---:B---3--:R-:W-:Y:S08]  /*5da0*/  HMMA.16816.F32.BF16 R96, R4.reuse, R8, R96 ;  /* 0x000000080460723c */ /* 0x048ff00000041860 */
[C---:B------:R-:W-:Y:S01]  /*5db0*/  HMMA.16816.F32.BF16 R92, R4.reuse, R10, R92 ;  /* 0x0000000a045c723c */ /* 0x040fe2000004185c */
[----:B------:R-:W3:Y:S07]  /*5dc0*/  LDSM.16.MT88.4 R8, [R232+0x7900] ;  /* 0x00790000e808783b */ /* 0x000eee0000004200 */
[C---:B------:R-:W-:Y:S08]  /*5dd0*/  HMMA.16816.F32.BF16 R124, R4.reuse, R22, R124 ;  /* 0x00000016047c723c */ /* 0x040ff0000004187c */
[C---:B-1----:R-:W-:Y:S08]  /*5de0*/  HMMA.16816.F32.BF16 R88, R4.reuse, R16, R88 ;  /* 0x000000100458723c */ /* 0x042ff00000041858 */
[C---:B------:R-:W-:Y:S08]  /*5df0*/  HMMA.16816.F32.BF16 R84, R4.reuse, R18, R84 ;  /* 0x000000120454723c */ /* 0x040ff00000041854 */
[C---:B--2---:R-:W-:Y:S08]  /*5e00*/  HMMA.16816.F32.BF16 R80, R4.reuse, R12, R80 ;  /* 0x0000000c0450723c */ /* 0x044ff00000041850 */
[C---:B------:R-:W-:Y:S08]  /*5e10*/  HMMA.16816.F32.BF16 R76, R4.reuse, R14, R76 ;  /* 0x0000000e044c723c */ /* 0x040ff0000004184c */
[C---:B---3--:R-:W-:Y:S08]  /*5e20*/  HMMA.16816.F32.BF16 R72, R4.reuse, R8, R72 ;  /* 0x000000080448723c */ /* 0x048ff00000041848 */
[----:B------:R-:W-:Y:S01]  /*5e30*/  HMMA.16816.F32.BF16 R68, R4, R10, R68 ;  /* 0x0000000a0444723c */ /* 0x000fe20000041844 */
[----:B------:R-:W-:Y:S07]  /*5e40*/  @P1 BRA `(.L_x_26) ;  /* 0x0000416000001947 */ /* 0x000fee0003800000 */
[C---:B------:R-:W-:Y:S01]  /*5e50*/  SHF.L.U64.HI R247, R33.reuse, 0x1, R35 ;  /* 0x0000000121f77819 */ /* 0x040fe20000010223 */
[----:B------:R-:W-:Y:S01]  /*5e60*/  IMAD.SHL.U32 R246, R33, 0x2, RZ ;  /* 0x0000000221f67824 */ /* 0x000fe200078e00ff */
[C---:B------:R-:W-:Y:S01]  /*5e70*/  SHF.L.U64.HI R245, R32.reuse, 0x1, R34 ;  /* 0x0000000120f57819 */ /* 0x040fe20000010222 */
[----:B------:R-:W-:Y:S01]  /*5e80*/  IMAD.SHL.U32 R244, R32, 0x2, RZ ;  /* 0x0000000220f47824 */ /* 0x000fe200078e00ff */
[----:B------:R-:W-:Y:S01]  /*5e90*/  MOV R0, R3 ;  /* 0x0000000300007202 */ /* 0x000fe20000000f00 */
[----:B------:R-:W-:Y:S01]  /*5ea0*/  IMAD.MOV.U32 R2, RZ, RZ, R132 ;  /* 0x000000ffff027224 */ /* 0x000fe200078e0084 */
[----:B------:R-:W-:Y:S01]  /*5eb0*/  UIADD3 UR6, UR6, -0x2, URZ ;  /* 0xfffffffe06067890 */ /* 0x000fe2000fffe03f */
[----:B------:R-:W-:Y:S09]  /*5ec0*/  BRA `(.L_x_27) ;  /* 0x000003c000007947 */ /* 0x000ff20003800000 */
.L_x_29:
[----:B------:R-:W-:Y:S01]  /*5ed0*/  ULEA UR4, UR6, UR10, 0x7 ;  /* 0x0000000a06047291 */ /* 0x000fe2000f8e383f */
[----:B------:R-:W-:Y:S05]  /*5ee0*/  IMAD.MOV.U32 R239, RZ, RZ, RZ ;  /* 0x000000ffffef7224 */ /* 0x000fea00078e00ff */
[----:B------:R-:W-:Y:S05]  /*5ef0*/  IMAD.U32 R240, RZ, RZ, UR4 ;  /* 0x00000004fff07e24 */ /* 0x000fea000f8e00ff */
[----:B------:R-:W-:Y:S05]  /*5f00*/  IADD3 R240, R240, -0x80, R242 ;  /* 0xffffff80f0f07810 */ /* 0x000fea0007ffe0f2 */
        /* <DEDUP_REMOVED lines=23> */
[----:B------:R-:W1:Y:S04]  /*6080*/  SHFL.IDX PT, R9, R4, RZ, 0x181f ;  /* 0x00181fff04097589 */ /* 0x000e6800000e0000 */
[----:B------:R-:W2:Y:S04]  /*6090*/  SHFL.IDX PT, R10, R3, RZ, 0x181f ;  /* 0x00181fff030a7589 */ /* 0x000ea800000e0000 */
[----:B------:R-:W3:Y:S04]  /*60a0*/  SHFL.IDX PT, R7, R4, 0x1, 0x181f ;  /* 0x00381f0004077f89 */ /* 0x000ee800000e0000 */
[----:B------:R-:W4:Y:S04]  /*60b0*/  SHFL.IDX PT, R8, R3, 0x1, 0x181f ;  /* 0x00381f0003087f89 */ /* 0x000f2800000e0000 */
[----:B------:R-:W-:Y:S04]  /*60c0*/  SHFL.IDX PT, R5, R4, 0x2, 0x181f ;  /* 0x00581f0004057f89 */ /* 0x000fe800000e0000 */
[----:B------:R-:W-:Y:S04]  /*60d0*/  SHFL.IDX PT, R6, R3, 0x2, 0x181f ;  /* 0x00581f0003067f89 */ /* 0x000fe800000e0000 */
[----:B------:R-:W5:Y:S01]  /*60e0*/  SHFL.IDX PT, R4, R4, 0x3, 0x181f ;  /* 0x00781f0004047f89 */ /* 0x000f6200000e0000 */
[C---:B-1----:R-:W-:Y:S02]  /*60f0*/  IADD3 R12, P5, R9.reuse, R246, RZ ;  /* 0x000000f6090c7210 */ /* 0x042fe40007fbe0ff */
[----:B------:R-:W-:Y:S01]  /*6100*/  IADD3 R16, P2, R9, R244, RZ ;  /* 0x000000f409107210 */ /* 0x000fe20007f5e0ff */
[----:B------:R-:W1:Y:S02]  /*6110*/  SHFL.IDX PT, R3, R3, 0x3, 0x181f ;  /* 0x00781f0003037f89 */ /* 0x000e6400000e0000 */
[C-C-:B--2---:R-:W-:Y:S01]  /*6120*/  IMAD.X R13, R10.reuse, 0x1, R247.reuse, P5 ;  /* 0x000000010a0d7824 */ /* 0x144fe200028e06f7 */
[-C--:B------:R-:W-:Y:S02]  /*6130*/  IADD3.X R17, R10, R245.reuse, RZ, P2, !PT ;  /* 0x000000f50a117210 */ /* 0x080fe400017fe4ff */
[C---:B---3--:R-:W-:Y:S02]  /*6140*/  IADD3 R14, P1, R7.reuse, R246, RZ ;  /* 0x000000f6070e7210 */ /* 0x048fe40007f3e0ff */
[----:B------:R2:W-:Y:S01]  /*6150*/  LDGSTS.E.BYPASS.LTC128B.128 [R241+0x8100], [R12.64], !P4 ;  /* 0x081000000cf17fae */ /* 0x0005e2000e101d4c */
[----:B------:R-:W-:Y:S02]  /*6160*/  IADD3 R10, P2, R7, R244, RZ ;  /* 0x000000f4070a7210 */ /* 0x000fe40007f5e0ff */
[C---:B----4-:R-:W-:Y:S01]  /*6170*/  IMAD.X R15, R8.reuse, 0x1, R247, P1 ;  /* 0x00000001080f7824 */ /* 0x050fe200008e06f7 */
[----:B------:R3:W-:Y:S02]  /*6180*/  LDGSTS.E.BYPASS.LTC128B.128 [R241+0xc100], [R16.64], !P3 ;  /* 0x0c10000010f17fae */ /* 0x0007e4000d901d4c */
[----:B------:R-:W-:Y:S02]  /*6190*/  IMAD.X R11, R8, 0x1, R245, P2 ;  /* 0x00000001080b7824 */ /* 0x000fe400010e06f5 */
[----:B------:R4:W-:Y:S04]  /*61a0*/  LDGSTS.E.BYPASS.LTC128B.128 [R241+0x9100], [R14.64], !P4 ;  /* 0x091000000ef17fae */ /* 0x0009e8000e101d4c */
[----:B------:R3:W-:Y:S01]  /*61b0*/  LDGSTS.E.BYPASS.LTC128B.128 [R241+0xd100], [R10.64], !P3 ;  /* 0x0d1000000af17fae */ /* 0x0007e2000d901d4c */
[-C--:B-----5:R-:W-:Y:S05]  /*61c0*/  IADD3 R8, P2, R4, R246.reuse, RZ ;  /* 0x000000f604087210 */ /* 0x0a0fea0007f5e0ff */
[--C-:B-1----:R-:W-:Y:S01]  /*61d0*/  IMAD.X R9, R3, 0x1, R247.reuse, P2 ;  /* 0x0000000103097824 */ /* 0x102fe200010e06f7 */
[C---:B--2---:R-:W-:Y:S05]  /*61e0*/  IADD3 R12, P1, R5.reuse, R246, RZ ;  /* 0x000000f6050c7210 */ /* 0x044fea0007f3e0ff */
[----:B------:R-:W-:Y:S01]  /*61f0*/  IMAD.X R13, R6, 0x1, R247, P1 ;  /* 0x00000001060d7824 */ /* 0x000fe200008e06f7 */
[-C--:B------:R-:W-:Y:S02]  /*6200*/  IADD3 R4, P1, R4, R244.reuse, RZ ;  /* 0x000000f404047210 */ /* 0x080fe40007f3e0ff */
[----:B----4-:R-:W-:Y:S02]  /*6210*/  IADD3 R14, P5, R5, R244, RZ ;  /* 0x000000f4050e7210 */ /* 0x010fe40007fbe0ff */
[----:B------:R3:W-:Y:S01]  /*6220*/  LDGSTS.E.BYPASS.LTC128B.128 [R241+0xa100], [R12.64], !P4 ;  /* 0x0a1000000cf17fae */ /* 0x0007e2000e101d4c */
[----:B------:R-:W-:Y:S01]  /*6230*/  IMAD.X R5, R3, 0x1, R245, P1 ;  /* 0x0000000103057824 */ /* 0x000fe200008e06f5 */
[----:B------:R-:W-:Y:S05]  /*6240*/  IADD3.X R15, R6, R245, RZ, P5, !PT ;  /* 0x000000f5060f7210 */ /* 0x000fea0002ffe4ff */
[----:B------:R3:W-:Y:S04]  /*6250*/  LDGSTS.E.BYPASS.LTC128B.128 [R241+0xe100], [R14.64], !P3 ;  /* 0x0e1000000ef17fae */ /* 0x0007e8000d901d4c */
[----:B------:R3:W-:Y:S04]  /*6260*/  LDGSTS.E.BYPASS.LTC128B.128 [R241+0xb100], [R8.64], !P4 ;  /* 0x0b10000008f17fae */ /* 0x0007e8000e101d4c */
[----:B------:R3:W-:Y:S01]  /*6270*/  LDGSTS.E.BYPASS.LTC128B.128 [R241+0xf100], [R4.64], !P3 ;  /* 0x0f10000004f17fae */ /* 0x0007e2000d901d4c */
[----:B------:R-:W-:-:S05]  /*6280*/  BRA `(.L_x_28) ;  /* 0x000017e000007947 */ /* 0x000fca0003800000 */
.L_x_27:
[----:B------:R-:W-:Y:S04]  /*6290*/  DEPBAR.LE SB0, 0x0 ;  /* 0x000080000000791a */ /* 0x000fe80000000000 */
[----:B------:R-:W-:Y:S01]  /*62a0*/  BAR.SYNC.DEFER_BLOCKING 0x0 ;  /* 0x0000000000007b1d */ /* 0x000fe20000010000 */
[----:B------:R-:W-:Y:S01]  /*62b0*/  SHF.R.S32.HI R3, RZ, 0x1f, R240 ;  /* 0x0000001fff037819 */ /* 0x000fe200000114f0 */
[C---:B------:R-:W-:Y:S01]  /*62c0*/  IMAD.WIDE.U32 R36, R240.reuse, c[0x0][0x208], RZ ;  /* 0x00008200f0247a25 */ /* 0x040fe200078e00ff */
[----:B------:R-:W-:Y:S03]  /*62d0*/  UISETP.GE.AND UP0, UPT, UR6, 0x1, UPT ;  /* 0x000000010600788c */ /* 0x000fe6000bf06270 */
[----:B------:R-:W-:Y:S04]  /*62e0*/  IMAD R3, R3, c[0x0][0x208], RZ ;  /* 0x0000820003037a24 */ /* 0x000fe800078e02ff */
[----:B------:R-:W-:Y:S05]  /*62f0*/  IMAD R3, R240, c[0x0][0x20c], R3 ;  /* 0x00008300f0037a24 */ /* 0x000fea00078e0203 */
        /* <DEDUP_REMOVED lines=19> */
[----:B------:R-:W-:Y:S01]  /*6430*/  LDSM.16.M88.4 R64, [R238+0xb900] ;  /* 0x00b90000ee40783b */ /* 0x000fe20000000200 */
[C---:B------:R-:W-:Y:S07]  /*6440*/  HMMA.16816.F32.BF16 R16, R136.reuse, R18, RZ ;  /* 0x000000128810723c */ /* 0x040fee00000418ff */
[----:B------:R-:W-:Y:S01]  /*6450*/  LDSM.16.M88.4 R132, [R237] ;  /* 0x00000000ed84783b */ /* 0x000fe20000000200 */
[C---:B---3--:R-:W-:Y:S07]  /*6460*/  HMMA.16816.F32.BF16 R20, R136.reuse, R24, RZ ;  /* 0x000000188814723c */ /* 0x048fee00000418ff */
[----:B------:R-:W-:Y:S01]  /*6470*/  LDSM.16.M88.4 R144, [R231] ;  /* 0x00000000e790783b */ /* 0x000fe20000000200 */
[C---:B------:R-:W-:Y:S07]  /*6480*/  HMMA.16816.F32.BF16 R24, R136.reuse, R26, RZ ;  /* 0x0000001a8818723c */ /* 0x040fee00000418ff */
[----:B------:R-:W-:Y:S01]  /*6490*/  LDSM.16.M88.4 R148, [R230] ;  /* 0x00000000e694783b */ /* 0x000fe20000000200 */
[C---:B----4-:R-:W-:Y:S07]  /*64a0*/  HMMA.16816.F32.BF16 R28, R136.reuse, R32, RZ ;  /* 0x00000020881c723c */ /* 0x050fee00000418ff */
[----:B------:R-:W-:Y:S01]  /*64b0*/  LDSM.16.M88.4 R152, [R229] ;  /* 0x00000000e598783b */ /* 0x000fe20000000200 */
[C---:B------:R-:W-:Y:S07]  /*64c0*/  HMMA.16816.F32.BF16 R32, R136.reuse, R34, RZ ;  /* 0x000000228820723c */ /* 0x040fee00000418ff */
[----:B------:R-:W-:Y:S01]  /*64d0*/  LDSM.16.M88.4 R156, [R228] ;  /* 0x00000000e49c783b */ /* 0x000fe20000000200 */
[C---:B-----5:R-:W-:Y:S07]  /*64e0*/  HMMA.16816.F32.BF16 R36, R136.reuse, R40, RZ ;  /* 0x000000288824723c */ /* 0x060fee00000418ff */
[----:B------:R-:W-:Y:S01]  /*64f0*/  LDSM.16.M88.4 R160, [R227] ;  /* 0x00000000e3a0783b */ /* 0x000fe20000000200 */
[C---:B------:R-:W-:Y:S07]  /*6500*/  HMMA.16816.F32.BF16 R40, R136.reuse, R42, RZ ;  /* 0x0000002a8828723c */ /* 0x040fee00000418ff */
[----:B------:R-:W2:Y:S01]  /*6510*/  SHFL.IDX PT, R61, R178, RZ, 0x181f ;  /* 0x00181fffb23d7589 */ /* 0x000ea200000e0000 */
[C---:B-1----:R-:W-:Y:S07]  /*6520*/  HMMA.16816.F32.BF16 R44, R136.reuse, R48, RZ ;  /* 0x00000030882c723c */ /* 0x042fee00000418ff */
[----:B------:R-:W1:Y:S01]  /*6530*/  SHFL.IDX PT, R62, R178, 0x1, 0x181f ;  /* 0x00381f00b23e7f89 */ /* 0x000e6200000e0000 */
[C---:B------:R-:W-:Y:S07]  /*6540*/  HMMA.16816.F32.BF16 R48, R136.reuse, R50, RZ ;  /* 0x000000328830723c */ /* 0x040fee00000418ff */
[----:B------:R-:W3:Y:S01]  /*6550*/  SHFL.IDX PT, R63, R176, RZ, 0x181f ;  /* 0x00181fffb03f7589 */ /* 0x000ee200000e0000 */
[C---:B------:R-:W-:Y:S07]  /*6560*/  HMMA.16816.F32.BF16 R52, R136.reuse, R56, RZ ;  /* 0x000000388834723c */ /* 0x040fee00000418ff */
[----:B------:R-:W4:Y:S01]  /*6570*/  SHFL.IDX PT, R60, R176, 0x1, 0x181f ;  /* 0x00381f00b03c7f89 */ /* 0x000f2200000e0000 */
[C---:B--2---:R-:W-:Y:S04]  /*6580*/  IADD3 R180, P1, R61.reuse, R246, RZ ;  /* 0x000000f63db47210 */ /* 0x044fe80007f3e0ff */
[----:B------:R-:W-:Y:S01]  /*6590*/  IADD3 R200, P5, R61, R244, RZ ;  /* 0x000000f43dc87210 */ /* 0x000fe20007fbe0ff */
[C---:B------:R-:W-:Y:S02]  /*65a0*/  HMMA.16816.F32.BF16 R56, R136.reuse, R58, RZ ;  /* 0x0000003a8838723c */ /* 0x040fe400000418ff */
[----:B------:R-:W-:Y:S01]  /*65b0*/  LDSM.16.M88.4 R164, [R226] ;  /* 0x00000000e2a4783b */ /* 0x000fe20000000200 */
[C---:B-1----:R-:W-:Y:S07]  /*65c0*/  IADD3 R202, P2, R62.reuse, R246, RZ ;  /* 0x000000f63eca7210 */ /* 0x042fee0007f5e0ff */
[----:B------:R-:W-:Y:S02]  /*65d0*/  LDSM.16.M88.4 R168, [R225] ;  /* 0x00000000e1a8783b */ /* 0x000fe40000000200 */
[C---:B---3--:R-:W-:Y:S02]  /*65e0*/  IADD3.X R181, R63.reuse, R247, RZ, P1, !PT ;  /* 0x000000f73fb57210 */ /* 0x048fe40000ffe4ff */
[----:B------:R-:W-:Y:S02]  /*65f0*/  IADD3 R182, P1, R62, R244, RZ ;  /* 0x000000f43eb67210 */ /* 0x000fe40007f3e0ff */
[----:B------:R-:W-:Y:S02]  /*6600*/  IADD3.X R201, R63, R245, RZ, P5, !PT ;  /* 0x000000f53fc97210 */ /* 0x000fe40002ffe4ff */
[----:B------:R-:W-:Y:S01]  /*6610*/  @!PT LDS RZ, [RZ] ;  /* 0x00000000fffff984 */ /* 0x000fe20000000800 */
[----:B------:R-:W-:Y:S01]  /*6620*/  @!PT LDS RZ, [RZ] ;  /* 0x00000000fffff984 */ /* 0x000fe20000000800 */
[----:B------:R-:W-:Y:S01]  /*6630*/  @!PT LDS RZ, [RZ] ;  /* 0x00000000fffff984 */ /* 0x000fe20000000800 */
[----:B------:R1:W-:Y:S01]  /*6640*/  LDGSTS.E.BYPASS.LTC128B.128 [R243], [R180.64], !P4 ;  /* 0x00000000b4f37fae */ /* 0x0003e2000e101d4c */
[C---:B----4-:R-:W-:Y:S02]  /*6650*/  IADD3.X R203, R60.reuse, R247, RZ, P2, !PT ;  /* 0x000000f73ccb7210 */ /* 0x050fe400017fe4ff */
[----:B------:R-:W-:Y:S02]  /*6660*/  IADD3.X R183, R60, R245, RZ, P1, !PT ;  /* 0x000000f53cb77210 */ /* 0x000fe40000ffe4ff */
[C---:B------:R-:W-:Y:S03]  /*6670*/  HMMA.16816.F32.BF16 R60, R136.reuse, R64, RZ ;  /* 0x00000040883c723c */ /* 0x040fe600000418ff */
[----:B------:R2:W-:Y:S05]  /*6680*/  LDGSTS.E.BYPASS.LTC128B.128 [R241+0x4100], [R200.64], !P3 ;  /* 0x04100000c8f17fae */ /* 0x0005ea000d901d4c */
[----:B------:R-:W-:Y:S03]  /*6690*/  HMMA.16816.F32.BF16 R64, R136, R66, RZ ;  /* 0x000000428840723c */ /* 0x000fe600000418ff */
[----:B------:R3:W-:Y:S05]  /*66a0*/  LDGSTS.E.BYPASS.LTC128B.128 [R241+0x1100], [R202.64], !P4 ;  /* 0x01100000caf17fae */ /* 0x0007ea000e101d4c */
[C---:B------:R-:W-:Y:S03]  /*66b0*/  HMMA.16816.F32.BF16 R4, R140.reuse, R132, R4 ;  /* 0x000000848c04723c */ /* 0x040fe60000041804 */
[----:B------:R-:W2:Y:S05]  /*66c0*/  SHFL.IDX PT, R177, R178, 0x2, 0x181f ;  /* 0x00581f00b2b17f89 */ /* 0x000eaa00000e0000 */
[C---:B------:R-:W-:Y:S03]  /*66d0*/  HMMA.16816.F32.BF16 R8, R140.reuse, R134, R8 ;  /* 0x000000868c08723c */ /* 0x040fe60000041808 */
[----:B------:R-:W4:Y:S05]  /*66e0*/  SHFL.IDX PT, R3, R176, 0x2, 0x181f ;  /* 0x00581f00b0037f89 */ /* 0x000f2a00000e0000 */
[C---:B------:R-:W-:Y:S03]  /*66f0*/  HMMA.16816.F32.BF16 R12, R140.reuse, R144, R12 ;  /* 0x000000908c0c723c */ /* 0x040fe6000004180c */
[----:B------:R5:W-:Y:S05]  /*6700*/  LDGSTS.E.BYPASS.LTC128B.128 [R241+0x5100], [R182.64], !P3 ;  /* 0x05100000b6f17fae */ /* 0x000bea000d901d4c */
[C---:B------:R-:W-:Y:S03]  /*6710*/  HMMA.16816.F32.BF16 R16, R140.reuse, R146, R16 ;  /* 0x000000928c10723c */ /* 0x040fe60000041810 */
[----:B------:R-:W1:Y:S01]  /*6720*/  SHFL.IDX PT, R178, R178, 0x3, 0x181f ;  /* 0x00781f00b2b27f89 */ /* 0x000e6200000e0000 */
[----:B--2---:R-:W-:Y:S04]  /*6730*/  IADD3 R200, P1, R177, R246, RZ ;  /* 0x000000f6b1c87210 */ /* 0x004fe80007f3e0ff */
[C---:B------:R-:W-:Y:S03]  /*6740*/  HMMA.16816.F32.BF16 R20, R140.reuse, R148, R20 ;  /* 0x000000948c14723c */ /* 0x040fe60000041814 */
[----:B------:R-:W2:Y:S01]  /*6750*/  SHFL.IDX PT, R176, R176, 0x3, 0x181f ;  /* 0x00781f00b0b07f89 */ /* 0x000ea200000e0000 */
[----:B----4-:R-:W-:Y:S04]  /*6760*/  IADD3.X R201, R3, R247, RZ, P1, !PT ;  /* 0x000000f703c97210 */ /* 0x010fe80000ffe4ff */
[C---:B------:R-:W-:Y:S03]  /*6770*/  HMMA.16816.F32.BF16 R24, R140.reuse, R150, R24 ;  /* 0x000000968c18723c */ /* 0x040fe60000041818 */
[----:B------:R3:W-:Y:S01]  /*6780*/  LDGSTS.E.BYPASS.LTC128B.128 [R241+0x2100], [R200.64], !P4 ;  /* 0x02100000c8f17fae */ /* 0x0007e2000e101d4c */
[----:B-----5:R-:W-:Y:S04]  /*6790*/  IADD3 R182, P5, R177, R244, RZ ;  /* 0x000000f4b1b67210 */ /* 0x020fe80007fbe0ff */
[C---:B------:R-:W-:Y:S04]  /*67a0*/  HMMA.16816.F32.BF16 R28, R140.reuse, R152, R28 ;  /* 0x000000988c1c723c */ /* 0x040fe8000004181c */
[----:B------:R-:W-:Y:S02]  /*67b0*/  IADD3.X R183, R3, R245, RZ, P5, !PT ;  /* 0x000000f503b77210 */ /* 0x000fe40002ffe4ff */
[----:B-1----:R-:W-:Y:S02]  /*67c0*/  IADD3 R180, P2, R178, R246, RZ ;  /* 0x000000f6b2b47210 */ /* 0x002fe40007f5e0ff */
[C---:B------:R-:W-:Y:S01]  /*67d0*/  HMMA.16816.F32.BF16 R32, R140.reuse, R154, R32 ;  /* 0x0000009a8c20723c */ /* 0x040fe20000041820 */
[----:B------:R1:W-:Y:S03]  /*67e0*/  LDGSTS.E.BYPASS.LTC128B.128 [R241+0x6100], [R182.64], !P3 ;  /* 0x06100000b6f17fae */ /* 0x0003e6000d901d4c */
[----:B--2---:R-:W-:Y:S02]  /*67f0*/  IADD3.X R181, R176, R247, RZ, P2, !PT ;  /* 0x000000f7b0b57210 */ /* 0x004fe400017fe4ff */
[----:B------:R-:W-:Y:S02]  /*6800*/  IADD3 R178, P1, R178, R244, RZ ;  /* 0x000000f4b2b27210 */ /* 0x000fe40007f3e0ff */
[C---:B------:R-:W-:Y:S01]  /*6810*/  HMMA.16816.F32.BF16 R36, R140.reuse, R156, R36 ;  /* 0x0000009c8c24723c */ /* 0x040fe20000041824 */
[----:B------:R1:W-:Y:S03]  /*6820*/  LDGSTS.E.BYPASS.LTC128B.128 [R243+0x3000], [R180.64], !P4 ;  /* 0x03000000b4f37fae */ /* 0x0003e6000e101d4c */
[----:B------:R-:W-:Y:S02]  /*6830*/  IADD3.X R179, R176, R245, RZ, P1, !PT ;  /* 0x000000f5b0b37210 */ /* 0x000fe40000ffe4ff */
[----:B------:R-:W-:Y:S02]  /*6840*/  PLOP3.LUT P1, PT, PT, PT, UP0, 0x80, 0x0 ;  /* 0x000000000000781c */ /* 0x000fe40003f2f008 */
[C---:B------:R-:W-:Y:S01]  /*6850*/  HMMA.16816.F32.BF16 R40, R140.reuse, R158, R40 ;  /* 0x0000009e8c28723c */ /* 0x040fe20000041828 */
[----:B------:R2:W-:Y:S07]  /*6860*/  LDGSTS.E.BYPASS.LTC128B.128 [R243+0x7000], [R178.64], !P3 ;  /* 0x07000000b2f37fae */ /* 0x0005ee000d901d4c */
[C---:B------:R-:W-:Y:S01]  /*6870*/  HMMA.16816.F32.BF16 R44, R140.reuse, R160, R44 ;  /* 0x000000a08c2c723c */ /* 0x040fe2000004182c */
[----:B------:R-:W-:Y:S07]  /*6880*/  LDSM.16.M88.4 R132, [R235+0x9100] ;  /* 0x00910000eb84783b */ /* 0x000fee0000000200 */
[C---:B------:R-:W-:Y:S01]  /*6890*/  HMMA.16816.F32.BF16 R48, R140.reuse, R162, R48 ;  /* 0x000000a28c30723c */ /* 0x040fe20000041830 */
[----:B------:R-:W0:Y:S07]  /*68a0*/  LDGDEPBAR ;  /* 0x00000000000079af */ /* 0x000e2e0000000000 */
[C---:B------:R-:W-:Y:S01]  /*68b0*/  HMMA.16816.F32.BF16 R52, R140.reuse, R164, R52 ;  /* 0x000000a48c34723c */ /* 0x040fe20000041834 */
[----:B-1----:R-:W-:Y:S07]  /*68c0*/  LDSM.16.M88.4 R180, [R235+0x8900] ;  /* 0x00890000ebb4783b */ /* 0x002fee0000000200 */
[C---:B------:R-:W-:Y:S01]  /*68d0*/  HMMA.16816.F32.BF16 R56, R140.reuse, R166, R56 ;  /* 0x000000a68c38723c */ /* 0x040fe20000041838 */
[----:B--2---:R-:W1:Y:S07]  /*68e0*/  LDSM.16.M88.4 R176, [R235+0x8100] ;  /* 0x00810000ebb0783b */ /* 0x004e6e0000000200 */
[C---:B------:R-:W-:Y:S01]  /*68f0*/  HMMA.16816.F32.BF16 R60, R140.reuse, R168, R60 ;  /* 0x000000a88c3c723c */ /* 0x040fe2000004183c */
[----:B------:R-:W2:Y:S07]  /*6900*/  LDSM.16.M88.4 R144, [R235+0x9900] ;  /* 0x00990000eb90783b */ /* 0x000eae0000000200 */
[----:B------:R-:W-:Y:S01]  /*6910*/  HMMA.16816.F32.BF16 R64, R140, R170, R64 ;  /* 0x000000aa8c40723c */ /* 0x000fe20000041840 */
[----:B------:R-:W4:Y:S08]  /*6920*/  LDSM.16.M88.4 R148, [R235+0xa100] ;  /* 0x00a10000eb94783b */ /* 0x000f300000000200 */
[----:B------:R-:W5:Y:S08]  /*6930*/  LDSM.16.M88.4 R152, [R235+0xa900] ;  /* 0x00a90000eb98783b */ /* 0x000f700000000200 */
[----:B------:R-:W-:Y:S01]  /*6940*/  LDSM.16.M88.4 R156, [R224] ;  /* 0x00000000e09c783b */ /* 0x000fe20000000200 */
[C---:B-1----:R-:W-:Y:S07]  /*6950*/  HMMA.16816.F32.BF16 R4, R172.reuse, R176, R4 ;  /* 0x000000b0ac04723c */ /* 0x042fee0000041804 */
[----:B------:R-:W-:Y:S01]  /*6960*/  LDSM.16.M88.4 R160, [R224+0x800] ;  /* 0x00080000e0a0783b */ /* 0x000fe20000000200 */
[C---:B------:R-:W-:Y:S07]  /*6970*/  HMMA.16816.F32.BF16 R8, R172.reuse, R178, R8 ;  /* 0x000000b2ac08723c */ /* 0x040fee0000041808 */
        /* <DEDUP_REMOVED lines=8> */
[----:B------:R-:W1:Y:S01]  /*6a00*/  LDSM.16.M88.4 R132, [R235+0xb100] ;  /* 0x00b10000eb84783b */ /* 0x000e620000000200 */
[C---:B--2---:R-:W-:Y:S07]  /*6a10*/  HMMA.16816.F32.BF16 R28, R172.reuse, R144, R28 ;  /* 0x00000090ac1c723c */ /* 0x044fee000004181c */
[----:B---3--:R-:W-:Y:S01]  /*6a20*/  LDSM.16.M88.4 R200, [R235+0xe900] ;  /* 0x00e90000ebc8783b */ /* 0x008fe20000000200 */
[C---:B------:R-:W-:Y:S07]  /*6a30*/  HMMA.16816.F32.BF16 R32, R172.reuse, R146, R32 ;  /* 0x00000092ac20723c */ /* 0x040fee0000041820 */
[----:B------:R-:W2:Y:S01]  /*6a40*/  LDSM.16.M88.4 R144, [R235+0xb900] ;  /* 0x00b90000eb90783b */ /* 0x000ea20000000200 */
[C---:B----4-:R-:W-:Y:S07]  /*6a50*/  HMMA.16816.F32.BF16 R36, R172.reuse, R148, R36 ;  /* 0x00000094ac24723c */ /* 0x050fee0000041824 */
[----:B------:R-:W-:Y:S01]  /*6a60*/  LDSM.16.M88.4 R204, [R235+0xf100] ;  /* 0x00f10000ebcc783b */ /* 0x000fe20000000200 */
[C---:B------:R-:W-:Y:S07]  /*6a70*/  HMMA.16816.F32.BF16 R40, R172.reuse, R150, R40 ;  /* 0x00000096ac28723c */ /* 0x040fee0000041828 */
[----:B------:R-:W3:Y:S01]  /*6a80*/  LDSM.16.M88.4 R148, [R224+0x1800] ;  /* 0x00180000e094783b */ /* 0x000ee20000000200 */
[C---:B-----5:R-:W-:Y:S07]  /*6a90*/  HMMA.16816.F32.BF16 R44, R172.reuse, R152, R44 ;  /* 0x00000098ac2c723c */ /* 0x060fee000004182c */
[----:B------:R-:W-:Y:S01]  /*6aa0*/  LDSM.16.M88.4 R208, [R235+0xf900] ;  /* 0x00f90000ebd0783b */ /* 0x000fe20000000200 */
[C---:B------:R-:W-:Y:S07]  /*6ab0*/  HMMA.16816.F32.BF16 R48, R172.reuse, R154, R48 ;  /* 0x0000009aac30723c */ /* 0x040fee0000041830 */
[----:B------:R-:W4:Y:S01]  /*6ac0*/  LDSM.16.M88.4 R152, [R224+0x2000] ;  /* 0x00200000e098783b */ /* 0x000f220000000200 */
[C---:B-1----:R-:W-:Y:S08]  /*6ad0*/  HMMA.16816.F32.BF16 R52, R172.reuse, R132, R52 ;  /* 0x00000084ac34723c */ /* 0x042ff00000041834 */
[C---:B------:R-:W-:Y:S01]  /*6ae0*/  HMMA.16816.F32.BF16 R56, R172.reuse, R134, R56 ;  /* 0x00000086ac38723c */ /* 0x040fe20000041838 */
[----:B------:R-:W1:Y:S07]  /*6af0*/  LDSM.16.M88.4 R132, [R238+0xc100] ;  /* 0x00c10000ee84783b */ /* 0x000e6e0000000200 */
[C---:B--2---:R-:W-:Y:S08]  /*6b00*/  HMMA.16816.F32.BF16 R60, R172.reuse, R144, R60 ;  /* 0x00000090ac3c723c */ /* 0x044ff0000004183c */
[----:B------:R-:W-:Y:S01]  /*6b10*/  HMMA.16816.F32.BF16 R64, R172, R146, R64 ;  /* 0x00000092ac40723c */ /* 0x000fe20000041840 */
[----:B------:R-:W2:Y:S07]  /*6b20*/  LDSM.16.M88.4 R144, [R238+0xc900] ;  /* 0x00c90000ee90783b */ /* 0x000eae0000000200 */
[C---:B------:R-:W-:Y:S08]  /*6b30*/  HMMA.16816.F32.BF16 R4, R184.reuse, R156, R4 ;  /* 0x0000009cb804723c */ /* 0x040ff00000041804 */
[C---:B------:R-:W-:Y:S01]  /*6b40*/  HMMA.16816.F32.BF16 R8, R184.reuse, R158, R8 ;  /* 0x0000009eb808723c */ /* 0x040fe20000041808 */
[----:B------:R-:W5:Y:S07]  /*6b50*/  LDSM.16.M88.4 R156, [R238+0xd100] ;  /* 0x00d10000ee9c783b */ /* 0x000f6e0000000200 */
[C---:B------:R-:W-:Y:S08]  /*6b60*/  HMMA.16816.F32.BF16 R12, R184.reuse, R160, R12 ;  /* 0x000000a0b80c723c */ /* 0x040ff0000004180c */
[C---:B------:R-:W-:Y:S01]  /*6b70*/  HMMA.16816.F32.BF16 R16, R184.reuse, R162, R16 ;  /* 0x000000a2b810723c */ /* 0x040fe20000041810 */
[----:B------:R-:W1:Y:S07]  /*6b80*/  LDSM.16.M88.4 R160, [R238+0xd900] ;  /* 0x00d90000eea0783b */ /* 0x000e6e0000000200 */
[C---:B------:R-:W-:Y:S08]  /*6b90*/  HMMA.16816.F32.BF16 R20, R184.reuse, R164, R20 ;  /* 0x000000a4b814723c */ /* 0x040ff00000041814 */
[C---:B------:R-:W-:Y:S01]  /*6ba0*/  HMMA.16816.F32.BF16 R24, R184.reuse, R166, R24 ;  /* 0x000000a6b818723c */ /* 0x040fe20000041818 */
[----:B------:R-:W1:Y:S07]  /*6bb0*/  LDSM.16.M88.4 R164, [R238+0xe100] ;  /* 0x00e10000eea4783b */ /* 0x000e6e0000000200 */
[C---:B---3--:R-:W-:Y:S08]  /*6bc0*/  HMMA.16816.F32.BF16 R28, R184.reuse, R148, R28 ;  /* 0x00000094b81c723c */ /* 0x048ff0000004181c */
[C---:B------:R-:W-:Y:S01]  /*6bd0*/  HMMA.16816.F32.BF16 R32, R184.reuse, R150, R32 ;  /* 0x00000096b820723c */ /* 0x040fe20000041820 */
[----:B------:R-:W3:Y:S07]  /*6be0*/  LDSM.16.M88.4 R148, [R238+0xe900] ;  /* 0x00e90000ee94783b */ /* 0x000eee0000000200 */
[C---:B----4-:R-:W-:Y:S08]  /*6bf0*/  HMMA.16816.F32.BF16 R36, R184.reuse, R152, R36 ;  /* 0x00000098b824723c */ /* 0x050ff00000041824 */
[C---:B------:R-:W-:Y:S01]  /*6c00*/  HMMA.16816.F32.BF16 R40, R184.reuse, R154, R40 ;  /* 0x0000009ab828723c */ /* 0x040fe20000041828 */
[----:B------:R-:W4:Y:S07]  /*6c10*/  LDSM.16.M88.4 R152, [R238+0xf100] ;  /* 0x00f10000ee98783b */ /* 0x000f2e0000000200 */
[C---:B------:R-:W-:Y:S08]  /*6c20*/  HMMA.16816.F32.BF16 R44, R184.reuse, R168, R44 ;  /* 0x000000a8b82c723c */ /* 0x040ff0000004182c */
[C---:B------:R-:W-:Y:S01]  /*6c30*/  HMMA.16816.F32.BF16 R48, R184.reuse, R170, R48 ;  /* 0x000000aab830723c */ /* 0x040fe20000041830 */
[----:B------:R-:W2:Y:S07]  /*6c40*/  LDSM.16.M88.4 R168, [R238+0xf900] ;  /* 0x00f90000eea8783b */ /* 0x000eae0000000200 */
[C---:B------:R-:W-:Y:S08]  /*6c50*/  HMMA.16816.F32.BF16 R52, R184.reuse, R176, R52 ;  /* 0x000000b0b834723c */ /* 0x040ff00000041834 */
[C---:B------:R-:W-:Y:S01]  /*6c60*/  HMMA.16816.F32.BF16 R56, R184.reuse, R178, R56 ;  /* 0x000000b2b838723c */ /* 0x040fe20000041838 */
[----:B------:R-:W3:Y:S07]  /*6c70*/  LDSM.16.M88.4 R176, [R223] ;  /* 0x00000000dfb0783b */ /* 0x000eee0000000200 */
[C---:B------:R-:W-:Y:S08]  /*6c80*/  HMMA.16816.F32.BF16 R60, R184.reuse, R180, R60 ;  /* 0x000000b4b83c723c */ /* 0x040ff0000004183c */
[----:B------:R-:W-:Y:S01]  /*6c90*/  HMMA.16816.F32.BF16 R64, R184, R182, R64 ;  /* 0x000000b6b840723c */ /* 0x000fe20000041840 */
[----:B------:R-:W3:Y:S07]  /*6ca0*/  LDSM.16.M88.4 R180, [R222] ;  /* 0x00000000deb4783b */ /* 0x000eee0000000200 */
[C---:B-1----:R-:W-:Y:S08]  /*6cb0*/  HMMA.16816.F32.BF16 R4, R188.reuse, R132, R4 ;  /* 0x00000084bc04723c */ /* 0x042ff00000041804 */
[C---:B------:R-:W-:Y:S01]  /*6cc0*/  HMMA.16816.F32.BF16 R8, R188.reuse, R134, R8 ;  /* 0x00000086bc08723c */ /* 0x040fe20000041808 */
[----:B------:R-:W1:Y:S07]  /*6cd0*/  LDSM.16.M88.4 R132, [R221] ;  /* 0x00000000dd84783b */ /* 0x000e6e0000000200 */
[C---:B--2---:R-:W-:Y:S08]  /*6ce0*/  HMMA.16816.F32.BF16 R12, R188.reuse, R144, R12 ;  /* 0x00000090bc0c723c */ /* 0x044ff0000004180c */
[C---:B------:R-:W-:Y:S01]  /*6cf0*/  HMMA.16816.F32.BF16 R16, R188.reuse, R146, R16 ;  /* 0x00000092bc10723c */ /* 0x040fe20000041810 */
[----:B------:R-:W2:Y:S07]  /*6d00*/  LDSM.16.M88.4 R144, [R220] ;  /* 0x00000000dc90783b */ /* 0x000eae0000000200 */
[C---:B-----5:R-:W-:Y:S08]  /*6d10*/  HMMA.16816.F32.BF16 R20, R188.reuse, R156, R20 ;  /* 0x0000009cbc14723c */ /* 0x060ff00000041814 */
[C---:B------:R-:W-:Y:S01]  /*6d20*/  HMMA.16816.F32.BF16 R24, R188.reuse, R158, R24 ;  /* 0x0000009ebc18723c */ /* 0x040fe20000041818 */
[----:B------:R-:W-:Y:S07]  /*6d30*/  LDSM.16.M88.4 R156, [R217] ;  /* 0x00000000d99c783b */ /* 0x000fee0000000200 */
[C---:B------:R-:W-:Y:S08]  /*6d40*/  HMMA.16816.F32.BF16 R28, R188.reuse, R160, R28 ;  /* 0x000000a0bc1c723c */ /* 0x040ff0000004181c */
[C---:B------:R-:W-:Y:S01]  /*6d50*/  HMMA.16816.F32.BF16 R32, R188.reuse, R162, R32 ;  /* 0x000000a2bc20723c */ /* 0x040fe20000041820 */
[----:B------:R-:W-:Y:S07]  /*6d60*/  LDSM.16.M88.4 R160, [R216] ;  /* 0x00000000d8a0783b */ /* 0x000fee0000000200 */
[C---:B------:R-:W-:Y:S08]  /*6d70*/  HMMA.16816.F32.BF16 R36, R188.reuse, R164, R36 ;  /* 0x000000a4bc24723c */ /* 0x040ff00000041824 */
[C---:B------:R-:W-:Y:S01]  /*6d80*/  HMMA.16816.F32.BF16 R40, R188.reuse, R166, R40 ;  /* 0x000000a6bc28723c */ /* 0x040fe20000041828 */
[----:B------:R-:W-:Y:S07]  /*6d90*/  LDSM.16.M88.4 R164, [R235+0xc100] ;  /* 0x00c10000eba4783b */ /* 0x000fee0000000200 */
[C---:B---3--:R-:W-:Y:S08]  /*6da0*/  HMMA.16816.F32.BF16 R44, R188.reuse, R148, R44 ;  /* 0x00000094bc2c723c */ /* 0x048ff0000004182c */
[C---:B------:R-:W-:Y:S01]  /*6db0*/  HMMA.16816.F32.BF16 R48, R188.reuse, R150, R48 ;  /* 0x00000096bc30723c */ /* 0x040fe20000041830 */
[----:B------:R-:W3:Y:S07]  /*6dc0*/  LDSM.16.M88.4 R148, [R219] ;  /* 0x00000000db94783b */ /* 0x000eee0000000200 */
[C---:B----4-:R-:W-:Y:S08]  /*6dd0*/  HMMA.16816.F32.BF16 R52, R188.reuse, R152, R52 ;  /* 0x00000098bc34723c */ /* 0x050ff00000041834 */
[C---:B------:R-:W-:Y:S01]  /*6de0*/  HMMA.16816.F32.BF16 R56, R188.reuse, R154, R56 ;  /* 0x0000009abc38723c */ /* 0x040fe20000041838 */
[----:B------:R-:W4:Y:S07]  /*6df0*/  LDSM.16.M88.4 R152, [R218] ;  /* 0x00000000da98783b */ /* 0x000f2e0000000200 */
[C---:B------:R-:W-:Y:S08]  /*6e00*/  HMMA.16816.F32.BF16 R60, R188.reuse, R168, R60 ;  /* 0x000000a8bc3c723c */ /* 0x040ff0000004183c */
[----:B------:R-:W-:Y:S01]  /*6e10*/  HMMA.16816.F32.BF16 R64, R188, R170, R64 ;  /* 0x000000aabc40723c */ /* 0x000fe20000041840 */
[----:B------:R-:W-:Y:S07]  /*6e20*/  LDSM.16.M88.4 R168, [R235+0xd100] ;  /* 0x00d10000eba8783b */ /* 0x000fee0000000200 */
[C---:B------:R-:W-:Y:S08]  /*6e30*/  HMMA.16816.F32.BF16 R4, R192.reuse, R176, R4 ;  /* 0x000000b0c004723c */ /* 0x040ff00000041804 */
[C---:B------:R-:W-:Y:S01]  /*6e40*/  HMMA.16816.F32.BF16 R8, R192.reuse, R178, R8 ;  /* 0x000000b2c008723c */ /* 0x040fe20000041808 */
[----:B------:R-:W-:Y:S07]  /*6e50*/  LDSM.16.M88.4 R176, [R235+0xd900] ;  /* 0x00d90000ebb0783b */ /* 0x000fee0000000200 */
[C---:B------:R-:W-:Y:S08]  /*6e60*/  HMMA.16816.F32.BF16 R12, R192.reuse, R180, R12 ;  /* 0x000000b4c00c723c */ /* 0x040ff0000004180c */
[C---:B------:R-:W-:Y:S01]  /*6e70*/  HMMA.16816.F32.BF16 R16, R192.reuse, R182, R16 ;  /* 0x000000b6c010723c */ /* 0x040fe20000041810 */
[----:B------:R-:W-:Y:S07]  /*6e80*/  LDSM.16.M88.4 R180, [R235+0xe100] ;  /* 0x00e10000ebb4783b */ /* 0x000fee0000000200 */
[C---:B-1----:R-:W-:Y:S08]  /*6e90*/  HMMA.16816.F32.BF16 R20, R192.reuse, R132, R20 ;  /* 0x00000084c014723c */ /* 0x042ff00000041814 */
[C---:B------:R-:W-:Y:S01]  /*6ea0*/  HMMA.16816.F32.BF16 R24, R192.reuse, R134, R24 ;  /* 0x00000086c018723c */ /* 0x040fe20000041818 */
[----:B------:R-:W1:Y:S07]  /*6eb0*/  LDSM.16.M88.4 R132, [R235+0xc900] ;  /* 0x00c90000eb84783b */ /* 0x000e6e0000000200 */
[C---:B--2---:R-:W-:Y:S08]  /*6ec0*/  HMMA.16816.F32.BF16 R28, R192.reuse, R144, R28 ;  /* 0x00000090c01c723c */ /* 0x044ff0000004181c */
[C---:B------:R-:W-:Y:S01]  /*6ed0*/  HMMA.16816.F32.BF16 R32, R192.reuse, R146, R32 ;  /* 0x00000092c020723c */ /* 0x040fe20000041820 */
[----:B------:R-:W2:Y:S07]  /*6ee0*/  LDSM.16.M88.4 R144, [R224+0x4000] ;  /* 0x00400000e090783b */ /* 0x000eae0000000200 */
[C---:B---3--:R-:W-:Y:S08]  /*6ef0*/  HMMA.16816.F32.BF16 R36, R192.reuse, R148, R36 ;  /* 0x00000094c024723c */ /* 0x048ff00000041824 */
[C---:B------:R-:W-:Y:S08]  /*6f00*/  HMMA.16816.F32.BF16 R40, R192.reuse, R150, R40 ;  /* 0x00000096c028723c */ /* 0x040ff00000041828 */
[C---:B----4-:R-:W-:Y:S08]  /*6f10*/  HMMA.16816.F32.BF16 R44, R192.reuse, R152, R44 ;  /* 0x00000098c02c723c */ /* 0x050ff0000004182c */
[C---:B------:R-:W-:Y:S08]  /*6f20*/  HMMA.16816.F32.BF16 R48, R192.reuse, R154, R48 ;  /* 0x0000009ac030723c */ /* 0x040ff00000041830 */
[C---:B------:R-:W-:Y:S08]  /*6f30*/  HMMA.16816.F32.BF16 R52, R192.reuse, R156, R52 ;  /* 0x0000009cc034723c */ /* 0x040ff00000041834 */
[C---:B------:R-:W-:Y:S08]  /*6f40*/  HMMA.16816.F32.BF16 R56, R192.reuse, R158, R56 ;  /* 0x0000009ec038723c */ /* 0x040ff00000041838 */
[C---:B------:R-:W-:Y:S08]  /*6f50*/  HMMA.16816.F32.BF16 R60, R192.reuse, R160, R60 ;  /* 0x000000a0c03c723c */ /* 0x040ff0000004183c */
[----:B------:R-:W-:Y:S08]  /*6f60*/  HMMA.16816.F32.BF16 R64, R192, R162, R64 ;  /* 0x000000a2c040723c */ /* 0x000ff00000041840 */
[C---:B------:R-:W-:Y:S08]  /*6f70*/  HMMA.16816.F32.BF16 R4, R196.reuse, R164, R4 ;  /* 0x000000a4c404723c */ /* 0x040ff00000041804 */
[C---:B------:R-:W-:Y:S08]  /*6f80*/  HMMA.16816.F32.BF16 R8, R196.reuse, R166, R8 ;  /* 0x000000a6c408723c */ /* 0x040ff00000041808 */
[C---:B-1----:R-:W-:Y:S08]  /*6f90*/  HMMA.16816.F32.BF16 R12, R196.reuse, R132, R12 ;  /* 0x00000084c40c723c */ /* 0x042ff0000004180c */
[C---:B------:R-:W-:Y:S01]  /*6fa0*/  HMMA.16816.F32.BF16 R16, R196.reuse, R134, R16 ;  /* 0x00000086c410723c */ /* 0x040fe20000041810 */
[----:B------:R-:W1:Y:S07]  /*6fb0*/  LDSM.16.M88.4 R132, [R224+0x4800] ;  /* 0x00480000e084783b */ /* 0x000e6e0000000200 */
[C---:B------:R-:W-:Y:S08]  /*6fc0*/  HMMA.16816.F32.BF16 R20, R196.reuse, R168, R20 ;  /* 0x000000a8c414723c */ /* 0x040ff00000041814 */
        /* <DEDUP_REMOVED lines=10> */
[----:B------:R-:W-:Y:S08]  /*7070*/  HMMA.16816.F32.BF16 R64, R196, R210, R64 ;  /* 0x000000d2c440723c */ /* 0x000ff00000041840 */
[C---:B--2---:R-:W-:Y:S08]  /*7080*/  HMMA.16816.F32.BF16 R4, R212.reuse, R144, R4 ;  /* 0x00000090d404723c */ /* 0x044ff00000041804 */
[C---:B------:R-:W-:Y:S08]  /*7090*/  HMMA.16816.F32.BF16 R8, R212.reuse, R146, R8 ;  /* 0x00000092d408723c */ /* 0x040ff00000041808 */
[C---:B-1----:R-:W-:Y:S08]  /*70a0*/  HMMA.16816.F32.BF16 R12, R212.reuse, R132, R12 ;  /* 0x00000084d40c723c */ /* 0x042ff0000004180c */
[----:B------:R-:W-:Y:S01]  /*70b0*/  FMUL.FTZ R4, R4, c[0x0][0x320] ;  /* 0x0000c80004047a20 */ /* 0x000fe20000410000 */
[C---:B------:R-:W-:Y:S03]  /*70c0*/  HMMA.16816.F32.BF16 R16, R212.reuse, R134, R16 ;  /* 0x00000086d410723c */ /* 0x040fe60000041810 */
[----:B------:R-:W-:Y:S01]  /*70d0*/  MUFU.TANH R147, R4 ;  /* 0x0000000400937308 */ /* 0x000fe20000002400 */
[----:B------:R-:W-:Y:S02]  /*70e0*/  FMUL.FTZ R5, R5, c[0x0][0x320] ;  /* 0x0000c80005057a20 */ /* 0x000fe40000410000 */
[----:B------:R-:W-:Y:S02]  /*70f0*/  FMUL.FTZ R6, R6, c[0x0][0x320] ;  /* 0x0000c80006067a20 */ /* 0x000fe40000410000 */
[----:B------:R-:W-:Y:S04]  /*7100*/  FMUL.FTZ R10, R10, c[0x0][0x320] ;  /* 0x0000c8000a0a7a20 */ /* 0x000fe80000410000 */
[----:B------:R-:W-:Y:S01]  /*7110*/  FMUL.FTZ R11, R11, c[0x0][0x320] ;  /* 0x0000c8000b0b7a20 */ /* 0x000fe20000410000 */
[----:B------:R-:W-:Y:S01]  /*7120*/  MUFU.TANH R146, R5 ;  /* 0x0000000500927308 */ /* 0x000fe20000002400 */
[----:B------:R-:W-:Y:S02]  /*7130*/  FMUL.FTZ R7, R7, c[0x0][0x320] ;  /* 0x0000c80007077a20 */ /* 0x000fe40000410000 */
[----:B------:R-:W-:Y:S02]  /*7140*/  FMUL.FTZ R9, R9, c[0x0][0x320] ;  /* 0x0000c80009097a20 */ /* 0x000fe40000410000 */
[----:B------:R-:W-:Y:S02]  /*7150*/  FMUL.FTZ R8, R8, c[0x0][0x320] ;  /* 0x0000c80008087a20 */ /* 0x000fe40000410000 */
[----:B------:R-:W-:Y:S02]  /*7160*/  FMUL.FTZ R12, R12, c[0x0][0x320] ;  /* 0x0000c8000c0c7a20 */ /* 0x000fe40000410000 */
[----:B------:R-:W-:Y:S01]  /*7170*/  FMUL.FTZ R14, R14, c[0x0][0x320] ;  /* 0x0000c8000e0e7a20 */ /* 0x000fe20000410000 */
[----:B------:R-:W-:Y:S01]  /*7180*/  MUFU.TANH R148, R8 ;  /* 0x0000000800947308 */ /* 0x000fe20000002400 */
[----:B------:R-:W-:Y:S02]  /*7190*/  FMUL.FTZ R15, R15, c[0x0][0x320] ;  /* 0x0000c8000f0f7a20 */ /* 0x000fe40000410000 */
[----:B------:R-:W-:Y:S02]  /*71a0*/  FMUL.FTZ R13, R13, c[0x0][0x320] ;  /* 0x0000c8000d0d7a20 */ /* 0x000fe40000410000 */
[----:B------:R-:W-:Y:S02]  /*71b0*/  FMUL.FTZ R18, R18, c[0x0][0x320] ;  /* 0x0000c80012127a20 */ /* 0x000fe40000410000 */
[----:B------:R-:W-:Y:S02]  /*71c0*/  FMUL.FTZ R19, R19, c[0x0][0x320] ;  /* 0x0000c80013137a20 */ /* 0x000fe40000410000 */
[----:B------:R-:W-:Y:S01]  /*71d0*/  FMUL.FTZ R16, R16, c[0x0][0x320] ;  /* 0x0000c80010107a20 */ /* 0x000fe20000410000 */
[----:B------:R-:W1:Y:S01]  /*71e0*/  MUFU.TANH R8, R10 ;  /* 0x0000000a00087308 */ /* 0x000e620000002400 */
[----:B------:R-:W-:Y:S09]  /*71f0*/  FMUL.FTZ R17, R17, c[0x0][0x320] ;  /* 0x0000c80011117a20 */ /* 0x000ff20000410000 */
[----:B------:R-:W2:Y:S10]  /*7200*/  MUFU.TANH R3, R11 ;  /* 0x0000000b00037308 */ /* 0x000eb40000002400 */
[----:B------:R-:W-:Y:S01]  /*7210*/  MUFU.TANH R145, R6 ;  /* 0x0000000600917308 */ /* 0x000fe20000002400 */
[----:B-1----:R1:W-:Y:S09]  /*7220*/  STL [R1+0x14], R8 ;  /* 0x0000140801007387 */ /* 0x0023f20000100800 */
[----:B------:R3:W-:Y:S01]  /*7230*/  MUFU.TANH R144, R7 ;  /* 0x0000000700907308 */ /* 0x0007e20000002400 */
[----:B--2---:R2:W-:Y:S09]  /*7240*/  STL [R1+0x10], R3 ;  /* 0x0000100301007387 */ /* 0x0045f20000100800 */
[----:B------:R-:W-:Y:S10]  /*7250*/  MUFU.TANH R152, R9 ;  /* 0x0000000900987308 */ /* 0x000ff40000002400 */
[----:B-1----:R-:W1:Y:S01]  /*7260*/  MUFU.TANH R8, R12 ;  /* 0x0000000c00087308 */ /* 0x002e620000002400 */
[----:B---3--:R-:W3:Y:S09]  /*7270*/  LDSM.16.M88.4 R4, [R224+0x5000] ;  /* 0x00500000e004783b */ /* 0x008ef20000000200 */
[----:B------:R-:W-:Y:S10]  /*7280*/  MUFU.TANH R157, R16 ;  /* 0x00000010009d7308 */ /* 0x000ff40000002400 */
[----:B--2---:R-:W2:Y:S01]  /*7290*/  MUFU.TANH R3, R13 ;  /* 0x0000000d00037308 */ /* 0x004ea20000002400 */
[----:B-1----:R1:W-:Y:S09]  /*72a0*/  STL [R1+0xc], R8 ;  /* 0x00000c0801007387 */ /* 0x0023f20000100800 */
[----:B------:R-:W-:Y:S10]  /*72b0*/  MUFU.TANH R159, R17 ;  /* 0x00000011009f7308 */ /* 0x000ff40000002400 */
[----:B------:R-:W-:Y:S01]  /*72c0*/  MUFU.TANH R162, R18 ;  /* 0x0000001200a27308 */ /* 0x000fe20000002400 */
[----:B--2---:R2:W-:Y:S01]  /*72d0*/  STL [R1+0x8], R3 ;  /* 0x0000080301007387 */ /* 0x0045e20000100800 */
[C---:B---3--:R-:W-:Y:S08]  /*72e0*/  HMMA.16816.F32.BF16 R20, R212.reuse, R4, R20 ;  /* 0x00000004d414723c */ /* 0x048ff00000041814 */
[----:B-1----:R-:W1:Y:S01]  /*72f0*/  MUFU.TANH R8, R14 ;  /* 0x0000000e00087308 */ /* 0x002e620000002400 */
[C---:B------:R-:W-:Y:S01]  /*7300*/  HMMA.16816.F32.BF16 R24, R212.reuse, R6, R24 ;  /* 0x00000006d418723c */ /* 0x040fe20000041818 */
[----:B------:R-:W-:Y:S08]  /*7310*/  LDSM.16.M88.4 R4, [R224+0x6000] ;  /* 0x00600000e004783b */ /* 0x000ff00000000200 */
[----:B------:R-:W-:Y:S06]  /*7320*/  MUFU.TANH R165, R19 ;  /* 0x0000001300a57308 */ /* 0x000fec0000002400 */
[----:B------:R-:W-:Y:S04]  /*7330*/  FMUL.FTZ R20, R20, c[0x0][0x320] ;  /* 0x0000c80014147a20 */ /* 0x000fe80000410000 */
[----:B--2---:R-:W2:Y:S01]  /*7340*/  MUFU.TANH R3, R15 ;  /* 0x0000000f00037308 */ /* 0x004ea20000002400 */
[----:B------:R-:W-:Y:S02]  /*7350*/  FMUL.FTZ R21, R21, c[0x0][0x320] ;  /* 0x0000c80015157a20 */ /* 0x000fe40000410000 */
[----:B------:R-:W-:Y:S01]  /*7360*/  FMUL.FTZ R22, R22, c[0x0][0x320] ;  /* 0x0000c80016167a20 */ /* 0x000fe20000410000 */
[----:B-1----:R-:W-:Y:S01]  /*7370*/  STL [R1+0x4], R8 ;  /* 0x0000040801007387 */ /* 0x002fe20000100800 */
[----:B------:R-:W-:Y:S02]  /*7380*/  FMUL.FTZ R23, R23, c[0x0][0x320] ;  /* 0x0000c80017177a20 */ /* 0x000fe40000410000 */
[----:B------:R-:W-:Y:S01]  /*7390*/  FMUL.FTZ R24, R24, c[0x0][0x320] ;  /* 0x0000c80018187a20 */ /* 0x000fe20000410000 */
[----:B------:R-:W1:Y:S01]  /*73a0*/  LDSM.16.M88.4 R8, [R224+0x5800] ;  /* 0x00580000e008783b */ /* 0x000e620000000200 */
[----:B------:R-:W-:Y:S01]  /*73b0*/  FMUL.FTZ R25, R25, c[0x0][0x320] ;  /* 0x0000c80019197a20 */ /* 0x000fe20000410000 */
[----:B------:R3:W4:Y:S01]  /*73c0*/  MUFU.TANH R171, R20 ;  /* 0x0000001400ab7308 */ /* 0x0007220000002400 */
[----:B------:R-:W-:Y:S02]  /*73d0*/  FMUL.FTZ R26, R26, c[0x0][0x320] ;  /* 0x0000c8001a1a7a20 */ /* 0x000fe40000410000 */
[----:B------:R-:W-:Y:S07]  /*73e0*/  FMUL.FTZ R27, R27, c[0x0][0x320] ;  /* 0x0000c8001b1b7a20 */ /* 0x000fee0000410000 */
[----:B------:R3:W1:Y:S01]  /*73f0*/  MUFU.TANH R176, R21 ;  /* 0x0000001500b07308 */ /* 0x0006620000002400 */
[----:B--2---:R-:W-:Y:S09]  /*7400*/  STL [R1], R3 ;  /* 0x0000000301007387 */ /* 0x004ff20000100800 */
[----:B------:R3:W2:Y:S10]  /*7410*/  MUFU.TANH R177, R22 ;  /* 0x0000001600b17308 */ /* 0x0006b40000002400 */
[----:B------:R3:W2:Y:S01]  /*7420*/  MUFU.TANH R178, R23 ;  /* 0x0000001700b27308 */ /* 0x0006a20000002400 */
[C---:B-1----:R-:W-:Y:S09]  /*7430*/  HMMA.16816.F32.BF16 R28, R212.reuse, R8, R28 ;  /* 0x00000008d41c723c */ /* 0x042ff2000004181c */
[----:B------:R3:W1:Y:S01]  /*7440*/  MUFU.TANH R179, R24 ;  /* 0x0000001800b37308 */ /* 0x0006620000002400 */
[C---:B------:R-:W-:Y:S01]  /*7450*/  HMMA.16816.F32.BF16 R32, R212.reuse, R10, R32 ;  /* 0x0000000ad420723c */ /* 0x040fe20000041820 */
[----:B------:R-:W5:Y:S08]  /*7460*/  LDSM.16.M88.4 R8, [R224+0x6800] ;  /* 0x00680000e008783b */ /* 0x000f700000000200 */
[----:B------:R3:W1:Y:S01]  /*7470*/  MUFU.TANH R180, R25 ;  /* 0x0000001900b47308 */ /* 0x0006620000002400 */
[C---:B------:R-:W-:Y:S09]  /*7480*/  HMMA.16816.F32.BF16 R36, R212.reuse, R4, R36 ;  /* 0x00000004d424723c */ /* 0x040ff20000041824 */
[----:B------:R3:W1:Y:S01]  /*7490*/  MUFU.TANH R181, R26 ;  /* 0x0000001a00b57308 */ /* 0x0006620000002400 */
[C---:B------:R-:W-:Y:S01]  /*74a0*/  HMMA.16816.F32.BF16 R40, R212.reuse, R6, R40 ;  /* 0x00000006d428723c */ /* 0x040fe20000041828 */
[----:B------:R-:W1:Y:S02]  /*74b0*/  LDSM.16.M88.4 R4, [R224+0x7000] ;  /* 0x00700000e004783b */ /* 0x000e640000000200 */
[----:B------:R-:W-:Y:S02]  /*74c0*/  FMUL.FTZ R28, R28, c[0x0][0x320] ;  /* 0x0000c8001c1c7a20 */ /* 0x000fe40000410000 */
[----:B------:R-:W-:Y:S04]  /*74d0*/  FMUL.FTZ R29, R29, c[0x0][0x320] ;  /* 0x0000c8001d1d7a20 */ /* 0x000fe80000410000 */
[----:B------:R3:W1:Y:S03]  /*74e0*/  MUFU.TANH R183, R27 ;  /* 0x0000001b00b77308 */ /* 0x0006660000002400 */
[----:B------:R-:W-:Y:S02]  /*74f0*/  FMUL.FTZ R30, R30, c[0x0][0x320] ;  /* 0x0000c8001e1e7a20 */ /* 0x000fe40000410000 */
[----:B------:R-:W-:Y:S02]  /*7500*/  FMUL.FTZ R31, R31, c[0x0][0x320] ;  /* 0x0000c8001f1f7a20 */ /* 0x000fe40000410000 */
[----:B------:R-:W-:Y:S02]  /*7510*/  FMUL.FTZ R32, R32, c[0x0][0x320] ;  /* 0x0000c80020207a20 */ /* 0x000fe40000410000 */
[----:B------:R-:W-:Y:S01]  /*7520*/  FMUL.FTZ R33, R33, c[0x0][0x320] ;  /* 0x0000c80021217a20 */ /* 0x000fe20000410000 */
[----:B------:R3:W2:Y:S01]  /*7530*/  MUFU.TANH R200, R28 ;  /* 0x0000001c00c87308 */ /* 0x0006a20000002400 */
[----:B------:R-:W-:Y:S02]  /*7540*/  FMUL.FTZ R34, R34, c[0x0][0x320] ;  /* 0x0000c80022227a20 */ /* 0x000fe40000410000 */
[----:B------:R-:W-:Y:S02]  /*7550*/  FMUL.FTZ R35, R35, c[0x0][0x320] ;  /* 0x0000c80023237a20 */ /* 0x000fe40000410000 */
[----:B------:R-:W-:Y:S01]  /*7560*/  FMUL.FTZ R36, R36, c[0x0][0x320] ;  /* 0x0000c80024247a20 */ /* 0x000fe20000410000 */
[C---:B-----5:R-:W-:Y:S04]  /*7570*/  HMMA.16816.F32.BF16 R44, R212.reuse, R8, R44 ;  /* 0x00000008d42c723c */ /* 0x060fe8000004182c */
[----:B------:R3:W2:Y:S01]  /*7580*/  MUFU.TANH R204, R29 ;  /* 0x0000001d00cc7308 */ /* 0x0006a20000002400 */
[----:B------:R-:W-:Y:S02]  /*7590*/  FMUL.FTZ R37, R37, c[0x0][0x320] ;  /* 0x0000c80025257a20 */ /* 0x000fe40000410000 */
[----:B------:R-:W-:Y:S01]  /*75a0*/  FMUL.FTZ R38, R38, c[0x0][0x320] ;  /* 0x0000c80026267a20 */ /* 0x000fe20000410000 */
[C---:B------:R-:W-:Y:S01]  /*75b0*/  HMMA.16816.F32.BF16 R48, R212.reuse, R10, R48 ;  /* 0x0000000ad430723c */ /* 0x040fe20000041830 */
[----:B------:R-:W5:Y:S01]  /*75c0*/  LDSM.16.M88.4 R8, [R224+0x7800] ;  /* 0x00780000e008783b */ /* 0x000f620000000200 */
[----:B------:R-:W-:Y:S04]  /*75d0*/  DEPBAR.LE SB0, 0x0 ;  /* 0x000080000000791a */ /* 0x000fe80000000000 */
[----:B------:R3:W2:Y:S01]  /*75e0*/  MUFU.TANH R203, R30 ;  /* 0x0000001e00cb7308 */ /* 0x0006a20000002400 */
[----:B------:R-:W-:Y:S01]  /*75f0*/  FMUL.FTZ R39, R39, c[0x0][0x320] ;  /* 0x0000c80027277a20 */ /* 0x000fe20000410000 */
[C---:B-1----:R-:W-:Y:S01]  /*7600*/  HMMA.16816.F32.BF16 R52, R212.reuse, R4, R52 ;  /* 0x00000004d434723c */ /* 0x042fe20000041834 */
[----:B------:R-:W-:Y:S04]  /*7610*/  BAR.SYNC.DEFER_BLOCKING 0x0 ;  /* 0x0000000000007b1d */ /* 0x000fe80000010000 */
        /* <DEDUP_REMOVED lines=14> */
[----:B------:R-:W-:Y:S01]  /*7700*/  FMUL.FTZ R50, R50, c[0x0][0x320] ;  /* 0x0000c80032327a20 */ /* 0x000fe20000410000 */
[C---:B-----5:R-:W-:Y:S03]  /*7710*/  HMMA.16816.F32.BF16 R60, R212.reuse, R8, R60 ;  /* 0x00000008d43c723c */ /* 0x060fe6000004183c */
[----:B------:R-:W-:Y:S03]  /*7720*/  FMUL.FTZ R51, R51, c[0x0][0x320] ;  /* 0x0000c80033337a20 */ /* 0x000fe60000410000 */
[----:B------:R3:W1:Y:S01]  /*7730*/  MUFU.TANH R211, R34 ;  /* 0x0000002200d37308 */ /* 0x0006620000002400 */
[----:B------:R-:W-:Y:S01]  /*7740*/  FMUL.FTZ R52, R52, c[0x0][0x320] ;  /* 0x0000c80034347a20 */ /* 0x000fe20000410000 */
[----:B------:R-:W-:Y:S04]  /*7750*/  HMMA.16816.F32.BF16 R64, R212, R10, R64 ;  /* 0x0000000ad440723c */ /* 0x000fe80000041840 */
[----:B------:R-:W-:Y:S02]  /*7760*/  FMUL.FTZ R53, R53, c[0x0][0x320] ;  /* 0x0000c80035357a20 */ /* 0x000fe40000410000 */
[----:B------:R-:W-:Y:S02]  /*7770*/  FMUL.FTZ R54, R54, c[0x0][0x320] ;  /* 0x0000c80036367a20 */ /* 0x000fe40000410000 */
[----:B------:R3:W1:Y:S01]  /*7780*/  MUFU.TANH R251, R35 ;  /* 0x0000002300fb7308 */ /* 0x0006620000002400 */
[----:B------:R-:W-:Y:S03]  /*7790*/  FMUL.FTZ R55, R55, c[0x0][0x320] ;  /* 0x0000c80037377a20 */ /* 0x000fe60000410000 */
[----:B------:R-:W-:Y:S02]  /*77a0*/  FMUL.FTZ R56, R56, c[0x0][0x320] ;  /* 0x0000c80038387a20 */ /* 0x000fe40000410000 */
[----:B------:R-:W-:Y:S02]  /*77b0*/  FMUL.FTZ R57, R57, c[0x0][0x320] ;  /* 0x0000c80039397a20 */ /* 0x000fe40000410000 */
[----:B------:R-:W-:Y:S02]  /*77c0*/  FMUL.FTZ R58, R58, c[0x0][0x320] ;  /* 0x0000c8003a3a7a20 */ /* 0x000fe40000410000 */
[----:B------:R3:W1:Y:S01]  /*77d0*/  MUFU.TANH R20, R36 ;  /* 0x0000002400147308 */ /* 0x0006620000002400 */
[----:B------:R-:W-:Y:S02]  /*77e0*/  FMUL.FTZ R59, R59, c[0x0][0x320] ;  /* 0x0000c8003b3b7a20 */ /* 0x000fe40000410000 */
        /* <DEDUP_REMOVED lines=8> */
[----:B------:R-:W-:Y:S03]  /*7870*/  FMUL.FTZ R3, R67, c[0x0][0x320] ;  /* 0x0000c80043037a20 */ /* 0x000fe60000410000 */
        /* <DEDUP_REMOVED lines=31> */
.L_x_28:
[----:B---3--:R-:W2:Y:S01]  /*7a70*/  LDL.LU R8, [R1+0x14] ;  /* 0x0000140001087983 */ /* 0x008ea20000300800 */
[----:B------:R-:W-:Y:S02]  /*7a80*/  FMNMX.FTZ R5, R147, R2, !PT ;  /* 0x0000000293057209 */ /* 0x000fe40007810000 */
[----:B------:R-:W-:Y:S01]  /*7a90*/  FMNMX.FTZ R3, R145, R0, !PT ;  /* 0x0000000091037209 */ /* 0x000fe20007810000 */
[----:B------:R-:W3:Y:S01]  /*7aa0*/  LDL.LU R7, [R1+0x10] ;  /* 0x0000100001077983 */ /* 0x000ee20000300800 */
[----:B------:R-:W-:Y:S02]  /*7ab0*/  FMNMX.FTZ R5, R146, R5, !PT ;  /* 0x0000000592057209 */ /* 0x000fe40007810000 */
[----:B------:R-:W-:Y:S01]  /*7ac0*/  FMNMX.FTZ R3, R144, R3, !PT ;  /* 0x0000000390037209 */ /* 0x000fe20007810000 */
[----:B------:R-:W4:Y:S01]  /*7ad0*/  LDL.LU R32, [R1+0xc] ;  /* 0x00000c0001207983 */ /* 0x000f220000300800 */
[----:B------:R-:W-:Y:S02]  /*7ae0*/  FMNMX.FTZ R5, R148, R5, !PT ;  /* 0x0000000594057209 */ /* 0x000fe40007810000 */
[----:B------:R-:W-:Y:S01]  /*7af0*/  MOV R48, R20 ;  /* 0x0000001400307202 */ /* 0x000fe20000000f00 */
[----:B------:R-:W5:Y:S01]  /*7b00*/  LDL.LU R41, [R1+0x8] ;  /* 0x0000080001297983 */ /* 0x000f620000300800 */
[----:B------:R-:W-:Y:S02]  /*7b10*/  FMNMX.FTZ R5, R152, R5, !PT ;  /* 0x0000000598057209 */ /* 0x000fe40007810000 */
[----:B------:R-:W-:Y:S01]  /*7b20*/  MOV R49, R19 ;  /* 0x0000001300317202 */ /* 0x000fe20000000f00 */
[----:B------:R-:W5:Y:S01]  /*7b30*/  LDL.LU R40, [R1+0x4] ;  /* 0x0000040001287983 */ /* 0x000f620000300800 */
[----:B------:R-:W-:Y:S02]  /*7b40*/  MOV R50, R18 ;  /* 0x0000001200327202 */ /* 0x000fe40000000f00 */
[----:B------:R-:W-:Y:S01]  /*7b50*/  MOV R51, R135 ;  /* 0x0000008700337202 */ /* 0x000fe20000000f00 */
[----:B------:R-:W5:Y:S01]  /*7b60*/  LDL.LU R64, [R1] ;  /* 0x0000000001407983 */ /* 0x000f620000300800 */
[----:B------:R-:W-:Y:S02]  /*7b70*/  MOV R56, R132 ;  /* 0x0000008400387202 */ /* 0x000fe40000000f00 */
[----:B------:R-:W-:Y:S01]  /*7b80*/  MOV R57, R153 ;  /* 0x0000009900397202 */ /* 0x000fe20000000f00 */
[----:B------:R-:W-:Y:S01]  /*7b90*/  LDSM.16.MT88.4 R12, [R236+0x100] ;  /* 0x00010000ec0c783b */ /* 0x000fe20000004200 */
[----:B------:R-:W-:Y:S02]  /*7ba0*/  MOV R58, R150 ;  /* 0x00000096003a7202 */ /* 0x000fe40000000f00 */
[----:B------:R-:W-:Y:S02]  /*7bb0*/  MOV R59, R149 ;  /* 0x00000095003b7202 */ /* 0x000fe40000000f00 */
[----:B------:R-:W-:Y:S01]  /*7bc0*/  ISETP.LT.AND P1, PT, RZ, UR6, PT ;  /* 0x00000006ff007c0c */ /* 0x000fe2000bf21270 */
[----:B------:R-:W-:Y:S02]  /*7bd0*/  UIADD3 UR6, UR6, -0x1, URZ ;  /* 0xffffffff06067890 */ /* 0x000fe4000fffe03f */
[----:B------:R-:W-:Y:S08]  /*7be0*/  LDSM.16.MT88.4 R20, [R234+0x100] ;  /* 0x00010000ea14783b */ /* 0x000ff00000004200 */
[----:B------:R-:W-:Y:S08]  /*7bf0*/  LDSM.16.MT88.4 R28, [R233+0x100] ;  /* 0x00010000e91c783b */ /* 0x000ff00000004200 */
[----:B------:R-:W-:Y:S08]  /*7c00*/  LDSM.16.MT88.4 R36, [R232+0x100] ;  /* 0x00010000e824783b */ /* 0x000ff00000004200 */
[----:B------:R-:W-:Y:S08]  /*7c10*/  LDSM.16.MT88.4 R44, [R236+0x4100] ;  /* 0x00410000ec2c783b */ /* 0x000ff00000004200 */
[----:B------:R-:W-:Y:S08]  /*7c20*/  LDSM.16.MT88.4 R52, [R234+0x4100] ;  /* 0x00410000ea34783b */ /* 0x000ff00000004200 */
[----:B------:R-:W-:Y:S08]  /*7c30*/  LDSM.16.MT88.4 R60, [R233+0x4100] ;  /* 0x00410000e93c783b */ /* 0x000ff00000004200 */
[----:B------:R-:W0:Y:S01]  /*7c40*/  LDGDEPBAR ;  /* 0x00000000000079af */ /* 0x000e220000000000 */
[----:B--2---:R-:W-:Y:S04]  /*7c50*/  FMNMX.FTZ R3, R8, R3, !PT ;  /* 0x0000000308037209 */ /* 0x004fe80007810000 */
[----:B---3--:R-:W-:Y:S02]  /*7c60*/  FMNMX.FTZ R3, R7, R3, !PT ;  /* 0x0000000307037209 */ /* 0x008fe40007810000 */
[----:B----4-:R-:W-:Y:S04]  /*7c70*/  FMNMX.FTZ R5, R32, R5, !PT ;  /* 0x0000000520057209 */ /* 0x010fe80007810000 */
[----:B-----5:R-:W-:Y:S02]  /*7c80*/  FMNMX.FTZ R5, R41, R5, !PT ;  /* 0x0000000529057209 */ /* 0x020fe40007810000 */
        /* <DEDUP_REMOVED lines=52> */
[----:B------:R-:W-:Y:S03]  /*7fd0*/  FMNMX.FTZ R3, R134, R3, !PT ;  /* 0x0000000386037209 */ /* 0x000fe60007810000 */
[----:B------:R-:W1:Y:S01]  /*7fe0*/  SHFL.BFLY PT, R6, R5, 0x2, 0x1f ;  /* 0x0c401f0005067f89 */ /* 0x000e6200000e0000 */
[----:B------:R-:W-:Y:S07]  /*7ff0*/  FMNMX.FTZ R3, R133, R3, !PT ;  /* 0x0000000385037209 */ /* 0x000fee0007810000 */
[----:B------:R-:W2:Y:S01]  /*8000*/  SHFL.BFLY PT, R4, R3, 0x2, 0x1f ;  /* 0x0c401f0003047f89 */ /* 0x000ea200000e0000 */
[----:B-1----:R-:W-:Y:S07]  /*8010*/  FMNMX.FTZ R5, R5, R6, !PT ;  /* 0x0000000605057209 */ /* 0x002fee0007810000 */
[----:B------:R-:W1:Y:S01]  /*8020*/  SHFL.BFLY PT, R132, R5, 0x1, 0x1f ;  /* 0x0c201f0005847f89 */ /* 0x000e6200000e0000 */
[----:B--2---:R-:W-:Y:S07]  /*8030*/  FMNMX.FTZ R4, R3, R4, !PT ;  /* 0x0000000403047209 */ /* 0x004fee0007810000 */
[----:B------:R-:W2:Y:S01]  /*8040*/  SHFL.BFLY PT, R3, R4, 0x1, 0x1f ;  /* 0x0c201f0004037f89 */ /* 0x000ea200000e0000 */
[----:B-1----:R-:W-:Y:S05]  /*8050*/  FMNMX.FTZ R132, R5, R132, !PT ;  /* 0x0000008405847209 */ /* 0x002fea0007810000 */
[C---:B------:R-:W-:Y:S02]  /*8060*/  FMUL.FTZ R153, R132.reuse, c[0x0][0x2d0] ;  /* 0x0000b40084997a20 */ /* 0x040fe40000410000 */
[----:B------:R-:W-:Y:S01]  /*8070*/  FADD.FTZ R2, -R132, R2 ;  /* 0x0000000284027221 */ /* 0x000fe20000010100 */
[----:B--2---:R-:W-:Y:S01]  /*8080*/  FMNMX.FTZ R3, R3, R4, !PT ;  /* 0x0000000403037209 */ /* 0x004fe20007810000 */
[--C-:B------:R-:W-:Y:S02]  /*8090*/  FFMA.FTZ R150, R147, c[0x0][0x2d0], -R153.reuse ;  /* 0x0000b40093967a23 */ /* 0x100fe40000010899 */
[--C-:B------:R-:W-:Y:S02]  /*80a0*/  FFMA.FTZ R147, R152, c[0x0][0x2d0], -R153.reuse ;  /* 0x0000b40098937a23 */ /* 0x100fe40000010899 */
[C---:B------:R-:W-:Y:S02]  /*80b0*/  FMUL.FTZ R152, R3.reuse, c[0x0][0x2d0] ;  /* 0x0000b40003987a20 */ /* 0x040fe40000410000 */
[----:B------:R-:W-:Y:S01]  /*80c0*/  FADD.FTZ R0, -R3, R0 ;  /* 0x0000000003007221 */ /* 0x000fe20000010100 */
[----:B------:R-:W-:Y:S01]  /*80d0*/  MUFU.EX2 R150, R150 ;  /* 0x0000009600967308 */ /* 0x000fe20000000800 */
[----:B------:R-:W-:Y:S02]  /*80e0*/  FMUL.FTZ R2, R2, c[0x0][0x2d0] ;  /* 0x0000b40002027a20 */ /* 0x000fe40000410000 */
[----:B------:R-:W-:Y:S02]  /*80f0*/  FMUL.FTZ R0, R0, c[0x0][0x2d0] ;  /* 0x0000b40000007a20 */ /* 0x000fe40000410000 */
[--C-:B------:R-:W-:Y:S02]  /*8100*/  FFMA.FTZ R149, R146, c[0x0][0x2d0], -R153.reuse ;  /* 0x0000b40092957a23 */ /* 0x100fe40000010899 */
[--C-:B------:R-:W-:Y:S02]  /*8110*/  FFMA.FTZ R148, R148, c[0x0][0x2d0], -R153.reuse ;  /* 0x0000b40094947a23 */ /* 0x100fe40000010899 */
[--C-:B------:R-:W-:Y:S01]  /*8120*/  FFMA.FTZ R146, R145, c[0x0][0x2d0], -R152.reuse ;  /* 0x0000b40091927a23 */ /* 0x100fe20000010898 */
[----:B------:R-:W1:Y:S01]  /*8130*/  MUFU.EX2 R2, R2 ;  /* 0x0000000200027308 */ /* 0x000e620000000800 */
[--C-:B------:R-:W-:Y:S02]  /*8140*/  FFMA.FTZ R145, R144, c[0x0][0x2d0], -R152.reuse ;  /* 0x0000b40090917a23 */ /* 0x100fe40000010898 */
[--C-:B------:R-:W-:Y:S02]  /*8150*/  FFMA.FTZ R144, R8, c[0x0][0x2d0], -R152.reuse ;  /* 0x0000b40008907a23 */ /* 0x100fe40000010898 */
[--C-:B------:R-:W-:Y:S02]  /*8160*/  FFMA.FTZ R135, R7, c[0x0][0x2d0], -R152.reuse ;  /* 0x0000b40007877a23 */ /* 0x100fe40000010898 */
[--C-:B------:R-:W-:Y:S02]  /*8170*/  FFMA.FTZ R157, R157, c[0x0][0x2d0], -R153.reuse ;  /* 0x0000b4009d9d7a23 */ /* 0x100fe40000010899 */
[--C-:B------:R-:W-:Y:S01]  /*8180*/  FFMA.FTZ R159, R159, c[0x0][0x2d0], -R153.reuse ;  /* 0x0000b4009f9f7a23 */ /* 0x100fe20000010899 */
[----:B------:R-:W2:Y:S01]  /*8190*/  MUFU.EX2 R0, R0 ;  /* 0x0000000000007308 */ /* 0x000ea20000000800 */
[--C-:B------:R-:W-:Y:S02]  /*81a0*/  FFMA.FTZ R162, R162, c[0x0][0x2d0], -R152.reuse ;  /* 0x0000b400a2a27a23 */ /* 0x100fe40000010898 */
[--C-:B------:R-:W-:Y:S02]  /*81b0*/  FFMA.FTZ R165, R165, c[0x0][0x2d0], -R152.reuse ;  /* 0x0000b400a5a57a23 */ /* 0x100fe40000010898 */
[--C-:B------:R-:W-:Y:S02]  /*81c0*/  FFMA.FTZ R171, R171, c[0x0][0x2d0], -R153.reuse ;  /* 0x0000b400abab7a23 */ /* 0x100fe40000010899 */
[--C-:B------:R-:W-:Y:S02]  /*81d0*/  FFMA.FTZ R176, R176, c[0x0][0x2d0], -R153.reuse ;  /* 0x0000b400b0b07a23 */ /* 0x100fe40000010899 */
[--C-:B------:R-:W-:Y:S01]  /*81e0*/  FFMA.FTZ R177, R177, c[0x0][0x2d0], -R152.reuse ;  /* 0x0000b400b1b17a23 */ /* 0x100fe20000010898 */
[----:B------:R-:W3:Y:S01]  /*81f0*/  MUFU.EX2 R149, R149 ;  /* 0x0000009500957308 */ /* 0x000ee20000000800 */
[--C-:B------:R-:W-:Y:S02]  /*8200*/  FFMA.FTZ R178, R178, c[0x0][0x2d0], -R152.reuse ;  /* 0x0000b400b2b27a23 */ /* 0x100fe40000010898 */
[--C-:B------:R-:W-:Y:S02]  /*8210*/  FFMA.FTZ R179, R179, c[0x0][0x2d0], -R153.reuse ;  /* 0x0000b400b3b37a23 */ /* 0x100fe40000010899 */
[C---:B-1----:R-:W-:Y:S02]  /*8220*/  FMUL.FTZ R4, R2.reuse, R128 ;  /* 0x0000008002047220 */ /* 0x042fe40000410000 */
[C---:B------:R-:W-:Y:S02]  /*8230*/  FMUL.FTZ R5, R2.reuse, R129 ;  /* 0x0000008102057220 */ /* 0x040fe40000410000 */
[C---:B------:R-:W-:Y:S01]  /*8240*/  FMUL.FTZ R8, R2.reuse, R124 ;  /* 0x0000007c02087220 */ /* 0x040fe20000410000 */
[----:B------:R-:W-:Y:S01]  /*8250*/  MUFU.EX2 R148, R148 ;  /* 0x0000009400947308 */ /* 0x000fe20000000800 */
[C---:B------:R-:W-:Y:S01]  /*8260*/  FMUL.FTZ R9, R2.reuse, R125 ;  /* 0x0000007d02097220 */ /* 0x040fe20000410000 */
[----:B------:R-:W-:Y:S01]  /*8270*/  MOV R124, R59 ;  /* 0x0000003b007c7202 */ /* 0x000fe20000000f00 */
[----:B------:R-:W-:Y:S01]  /*8280*/  FMUL.FTZ R16, R2, R116 ;  /* 0x0000007402107220 */ /* 0x000fe20000410000 */
[----:B------:R-:W-:Y:S01]  /*8290*/  MOV R125, R58 ;  /* 0x0000003a007d7202 */ /* 0x000fe20000000f00 */
[C---:B--2---:R-:W-:Y:S02]  /*82a0*/  FMUL.FTZ R6, R0.reuse, R130 ;  /* 0x0000008200067220 */ /* 0x044fe40000410000 */
[C---:B------:R-:W-:Y:S02]  /*82b0*/  FMUL.FTZ R7, R0.reuse, R131 ;  /* 0x0000008300077220 */ /* 0x040fe40000410000 */
[C---:B------:R-:W-:Y:S01]  /*82c0*/  FMUL.FTZ R10, R0.reuse, R126 ;  /* 0x0000007e000a7220 */ /* 0x040fe20000410000 */
[----:B------:R-:W1:Y:S01]  /*82d0*/  MUFU.EX2 R147, R147 ;  /* 0x0000009300937308 */ /* 0x000e620000000800 */
[----:B------:R-:W-:Y:S01]  /*82e0*/  FMUL.FTZ R11, R0, R127 ;  /* 0x0000007f000b7220 */ /* 0x000fe20000410000 */
[----:B------:R-:W-:Y:S01]  /*82f0*/  MOV R126, R57 ;  /* 0x00000039007e7202 */ /* 0x000fe20000000f00 */
[----:B------:R-:W-:Y:S01]  /*8300*/  FMUL.FTZ R17, R2, R117 ;  /* 0x0000007502117220 */ /* 0x000fe20000410000 */
[----:B---3--:R-:W-:Y:S01]  /*8310*/  F2FP.BF16.PACK_AB R128, R149, R150 ;  /* 0x000000969580723e */ /* 0x008fe200000010ff */
[C---:B------:R-:W-:Y:S01]  /*8320*/  FMUL.FTZ R18, R0.reuse, R118 ;  /* 0x0000007600127220 */ /* 0x040fe20000410000 */
[----:B------:R-:W-:Y:S01]  /*8330*/  MOV R127, R56 ;  /* 0x00000038007f7202 */ /* 0x000fe20000000f00 */
[----:B------:R-:W-:Y:S02]  /*8340*/  FMUL.FTZ R19, R0, R119 ;  /* 0x0000007700137220 */ /* 0x000fe40000410000 */
[C---:B------:R-:W-:Y:S01]  /*8350*/  FMUL.FTZ R24, R2.reuse, R108 ;  /* 0x0000006c02187220 */ /* 0x040fe20000410000 */
[----:B------:R-:W-:Y:S01]  /*8360*/  MUFU.EX2 R146, R146 ;  /* 0x0000009200927308 */ /* 0x000fe20000000800 */
[----:B------:R-:W-:Y:S01]  /*8370*/  FMUL.FTZ R25, R2, R109 ;  /* 0x0000006d02197220 */ /* 0x000fe20000410000 */
[----:B------:R-:W-:Y:S01]  /*8380*/  LDSM.16.MT88.4 R116, [R234+0x3900] ;  /* 0x00390000ea74783b */ /* 0x000fe20000004200 */
[C---:B------:R-:W-:Y:S02]  /*8390*/  FMUL.FTZ R26, R0.reuse, R110 ;  /* 0x0000006e001a7220 */ /* 0x040fe40000410000 */
[----:B------:R-:W-:Y:S02]  /*83a0*/  FMUL.FTZ R27, R0, R111 ;  /* 0x0000006f001b7220 */ /* 0x000fe40000410000 */
[----:B------:R-:W-:Y:S02]  /*83b0*/  FMUL.FTZ R33, R2, R101 ;  /* 0x0000006502217220 */ /* 0x000fe40000410000 */
[C---:B------:R-:W-:Y:S01]  /*83c0*/  FMUL.FTZ R34, R0.reuse, R102 ;  /* 0x0000006600227220 */ /* 0x040fe20000410000 */
[----:B------:R-:W2:Y:S01]  /*83d0*/  MUFU.EX2 R145, R145 ;  /* 0x0000009100917308 */ /* 0x000ea20000000800 */
[C---:B------:R-:W-:Y:S02]  /*83e0*/  FMUL.FTZ R35, R0.reuse, R103 ;  /* 0x0000006700237220 */ /* 0x040fe40000410000 */
[C---:B------:R-:W-:Y:S01]  /*83f0*/  FMUL.FTZ R42, R0.reuse, R94 ;  /* 0x0000005e002a7220 */ /* 0x040fe20000410000 */
[----:B-1----:R-:W-:Y:S01]  /*8400*/  F2FP.BF16.PACK_AB R130, R147, R148 ;  /* 0x000000949382723e */ /* 0x002fe200000010ff */
[----:B------:R-:W-:Y:S02]  /*8410*/  FMUL.FTZ R43, R0, R95 ;  /* 0x0000005f002b7220 */ /* 0x000fe40000410000 */
[C---:B------:R-:W-:Y:S02]  /*8420*/  FMUL.FTZ R56, R2.reuse, R76 ;  /* 0x0000004c02387220 */ /* 0x040fe40000410000 */
[----:B------:R-:W-:Y:S01]  /*8430*/  FMUL.FTZ R57, R2, R77 ;  /* 0x0000004d02397220 */ /* 0x000fe20000410000 */
[----:B------:R-:W-:Y:S01]  /*8440*/  MUFU.EX2 R144, R144 ;  /* 0x0000009000907308 */ /* 0x000fe20000000800 */
[C---:B------:R-:W-:Y:S02]  /*8450*/  FMUL.FTZ R58, R0.reuse, R78 ;  /* 0x0000004e003a7220 */ /* 0x040fe40000410000 */
[----:B------:R-:W-:Y:S02]  /*8460*/  FMUL.FTZ R59, R0, R79 ;  /* 0x0000004f003b7220 */ /* 0x000fe40000410000 */
[----:B------:R-:W-:Y:S01]  /*8470*/  LDSM.16.MT88.4 R76, [R236+0x900] ;  /* 0x00090000ec4c783b */ /* 0x000fe20000004200 */
[----:B------:R-:W-:Y:S02]  /*8480*/  FMUL.FTZ R65, R2, R69 ;  /* 0x0000004502417220 */ /* 0x000fe40000410000 */
[C---:B------:R-:W-:Y:S02]  /*8490*/  FMUL.FTZ R66, R0.reuse, R70 ;  /* 0x0000004600427220 */ /* 0x040fe40000410000 */
[----:B------:R-:W1:Y:S01]  /*84a0*/  MUFU.EX2 R135, R135 ;  /* 0x0000008700877308 */ /* 0x000e620000000800 */
[----:B------:R-:W-:Y:S02]  /*84b0*/  FMUL.FTZ R67, R0, R71 ;  /* 0x0000004700437220 */ /* 0x000fe40000410000 */
[--C-:B------:R-:W-:Y:S01]  /*84c0*/  FFMA.FTZ R180, R180, c[0x0][0x2d0], -R153.reuse ;  /* 0x0000b400b4b47a23 */ /* 0x100fe20000010899 */
[----:B--2---:R-:W-:Y:S01]  /*84d0*/  F2FP.BF16.PACK_AB R129, R145, R146 ;  /* 0x000000929181723e */ /* 0x004fe200000010ff */
[--C-:B------:R-:W-:Y:S02]  /*84e0*/  FFMA.FTZ R181, R181, c[0x0][0x2d0], -R152.reuse ;  /* 0x0000b400b5b57a23 */ /* 0x100fe40000010898 */
[--C-:B------:R-:W-:Y:S02]  /*84f0*/  FFMA.FTZ R183, R183, c[0x0][0x2d0], -R152.reuse ;  /* 0x0000b400b7b77a23 */ /* 0x100fe40000010898 */
[--C-:B------:R-:W-:Y:S01]  /*8500*/  FFMA.FTZ R200, R200, c[0x0][0x2d0], -R153.reuse ;  /* 0x0000b400c8c87a23 */ /* 0x100fe20000010899 */
[----:B------:R-:W-:Y:S01]  /*8510*/  MUFU.EX2 R157, R157 ;  /* 0x0000009d009d7308 */ /* 0x000fe20000000800 */
[--C-:B------:R-:W-:Y:S02]  /*8520*/  FFMA.FTZ R204, R204, c[0x0][0x2d0], -R153.reuse ;  /* 0x0000b400cccc7a23 */ /* 0x100fe40000010899 */
[--C-:B------:R-:W-:Y:S02]  /*8530*/  FFMA.FTZ R203, R203, c[0x0][0x2d0], -R152.reuse ;  /* 0x0000b400cbcb7a23 */ /* 0x100fe40000010898 */
[--C-:B------:R-:W-:Y:S02]  /*8540*/  FFMA.FTZ R205, R205, c[0x0][0x2d0], -R152.reuse ;  /* 0x0000b400cdcd7a23 */ /* 0x100fe40000010898 */
[--C-:B------:R-:W-:Y:S02]  /*8550*/  FFMA.FTZ R206, R206, c[0x0][0x2d0], -R153.reuse ;  /* 0x0000b400cece7a23 */ /* 0x100fe40000010899 */
[--C-:B------:R-:W-:Y:S01]  /*8560*/  FFMA.FTZ R208, R208, c[0x0][0x2d0], -R153.reuse ;  /* 0x0000b400d0d07a23 */ /* 0x100fe20000010899 */
[----:B------:R-:W2:Y:S01]  /*8570*/  MUFU.EX2 R159, R159 ;  /* 0x0000009f009f7308 */ /* 0x000ea20000000800 */
[--C-:B------:R-:W-:Y:S02]  /*8580*/  FFMA.FTZ R211, R211, c[0x0][0x2d0], -R152.reuse ;  /* 0x0000b400d3d37a23 */ /* 0x100fe40000010898 */
[--C-:B------:R-:W-:Y:S01]  /*8590*/  FFMA.FTZ R251, R251, c[0x0][0x2d0], -R152.reuse ;  /* 0x0000b400fbfb7a23 */ /* 0x100fe20000010898 */
[----:B-1----:R-:W-:Y:S01]  /*85a0*/  F2FP.BF16.PACK_AB R131, R135, R144 ;  /* 0x000000908783723e */ /* 0x002fe200000010ff */
[--C-:B------:R-:W-:Y:S02]  /*85b0*/  FFMA.FTZ R252, R252, c[0x0][0x2d0], -R153.reuse ;  /* 0x0000b400fcfc7a23 */ /* 0x100fe40000010899 */
[--C-:B------:R-:W-:Y:S02]  /*85c0*/  FFMA.FTZ R250, R250, c[0x0][0x2d0], -R153.reuse ;  /* 0x0000b400fafa7a23 */ /* 0x100fe40000010899 */
[--C-:B------:R-:W-:Y:S01]  /*85d0*/  FFMA.FTZ R210, R210, c[0x0][0x2d0], -R152.reuse ;  /* 0x0000b400d2d27a23 */ /* 0x100fe20000010898 */
[----:B------:R-:W-:Y:S01]  /*85e0*/  MUFU.EX2 R162, R162 ;  /* 0x000000a200a27308 */ /* 0x000fe20000000800 */
[C---:B------:R-:W-:Y:S05]  /*85f0*/  HMMA.16816.F32.BF16 R4, R128.reuse, R12, R4 ;  /* 0x0000000c8004723c */ /* 0x040fea0000041804 */
[--C-:B------:R-:W-:Y:S02]  /*8600*/  FFMA.FTZ R209, R209, c[0x0][0x2d0], -R152.reuse ;  /* 0x0000b400d1d17a23 */ /* 0x100fe40000010898 */
[C---:B------:R-:W-:Y:S01]  /*8610*/  FMUL.FTZ R12, R2.reuse, R120 ;  /* 0x00000078020c7220 */ /* 0x040fe20000410000 */
[C---:B------:R-:W-:Y:S01]  /*8620*/  HMMA.16816.F32.BF16 R8, R128.reuse, R14, R8 ;  /* 0x0000000e8008723c */ /* 0x040fe20000041808 */
[----:B------:R-:W1:Y:S03]  /*8630*/  MUFU.EX2 R165, R165 ;  /* 0x000000a500a57308 */ /* 0x000e660000000800 */
[----:B------:R-:W-:Y:S01]  /*8640*/  FMUL.FTZ R13, R2, R121 ;  /* 0x00000079020d7220 */ /* 0x000fe20000410000 */
[----:B------:R-:W-:Y:S01]  /*8650*/  MOV R120, R51 ;  /* 0x0000003300787202 */ /* 0x000fe20000000f00 */
[C---:B------:R-:W-:Y:S01]  /*8660*/  FMUL.FTZ R51, R0.reuse, R87 ;  /* 0x0000005700337220 */ /* 0x040fe20000410000 */
[----:B------:R-:W-:Y:S01]  /*8670*/  MOV R121, R50 ;  /* 0x0000003200797202 */ /* 0x000fe20000000f00 */
[C---:B------:R-:W-:Y:S01]  /*8680*/  FMUL.FTZ R14, R0.reuse, R122 ;  /* 0x0000007a000e7220 */ /* 0x040fe20000410000 */
[----:B------:R-:W-:Y:S02]  /*8690*/  MOV R122, R49 ;  /* 0x00000031007a7202 */ /* 0x000fe40000000f00 */
[----:B------:R-:W-:Y:S01]  /*86a0*/  MUFU.EX2 R171, R171 ;  /* 0x000000ab00ab7308 */ /* 0x000fe20000000800 */
[----:B------:R-:W-:Y:S01]  /*86b0*/  FMUL.FTZ R15, R0, R123 ;  /* 0x0000007b000f7220 */ /* 0x000fe20000410000 */
[----:B------:R-:W-:Y:S01]  /*86c0*/  MOV R123, R48 ;  /* 0x00000030007b7202 */ /* 0x000fe20000000f00 */
[C---:B------:R-:W-:Y:S01]  /*86d0*/  FMUL.FTZ R48, R2.reuse, R84 ;  /* 0x0000005402307220 */ /* 0x040fe20000410000 */
[----:B--2---:R-:W-:Y:S01]  /*86e0*/  F2FP.BF16.PACK_AB R70, R159, R157 ;  /* 0x0000009d9f46723e */ /* 0x004fe200000010ff */
[----:B------:R-:W-:Y:S02]  /*86f0*/  FMUL.FTZ R49, R2, R85 ;  /* 0x0000005502317220 */ /* 0x000fe40000410000 */
[----:B------:R-:W-:Y:S01]  /*8700*/  FMUL.FTZ R50, R0, R86 ;  /* 0x0000005600327220 */ /* 0x000fe20000410000 */
[C---:B------:R-:W-:Y:S01]  /*8710*/  HMMA.16816.F32.BF16 R12, R128.reuse, R20, R12 ;  /* 0x00000014800c723c */ /* 0x040fe2000004180c */
[----:B------:R-:W2:Y:S01]  /*8720*/  LDSM.16.MT88.4 R84, [R232+0x4100] ;  /* 0x00410000e854783b */ /* 0x000ea20000004200 */
[----:B------:R-:W-:Y:S01]  /*8730*/  MUFU.EX2 R176, R176 ;  /* 0x000000b000b07308 */ /* 0x000fe20000000800 */
[--C-:B------:R-:W-:Y:S02]  /*8740*/  FFMA.FTZ R207, R207, c[0x0][0x2d0], -R153.reuse ;  /* 0x0000b400cfcf7a23 */ /* 0x100fe40000010899 */
[--C-:B------:R-:W-:Y:S01]  /*8750*/  FFMA.FTZ R202, R202, c[0x0][0x2d0], -R153.reuse ;  /* 0x0000b400caca7a23 */ /* 0x100fe20000010899 */
[----:B-1----:R-:W-:Y:S01]  /*8760*/  F2FP.BF16.PACK_AB R71, R165, R162 ;  /* 0x000000a2a547723e */ /* 0x002fe200000010ff */
[C---:B------:R-:W-:Y:S01]  /*8770*/  FMUL.FTZ R20, R2.reuse, R112 ;  /* 0x0000007002147220 */ /* 0x040fe20000410000 */
[C---:B------:R-:W-:Y:S04]  /*8780*/  HMMA.16816.F32.BF16 R16, R128.reuse, R22, R16 ;  /* 0x000000168010723c */ /* 0x040fe80000041810 */
[----:B------:R-:W-:Y:S01]  /*8790*/  FMUL.FTZ R21, R2, R113 ;  /* 0x0000007102157220 */ /* 0x000fe20000410000 */
[----:B------:R-:W-:Y:S01]  /*87a0*/  MUFU.EX2 R177, R177 ;  /* 0x000000b100b17308 */ /* 0x000fe20000000800 */
[--C-:B------:R-:W-:Y:S02]  /*87b0*/  FFMA.FTZ R201, R201, c[0x0][0x2d0], -R152.reuse ;  /* 0x0000b400c9c97a23 */ /* 0x100fe40000010898 */
[C---:B------:R-:W-:Y:S04]  /*87c0*/  FMUL.FTZ R22, R0.reuse, R114 ;  /* 0x0000007200167220 */ /* 0x040fe80000410000 */
[----:B------:R-:W-:Y:S02]  /*87d0*/  FMUL.FTZ R23, R0, R115 ;  /* 0x0000007300177220 */ /* 0x000fe40000410000 */
[--C-:B------:R-:W-:Y:S01]  /*87e0*/  FFMA.FTZ R182, R182, c[0x0][0x2d0], -R152.reuse ;  /* 0x0000b400b6b67a23 */ /* 0x100fe20000010898 */
[----:B------:R-:W-:Y:S01]  /*87f0*/  MUFU.EX2 R178, R178 ;  /* 0x000000b200b27308 */ /* 0x000fe20000000800 */
[--C-:B------:R-:W-:Y:S02]  /*8800*/  FFMA.FTZ R170, R170, c[0x0][0x2d0], -R153.reuse ;  /* 0x0000b400aaaa7a23 */ /* 0x100fe40000010899 */
[--C-:B------:R-:W-:Y:S01]  /*8810*/  FFMA.FTZ R169, R169, c[0x0][0x2d0], -R153.reuse ;  /* 0x0000b400a9a97a23 */ /* 0x100fe20000010899 */
[C---:B------:R-:W-:Y:S03]  /*8820*/  HMMA.16816.F32.BF16 R20, R128.reuse, R28, R20 ;  /* 0x0000001c8014723c */ /* 0x040fe60000041814 */
[--C-:B------:R-:W-:Y:S02]  /*8830*/  FFMA.FTZ R168, R168, c[0x0][0x2d0], -R152.reuse ;  /* 0x0000b400a8a87a23 */ /* 0x100fe40000010898 */
[--C-:B------:R-:W-:Y:S01]  /*8840*/  FFMA.FTZ R167, R167, c[0x0][0x2d0], -R152.reuse ;  /* 0x0000b400a7a77a23 */ /* 0x100fe20000010898 */
[----:B------:R-:W-:Y:S01]  /*8850*/  MUFU.EX2 R179, R179 ;  /* 0x000000b300b37308 */ /* 0x000fe20000000800 */
[C---:B------:R-:W-:Y:S01]  /*8860*/  FMUL.FTZ R28, R2.reuse, R104 ;  /* 0x00000068021c7220 */ /* 0x040fe20000410000 */
[C---:B------:R-:W-:Y:S04]  /*8870*/  HMMA.16816.F32.BF16 R24, R128.reuse, R30, R24 ;  /* 0x0000001e8018723c */ /* 0x040fe80000041818 */
[----:B------:R-:W-:Y:S02]  /*8880*/  FMUL.FTZ R29, R2, R105 ;  /* 0x00000069021d7220 */ /* 0x000fe40000410000 */
[--C-:B------:R-:W-:Y:S02]  /*8890*/  FFMA.FTZ R104, R32, c[0x0][0x2d0], -R153.reuse ;  /* 0x0000b40020687a23 */ /* 0x100fe40000010899 */
[C---:B------:R-:W-:Y:S01]  /*88a0*/  FMUL.FTZ R30, R0.reuse, R106 ;  /* 0x0000006a001e7220 */ /* 0x040fe20000410000 */
[----:B------:R-:W-:Y:S03]  /*88b0*/  MUFU.EX2 R180, R180 ;  /* 0x000000b400b47308 */ /* 0x000fe60000000800 */
[----:B------:R-:W-:Y:S02]  /*88c0*/  FMUL.FTZ R31, R0, R107 ;  /* 0x0000006b001f7220 */ /* 0x000fe40000410000 */
[C---:B------:R-:W-:Y:S02]  /*88d0*/  FMUL.FTZ R32, R2.reuse, R100 ;  /* 0x0000006402207220 */ /* 0x040fe40000410000 */
[----:B------:R-:W-:Y:S01]  /*88e0*/  LDSM.16.MT88.4 R100, [R234+0x1900] ;  /* 0x00190000ea64783b */ /* 0x000fe20000004200 */
[--C-:B------:R-:W-:Y:S02]  /*88f0*/  FFMA.FTZ R105, R41, c[0x0][0x2d0], -R153.reuse ;  /* 0x0000b40029697a23 */ /* 0x100fe40000010899 */
[C---:B------:R-:W-:Y:S01]  /*8900*/  HMMA.16816.F32.BF16 R28, R128.reuse, R36, R28 ;  /* 0x00000024801c723c */ /* 0x040fe2000004181c */
[----:B------:R-:W-:Y:S02]  /*8910*/  MUFU.EX2 R104, R104 ;  /* 0x0000006800687308 */ /* 0x000fe40000000800 */
[----:B------:R-:W-:Y:S02]  /*8920*/  FMUL.FTZ R41, R2, R93 ;  /* 0x0000005d02297220 */ /* 0x000fe40000410000 */
[--C-:B------:R-:W-:Y:S02]  /*8930*/  FFMA.FTZ R106, R40, c[0x0][0x2d0], -R152.reuse ;  /* 0x0000b400286a7a23 */ /* 0x100fe40000010898 */
[C---:B------:R-:W-:Y:S01]  /*8940*/  FMUL.FTZ R36, R2.reuse, R96 ;  /* 0x0000006002247220 */ /* 0x040fe20000410000 */
[C---:B------:R-:W-:Y:S03]  /*8950*/  HMMA.16816.F32.BF16 R32, R128.reuse, R38, R32 ;  /* 0x000000268020723c */ /* 0x040fe60000041820 */
[----:B------:R-:W1:Y:S01]  /*8960*/  MUFU.EX2 R105, R105 ;  /* 0x0000006900697308 */ /* 0x000e620000000800 */
[C---:B------:R-:W-:Y:S02]  /*8970*/  FMUL.FTZ R37, R2.reuse, R97 ;  /* 0x0000006102257220 */ /* 0x040fe40000410000 */
[----:B------:R-:W-:Y:S02]  /*8980*/  FMUL.FTZ R40, R2, R92 ;  /* 0x0000005c02287220 */ /* 0x000fe40000410000 */
[C---:B------:R-:W-:Y:S01]  /*8990*/  FMUL.FTZ R38, R0.reuse, R98 ;  /* 0x0000006200267220 */ /* 0x040fe20000410000 */
[----:B------:R-:W-:Y:S03]  /*89a0*/  LDSM.16.MT88.4 R92, [R233+0x5100] ;  /* 0x00510000e95c783b */ /* 0x000fe60000004200 */
[----:B------:R-:W-:Y:S01]  /*89b0*/  FMUL.FTZ R39, R0, R99 ;  /* 0x0000006300277220 */ /* 0x000fe20000410000 */
[----:B------:R-:W-:Y:S01]  /*89c0*/  MUFU.EX2 R106, R106 ;  /* 0x0000006a006a7308 */ /* 0x000fe20000000800 */
[--C-:B------:R-:W-:Y:S02]  /*89d0*/  FFMA.FTZ R107, R64, c[0x0][0x2d0], -R152.reuse ;  /* 0x0000b400406b7a23 */ /* 0x100fe40000010898 */
[----:B------:R-:W-:Y:S01]  /*89e0*/  FMUL.FTZ R64, R2, R68 ;  /* 0x0000004402407220 */ /* 0x000fe20000410000 */
[----:B------:R-:W-:Y:S01]  /*89f0*/  LDSM.16.MT88.4 R96, [R232+0x5100] ;  /* 0x00510000e860783b */ /* 0x000fe20000004200 */
[--C-:B------:R-:W-:Y:S01]  /*8a00*/  FFMA.FTZ R166, R166, c[0x0][0x2d0], -R153.reuse ;  /* 0x0000b400a6a67a23 */ /* 0x100fe20000010899 */
[C---:B------:R-:W-:Y:S03]  /*8a10*/  HMMA.16816.F32.BF16 R36, R128.reuse, R44, R36 ;  /* 0x0000002c8024723c */ /* 0x040fe60000041824 */
[--C-:B------:R-:W-:Y:S01]  /*8a20*/  FFMA.FTZ R164, R164, c[0x0][0x2d0], -R153.reuse ;  /* 0x0000b400a4a47a23 */ /* 0x100fe20000010899 */
[----:B------:R-:W3:Y:S01]  /*8a30*/  MUFU.EX2 R107, R107 ;  /* 0x0000006b006b7308 */ /* 0x000ee20000000800 */
[--C-:B------:R-:W-:Y:S02]  /*8a40*/  FFMA.FTZ R163, R163, c[0x0][0x2d0], -R152.reuse ;  /* 0x0000b400a3a37a23 */ /* 0x100fe40000010898 */
[C---:B------:R-:W-:Y:S01]  /*8a50*/  FMUL.FTZ R44, R2.reuse, R88 ;  /* 0x00000058022c7220 */ /* 0x040fe20000410000 */
[C---:B------:R-:W-:Y:S04]  /*8a60*/  HMMA.16816.F32.BF16 R40, R128.reuse, R46, R40 ;  /* 0x0000002e8028723c */ /* 0x040fe80000041828 */
[----:B------:R-:W-:Y:S01]  /*8a70*/  FMUL.FTZ R45, R2, R89 ;  /* 0x00000059022d7220 */ /* 0x000fe20000410000 */
[----:B-1----:R-:W-:Y:S01]  /*8a80*/  F2FP.BF16.PACK_AB R68, R105, R104 ;  /* 0x000000686944723e */ /* 0x002fe200000010ff */
[----:B------:R-:W-:Y:S01]  /*8a90*/  MUFU.EX2 R181, R181 ;  /* 0x000000b500b57308 */ /* 0x000fe20000000800 */
[C---:B------:R-:W-:Y:S02]  /*8aa0*/  FMUL.FTZ R46, R0.reuse, R90 ;  /* 0x0000005a002e7220 */ /* 0x040fe40000410000 */
[----:B------:R-:W-:Y:S02]  /*8ab0*/  FMUL.FTZ R47, R0, R91 ;  /* 0x0000005b002f7220 */ /* 0x000fe40000410000 */
[----:B------:R-:W-:Y:S01]  /*8ac0*/  LDSM.16.MT88.4 R88, [R232+0x900] ;  /* 0x00090000e858783b */ /* 0x000fe20000004200 */
[--C-:B------:R-:W-:Y:S02]  /*8ad0*/  FFMA.FTZ R161, R161, c[0x0][0x2d0], -R152.reuse ;  /* 0x0000b400a1a17a23 */ /* 0x100fe40000010898 */
[--C-:B------:R-:W-:Y:S02]  /*8ae0*/  FFMA.FTZ R158, R158, c[0x0][0x2d0], -R153.reuse ;  /* 0x0000b4009e9e7a23 */ /* 0x100fe40000010899 */
[C---:B------:R-:W-:Y:S01]  /*8af0*/  HMMA.16816.F32.BF16 R44, R128.reuse, R52, R44 ;  /* 0x00000034802c723c */ /* 0x040fe2000004182c */
[----:B------:R-:W1:Y:S02]  /*8b00*/  MUFU.EX2 R183, R183 ;  /* 0x000000b700b77308 */ /* 0x000e640000000800 */
[--C-:B------:R-:W-:Y:S01]  /*8b10*/  FFMA.FTZ R160, R160, c[0x0][0x2d0], -R153.reuse ;  /* 0x0000b400a0a07a23 */ /* 0x100fe20000010899 */
[----:B---3--:R-:W-:Y:S01]  /*8b20*/  F2FP.BF16.PACK_AB R69, R107, R106 ;  /* 0x0000006a6b45723e */ /* 0x008fe200000010ff */
[--C-:B------:R-:W-:Y:S02]  /*8b30*/  FFMA.FTZ R156, R156, c[0x0][0x2d0], -R152.reuse ;  /* 0x0000b4009c9c7a23 */ /* 0x100fe40000010898 */
[C---:B------:R-:W-:Y:S01]  /*8b40*/  FMUL.FTZ R52, R2.reuse, R80 ;  /* 0x0000005002347220 */ /* 0x040fe20000410000 */
[C---:B------:R-:W-:Y:S03]  /*8b50*/  HMMA.16816.F32.BF16 R48, R128.reuse, R54, R48 ;  /* 0x000000368030723c */ /* 0x040fe60000041830 */
[----:B------:R-:W3:Y:S01]  /*8b60*/  MUFU.EX2 R200, R200 ;  /* 0x000000c800c87308 */ /* 0x000ee20000000800 */
[----:B------:R-:W-:Y:S02]  /*8b70*/  FMUL.FTZ R53, R2, R81 ;  /* 0x0000005102357220 */ /* 0x000fe40000410000 */
[--C-:B------:R-:W-:Y:S02]  /*8b80*/  FFMA.FTZ R155, R155, c[0x0][0x2d0], -R152.reuse ;  /* 0x0000b4009b9b7a23 */ /* 0x100fe40000010898 */
[C---:B------:R-:W-:Y:S04]  /*8b90*/  FMUL.FTZ R54, R0.reuse, R82 ;  /* 0x0000005200367220 */ /* 0x040fe80000410000 */
[----:B------:R-:W-:Y:S01]  /*8ba0*/  FMUL.FTZ R55, R0, R83 ;  /* 0x0000005300377220 */ /* 0x000fe20000410000 */
[----:B------:R-:W-:Y:S01]  /*8bb0*/  MUFU.EX2 R204, R204 ;  /* 0x000000cc00cc7308 */ /* 0x000fe20000000800 */
[----:B------:R-:W4:Y:S01]  /*8bc0*/  LDSM.16.MT88.4 R80, [R234+0x900] ;  /* 0x00090000ea50783b */ /* 0x000f220000004200 */
[----:B------:R-:W-:Y:S02]  /*8bd0*/  FFMA.FTZ R154, R154, c[0x0][0x2d0], -R153 ;  /* 0x0000b4009a9a7a23 */ /* 0x000fe40000010899 */
[----:B------:R-:W-:Y:S02]  /*8be0*/  FFMA.FTZ R134, R134, c[0x0][0x2d0], -R152 ;  /* 0x0000b40086867a23 */ /* 0x000fe40000010898 */
[C---:B------:R-:W-:Y:S03]  /*8bf0*/  HMMA.16816.F32.BF16 R52, R128.reuse, R60, R52 ;  /* 0x0000003c8034723c */ /* 0x040fe60000041834 */
[----:B------:R-:W-:Y:S01]  /*8c00*/  FFMA.FTZ R150, R2, R249, R150 ;  /* 0x000000f902967223 */ /* 0x000fe20000010096 */
[----:B------:R-:W5:Y:S01]  /*8c10*/  MUFU.EX2 R203, R203 ;  /* 0x000000cb00cb7308 */ /* 0x000f620000000800 */
[----:B------:R-:W-:Y:S02]  /*8c20*/  FFMA.FTZ R146, R0, R248, R146 ;  /* 0x000000f800927223 */ /* 0x000fe40000010092 */
[C---:B------:R-:W-:Y:S01]  /*8c30*/  FMUL.FTZ R60, R2.reuse, R72 ;  /* 0x00000048023c7220 */ /* 0x040fe20000410000 */
[C---:B------:R-:W-:Y:S04]  /*8c40*/  HMMA.16816.F32.BF16 R56, R128.reuse, R62, R56 ;  /* 0x0000003e8038723c */ /* 0x040fe80000041838 */
[----:B------:R-:W-:Y:S02]  /*8c50*/  FMUL.FTZ R61, R2, R73 ;  /* 0x00000049023d7220 */ /* 0x000fe40000410000 */
[----:B------:R-:W1:Y:S01]  /*8c60*/  MUFU.EX2 R205, R205 ;  /* 0x000000cd00cd7308 */ /* 0x000e620000000800 */
[C---:B------:R-:W-:Y:S02]  /*8c70*/  FMUL.FTZ R62, R0.reuse, R74 ;  /* 0x0000004a003e7220 */ /* 0x040fe40000410000 */
[----:B------:R-:W-:Y:S02]  /*8c80*/  FMUL.FTZ R63, R0, R75 ;  /* 0x0000004b003f7220 */ /* 0x000fe40000410000 */
[----:B------:R-:W1:Y:S01]  /*8c90*/  LDSM.16.MT88.4 R72, [R233+0x900] ;  /* 0x00090000e948783b */ /* 0x000e620000004200 */
[----:B------:R-:W-:Y:S02]  /*8ca0*/  FADD.FTZ R150, R149, R150 ;  /* 0x0000009695967221 */ /* 0x000fe40000010000 */
[----:B------:R-:W-:Y:S02]  /*8cb0*/  FADD.FTZ R146, R145, R146 ;  /* 0x0000009291927221 */ /* 0x000fe40000010000 */
[C---:B--2---:R-:W-:Y:S01]  /*8cc0*/  HMMA.16816.F32.BF16 R60, R128.reuse, R84, R60 ;  /* 0x00000054803c723c */ /* 0x044fe2000004183c */
[----:B------:R-:W-:Y:S02]  /*8cd0*/  MUFU.EX2 R206, R206 ;  /* 0x000000ce00ce7308 */ /* 0x000fe40000000800 */
[----:B------:R-:W-:Y:S02]  /*8ce0*/  FADD.FTZ R150, R148, R150 ;  /* 0x0000009694967221 */ /* 0x000fe40000010000 */
[----:B------:R-:W-:Y:S02]  /*8cf0*/  FADD.FTZ R146, R144, R146 ;  /* 0x0000009290927221 */ /* 0x000fe40000010000 */
[----:B------:R-:W-:Y:S01]  /*8d00*/  FADD.FTZ R147, R147, R150 ;  /* 0x0000009693937221 */ /* 0x000fe20000010000 */
[----:B------:R-:W-:Y:S01]  /*8d10*/  HMMA.16816.F32.BF16 R64, R128, R86, R64 ;  /* 0x000000568040723c */ /* 0x000fe20000041840 */
[----:B------:R-:W2:Y:S02]  /*8d20*/  LDSM.16.MT88.4 R84, [R236+0x4900] ;  /* 0x00490000ec54783b */ /* 0x000ea40000004200 */
[----:B------:R-:W1:Y:S01]  /*8d30*/  MUFU.EX2 R208, R208 ;  /* 0x000000d000d07308 */ /* 0x000e620000000800 */
[----:B------:R-:W-:Y:S02]  /*8d40*/  FADD.FTZ R135, R135, R146 ;  /* 0x0000009287877221 */ /* 0x000fe40000010000 */
[----:B------:R-:W-:Y:S02]  /*8d50*/  FADD.FTZ R147, R104, R147 ;  /* 0x0000009368937221 */ /* 0x000fe40000010000 */
[C---:B------:R-:W-:Y:S05]  /*8d60*/  HMMA.16816.F32.BF16 R4, R68.reuse, R76, R4 ;  /* 0x0000004c4404723c */ /* 0x040fea0000041804 */
[----:B------:R-:W-:Y:S01]  /*8d70*/  MUFU.EX2 R211, R211 ;  /* 0x000000d300d37308 */ /* 0x000fe20000000800 */
[----:B------:R-:W-:Y:S02]  /*8d80*/  FADD.FTZ R135, R106, R135 ;  /* 0x000000876a877221 */ /* 0x000fe40000010000 */
[C---:B------:R-:W-:Y:S01]  /*8d90*/  HMMA.16816.F32.BF16 R8, R68.reuse, R78, R8 ;  /* 0x0000004e4408723c */ /* 0x040fe20000041808 */
[----:B------:R-:W2:Y:S03]  /*8da0*/  LDSM.16.MT88.4 R76, [R234+0x4900] ;  /* 0x00490000ea4c783b */ /* 0x000ea60000004200 */
[----:B------:R-:W-:Y:S02]  /*8db0*/  FADD.FTZ R105, R105, R147 ;  /* 0x0000009369697221 */ /* 0x000fe40000010000 */
[----:B------:R-:W-:Y:S01]  /*8dc0*/  FADD.FTZ R107, R107, R135 ;  /* 0x000000876b6b7221 */ /* 0x000fe20000010000 */
[----:B------:R-:W2:Y:S01]  /*8dd0*/  MUFU.EX2 R251, R251 ;  /* 0x000000fb00fb7308 */ /* 0x000ea20000000800 */
[C---:B----4-:R-:W-:Y:S04]  /*8de0*/  HMMA.16816.F32.BF16 R12, R68.reuse, R80, R12 ;  /* 0x00000050440c723c */ /* 0x050fe8000004180c */
[----:B------:R-:W-:Y:S02]  /*8df0*/  FADD.FTZ R105, R157, R105 ;  /* 0x000000699d697221 */ /* 0x000fe40000010000 */
[----:B------:R-:W-:Y:S02]  /*8e00*/  FADD.FTZ R107, R162, R107 ;  /* 0x0000006ba26b7221 */ /* 0x000fe40000010000 */
[C---:B------:R-:W-:Y:S01]  /*8e10*/  HMMA.16816.F32.BF16 R16, R68.reuse, R82, R16 ;  /* 0x000000524410723c */ /* 0x040fe20000041810 */
[----:B------:R-:W-:Y:S01]  /*8e20*/  LDSM.16.MT88.4 R80, [R232+0x4900] ;  /* 0x00490000e850783b */ /* 0x000fe20000004200 */
[----:B------:R-:W-:Y:S02]  /*8e30*/  MUFU.EX2 R252, R252 ;  /* 0x000000fc00fc7308 */ /* 0x000fe40000000800 */
[----:B------:R-:W-:Y:S02]  /*8e40*/  FADD.FTZ R159, R159, R105 ;  /* 0x000000699f9f7221 */ /* 0x000fe40000010000 */
[----:B------:R-:W-:Y:S02]  /*8e50*/  FADD.FTZ R165, R165, R107 ;  /* 0x0000006ba5a57221 */ /* 0x000fe40000010000 */
[C---:B-1----:R-:W-:Y:S04]  /*8e60*/  HMMA.16816.F32.BF16 R20, R68.reuse, R72, R20 ;  /* 0x000000484414723c */ /* 0x042fe80000041814 */
[----:B------:R-:W-:Y:S01]  /*8e70*/  MUFU.EX2 R250, R250 ;  /* 0x000000fa00fa7308 */ /* 0x000fe20000000800 */
[----:B------:R-:W-:Y:S02]  /*8e80*/  FADD.FTZ R159, R171, R159 ;  /* 0x0000009fab9f7221 */ /* 0x000fe40000010000 */
[----:B------:R-:W-:Y:S01]  /*8e90*/  FADD.FTZ R165, R177, R165 ;  /* 0x000000a5b1a57221 */ /* 0x000fe20000010000 */
[C---:B------:R-:W-:Y:S01]  /*8ea0*/  HMMA.16816.F32.BF16 R24, R68.reuse, R74, R24 ;  /* 0x0000004a4418723c */ /* 0x040fe20000041818 */
[----:B------:R-:W1:Y:S05]  /*8eb0*/  LDSM.16.MT88.4 R72, [R233+0x4900] ;  /* 0x00490000e948783b */ /* 0x000e6a0000004200 */
[----:B------:R-:W-:Y:S02]  /*8ec0*/  MUFU.EX2 R210, R210 ;  /* 0x000000d200d27308 */ /* 0x000fe40000000800 */
[C---:B------:R-:W-:Y:S08]  /*8ed0*/  HMMA.16816.F32.BF16 R28, R68.reuse, R88, R28 ;  /* 0x00000058441c723c */ /* 0x040ff0000004181c */
[C---:B------:R-:W-:Y:S01]  /*8ee0*/  HMMA.16816.F32.BF16 R32, R68.reuse, R90, R32 ;  /* 0x0000005a4420723c */ /* 0x040fe20000041820 */
[----:B------:R-:W-:Y:S01]  /*8ef0*/  LDSM.16.MT88.4 R88, [R234+0x5100] ;  /* 0x00510000ea58783b */ /* 0x000fe20000004200 */
[----:B------:R-:W-:Y:S06]  /*8f00*/  MUFU.EX2 R209, R209 ;  /* 0x000000d100d17308 */ /* 0x000fec0000000800 */
[C---:B--2---:R-:W-:Y:S04]  /*8f10*/  HMMA.16816.F32.BF16 R36, R68.reuse, R84, R36 ;  /* 0x000000544424723c */ /* 0x044fe80000041824 */
[----:B------:R-:W-:Y:S04]  /*8f20*/  MUFU.EX2 R207, R207 ;  /* 0x000000cf00cf7308 */ /* 0x000fe80000000800 */
[C---:B------:R-:W-:Y:S01]  /*8f30*/  HMMA.16816.F32.BF16 R40, R68.reuse, R86, R40 ;  /* 0x000000564428723c */ /* 0x040fe20000041828 */
[----:B------:R-:W-:Y:S05]  /*8f40*/  LDSM.16.MT88.4 R84, [R232+0x1100] ;  /* 0x00110000e854783b */ /* 0x000fea0000004200 */
[----:B------:R-:W-:Y:S02]  /*8f50*/  MUFU.EX2 R202, R202 ;  /* 0x000000ca00ca7308 */ /* 0x000fe40000000800 */
[C---:B------:R-:W-:Y:S08]  /*8f60*/  HMMA.16816.F32.BF16 R44, R68.reuse, R76, R44 ;  /* 0x0000004c442c723c */ /* 0x040ff0000004182c */
[C---:B------:R-:W-:Y:S01]  /*8f70*/  HMMA.16816.F32.BF16 R48, R68.reuse, R78, R48 ;  /* 0x0000004e4430723c */ /* 0x040fe20000041830 */
[----:B------:R-:W2:Y:S01]  /*8f80*/  LDSM.16.MT88.4 R76, [R236+0x1100] ;  /* 0x00110000ec4c783b */ /* 0x000ea20000004200 */
[----:B------:R-:W-:Y:S06]  /*8f90*/  MUFU.EX2 R201, R201 ;  /* 0x000000c900c97308 */ /* 0x000fec0000000800 */
[C---:B-1----:R-:W-:Y:S04]  /*8fa0*/  HMMA.16816.F32.BF16 R52, R68.reuse, R72, R52 ;  /* 0x000000484434723c */ /* 0x042fe80000041834 */
[----:B------:R-:W-:Y:S04]  /*8fb0*/  MUFU.EX2 R182, R182 ;  /* 0x000000b600b67308 */ /* 0x000fe80000000800 */
[C---:B------:R-:W-:Y:S01]  /*8fc0*/  HMMA.16816.F32.BF16 R56, R68.reuse, R74, R56 ;  /* 0x0000004a4438723c */ /* 0x040fe20000041838 */
[----:B------:R-:W1:Y:S05]  /*8fd0*/  LDSM.16.MT88.4 R72, [R234+0x1100] ;  /* 0x00110000ea48783b */ /* 0x000e6a0000004200 */
[----:B------:R-:W-:Y:S02]  /*8fe0*/  MUFU.EX2 R170, R170 ;  /* 0x000000aa00aa7308 */ /* 0x000fe40000000800 */
[C---:B------:R-:W-:Y:S08]  /*8ff0*/  HMMA.16816.F32.BF16 R60, R68.reuse, R80, R60 ;  /* 0x00000050443c723c */ /* 0x040ff0000004183c */
[----:B------:R-:W-:Y:S01]  /*9000*/  HMMA.16816.F32.BF16 R64, R68, R82, R64 ;  /* 0x000000524440723c */ /* 0x000fe20000041840 */
[----:B------:R-:W4:Y:S01]  /*9010*/  LDSM.16.MT88.4 R80, [R233+0x1100] ;  /* 0x00110000e950783b */ /* 0x000f220000004200 */
[----:B------:R-:W-:Y:S05]  /*9020*/  MUFU.EX2 R169, R169 ;  /* 0x000000a900a97308 */ /* 0x000fea0000000800 */
[C---:B------:R-:W-:Y:S01]  /*9030*/  F2FP.BF16.PACK_AB R68, R176.reuse, R171 ;  /* 0x000000abb044723e */ /* 0x040fe200000010ff */
[----:B------:R-:W-:Y:S01]  /*9040*/  FADD.FTZ R176, R176, R159 ;  /* 0x0000009fb0b07221 */ /* 0x000fe20000010000 */
[----:B------:R-:W-:Y:S03]  /*9050*/  F2FP.BF16.PACK_AB R69, R178, R177 ;  /* 0x000000b1b245723e */ /* 0x000fe600000010ff */
[----:B------:R-:W-:Y:S01]  /*9060*/  F2FP.BF16.PACK_AB R70, R180, R179 ;  /* 0x000000b3b446723e */ /* 0x000fe200000010ff */
[----:B------:R-:W-:Y:S01]  /*9070*/  MUFU.EX2 R168, R168 ;  /* 0x000000a800a87308 */ /* 0x000fe20000000800 */
[----:B------:R-:W-:Y:S01]  /*9080*/  F2FP.BF16.PACK_AB R71, R183, R181 ;  /* 0x000000b5b747723e */ /* 0x000fe200000010ff */
[----:B------:R-:W-:Y:S02]  /*9090*/  FADD.FTZ R178, R178, R165 ;  /* 0x000000a5b2b27221 */ /* 0x000fe40000010000 */
[----:B------:R-:W-:Y:S02]  /*90a0*/  FADD.FTZ R176, R179, R176 ;  /* 0x000000b0b3b07221 */ /* 0x000fe40000010000 */
[----:B------:R-:W-:Y:S02]  /*90b0*/  FADD.FTZ R178, R181, R178 ;  /* 0x000000b2b5b27221 */ /* 0x000fe40000010000 */
[C---:B--2---:R-:W-:Y:S02]  /*90c0*/  HMMA.16816.F32.BF16 R4, R68.reuse, R76, R4 ;  /* 0x0000004c4404723c */ /* 0x044fe40000041804 */
[----:B------:R-:W-:Y:S01]  /*90d0*/  MUFU.EX2 R167, R167 ;  /* 0x000000a700a77308 */ /* 0x000fe20000000800 */
[----:B------:R-:W-:Y:S02]  /*90e0*/  FADD.FTZ R180, R180, R176 ;  /* 0x000000b0b4b47221 */ /* 0x000fe40000010000 */
[----:B------:R-:W-:Y:S02]  /*90f0*/  FADD.FTZ R183, R183, R178 ;  /* 0x000000b2b7b77221 */ /* 0x000fe40000010000 */
[----:B---3--:R-:W-:Y:S01]  /*9100*/  FADD.FTZ R180, R200, R180 ;  /* 0x000000b4c8b47221 */ /* 0x008fe20000010000 */
[C---:B------:R-:W-:Y:S01]  /*9110*/  HMMA.16816.F32.BF16 R8, R68.reuse, R78, R8 ;  /* 0x0000004e4408723c */ /* 0x040fe20000041808 */
[----:B------:R-:W2:Y:S03]  /*9120*/  LDSM.16.MT88.4 R76, [R236+0x5100] ;  /* 0x00510000ec4c783b */ /* 0x000ea60000004200 */
[----:B------:R-:W-:Y:S01]  /*9130*/  MUFU.EX2 R166, R166 ;  /* 0x000000a600a67308 */ /* 0x000fe20000000800 */
[----:B-----5:R-:W-:Y:S03]  /*9140*/  FADD.FTZ R183, R203, R183 ;  /* 0x000000b7cbb77221 */ /* 0x020fe60000010000 */
[C---:B-1----:R-:W-:Y:S06]  /*9150*/  HMMA.16816.F32.BF16 R12, R68.reuse, R72, R12 ;  /* 0x00000048440c723c */ /* 0x042fec000004180c */
[----:B------:R-:W-:Y:S02]  /*9160*/  MUFU.EX2 R164, R164 ;  /* 0x000000a400a47308 */ /* 0x000fe40000000800 */
[C---:B------:R-:W-:Y:S01]  /*9170*/  HMMA.16816.F32.BF16 R16, R68.reuse, R74, R16 ;  /* 0x0000004a4410723c */ /* 0x040fe20000041810 */
[----:B------:R-:W1:Y:S07]  /*9180*/  LDSM.16.MT88.4 R72, [R236+0x1900] ;  /* 0x00190000ec48783b */ /* 0x000e6e0000004200 */
[C---:B----4-:R-:W-:Y:S01]  /*9190*/  HMMA.16816.F32.BF16 R20, R68.reuse, R80, R20 ;  /* 0x000000504414723c */ /* 0x050fe20000041814 */
[----:B------:R-:W-:Y:S07]  /*91a0*/  MUFU.EX2 R163, R163 ;  /* 0x000000a300a37308 */ /* 0x000fee0000000800 */
[C---:B------:R-:W-:Y:S01]  /*91b0*/  HMMA.16816.F32.BF16 R24, R68.reuse, R82, R24 ;  /* 0x000000524418723c */ /* 0x040fe20000041818 */
[----:B------:R-:W3:Y:S02]  /*91c0*/  LDSM.16.MT88.4 R80, [R233+0x1900] ;  /* 0x00190000e950783b */ /* 0x000ee40000004200 */
[----:B------:R-:W-:Y:S05]  /*91d0*/  MUFU.EX2 R161, R161 ;  /* 0x000000a100a17308 */ /* 0x000fea0000000800 */
[C---:B------:R-:W-:Y:S05]  /*91e0*/  HMMA.16816.F32.BF16 R28, R68.reuse, R84, R28 ;  /* 0x00000054441c723c */ /* 0x040fea000004181c */
[----:B------:R-:W-:Y:S02]  /*91f0*/  MUFU.EX2 R158, R158 ;  /* 0x0000009e009e7308 */ /* 0x000fe40000000800 */
[--C-:B------:R-:W-:Y:S01]  /*9200*/  FFMA.FTZ R84, R123, c[0x0][0x2d0], -R153.reuse ;  /* 0x0000b4007b547a23 */ /* 0x100fe20000010899 */
[C---:B------:R-:W-:Y:S07]  /*9210*/  HMMA.16816.F32.BF16 R32, R68.reuse, R86, R32 ;  /* 0x000000564420723c */ /* 0x040fee0000041820 */
[----:B------:R-:W-:Y:S01]  /*9220*/  MUFU.EX2 R160, R160 ;  /* 0x000000a000a07308 */ /* 0x000fe20000000800 */
[C---:B--2---:R-:W-:Y:S08]  /*9230*/  HMMA.16816.F32.BF16 R36, R68.reuse, R76, R36 ;  /* 0x0000004c4424723c */ /* 0x044ff00000041824 */
[C---:B------:R-:W-:Y:S01]  /*9240*/  HMMA.16816.F32.BF16 R40, R68.reuse, R78, R40 ;  /* 0x0000004e4428723c */ /* 0x040fe20000041828 */
[----:B------:R-:W2:Y:S01]  /*9250*/  LDSM.16.MT88.4 R76, [R232+0x1900] ;  /* 0x00190000e84c783b */ /* 0x000ea20000004200 */
[----:B------:R-:W-:Y:S06]  /*9260*/  MUFU.EX2 R156, R156 ;  /* 0x0000009c009c7308 */ /* 0x000fec0000000800 */
[C---:B------:R-:W-:Y:S04]  /*9270*/  HMMA.16816.F32.BF16 R44, R68.reuse, R88, R44 ;  /* 0x00000058442c723c */ /* 0x040fe8000004182c */
[----:B------:R-:W-:Y:S03]  /*9280*/  MUFU.EX2 R155, R155 ;  /* 0x0000009b009b7308 */ /* 0x000fe60000000800 */
[----:B------:R-:W-:Y:S01]  /*9290*/  FFMA.FTZ R88, R127, c[0x0][0x2d0], -R153 ;  /* 0x0000b4007f587a23 */ /* 0x000fe20000010899 */
[C---:B------:R-:W-:Y:S06]  /*92a0*/  HMMA.16816.F32.BF16 R48, R68.reuse, R90, R48 ;  /* 0x0000005a4430723c */ /* 0x040fec0000041830 */
[----:B------:R4:W-:Y:S02]  /*92b0*/  MUFU.EX2 R108, R88 ;  /* 0x00000058006c7308 */ /* 0x0009e40000000800 */
[C---:B------:R-:W-:Y:S08]  /*92c0*/  HMMA.16816.F32.BF16 R52, R68.reuse, R92, R52 ;  /* 0x0000005c4434723c */ /* 0x040ff00000041834 */
[C---:B------:R-:W-:Y:S01]  /*92d0*/  HMMA.16816.F32.BF16 R56, R68.reuse, R94, R56 ;  /* 0x0000005e4438723c */ /* 0x040fe20000041838 */
[----:B------:R-:W-:Y:S01]  /*92e0*/  LDSM.16.MT88.4 R92, [R233+0x6100] ;  /* 0x00610000e95c783b */ /* 0x000fe20000004200 */
[----:B------:R-:W-:Y:S06]  /*92f0*/  MUFU.EX2 R154, R154 ;  /* 0x0000009a009a7308 */ /* 0x000fec0000000800 */
[C---:B------:R-:W-:Y:S04]  /*9300*/  HMMA.16816.F32.BF16 R60, R68.reuse, R96, R60 ;  /* 0x00000060443c723c */ /* 0x040fe8000004183c */
[----:B------:R-:W-:Y:S01]  /*9310*/  MUFU.EX2 R134, R134 ;  /* 0x0000008600867308 */ /* 0x000fe20000000800 */
[----:B----4-:R-:W-:Y:S03]  /*9320*/  LDSM.16.MT88.4 R88, [R234+0x6100] ;  /* 0x00610000ea58783b */ /* 0x010fe60000004200 */
[----:B------:R-:W-:Y:S05]  /*9330*/  HMMA.16816.F32.BF16 R64, R68, R98, R64 ;  /* 0x000000624440723c */ /* 0x000fea0000041840 */
[----:B------:R-:W-:Y:S02]  /*9340*/  LDSM.16.MT88.4 R96, [R234+0x2900] ;  /* 0x00290000ea60783b */ /* 0x000fe40000004200 */
[C---:B------:R-:W-:Y:S01]  /*9350*/  F2FP.BF16.PACK_AB R68, R204.reuse, R200 ;  /* 0x000000c8cc44723e */ /* 0x040fe200000010ff */
[----:B------:R-:W-:Y:S01]  /*9360*/  FADD.FTZ R204, R204, R180 ;  /* 0x000000b4cccc7221 */ /* 0x000fe20000010000 */
[C---:B------:R-:W-:Y:S03]  /*9370*/  F2FP.BF16.PACK_AB R69, R205.reuse, R203 ;  /* 0x000000cbcd45723e */ /* 0x040fe600000010ff */
[----:B------:R-:W-:Y:S01]  /*9380*/  F2FP.BF16.PACK_AB R70, R208, R206 ;  /* 0x000000ced046723e */ /* 0x000fe200000010ff */
[----:B------:R-:W-:Y:S01]  /*9390*/  FADD.FTZ R205, R205, R183 ;  /* 0x000000b7cdcd7221 */ /* 0x000fe20000010000 */
[----:B------:R-:W-:Y:S01]  /*93a0*/  F2FP.BF16.PACK_AB R71, R251, R211 ;  /* 0x000000d3fb47723e */ /* 0x000fe200000010ff */
[----:B------:R-:W-:Y:S02]  /*93b0*/  FADD.FTZ R204, R206, R204 ;  /* 0x000000cccecc7221 */ /* 0x000fe40000010000 */
[----:B------:R-:W-:Y:S02]  /*93c0*/  FADD.FTZ R205, R211, R205 ;  /* 0x000000cdd3cd7221 */ /* 0x000fe40000010000 */
[----:B------:R-:W-:Y:S02]  /*93d0*/  FADD.FTZ R208, R208, R204 ;  /* 0x000000ccd0d07221 */ /* 0x000fe40000010000 */
[C---:B-1----:R-:W-:Y:S03]  /*93e0*/  HMMA.16816.F32.BF16 R4, R68.reuse, R72, R4 ;  /* 0x000000484404723c */ /* 0x042fe60000041804 */
[----:B------:R-:W-:Y:S05]  /*93f0*/  FADD.FTZ R251, R251, R205 ;  /* 0x000000cdfbfb7221 */ /* 0x000fea0000010000 */
[C---:B------:R-:W-:Y:S01]  /*9400*/  HMMA.16816.F32.BF16 R8, R68.reuse, R74, R8 ;  /* 0x0000004a4408723c */ /* 0x040fe20000041808 */
[----:B------:R-:W1:Y:S07]  /*9410*/  LDSM.16.MT88.4 R72, [R236+0x5900] ;  /* 0x00590000ec48783b */ /* 0x000e6e0000004200 */
[C---:B------:R-:W-:Y:S01]  /*9420*/  HMMA.16816.F32.BF16 R12, R68.reuse, R100, R12 ;  /* 0x00000064440c723c */ /* 0x040fe2000004180c */
[----:B------:R4:W-:Y:S07]  /*9430*/  MUFU.EX2 R100, R84 ;  /* 0x0000005400647308 */ /* 0x0009ee0000000800 */
[C---:B------:R-:W-:Y:S08]  /*9440*/  HMMA.16816.F32.BF16 R16, R68.reuse, R102, R16 ;  /* 0x000000664410723c */ /* 0x040ff00000041810 */
[C---:B---3--:R-:W-:Y:S07]  /*9450*/  HMMA.16816.F32.BF16 R20, R68.reuse, R80, R20 ;  /* 0x000000504414723c */ /* 0x048fee0000041814 */
[--C-:B------:R-:W-:Y:S01]  /*9460*/  FFMA.FTZ R80, R122, c[0x0][0x2d0], -R153.reuse ;  /* 0x0000b4007a507a23 */ /* 0x100fe20000010899 */
[C---:B------:R-:W-:Y:S01]  /*9470*/  HMMA.16816.F32.BF16 R24, R68.reuse, R82, R24 ;  /* 0x000000524418723c */ /* 0x040fe20000041818 */
[----:B----4-:R-:W3:Y:S02]  /*9480*/  LDSM.16.MT88.4 R84, [R234+0x5900] ;  /* 0x00590000ea54783b */ /* 0x010ee40000004200 */
[----:B------:R4:W5:Y:S05]  /*9490*/  MUFU.EX2 R102, R80 ;  /* 0x0000005000667308 */ /* 0x00096a0000000800 */
[C---:B--2---:R-:W-:Y:S07]  /*94a0*/  HMMA.16816.F32.BF16 R28, R68.reuse, R76, R28 ;  /* 0x0000004c441c723c */ /* 0x044fee000004181c */
[--C-:B------:R-:W-:Y:S01]  /*94b0*/  FFMA.FTZ R76, R120, c[0x0][0x2d0], -R152.reuse ;  /* 0x0000b400784c7a23 */ /* 0x100fe20000010898 */
[C---:B------:R-:W-:Y:S03]  /*94c0*/  HMMA.16816.F32.BF16 R32, R68.reuse, R78, R32 ;  /* 0x0000004e4420723c */ /* 0x040fe60000041820 */
[----:B------:R2:W-:Y:S05]  /*94d0*/  MUFU.EX2 R103, R76 ;  /* 0x0000004c00677308 */ /* 0x0005ea0000000800 */
[C---:B-1----:R-:W-:Y:S04]  /*94e0*/  HMMA.16816.F32.BF16 R36, R68.reuse, R72, R36 ;  /* 0x000000484424723c */ /* 0x042fe80000041824 */
[--C-:B----4-:R-:W-:Y:S03]  /*94f0*/  FFMA.FTZ R80, R121, c[0x0][0x2d0], -R152.reuse ;  /* 0x0000b40079507a23 */ /* 0x110fe60000010898 */
[--C-:B------:R-:W-:Y:S01]  /*9500*/  FFMA.FTZ R72, R126, c[0x0][0x2d0], -R153.reuse ;  /* 0x0000b4007e487a23 */ /* 0x100fe20000010899 */
[C---:B------:R-:W-:Y:S01]  /*9510*/  HMMA.16816.F32.BF16 R40, R68.reuse, R74, R40 ;  /* 0x0000004a4428723c */ /* 0x040fe20000041828 */
[----:B------:R1:W-:Y:S03]  /*9520*/  MUFU.EX2 R101, R80 ;  /* 0x0000005000657308 */ /* 0x0003e60000000800 */
[----:B------:R-:W-:Y:S04]  /*9530*/  FFMA.FTZ R153, R151, c[0x0][0x2d0], -R153 ;  /* 0x0000b40097997a23 */ /* 0x000fe80000010899 */
[C---:B---3--:R-:W-:Y:S03]  /*9540*/  HMMA.16816.F32.BF16 R44, R68.reuse, R84, R44 ;  /* 0x00000054442c723c */ /* 0x048fe6000004182c */
[----:B------:R3:W-:Y:S01]  /*9550*/  MUFU.EX2 R110, R72 ;  /* 0x00000048006e7308 */ /* 0x0007e20000000800 */
[----:B--2---:R-:W-:Y:S03]  /*9560*/  LDSM.16.MT88.4 R76, [R232+0x5900] ;  /* 0x00590000e84c783b */ /* 0x004fe60000004200 */
[--C-:B------:R-:W-:Y:S01]  /*9570*/  FFMA.FTZ R84, R124, c[0x0][0x2d0], -R152.reuse ;  /* 0x0000b4007c547a23 */ /* 0x100fe20000010898 */
[C---:B------:R-:W-:Y:S05]  /*9580*/  HMMA.16816.F32.BF16 R48, R68.reuse, R86, R48 ;  /* 0x000000564430723c */ /* 0x040fea0000041830 */
[----:B------:R2:W4:Y:S01]  /*9590*/  MUFU.EX2 R111, R84 ;  /* 0x00000054006f7308 */ /* 0x0005220000000800 */
[----:B-1----:R-:W1:Y:S09]  /*95a0*/  LDSM.16.MT88.4 R80, [R233+0x5900] ;  /* 0x00590000e950783b */ /* 0x002e720000004200 */
[----:B------:R-:W-:Y:S01]  /*95b0*/  MUFU.EX2 R153, R153 ;  /* 0x0000009900997308 */ /* 0x000fe20000000800 */
[--C-:B---3--:R-:W-:Y:S02]  /*95c0*/  FFMA.FTZ R72, R125, c[0x0][0x2d0], -R152.reuse ;  /* 0x0000b4007d487a23 */ /* 0x108fe40000010898 */
[----:B------:R-:W-:Y:S01]  /*95d0*/  LDSM.16.MT88.4 R124, [R236+0x3900] ;  /* 0x00390000ec7c783b */ /* 0x000fe20000004200 */
[----:B------:R-:W-:Y:S01]  /*95e0*/  FFMA.FTZ R152, R133, c[0x0][0x2d0], -R152 ;  /* 0x0000b40085987a23 */ /* 0x000fe20000010898 */
[----:B-----5:R-:W-:Y:S05]  /*95f0*/  MOV R133, R102 ;  /* 0x0000006600857202 */ /* 0x020fea0000000f00 */
[----:B------:R3:W5:Y:S01]  /*9600*/  MUFU.EX2 R109, R72 ;  /* 0x00000048006d7308 */ /* 0x0007620000000800 */
[----:B--2---:R-:W-:Y:S01]  /*9610*/  LDSM.16.MT88.4 R84, [R234+0x2100] ;  /* 0x00210000ea54783b */ /* 0x004fe20000004200 */
[----:B----4-:R-:W-:Y:S08]  /*9620*/  MOV R151, R111 ;  /* 0x0000006f00977202 */ /* 0x010ff00000000f00 */
[----:B------:R-:W2:Y:S01]  /*9630*/  MUFU.EX2 R152, R152 ;  /* 0x0000009800987308 */ /* 0x000ea20000000800 */
[C---:B-1----:R-:W-:Y:S01]  /*9640*/  HMMA.16816.F32.BF16 R52, R68.reuse, R80, R52 ;  /* 0x000000504434723c */ /* 0x042fe20000041834 */
[----:B---3--:R-:W1:Y:S07]  /*9650*/  LDSM.16.MT88.4 R72, [R236+0x2100] ;  /* 0x00210000ec48783b */ /* 0x008e6e0000004200 */
[C---:B------:R-:W-:Y:S01]  /*9660*/  HMMA.16816.F32.BF16 R56, R68.reuse, R82, R56 ;  /* 0x000000524438723c */ /* 0x040fe20000041838 */
[----:B------:R-:W3:Y:S07]  /*9670*/  LDSM.16.MT88.4 R80, [R233+0x2100] ;  /* 0x00210000e950783b */ /* 0x000eee0000004200 */
[C---:B------:R-:W-:Y:S08]  /*9680*/  HMMA.16816.F32.BF16 R60, R68.reuse, R76, R60 ;  /* 0x0000004c443c723c */ /* 0x040ff0000004183c */
[----:B------:R-:W-:Y:S01]  /*9690*/  HMMA.16816.F32.BF16 R64, R68, R78, R64 ;  /* 0x0000004e4440723c */ /* 0x000fe20000041840 */
[----:B------:R-:W4:Y:S06]  /*96a0*/  LDSM.16.MT88.4 R76, [R232+0x2100] ;  /* 0x00210000e84c783b */ /* 0x000f2c0000004200 */
[----:B------:R-:W-:Y:S02]  /*96b0*/  F2FP.BF16.PACK_AB R68, R102, R100 ;  /* 0x000000646644723e */ /* 0x000fe400000010ff */
[----:B------:R-:W-:Y:S03]  /*96c0*/  F2FP.BF16.PACK_AB R69, R103, R101 ;  /* 0x000000656745723e */ /* 0x000fe600000010ff */
[----:B------:R-:W-:Y:S02]  /*96d0*/  F2FP.BF16.PACK_AB R70, R110, R108 ;  /* 0x0000006c6e46723e */ /* 0x000fe400000010ff */
[----:B-----5:R-:W-:Y:S07]  /*96e0*/  F2FP.BF16.PACK_AB R71, R111, R109 ;  /* 0x0000006d6f47723e */ /* 0x020fee00000010ff */
[C---:B-1----:R-:W-:Y:S08]  /*96f0*/  HMMA.16816.F32.BF16 R4, R68.reuse, R72, R4 ;  /* 0x000000484404723c */ /* 0x042ff00000041804 */
[C---:B------:R-:W-:Y:S01]  /*9700*/  HMMA.16816.F32.BF16 R8, R68.reuse, R74, R8 ;  /* 0x0000004a4408723c */ /* 0x040fe20000041808 */
[----:B------:R-:W1:Y:S07]  /*9710*/  LDSM.16.MT88.4 R72, [R236+0x6100] ;  /* 0x00610000ec48783b */ /* 0x000e6e0000004200 */
[C---:B------:R-:W-:Y:S08]  /*9720*/  HMMA.16816.F32.BF16 R12, R68.reuse, R84, R12 ;  /* 0x00000054440c723c */ /* 0x040ff0000004180c */
[C---:B------:R-:W-:Y:S01]  /*9730*/  HMMA.16816.F32.BF16 R16, R68.reuse, R86, R16 ;  /* 0x000000564410723c */ /* 0x040fe20000041810 */
[----:B------:R-:W5:Y:S07]  /*9740*/  LDSM.16.MT88.4 R84, [R232+0x6100] ;  /* 0x00610000e854783b */ /* 0x000f6e0000004200 */
[C---:B---3--:R-:W-:Y:S08]  /*9750*/  HMMA.16816.F32.BF16 R20, R68.reuse, R80, R20 ;  /* 0x000000504414723c */ /* 0x048ff00000041814 */
[C---:B------:R-:W-:Y:S01]  /*9760*/  HMMA.16816.F32.BF16 R24, R68.reuse, R82, R24 ;  /* 0x000000524418723c */ /* 0x040fe20000041818 */
[----:B------:R-:W3:Y:S07]  /*9770*/  LDSM.16.MT88.4 R80, [R236+0x2900] ;  /* 0x00290000ec50783b */ /* 0x000eee0000004200 */
[C---:B----4-:R-:W-:Y:S08]  /*9780*/  HMMA.16816.F32.BF16 R28, R68.reuse, R76, R28 ;  /* 0x0000004c441c723c */ /* 0x050ff0000004181c */
[C---:B------:R-:W-:Y:S01]  /*9790*/  HMMA.16816.F32.BF16 R32, R68.reuse, R78, R32 ;  /* 0x0000004e4420723c */ /* 0x040fe20000041820 */
[----:B------:R-:W4:Y:S07]  /*97a0*/  LDSM.16.MT88.4 R76, [R233+0x2900] ;  /* 0x00290000e94c783b */ /* 0x000f2e0000004200 */
[C---:B-1----:R-:W-:Y:S08]  /*97b0*/  HMMA.16816.F32.BF16 R36, R68.reuse, R72, R36 ;  /* 0x000000484424723c */ /* 0x042ff00000041824 */
[C---:B------:R-:W-:Y:S01]  /*97c0*/  HMMA.16816.F32.BF16 R40, R68.reuse, R74, R40 ;  /* 0x0000004a4428723c */ /* 0x040fe20000041828 */
[----:B------:R-:W1:Y:S07]  /*97d0*/  LDSM.16.MT88.4 R72, [R232+0x2900] ;  /* 0x00290000e848783b */ /* 0x000e6e0000004200 */
[C---:B------:R-:W-:Y:S08]  /*97e0*/  HMMA.16816.F32.BF16 R44, R68.reuse, R88, R44 ;  /* 0x00000058442c723c */ /* 0x040ff0000004182c */
[C---:B------:R-:W-:Y:S01]  /*97f0*/  HMMA.16816.F32.BF16 R48, R68.reuse, R90, R48 ;  /* 0x0000005a4430723c */ /* 0x040fe20000041830 */
[----:B------:R-:W-:Y:S07]  /*9800*/  LDSM.16.MT88.4 R88, [R234+0x7100] ;  /* 0x00710000ea58783b */ /* 0x000fee0000004200 */
[C---:B------:R-:W-:Y:S08]  /*9810*/  HMMA.16816.F32.BF16 R52, R68.reuse, R92, R52 ;  /* 0x0000005c4434723c */ /* 0x040ff00000041834 */
[C---:B------:R-:W-:Y:S01]  /*9820*/  HMMA.16816.F32.BF16 R56, R68.reuse, R94, R56 ;  /* 0x0000005e4438723c */ /* 0x040fe20000041838 */
[----:B------:R-:W-:Y:S07]  /*9830*/  LDSM.16.MT88.4 R92, [R233+0x7100] ;  /* 0x00710000e95c783b */ /* 0x000fee0000004200 */
[C---:B-----5:R-:W-:Y:S08]  /*9840*/  HMMA.16816.F32.BF16 R60, R68.reuse, R84, R60 ;  /* 0x00000054443c723c */ /* 0x060ff0000004183c */
[----:B------:R-:W-:Y:S01]  /*9850*/  HMMA.16816.F32.BF16 R64, R68, R86, R64 ;  /* 0x000000564440723c */ /* 0x000fe20000041840 */
[----:B------:R-:W-:Y:S06]  /*9860*/  LDSM.16.MT88.4 R84, [R234+0x6900] ;  /* 0x00690000ea54783b */ /* 0x000fec0000004200 */
[----:B------:R-:W-:Y:S02]  /*9870*/  F2FP.BF16.PACK_AB R68, R250, R252 ;  /* 0x000000fcfa44723e */ /* 0x000fe400000010ff */
[----:B------:R-:W-:Y:S03]  /*9880*/  F2FP.BF16.PACK_AB R69, R209, R210 ;  /* 0x000000d2d145723e */ /* 0x000fe600000010ff */
[----:B------:R-:W-:Y:S02]  /*9890*/  F2FP.BF16.PACK_AB R70, R202, R207 ;  /* 0x000000cfca46723e */ /* 0x000fe400000010ff */
[----:B------:R-:W-:Y:S07]  /*98a0*/  F2FP.BF16.PACK_AB R71, R182, R201 ;  /* 0x000000c9b647723e */ /* 0x000fee00000010ff */
[C---:B---3--:R-:W-:Y:S08]  /*98b0*/  HMMA.16816.F32.BF16 R4, R68.reuse, R80, R4 ;  /* 0x000000504404723c */ /* 0x048ff00000041804 */
[C---:B------:R-:W-:Y:S01]  /*98c0*/  HMMA.16816.F32.BF16 R8, R68.reuse, R82, R8 ;  /* 0x000000524408723c */ /* 0x040fe20000041808 */
[----:B------:R-:W3:Y:S07]  /*98d0*/  LDSM.16.MT88.4 R80, [R236+0x6900] ;  /* 0x00690000ec50783b */ /* 0x000eee0000004200 */
[C---:B------:R-:W-:Y:S08]  /*98e0*/  HMMA.16816.F32.BF16 R12, R68.reuse, R96, R12 ;  /* 0x00000060440c723c */ /* 0x040ff0000004180c */
[C---:B------:R-:W-:Y:S01]  /*98f0*/  HMMA.16816.F32.BF16 R16, R68.reuse, R98, R16 ;  /* 0x000000624410723c */ /* 0x040fe20000041810 */
[----:B------:R-:W-:Y:S07]  /*9900*/  LDSM.16.MT88.4 R96, [R232+0x7100] ;  /* 0x00710000e860783b */ /* 0x000fee0000004200 */
[C---:B----4-:R-:W-:Y:S08]  /*9910*/  HMMA.16816.F32.BF16 R20, R68.reuse, R76, R20 ;  /* 0x0000004c4414723c */ /* 0x050ff00000041814 */
[C---:B------:R-:W-:Y:S01]  /*9920*/  HMMA.16816.F32.BF16 R24, R68.reuse, R78, R24 ;  /* 0x0000004e4418723c */ /* 0x040fe20000041818 */
[----:B------:R-:W4:Y:S07]  /*9930*/  LDSM.16.MT88.4 R76, [R233+0x6900] ;  /* 0x00690000e94c783b */ /* 0x000f2e0000004200 */
        /* <DEDUP_REMOVED lines=13> */
[----:B------:R-:W-:Y:S01]  /*9a10*/  HMMA.16816.F32.BF16 R64, R68, R74, R64 ;  /* 0x0000004a4440723c */ /* 0x000fe20000041840 */
[----:B------:R-:W1:Y:S06]  /*9a20*/  LDSM.16.MT88.4 R72, [R233+0x3100] ;  /* 0x00310000e948783b */ /* 0x000e6c0000004200 */
[----:B------:R-:W-:Y:S02]  /*9a30*/  F2FP.BF16.PACK_AB R68, R169, R170 ;  /* 0x000000aaa944723e */ /* 0x000fe400000010ff */
[----:B------:R-:W-:Y:S03]  /*9a40*/  F2FP.BF16.PACK_AB R69, R167, R168 ;  /* 0x000000a8a745723e */ /* 0x000fe600000010ff */
[----:B------:R-:W-:Y:S02]  /*9a50*/  F2FP.BF16.PACK_AB R70, R164, R166 ;  /* 0x000000a6a446723e */ /* 0x000fe400000010ff */
[----:B------:R-:W-:Y:S07]  /*9a60*/  F2FP.BF16.PACK_AB R71, R161, R163 ;  /* 0x000000a3a147723e */ /* 0x000fee00000010ff */
[C---:B---3--:R-:W-:Y:S08]  /*9a70*/  HMMA.16816.F32.BF16 R4, R68.reuse, R80, R4 ;  /* 0x000000504404723c */ /* 0x048ff00000041804 */
[C---:B------:R-:W-:Y:S01]  /*9a80*/  HMMA.16816.F32.BF16 R8, R68.reuse, R82, R8 ;  /* 0x000000524408723c */ /* 0x040fe20000041808 */
[----:B------:R-:W3:Y:S07]  /*9a90*/  LDSM.16.MT88.4 R80, [R236+0x7100] ;  /* 0x00710000ec50783b */ /* 0x000eee0000004200 */
[C---:B----4-:R-:W-:Y:S08]  /*9aa0*/  HMMA.16816.F32.BF16 R12, R68.reuse, R76, R12 ;  /* 0x0000004c440c723c */ /* 0x050ff0000004180c */
[C---:B------:R-:W-:Y:S01]  /*9ab0*/  HMMA.16816.F32.BF16 R16, R68.reuse, R78, R16 ;  /* 0x0000004e4410723c */ /* 0x040fe20000041810 */
[----:B------:R-:W-:Y:S07]  /*9ac0*/  LDSM.16.MT88.4 R76, [R233+0x7900] ;  /* 0x00790000e94c783b */ /* 0x000fee0000004200 */
[C---:B-1----:R-:W-:Y:S07]  /*9ad0*/  HMMA.16816.F32.BF16 R20, R68.reuse, R72, R20 ;  /* 0x000000484414723c */ /* 0x042fee0000041814 */
[----:B------:R-:W-:Y:S01]  /*9ae0*/  MOV R73, R110 ;  /* 0x0000006e00497202 */ /* 0x000fe20000000f00 */
[C---:B------:R-:W-:Y:S04]  /*9af0*/  HMMA.16816.F32.BF16 R24, R68.reuse, R74, R24 ;  /* 0x0000004a4418723c */ /* 0x040fe80000041818 */
[----:B------:R-:W-:Y:S03]  /*9b00*/  MOV R72, R109 ;  /* 0x0000006d00487202 */ /* 0x000fe60000000f00 */
[----:B------:R-:W-:Y:S01]  /*9b10*/  MOV R75, R108 ;  /* 0x0000006c004b7202 */ /* 0x000fe20000000f00 */
[C---:B------:R-:W-:Y:S01]  /*9b20*/  HMMA.16816.F32.BF16 R28, R68.reuse, R84, R28 ;  /* 0x00000054441c723c */ /* 0x040fe2000004181c */
[----:B------:R-:W1:Y:S03]  /*9b30*/  LDSM.16.MT88.4 R108, [R233+0x3900] ;  /* 0x00390000e96c783b */ /* 0x000e660000004200 */
[----:B------:R-:W-:Y:S04]  /*9b40*/  MOV R74, R103 ;  /* 0x00000067004a7202 */ /* 0x000fe80000000f00 */
[C---:B------:R-:W-:Y:S01]  /*9b50*/  HMMA.16816.F32.BF16 R32, R68.reuse, R86, R32 ;  /* 0x000000564420723c */ /* 0x040fe20000041820 */
[----:B------:R-:W-:Y:S07]  /*9b60*/  LDSM.16.MT88.4 R84, [R234+0x7900] ;  /* 0x00790000ea54783b */ /* 0x000fee0000004200 */
[C---:B---3--:R-:W-:Y:S07]  /*9b70*/  HMMA.16816.F32.BF16 R36, R68.reuse, R80, R36 ;  /* 0x000000504424723c */ /* 0x048fee0000041824 */
[----:B------:R-:W-:Y:S01]  /*9b80*/  MOV R81, R101 ;  /* 0x0000006500517202 */ /* 0x000fe20000000f00 */
[C---:B------:R-:W-:Y:S04]  /*9b90*/  HMMA.16816.F32.BF16 R40, R68.reuse, R82, R40 ;  /* 0x000000524428723c */ /* 0x040fe80000041828 */
[----:B------:R-:W-:Y:S01]  /*9ba0*/  MOV R80, R100 ;  /* 0x0000006400507202 */ /* 0x000fe20000000f00 */
[----:B------:R-:W-:Y:S01]  /*9bb0*/  FADD.FTZ R2, R81, R251 ;  /* 0x000000fb51027221 */ /* 0x000fe20000010000 */
[----:B------:R-:W3:Y:S02]  /*9bc0*/  LDSM.16.MT88.4 R100, [R232+0x3900] ;  /* 0x00390000e864783b */ /* 0x000ee40000004200 */
        /* <DEDUP_REMOVED lines=9> */
[C---:B------:R-:W-:Y:S01]  /*9c60*/  HMMA.16816.F32.BF16 R56, R68.reuse, R94, R56 ;  /* 0x0000005e4438723c */ /* 0x040fe20000041838 */
[----:B------:R-:W4:Y:S03]  /*9c70*/  LDSM.16.MT88.4 R92, [R236+0x7900] ;  /* 0x00790000ec5c783b */ /* 0x000f260000004200 */
[----:B------:R-:W-:Y:S02]  /*9c80*/  FADD.FTZ R0, R73, R0 ;  /* 0x0000000049007221 */ /* 0x000fe40000010000 */
[----:B------:R-:W-:Y:S02]  /*9c90*/  FADD.FTZ R2, R210, R2 ;  /* 0x00000002d2027221 */ /* 0x000fe40000010000 */
[C---:B------:R-:W-:Y:S04]  /*9ca0*/  HMMA.16816.F32.BF16 R60, R68.reuse, R96, R60 ;  /* 0x00000060443c723c */ /* 0x040fe8000004183c */
[----:B------:R-:W-:Y:S02]  /*9cb0*/  FADD.FTZ R0, R252, R0 ;  /* 0x00000000fc007221 */ /* 0x000fe40000010000 */
[----:B------:R-:W-:Y:S01]  /*9cc0*/  FADD.FTZ R209, R209, R2 ;  /* 0x00000002d1d17221 */ /* 0x000fe20000010000 */
[----:B------:R-:W-:Y:S01]  /*9cd0*/  MOV R2, R132 ;  /* 0x0000008400027202 */ /* 0x000fe20000000f00 */
[----:B------:R-:W-:Y:S04]  /*9ce0*/  HMMA.16816.F32.BF16 R64, R68, R98, R64 ;  /* 0x000000624440723c */ /* 0x000fe80000041840 */
[----:B------:R-:W-:Y:S01]  /*9cf0*/  FADD.FTZ R250, R250, R0 ;  /* 0x00000000fafa7221 */ /* 0x000fe20000010000 */
[----:B------:R-:W-:Y:S01]  /*9d00*/  MOV R0, R3 ;  /* 0x0000000300007202 */ /* 0x000fe20000000f00 */
[----:B------:R-:W-:Y:S01]  /*9d10*/  FADD.FTZ R209, R201, R209 ;  /* 0x000000d1c9d17221 */ /* 0x000fe20000010000 */
[----:B------:R-:W-:Y:S01]  /*9d20*/  F2FP.BF16.PACK_AB R68, R160, R158 ;  /* 0x0000009ea044723e */ /* 0x000fe200000010ff */
[----:B------:R-:W-:Y:S01]  /*9d30*/  FADD.FTZ R250, R207, R250 ;  /* 0x000000facffa7221 */ /* 0x000fe20000010000 */
[----:B------:R-:W-:Y:S03]  /*9d40*/  F2FP.BF16.PACK_AB R69, R155, R156 ;  /* 0x0000009c9b45723e */ /* 0x000fe600000010ff */
[----:B------:R-:W-:Y:S01]  /*9d50*/  F2FP.BF16.PACK_AB R70, R153, R154 ;  /* 0x0000009a9946723e */ /* 0x000fe200000010ff */
[----:B------:R-:W-:Y:S01]  /*9d60*/  FADD.FTZ R202, R202, R250 ;  /* 0x000000facaca7221 */ /* 0x000fe20000010000 */
[----:B--2---:R-:W-:Y:S01]  /*9d70*/  F2FP.BF16.PACK_AB R71, R152, R134 ;  /* 0x000000869847723e */ /* 0x004fe200000010ff */
[----:B------:R-:W-:Y:S02]  /*9d80*/  FADD.FTZ R182, R182, R209 ;  /* 0x000000d1b6b67221 */ /* 0x000fe40000010000 */
[----:B------:R-:W-:Y:S02]  /*9d90*/  FADD.FTZ R202, R170, R202 ;  /* 0x000000caaaca7221 */ /* 0x000fe40000010000 */
[----:B------:R-:W-:Y:S02]  /*9da0*/  FADD.FTZ R182, R168, R182 ;  /* 0x000000b6a8b67221 */ /* 0x000fe40000010000 */
[C---:B------:R-:W-:Y:S01]  /*9db0*/  HMMA.16816.F32.BF16 R128, R68.reuse, R124, R4 ;  /* 0x0000007c4480723c */ /* 0x040fe20000041804 */
[----:B------:R-:W2:Y:S02]  /*9dc0*/  LDSM.16.MT88.4 R4, [R232+0x7900] ;  /* 0x00790000e804783b */ /* 0x000ea40000004200 */
[----:B------:R-:W-:Y:S02]  /*9dd0*/  FADD.FTZ R169, R169, R202 ;  /* 0x000000caa9a97221 */ /* 0x000fe40000010000 */
[----:B------:R-:W-:Y:S02]  /*9de0*/  FADD.FTZ R167, R167, R182 ;  /* 0x000000b6a7a77221 */ /* 0x000fe40000010000 */
[----:B------:R-:W-:Y:S01]  /*9df0*/  FADD.FTZ R169, R166, R169 ;  /* 0x000000a9a6a97221 */ /* 0x000fe20000010000 */
        /* <DEDUP_REMOVED lines=15> */
[C---:B---3--:R-:W-:Y:S04]  /*9ef0*/  HMMA.16816.F32.BF16 R104, R68.reuse, R100, R28 ;  /* 0x000000644468723c */ /* 0x048fe8000004181c */
[----:B------:R-:W-:Y:S04]  /*9f00*/  FADD.FTZ R248, R152, R161 ;  /* 0x000000a198f87221 */ /* 0x000fe80000010000 */
[C---:B------:R-:W-:Y:S08]  /*9f10*/  HMMA.16816.F32.BF16 R100, R68.reuse, R102, R32 ;  /* 0x000000664464723c */ /* 0x040ff00000041820 */
[C---:B----4-:R-:W-:Y:S08]  /*9f20*/  HMMA.16816.F32.BF16 R96, R68.reuse, R92, R36 ;  /* 0x0000005c4460723c */ /* 0x050ff00000041824 */
[C---:B------:R-:W-:Y:S08]  /*9f30*/  HMMA.16816.F32.BF16 R92, R68.reuse, R94, R40 ;  /* 0x0000005e445c723c */ /* 0x040ff00000041828 */
[C---:B------:R-:W-:Y:S08]  /*9f40*/  HMMA.16816.F32.BF16 R88, R68.reuse, R84, R44 ;  /* 0x000000544458723c */ /* 0x040ff0000004182c */
[C---:B------:R-:W-:Y:S08]  /*9f50*/  HMMA.16816.F32.BF16 R84, R68.reuse, R86, R48 ;  /* 0x000000564454723c */ /* 0x040ff00000041830 */
[C---:B------:R-:W-:Y:S08]  /*9f60*/  HMMA.16816.F32.BF16 R80, R68.reuse, R76, R52 ;  /* 0x0000004c4450723c */ /* 0x040ff00000041834 */
[C---:B------:R-:W-:Y:S08]  /*9f70*/  HMMA.16816.F32.BF16 R76, R68.reuse, R78, R56 ;  /* 0x0000004e444c723c */ /* 0x040ff00000041838 */
[C---:B--2---:R-:W-:Y:S08]  /*9f80*/  HMMA.16816.F32.BF16 R72, R68.reuse, R4, R60 ;  /* 0x000000044448723c */ /* 0x044ff0000004183c */
[----:B------:R-:W-:Y:S01]  /*9f90*/  HMMA.16816.F32.BF16 R68, R68, R6, R64 ;  /* 0x000000064444723c */ /* 0x000fe20000041840 */
[----:B------:R-:W-:-:S07]  /*9fa0*/  @P1 BRA `(.L_x_27) ;  /* 0xffffc2e000001947 */ /* 0x000fce000383ffff */
.L_x_26:
[----:B------:R-:W1:Y:S01]  /*9fb0*/  SHFL.BFLY PT, R5, R249, 0x2, 0x1f ;  /* 0x0c401f00f9057f89 */ /* 0x000e6200000e0000 */
[----:B------:R-:W-:-:S02]  /*9fc0*/  MOV R4, RZ ;  /* 0x000000ff00047202 */ /* 0x000fc40000000f00 */
[----:B------:R-:W-:Y:S01]  /*9fd0*/  MOV R6, 0xff800000 ;  /* 0xff80000000067802 */ /* 0x000fe20000000f00 */
[----:B------:R-:W2:Y:S01]  /*9fe0*/  SHFL.BFLY PT, R0, R248, 0x2, 0x1f ;  /* 0x0c401f00f8007f89 */ /* 0x000ea200000e0000 */
[----:B------:R-:W-:Y:S02]  /*9ff0*/  MOV R7, 0xff800000 ;  /* 0xff80000000077802 */ /* 0x000fe40000000f00 */
[----:B------:R-:W-:Y:S01]  /*a000*/  PLOP3.LUT P2, PT, PT, PT, PT, 0x8, 0x0 ;  /* 0x000000000000781c */ /* 0x000fe20003f4e170 */
[----:B-1----:R-:W-:Y:S02]  /*a010*/  FADD.FTZ R5, R5, R249 ;  /* 0x000000f905057221 */ /* 0x002fe40000010000 */
[----:B--2---:R-:W-:-:S03]  /*a020*/  FADD.FTZ R248, R0, R248 ;  /* 0x000000f800f87221 */ /* 0x004fc60000010000 */
[----:B------:R-:W1:Y:S04]  /*a030*/  SHFL.BFLY PT, R2, R5, 0x1, 0x1f ;  /* 0x0c201f0005027f89 */ /* 0x000e6800000e0000 */
[----:B------:R-:W2:Y:S01]  /*a040*/  SHFL.BFLY PT, R0, R248, 0x1, 0x1f ;  /* 0x0c201f00f8007f89 */ /* 0x000ea200000e0000 */
[----:B-1----:R-:W-:Y:S01]  /*a050*/  FADD.FTZ R5, R5, R2 ;  /* 0x0000000205057221 */ /* 0x002fe20000010000 */
[----:B------:R-:W-:Y:S01]  /*a060*/  MOV R2, RZ ;  /* 0x000000ff00027202 */ /* 0x000fe20000000f00 */
[----:B--2---:R-:W-:-:S03]  /*a070*/  FADD.FTZ R0, R0, R248 ;  /* 0x000000f800007221 */ /* 0x004fc60000010000 */
[----:B------:R-:W-:Y:S02]  /*a080*/  FSETP.NE.FTZ.AND P1, PT, R5, RZ, PT ;  /* 0x000000ff0500720b */ /* 0x000fe40003f35000 */
[----:B------:R-:W-:-:S11]  /*a090*/  FSETP.NE.FTZ.AND P0, PT, R0, RZ, PT ;  /* 0x000000ff0000720b */ /* 0x000fd60003f15000 */
[----:B------:R-:W1:Y:S01]  /*a0a0*/  @P1 MUFU.RCP R4, R5 ;  /* 0x0000000500041308 */ /* 0x000e620000001000 */
[----:B------:R-:W-:Y:S02]  /*a0b0*/  @P1 MOV R9, 0x3f317218 ;  /* 0x3f31721800091802 */ /* 0x000fe40000000f00 */
[----:B------:R-:W-:-:S03]  /*a0c0*/  @P0 MOV R8, 0x3f317218 ;  /* 0x3f31721800080802 */ /* 0x000fc60000000f00 */
[----:B------:R-:W-:Y:S02]  /*a0d0*/  @P1 FMUL.FTZ R9, R9, c[0x0][0x2d0] ;  /* 0x0000b40009091a20 */ /* 0x000fe40000410000 */
[----:B------:R-:W-:Y:S01]  /*a0e0*/  @P0 MUFU.RCP R2, R0 ;  /* 0x0000000000020308 */ /* 0x000fe20000001000 */
[----:B------:R-:W-:-:S07]  /*a0f0*/  @P0 FMUL.FTZ R8, R8, c[0x0][0x2d0] ;  /* 0x0000b40008080a20 */ /* 0x000fce0000410000 */
[----:B------:R-:W2:Y:S01]  /*a100*/  @P1 MUFU.LG2 R5, R5 ;  /* 0x0000000500051308 */ /* 0x000ea20000000c00 */
[C---:B-1----:R-:W-:Y:S02]  /*a110*/  FMUL.FTZ R128, R4.reuse, R128 ;  /* 0x0000008004807220 */ /* 0x042fe40000410000 */
[C---:B------:R-:W-:Y:S02]  /*a120*/  FMUL.FTZ R129, R4.reuse, R129 ;  /* 0x0000008104817220 */ /* 0x040fe40000410000 */
[C---:B------:R-:W-:Y:S02]  /*a130*/  FMUL.FTZ R124, R4.reuse, R124 ;  /* 0x0000007c047c7220 */ /* 0x040fe40000410000 */
[C---:B------:R-:W-:Y:S01]  /*a140*/  FMUL.FTZ R125, R4.reuse, R125 ;  /* 0x0000007d047d7220 */ /* 0x040fe20000410000 */
[----:B------:R-:W1:Y:S01]  /*a150*/  @P0 MUFU.LG2 R0, R0 ;  /* 0x0000000000000308 */ /* 0x000e620000000c00 */
[C---:B------:R-:W-:Y:S02]  /*a160*/  FMUL.FTZ R120, R4.reuse, R120 ;  /* 0x0000007804787220 */ /* 0x040fe40000410000 */
[----:B------:R-:W-:-:S02]  /*a170*/  FMUL.FTZ R121, R4, R121 ;  /* 0x0000007904797220 */ /* 0x000fc40000410000 */
[C---:B------:R-:W-:Y:S02]  /*a180*/  FMUL.FTZ R116, R4.reuse, R116 ;  /* 0x0000007404747220 */ /* 0x040fe40000410000 */
[C---:B------:R-:W-:Y:S02]  /*a190*/  FMUL.FTZ R117, R4.reuse, R117 ;  /* 0x0000007504757220 */ /* 0x040fe40000410000 */
[----:B--2---:R-:W-:Y:S02]  /*a1a0*/  @P1 FMUL.FTZ R5, R5, 0.69314718246459960938 ;  /* 0x3f31721805051820 */ /* 0x004fe40000410000 */
[C---:B------:R-:W-:Y:S02]  /*a1b0*/  FMUL.FTZ R112, R4.reuse, R112 ;  /* 0x0000007004707220 */ /* 0x040fe40000410000 */
[C---:B------:R-:W-:Y:S02]  /*a1c0*/  FMUL.FTZ R113, R4.reuse, R113 ;  /* 0x0000007104717220 */ /* 0x040fe40000410000 */
[----:B------:R-:W-:-:S02]  /*a1d0*/  FMUL.FTZ R108, R4, R108 ;  /* 0x0000006c046c7220 */ /* 0x000fc40000410000 */
[----:B-1----:R-:W-:Y:S02]  /*a1e0*/  @P0 FMUL.FTZ R0, R0, 0.69314718246459960938 ;  /* 0x3f31721800000820 */ /* 0x002fe40000410000 */
        /* <DEDUP_REMOVED lines=19> */
[----:B------:R-:W-:Y:S02]  /*a320*/  FMUL.FTZ R68, R4, R68 ;  /* 0x0000004404447220 */ /* 0x000fe40000410000 */
        /* <DEDUP_REMOVED lines=30> */
[----:B------:R-:W-:Y:S02]  /*a510*/  FMUL.FTZ R70, R2, R70 ;  /* 0x0000004602467220 */ /* 0x000fe40000410000 */
[----:B------:R-:W-:Y:S02]  /*a520*/  FMUL.FTZ R4, R4, R69 ;  /* 0x0000004504047220 */ /* 0x000fe40000410000 */
[----:B------:R-:W-:-:S02]  /*a530*/  FMUL.FTZ R2, R2, R71 ;  /* 0x0000004702027220 */ /* 0x000fc40000410000 */
[----:B------:R-:W-:Y:S02]  /*a540*/  @P1 FFMA.FTZ R6, R9, R132, R5 ;  /* 0x0000008409061223 */ /* 0x000fe40000010005 */
[----:B------:R-:W-:Y:S02]  /*a550*/  @P0 FFMA.FTZ R7, R8, R3, R0 ;  /* 0x0000000308070223 */ /* 0x000fe40000010000 */
.L_x_24:
[----:B------:R-:W-:Y:S01]  /*a560*/  USHF.R.S32.HI UR8, URZ, 0x1f, UR9 ;  /* 0x0000001f3f087899 */ /* 0x000fe20008011409 */
[----:B------:R-:W-:Y:S05]  /*a570*/  @P2 BRA `(.L_x_30) ;  /* 0x000013e000002947 */ /* 0x000fea0003800000 */
[----:B-----5:R-:W1:Y:S01]  /*a580*/  S2R R0, SR_TID.X ;  /* 0x0000000000007919 */ /* 0x020e620000002100 */
[----:B------:R-:W-:Y:S01]  /*a590*/  F2FP.BF16.PACK_AB R68, R4, R68 ;  /* 0x000000440444723e */ /* 0x000fe200000010ff */
[----:B------:R-:W-:Y:S01]  /*a5a0*/  ULDC.64 UR4, c[0x0][0x500] ;  /* 0x0001400000047ab9 */ /* 0x000fe20000000a00 */
[----:B------:R-:W-:Y:S01]  /*a5b0*/  F2FP.BF16.PACK_AB R128, R129, R128 ;  /* 0x000000808180723e */ /* 0x000fe200000010ff */
[----:B------:R-:W-:Y:S01]  /*a5c0*/  UISETP.NE.U32.AND UP1, UPT, URZ, UR4, UPT ;  /* 0x000000043f00728c */ /* 0x000fe2000bf25070 */
[----:B------:R-:W-:Y:S01]  /*a5d0*/  F2FP.BF16.PACK_AB R130, R131, R130 ;  /* 0x000000828382723e */ /* 0x000fe200000010ff */
[----:B------:R-:W-:Y:S01]  /*a5e0*/  UMOV UR6, 0x4 ;  /* 0x0000000400067882 */ /* 0x000fe20000000000 */
[----:B------:R-:W-:Y:S01]  /*a5f0*/  F2FP.BF16.PACK_AB R124, R125, R124 ;  /* 0x0000007c7d7c723e */ /* 0x000fe200000010ff */
[----:B------:R-:W-:Y:S01]  /*a600*/  UISETP.NE.AND.EX UP1, UPT, URZ, UR5, UPT, UP1 ;  /* 0x000000053f00728c */ /* 0x000fe2000bf25310 */
[----:B------:R-:W-:-:S02]  /*a610*/  F2FP.BF16.PACK_AB R126, R127, R126 ;  /* 0x0000007e7f7e723e */ /* 0x000fc400000010ff */
[----:B------:R-:W-:Y:S01]  /*a620*/  F2FP.BF16.PACK_AB R120, R121, R120 ;  /* 0x000000787978723e */ /* 0x000fe200000010ff */
[----:B------:R-:W-:Y:S01]  /*a630*/  ULDC.64 UR4, c[0x0][0x500] ;  /* 0x0001400000047ab9 */ /* 0x000fe20000000a00 */
[----:B------:R-:W-:Y:S01]  /*a640*/  F2FP.BF16.PACK_AB R122, R123, R122 ;  /* 0x0000007a7b7a723e */ /* 0x000fe200000010ff */
[----:B------:R-:W-:Y:S01]  /*a650*/  UIMAD.WIDE UR4, UR11, UR6, UR4 ;  /* 0x000000060b0472a5 */ /* 0x000fe2000f8e0204 */
[----:B------:R-:W-:Y:S02]  /*a660*/  F2FP.BF16.PACK_AB R116, R117, R116 ;  /* 0x000000747574723e */ /* 0x000fe400000010ff */
[----:B------:R-:W-:Y:S02]  /*a670*/  F2FP.BF16.PACK_AB R118, R119, R118 ;  /* 0x000000767776723e */ /* 0x000fe400000010ff */
[----:B------:R-:W-:Y:S02]  /*a680*/  F2FP.BF16.PACK_AB R112, R113, R112 ;  /* 0x000000707170723e */ /* 0x000fe400000010ff */
[----:B------:R-:W-:-:S02]  /*a690*/  F2FP.BF16.PACK_AB R114, R115, R114 ;  /* 0x000000727372723e */ /* 0x000fc400000010ff */
[----:B------:R-:W-:Y:S02]  /*a6a0*/  F2FP.BF16.PACK_AB R108, R109, R108 ;  /* 0x0000006c6d6c723e */ /* 0x000fe400000010ff */
[----:B-1----:R-:W-:Y:S02]  /*a6b0*/  SHF.R.S32.HI R3, RZ, 0x1f, R0 ;  /* 0x0000001fff037819 */ /* 0x002fe40000011400 */
[----:B------:R-:W-:Y:S02]  /*a6c0*/  F2FP.BF16.PACK_AB R110, R111, R110 ;  /* 0x0000006e6f6e723e */ /* 0x000fe400000010ff */
[----:B------:R-:W-:Y:S02]  /*a6d0*/  LEA.HI R5, R3, R0, RZ, 0x2 ;  /* 0x0000000003057211 */ /* 0x000fe400078f10ff */
[----:B------:R-:W-:Y:S02]  /*a6e0*/  F2FP.BF16.PACK_AB R104, R105, R104 ;  /* 0x000000686968723e */ /* 0x000fe400000010ff */
[----:B------:R-:W-:-:S02]  /*a6f0*/  SHF.R.S32.HI R9, RZ, 0x2, R5 ;  /* 0x00000002ff097819 */ /* 0x000fc40000011405 */
[----:B------:R-:W-:Y:S02]  /*a700*/  SHF.R.S32.HI R8, RZ, 0x1f, R5 ;  /* 0x0000001fff087819 */ /* 0x000fe40000011405 */
[----:B------:R-:W-:Y:S02]  /*a710*/  LOP3.LUT R5, R5, 0xfffffffc, RZ, 0xc0, !PT ;  /* 0xfffffffc05057812 */ /* 0x000fe400078ec0ff */
[----:B------:R-:W-:Y:S02]  /*a720*/  LEA.HI R8, R8, R9, RZ, 0x3 ;  /* 0x0000000908087211 */ /* 0x000fe400078f18ff */
[----:B------:R-:W-:Y:S01]  /*a730*/  F2FP.BF16.PACK_AB R106, R107, R106 ;  /* 0x0000006a6b6a723e */ /* 0x000fe200000010ff */
[----:B------:R-:W-:Y:S01]  /*a740*/  IMAD.IADD R5, R0, 0x1, -R5 ;  /* 0x0000000100057824 */ /* 0x000fe200078e0a05 */
[----:B------:R-:W-:Y:S02]  /*a750*/  LOP3.LUT R8, R8, 0xfffffff8, RZ, 0xc0, !PT ;  /* 0xfffffff808087812 */ /* 0x000fe400078ec0ff */
[----:B------:R-:W-:-:S02]  /*a760*/  F2FP.BF16.PACK_AB R100, R101, R100 ;  /* 0x000000646564723e */ /* 0x000fc400000010ff */
[----:B------:R-:W-:Y:S01]  /*a770*/  F2FP.BF16.PACK_AB R102, R103, R102 ;  /* 0x000000666766723e */ /* 0x000fe200000010ff */
[----:B------:R-:W-:Y:S01]  /*a780*/  IMAD.IADD R9, R9, 0x1, -R8 ;  /* 0x0000000109097824 */ /* 0x000fe200078e0a08 */
[----:B------:R-:W-:Y:S02]  /*a790*/  LEA.HI R8, R3, R0, RZ, 0x5 ;  /* 0x0000000003087211 */ /* 0x000fe400078f28ff */
[----:B------:R-:W-:Y:S01]  /*a7a0*/  F2FP.BF16.PACK_AB R96, R97, R96 ;  /* 0x000000606160723e */ /* 0x000fe200000010ff */
[C---:B------:R-:W-:Y:S01]  /*a7b0*/  IMAD.SHL.U32 R11, R9.reuse, 0x40, RZ ;  /* 0x00000040090b7824 */ /* 0x040fe200078e00ff */
[----:B------:R-:W-:Y:S02]  /*a7c0*/  SHF.R.S32.HI R10, RZ, 0x5, R8 ;  /* 0x00000005ff0a7819 */ /* 0x000fe40000011408 */
[----:B------:R-:W-:Y:S02]  /*a7d0*/  LOP3.LUT R13, R9, 0x1, RZ, 0xc0, !PT ;  /* 0x00000001090d7812 */ /* 0x000fe400078ec0ff */
[----:B------:R-:W-:Y:S01]  /*a7e0*/  LOP3.LUT R11, R11, 0x1c0, RZ, 0xc0, !PT ;  /* 0x000001c00b0b7812 */ /* 0x000fe200078ec0ff */
[----:B------:R-:W-:Y:S01]  /*a7f0*/  IMAD R12, R10, 0x200, R5 ;  /* 0x000002000a0c7824 */ /* 0x000fe200078e0205 */
[----:B------:R-:W-:-:S02]  /*a800*/  ISETP.NE.U32.AND P0, PT, R13, 0x1, PT ;  /* 0x000000010d00780c */ /* 0x000fc40003f05070 */
[----:B------:R-:W-:Y:S02]  /*a810*/  LEA.HI R11, R11, R11, RZ, 0x1d ;  /* 0x0000000b0b0b7211 */ /* 0x000fe400078fe8ff */
[----:B------:R-:W-:Y:S01]  /*a820*/  R2P PR, R9, 0x6 ;  /* 0x0000000609007804 */ /* 0x000fe20000000000 */
[----:B------:R-:W-:Y:S01]  /*a830*/  IMAD.MOV.U32 R9, RZ, RZ, 0x20 ;  /* 0x00000020ff097424 */ /* 0x000fe200078e00ff */
[----:B------:R-:W-:Y:S01]  /*a840*/  F2FP.BF16.PACK_AB R98, R99, R98 ;  /* 0x000000626362723e */ /* 0x000fe200000010ff */
[----:B------:R-:W-:Y:S01]  /*a850*/  IMAD.U32 R11, R12, 0x2, R11 ;  /* 0x000000020c0b7824 */ /* 0x000fe200078e000b */
[----:B------:R-:W-:Y:S02]  /*a860*/  F2FP.BF16.PACK_AB R92, R93, R92 ;  /* 0x0000005c5d5c723e */ /* 0x000fe400000010ff */
[----:B------:R-:W-:Y:S01]  /*a870*/  SEL R9, R9, 0xffffffe0, !P1 ;  /* 0xffffffe009097807 */ /* 0x000fe20004800000 */
[----:B------:R-:W-:Y:S01]  /*a880*/  IMAD.SHL.U32 R11, R11, 0x2, RZ ;  /* 0x000000020b0b7824 */ /* 0x000fe200078e00ff */
[----:B------:R-:W-:Y:S01]  /*a890*/  BAR.SYNC.DEFER_BLOCKING 0x1, 0x100 ;  /* 0x0044000000007b1d */ /* 0x000fe20000010000 */
[----:B------:R-:W-:-:S02]  /*a8a0*/  F2FP.BF16.PACK_AB R94, R95, R94 ;  /* 0x0000005e5f5e723e */ /* 0x000fc400000010ff */
[C---:B------:R-:W-:Y:S01]  /*a8b0*/  IMAD.IADD R13, R11.reuse, 0x1, R9 ;  /* 0x000000010b0d7824 */ /* 0x040fe200078e0209 */
[C---:B------:R-:W-:Y:S02]  /*a8c0*/  IADD3 R12, R11.reuse, 0x80, RZ ;  /* 0x000000800b0c7810 */ /* 0x040fe40007ffe0ff */
[----:B------:R-:W-:Y:S02]  /*a8d0*/  IADD3 R4, R11, 0x70, RZ ;  /* 0x000000700b047810 */ /* 0x000fe40007ffe0ff */
[----:B------:R-:W-:Y:S01]  /*a8e0*/  @P0 IADD3 R4, R12, 0x10, RZ ;  /* 0x000000100c040810 */ /* 0x000fe20007ffe0ff */
[----:B------:R-:W-:Y:S01]  /*a8f0*/  IMAD.MOV.U32 R12, RZ, RZ, 0x40 ;  /* 0x00000040ff0c7424 */ /* 0x000fe200078e00ff */
[----:B------:R-:W-:Y:S02]  /*a900*/  F2FP.BF16.PACK_AB R88, R89, R88 ;  /* 0x000000585958723e */ /* 0x000fe400000010ff */
[----:B------:R-:W-:Y:S01]  /*a910*/  F2FP.BF16.PACK_AB R90, R91, R90 ;  /* 0x0000005a5b5a723e */ /* 0x000fe200000010ff */
[----:B------:R-:W-:Y:S01]  /*a920*/  IMAD.IADD R9, R9, 0x1, R4 ;  /* 0x0000000109097824 */ /* 0x000fe200078e0204 */
[----:B------:R-:W-:-:S02]  /*a930*/  SEL R12, R12, 0xffffffc0, !P2 ;  /* 0xffffffc00c0c7807 */ /* 0x000fc40005000000 */
[----:B------:R-:W-:Y:S02]  /*a940*/  F2FP.BF16.PACK_AB R84, R85, R84 ;  /* 0x000000545554723e */ /* 0x000fe400000010ff */
[----:B------:R-:W-:Y:S01]  /*a950*/  F2FP.BF16.PACK_AB R86, R87, R86 ;  /* 0x000000565756723e */ /* 0x000fe200000010ff */
[----:B------:R-:W-:Y:S01]  /*a960*/  IMAD.IADD R14, R11, 0x1, R12 ;  /* 0x000000010b0e7824 */ /* 0x000fe200078e020c */
[----:B------:R-:W-:Y:S01]  /*a970*/  F2FP.BF16.PACK_AB R80, R81, R80 ;  /* 0x000000505150723e */ /* 0x000fe200000010ff */
[C---:B------:R-:W-:Y:S01]  /*a980*/  IMAD.IADD R15, R12.reuse, 0x1, R4 ;  /* 0x000000010c0f7824 */ /* 0x040fe200078e0204 */
[----:B------:R-:W-:Y:S01]  /*a990*/  F2FP.BF16.PACK_AB R82, R83, R82 ;  /* 0x000000525352723e */ /* 0x000fe200000010ff */
[----:B------:R-:W-:Y:S01]  /*a9a0*/  IMAD.IADD R16, R12, 0x1, R13 ;  /* 0x000000010c107824 */ /* 0x000fe200078e020d */
[----:B------:R-:W-:Y:S01]  /*a9b0*/  STS [R11+0x80], R128 ;  /* 0x000080800b007388 */ /* 0x000fe20000000800 */
[----:B------:R-:W-:Y:S01]  /*a9c0*/  IMAD.IADD R12, R9, 0x1, R12 ;  /* 0x00000001090c7824 */ /* 0x000fe200078e020c */
[----:B------:R-:W-:-:S02]  /*a9d0*/  F2FP.BF16.PACK_AB R76, R77, R76 ;  /* 0x0000004c4d4c723e */ /* 0x000fc400000010ff */
[----:B------:R-:W-:Y:S01]  /*a9e0*/  STS [R11+0x480], R130 ;  /* 0x000480820b007388 */ /* 0x000fe20000000800 */
[----:B------:R-:W-:Y:S02]  /*a9f0*/  F2FP.BF16.PACK_AB R78, R79, R78 ;  /* 0x0000004e4f4e723e */ /* 0x000fe400000010ff */
[----:B------:R-:W-:Y:S01]  /*aa00*/  F2FP.BF16.PACK_AB R72, R73, R72 ;  /* 0x000000484948723e */ /* 0x000fe200000010ff */
[----:B------:R-:W-:Y:S01]  /*aa10*/  STS [R4], R124 ;  /* 0x0000007c04007388 */ /* 0x000fe20000000800 */
[----:B------:R-:W-:Y:S02]  /*aa20*/  F2FP.BF16.PACK_AB R74, R75, R74 ;  /* 0x0000004a4b4a723e */ /* 0x000fe400000010ff */
[----:B------:R-:W-:Y:S01]  /*aa30*/  F2FP.BF16.PACK_AB R2, R2, R70 ;  /* 0x000000460202723e */ /* 0x000fe200000010ff */
[----:B------:R-:W-:Y:S01]  /*aa40*/  STS [R4+0x400], R126 ;  /* 0x0004007e04007388 */ /* 0x000fe20000000800 */
[----:B------:R-:W-:-:S03]  /*aa50*/  PLOP3.LUT P1, PT, PT, PT, UP1, 0x80, 0x0 ;  /* 0x000000000000781c */ /* 0x000fc60003f2f018 */
[----:B------:R-:W-:Y:S04]  /*aa60*/  STS [R13+0x80], R120 ;  /* 0x000080780d007388 */ /* 0x000fe80000000800 */
[----:B------:R-:W-:Y:S04]  /*aa70*/  STS [R13+0x480], R122 ;  /* 0x0004807a0d007388 */ /* 0x000fe80000000800 */
[----:B------:R-:W-:Y:S04]  /*aa80*/  STS [R9], R116 ;  /* 0x0000007409007388 */ /* 0x000fe80000000800 */
[----:B------:R-:W-:Y:S04]  /*aa90*/  STS [R9+0x400], R118 ;  /* 0x0004007609007388 */ /* 0x000fe80000000800 */
        /* <DEDUP_REMOVED lines=19> */
[----:B------:R2:W-:Y:S04]  /*abd0*/  STS [R15+0x4400], R78 ;  /* 0x0044004e0f007388 */ /* 0x0005e80000000800 */
[----:B------:R-:W-:Y:S04]  /*abe0*/  STS [R16+0x4080], R72 ;  /* 0x0040804810007388 */ /* 0x000fe80000000800 */
[----:B------:R-:W-:Y:S04]  /*abf0*/  STS [R16+0x4480], R74 ;  /* 0x0044804a10007388 */ /* 0x000fe80000000800 */
[----:B------:R-:W-:Y:S04]  /*ac00*/  STS [R12+0x4000], R68 ;  /* 0x004000440c007388 */ /* 0x000fe80000000800 */
[----:B------:R3:W-:Y:S01]  /*ac10*/  STS [R12+0x4400], R2 ;  /* 0x004400020c007388 */ /* 0x0007e20000000800 */
[----:B-1----:R-:W-:-:S02]  /*ac20*/  IMAD.U32 R14, RZ, RZ, UR4 ;  /* 0x00000004ff0e7e24 */ /* 0x002fc4000f8e00ff */
[----:B--2---:R-:W-:Y:S01]  /*ac30*/  IMAD.U32 R15, RZ, RZ, UR5 ;  /* 0x00000005ff0f7e24 */ /* 0x004fe2000f8e00ff */
[----:B------:R-:W-:Y:S06]  /*ac40*/  BAR.SYNC.DEFER_BLOCKING 0x1, 0x100 ;  /* 0x0044000000007b1d */ /* 0x000fec0000010000 */
[----:B------:R-:W-:Y:S02]  /*ac50*/  ULDC.64 UR4, c[0x0][0x508] ;  /* 0x0001420000047ab9 */ /* 0x000fe40000000a00 */
[----:B------:R-:W-:Y:S01]  /*ac60*/  UISETP.NE.U32.AND UP0, UPT, URZ, UR4, UPT ;  /* 0x000000043f00728c */ /* 0x000fe2000bf05070 */
[----:B------:R-:W2:Y:S03]  /*ac70*/  @P1 LDG.E R4, [R14.64] ;  /* 0x0000000c0e041981 */ /* 0x000ea6000c1e1900 */
[----:B------:R-:W-:Y:S01]  /*ac80*/  UISETP.NE.AND.EX UP0, UPT, URZ, UR5, UPT, UP0 ;  /* 0x000000053f00728c */ /* 0x000fe2000bf05300 */
[----:B---3--:R-:W-:-:S02]  /*ac90*/  IMAD.MOV.U32 R2, RZ, RZ, c[0x0][0x388] ;  /* 0x0000e200ff027624 */ /* 0x008fc400078e00ff */
[----:B------:R-:W-:-:S03]  /*aca0*/  ULDC.64 UR4, c[0x0][0x508] ;  /* 0x0001420000047ab9 */ /* 0x000fc60000000a00 */
[----:B------:R-:W-:-:S05]  /*acb0*/  PLOP3.LUT P0, PT, PT, PT, UP0, 0x80, 0x0 ;  /* 0x000000000000781c */ /* 0x000fca0003f0f008 */
[----:B------:R-:W-:-:S06]  /*acc0*/  @UP0 UIMAD.WIDE UR4, UR11, UR6, UR4 ;  /* 0x000000060b0402a5 */ /* 0x000fcc000f8e0204 */
[----:B------:R-:W-:Y:S02]  /*acd0*/  IMAD.U32 R12, RZ, RZ, UR4 ;  /* 0x00000004ff0c7e24 */ /* 0x000fe4000f8e00ff */
[----:B------:R-:W-:-:S05]  /*ace0*/  IMAD.U32 R13, RZ, RZ, UR5 ;  /* 0x00000005ff0d7e24 */ /* 0x000fca000f8e00ff */
[----:B------:R1:W5:Y:S01]  /*acf0*/  @P0 LDG.E R2, [R12.64] ;  /* 0x0000000c0c020981 */ /* 0x000362000c1e1900 */
[----:B------:R-:W-:Y:S02]  /*ad00*/  UMOV UR16, URZ ;  /* 0x0000003f00107c82 */ /* 0x000fe40008000000 */
[----:B------:R-:W-:Y:S01]  /*ad10*/  UMOV UR17, URZ ;  /* 0x0000003f00117c82 */ /* 0x000fe20008000000 */
[----:B--2---:R-:W2:Y:S02]  /*ad20*/  @P1 R2UR UR5, R4 ;  /* 0x00000000040513c2 */ /* 0x004ea400000e0000 */
[----:B--2---:R-:W-:Y:S02]  /*ad30*/  @UP1 USHF.R.S32.HI UR4, URZ, 0x1f, UR5 ;  /* 0x0000001f3f041899 */ /* 0x004fe40008011405 */
[----:B------:R-:W-:-:S05]  /*ad40*/  @UP1 UMOV UR16, UR5 ;  /* 0x0000000500101c82 */ /* 0x000fca0008000000 */
[----:B------:R-:W-:Y:S01]  /*ad50*/  @UP1 UMOV UR17, UR4 ;  /* 0x0000000400111c82 */ /* 0x000fe20008000000 */
[----:B------:R-:W-:Y:S05]  /*ad60*/  @P0 BRA `(.L_x_31) ;  /* 0x0000004000000947 */ /* 0x000fea0003800000 */
[----:B-1----:R-:W-:Y:S05]  /*ad70*/  @!P1 BRA `(.L_x_31) ;  /* 0x0000003000009947 */ /* 0x002fea0003800000 */
[----:B-----5:R1:W2:Y:S04]  /*ad80*/  LDG.E R2, [R14.64] ;  /* 0x0000000c0e027981 */ /* 0x0202a8000c1e1900 */
[----:B-1----:R-:W2:Y:S02]  /*ad90*/  LDG.E R14, [R14.64+0x4] ;  /* 0x0000040c0e0e7981 */ /* 0x002ea4000c1e1900 */
[----:B--2---:R-:W-:Y:S02]  /*ada0*/  IADD3 R2, -R2, R14, RZ ;  /* 0x0000000e02027210 */ /* 0x004fe40007ffe1ff */
.L_x_31:
[----:B-1----:R-:W-:Y:S01]  /*adb0*/  LOP3.LUT R4, R8, 0xffffffe0, RZ, 0xc0, !PT ;  /* 0xffffffe008047812 */ /* 0x002fe200078ec0ff */
[----:B------:R-:W1:Y:S01]  /*adc0*/  S2R R36, SR_CTAID.X ;  /* 0x0000000000247919 */ /* 0x000e620000002500 */
[----:B------:R-:W-:Y:S01]  /*add0*/  SHF.R.S32.HI R11, RZ, 0x1f, R10 ;  /* 0x0000001fff0b7819 */ /* 0x000fe2000001140a */
[----:B------:R-:W-:Y:S01]  /*ade0*/  ULDC.64 UR4, c[0x0][0x490] ;  /* 0x0001240000047ab9 */ /* 0x000fe20000000a00 */
[----:B------:R-:W-:Y:S01]  /*adf0*/  LEA.HI R9, R5, R5, RZ, 0x1 ;  /* 0x0000000505097211 */ /* 0x000fe200078f08ff */
[----:B------:R-:W-:Y:S01]  /*ae00*/  IMAD.IADD R4, R0, 0x1, -R4 ;  /* 0x0000000100047824 */ /* 0x000fe200078e0a04 */
[----:B------:R-:W-:Y:S01]  /*ae10*/  LEA.HI R11, R11, R10, RZ, 0x3 ;  /* 0x0000000a0b0b7211 */ /* 0x000fe200078f18ff */
[----:B------:R-:W-:Y:S01]  /*ae20*/  UIMAD UR14, UR8, UR4, URZ ;  /* 0x00000004080e72a4 */ /* 0x000fe2000f8e023f */
[----:B------:R-:W-:Y:S01]  /*ae30*/  LOP3.LUT R9, R9, 0x1ffffffe, RZ, 0xc0, !PT ;  /* 0x1ffffffe09097812 */ /* 0x000fe200078ec0ff */
[----:B------:R-:W-:Y:S01]  /*ae40*/  USHF.R.S32.HI UR10, URZ, 0x1f, UR11 ;  /* 0x0000001f3f0a7899 */ /* 0x000fe2000801140b */
[----:B------:R-:W-:Y:S01]  /*ae50*/  SHF.R.S32.HI R8, RZ, 0x1f, R4 ;  /* 0x0000001fff087819 */ /* 0x000fe20000011404 */
[----:B------:R-:W-:Y:S01]  /*ae60*/  UMOV UR20, UR16 ;  /* 0x0000001000147c82 */ /* 0x000fe20008000000 */
[----:B------:R-:W-:Y:S01]  /*ae70*/  LOP3.LUT R11, R11, 0xffffff8, RZ, 0xc0, !PT ;  /* 0x0ffffff80b0b7812 */ /* 0x000fe200078ec0ff */
[----:B------:R-:W-:Y:S01]  /*ae80*/  IMAD.IADD R5, R5, 0x1, -R9 ;  /* 0x0000000105057824 */ /* 0x000fe200078e0a09 */
[----:B------:R-:W-:Y:S01]  /*ae90*/  LEA.HI R8, R8, R4, RZ, 0x2 ;  /* 0x0000000408087211 */ /* 0x000fe200078f10ff */
[----:B------:R-:W-:Y:S01]  /*aea0*/  UMOV UR21, UR17 ;  /* 0x0000001100157c82 */ /* 0x000fe20008000000 */
[----:B------:R-:W-:Y:S01]  /*aeb0*/  LOP3.LUT P2, RZ, R4, 0x3, RZ, 0xc0, !PT ;  /* 0x0000000304ff7812 */ /* 0x000fe2000784c0ff */
[----:B------:R-:W-:Y:S01]  /*aec0*/  IMAD.IADD R11, R10, 0x1, -R11 ;  /* 0x000000010a0b7824 */ /* 0x000fe200078e0a0b */
[----:B------:R-:W-:Y:S01]  /*aed0*/  SHF.R.S32.HI R8, RZ, 0x2, R8 ;  /* 0x00000002ff087819 */ /* 0x000fe20000011408 */
[----:B------:R-:W-:Y:S01]  /*aee0*/  IMAD.MOV.U32 R10, RZ, RZ, c[0x0][0x4e8] ;  /* 0x00013a00ff0a7624 */ /* 0x000fe200078e00ff */
[----:B------:R-:W-:Y:S01]  /*aef0*/  UIMAD.WIDE.U32 UR20, UR9, UR4, UR20 ;  /* 0x00000004091472a5 */ /* 0x000fe2000f8e0014 */
[----:B-----5:R-:W-:Y:S01]  /*af00*/  IMAD R2, R2, c[0x0][0x4e8], RZ ;  /* 0x00013a0002027a24 */ /* 0x020fe200078e02ff */
[----:B------:R-:W-:Y:S01]  /*af10*/  UIMAD UR14, UR9, UR5, UR14 ;  /* 0x00000005090e72a4 */ /* 0x000fe2000f8e020e */
[----:B------:R-:W-:Y:S01]  /*af20*/  IMAD R9, R11, 0x10, R8 ;  /* 0x000000100b097824 */ /* 0x000fe200078e0208 */
[----:B------:R-:W-:Y:S01]  /*af30*/  ISETP.NE.AND P1, PT, R10, 0x1, PT ;  /* 0x000000010a00780c */ /* 0x000fe20003f25270 */
[----:B------:R-:W-:Y:S01]  /*af40*/  USEL UR10, UR10, URZ, !UP1 ;  /* 0x0000003f0a0a7287 */ /* 0x000fe2000c800000 */
[----:B------:R-:W-:Y:S01]  /*af50*/  LEA.HI R10, R3, R0, RZ, 0x3 ;  /* 0x00000000030a7211 */ /* 0x000fe200078f18ff */
[--C-:B------:R-:W-:Y:S01]  /*af60*/  IMAD R5, R5, 0x8, R9.reuse ;  /* 0x0000000805057824 */ /* 0x100fe200078e0209 */
[----:B------:R-:W-:Y:S01]  /*af70*/  ULDC.64 UR6, c[0x0][0x498] ;  /* 0x0001260000067ab9 */ /* 0x000fe20000000a00 */
[C---:B-1----:R-:W-:Y:S01]  /*af80*/  IMAD R9, R36.reuse, 0x80, R9 ;  /* 0x0000008024097824 */ /* 0x042fe200078e0209 */
[----:B------:R-:W-:Y:S01]  /*af90*/  UIADD3 UR15, UR21, UR14, URZ ;  /* 0x0000000e150f7290 */ /* 0x000fe2000fffe03f */
[----:B------:R-:W-:Y:S01]  /*afa0*/  IMAD R8, R36, 0x80, R5 ;  /* 0x0000008024087824 */ /* 0x000fe200078e0205 */
[----:B------:R-:W-:Y:S01]  /*afb0*/  UIMAD UR14, UR10, UR6, URZ ;  /* 0x000000060a0e72a4 */ /* 0x000fe2000f8e023f */
[----:B------:R-:W-:Y:S01]  /*afc0*/  LOP3.LUT R11, R10, 0xfffffff8, RZ, 0xc0, !PT ;  /* 0xfffffff80a0b7812 */ /* 0x000fe200078ec0ff */
[----:B------:R-:W-:Y:S01]  /*afd0*/  USEL UR11, UR11, URZ, !UP1 ;  /* 0x0000003f0b0b7287 */ /* 0x000fe2000c800000 */
[----:B------:R-:W-:Y:S01]  /*afe0*/  IMAD.MOV.U32 R16, RZ, RZ, R8 ;  /* 0x000000ffff107224 */ /* 0x000fe200078e0008 */
[----:B------:R-:W-:Y:S01]  /*aff0*/  ULDC.64 UR4, c[0x0][0x3a0] ;  /* 0x0000e80000047ab9 */ /* 0x000fe20000000a00 */
[----:B------:R-:W-:Y:S01]  /*b000*/  @P1 IMAD.HI.U32 R5, R8, c[0x0][0x4ec], RZ ;  /* 0x00013b0008051a27 */ /* 0x000fe200078e00ff */
[----:B------:R-:W-:Y:S01]  /*b010*/  UIMAD UR7, UR11, UR7, UR14 ;  /* 0x000000070b0772a4 */ /* 0x000fe2000f8e020e */
[----:B------:R-:W-:Y:S01]  /*b020*/  BSSY B0, `(.L_x_32) ;  /* 0x0000063000007945 */ /* 0x000fe20003800000 */
[----:B------:R-:W-:-:S02]  /*b030*/  UIMAD.WIDE.U32 UR18, UR16, UR4, URZ ;  /* 0x00000004101272a5 */ /* 0x000fc4000f8e003f */
[----:B------:R-:W-:Y:S01]  /*b040*/  @P1 SHF.R.U32.HI R16, RZ, c[0x0][0x4f0], R5 ;  /* 0x00013c00ff101a19 */ /* 0x000fe20000011605 */
[----:B------:R-:W-:Y:S02]  /*b050*/  UMOV UR14, UR20 ;  /* 0x00000014000e7c82 */ /* 0x000fe40008000000 */
[----:B------:R-:W-:Y:S01]  /*b060*/  UIMAD.WIDE.U32 UR14, UR11, UR6, UR14 ;  /* 0x000000060b0e72a5 */ /* 0x000fe2000f8e000e */
[--C-:B------:R-:W-:Y:S01]  /*b070*/  SHF.R.S32.HI R4, RZ, 0x1f, R16.reuse ;  /* 0x0000001fff047819 */ /* 0x100fe20000011410 */
[----:B------:R-:W-:Y:S01]  /*b080*/  IMAD.MOV R5, RZ, RZ, -R16 ;  /* 0x000000ffff057224 */ /* 0x000fe200078e0a10 */
[----:B------:R-:W-:-:S03]  /*b090*/  UIMAD UR4, UR17, UR4, URZ ;  /* 0x00000004110472a4 */ /* 0x000fc6000f8e023f */
[----:B------:R-:W-:Y:S01]  /*b0a0*/  IMAD R5, R5, c[0x0][0x4e8], R8 ;  /* 0x00013a0005057a24 */ /* 0x000fe200078e0208 */
[----:B------:R-:W-:Y:S01]  /*b0b0*/  LEA.HI R8, R3, R0, RZ, 0x6 ;  /* 0x0000000003087211 */ /* 0x000fe200078f30ff */
[----:B------:R-:W-:Y:S01]  /*b0c0*/  IMAD.IADD R0, R0, 0x1, -R11 ;  /* 0x0000000100007824 */ /* 0x000fe200078e0a0b */
[----:B------:R-:W-:Y:S01]  /*b0d0*/  MOV R3, UR7 ;  /* 0x0000000700037c02 */ /* 0x000fe20008000f00 */
[----:B------:R-:W-:Y:S01]  /*b0e0*/  UIMAD UR16, UR16, UR5, UR4 ;  /* 0x00000005101072a4 */ /* 0x000fe2000f8e0204 */
[----:B------:R-:W-:Y:S02]  /*b0f0*/  IADD3 R16, P0, R16, UR14, RZ ;  /* 0x0000000e10107c10 */ /* 0x000fe4000ff1e0ff */
[----:B------:R-:W-:Y:S01]  /*b100*/  SHF.R.S32.HI R11, RZ, 0x1f, R5 ;  /* 0x0000001fff0b7819 */ /* 0x000fe20000011405 */
[----:B------:R-:W-:Y:S01]  /*b110*/  ULDC.64 UR4, c[0x0][0x3e8] ;  /* 0x0000fa0000047ab9 */ /* 0x000fe20000000a00 */
[----:B------:R-:W-:Y:S01]  /*b120*/  IADD3.X R17, R4, UR15, R3, P0, !PT ;  /* 0x0000000f04117c10 */ /* 0x000fe200087fe403 */
[----:B------:R-:W-:Y:S01]  /*b130*/  UIADD3 UR17, UR19, UR16, URZ ;  /* 0x0000001013117290 */ /* 0x000fe2000fffe03f */
[----:B------:R-:W-:Y:S01]  /*b140*/  SHF.R.S32.HI R3, RZ, 0x3, R10 ;  /* 0x00000003ff037819 */ /* 0x000fe2000001140a */
[----:B------:R-:W-:Y:S01]  /*b150*/  IMAD R4, R11, c[0x0][0x488], RZ ;  /* 0x000122000b047a24 */ /* 0x000fe200078e02ff */
[----:B------:R-:W-:Y:S01]  /*b160*/  UIMAD UR8, UR8, UR4, URZ ;  /* 0x00000004080872a4 */ /* 0x000fe2000f8e023f */
[----:B------:R-:W-:Y:S01]  /*b170*/  IMAD.WIDE.U32 R16, R5, c[0x0][0x488], R16 ;  /* 0x0001220005107a25 */ /* 0x000fe200078e0010 */
[----:B------:R-:W-:Y:S01]  /*b180*/  UMOV UR16, UR18 ;  /* 0x0000001200107c82 */ /* 0x000fe20008000000 */
[----:B------:R-:W-:Y:S01]  /*b190*/  SHF.L.U32 R8, R8, 0x3, RZ ;  /* 0x0000000308087819 */ /* 0x000fe200000006ff */
[----:B------:R-:W-:Y:S01]  /*b1a0*/  UIMAD UR8, UR9, UR5, UR8 ;  /* 0x00000005090872a4 */ /* 0x000fe2000f8e0208 */
[----:B------:R-:W-:Y:S01]  /*b1b0*/  IMAD.SHL.U32 R12, R3, 0x40, RZ ;  /* 0x00000040030c7824 */ /* 0x000fe200078e00ff */
[----:B------:R-:W-:Y:S01]  /*b1c0*/  UIMAD.WIDE.U32 UR16, UR9, UR4, UR16 ;  /* 0x00000004091072a5 */ /* 0x000fe2000f8e0010 */
[----:B------:R-:W-:-:S02]  /*b1d0*/  IMAD R14, R0, 0x20, R3 ;  /* 0x00000020000e7824 */ /* 0x000fc400078e0203 */
[----:B------:R-:W-:Y:S01]  /*b1e0*/  IMAD R5, R5, c[0x0][0x48c], R4 ;  /* 0x0001230005057a24 */ /* 0x000fe200078e0204 */
[----:B------:R-:W-:Y:S01]  /*b1f0*/  LOP3.LUT R12, R12, 0x1c0, RZ, 0xc0, !PT ;  /* 0x000001c00c0c7812 */ /* 0x000fe200078ec0ff */
[----:B------:R-:W-:Y:S01]  /*b200*/  IMAD.SHL.U32 R0, R0, 0x8, RZ ;  /* 0x0000000800007824 */ /* 0x000fe200078e00ff */
[----:B------:R-:W-:Y:S01]  /*b210*/  LEA R4, P0, R16, c[0x0][0x450], 0x2 ;  /* 0x0001140010047a11 */ /* 0x000fe200078010ff */
[----:B------:R-:W-:Y:S01]  /*b220*/  IMAD R14, R36, 0x80, R14 ;  /* 0x00000080240e7824 */ /* 0x000fe200078e020e */
[----:B------:R-:W-:Y:S01]  /*b230*/  IADD3 R5, R17, R5, RZ ;  /* 0x0000000511057210 */ /* 0x000fe20007ffe0ff */
[----:B------:R-:W-:Y:S01]  /*b240*/  ULDC.64 UR4, c[0x0][0x3f0] ;  /* 0x0000fc0000047ab9 */ /* 0x000fe20000000a00 */
[----:B------:R-:W-:Y:S01]  /*b250*/  LOP3.LUT R10, R12, 0x38, R0, 0xf8, !PT ;  /* 0x000000380c0a7812 */ /* 0x000fe200078ef800 */
[----:B------:R-:W-:Y:S01]  /*b260*/  @P1 IMAD.HI.U32 R11, R14, c[0x0][0x4ec], RZ ;  /* 0x00013b000e0b1a27 */ /* 0x000fe200078e00ff */
[----:B------:R-:W-:Y:S01]  /*b270*/  SHF.R.U32.HI R12, RZ, 0x3, R12 ;  /* 0x00000003ff0c7819 */ /* 0x000fe2000001160c */
[----:B------:R-:W-:Y:S01]  /*b280*/  UIADD3 UR9, UR17, UR8, URZ ;  /* 0x0000000811097290 */ /* 0x000fe2000fffe03f */
[----:B------:R-:W-:Y:S01]  /*b290*/  LEA.HI.X R5, R16, c[0x0][0x454], R5, 0x2, P0 ;  /* 0x0001150010057a11 */ /* 0x000fe200000f1405 */
[--C-:B------:R-:W-:Y:S01]  /*b2a0*/  IMAD.MOV.U32 R13, RZ, RZ, R14.reuse ;  /* 0x000000ffff0d7224 */ /* 0x100fe200078e000e */
[----:B------:R-:W-:Y:S01]  /*b2b0*/  UIMAD UR10, UR10, UR4, URZ ;  /* 0x000000040a0a72a4 */ /* 0x000fe2000f8e023f */
[----:B------:R-:W-:Y:S01]  /*b2c0*/  @P1 SHF.R.U32.HI R13, RZ, c[0x0][0x4f0], R11 ;  /* 0x00013c00ff0d1a19 */ /* 0x000fe2000001160b */
[----:B------:R-:W-:Y:S01]  /*b2d0*/  UMOV UR8, UR16 ;  /* 0x0000001000087c82 */ /* 0x000fe20008000000 */
[----:B------:R-:W-:Y:S01]  /*b2e0*/  LOP3.LUT R12, R10, R12, RZ, 0x3c, !PT ;  /* 0x0000000c0a0c7212 */ /* 0x000fe200078e3cff */
[----:B------:R-:W-:Y:S01]  /*b2f0*/  SHFL.IDX PT, R11, R5, RZ, 0x1c1f ;  /* 0x001c1fff050b7589 */ /* 0x000fe200000e0000 */
[----:B------:R-:W-:Y:S01]  /*b300*/  UIMAD UR5, UR11, UR5, UR10 ;  /* 0x000000050b0572a4 */ /* 0x000fe2000f8e020a */
[--C-:B------:R-:W-:Y:S01]  /*b310*/  IMAD.MOV R15, RZ, RZ, -R13.reuse ;  /* 0x000000ffff0f7224 */ /* 0x100fe200078e0a0d */
[----:B------:R-:W-:Y:S01]  /*b320*/  UIMAD.WIDE.U32 UR8, UR11, UR4, UR8 ;  /* 0x000000040b0872a5 */ /* 0x000fe2000f8e0008 */
[----:B------:R-:W1:Y:S01]  /*b330*/  SHFL.IDX PT, R10, R4, RZ, 0x1c1f ;  /* 0x001c1fff040a7589 */ /* 0x000e6200000e0000 */
[----:B------:R-:W-:Y:S01]  /*b340*/  SHF.R.S32.HI R16, RZ, 0x1f, R13 ;  /* 0x0000001fff107819 */ /* 0x000fe2000001140d */
[----:B------:R-:W-:Y:S01]  /*b350*/  IMAD R15, R15, c[0x0][0x4e8], R14 ;  /* 0x00013a000f0f7a24 */ /* 0x000fe200078e020e */
[----:B------:R-:W-:Y:S01]  /*b360*/  UIADD3 UR5, UR9, UR5, URZ ;  /* 0x0000000509057290 */ /* 0x000fe2000fffe03f */
[----:B------:R-:W-:Y:S01]  /*b370*/  SHFL.IDX PT, R4, R4, 0x1, 0x1c1f ;  /* 0x003c1f0004047f89 */ /* 0x000fe200000e0000 */
[C---:B------:R-:W-:Y:S01]  /*b380*/  IADD3 R14, R9.reuse, 0x8, RZ ;  /* 0x00000008090e7810 */ /* 0x040fe20007ffe0ff */
[----:B------:R-:W-:Y:S01]  /*b390*/  IMAD.U32 R19, RZ, RZ, UR9 ;  /* 0x00000009ff137e24 */ /* 0x000fe2000f8e00ff */
[-C--:B------:R-:W-:Y:S01]  /*b3a0*/  ISETP.GE.OR P0, PT, R9, R2.reuse, P2 ;  /* 0x000000020900720c */ /* 0x080fe20001706670 */
[----:B------:R-:W2:Y:S01]  /*b3b0*/  SHFL.IDX PT, R5, R5, 0x1, 0x1c1f ;  /* 0x003c1f0005057f89 */ /* 0x000ea200000e0000 */
[----:B------:R-:W-:Y:S01]  /*b3c0*/  IMAD.U32 R18, RZ, RZ, UR8 ;  /* 0x00000008ff127e24 */ /* 0x000fe2000f8e00ff */
[----:B------:R-:W-:Y:S01]  /*b3d0*/  ISETP.GE.OR P2, PT, R14, R2, P2 ;  /* 0x000000020e00720c */ /* 0x000fe20001746670 */
[----:B------:R-:W-:Y:S01]  /*b3e0*/  IMAD.U32 R19, RZ, RZ, UR5 ;  /* 0x00000005ff137e24 */ /* 0x000fe2000f8e00ff */
[----:B------:R-:W-:Y:S01]  /*b3f0*/  SHF.R.S32.HI R9, RZ, 0x1f, R15 ;  /* 0x0000001fff097819 */ /* 0x000fe2000001140f */
[----:B------:R-:W-:Y:S01]  /*b400*/  IMAD R16, R16, c[0x0][0x3e0], RZ ;  /* 0x0000f80010107a24 */ /* 0x000fe200078e02ff */
[----:B------:R-:W-:Y:S01]  /*b410*/  LOP3.LUT R8, R12, 0x7ffffe00, R8, 0xf8, !PT ;  /* 0x7ffffe000c087812 */ /* 0x000fe200078ef808 */
[----:B------:R-:W-:Y:S01]  /*b420*/  IMAD.WIDE.U32 R18, R13, c[0x0][0x3e0], R18 ;  /* 0x0000f8000d127a25 */ /* 0x000fe200078e0012 */
[----:B------:R-:W-:-:S03]  /*b430*/  IADD3 R37, R0, 0x40, RZ ;  /* 0x0000004000257810 */ /* 0x000fc60007ffe0ff */
[----:B------:R-:W-:Y:S02]  /*b440*/  IMAD R16, R13, c[0x0][0x3e4], R16 ;  /* 0x0000f9000d107a24 */ /* 0x000fe400078e0210 */
[----:B------:R-:W-:Y:S02]  /*b450*/  IMAD R9, R9, c[0x0][0x3d8], RZ ;  /* 0x0000f60009097a24 */ /* 0x000fe400078e02ff */
[----:B------:R-:W-:Y:S01]  /*b460*/  IMAD.IADD R19, R19, 0x1, R16 ;  /* 0x0000000113137824 */ /* 0x000fe200078e0210 */
[----:B-1----:R1:W-:Y:S01]  /*b470*/  @!P0 ST.E [R10.64], R6 ;  /* 0x000000060a008985 */ /* 0x0023e2000c10190c */
[----:B------:R-:W-:Y:S02]  /*b480*/  IMAD.SHL.U32 R16, R8, 0x2, RZ ;  /* 0x0000000208107824 */ /* 0x000fe400078e00ff */
[C---:B------:R-:W-:Y:S02]  /*b490*/  IMAD R17, R15.reuse, c[0x0][0x3dc], R9 ;  /* 0x0000f7000f117a24 */ /* 0x040fe400078e0209 */
[----:B------:R-:W-:Y:S01]  /*b4a0*/  IMAD.WIDE.U32 R38, R15, c[0x0][0x3d8], R18 ;  /* 0x0000f6000f267a25 */ /* 0x000fe200078e0012 */
[----:B--2---:R1:W-:Y:S03]  /*b4b0*/  @!P2 ST.E [R4.64], R7 ;  /* 0x000000070400a985 */ /* 0x0043e6000c10190c */
[----:B------:R-:W-:Y:S01]  /*b4c0*/  IMAD.IADD R17, R39, 0x1, R17 ;  /* 0x0000000127117824 */ /* 0x000fe200078e0211 */
[----:B------:R-:W-:Y:S01]  /*b4d0*/  LEA R39, P0, R38, c[0x0][0x380], 0x1 ;  /* 0x0000e00026277a11 */ /* 0x000fe200078008ff */
[----:B------:R-:W-:Y:S01]  /*b4e0*/  IMAD R36, R36, 0x80, R3 ;  /* 0x0000008024247824 */ /* 0x000fe200078e0203 */
[----:B------:R1:W2:Y:S02]  /*b4f0*/  LDS.128 R28, [R16+0x1080] ;  /* 0x00108000101c7984 */ /* 0x0002a40000000c00 */
[----:B------:R-:W-:-:S02]  /*b500*/  LEA.HI.X R38, R38, c[0x0][0x384], R17, 0x1, P0 ;  /* 0x0000e10026267a11 */ /* 0x000fc400000f0c11 */
[----:B------:R1:W3:Y:S01]  /*b510*/  LDS.128 R24, [R16+0x2080] ;  /* 0x0020800010187984 */ /* 0x0002e20000000c00 */
[----:B------:R-:W-:-:S03]  /*b520*/  ISETP.GE.AND P0, PT, R36, R2, PT ;  /* 0x000000022400720c */ /* 0x000fc60003f06270 */
[----:B------:R1:W4:Y:S04]  /*b530*/  LDS.128 R20, [R16+0x3080] ;  /* 0x0030800010147984 */ /* 0x0003280000000c00 */
[----:B------:R1:W1:Y:S04]  /*b540*/  LDS.128 R12, [R16+0x5080] ;  /* 0x00508000100c7984 */ /* 0x0002680000000c00 */
[----:B------:R1:W1:Y:S04]  /*b550*/  LDS.128 R8, [R16+0x6080] ;  /* 0x0060800010087984 */ /* 0x0002680000000c00 */
[----:B------:R1:W1:Y:S04]  /*b560*/  LDS.128 R4, [R16+0x7080] ;  /* 0x0070800010047984 */ /* 0x0002680000000c00 */
[----:B------:R1:W1:Y:S04]  /*b570*/  SHFL.IDX PT, R40, R39, RZ, 0x181f ;  /* 0x00181fff27287589 */ /* 0x00026800000e0000 */
[----:B------:R1:W1:Y:S01]  /*b580*/  SHFL.IDX PT, R41, R38, RZ, 0x181f ;  /* 0x00181fff26297589 */ /* 0x00026200000e0000 */
[----:B------:R-:W-:Y:S05]  /*b590*/  @P0 BRA `(.L_x_33) ;  /* 0x000000b000000947 */ /* 0x000fea0003800000 */
[----:B------:R-:W5:Y:S01]  /*b5a0*/  LDS.128 R32, [R16+0x80] ;  /* 0x0000800010207984 */ /* 0x000f620000000c00 */
[----:B------:R-:W-:-:S02]  /*b5b0*/  ISETP.GE.AND P0, PT, R37, c[0x0][0x3c8], PT ;  /* 0x0000f20025007a0c */ /* 0x000fc40003f06270 */
[----:B------:R-:W-:Y:S01]  /*b5c0*/  ISETP.GE.AND P1, PT, R0, c[0x0][0x3c8], PT ;  /* 0x0000f20000007a0c */ /* 0x000fe20003f26270 */
[----:B-1----:R-:W1:Y:S10]  /*b5d0*/  LDS.128 R16, [R16+0x4080] ;  /* 0x0040800010107984 */ /* 0x002e740000000c00 */
[----:B------:R-:W-:-:S02]  /*b5e0*/  @!P0 SHF.R.S32.HI R3, RZ, 0x1f, R37 ;  /* 0x0000001fff038819 */ /* 0x000fc40000011425 */
[----:B------:R-:W-:Y:S02]  /*b5f0*/  @!P1 IMAD.WIDE R42, R0, 0x2, R40 ;  /* 0x00000002002a9825 */ /* 0x000fe400078e0228 */
[----:B------:R-:W-:-:S04]  /*b600*/  @!P0 LEA.HI R3, R3, R37, RZ, 0x3 ;  /* 0x0000002503038211 */ /* 0x000fc800078f18ff */
[----:B------:R-:W-:-:S05]  /*b610*/  @!P0 LOP3.LUT R3, R3, 0xfffffff8, RZ, 0xc0, !PT ;  /* 0xfffffff803038812 */ /* 0x000fca00078ec0ff */
[----:B------:R-:W-:Y:S01]  /*b620*/  @!P0 IMAD.WIDE R40, R3, 0x2, R40 ;  /* 0x0000000203288825 */ /* 0x000fe200078e0228 */
[----:B-----5:R4:W-:Y:S04]  /*b630*/  @!P1 ST.E.128 [R42.64], R32 ;  /* 0x000000202a009985 */ /* 0x0209e8000c101d0c */
[----:B-1----:R4:W-:Y:S02]  /*b640*/  @!P0 ST.E.128 [R40.64], R16 ;  /* 0x0000001028008985 */ /* 0x0029e4000c101d0c */
.L_x_33:
[----:B------:R-:W-:Y:S05]  /*b650*/  BSYNC B0 ;  /* 0x0000000000007941 */ /* 0x000fea0003800000 */
.L_x_32:
[----:B------:R-:W-:Y:S01]  /*b660*/  IADD3 R3, R36, 0x20, RZ ;  /* 0x0000002024037810 */ /* 0x000fe20007ffe0ff */
[----:B----4-:R4:W3:Y:S01]  /*b670*/  SHFL.IDX PT, R17, R38, 0x1, 0x181f ;  /* 0x00381f0026117f89 */ /* 0x0108e200000e0000 */
[----:B------:R-:W-:Y:S02]  /*b680*/  BSSY B0, `(.L_x_34) ;  /* 0x000000d000007945 */ /* 0x000fe40003800000 */
[----:B------:R-:W-:Y:S01]  /*b690*/  ISETP.GE.AND P0, PT, R3, R2, PT ;  /* 0x000000020300720c */ /* 0x000fe20003f06270 */
[----:B-1----:R4:W1:-:S12]  /*b6a0*/  SHFL.IDX PT, R16, R39, 0x1, 0x181f ;  /* 0x00381f0027107f89 */ /* 0x00285800000e0000 */
[----:B------:R-:W-:Y:S05]  /*b6b0*/  @P0 BRA `(.L_x_35) ;  /* 0x0000009000000947 */ /* 0x000fea0003800000 */
[----:B------:R-:W-:Y:S02]  /*b6c0*/  ISETP.GE.AND P0, PT, R37, c[0x0][0x3c8], PT ;  /* 0x0000f20025007a0c */ /* 0x000fe40003f06270 */
[----:B------:R-:W-:-:S11]  /*b6d0*/  ISETP.GE.AND P1, PT, R0, c[0x0][0x3c8], PT ;  /* 0x0000f20000007a0c */ /* 0x000fd60003f26270 */
[----:B------:R-:W-:Y:S02]  /*b6e0*/  @!P0 SHF.R.S32.HI R3, RZ, 0x1f, R37 ;  /* 0x0000001fff038819 */ /* 0x000fe40000011425 */
[----:B-1-3--:R-:W-:Y:S02]  /*b6f0*/  @!P1 IMAD.WIDE R18, R0, 0x2, R16 ;  /* 0x0000000200129825 */ /* 0x00afe400078e0210 */
[----:B------:R-:W-:-:S03]  /*b700*/  @!P0 LEA.HI R3, R3, R37, RZ, 0x3 ;  /* 0x0000002503038211 */ /* 0x000fc600078f18ff */
[----:B--2---:R1:W-:Y:S01]  /*b710*/  @!P1 ST.E.128 [R18.64], R28 ;  /* 0x0000001c12009985 */ /* 0x0043e2000c101d0c */
[----:B------:R-:W-:-:S05]  /*b720*/  @!P0 LOP3.LUT R3, R3, 0xfffffff8, RZ, 0xc0, !PT ;  /* 0xfffffff803038812 */ /* 0x000fca00078ec0ff */
[----:B------:R-:W-:-:S05]  /*b730*/  @!P0 IMAD.WIDE R16, R3, 0x2, R16 ;  /* 0x0000000203108825 */ /* 0x000fca00078e0210 */
[----:B------:R1:W-:Y:S02]  /*b740*/  @!P0 ST.E.128 [R16.64], R12 ;  /* 0x0000000c10008985 */ /* 0x0003e4000c101d0c */
.L_x_35:
[----:B------:R-:W-:Y:S05]  /*b750*/  BSYNC B0 ;  /* 0x0000000000007941 */ /* 0x000fea0003800000 */
.L_x_34:
[----:B------:R-:W-:Y:S01]  /*b760*/  IADD3 R3, R36, 0x40, RZ ;  /* 0x0000004024037810 */ /* 0x000fe20007ffe0ff */
[----:B-1----:R1:W4:Y:S01]  /*b770*/  SHFL.IDX PT, R13, R38, 0x2, 0x181f ;  /* 0x00581f00260d7f89 */ /* 0x00232200000e0000 */
[----:B------:R-:W-:Y:S02]  /*b780*/  BSSY B0, `(.L_x_36) ;  /* 0x000000d000007945 */ /* 0x000fe40003800000 */
[----:B------:R-:W-:Y:S01]  /*b790*/  ISETP.GE.AND P0, PT, R3, R2, PT ;  /* 0x000000020300720c */ /* 0x000fe20003f06270 */
[----:B------:R1:W3:-:S12]  /*b7a0*/  SHFL.IDX PT, R12, R39, 0x2, 0x181f ;  /* 0x00581f00270c7f89 */ /* 0x0002d800000e0000 */
[----:B------:R-:W-:Y:S05]  /*b7b0*/  @P0 BRA `(.L_x_37) ;  /* 0x0000009000000947 */ /* 0x000fea0003800000 */
[----:B------:R-:W-:Y:S02]  /*b7c0*/  ISETP.GE.AND P0, PT, R37, c[0x0][0x3c8], PT ;  /* 0x0000f20025007a0c */ /* 0x000fe40003f06270 */
[----:B------:R-:W-:-:S11]  /*b7d0*/  ISETP.GE.AND P1, PT, R0, c[0x0][0x3c8], PT ;  /* 0x0000f20000007a0c */ /* 0x000fd60003f26270 */
[----:B------:R-:W-:Y:S02]  /*b7e0*/  @!P0 SHF.R.S32.HI R3, RZ, 0x1f, R37 ;  /* 0x0000001fff038819 */ /* 0x000fe40000011425 */
[----:B---34-:R-:W-:Y:S02]  /*b7f0*/  @!P1 IMAD.WIDE R14, R0, 0x2, R12 ;  /* 0x00000002000e9825 */ /* 0x018fe400078e020c */
[----:B------:R-:W-:-:S03]  /*b800*/  @!P0 LEA.HI R3, R3, R37, RZ, 0x3 ;  /* 0x0000002503038211 */ /* 0x000fc600078f18ff */
[----:B------:R3:W-:Y:S01]  /*b810*/  @!P1 ST.E.128 [R14.64], R24 ;  /* 0x000000180e009985 */ /* 0x0007e2000c101d0c */
[----:B------:R-:W-:-:S05]  /*b820*/  @!P0 LOP3.LUT R3, R3, 0xfffffff8, RZ, 0xc0, !PT ;  /* 0xfffffff803038812 */ /* 0x000fca00078ec0ff */
[----:B------:R-:W-:-:S05]  /*b830*/  @!P0 IMAD.WIDE R12, R3, 0x2, R12 ;  /* 0x00000002030c8825 */ /* 0x000fca00078e020c */
[----:B------:R3:W-:Y:S02]  /*b840*/  @!P0 ST.E.128 [R12.64], R8 ;  /* 0x000000080c008985 */ /* 0x0007e4000c101d0c */
.L_x_37:
[----:B------:R-:W-:Y:S05]  /*b850*/  BSYNC B0 ;  /* 0x0000000000007941 */ /* 0x000fea0003800000 */
.L_x_36:
[----:B------:R-:W-:Y:S01]  /*b860*/  IADD3 R36, R36, 0x60, RZ ;  /* 0x0000006024247810 */ /* 0x000fe20007ffe0ff */
[----:B---3--:R3:W1:Y:S03]  /*b870*/  SHFL.IDX PT, R9, R38, 0x3, 0x181f ;  /* 0x00781f0026097f89 */ /* 0x00866600000e0000 */
[----:B------:R-:W-:Y:S01]  /*b880*/  ISETP.GE.AND P0, PT, R36, R2, PT ;  /* 0x000000022400720c */ /* 0x000fe20003f06270 */
[----:B------:R3:W4:-:S12]  /*b890*/  SHFL.IDX PT, R8, R39, 0x3, 0x181f ;  /* 0x00781f0027087f89 */ /* 0x00071800000e0000 */
[----:B------:R-:W-:Y:S05]  /*b8a0*/  @P0 EXIT ;  /* 0x000000000000094d */ /* 0x000fea0003800000 */
[----:B------:R-:W-:-:S13]  /*b8b0*/  ISETP.GE.AND P0, PT, R0, c[0x0][0x3c8], PT ;  /* 0x0000f20000007a0c */ /* 0x000fda0003f06270 */
[----:B-1--4-:R-:W-:-:S05]  /*b8c0*/  @!P0 IMAD.WIDE R2, R0, 0x2, R8 ;  /* 0x0000000200028825 */ /* 0x012fca00078e0208 */
[----:B------:R1:W-:Y:S01]  /*b8d0*/  @!P0 ST.E.128 [R2.64], R20 ;  /* 0x0000001402008985 */ /* 0x0003e2000c101d0c */
[----:B------:R-:W-:-:S13]  /*b8e0*/  ISETP.GE.AND P0, PT, R37, c[0x0][0x3c8], PT ;  /* 0x0000f20025007a0c */ /* 0x000fda0003f06270 */
[----:B------:R-:W-:Y:S05]  /*b8f0*/  @P0 EXIT ;  /* 0x000000000000094d */ /* 0x000fea0003800000 */
[----:B------:R-:W-:-:S04]  /*b900*/  SHF.R.S32.HI R0, RZ, 0x1f, R37 ;  /* 0x0000001fff007819 */ /* 0x000fc80000011425 */
[----:B------:R-:W-:-:S04]  /*b910*/  LEA.HI R0, R0, R37, RZ, 0x3 ;  /* 0x0000002500007211 */ /* 0x000fc800078f18ff */
[----:B------:R-:W-:-:S05]  /*b920*/  LOP3.LUT R0, R0, 0xfffffff8, RZ, 0xc0, !PT ;  /* 0xfffffff800007812 */ /* 0x000fca00078ec0ff */
[----:B------:R-:W-:-:S05]  /*b930*/  IMAD.WIDE R8, R0, 0x2, R8 ;  /* 0x0000000200087825 */ /* 0x000fca00078e0208 */
[----:B------:R-:W-:Y:S01]  /*b940*/  ST.E.128 [R8.64], R4 ;  /* 0x0000000408007985 */ /* 0x000fe2000c101d0c */
[----:B------:R-:W-:Y:S05]  /*b950*/  EXIT ;  /* 0x000000000000794d */ /* 0x000fea0003800000 */
.L_x_30:
[----:B------:R-:W-:Y:S02]  /*b960*/  ULDC.64 UR4, c[0x0][0x500] ;  /* 0x0001400000047ab9 */ /* 0x000fe40000000a00 */
[----:B------:R-:W-:Y:S02]  /*b970*/  UISETP.NE.U32.AND UP1, UPT, URZ, UR4, UPT ;  /* 0x000000043f00728c */ /* 0x000fe4000bf25070 */
[----:B------:R-:W-:Y:S02]  /*b980*/  UMOV UR6, 0x4 ;  /* 0x0000000400067882 */ /* 0x000fe40000000000 */
[----:B------:R-:W-:-:S03]  /*b990*/  UISETP.NE.AND.EX UP1, UPT, URZ, UR5, UPT, UP1 ;  /* 0x000000053f00728c */ /* 0x000fc6000bf25310 */
[----:B------:R-:W-:Y:S02]  /*b9a0*/  ULDC.64 UR4, c[0x0][0x500] ;  /* 0x0001400000047ab9 */ /* 0x000fe40000000a00 */
[----:B------:R-:W-:Y:S01]  /*b9b0*/  UIMAD.WIDE UR4, UR11, UR6, UR4 ;  /* 0x000000060b0472a5 */ /* 0x000fe2000f8e0204 */
[----:B------:R-:W-:-:S05]  /*b9c0*/  PLOP3.LUT P1, PT, PT, PT, UP1, 0x80, 0x0 ;  /* 0x000000000000781c */ /* 0x000fca0003f2f018 */
[----:B------:R-:W-:Y:S01]  /*b9d0*/  IMAD.U32 R4, RZ, RZ, UR4 ;  /* 0x00000004ff047e24 */ /* 0x000fe2000f8e00ff */
[----:B------:R-:W-:Y:S01]  /*b9e0*/  MOV R5, UR5 ;  /* 0x0000000500057c02 */ /* 0x000fe20008000f00 */
[----:B------:R-:W-:-:S06]  /*b9f0*/  ULDC.64 UR4, c[0x0][0x508] ;  /* 0x0001420000047ab9 */ /* 0x000fcc0000000a00 */
[----:B-----5:R-:W2:Y:S01]  /*ba00*/  @P1 LDG.E R0, [R4.64] ;  /* 0x0000000c04001981 */ /* 0x020ea2000c1e1900 */
[----:B------:R-:W-:Y:S01]  /*ba10*/  UISETP.NE.U32.AND UP0, UPT, URZ, UR4, UPT ;  /* 0x000000043f00728c */ /* 0x000fe2000bf05070 */
[----:B------:R-:W-:-:S03]  /*ba20*/  IMAD.MOV.U32 R8, RZ, RZ, c[0x0][0x388] ;  /* 0x0000e200ff087624 */ /* 0x000fc600078e00ff */
[----:B------:R-:W-:-:S03]  /*ba30*/  UISETP.NE.AND.EX UP0, UPT, URZ, UR5, UPT, UP0 ;  /* 0x000000053f00728c */ /* 0x000fc6000bf05300 */
[----:B------:R-:W-:-:S03]  /*ba40*/  ULDC.64 UR4, c[0x0][0x508] ;  /* 0x0001420000047ab9 */ /* 0x000fc60000000a00 */
[----:B------:R-:W-:-:S05]  /*ba50*/  PLOP3.LUT P0, PT, PT, PT, UP0, 0x80, 0x0 ;  /* 0x000000000000781c */ /* 0x000fca0003f0f008 */
[----:B------:R-:W-:-:S06]  /*ba60*/  @UP0 UIMAD.WIDE UR4, UR11, UR6, UR4 ;  /* 0x000000060b0402a5 */ /* 0x000fcc000f8e0204 */
[----:B------:R-:W-:Y:S01]  /*ba70*/  MOV R2, UR4 ;  /* 0x0000000400027c02 */ /* 0x000fe20008000f00 */
        /* <DEDUP_REMOVED lines=13> */
.L_x_38:
[----:B-1----:R-:W1:Y:S01]  /*bb50*/  S2R R0, SR_TID.X ;  /* 0x0000000000007919 */ /* 0x002e620000002100 */
[----:B------:R-:W-:Y:S01]  /*bb60*/  USHF.R.S32.HI UR6, URZ, 0x1f, UR11 ;  /* 0x0000001f3f067899 */ /* 0x000fe2000801140b */
[----:B------:R-:W-:Y:S01]  /*bb70*/  BSSY B0, `(.L_x_39) ;  /* 0x0000029000007945 */ /* 0x000fe20003800000 */
[----:B------:R-:W-:-:S02]  /*bb80*/  USEL UR11, UR11, URZ, !UP1 ;  /* 0x0000003f0b0b7287 */ /* 0x000fc4000c800000 */
[----:B------:R-:W-:Y:S01]  /*bb90*/  USEL UR6, UR6, URZ, !UP1 ;  /* 0x0000003f06067287 */ /* 0x000fe2000c800000 */
[----:B-1----:R-:W-:-:S13]  /*bba0*/  ISETP.GE.AND P0, PT, R0, 0x80, PT ;  /* 0x000000800000780c */ /* 0x002fda0003f06270 */
[----:B------:R-:W-:Y:S05]  /*bbb0*/  @P0 BRA `(.L_x_40) ;  /* 0x0000024000000947 */ /* 0x000fea0003800000 */
[----:B------:R-:W1:Y:S01]  /*bbc0*/  S2R R2, SR_CTAID.X ;  /* 0x0000000000027919 */ /* 0x000e620000002500 */
[----:B-----5:R-:W-:Y:S01]  /*bbd0*/  IMAD R3, R8, c[0x0][0x4e8], RZ ;  /* 0x00013a0008037a24 */ /* 0x020fe200078e02ff */
[----:B-1----:R-:W-:-:S04]  /*bbe0*/  LEA R2, R2, R0, 0x7 ;  /* 0x0000000002027211 */ /* 0x002fc800078e38ff */
[----:B------:R-:W-:-:S13]  /*bbf0*/  ISETP.GE.AND P0, PT, R2, R3, PT ;  /* 0x000000030200720c */ /* 0x000fda0003f06270 */
[----:B------:R-:W-:Y:S05]  /*bc00*/  @P0 BRA `(.L_x_40) ;  /* 0x000001f000000947 */ /* 0x000fea0003800000 */
[----:B------:R-:W-:Y:S01]  /*bc10*/  IMAD.MOV.U32 R3, RZ, RZ, c[0x0][0x4e8] ;  /* 0x00013a00ff037624 */ /* 0x000fe200078e00ff */
[----:B------:R-:W-:Y:S01]  /*bc20*/  ULDC.64 UR4, c[0x0][0x490] ;  /* 0x0001240000047ab9 */ /* 0x000fe20000000a00 */
[----:B------:R-:W-:Y:S01]  /*bc30*/  IMAD.MOV.U32 R6, RZ, RZ, R2 ;  /* 0x000000ffff067224 */ /* 0x000fe200078e0002 */
[----:B------:R-:W-:Y:S02]  /*bc40*/  UIMAD UR7, UR8, UR4, URZ ;  /* 0x00000004080772a4 */ /* 0x000fe4000f8e023f */
[----:B------:R-:W-:Y:S01]  /*bc50*/  ISETP.NE.AND P0, PT, R3, 0x1, PT ;  /* 0x000000010300780c */ /* 0x000fe20003f05270 */
[----:B------:R-:W-:Y:S02]  /*bc60*/  UMOV UR16, UR14 ;  /* 0x0000000e00107c82 */ /* 0x000fe40008000000 */
[----:B------:R-:W-:Y:S02]  /*bc70*/  UMOV UR17, UR15 ;  /* 0x0000000f00117c82 */ /* 0x000fe40008000000 */
[----:B------:R-:W-:-:S02]  /*bc80*/  UIMAD.WIDE.U32 UR16, UR9, UR4, UR16 ;  /* 0x00000004091072a5 */ /* 0x000fc4000f8e0010 */
[----:B------:R-:W-:-:S03]  /*bc90*/  UIMAD UR7, UR9, UR5, UR7 ;  /* 0x00000005090772a4 */ /* 0x000fc6000f8e0207 */
[----:B------:R-:W-:Y:S02]  /*bca0*/  ULDC.64 UR4, c[0x0][0x498] ;  /* 0x0001260000047ab9 */ /* 0x000fe40000000a00 */
[----:B------:R-:W-:Y:S01]  /*bcb0*/  UIADD3 UR17, UR7, UR17, URZ ;  /* 0x0000001107117290 */ /* 0x000fe2000fffe03f */
[----:B------:R-:W-:Y:S01]  /*bcc0*/  @P0 IMAD.HI.U32 R3, R2, c[0x0][0x4ec], RZ ;  /* 0x00013b0002030a27 */ /* 0x000fe200078e00ff */
[----:B------:R-:W-:Y:S02]  /*bcd0*/  UIMAD UR7, UR6, UR4, URZ ;  /* 0x00000004060772a4 */ /* 0x000fe4000f8e023f */
[----:B------:R-:W-:Y:S02]  /*bce0*/  UIMAD.WIDE.U32 UR16, UR11, UR4, UR16 ;  /* 0x000000040b1072a5 */ /* 0x000fe4000f8e0010 */
[----:B------:R-:W-:Y:S01]  /*bcf0*/  @P0 SHF.R.U32.HI R6, RZ, c[0x0][0x4f0], R3 ;  /* 0x00013c00ff060a19 */ /* 0x000fe20000011603 */
[----:B------:R-:W-:-:S03]  /*bd00*/  UIMAD UR5, UR11, UR5, UR7 ;  /* 0x000000050b0572a4 */ /* 0x000fc6000f8e0207 */
[C---:B------:R-:W-:Y:S02]  /*bd10*/  IADD3 R5, -R6.reuse, RZ, RZ ;  /* 0x000000ff06057210 */ /* 0x040fe40007ffe1ff */
[----:B------:R-:W-:Y:S02]  /*bd20*/  SHF.R.S32.HI R3, RZ, 0x1f, R6 ;  /* 0x0000001fff037819 */ /* 0x000fe40000011406 */
[----:B------:R-:W-:Y:S01]  /*bd30*/  IADD3 R6, P0, R6, UR16, RZ ;  /* 0x0000001006067c10 */ /* 0x000fe2000ff1e0ff */
[----:B------:R-:W-:Y:S02]  /*bd40*/  IMAD R5, R5, c[0x0][0x4e8], R2 ;  /* 0x00013a0005057a24 */ /* 0x000fe400078e0202 */
[----:B------:R-:W-:-:S03]  /*bd50*/  IMAD.U32 R2, RZ, RZ, UR5 ;  /* 0x00000005ff027e24 */ /* 0x000fc6000f8e00ff */
[----:B------:R-:W-:Y:S02]  /*bd60*/  SHF.R.S32.HI R4, RZ, 0x1f, R5 ;  /* 0x0000001fff047819 */ /* 0x000fe40000011405 */
[----:B------:R-:W-:-:S03]  /*bd70*/  IADD3.X R7, R3, UR17, R2, P0, !PT ;  /* 0x0000001103077c10 */ /* 0x000fc600087fe402 */
[----:B------:R-:W-:Y:S02]  /*bd80*/  IMAD R2, R4, c[0x0][0x488], RZ ;  /* 0x0001220004027a24 */ /* 0x000fe400078e02ff */
[----:B------:R-:W-:-:S04]  /*bd90*/  IMAD.WIDE.U32 R6, R5, c[0x0][0x488], R6 ;  /* 0x0001220005067a25 */ /* 0x000fc800078e0006 */
[----:B------:R-:W-:Y:S01]  /*bda0*/  IMAD R2, R5, c[0x0][0x48c], R2 ;  /* 0x0001230005027a24 */ /* 0x000fe200078e0202 */
[----:B------:R-:W-:-:S04]  /*bdb0*/  LEA R4, P0, R6, c[0x0][0x450], 0x2 ;  /* 0x0001140006047a11 */ /* 0x000fc800078010ff */
[----:B------:R-:W-:-:S04]  /*bdc0*/  IADD3 R2, R7, R2, RZ ;  /* 0x0000000207027210 */ /* 0x000fc80007ffe0ff */
[----:B------:R-:W-:Y:S01]  /*bdd0*/  LEA.HI.X R5, R6, c[0x0][0x454], R2, 0x2, P0 ;  /* 0x0001150006057a11 */ /* 0x000fe200000f1402 */
[----:B------:R-:W-:-:S05]  /*bde0*/  IMAD.MOV.U32 R2, RZ, RZ, -0x800000 ;  /* 0xff800000ff027424 */ /* 0x000fca00078e00ff */
[----:B------:R1:W-:Y:S02]  /*bdf0*/  STG.E [R4.64], R2 ;  /* 0x0000000204007986 */ /* 0x0003e4000c10190c */
.L_x_40:
[----:B------:R-:W-:Y:S05]  /*be00*/  BSYNC B0 ;  /* 0x0000000000007941 */ /* 0x000fea0003800000 */
.L_x_39:
[----:B------:R-:W2:Y:S01]  /*be10*/  S2R R3, SR_CTAID.X ;  /* 0x0000000000037919 */ /* 0x000ea20000002500 */
[----:B-1----:R-:W-:Y:S01]  /*be20*/  SHF.R.S32.HI R2, RZ, 0x1f, R0 ;  /* 0x0000001fff027819 */ /* 0x002fe20000011400 */
[----:B------:R-:W-:Y:S01]  /*be30*/  IMAD.MOV.U32 R4, RZ, RZ, c[0x0][0x4e8] ;  /* 0x00013a00ff047624 */ /* 0x000fe200078e00ff */
[----:B------:R-:W-:Y:S01]  /*be40*/  ULDC.64 UR4, c[0x0][0x3a0] ;  /* 0x0000e80000047ab9 */ /* 0x000fe20000000a00 */
[----:B-----5:R-:W-:Y:S01]  /*be50*/  IMAD R8, R8, c[0x0][0x4e8], RZ ;  /* 0x00013a0008087a24 */ /* 0x020fe200078e02ff */
[----:B------:R-:W-:Y:S01]  /*be60*/  LEA.HI R2, R2, R0, RZ, 0x3 ;  /* 0x0000000002027211 */ /* 0x000fe200078f18ff */
[----:B------:R-:W-:Y:S01]  /*be70*/  UIMAD UR7, UR15, UR4, URZ ;  /* 0x000000040f0772a4 */ /* 0x000fe2000f8e023f */
[----:B------:R-:W-:Y:S01]  /*be80*/  ISETP.NE.AND P0, PT, R4, 0x1, PT ;  /* 0x000000010400780c */ /* 0x000fe20003f05270 */
[----:B------:R-:W-:Y:S01]  /*be90*/  UIMAD.WIDE.U32 UR16, UR14, UR4, URZ ;  /* 0x000000040e1072a5 */ /* 0x000fe2000f8e003f */
[----:B------:R-:W-:Y:S01]  /*bea0*/  LOP3.LUT R5, R2, 0xfffffff8, RZ, 0xc0, !PT ;  /* 0xfffffff802057812 */ /* 0x000fe200078ec0ff */
[----:B------:R-:W-:Y:S01]  /*beb0*/  UIMAD UR7, UR14, UR5, UR7 ;  /* 0x000000050e0772a4 */ /* 0x000fe2000f8e0207 */
[----:B------:R-:W-:Y:S01]  /*bec0*/  SHF.R.S32.HI R2, RZ, 0x3, R2 ;  /* 0x00000003ff027819 */ /* 0x000fe20000011402 */
[----:B------:R-:W-:Y:S01]  /*bed0*/  BSSY B0, `(.L_x_41) ;  /* 0x0000033000007945 */ /* 0x000fe20003800000 */
[----:B------:R-:W-:Y:S01]  /*bee0*/  ULDC.64 UR4, c[0x0][0x3e8] ;  /* 0x0000fa0000047ab9 */ /* 0x000fe20000000a00 */
[----:B------:R-:W-:Y:S01]  /*bef0*/  IMAD.IADD R0, R0, 0x1, -R5 ;  /* 0x0000000100007824 */ /* 0x000fe200078e0a05 */
[----:B------:R-:W-:-:S02]  /*bf00*/  UIADD3 UR17, UR17, UR7, URZ ;  /* 0x0000000711117290 */ /* 0x000fc4000fffe03f */
[----:B------:R-:W-:Y:S02]  /*bf10*/  UIMAD UR7, UR8, UR4, URZ ;  /* 0x00000004080772a4 */ /* 0x000fe4000f8e023f */
[C---:B------:R-:W-:Y:S01]  /*bf20*/  LEA R5, R0.reuse, R2, 0x5 ;  /* 0x0000000200057211 */ /* 0x040fe200078e28ff */
[----:B------:R-:W-:Y:S02]  /*bf30*/  UIMAD.WIDE.U32 UR16, UR9, UR4, UR16 ;  /* 0x00000004091072a5 */ /* 0x000fe4000f8e0010 */
[----:B------:R-:W-:Y:S02]  /*bf40*/  UIMAD UR7, UR9, UR5, UR7 ;  /* 0x00000005090772a4 */ /* 0x000fe4000f8e0207 */
[C---:B--2---:R-:W-:Y:S01]  /*bf50*/  IMAD R5, R3.reuse, 0x80, R5 ;  /* 0x0000008003057824 */ /* 0x044fe200078e0205 */
[----:B------:R-:W-:Y:S01]  /*bf60*/  ULDC.64 UR4, c[0x0][0x3f0] ;  /* 0x0000fc0000047ab9 */ /* 0x000fe20000000a00 */
[----:B------:R-:W-:Y:S01]  /*bf70*/  IMAD R2, R3, 0x80, R2 ;  /* 0x0000008003027824 */ /* 0x000fe200078e0202 */
[----:B------:R-:W-:Y:S01]  /*bf80*/  UIMAD UR6, UR6, UR4, URZ ;  /* 0x00000004060672a4 */ /* 0x000fe2000f8e023f */
[----:B------:R-:W-:Y:S01]  /*bf90*/  @P0 IMAD.HI.U32 R4, R5, c[0x0][0x4ec], RZ ;  /* 0x00013b0005040a27 */ /* 0x000fe200078e00ff */
[----:B------:R-:W-:Y:S01]  /*bfa0*/  UIADD3 UR17, UR7, UR17, URZ ;  /* 0x0000001107117290 */ /* 0x000fe2000fffe03f */
[----:B------:R-:W-:Y:S01]  /*bfb0*/  MOV R7, R5 ;  /* 0x0000000500077202 */ /* 0x000fe20000000f00 */
[----:B------:R-:W-:Y:S01]  /*bfc0*/  UIMAD UR5, UR11, UR5, UR6 ;  /* 0x000000050b0572a4 */ /* 0x000fe2000f8e0206 */
[----:B------:R-:W-:Y:S01]  /*bfd0*/  SHF.L.U32 R3, R0, 0x3, RZ ;  /* 0x0000000300037819 */ /* 0x000fe200000006ff */
[----:B------:R-:W-:Y:S01]  /*bfe0*/  UIMAD.WIDE.U32 UR16, UR11, UR4, UR16 ;  /* 0x000000040b1072a5 */ /* 0x000fe2000f8e0010 */
[----:B------:R-:W-:-:S02]  /*bff0*/  @P0 SHF.R.U32.HI R7, RZ, c[0x0][0x4f0], R4 ;  /* 0x00013c00ff070a19 */ /* 0x000fc40000011604 */
[----:B------:R-:W-:Y:S01]  /*c000*/  IADD3 R0, R3, 0x40, RZ ;  /* 0x0000004003007810 */ /* 0x000fe20007ffe0ff */
[----:B------:R-:W-:Y:S01]  /*c010*/  UIADD3 UR5, UR17, UR5, URZ ;  /* 0x0000000511057290 */ /* 0x000fe2000fffe03f */
[--C-:B------:R-:W-:Y:S01]  /*c020*/  SHF.R.S32.HI R4, RZ, 0x1f, R7.reuse ;  /* 0x0000001fff047819 */ /* 0x100fe20000011407 */
[----:B------:R-:W-:Y:S01]  /*c030*/  IMAD.MOV R6, RZ, RZ, -R7 ;  /* 0x000000ffff067224 */ /* 0x000fe200078e0a07 */
[----:B------:R-:W-:Y:S01]  /*c040*/  MOV R10, UR16 ;  /* 0x00000010000a7c02 */ /* 0x000fe20008000f00 */
[----:B------:R-:W-:Y:S02]  /*c050*/  IMAD.U32 R11, RZ, RZ, UR17 ;  /* 0x00000011ff0b7e24 */ /* 0x000fe4000f8e00ff */
[----:B------:R-:W-:Y:S01]  /*c060*/  IMAD R6, R6, c[0x0][0x4e8], R5 ;  /* 0x00013a0006067a24 */ /* 0x000fe200078e0205 */
[----:B------:R-:W-:Y:S01]  /*c070*/  MOV R11, UR5 ;  /* 0x00000005000b7c02 */ /* 0x000fe20008000f00 */
[----:B------:R-:W-:-:S03]  /*c080*/  IMAD R4, R4, c[0x0][0x3e0], RZ ;  /* 0x0000f80004047a24 */ /* 0x000fc600078e02ff */
[----:B------:R-:W-:Y:S01]  /*c090*/  SHF.R.S32.HI R5, RZ, 0x1f, R6 ;  /* 0x0000001fff057819 */ /* 0x000fe20000011406 */
[C---:B------:R-:W-:Y:S02]  /*c0a0*/  IMAD R4, R7.reuse, c[0x0][0x3e4], R4 ;  /* 0x0000f90007047a24 */ /* 0x040fe400078e0204 */
[----:B------:R-:W-:-:S04]  /*c0b0*/  IMAD.WIDE.U32 R10, R7, c[0x0][0x3e0], R10 ;  /* 0x0000f800070a7a25 */ /* 0x000fc800078e000a */
[----:B------:R-:W-:Y:S02]  /*c0c0*/  IMAD R5, R5, c[0x0][0x3d8], RZ ;  /* 0x0000f60005057a24 */ /* 0x000fe400078e02ff */
[----:B------:R-:W-:Y:S02]  /*c0d0*/  IMAD.IADD R11, R11, 0x1, R4 ;  /* 0x000000010b0b7824 */ /* 0x000fe400078e0204 */
[C---:B------:R-:W-:Y:S02]  /*c0e0*/  IMAD R5, R6.reuse, c[0x0][0x3dc], R5 ;  /* 0x0000f70006057a24 */ /* 0x040fe400078e0205 */
[----:B------:R-:W-:-:S05]  /*c0f0*/  IMAD.WIDE.U32 R6, R6, c[0x0][0x3d8], R10 ;  /* 0x0000f60006067a25 */ /* 0x000fca00078e000a */
[----:B------:R-:W-:Y:S02]  /*c100*/  IADD3 R4, R7, R5, RZ ;  /* 0x0000000507047210 */ /* 0x000fe40007ffe0ff */
[----:B------:R-:W-:-:S04]  /*c110*/  LEA R5, P0, R6, c[0x0][0x380], 0x1 ;  /* 0x0000e00006057a11 */ /* 0x000fc800078008ff */
[----:B------:R-:W-:Y:S02]  /*c120*/  LEA.HI.X R4, R6, c[0x0][0x384], R4, 0x1, P0 ;  /* 0x0000e10006047a11 */ /* 0x000fe400000f0c04 */
[----:B------:R-:W-:Y:S01]  /*c130*/  ISETP.GE.AND P0, PT, R2, R8, PT ;  /* 0x000000080200720c */ /* 0x000fe20003f06270 */
[----:B------:R1:W2:Y:S04]  /*c140*/  SHFL.IDX PT, R6, R5, RZ, 0x181f ;  /* 0x00181fff05067589 */ /* 0x0002a800000e0000 */
[----:B------:R1:W3:Y:S08]  /*c150*/  SHFL.IDX PT, R7, R4, RZ, 0x181f ;  /* 0x00181fff04077589 */ /* 0x0002f000000e0000 */
[----:B------:R-:W-:Y:S05]  /*c160*/  @P0 BRA `(.L_x_42) ;  /* 0x0000009000000947 */ /* 0x000fea0003800000 */
[----:B------:R-:W-:Y:S02]  /*c170*/  ISETP.GE.AND P0, PT, R0, c[0x0][0x3c8], PT ;  /* 0x0000f20000007a0c */ /* 0x000fe40003f06270 */
[----:B------:R-:W-:-:S11]  /*c180*/  ISETP.GE.AND P1, PT, R3, c[0x0][0x3c8], PT ;  /* 0x0000f20003007a0c */ /* 0x000fd60003f26270 */
[----:B------:R-:W-:Y:S02]  /*c190*/  @!P0 SHF.R.S32.HI R9, RZ, 0x1f, R0 ;  /* 0x0000001fff098819 */ /* 0x000fe40000011400 */
[----:B--23--:R-:W-:Y:S02]  /*c1a0*/  @!P1 IMAD.WIDE R10, R3, 0x2, R6 ;  /* 0x00000002030a9825 */ /* 0x00cfe400078e0206 */
[----:B------:R-:W-:-:S03]  /*c1b0*/  @!P0 LEA.HI R9, R9, R0, RZ, 0x3 ;  /* 0x0000000009098211 */ /* 0x000fc600078f18ff */
[----:B------:R2:W-:Y:S01]  /*c1c0*/  @!P1 ST.E.128 [R10.64], RZ ;  /* 0x000000ff0a009985 */ /* 0x0005e2000c101d0c */
[----:B------:R-:W-:-:S05]  /*c1d0*/  @!P0 LOP3.LUT R9, R9, 0xfffffff8, RZ, 0xc0, !PT ;  /* 0xfffffff809098812 */ /* 0x000fca00078ec0ff */
[----:B------:R-:W-:-:S05]  /*c1e0*/  @!P0 IMAD.WIDE R6, R9, 0x2, R6 ;  /* 0x0000000209068825 */ /* 0x000fca00078e0206 */
[----:B------:R2:W-:Y:S02]  /*c1f0*/  @!P0 ST.E.128 [R6.64], RZ ;  /* 0x000000ff06008985 */ /* 0x0005e4000c101d0c */
.L_x_42:
[----:B------:R-:W-:Y:S05]  /*c200*/  BSYNC B0 ;  /* 0x0000000000007941 */ /* 0x000fea0003800000 */
.L_x_41:
[----:B--2---:R-:W-:Y:S01]  /*c210*/  IADD3 R6, R2, 0x20, RZ ;  /* 0x0000002002067810 */ /* 0x004fe20007ffe0ff */
[----:B------:R2:W4:Y:S01]  /*c220*/  SHFL.IDX PT, R11, R4, 0x1, 0x181f ;  /* 0x00381f00040b7f89 */ /* 0x00052200000e0000 */
[----:B------:R-:W-:Y:S02]  /*c230*/  BSSY B0, `(.L_x_43) ;  /* 0x000000d000007945 */ /* 0x000fe40003800000 */
[----:B------:R-:W-:Y:S01]  /*c240*/  ISETP.GE.AND P0, PT, R6, R8, PT ;  /* 0x000000080600720c */ /* 0x000fe20003f06270 */
[----:B------:R2:W1:-:S12]  /*c250*/  SHFL.IDX PT, R10, R5, 0x1, 0x181f ;  /* 0x00381f00050a7f89 */ /* 0x00045800000e0000 */
[----:B------:R-:W-:Y:S05]  /*c260*/  @P0 BRA `(.L_x_44) ;  /* 0x0000009000000947 */ /* 0x000fea0003800000 */
[----:B------:R-:W-:Y:S02]  /*c270*/  ISETP.GE.AND P0, PT, R0, c[0x0][0x3c8], PT ;  /* 0x0000f20000007a0c */ /* 0x000fe40003f06270 */
[----:B------:R-:W-:-:S11]  /*c280*/  ISETP.GE.AND P1, PT, R3, c[0x0][0x3c8], PT ;  /* 0x0000f20003007a0c */ /* 0x000fd60003f26270 */
[----:B------:R-:W-:Y:S02]  /*c290*/  @!P0 SHF.R.S32.HI R6, RZ, 0x1f, R0 ;  /* 0x0000001fff068819 */ /* 0x000fe40000011400 */
[----:B-1--4-:R-:W-:Y:S02]  /*c2a0*/  @!P1 IMAD.WIDE R12, R3, 0x2, R10 ;  /* 0x00000002030c9825 */ /* 0x012fe400078e020a */
[----:B------:R-:W-:-:S03]  /*c2b0*/  @!P0 LEA.HI R6, R6, R0, RZ, 0x3 ;  /* 0x0000000006068211 */ /* 0x000fc600078f18ff */
[----:B------:R1:W-:Y:S01]  /*c2c0*/  @!P1 ST.E.128 [R12.64], RZ ;  /* 0x000000ff0c009985 */ /* 0x0003e2000c101d0c */
[----:B------:R-:W-:-:S05]  /*c2d0*/  @!P0 LOP3.LUT R6, R6, 0xfffffff8, RZ, 0xc0, !PT ;  /* 0xfffffff806068812 */ /* 0x000fca00078ec0ff */
[----:B---3--:R-:W-:-:S05]  /*c2e0*/  @!P0 IMAD.WIDE R6, R6, 0x2, R10 ;  /* 0x0000000206068825 */ /* 0x008fca00078e020a */
[----:B------:R1:W-:Y:S02]  /*c2f0*/  @!P0 ST.E.128 [R6.64], RZ ;  /* 0x000000ff06008985 */ /* 0x0003e4000c101d0c */
.L_x_44:
[----:B------:R-:W-:Y:S05]  /*c300*/  BSYNC B0 ;  /* 0x0000000000007941 */ /* 0x000fea0003800000 */
.L_x_43:
[----:B-1----:R-:W-:Y:S01]  /*c310*/  IADD3 R6, R2, 0x40, RZ ;  /* 0x0000004002067810 */ /* 0x002fe20007ffe0ff */
[----:B----4-:R1:W4:Y:S01]  /*c320*/  SHFL.IDX PT, R11, R4, 0x2, 0x181f ;  /* 0x00581f00040b7f89 */ /* 0x01032200000e0000 */
[----:B------:R-:W-:Y:S02]  /*c330*/  BSSY B0, `(.L_x_45) ;  /* 0x000000d000007945 */ /* 0x000fe40003800000 */
[----:B------:R-:W-:Y:S01]  /*c340*/  ISETP.GE.AND P0, PT, R6, R8, PT ;  /* 0x000000080600720c */ /* 0x000fe20003f06270 */
[----:B------:R1:W2:-:S12]  /*c350*/  SHFL.IDX PT, R10, R5, 0x2, 0x181f ;  /* 0x00581f00050a7f89 */ /* 0x00029800000e0000 */
[----:B------:R-:W-:Y:S05]  /*c360*/  @P0 BRA `(.L_x_46) ;  /* 0x0000009000000947 */ /* 0x000fea0003800000 */
[----:B------:R-:W-:Y:S02]  /*c370*/  ISETP.GE.AND P0, PT, R0, c[0x0][0x3c8], PT ;  /* 0x0000f20000007a0c */ /* 0x000fe40003f06270 */
[----:B------:R-:W-:-:S11]  /*c380*/  ISETP.GE.AND P1, PT, R3, c[0x0][0x3c8], PT ;  /* 0x0000f20003007a0c */ /* 0x000fd60003f26270 */
[----:B------:R-:W-:Y:S02]  /*c390*/  @!P0 SHF.R.S32.HI R6, RZ, 0x1f, R0 ;  /* 0x0000001fff068819 */ /* 0x000fe40000011400 */
[----:B--2-4-:R-:W-:Y:S02]  /*c3a0*/  @!P1 IMAD.WIDE R12, R3, 0x2, R10 ;  /* 0x00000002030c9825 */ /* 0x014fe400078e020a */
[----:B------:R-:W-:-:S03]  /*c3b0*/  @!P0 LEA.HI R6, R6, R0, RZ, 0x3 ;  /* 0x0000000006068211 */ /* 0x000fc600078f18ff */
[----:B------:R2:W-:Y:S01]  /*c3c0*/  @!P1 ST.E.128 [R12.64], RZ ;  /* 0x000000ff0c009985 */ /* 0x0005e2000c101d0c */
[----:B------:R-:W-:-:S05]  /*c3d0*/  @!P0 LOP3.LUT R6, R6, 0xfffffff8, RZ, 0xc0, !PT ;  /* 0xfffffff806068812 */ /* 0x000fca00078ec0ff */
[----:B---3--:R-:W-:-:S05]  /*c3e0*/  @!P0 IMAD.WIDE R6, R6, 0x2, R10 ;  /* 0x0000000206068825 */ /* 0x008fca00078e020a */
[----:B------:R2:W-:Y:S02]  /*c3f0*/  @!P0 ST.E.128 [R6.64], RZ ;  /* 0x000000ff06008985 */ /* 0x0005e4000c101d0c */
.L_x_46:
[----:B------:R-:W-:Y:S05]  /*c400*/  BSYNC B0 ;  /* 0x0000000000007941 */ /* 0x000fea0003800000 */
.L_x_45:
[----:B------:R-:W-:Y:S01]  /*c410*/  IADD3 R2, R2, 0x60, RZ ;  /* 0x0000006002027810 */ /* 0x000fe20007ffe0ff */
[----:B--23--:R2:W3:Y:S03]  /*c420*/  SHFL.IDX PT, R7, R4, 0x3, 0x181f ;  /* 0x00781f0004077f89 */ /* 0x00c4e600000e0000 */
[----:B------:R-:W-:Y:S01]  /*c430*/  ISETP.GE.AND P0, PT, R2, R8, PT ;  /* 0x000000080200720c */ /* 0x000fe20003f06270 */
[----:B------:R2:W1:-:S12]  /*c440*/  SHFL.IDX PT, R6, R5, 0x3, 0x181f ;  /* 0x00781f0005067f89 */ /* 0x00045800000e0000 */
[----:B------:R-:W-:Y:S05]  /*c450*/  @P0 EXIT ;  /* 0x000000000000094d */ /* 0x000fea0003800000 */
[----:B------:R-:W-:-:S13]  /*c460*/  ISETP.GE.AND P0, PT, R3, c[0x0][0x3c8], PT ;  /* 0x0000f20003007a0c */ /* 0x000fda0003f06270 */
[----:B-1-3--:R-:W-:-:S05]  /*c470*/  @!P0 IMAD.WIDE R2, R3, 0x2, R6 ;  /* 0x0000000203028825 */ /* 0x00afca00078e0206 */
[----:B------:R1:W-:Y:S01]  /*c480*/  @!P0 ST.E.128 [R2.64], RZ ;  /* 0x000000ff02008985 */ /* 0x0003e2000c101d0c */
[----:B------:R-:W-:-:S13]  /*c490*/  ISETP.GE.AND P0, PT, R0, c[0x0][0x3c8], PT ;  /* 0x0000f20000007a0c */ /* 0x000fda0003f06270 */
[----:B------:R-:W-:Y:S05]  /*c4a0*/  @P0 EXIT ;  /* 0x000000000000094d */ /* 0x000fea0003800000 */
[----:B-1----:R-:W-:-:S04]  /*c4b0*/  SHF.R.S32.HI R2, RZ, 0x1f, R0 ;  /* 0x0000001fff027819 */ /* 0x002fc80000011400 */
[----:B------:R-:W-:-:S04]  /*c4c0*/  LEA.HI R0, R2, R0, RZ, 0x3 ;  /* 0x0000000002007211 */ /* 0x000fc800078f18ff */
[----:B------:R-:W-:-:S05]  /*c4d0*/  LOP3.LUT R0, R0, 0xfffffff8, RZ, 0xc0, !PT ;  /* 0xfffffff800007812 */ /* 0x000fca00078ec0ff */
[----:B------:R-:W-:-:S05]  /*c4e0*/  IMAD.WIDE R6, R0, 0x2, R6 ;  /* 0x0000000200067825 */ /* 0x000fca00078e0206 */
[----:B------:R-:W-:Y:S01]  /*c4f0*/  ST.E.128 [R6.64], RZ ;  /* 0x000000ff06007985 */ /* 0x000fe2000c101d0c */
[----:B------:R-:W-:Y:S05]  /*c500*/  EXIT ;  /* 0x000000000000794d */ /* 0x000fea0003800000 */
.L_x_47:
        /* <DEDUP_REMOVED lines=15> */
.L_x_2166:


//--------------------- .text._ZN7cutlass13device_kernelIN5flash19enable_sm80_to_sm89INS1_16FlashAttnFwdSm80INS1_25CollectiveMainloopFwdSm80ILi8ELi1ELb1EN4cute5tupleIJNS5_1CILi128EEES8_S8_EEELi128ENS_10bfloat16_tEfNS_4arch4Sm80ELb0ELb0ELb1ELb1ELb1ELb1ELb1ELb0EEENS1_21CollectiveEpilogueFwdIS9_NS6_IJNS7_ILi1EEESF_SF_EEESA_SC_Li256ELb1ELb1ELb0ELb0EEENS1_19SingleTileSchedulerILb1ELb0ELb1ELi128EEEEEEEEEvNT_6ParamsE --------------------------
	.section	.text._ZN7cutlass13device_kernelIN5flash19enable_sm80_to_sm89INS1_16FlashAttnFwdSm80INS1_25CollectiveMainloopFwdSm80ILi8ELi1ELb1EN4cute5tupleIJNS5_1CILi128EEES8_S8_EEELi128ENS_10bfloat16_tEfNS_4arch4Sm80ELb0ELb0ELb1ELb1ELb1ELb1ELb1ELb0EEENS1_21CollectiveEpilogueFwdIS9_NS6_IJNS7_ILi1EEESF_SF_EEESA_SC_Li256ELb1ELb1ELb0ELb0EEENS1_19SingleTileSchedulerILb1ELb0ELb1ELi128EEEEEEEEEvNT_6ParamsE,"ax",@progbits
	.sectioninfo	@"SHI_REGISTERS=255"
	.align	128
.text._ZN7cutlass13device_kernelIN5flash19enable_sm80_to_sm89INS1_16FlashAttnFwdSm80INS1_25CollectiveMainloopFwdSm80ILi8ELi1ELb1EN4cute5tupleIJNS5_1CILi128EEES8_S8_EEELi128ENS_10bfloat16_tEfNS_4arch4Sm80ELb0ELb0ELb1ELb1ELb1ELb1ELb1ELb0EEENS1_21CollectiveEpilogueFwdIS9_NS6_IJNS7_ILi1EEESF_SF_EEESA_SC_Li256ELb1ELb1ELb0ELb0EEENS1_19SingleTileSchedulerILb1ELb0ELb1ELi128EEEEEEEEEvNT_6ParamsE:
        .type           _ZN7cutlass13device_kernelIN5flash19enable_sm80_to_sm89INS1_16FlashAttnFwdSm80INS1_25CollectiveMainloopFwdSm80ILi8ELi1ELb1EN4cute5tupleIJNS5_1CILi128EEES8_S8_EEELi128ENS_10bfloat16_tEfNS_4arch4Sm80ELb0ELb0ELb1ELb1ELb1ELb1ELb1ELb0EEENS1_21CollectiveEpilogueFwdIS9_NS6_IJNS7_ILi1EEESF_SF_EEESA_SC_Li256ELb1ELb1ELb0ELb0EEENS1_19SingleTileSchedulerILb1ELb0ELb1ELi128EEEEEEEEEvNT_6ParamsE,@function
        .size           _ZN7cutlass13device_kernelIN5flash19enable_sm80_to_sm89INS1_16FlashAttnFwdSm80INS1_25CollectiveMainloopFwdSm80ILi8ELi1ELb1EN4cute5tupleIJNS5_1CILi128EEES8_S8_EEELi128ENS_10bfloat16_tEfNS_4arch4Sm80ELb0ELb0ELb1ELb1ELb1ELb1ELb1ELb0EEENS1_21CollectiveEpilogueFwdIS9_NS6_IJNS7_ILi1EEESF_SF_EEESA_SC_Li256ELb1ELb1ELb0ELb0EEENS1_19SingleTileSchedulerILb1ELb0ELb1ELi128EEEEEEEEEvNT_6ParamsE,(.L_x_2167 - _ZN7cutlass13device_kernelIN5flash19enable_sm80_to_sm89INS1_16FlashAttnFwdSm80INS1_25CollectiveMainloopFwdSm80ILi8ELi1ELb1EN4cute5tupleIJNS5_1CILi128EEES8_S8_EEELi128ENS_10bfloat16_tEfNS_4arch4Sm80ELb0ELb0ELb1ELb1ELb1ELb1ELb1ELb0EEENS1_21CollectiveEpilogueFwdIS9_NS6_IJNS7_ILi1EEESF_SF_EEESA_SC_Li256ELb1ELb1ELb0ELb0EEENS1_19SingleTileSchedulerILb1ELb0ELb1ELi128EEEEEEEEEvNT_6ParamsE)
        .other          _ZN7cutlass13device_kernelIN5flash19enable_sm80_to_sm89INS1_16FlashAttnFwdSm80INS1_25CollectiveMainloopFwdSm80ILi8ELi1ELb1EN4cute5tupleIJNS5_1CILi128EEES8_S8_EEELi128ENS_10bfloat16_tEfNS_4arch4Sm80ELb0ELb0ELb1ELb1ELb1ELb1ELb1ELb0EEENS1_21CollectiveEpilogueFwdIS9_NS6_IJNS7_ILi1EEESF_SF_EEESA_SC_Li256ELb1ELb1ELb0ELb0EEENS1_19SingleTileSchedulerILb1ELb0ELb1ELi128EEEEEEEEEvNT_6ParamsE,@"STO_CUDA_ENTRY STV_DEFAULT"
_ZN7cutlass13device_kernelIN5flash19enable_sm80_to_sm89INS1_16FlashAttnFwdSm80INS1_25CollectiveMainloopFwdSm80ILi8ELi1ELb1EN4cute5tupleIJNS5_1CILi128EEES8_S8_EEELi128ENS_10bfloat16_tEfNS_4arch4Sm80ELb0ELb0ELb1ELb1ELb1ELb1ELb1ELb0EEENS1_21CollectiveEpilogueFwdIS9_NS6_IJNS7_ILi1EEESF_SF_EEESA_SC_Li256ELb1ELb1ELb0ELb0EEENS1_19SingleTileSchedulerILb1ELb0ELb1ELi128EEEEEEEEEvNT_6ParamsE:
        /* <DEDUP_REMOVED lines=12> */
[----:B------:R-:W-:Y:S05]  /*00c0*/  @!P0 BRA `(.L_x_48) ;  /* 0x000001c000008947 */ /* 0x000fea0003800000 */
[----:B---3--:R-:W-:-:S04]  /*00d0*/  ISETP.NE.U32.AND P0, PT, RZ, c[0x0][0x568], PT ;  /* 0x00015a00ff007a0c */ /* 0x008fc80003f05070 */
[----:B------:R-:W-:-:S13]  /*00e0*/  ISETP.NE.AND.EX P0, PT, RZ, c[0x0][0x56c], PT, P0 ;  /* 0x00015b00ff007a0c */ /* 0x000fda0003f05300 */
[----:B------:R-:W-:Y:S05]  /*00f0*/  @!P0 BRA `(.L_x_49) ;  /* 0x0000005000008947 */ /* 0x000fea0003800000 */
[----:B------:R-:W-:Y:S02]  /*0100*/  MOV R2, UR4 ;  /* 0x0000000400027c02 */ /* 0x000fe40008000f00 */
[----:B------:R-:W-:-:S05]  /*0110*/  MOV R3, UR5 ;  /* 0x0000000500037c02 */ /* 0x000fca0008000f00 */
[----:B------:R-:W2:Y:S02]  /*0120*/  LDG.E R2, [R2.64] ;  /* 0x0000001402027981 */ /* 0x000ea4000c1e1900 */
[----:B--2---:R1:W2:Y:S02]  /*0130*/  R2UR UR6, R2 ;  /* 0x00000000020673c2 */ /* 0x0042a400000e0000 */
[----:B-12---:R-:W-:Y:S05]  /*0140*/  BRA `(.L_x_50) ;  /* 0x000000e000007947 */ /* 0x006fea0003800000 */
.L_x_49:
        /* <DEDUP_REMOVED lines=13> */
.L_x_51:
[----:B------:R-:W-:Y:S02]  /*0220*/  ULDC UR6, c[0x0][0x54c] ;  /* 0x0001530000067ab9 */ /* 0x000fe40000000800 */
.L_x_50:
[----:B------:R-:W-:Y:S02]  /*0230*/  ULDC UR4, c[0x0][0x548] ;  /* 0x0001520000047ab9 */ /* 0x000fe40000000800 */
[----:B------:R-:W-:-:S02]  /*0240*/  USHF.L.U32 UR5, UR12, 0x7, URZ ;  /* 0x000000070c057899 */ /* 0x000fc4000800063f */
[----:B------:R-:W-:-:S04]  /*0250*/  UIMAD UR4, UR6, UR4, URZ ;  /* 0x00000004060472a4 */ /* 0x000fc8000f8e023f */
[----:B------:R-:W-:-:S04]  /*0260*/  UISETP.GE.AND UP0, UPT, UR5, UR4, UPT ;  /* 0x000000040500728c */ /* 0x000fc8000bf06270 */
[----:B------:R-:W-:Y:S01]  /*0270*/  USEL UR19, UR19, 0xffffffff, !UP0 ;  /* 0xffffffff13137887 */ /* 0x000fe2000c000000 */
[----:B------:R-:W-:Y:S05]  /*0280*/  BRA `(.L_x_52) ;  /* 0x000001b000007947 */ /* 0x000fea0003800000 */
.L_x_48:
        /* <DEDUP_REMOVED lines=8> */
.L_x_53:
        /* <DEDUP_REMOVED lines=13> */
.L_x_55:
[----:B------:R-:W-:Y:S02]  /*03e0*/  ULDC UR6, c[0x0][0x54c] ;  /* 0x0001530000067ab9 */ /* 0x000fe40000000800 */
.L_x_54:
[----:B------:R-:W-:Y:S02]  /*03f0*/  ULDC UR4, c[0x0][0x548] ;  /* 0x0001520000047ab9 */ /* 0x000fe40000000800 */
[----:B------:R-:W-:-:S02]  /*0400*/  USHF.L.U32 UR5, UR12, 0x7, URZ ;  /* 0x000000070c057899 */ /* 0x000fc4000800063f */
[----:B------:R-:W-:-:S04]  /*0410*/  UIMAD UR4, UR6, UR4, URZ ;  /* 0x00000004060472a4 */ /* 0x000fc8000f8e023f */
[----:B------:R-:W-:-:S04]  /*0420*/  UISETP.GE.AND UP0, UPT, UR5, UR4, UPT ;  /* 0x000000040500728c */ /* 0x000fc8000bf06270 */
[----:B------:R-:W-:-:S06]  /*0430*/  USEL UR19, UR19, 0xffffffff, !UP0 ;  /* 0xffffffff13137887 */ /* 0x000fcc000c000000 */
.L_x_52:
[----:B------:R-:W-:-:S13]  /*0440*/  ISETP.LE.AND P0, PT, RZ, UR19, PT ;  /* 0x00000013ff007c0c */ /* 0x000fda000bf03270 */
[----:B------:R-:W-:Y:S05]  /*0450*/  @!P0 EXIT ;  /* 0x000000000000894d */ /* 0x000fea0003800000 */
[----:B------:R-:W-:Y:S01]  /*0460*/  ULDC.64 UR4, c[0x0][0x360] ;  /* 0x0000d80000047ab9 */ /* 0x000fe20000000a00 */
[----:B------:R-:W-:Y:S01]  /*0470*/  ISETP.NE.U32.AND P3, PT, RZ, c[0x0][0x348], PT ;  /* 0x0000d200ff007a0c */ /* 0x000fe20003f65070 */
[----:B------:R-:W-:Y:S02]  /*0480*/  UISETP.NE.U32.AND UP0, UPT, URZ, UR4, UPT ;  /* 0x000000043f00728c */ /* 0x000fe4000bf05070 */
[----:B------:R-:W-:Y:S01]  /*0490*/  ULDC.64 UR6, c[0x0][0x370] ;  /* 0x0000dc0000067ab9 */ /* 0x000fe20000000a00 */
[----:B------:R-:W-:Y:S01]  /*04a0*/  ISETP.NE.AND.EX P3, PT, RZ, c[0x0][0x34c], PT, P3 ;  /* 0x0000d300ff007a0c */ /* 0x000fe20003f65330 */
[----:B------:R-:W-:Y:S02]  /*04b0*/  UISETP.NE.AND.EX UP0, UPT, URZ, UR5, UPT, UP0 ;  /* 0x000000053f00728c */ /* 0x000fe4000bf05300 */
[----:B------:R-:W-:Y:S02]  /*04c0*/  UISETP.NE.U32.AND UP1, UPT, URZ, UR6, UPT ;  /* 0x000000063f00728c */ /* 0x000fe4000bf25070 */
[----:B------:R-:W-:-:S02]  /*04d0*/  ULDC.64 UR4, c[0x0][0x360] ;  /* 0x0000d80000047ab9 */ /* 0x000fc40000000a00 */
[----:B------:R-:W-:Y:S01]  /*04e0*/  UISETP.NE.AND.EX UP1, UPT, URZ, UR7, UPT, UP1 ;  /* 0x000000073f00728c */ /* 0x000fe2000bf25310 */
[----:B------:R-:W-:Y:S01]  /*04f0*/  PLOP3.LUT P0, PT, PT, PT, UP0, 0x80, 0x0 ;  /* 0x000000000000781c */ /* 0x000fe20003f0f008 */
[----:B------:R-:W-:Y:S02]  /*0500*/  ULDC.64 UR8, c[0x0][0x370] ;  /* 0x0000dc0000087ab9 */ /* 0x000fe40000000a00 */
[----:B------:R-:W-:Y:S02]  /*0510*/  ULDC.64 UR6, c[0x0][0x348] ;  /* 0x0000d20000067ab9 */ /* 0x000fe40000000a00 */
[----:B------:R-:W-:Y:S01]  /*0520*/  @UP0 UIMAD.WIDE UR4, UR19, UR22, UR4 ;  /* 0x00000016130402a5 */ /* 0x000fe2000f8e0204 */
[----:B------:R-:W-:Y:S01]  /*0530*/  PLOP3.LUT P2, PT, PT, PT, UP1, 0x80, 0x0 ;  /* 0x000000000000781c */ /* 0x000fe20003f4f018 */
[----:B------:R-:W-:Y:S01]  /*0540*/  UIMAD.WIDE UR6, UR19, UR22, UR6 ;  /* 0x00000016130672a5 */ /* 0x000fe2000f8e0206 */
[----:B------:R-:W-:Y:S02]  /*0550*/  ISETP.NE.U32.AND P4, PT, RZ, c[0x0][0x350], PT ;  /* 0x0000d400ff007a0c */ /* 0x000fe40003f85070 */
[----:B------:R-:W-:Y:S01]  /*0560*/  @UP1 UIMAD.WIDE UR8, UR19, UR22, UR8 ;  /* 0x00000016130812a5 */ /* 0x000fe2000f8e0208 */
[----:B------:R-:W-:Y:S01]  /*0570*/  IMAD.U32 R2, RZ, RZ, UR4 ;  /* 0x00000004ff027e24 */ /* 0x000fe2000f8e00ff */
[----:B------:R-:W-:Y:S01]  /*0580*/  MOV R3, UR5 ;  /* 0x0000000500037c02 */ /* 0x000fe20008000f00 */
[----:B------:R-:W-:Y:S01]  /*0590*/  ULDC.64 UR4, c[0x0][0x358] ;  /* 0x0000d60000047ab9 */ /* 0x000fe20000000a00 */
[----:B------:R-:W-:Y:S01]  /*05a0*/  IMAD.U32 R10, RZ, RZ, UR6 ;  /* 0x00000006ff0a7e24 */ /* 0x000fe2000f8e00ff */
[----:B------:R-:W-:Y:S01]  /*05b0*/  UISETP.NE.U32.AND UP2, UPT, URZ, UR4, UPT ;  /* 0x000000043f00728c */ /* 0x000fe2000bf45070 */
[----:B------:R-:W-:Y:S01]  /*05c0*/  IMAD.U32 R11, RZ, RZ, UR7 ;  /* 0x00000007ff0b7e24 */ /* 0x000fe2000f8e00ff */
[----:B------:R-:W-:Y:S01]  /*05d0*/  ISETP.NE.AND.EX P4, PT, RZ, c[0x0][0x354], PT, P4 ;  /* 0x0000d500ff007a0c */ /* 0x000fe20003f85340 */
[----:B------:R-:W-:Y:S01]  /*05e0*/  IMAD.U32 R4, RZ, RZ, UR8 ;  /* 0x00000008ff047e24 */ /* 0x000fe2000f8e00ff */
[----:B------:R-:W-:Y:S01]  /*05f0*/  UISETP.NE.AND.EX UP2, UPT, URZ, UR5, UPT, UP2 ;  /* 0x000000053f00728c */ /* 0x000fe2000bf45320 */
[----:B------:R-:W-:Y:S01]  /*0600*/  IMAD.U32 R5, RZ, RZ, UR9 ;  /* 0x00000009ff057e24 */ /* 0x000fe2000f8e00ff */
[----:B------:R-:W-:Y:S01]  /*0610*/  ULDC.64 UR6, c[0x0][0x350] ;  /* 0x0000d40000067ab9 */ /* 0x000fe20000000a00 */
[----:B------:R1:W2:Y:S01]  /*0620*/  @P0 LDG.E R0, [R2.64] ;  /* 0x0000001402000981 */ /* 0x0002a2000c1e1900 */
[----:B------:R-:W-:-:S02]  /*0630*/  ULDC.64 UR4, c[0x0][0x358] ;  /* 0x0000d60000047ab9 */ /* 0x000fc40000000a00 */
[----:B------:R-:W-:Y:S01]  /*0640*/  PLOP3.LUT P1, PT, PT, PT, UP2, 0x80, 0x0 ;  /* 0x000000000000781c */ /* 0x000fe20003f2f028 */
[----:B------:R-:W-:Y:S01]  /*0650*/  UIMAD.WIDE UR6, UR19, UR22, UR6 ;  /* 0x00000016130672a5 */ /* 0x000fe2000f8e0206 */
[----:B------:R-:W3:Y:S01]  /*0660*/  @P2 LDG.E R4, [R4.64] ;  /* 0x0000001404042981 */ /* 0x000ee2000c1e1900 */
[----:B------:R-:W-:Y:S01]  /*0670*/  UIMAD.WIDE UR4, UR19, UR22, UR4 ;  /* 0x00000016130472a5 */ /* 0x000fe2000f8e0204 */
[----:B------:R-:W-:-:S03]  /*0680*/  MOV R88, RZ ;  /* 0x000000ff00587202 */ /* 0x000fc60000000f00 */
[----:B------:R-:W-:Y:S01]  /*0690*/  IMAD.U32 R8, RZ, RZ, UR6 ;  /* 0x00000006ff087e24 */ /* 0x000fe2000f8e00ff */
[----:B------:R-:W-:Y:S01]  /*06a0*/  MOV R9, UR7 ;  /* 0x0000000700097c02 */ /* 0x000fe20008000f00 */
[----:B------:R-:W-:Y:S01]  /*06b0*/  IMAD.U32 R6, RZ, RZ, UR4 ;  /* 0x00000004ff067e24 */ /* 0x000fe2000f8e00ff */
[----:B------:R-:W-:-:S03]  /*06c0*/  MOV R7, UR5 ;  /* 0x0000000500077c02 */ /* 0x000fc60008000f00 */
[----:B------:R4:W5:Y:S04]  /*06d0*/  @P4 LDG.E R88, [R8.64] ;  /* 0x0000001408584981 */ /* 0x000968000c1e1900 */
[----:B-1----:R-:W4:Y:S01]  /*06e0*/  @P3 LDG.E R3, [R10.64] ;  /* 0x000000140a033981 */ /* 0x002f22000c1e1900 */
[----:B------:R-:W-:-:S06]  /*06f0*/  IMAD.MOV.U32 R2, RZ, RZ, RZ ;  /* 0x000000ffff027224 */ /* 0x000fcc00078e00ff */
[----:B------:R1:W5:Y:S01]  /*0700*/  @P1 LDG.E R2, [R6.64] ;  /* 0x0000001406021981 */ /* 0x000362000c1e1900 */
[----:B------:R-:W1:Y:S01]  /*0710*/  S2UR UR11, SR_CTAID.Y ;  /* 0x00000000000b79c3 */ /* 0x000e620000002600 */
[----:B------:R-:W-:Y:S02]  /*0720*/  UMOV UR14, URZ ;  /* 0x0000003f000e7c82 */ /* 0x000fe40008000000 */
[----:B------:R-:W-:Y:S02]  /*0730*/  ULDC UR18, c[0x0][0x168] ;  /* 0x00005a0000127ab9 */ /* 0x000fe40000000800 */
[----:B------:R-:W-:Y:S02]  /*0740*/  UMOV UR15, URZ ;  /* 0x0000003f000f7c82 */ /* 0x000fe40008000000 */
[----:B------:R-:W-:Y:S02]  /*0750*/  ULDC UR4, c[0x0][0x2ac] ;  /* 0x0000ab0000047ab9 */ /* 0x000fe40000000800 */
[----:B------:R-:W-:-:S02]  /*0760*/  ULDC UR17, c[0x0][0x1d0] ;  /* 0x0000740000117ab9 */ /* 0x000fc40000000800 */
[----:B------:R-:W-:Y:S02]  /*0770*/  UIMAD UR17, UR4, UR17, URZ ;  /* 0x00000011041172a4 */ /* 0x000fe4000f8e023f */
[----:B------:R-:W-:Y:S02]  /*0780*/  ULDC UR16, c[0x0][0x228] ;  /* 0x00008a0000107ab9 */ /* 0x000fe40000000800 */
[----:B-1----:R-:W-:Y:S01]  /*0790*/  USHF.R.S32.HI UR10, URZ, 0x1f, UR11 ;  /* 0x0000001f3f0a7899 */ /* 0x002fe2000801140b */
[----:B--2---:R1:W2:Y:S08]  /*07a0*/  @P0 R2UR UR18, R0 ;  /* 0x00000000001203c2 */ /* 0x0042b000000e0000 */
[----:B---3--:R1:W3:Y:S08]  /*07b0*/  @P2 R2UR UR14, R4 ;  /* 0x00000000040e23c2 */ /* 0x0082f000000e0000 */
[----:B----4-:R1:W4:Y:S01]  /*07c0*/  @P3 R2UR UR15, R3 ;  /* 0x00000000030f33c2 */ /* 0x01032200000e0000 */
[----:B------:R-:W-:Y:S05]  /*07d0*/  @P0 BRA `(.L_x_56) ;  /* 0x0000006000000947 */ /* 0x000fea0003800000 */
[----:B--2---:R-:W-:Y:S05]  /*07e0*/  @!P3 BRA `(.L_x_56) ;  /* 0x000000500000b947 */ /* 0x004fea0003800000 */
[----:B-1----:R1:W2:Y:S04]  /*07f0*/  LDG.E R0, [R10.64] ;  /* 0x000000140a007981 */ /* 0x0022a8000c1e1900 */
[----:B-1--4-:R-:W4:Y:S01]  /*0800*/  LDG.E R10, [R10.64+0x4] ;  /* 0x000004140a0a7981 */ /* 0x012f22000c1e1900 */
[----:B--2---:R-:W1:Y:S08]  /*0810*/  R2UR UR18, R0 ;  /* 0x00000000001273c2 */ /* 0x004e7000000e0000 */
[----:B----4-:R-:W1:Y:S02]  /*0820*/  R2UR UR4, R10 ;  /* 0x000000000a0473c2 */ /* 0x010e6400000e0000 */
[----:B-1----:R-:W-:-:S06]  /*0830*/  UIADD3 UR18, -UR18, UR4, URZ ;  /* 0x0000000412127290 */ /* 0x002fcc000fffe13f */
.L_x_56:
[----:B--2---:R-:W-:-:S04]  /*0840*/  ISETP.NE.U32.AND P0, PT, RZ, c[0x0][0x368], PT ;  /* 0x0000da00ff007a0c */ /* 0x004fc80003f05070 */
[----:B------:R-:W-:-:S13]  /*0850*/  ISETP.NE.AND.EX P0, PT, RZ, c[0x0][0x36c], PT, P0 ;  /* 0x0000db00ff007a0c */ /* 0x000fda0003f05300 */
[----:B------:R-:W-:Y:S05]  /*0860*/  @!P0 BRA `(.L_x_57) ;  /* 0x0000007000008947 */ /* 0x000fea0003800000 */
[----:B------:R-:W-:Y:S02]  /*0870*/  ULDC.64 UR4, c[0x0][0x368] ;  /* 0x0000da0000047ab9 */ /* 0x000fe40000000a00 */
[----:B------:R-:W-:-:S06]  /*0880*/  UIMAD.WIDE UR4, UR19, UR22, UR4 ;  /* 0x00000016130472a5 */ /* 0x000fcc000f8e0204 */
[----:B-1----:R-:W-:Y:S02]  /*0890*/  MOV R4, UR4 ;  /* 0x0000000400047c02 */ /* 0x002fe40008000f00 */
[----:B------:R-:W-:-:S05]  /*08a0*/  MOV R5, UR5 ;  /* 0x0000000500057c02 */ /* 0x000fca0008000f00 */
[----:B------:R-:W2:Y:S02]  /*08b0*/  LDG.E R0, [R4.64] ;  /* 0x0000001404007981 */ /* 0x000ea4000c1e1900 */
[----:B--2---:R1:W2:Y:S02]  /*08c0*/  R2UR UR17, R0 ;  /* 0x00000000001173c2 */ /* 0x0042a400000e0000 */
[----:B-12---:R-:W-:Y:S05]  /*08d0*/  BRA `(.L_x_58) ;  /* 0x0000006000007947 */ /* 0x006fea0003800000 */
.L_x_57:
[----:B------:R-:W-:Y:S05]  /*08e0*/  @!P4 BRA `(.L_x_58) ;  /* 0x000000500000c947 */ /* 0x000fea0003800000 */
[----:B-1----:R1:W2:Y:S04]  /*08f0*/  LDG.E R0, [R8.64] ;  /* 0x0000001408007981 */ /* 0x0022a8000c1e1900 */
[----:B-1--4-:R-:W4:Y:S01]  /*0900*/  LDG.E R8, [R8.64+0x4] ;  /* 0x0000041408087981 */ /* 0x012f22000c1e1900 */
[----:B--2---:R-:W1:Y:S08]  /*0910*/  R2UR UR17, R0 ;  /* 0x00000000001173c2 */ /* 0x004e7000000e0000 */
[----:B----4-:R-:W1:Y:S02]  /*0920*/  R2UR UR4, R8 ;  /* 0x00000000080473c2 */ /* 0x010e6400000e0000 */
[----:B-1----:R-:W-:-:S06]  /*0930*/  UIADD3 UR17, -UR17, UR4, URZ ;  /* 0x0000000411117290 */ /* 0x002fcc000fffe13f */
.L_x_58:
[----:B-1----:R1:W2:Y:S01]  /*0940*/  @P1 LDG.E R0, [R6.64] ;  /* 0x0000001406001981 */ /* 0x0022a2000c1e1900 */
[----:B------:R-:W-:-:S03]  /*0950*/  ULDC.64 UR4, c[0x0][0x378] ;  /* 0x0000de0000047ab9 */ /* 0x000fc60000000a00 */
[----:B-1--4-:R-:W4:Y:S01]  /*0960*/  @P1 LDG.E R6, [R6.64+0x4] ;  /* 0x0000041406061981 */ /* 0x012f22000c1e1900 */
[----:B------:R-:W-:-:S04]  /*0970*/  UISETP.NE.U32.AND UP0, UPT, URZ, UR4, UPT ;  /* 0x000000043f00728c */ /* 0x000fc8000bf05070 */
[----:B------:R-:W-:-:S03]  /*0980*/  UISETP.NE.AND.EX UP0, UPT, URZ, UR5, UPT, UP0 ;  /* 0x000000053f00728c */ /* 0x000fc6000bf05300 */
[----:B------:R-:W-:-:S03]  /*0990*/  ULDC.64 UR4, c[0x0][0x378] ;  /* 0x0000de0000047ab9 */ /* 0x000fc60000000a00 */
[----:B------:R-:W-:-:S05]  /*09a0*/  PLOP3.LUT P0, PT, PT, PT, UP0, 0x80, 0x0 ;  /* 0x000000000000781c */ /* 0x000fca0003f0f008 */
[----:B------:R-:W-:-:S06]  /*09b0*/  @UP0 UIMAD.WIDE UR4, UR19, UR22, UR4 ;  /* 0x00000016130402a5 */ /* 0x000fcc000f8e0204 */
[----:B------:R-:W-:Y:S02]  /*09c0*/  IMAD.U32 R4, RZ, RZ, UR4 ;  /* 0x00000004ff047e24 */ /* 0x000fe4000f8e00ff */
[----:B------:R-:W-:-:S05]  /*09d0*/  IMAD.U32 R5, RZ, RZ, UR5 ;  /* 0x00000005ff057e24 */ /* 0x000fca000f8e00ff */
[----:B---3--:R-:W3:Y:S01]  /*09e0*/  @P0 LDG.E R4, [R4.64] ;  /* 0x0000001404040981 */ /* 0x008ee2000c1e1900 */
[----:B------:R-:W-:Y:S02]  /*09f0*/  UIADD3 UR5, -UR14, UR17, URZ ;  /* 0x000000110e057290 */ /* 0x000fe4000fffe13f */
[----:B------:R-:W-:Y:S01]  /*0a00*/  UMOV UR13, UR17 ;  /* 0x00000011000d7c82 */ /* 0x000fe20008000000 */
[----:B--2---:R-:W1:Y:S08]  /*0a10*/  @P1 R2UR UR4, R0 ;  /* 0x00000000000413c2 */ /* 0x004e7000000e0000 */
[----:B----4-:R-:W1:Y:S02]  /*0a20*/  @P1 R2UR UR6, R6 ;  /* 0x00000000060613c2 */ /* 0x010e6400000e0000 */
[----:B-1----:R-:W-:-:S02]  /*0a30*/  @UP2 UIADD3 UR16, -UR4, UR6, URZ ;  /* 0x0000000604102290 */ /* 0x002fc4000fffe13f */
[----:B------:R-:W-:Y:S02]  /*0a40*/  UIADD3 UR6, -UR5, URZ, URZ ;  /* 0x0000003f05067290 */ /* 0x000fe4000fffe13f */
[----:B------:R-:W-:Y:S02]  /*0a50*/  UIADD3 UR9, UR5, UR16, URZ ;  /* 0x0000001005097290 */ /* 0x000fe4000fffe03f */
[----:B---3--:R1:W2:Y:S01]  /*0a60*/  @P0 R2UR UR13, R4 ;  /* 0x00000000040d03c2 */ /* 0x0082a200000e0000 */
[----:B------:R-:W-:Y:S02]  /*0a70*/  UISETP.LT.AND UP1, UPT, URZ, UR6, UPT ;  /* 0x000000063f00728c */ /* 0x000fe4000bf21270 */
[----:B------:R-:W-:Y:S02]  /*0a80*/  UIADD3 UR4, UR9, 0x7f, URZ ;  /* 0x0000007f09047890 */ /* 0x000fe4000fffe03f */
[----:B------:R-:W-:Y:S02]  /*0a90*/  USEL UR6, URZ, UR6, !UP1 ;  /* 0x000000063f067287 */ /* 0x000fe4000c800000 */
[----:B------:R-:W-:-:S04]  /*0aa0*/  USHF.R.S32.HI UR8, URZ, 0x1f, UR4 ;  /* 0x0000001f3f087899 */ /* 0x000fc80008011404 */
[----:B------:R-:W-:-:S04]  /*0ab0*/  ULEA.HI UR8, UR8, UR4, URZ, 0x7 ;  /* 0x0000000408087291 */ /* 0x000fc8000f8f383f */
[----:B------:R-:W-:-:S04]  /*0ac0*/  ULOP3.LUT UR7, UR8, 0xffffff80, URZ, 0xc0, !UPT ;  /* 0xffffff8008077892 */ /* 0x000fc8000f8ec03f */
[----:B------:R-:W-:-:S04]  /*0ad0*/  UIADD3 UR5, -UR5, UR7, URZ ;  /* 0x0000000705057290 */ /* 0x000fc8000fffe13f */
[----:B------:R-:W-:-:S04]  /*0ae0*/  UISETP.LT.AND UP0, UPT, UR5, UR16, UPT ;  /* 0x000000100500728c */ /* 0x000fc8000bf01270 */
[----:B------:R-:W-:-:S04]  /*0af0*/  USEL UR5, UR5, UR16, UP0 ;  /* 0x0000001005057287 */ /* 0x000fc80008000000 */
[----:B------:R-:W-:Y:S02]  /*0b00*/  UISETP.GT.AND UP0, UPT, UR5, UR6, UPT ;  /* 0x000000060500728c */ /* 0x000fe4000bf04270 */
[----:B------:R-:W-:-:S07]  /*0b10*/  USHF.R.U32.HI UR6, URZ, 0x7, UR6 ;  /* 0x000000073f067899 */ /* 0x000fce0008011606 */
[----:B------:R-:W-:Y:S02]  /*0b20*/  UMOV UR23, UR6 ;  /* 0x0000000600177c82 */ /* 0x000fe40008000000 */
[----:B------:R-:W-:-:S04]  /*0b30*/  @UP0 UIADD3 UR5, UR5, 0x7f, URZ ;  /* 0x0000007f05050890 */ /* 0x000fc8000fffe03f */
[----:B------:R-:W-:-:S04]  /*0b40*/  @UP0 USHF.R.S32.HI UR4, URZ, 0x1f, UR5 ;  /* 0x0000001f3f040899 */ /* 0x000fc80008011405 */
[----:B------:R-:W-:-:S04]  /*0b50*/  @UP0 ULEA.HI UR4, UR4, UR5, URZ, 0x7 ;  /* 0x0000000504040291 */ /* 0x000fc8000f8f383f */
[----:B------:R-:W-:-:S04]  /*0b60*/  @UP0 USHF.R.S32.HI UR23, URZ, 0x7, UR4 ;  /* 0x000000073f170899 */ /* 0x000fc80008011404 */
[----:B------:R-:W-:-:S06]  /*0b70*/  UISETP.GT.AND UP0, UPT, UR23, UR6, UPT ;  /* 0x000000061700728c */ /* 0x000fcc000bf04270 */
[----:B------:R-:W-:-:S13]  /*0b80*/  PLOP3.LUT P0, PT, PT, PT, UP0, 0x80, 0x0 ;  /* 0x000000000000781c */ /* 0x000fda0003f0f008 */
[----:B------:R-:W-:Y:S05]  /*0b90*/  @!P0 BRA `(.L_x_59) ;  /* 0x000070d000008947 */ /* 0x000fea0003800000 */
[----:B-12---:R-:W-:Y:S02]  /*0ba0*/  ULDC.64 UR4, c[0x0][0x340] ;  /* 0x0000d00000047ab9 */ /* 0x006fe40000000a00 */
        /* <DEDUP_REMOVED lines=8> */
[----:B------:R-:W-:Y:S02]  /*0c30*/  UIADD3 UR22, UR23, -0x1, URZ ;  /* 0xffffffff17167890 */ /* 0x000fe4000fffe03f */
[----:B------:R-:W-:Y:S01]  /*0c40*/  ULDC.64 UR4, c[0x0][0x260] ;  /* 0x0000980000047ab9 */ /* 0x000fe20000000a00 */
[-C--:B------:R-:W-:Y:S01]  /*0c50*/  LEA.HI R132, R136, R75.reuse, RZ, 0x3 ;  /* 0x0000004b88847211 */ /* 0x080fe200078f18ff */
[----:B------:R1:W2:Y:S01]  /*0c60*/  @P4 LDG.E R0, [R4.64] ;  /* 0x0000001404004981 */ /* 0x0002a2000c1e1900 */
[----:B------:R-:W-:Y:S01]  /*0c70*/  UIMAD UR4, UR10, UR4, URZ ;  /* 0x000000040a0472a4 */ /* 0x000fe2000f8e023f */
[----:B------:R-:W-:Y:S01]  /*0c80*/  IMAD.U32 R3, RZ, RZ, UR22 ;  /* 0x00000016ff037e24 */ /* 0x000fe2000f8e00ff */
[----:B------:R-:W-:Y:S01]  /*0c90*/  SHF.R.S32.HI R139, RZ, 0x3, R132 ;  /* 0x00000003ff8b7819 */ /* 0x000fe20000011484 */
[----:B------:R-:W-:Y:S01]  /*0ca0*/  IMAD.U32 R20, RZ, RZ, UR11 ;  /* 0x0000000bff147e24 */ /* 0x000fe2000f8e00ff */
[----:B------:R-:W-:Y:S01]  /*0cb0*/  LOP3.LUT R132, R132, 0xfffffff8, RZ, 0xc0, !PT ;  /* 0xfffffff884847812 */ /* 0x000fe200078ec0ff */
[----:B------:R-:W-:Y:S01]  /*0cc0*/  UIMAD UR23, UR11, UR5, UR4 ;  /* 0x000000050b1772a4 */ /* 0x000fe2000f8e0204 */
[----:B------:R-:W-:Y:S01]  /*0cd0*/  SHF.R.S32.HI R8, RZ, 0x1f, R139 ;  /* 0x0000001fff087819 */ /* 0x000fe2000001148b */
[----:B------:R-:W-:Y:S01]  /*0ce0*/  USHF.R.S32.HI UR28, URZ, 0x1f, UR13 ;  /* 0x0000001f3f1c7899 */ /* 0x000fe2000801140d */
[----:B-----5:R-:W-:Y:S01]  /*0cf0*/  IADD3 R156, P5, R139, R2, RZ ;  /* 0x000000028b9c7210 */ /* 0x020fe20007fbe0ff */
[----:B------:R-:W-:Y:S01]  /*0d00*/  IMAD.IADD R132, R75, 0x1, -R132 ;  /* 0x000000014b847824 */ /* 0x000fe200078e0a84 */
[----:B------:R-:W-:Y:S01]  /*0d10*/  IADD3 R85, -R139, UR16, RZ ;  /* 0x000000108b557c10 */ /* 0x000fe2000fffe1ff */
[----:B------:R-:W-:Y:S01]  /*0d20*/  ULDC.64 UR4, c[0x0][0x240] ;  /* 0x0000900000047ab9 */ /* 0x000fe20000000a00 */
[----:B------:R-:W-:Y:S01]  /*0d30*/  LEA.HI.X.SX32 R157, R2, R8, 0x1, P5 ;  /* 0x00000008029d7211 */ /* 0x000fe200028f0eff */
[C---:B------:R-:W-:Y:S01]  /*0d40*/  IMAD.SHL.U32 R10, R132.reuse, 0x8, RZ ;  /* 0x00000008840a7824 */ /* 0x040fe200078e00ff */
[----:B------:R-:W-:Y:S01]  /*0d50*/  UIMAD UR4, UR10, UR4, URZ ;  /* 0x000000040a0472a4 */ /* 0x000fe2000f8e023f */
[----:B------:R-:W-:Y:S01]  /*0d60*/  IMAD R3, R3, -0x80, R85 ;  /* 0xffffff8003037824 */ /* 0x000fe200078e0255 */
[----:B------:R-:W-:Y:S01]  /*0d70*/  USHF.R.S32.HI UR24, URZ, 0x1f, UR19 ;  /* 0x0000001f3f187899 */ /* 0x000fe20008011413 */
[----:B------:R-:W-:Y:S01]  /*0d80*/  IMAD.SHL.U32 R12, R132, 0x4, RZ ;  /* 0x00000004840c7824 */ /* 0x000fe200078e00ff */
[--C-:B------:R-:W-:Y:S01]  /*0d90*/  SHF.R.S32.HI R11, RZ, 0x1f, R10.reuse ;  /* 0x0000001fff0b7819 */ /* 0x100fe2000001140a */
[----:B------:R-:W-:Y:S01]  /*0da0*/  UIMAD UR25, UR11, UR5, UR4 ;  /* 0x000000050b1972a4 */ /* 0x000fe2000f8e0204 */
[C---:B------:R-:W-:Y:S01]  /*0db0*/  ISETP.GE.AND P3, PT, R3.reuse, 0x1, PT ;  /* 0x000000010300780c */ /* 0x040fe20003f66270 */
[----:B------:R-:W-:Y:S01]  /*0dc0*/  USEL UR27, UR19, URZ, !UP2 ;  /* 0x0000003f131b7287 */ /* 0x000fe2000d000000 */
[----:B------:R-:W-:Y:S01]  /*0dd0*/  ISETP.GE.AND P2, PT, R3, 0x21, PT ;  /* 0x000000210300780c */ /* 0x000fe20003f46270 */
[----:B------:R-:W-:Y:S01]  /*0de0*/  ULDC.64 UR4, c[0x0][0x280] ;  /* 0x0000a00000047ab9 */ /* 0x000fe20000000a00 */
[----:B-1----:R-:W-:Y:S01]  /*0df0*/  IMAD R4, R157, c[0x0][0x238], RZ ;  /* 0x00008e009d047a24 */ /* 0x002fe200078e02ff */
[C---:B------:R-:W-:Y:S01]  /*0e00*/  ISETP.GE.AND P1, PT, R3.reuse, 0x41, PT ;  /* 0x000000410300780c */ /* 0x040fe20003f26270 */
[----:B------:R-:W-:Y:S01]  /*0e10*/  IMAD.WIDE.U32 R20, R20, c[0x0][0x260], R10 ;  /* 0x0000980014147a25 */ /* 0x000fe200078e000a */
[----:B------:R-:W-:Y:S01]  /*0e20*/  ISETP.GT.AND P0, PT, R3, 0x60, PT ;  /* 0x000000600300780c */ /* 0x000fe20003f04270 */
[----:B------:R-:W-:Y:S01]  /*0e30*/  UIMAD UR4, UR28, UR4, URZ ;  /* 0x000000041c0472a4 */ /* 0x000fe2000f8e023f */
[----:B------:R-:W-:Y:S01]  /*0e40*/  SHF.R.S32.HI R13, RZ, 0x1f, R12 ;  /* 0x0000001fff0d7819 */ /* 0x000fe2000001140c */
[C---:B------:R-:W-:Y:S01]  /*0e50*/  IMAD R4, R156.reuse, c[0x0][0x23c], R4 ;  /* 0x00008f009c047a24 */ /* 0x040fe200078e0204 */
[----:B------:R-:W-:Y:S01]  /*0e60*/  IADD3 R21, R21, UR23, RZ ;  /* 0x0000001715157c10 */ /* 0x000fe2000fffe0ff */
[----:B------:R-:W-:Y:S01]  /*0e70*/  IMAD.WIDE.U32 R2, R156, c[0x0][0x238], R10 ;  /* 0x00008e009c027a25 */ /* 0x000fe200078e000a */
[----:B------:R-:W-:Y:S01]  /*0e80*/  UIMAD UR23, UR13, UR5, UR4 ;  /* 0x000000050d1772a4 */ /* 0x000fe2000f8e0204 */
[----:B------:R-:W-:Y:S01]  /*0e90*/  LEA.HI R136, R136, R75, RZ, 0x6 ;  /* 0x0000004b88887211 */ /* 0x000fe200078f30ff */
[----:B------:R-:W-:Y:S01]  /*0ea0*/  USHF.R.S32.HI UR29, URZ, 0x1f, UR22 ;  /* 0x0000001f3f1d7899 */ /* 0x000fe20008011416 */
[----:B------:R-:W-:Y:S01]  /*0eb0*/  IMAD.IADD R5, R3, 0x1, R4 ;  /* 0x0000000103057824 */ /* 0x000fe200078e0204 */
[----:B------:R-:W-:Y:S01]  /*0ec0*/  ULDC.64 UR4, c[0x0][0x248] ;  /* 0x0000920000047ab9 */ /* 0x000fe20000000a00 */
[----:B------:R-:W-:Y:S01]  /*0ed0*/  IMAD.MOV.U32 R4, RZ, RZ, R2 ;  /* 0x000000ffff047224 */ /* 0x000fe200078e0002 */
[C---:B------:R-:W-:Y:S01]  /*0ee0*/  ISETP.GE.AND P6, PT, R10.reuse, c[0x0][0x27c], PT ;  /* 0x00009f000a007a0c */ /* 0x040fe20003fc6270 */
[----:B------:R-:W-:Y:S01]  /*0ef0*/  IMAD.U32 R2, RZ, RZ, UR11 ;  /* 0x0000000bff027e24 */ /* 0x000fe2000f8e00ff */
[----:B------:R-:W-:Y:S01]  /*0f00*/  IADD3 R138, R10, 0x40, RZ ;  /* 0x000000400a8a7810 */ /* 0x000fe20007ffe0ff */
[----:B------:R-:W-:Y:S01]  /*0f10*/  IMAD.MOV.U32 R98, RZ, RZ, c[0x0][0x238] ;  /* 0x00008e00ff627624 */ /* 0x000fe200078e00ff */
[----:B------:R-:W-:Y:S01]  /*0f20*/  P2R R140, PR, RZ, 0x40 ;  /* 0x00000040ff8c7803 */ /* 0x000fe20000000000 */
[----:B------:R-:W-:Y:S01]  /*0f30*/  IMAD.WIDE.U32 R4, R2, c[0x0][0x240], R4 ;  /* 0x0000900002047a25 */ /* 0x000fe200078e0004 */
[----:B------:R-:W-:-:S02]  /*0f40*/  SEL R3, RZ, c[0x0][0x27c], !P6 ;  /* 0x00009f00ff037a07 */ /* 0x000fc40007000000 */
[----:B------:R-:W-:Y:S01]  /*0f50*/  ISETP.GE.AND P6, PT, R10, c[0x0][0x1d4], PT ;  /* 0x000075000a007a0c */ /* 0x000fe20003fc6270 */
[----:B------:R-:W-:Y:S01]  /*0f60*/  IMAD.MOV.U32 R150, RZ, RZ, R4 ;  /* 0x000000ffff967224 */ /* 0x000fe200078e0004 */
[----:B------:R-:W-:Y:S01]  /*0f70*/  IADD3 R151, R5, UR25, RZ ;  /* 0x0000001905977c10 */ /* 0x000fe2000fffe0ff */
[----:B------:R-:W-:Y:S01]  /*0f80*/  USEL UR25, UR24, URZ, !UP2 ;  /* 0x0000003f18197287 */ /* 0x000fe2000d000000 */
[----:B------:R-:W-:Y:S01]  /*0f90*/  IMAD.MOV.U32 R104, RZ, RZ, 0x7 ;  /* 0x00000007ff687424 */ /* 0x000fe200078e00ff */
[----:B------:R-:W-:Y:S01]  /*0fa0*/  ISETP.GE.AND P5, PT, R138, c[0x0][0x1d4], PT ;  /* 0x000075008a007a0c */ /* 0x000fe20003fa6270 */
[----:B------:R-:W-:Y:S01]  /*0fb0*/  IMAD.U32 R148, RZ, RZ, UR27 ;  /* 0x0000001bff947e24 */ /* 0x000fe2000f8e00ff */
[----:B------:R-:W-:Y:S01]  /*0fc0*/  UIMAD UR4, UR25, UR4, URZ ;  /* 0x00000004190472a4 */ /* 0x000fe2000f8e023f */
[----:B------:R-:W-:Y:S01]  /*0fd0*/  IMAD R14, R8, c[0x0][0x280], RZ ;  /* 0x0000a000080e7a24 */ /* 0x000fe200078e02ff */
[----:B------:R-:W-:Y:S01]  /*0fe0*/  SHF.L.U64.HI R90, R98, R104, c[0x0][0x23c] ;  /* 0x00008f00625a7619 */ /* 0x000fe20000010268 */
[----:B------:R-:W-:Y:S01]  /*0ff0*/  IMAD R8, R8, c[0x0][0x290], RZ ;  /* 0x0000a40008087a24 */ /* 0x000fe200078e02ff */
[----:B------:R-:W-:Y:S01]  /*1000*/  UIMAD UR5, UR27, UR5, UR4 ;  /* 0x000000051b0572a4 */ /* 0x000fe2000f8e0204 */
[----:B------:R-:W-:Y:S01]  /*1010*/  IMAD.WIDE.U32 R150, R148, c[0x0][0x248], R150 ;  /* 0x0000920094967a25 */ /* 0x000fe200078e0096 */
[----:B------:R-:W-:-:S02]  /*1020*/  IADD3 R128, R139, 0x20, RZ ;  /* 0x000000208b807810 */ /* 0x000fc40007ffe0ff */
[C---:B------:R-:W-:Y:S01]  /*1030*/  IADD3 R124, R139.reuse, 0x40, RZ ;  /* 0x000000408b7c7810 */ /* 0x040fe20007ffe0ff */
[----:B------:R-:W-:Y:S01]  /*1040*/  IMAD.SHL.U32 R137, R139, 0x40, RZ ;  /* 0x000000408b897824 */ /* 0x000fe200078e00ff */
[----:B------:R-:W-:Y:S01]  /*1050*/  IADD3 R163, R151, UR5, RZ ;  /* 0x0000000597a37c10 */ /* 0x000fe2000fffe0ff */
[C---:B------:R-:W-:Y:S01]  /*1060*/  IMAD R8, R139.reuse, c[0x0][0x294], R8 ;  /* 0x0000a5008b087a24 */ /* 0x040fe200078e0208 */
[----:B------:R-:W-:Y:S01]  /*1070*/  ULDC.64 UR4, c[0x0][0x290] ;  /* 0x0000a40000047ab9 */ /* 0x000fe20000000a00 */
[----:B------:R-:W-:Y:S01]  /*1080*/  IMAD.WIDE.U32 R16, R139, c[0x0][0x290], R12 ;  /* 0x0000a4008b107a25 */ /* 0x000fe200078e000c */
[----:B------:R-:W-:Y:S01]  /*1090*/  LOP3.LUT R137, R137, 0x1c0, RZ, 0xc0, !PT ;  /* 0x000001c089897812 */ /* 0x000fe200078ec0ff */
[----:B------:R-:W-:Y:S01]  /*10a0*/  UIMAD UR28, UR28, UR4, URZ ;  /* 0x000000041c1c72a4 */ /* 0x000fe2000f8e023f */
[C---:B------:R-:W-:Y:S01]  /*10b0*/  IADD3 R120, R139.reuse, 0x60, RZ ;  /* 0x000000608b787810 */ /* 0x040fe20007ffe0ff */
[----:B------:R-:W-:Y:S01]  /*10c0*/  IMAD.WIDE.U32 R6, R139, c[0x0][0x290], R10 ;  /* 0x0000a4008b067a25 */ /* 0x000fe200078e000a */
[----:B------:R-:W-:Y:S01]  /*10d0*/  LOP3.LUT R134, R137, 0x38, R10, 0xf8, !PT ;  /* 0x0000003889867812 */ /* 0x000fe200078ef80a */
[----:B------:R-:W-:Y:S01]  /*10e0*/  UIMAD UR28, UR13, UR5, UR28 ;  /* 0x000000050d1c72a4 */ /* 0x000fe2000f8e021c */
[----:B------:R-:W-:Y:S01]  /*10f0*/  SHF.R.U32.HI R135, RZ, 0x3, R137 ;  /* 0x00000003ff877819 */ /* 0x000fe20000011689 */
[----:B------:R-:W-:Y:S01]  /*1100*/  IMAD.SHL.U32 R136, R136, 0x8, RZ ;  /* 0x0000000888887824 */ /* 0x000fe200078e00ff */
[----:B------:R-:W-:Y:S01]  /*1110*/  ULDC.64 UR4, c[0x0][0x1e8] ;  /* 0x00007a0000047ab9 */ /* 0x000fe20000000a00 */
[----:B------:R-:W-:Y:S01]  /*1120*/  IMAD.SHL.U32 R91, R98, 0x80, RZ ;  /* 0x00000080625b7824 */ /* 0x000fe200078e00ff */
[----:B------:R-:W-:Y:S01]  /*1130*/  UIMAD.WIDE.U32 UR30, UR11, UR4, URZ ;  /* 0x000000040b1e72a5 */ /* 0x000fe2000f8e003f */
[----:B------:R-:W-:Y:S01]  /*1140*/  IMAD.MOV.U32 R162, RZ, RZ, R150 ;  /* 0x000000ffffa27224 */ /* 0x000fe200078e0096 */
[----:B------:R-:W-:Y:S01]  /*1150*/  LOP3.LUT R136, R136, 0xfffffe00, RZ, 0xc0, !PT ;  /* 0xfffffe0088887812 */ /* 0x000fe200078ec0ff */
[----:B------:R-:W-:Y:S01]  /*1160*/  IMAD.IADD R17, R17, 0x1, R8 ;  /* 0x0000000111117824 */ /* 0x000fe200078e0208 */
[----:B------:R-:W-:Y:S01]  /*1170*/  SHF.R.S32.HI R126, RZ, 0x1f, R128 ;  /* 0x0000001fff7e7819 */ /* 0x000fe20000011480 */
[----:B------:R-:W-:Y:S01]  /*1180*/  IMAD.IADD R9, R8, 0x1, R7 ;  /* 0x0000000108097824 */ /* 0x000fe200078e0207 */
[----:B------:R-:W-:Y:S01]  /*1190*/  LOP3.LUT R134, R136, R134, R135, 0xf6, !PT ;  /* 0x0000008688867212 */ /* 0x000fe200078ef687 */
[----:B------:R-:W-:Y:S01]  /*11a0*/  IMAD.MOV.U32 R8, RZ, RZ, R6 ;  /* 0x000000ffff087224 */ /* 0x000fe200078e0006 */
[----:B------:R-:W-:Y:S01]  /*11b0*/  SHF.R.S32.HI R122, RZ, 0x1f, R124 ;  /* 0x0000001fff7a7819 */ /* 0x000fe2000001147c */
[----:B------:R-:W-:Y:S01]  /*11c0*/  IMAD.WIDE.U32 R6, R91, UR22, R162 ;  /* 0x000000165b067c25 */ /* 0x000fe2000f8e00a2 */
[----:B------:R-:W-:-:S02]  /*11d0*/  SHF.R.S32.HI R118, RZ, 0x1f, R120 ;  /* 0x0000001fff767819 */ /* 0x000fc40000011478 */
[----:B------:R-:W-:Y:S01]  /*11e0*/  LEA.HI R126, R126, R128, RZ, 0x3 ;  /* 0x000000807e7e7211 */ /* 0x000fe200078f18ff */
[----:B------:R-:W-:Y:S01]  /*11f0*/  IMAD.IADD R3, R10, 0x1, R3 ;  /* 0x000000010a037824 */ /* 0x000fe200078e0203 */
[----:B------:R-:W-:Y:S01]  /*1200*/  LEA.HI R122, R122, R124, RZ, 0x3 ;  /* 0x0000007c7a7a7211 */ /* 0x000fe200078f18ff */
[----:B------:R-:W-:Y:S01]  /*1210*/  IMAD.SHL.U32 R134, R134, 0x2, RZ ;  /* 0x0000000286867824 */ /* 0x000fe200078e00ff */
[----:B------:R-:W-:Y:S01]  /*1220*/  LEA.HI R118, R118, R120, RZ, 0x3 ;  /* 0x0000007876767211 */ /* 0x000fe200078f18ff */
[----:B------:R-:W-:Y:S01]  /*1230*/  IMAD.U32 R152, RZ, RZ, UR13 ;  /* 0x0000000dff987e24 */ /* 0x000fe2000f8e00ff */
[----:B------:R-:W-:Y:S01]  /*1240*/  SHF.R.S32.HI R2, RZ, 0x1f, R3 ;  /* 0x0000001fff027819 */ /* 0x000fe20000011403 */
[----:B------:R-:W-:Y:S01]  /*1250*/  IMAD.U32 R144, RZ, RZ, UR13 ;  /* 0x0000000dff907e24 */ /* 0x000fe2000f8e00ff */
[----:B------:R-:W-:Y:S01]  /*1260*/  SHF.R.S32.HI R131, RZ, 0x1f, R138 ;  /* 0x0000001fff837819 */ /* 0x000fe2000001148a */
[----:B------:R-:W-:Y:S01]  /*1270*/  IMAD.WIDE.U32 R152, R152, c[0x0][0x290], R16 ;  /* 0x0000a40098987a25 */ /* 0x000fe200078e0010 */
[----:B------:R-:W-:-:S02]  /*1280*/  LEA.HI R129, R2, R3, RZ, 0x3 ;  /* 0x0000000302817211 */ /* 0x000fc400078f18ff */
[----:B------:R-:W-:Y:S01]  /*1290*/  LEA.HI R2, R2, R3, RZ, 0x6 ;  /* 0x0000000302027211 */ /* 0x000fe200078f30ff */
[----:B------:R-:W-:Y:S01]  /*12a0*/  IMAD.WIDE.U32 R144, R144, c[0x0][0x290], R8 ;  /* 0x0000a40090907a25 */ /* 0x000fe200078e0008 */
[--C-:B------:R-:W-:Y:S02]  /*12b0*/  LOP3.LUT R115, R137, 0x38, R129.reuse, 0xf8, !PT ;  /* 0x0000003889737812 */ /* 0x100fe400078ef881 */
[----:B------:R-:W-:Y:S01]  /*12c0*/  LEA.HI R131, R131, R138, RZ, 0x3 ;  /* 0x0000008a83837211 */ /* 0x000fe200078f18ff */
[----:B------:R-:W-:Y:S01]  /*12d0*/  IMAD.SHL.U32 R127, R128, 0x40, RZ ;  /* 0x00000040807f7824 */ /* 0x000fe200078e00ff */
[----:B------:R-:W-:Y:S01]  /*12e0*/  LOP3.LUT R115, R115, R135, RZ, 0x3c, !PT ;  /* 0x0000008773737212 */ /* 0x000fe200078e3cff */
[----:B------:R-:W-:Y:S01]  /*12f0*/  IMAD.SHL.U32 R123, R124, 0x40, RZ ;  /* 0x000000407c7b7824 */ /* 0x000fe200078e00ff */
[----:B------:R-:W-:Y:S01]  /*1300*/  SHF.R.S32.HI R130, RZ, 0x3, R129 ;  /* 0x00000003ff827819 */ /* 0x000fe20000011481 */
[----:B------:R-:W-:Y:S01]  /*1310*/  IMAD.SHL.U32 R119, R120, 0x40, RZ ;  /* 0x0000004078777824 */ /* 0x000fe200078e00ff */
[----:B------:R-:W-:Y:S01]  /*1320*/  LOP3.LUT R127, R127, 0x1c0, RZ, 0xc0, !PT ;  /* 0x000001c07f7f7812 */ /* 0x000fe200078ec0ff */
[----:B------:R-:W-:Y:S01]  /*1330*/  IMAD R14, R139, c[0x0][0x284], R14 ;  /* 0x0000a1008b0e7a24 */ /* 0x000fe200078e020e */
[----:B------:R-:W-:Y:S01]  /*1340*/  LOP3.LUT R123, R123, 0x1c0, RZ, 0xc0, !PT ;  /* 0x000001c07b7b7812 */ /* 0x000fe200078ec0ff */
[----:B------:R-:W-:Y:S01]  /*1350*/  IMAD.WIDE.U32 R18, R139, c[0x0][0x280], R12 ;  /* 0x0000a0008b127a25 */ /* 0x000fe200078e000c */
[----:B------:R-:W-:-:S02]  /*1360*/  LOP3.LUT R119, R119, 0x1c0, RZ, 0xc0, !PT ;  /* 0x000001c077777812 */ /* 0x000fc400078ec0ff */
[----:B------:R-:W-:Y:S01]  /*1370*/  SHF.R.U32.HI R125, RZ, 0x3, R127 ;  /* 0x00000003ff7d7819 */ /* 0x000fe2000001167f */
[----:B------:R-:W-:Y:S01]  /*1380*/  IMAD.WIDE.U32 R22, R139, c[0x0][0x280], R10 ;  /* 0x0000a0008b167a25 */ /* 0x000fe200078e000a */
[----:B------:R-:W-:Y:S02]  /*1390*/  SHF.R.U32.HI R121, RZ, 0x3, R123 ;  /* 0x00000003ff797819 */ /* 0x000fe4000001167b */
[----:B------:R-:W-:Y:S01]  /*13a0*/  SHF.R.U32.HI R117, RZ, 0x3, R119 ;  /* 0x00000003ff757819 */ /* 0x000fe20000011677 */
[----:B------:R-:W-:Y:S01]  /*13b0*/  IMAD.SHL.U32 R126, R126, 0x40, RZ ;  /* 0x000000407e7e7824 */ /* 0x000fe200078e00ff */
[--C-:B------:R-:W-:Y:S01]  /*13c0*/  LOP3.LUT R114, R127, 0x38, R129.reuse, 0xf8, !PT ;  /* 0x000000387f727812 */ /* 0x100fe200078ef881 */
[----:B------:R-:W-:Y:S01]  /*13d0*/  IMAD.SHL.U32 R122, R122, 0x40, RZ ;  /* 0x000000407a7a7824 */ /* 0x000fe200078e00ff */
[--C-:B------:R-:W-:Y:S01]  /*13e0*/  LOP3.LUT R113, R123, 0x38, R129.reuse, 0xf8, !PT ;  /* 0x000000387b717812 */ /* 0x100fe200078ef881 */
[----:B------:R-:W-:Y:S01]  /*13f0*/  IMAD.SHL.U32 R118, R118, 0x40, RZ ;  /* 0x0000004076767824 */ /* 0x000fe200078e00ff */
[----:B------:R-:W-:Y:S01]  /*1400*/  LOP3.LUT R112, R119, 0x38, R129, 0xf8, !PT ;  /* 0x0000003877707812 */ /* 0x000fe200078ef881 */
[----:B------:R-:W-:Y:S01]  /*1410*/  IMAD.SHL.U32 R2, R2, 0x80, RZ ;  /* 0x0000008002027824 */ /* 0x000fe200078e00ff */
[----:B------:R-:W-:Y:S01]  /*1420*/  LOP3.LUT R126, R126, 0xfffffe00, RZ, 0xc0, !PT ;  /* 0xfffffe007e7e7812 */ /* 0x000fe200078ec0ff */
[----:B------:R-:W-:Y:S01]  /*1430*/  IMAD.MOV.U32 R94, RZ, RZ, 0x6 ;  /* 0x00000006ff5e7424 */ /* 0x000fe200078e00ff */
[----:B------:R-:W-:Y:S01]  /*1440*/  LOP3.LUT R122, R122, 0xfffffe00, RZ, 0xc0, !PT ;  /* 0xfffffe007a7a7812 */ /* 0x000fe200078ec0ff */
[----:B------:R-:W-:Y:S01]  /*1450*/  IMAD.MOV.U32 R160, RZ, RZ, c[0x0][0x280] ;  /* 0x0000a000ffa07624 */ /* 0x000fe200078e00ff */
[----:B------:R-:W-:Y:S01]  /*1460*/  LOP3.LUT R118, R118, 0xfffffe00, RZ, 0xc0, !PT ;  /* 0xfffffe0076767812 */ /* 0x000fe200078ec0ff */
[----:B------:R-:W-:Y:S01]  /*1470*/  IMAD.MOV.U32 R108, RZ, RZ, 0x5 ;  /* 0x00000005ff6c7424 */ /* 0x000fe200078e00ff */
[----:B------:R-:W-:Y:S01]  /*1480*/  LOP3.LUT R2, R2, 0xffffe000, RZ, 0xc0, !PT ;  /* 0xffffe00002027812 */ /* 0x000fe200078ec0ff */
[----:B------:R-:W-:Y:S01]  /*1490*/  IMAD.IADD R19, R19, 0x1, R14 ;  /* 0x0000000113137824 */ /* 0x000fe200078e020e */
[----:B------:R-:W-:Y:S01]  /*14a0*/  LOP3.LUT R114, R114, R125, RZ, 0x3c, !PT ;  /* 0x0000007d72727212 */ /* 0x000fe200078e3cff */
[----:B------:R-:W-:Y:S01]  /*14b0*/  IMAD.IADD R15, R14, 0x1, R23 ;  /* 0x000000010e0f7824 */ /* 0x000fe200078e0217 */
[----:B------:R-:W-:Y:S01]  /*14c0*/  LOP3.LUT R113, R113, R121, RZ, 0x3c, !PT ;  /* 0x0000007971717212 */ /* 0x000fe200078e3cff */
[----:B------:R-:W-:Y:S01]  /*14d0*/  IMAD.MOV.U32 R14, RZ, RZ, R22 ;  /* 0x000000ffff0e7224 */ /* 0x000fe200078e0016 */
[----:B------:R-:W-:Y:S01]  /*14e0*/  LOP3.LUT R112, R112, R117, RZ, 0x3c, !PT ;  /* 0x0000007570707212 */ /* 0x000fe200078e3cff */
[----:B------:R-:W-:Y:S01]  /*14f0*/  IMAD.U32 R154, RZ, RZ, UR13 ;  /* 0x0000000dff9a7e24 */ /* 0x000fe2000f8e00ff */
[C---:B------:R-:W-:Y:S01]  /*1500*/  SHF.L.U64.HI R92, R160.reuse, R94, c[0x0][0x284] ;  /* 0x0000a100a05c7619 */ /* 0x040fe2000001025e */
[----:B------:R-:W-:Y:S01]  /*1510*/  IMAD.U32 R146, RZ, RZ, UR13 ;  /* 0x0000000dff927e24 */ /* 0x000fe2000f8e00ff */
[C---:B------:R-:W-:Y:S01]  /*1520*/  SHF.L.U64.HI R102, R160.reuse, R104, c[0x0][0x284] ;  /* 0x0000a100a0667619 */ /* 0x040fe20000010268 */
[----:B------:R-:W-:Y:S01]  /*1530*/  IMAD.MOV.U32 R158, RZ, RZ, c[0x0][0x290] ;  /* 0x0000a400ff9e7624 */ /* 0x000fe200078e00ff */
[----:B------:R-:W-:Y:S01]  /*1540*/  SHF.L.U64.HI R106, R160, R108, c[0x0][0x284] ;  /* 0x0000a100a06a7619 */ /* 0x000fe2000001026c */
[----:B------:R-:W-:Y:S01]  /*1550*/  IMAD.SHL.U32 R99, R98, 0x40, RZ ;  /* 0x0000004062637824 */ /* 0x000fe200078e00ff */
[-C--:B------:R-:W-:Y:S01]  /*1560*/  IADD3 R115, R115, R2.reuse, R136 ;  /* 0x0000000273737210 */ /* 0x080fe20007ffe088 */
[----:B------:R-:W-:Y:S01]  /*1570*/  IMAD.SHL.U32 R93, R160, 0x40, RZ ;  /* 0x00000040a05d7824 */ /* 0x000fe200078e00ff */
[-C--:B------:R-:W-:Y:S01]  /*1580*/  IADD3 R114, R114, R2.reuse, R126 ;  /* 0x0000000272727210 */ /* 0x080fe20007ffe07e */
[C---:B------:R-:W-:Y:S01]  /*1590*/  IMAD.SHL.U32 R103, R160.reuse, 0x80, RZ ;  /* 0x00000080a0677824 */ /* 0x040fe200078e00ff */
[-C--:B------:R-:W-:Y:S01]  /*15a0*/  IADD3 R113, R113, R2.reuse, R122 ;  /* 0x0000000271717210 */ /* 0x080fe20007ffe07a */
[----:B------:R-:W-:Y:S01]  /*15b0*/  IMAD.SHL.U32 R107, R160, 0x20, RZ ;  /* 0x00000020a06b7824 */ /* 0x000fe200078e00ff */
[----:B------:R-:W-:Y:S01]  /*15c0*/  IADD3 R112, R112, R2, R118 ;  /* 0x0000000270707210 */ /* 0x000fe20007ffe076 */
[----:B------:R-:W-:Y:S01]  /*15d0*/  IMAD.WIDE.U32 R148, R148, c[0x0][0x268], R20 ;  /* 0x00009a0094947a25 */ /* 0x000fe200078e0014 */
[----:B------:R-:W-:-:S02]  /*15e0*/  SHF.L.U64.HI R104, R158, R104, c[0x0][0x294] ;  /* 0x0000a5009e687619 */ /* 0x000fc40000010268 */
[----:B------:R-:W-:Y:S01]  /*15f0*/  SHF.L.U64.HI R108, R158, R108, c[0x0][0x294] ;  /* 0x0000a5009e6c7619 */ /* 0x000fe2000001026c */
[----:B------:R-:W-:Y:S01]  /*1600*/  IMAD.WIDE.U32 R154, R154, c[0x0][0x280], R18 ;  /* 0x0000a0009a9a7a25 */ /* 0x000fe200078e0012 */
[----:B------:R-:W-:Y:S02]  /*1610*/  LOP3.LUT R131, R131, 0xfffffff8, RZ, 0xc0, !PT ;  /* 0xfffffff883837812 */ /* 0x000fe400078ec0ff */
[----:B------:R-:W-:Y:S01]  /*1620*/  LOP3.LUT R129, R129, 0xfffffff8, RZ, 0xc0, !PT ;  /* 0xfffffff881817812 */ /* 0x000fe200078ec0ff */
[----:B------:R-:W-:Y:S01]  /*1630*/  IMAD.WIDE.U32 R146, R146, c[0x0][0x280], R14 ;  /* 0x0000a00092927a25 */ /* 0x000fe200078e000e */
[----:B------:R-:W-:Y:S02]  /*1640*/  P2R R141, PR, RZ, 0x20 ;  /* 0x00000020ff8d7803 */ /* 0x000fe40000000000 */
[----:B------:R-:W-:Y:S01]  /*1650*/  P2R R142, PR, RZ, 0x40 ;  /* 0x00000040ff8e7803 */ /* 0x000fe20000000000 */
[----:B------:R-:W-:Y:S01]  /*1660*/  IMAD.WIDE.U32 R160, R160, 0x60, RZ ;  /* 0x00000060a0a07825 */ /* 0x000fe200078e00ff */
[----:B------:R-:W-:Y:S01]  /*1670*/  IADD3 R88, R88, UR17, RZ ;  /* 0x0000001158587c10 */ /* 0x000fe2000fffe0ff */
[----:B------:R-:W-:Y:S01]  /*1680*/  ULDC UR17, c[0x0][0x1d4] ;  /* 0x0000750000117ab9 */ /* 0x000fe20000000800 */
[----:B------:R-:W-:Y:S01]  /*1690*/  SHF.R.S32.HI R111, RZ, 0x1f, R131 ;  /* 0x0000001fff6f7819 */ /* 0x000fe20000011483 */
[----:B------:R-:W-:Y:S01]  /*16a0*/  IMAD.MOV.U32 R89, RZ, RZ, c[0x0][0x2b8] ;  /* 0x0000ae00ff597624 */ /* 0x000fe200078e00ff */
[----:B------:R-:W-:Y:S01]  /*16b0*/  IADD3 R87, R155, UR23, RZ ;  /* 0x000000179b577c10 */ /* 0x000fe2000fffe0ff */
[----:B------:R-:W-:Y:S01]  /*16c0*/  IMAD.MOV.U32 R76, RZ, RZ, c[0x0][0x27c] ;  /* 0x00009f00ff4c7624 */ /* 0x000fe200078e00ff */
[----:B------:R-:W-:Y:S01]  /*16d0*/  IADD3 R83, R147, UR23, RZ ;  /* 0x0000001793537c10 */ /* 0x000fe2000fffe0ff */
[C---:B------:R-:W-:Y:S01]  /*16e0*/  IMAD.SHL.U32 R95, R158.reuse, 0x40, RZ ;  /* 0x000000409e5f7824 */ /* 0x040fe200078e00ff */
[----:B------:R-:W-:Y:S01]  /*16f0*/  IADD3 R86, R153, UR28, RZ ;  /* 0x0000001c99567c10 */ /* 0x000fe2000fffe0ff */
[C---:B------:R-:W-:Y:S01]  /*1700*/  IMAD.SHL.U32 R105, R158.reuse, 0x80, RZ ;  /* 0x000000809e697824 */ /* 0x040fe200078e00ff */
[----:B------:R-:W-:Y:S01]  /*1710*/  IADD3 R82, R145, UR28, RZ ;  /* 0x0000001c91527c10 */ /* 0x000fe2000fffe0ff */
[----:B------:R-:W-:Y:S01]  /*1720*/  IMAD.SHL.U32 R109, R158, 0x20, RZ ;  /* 0x000000209e6d7824 */ /* 0x000fe200078e00ff */
[----:B------:R-:W-:Y:S01]  /*1730*/  SHF.R.S32.HI R110, RZ, 0x1f, R129 ;  /* 0x0000001fff6e7819 */ /* 0x000fe20000011481 */
[----:B------:R-:W-:-:S02]  /*1740*/  IMAD.U32 R133, RZ, RZ, UR22 ;  /* 0x00000016ff857e24 */ /* 0x000fc4000f8e00ff */
[----:B------:R-:W-:Y:S02]  /*1750*/  IMAD R132, R132, 0x20, R139 ;  /* 0x0000002084847824 */ /* 0x000fe400078e028b */
[----:B------:R-:W-:Y:S02]  /*1760*/  IMAD.SHL.U32 R115, R115, 0x2, RZ ;  /* 0x0000000273737824 */ /* 0x000fe400078e00ff */
[----:B------:R-:W-:Y:S02]  /*1770*/  IMAD.SHL.U32 R114, R114, 0x2, RZ ;  /* 0x0000000272727824 */ /* 0x000fe400078e00ff */
[----:B------:R-:W-:Y:S02]  /*1780*/  IMAD.SHL.U32 R113, R113, 0x2, RZ ;  /* 0x0000000271717824 */ /* 0x000fe400078e00ff */
[----:B------:R-:W-:Y:S01]  /*1790*/  IMAD.SHL.U32 R112, R112, 0x2, RZ ;  /* 0x0000000270707824 */ /* 0x000fe200078e00ff */
[----:B--2---:R1:W2:Y:S01]  /*17a0*/  @P4 R2UR UR26, R0 ;  /* 0x00000000001a43c2 */ /* 0x0042a200000e0000 */
[----:B------:R-:W-:Y:S01]  /*17b0*/  @P3 LEA R4, P4, R6, c[0x0][0x220], 0x1 ;  /* 0x0000880006043a11 */ /* 0x000fe200078808ff */
[----:B-1----:R-:W-:Y:S01]  /*17c0*/  IMAD R0, R90, UR22, RZ ;  /* 0x000000165a007c24 */ /* 0x002fe2000f8e02ff */
[----:B--2---:R-:W-:-:S02]  /*17d0*/  @UP0 USHF.R.S32.HI UR39, URZ, 0x1f, UR26 ;  /* 0x0000001f3f270899 */ /* 0x004fc4000801141a */
[----:B------:R-:W-:Y:S01]  /*17e0*/  @UP0 UMOV UR38, UR26 ;  /* 0x0000001a00260c82 */ /* 0x000fe20008000000 */
[----:B------:R-:W-:Y:S01]  /*17f0*/  IMAD R0, R91, UR29, R0 ;  /* 0x0000001d5b007c24 */ /* 0x000fe2000f8e0200 */
[----:B------:R-:W-:Y:S02]  /*1800*/  UIMAD UR29, UR10, UR4, URZ ;  /* 0x000000040a1d72a4 */ /* 0x000fe4000f8e023f */
[----:B------:R-:W-:Y:S01]  /*1810*/  @!UP0 UMOV UR38, UR19 ;  /* 0x0000001300268c82 */ /* 0x000fe20008000000 */
[----:B------:R-:W-:Y:S01]  /*1820*/  IMAD.IADD R7, R7, 0x1, R0 ;  /* 0x0000000107077824 */ /* 0x000fe200078e0200 */
[----:B------:R-:W-:Y:S01]  /*1830*/  UIMAD UR29, UR11, UR5, UR29 ;  /* 0x000000050b1d72a4 */ /* 0x000fe2000f8e021d */
[----:B------:R-:W-:Y:S01]  /*1840*/  IMAD.MOV.U32 R0, RZ, RZ, c[0x0][0x23c] ;  /* 0x00008f00ff007624 */ /* 0x000fe200078e00ff */
[----:B------:R-:W-:Y:S02]  /*1850*/  @!UP0 UMOV UR39, UR24 ;  /* 0x0000001800278c82 */ /* 0x000fe40008000000 */
[----:B------:R-:W-:Y:S01]  /*1860*/  @P3 LEA.HI.X R5, R6, c[0x0][0x224], R7, 0x1, P4 ;  /* 0x0000890006053a11 */ /* 0x000fe200020f0c07 */
[----:B------:R-:W-:Y:S01]  /*1870*/  IMAD.SHL.U32 R100, R0, 0x40, RZ ;  /* 0x0000004000647824 */ /* 0x000fe200078e00ff */
[----:B------:R-:W-:-:S02]  /*1880*/  ULDC.64 UR4, c[0x0][0x210] ;  /* 0x0000840000047ab9 */ /* 0x000fc40000000a00 */
[----:B------:R-:W-:Y:S01]  /*1890*/  UIMAD UR32, UR10, UR4, URZ ;  /* 0x000000040a2072a4 */ /* 0x000fe2000f8e023f */
[----:B------:R-:W-:Y:S01]  /*18a0*/  @!PT LDS RZ, [RZ] ;  /* 0x00000000fffff984 */ /* 0x000fe20000000800 */
[----:B------:R-:W-:Y:S01]  /*18b0*/  @!PT LDS RZ, [RZ] ;  /* 0x00000000fffff984 */ /* 0x000fe20000000800 */
[----:B------:R-:W-:Y:S01]  /*18c0*/  @!PT LDS RZ, [RZ] ;  /* 0x00000000fffff984 */ /* 0x000fe20000000800 */
[----:B------:R1:W-:Y:S01]  /*18d0*/  @P3 LDGSTS.E.BYPASS.LTC128B.128 [R134+0x8100], [R4.64], !P6 ;  /* 0x0810000004863fae */ /* 0x0003e2000f101d54 */
[----:B------:R-:W-:Y:S02]  /*18e0*/  UIMAD.WIDE.U32 UR34, UR11, UR4, URZ ;  /* 0x000000040b2272a5 */ /* 0x000fe4000f8e003f */
[----:B------:R-:W-:Y:S01]  /*18f0*/  UIMAD UR32, UR11, UR5, UR32 ;  /* 0x000000050b2072a4 */ /* 0x000fe2000f8e0220 */
[----:B------:R1:W-:Y:S01]  /*1900*/  @P3 LDGSTS.E.BYPASS.LTC128B.128 [R134+0xc100], [R4.64+0x80], !P5 ;  /* 0x0c10008004863fae */ /* 0x0003e2000e901d54 */
[----:B------:R-:W-:Y:S02]  /*1910*/  ULDC UR24, c[0x0][0x27c] ;  /* 0x00009f0000187ab9 */ /* 0x000fe40000000800 */
[----:B------:R-:W-:Y:S02]  /*1920*/  ULDC.64 UR4, c[0x0][0x268] ;  /* 0x00009a0000047ab9 */ /* 0x000fe40000000a00 */
[----:B------:R-:W-:-:S02]  /*1930*/  UIMAD UR4, UR25, UR4, URZ ;  /* 0x00000004190472a4 */ /* 0x000fc4000f8e023f */
[----:B------:R-:W-:Y:S02]  /*1940*/  USHF.L.U32 UR24, UR24, 0x1, URZ ;  /* 0x0000000118187899 */ /* 0x000fe4000800063f */
[----:B------:R-:W-:Y:S02]  /*1950*/  UIMAD UR27, UR27, UR5, UR4 ;  /* 0x000000051b1b72a4 */ /* 0x000fe4000f8e0204 */
[----:B------:R-:W-:Y:S02]  /*1960*/  UMOV UR25, 0x60 ;  /* 0x0000006000197882 */ /* 0x000fe40000000000 */
[----:B------:R-:W-:Y:S02]  /*1970*/  ULDC.64 UR4, c[0x0][0x2b0] ;  /* 0x0000ac0000047ab9 */ /* 0x000fe40000000a00 */
[----:B------:R-:W-:Y:S01]  /*1980*/  UIMAD UR26, UR39, UR4, URZ ;  /* 0x00000004271a72a4 */ /* 0x000fe2000f8e023f */
[----:B------:R-:W-:Y:S01]  /*1990*/  IADD3 R84, R149, UR27, RZ ;  /* 0x0000001b95547c10 */ /* 0x000fe2000fffe0ff */
[----:B------:R-:W-:-:S02]  /*19a0*/  UIMAD.WIDE.U32 UR36, UR38, UR4, URZ ;  /* 0x00000004262472a5 */ /* 0x000fc4000f8e003f */
[----:B------:R-:W-:Y:S02]  /*19b0*/  UIMAD UR26, UR38, UR5, UR26 ;  /* 0x00000005261a72a4 */ /* 0x000fe4000f8e021a */
[----:B------:R-:W-:Y:S02]  /*19c0*/  ULDC UR4, c[0x0][0x294] ;  /* 0x0000a50000047ab9 */ /* 0x000fe40000000800 */
[----:B------:R-:W-:Y:S02]  /*19d0*/  ULDC UR5, c[0x0][0x284] ;  /* 0x0000a10000057ab9 */ /* 0x000fe40000000800 */
[----:B------:R-:W-:Y:S01]  /*19e0*/  UIMAD UR5, UR25, UR5, URZ ;  /* 0x00000005190572a4 */ /* 0x000fe2000f8e023f */
[C---:B-1----:R-:W-:Y:S01]  /*19f0*/  @P2 LEA R4, P3, R98.reuse, R6, 0x5 ;  /* 0x0000000662042211 */ /* 0x042fe200078628ff */
[----:B------:R-:W-:Y:S02]  /*1a00*/  UIMAD UR4, UR25, UR4, URZ ;  /* 0x00000004190472a4 */ /* 0x000fe4000f8e023f */
[----:B------:R-:W-:Y:S01]  /*1a10*/  UIADD3 UR17, -UR24, UR17, URZ ;  /* 0x0000001118117290 */ /* 0x000fe2000fffe13f */
[----:B------:R-:W-:Y:S01]  /*1a20*/  @P2 LEA.HI.X R3, R98, R7, R0, 0x5, P3 ;  /* 0x0000000762032211 */ /* 0x000fe200018f2c00 */
[----:B------:R-:W-:Y:S01]  /*1a30*/  @P0 IMAD R0, R0, 0x60, RZ ;  /* 0x0000006000000824 */ /* 0x000fe200078e02ff */
[C---:B------:R-:W-:Y:S01]  /*1a40*/  @P2 LEA R16, P3, R4.reuse, c[0x0][0x220], 0x1 ;  /* 0x0000880004102a11 */ /* 0x040fe200078608ff */
[----:B------:R-:W-:Y:S01]  /*1a50*/  UIADD3 UR29, UR31, UR29, URZ ;  /* 0x0000001d1f1d7290 */ /* 0x000fe2000fffe03f */
[----:B------:R-:W-:Y:S01]  /*1a60*/  IADD3 R96, R161, UR5, RZ ;  /* 0x00000005a1607c10 */ /* 0x000fe2000fffe0ff */
[----:B------:R-:W-:Y:S01]  /*1a70*/  UIADD3 UR32, UR35, UR32, URZ ;  /* 0x0000002023207290 */ /* 0x000fe2000fffe03f */
[----:B------:R-:W-:Y:S01]  /*1a80*/  @P2 LEA.HI.X R17, R4, c[0x0][0x224], R3, 0x1, P3 ;  /* 0x0000890004112a11 */ /* 0x000fe200018f0c03 */
[----:B------:R-:W-:Y:S01]  /*1a90*/  IMAD.WIDE.U32 R4, R98, 0x40, RZ ;  /* 0x0000004062047825 */ /* 0x000fe200078e00ff */
[----:B------:R-:W-:-:S03]  /*1aa0*/  UIADD3 UR26, UR37, UR26, URZ ;  /* 0x0000001a251a7290 */ /* 0x000fc6000fffe03f */
[----:B------:R1:W-:Y:S01]  /*1ab0*/  @P2 LDGSTS.E.BYPASS.LTC128B.128 [R134+0x9100], [R16.64], !P6 ;  /* 0x0910000010862fae */ /* 0x0003e2000f101d54 */
[----:B------:R-:W-:Y:S01]  /*1ac0*/  IMAD.IADD R100, R5, 0x1, R100 ;  /* 0x0000000105647824 */ /* 0x000fe200078e0264 */
[----:B------:R-:W-:Y:S02]  /*1ad0*/  IADD3 R101, P3, R4, 0x80, RZ ;  /* 0x0000008004657810 */ /* 0x000fe40007f7e0ff */
[----:B------:R1:W-:Y:S01]  /*1ae0*/  @P2 LDGSTS.E.BYPASS.LTC128B.128 [R134+0xd100], [R16.64+0x80], !P5 ;  /* 0x0d10008010862fae */ /* 0x0003e2000e901d54 */
[----:B------:R-:W-:-:S05]  /*1af0*/  @P1 IADD3 R5, P2, R6, R4, RZ ;  /* 0x0000000406051210 */ /* 0x000fca0007f5e0ff */
[--C-:B------:R-:W-:Y:S01]  /*1b00*/  @P1 IMAD.X R3, R100, 0x1, R7.reuse, P2 ;  /* 0x0000000164031824 */ /* 0x100fe200010e0607 */
[C---:B------:R-:W-:Y:S01]  /*1b10*/  @P1 LEA R4, P2, R5.reuse, c[0x0][0x220], 0x1 ;  /* 0x0000880005041a11 */ /* 0x040fe200078408ff */
[C---:B------:R-:W-:Y:S01]  /*1b20*/  @P0 IMAD.WIDE.U32 R6, R98.reuse, 0x60, R6 ;  /* 0x0000006062060825 */ /* 0x040fe200078e0006 */
[-C--:B------:R-:W-:Y:S02]  /*1b30*/  SHF.L.U64.HI R98, R98, R94.reuse, c[0x0][0x23c] ;  /* 0x00008f0062627619 */ /* 0x080fe4000001025e */
[----:B------:R-:W-:Y:S01]  /*1b40*/  @P1 LEA.HI.X R5, R5, c[0x0][0x224], R3, 0x1, P2 ;  /* 0x0000890005051a11 */ /* 0x000fe200010f0c03 */
[----:B------:R-:W-:Y:S01]  /*1b50*/  @P0 IMAD.IADD R0, R7, 0x1, R0 ;  /* 0x0000000107000824 */ /* 0x000fe200078e0200 */
[----:B------:R-:W-:Y:S01]  /*1b60*/  @P0 LEA R8, P2, R6, c[0x0][0x220], 0x1 ;  /* 0x0000880006080a11 */ /* 0x000fe200078408ff */
[----:B------:R-:W-:Y:S01]  /*1b70*/  IMAD.X R100, RZ, RZ, R100, P3 ;  /* 0x000000ffff647224 */ /* 0x000fe200018e0664 */
[----:B------:R-:W-:Y:S01]  /*1b80*/  SHF.L.U64.HI R94, R158, R94, c[0x0][0x294] ;  /* 0x0000a5009e5e7619 */ /* 0x000fe2000001025e */
[----:B------:R1:W-:Y:S01]  /*1b90*/  @P1 LDGSTS.E.BYPASS.LTC128B.128 [R134+0xa100], [R4.64], !P6 ;  /* 0x0a10000004861fae */ /* 0x0003e2000f101d54 */
[----:B------:R-:W-:Y:S01]  /*1ba0*/  @P0 LEA.HI.X R9, R6, c[0x0][0x224], R0, 0x1, P2 ;  /* 0x0000890006090a11 */ /* 0x000fe200010f0c00 */
[----:B------:R-:W-:-:S02]  /*1bb0*/  IMAD.WIDE.U32 R158, R158, 0x60, RZ ;  /* 0x000000609e9e7825 */ /* 0x000fc400078e00ff */
[----:B------:R1:W-:Y:S01]  /*1bc0*/  @P1 LDGSTS.E.BYPASS.LTC128B.128 [R134+0xe100], [R4.64+0x80], !P5 ;  /* 0x0e10008004861fae */ /* 0x0003e2000e901d54 */
[----:B------:R-:W-:Y:S02]  /*1bd0*/  ISETP.NE.AND P1, PT, R89, 0x1, PT ;  /* 0x000000015900780c */ /* 0x000fe40003f25270 */
[----:B------:R-:W-:Y:S01]  /*1be0*/  IADD3 R97, R159, UR4, RZ ;  /* 0x000000049f617c10 */ /* 0x000fe2000fffe0ff */
[----:B------:R2:W-:Y:S01]  /*1bf0*/  @P0 LDGSTS.E.BYPASS.LTC128B.128 [R134+0xb100], [R8.64], !P6 ;  /* 0x0b10000008860fae */ /* 0x0005e2000f101d54 */
[----:B------:R-:W-:-:S03]  /*1c00*/  ULDC.U8 UR4, c[0x0][0x298] ;  /* 0x0000a60000047ab9 */ /* 0x000fc60000000000 */
[----:B------:R2:W-:Y:S01]  /*1c10*/  @P0 LDGSTS.E.BYPASS.LTC128B.128 [R134+0xf100], [R8.64+0x80], !P5 ;  /* 0x0f10008008860fae */ /* 0x0005e2000e901d54 */
[----:B------:R-:W-:Y:S02]  /*1c20*/  ISETP.GE.AND P5, PT, R10, c[0x0][0x1d4], PT ;  /* 0x000075000a007a0c */ /* 0x000fe40003fa6270 */
[----:B------:R-:W-:Y:S01]  /*1c30*/  ISETP.GE.AND P0, PT, R76, 0x1, PT ;  /* 0x000000014c00780c */ /* 0x000fe20003f06270 */
[----:B------:R-:W0:Y:S01]  /*1c40*/  LDGDEPBAR ;  /* 0x00000000000079af */ /* 0x000e220000000000 */
[----:B--2---:R-:W-:-:S03]  /*1c50*/  IADD3 R9, R12, 0x20, RZ ;  /* 0x000000200c097810 */ /* 0x004fc60007ffe0ff */
[----:B-1----:R-:W-:Y:S06]  /*1c60*/  BAR.SYNC.DEFER_BLOCKING 0x0 ;  /* 0x0000000000007b1d */ /* 0x002fec0000010000 */
.L_x_106:
[----:B------:R-:W-:Y:S01]  /*1c70*/  IMAD.SHL.U32 R81, R133, 0x80, RZ ;  /* 0x0000008085517824 */ /* 0x000fe200078e00ff */
[----:B------:R-:W-:Y:S04]  /*1c80*/  DEPBAR.LE SB0, 0x0 ;  /* 0x000080000000791a */ /* 0x000fe80000000000 */
[----:B------:R-:W-:Y:S01]  /*1c90*/  IMAD.IADD R80, R132, 0x1, R81 ;  /* 0x0000000184507824 */ /* 0x000fe200078e0251 */
[----:B------:R-:W-:Y:S01]  /*1ca0*/  ISETP.NE.AND P1, PT, R89, 0x1, PT ;  /* 0x000000015900780c */ /* 0x000fe20003f25270 */
[----:B------:R-:W-:Y:S01]  /*1cb0*/  IMAD.MOV.U32 R116, RZ, RZ, RZ ;  /* 0x000000ffff747224 */ /* 0x000fe200078e00ff */
[----:B------:R-:W-:Y:S01]  /*1cc0*/  ISETP.GE.AND P2, PT, R76, 0x1, PT ;  /* 0x000000014c00780c */ /* 0x000fe20003f46270 */
[----:B------:R-:W-:Y:S01]  /*1cd0*/  BSSY B2, `(.L_x_60) ;  /* 0x000054a000027945 */ /* 0x000fe20003800000 */
[----:B------:R-:W-:Y:S01]  /*1ce0*/  ISETP.GE.AND P0, PT, R80, UR16, PT ;  /* 0x0000001050007c0c */ /* 0x000fe2000bf06270 */
[----:B------:R-:W-:Y:S03]  /*1cf0*/  IMAD.IADD R80, R88, 0x1, R80 ;  /* 0x0000000158507824 */ /* 0x000fe600078e0250 */
[----:B------:R-:W-:Y:S01]  /*1d00*/  ISETP.GT.OR P0, PT, R132, 0x7f, P0 ;  /* 0x0000007f8400780c */ /* 0x000fe20000704670 */
[----:B------:R-:W-:Y:S04]  /*1d10*/  IMAD.MOV.U32 R0, RZ, RZ, R80 ;  /* 0x000000ffff007224 */ /* 0x000fe800078e0050 */
[----:B-1----:R-:W-:Y:S05]  /*1d20*/  @P1 IMAD.HI.U32 R2, R80, c[0x0][0x2bc], RZ ;  /* 0x0000af0050021a27 */ /* 0x002fea00078e00ff */
        /* <DEDUP_REMOVED lines=9> */
[----:B--2---:R-:W2:Y:S04]  /*1dc0*/  @!P0 LDG.E R116, [R4.64] ;  /* 0x0000001404748981 */ /* 0x004ea8000c1e1900 */
[----:B------:R-:W-:Y:S01]  /*1dd0*/  IMAD R0, R79, c[0x0][0x1e0], RZ ;  /* 0x000078004f007a24 */ /* 0x000fe200078e02ff */
[----:B------:R-:W-:Y:S03]  /*1de0*/  BAR.SYNC.DEFER_BLOCKING 0x0 ;  /* 0x0000000000007b1d */ /* 0x000fe60000010000 */
        /* <DEDUP_REMOVED lines=10> */
[----:B------:R-:W-:-:S05]  /*1e90*/  @!P2 BRA `(.L_x_61) ;  /* 0x00004eb00000a947 */ /* 0x000fca0003800000 */
[-C--:B------:R-:W-:Y:S01]  /*1ea0*/  IMAD R40, R102, R133.reuse, RZ ;  /* 0x0000008566287224 */ /* 0x080fe200078e02ff */
[----:B------:R-:W-:Y:S01]  /*1eb0*/  ISETP.NE.AND P0, PT, RZ, UR4, PT ;  /* 0x00000004ff007c0c */ /* 0x000fe2000bf05270 */
[-C--:B------:R-:W-:Y:S01]  /*1ec0*/  IMAD R8, R104, R133.reuse, RZ ;  /* 0x0000008568087224 */ /* 0x080fe200078e02ff */
[----:B------:R-:W-:Y:S01]  /*1ed0*/  SHF.R.S32.HI R0, RZ, 0x1f, R133 ;  /* 0x0000001fff007819 */ /* 0x000fe20000011485 */
[----:B------:R-:W-:Y:S01]  /*1ee0*/  IMAD.WIDE.U32 R68, R103, R133, RZ ;  /* 0x0000008567447225 */ /* 0x000fe200078e00ff */
[----:B------:R-:W-:Y:S03]  /*1ef0*/  IADD3 R77, -R81, UR16, RZ ;  /* 0x00000010514d7c10 */ /* 0x000fe6000fffe1ff */
[C---:B------:R-:W-:Y:S01]  /*1f00*/  IMAD R40, R0.reuse, R103, R40 ;  /* 0x0000006700287224 */ /* 0x040fe200078e0228 */
[----:B------:R-:W-:Y:S01]  /*1f10*/  IMNMX R77, R77, 0x80, PT ;  /* 0x000000804d4d7817 */ /* 0x000fe20003800200 */
[----:B------:R-:W-:Y:S02]  /*1f20*/  IMAD R8, R0, R105, R8 ;  /* 0x0000006900087224 */ /* 0x000fe400078e0208 */
[----:B------:R-:W-:Y:S01]  /*1f30*/  IMAD.WIDE.U32 R42, R105, R133, RZ ;  /* 0x00000085692a7225 */ /* 0x000fe200078e00ff */
[----:B------:R-:W-:Y:S04]  /*1f40*/  IADD3 R40, R69, R40, RZ ;  /* 0x0000002845287210 */ /* 0x000fe80007ffe0ff */
[----:B------:R-:W-:Y:S01]  /*1f50*/  IADD3 R8, R43, R8, RZ ;  /* 0x000000082b087210 */ /* 0x000fe20007ffe0ff */
[----:B------:R-:W-:-:S05]  /*1f60*/  @!P0 BRA `(.L_x_62) ;  /* 0x000027d000008947 */ /* 0x000fca0003800000 */
[----:B------:R-:W-:Y:S01]  /*1f70*/  ISETP.GE.AND P3, PT, R139, R77, PT ;  /* 0x0000004d8b00720c */ /* 0x000fe20003f66270 */
[----:B------:R-:W-:Y:S01]  /*1f80*/  BSSY B0, `(.L_x_63) ;  /* 0x000001b000007945 */ /* 0x000fe20003800000 */
[----:B------:R-:W-:Y:S01]  /*1f90*/  CS2R R28, SRZ ;  /* 0x00000000001c7805 */ /* 0x000fe2000001ff00 */
[----:B------:R-:W-:Y:S01]  /*1fa0*/  CS2R R36, SRZ ;  /* 0x0000000000247805 */ /* 0x000fe2000001ff00 */
[----:B------:R-:W-:Y:S01]  /*1fb0*/  CS2R R32, SRZ ;  /* 0x0000000000207805 */ /* 0x000fe2000001ff00 */
[----:B------:R-:W-:Y:S01]  /*1fc0*/  CS2R R62, SRZ ;  /* 0x00000000003e7805 */ /* 0x000fe2000001ff00 */
[----:B------:R-:W-:Y:S07]  /*1fd0*/  CS2R R38, SRZ ;  /* 0x0000000000267805 */ /* 0x000fee000001ff00 */
[----:B------:R-:W-:-:S05]  /*1fe0*/  @P3 BRA `(.L_x_64) ;  /* 0x0000014000003947 */ /* 0x000fca0003800000 */
[----:B------:R-:W-:Y:S01]  /*1ff0*/  IADD3 R2, P0, R154, R68, RZ ;  /* 0x000000449a027210 */ /* 0x000fe20007f1e0ff */
[----:B------:R-:W-:Y:S01]  /*2000*/  CS2R R32, SRZ ;  /* 0x0000000000207805 */ /* 0x000fe2000001ff00 */
[----:B------:R-:W-:Y:S01]  /*2010*/  CS2R R38, SRZ ;  /* 0x0000000000267805 */ /* 0x000fe2000001ff00 */
[----:B------:R-:W-:Y:S01]  /*2020*/  CS2R R36, SRZ ;  /* 0x0000000000247805 */ /* 0x000fe2000001ff00 */
[----:B------:R-:W-:Y:S01]  /*2030*/  CS2R R62, SRZ ;  /* 0x00000000003e7805 */ /* 0x000fe2000001ff00 */
[----:B------:R-:W-:Y:S01]  /*2040*/  IMAD.X R0, R40, 0x1, R87, P0 ;  /* 0x0000000128007824 */ /* 0x000fe200000e0657 */
[----:B------:R-:W-:Y:S05]  /*2050*/  IADD3 R4, P0, R152, R42, RZ ;  /* 0x0000002a98047210 */ /* 0x000fea0007f1e0ff */
[----:B------:R-:W-:Y:S01]  /*2060*/  IMAD.X R3, R8, 0x1, R86, P0 ;  /* 0x0000000108037824 */ /* 0x000fe200000e0656 */
[C---:B------:R-:W-:Y:S04]  /*2070*/  LEA R6, P0, R2.reuse, c[0x0][0x270], 0x1 ;  /* 0x00009c0002067a11 */ /* 0x040fe800078008ff */
[----:B------:R-:W-:Y:S02]  /*2080*/  LEA.HI.X R7, R2, c[0x0][0x274], R0, 0x1, P0 ;  /* 0x00009d0002077a11 */ /* 0x000fe400000f0c00 */
[C---:B------:R-:W-:Y:S04]  /*2090*/  LEA R2, P0, R4.reuse, c[0x0][0x288], 0x1 ;  /* 0x0000a20004027a11 */ /* 0x040fe800078008ff */
[----:B------:R-:W-:Y:S02]  /*20a0*/  LEA.HI.X R3, R4, c[0x0][0x28c], R3, 0x1, P0 ;  /* 0x0000a30004037a11 */ /* 0x000fe400000f0c03 */
[----:B------:R-:W-:Y:S11]  /*20b0*/  ISETP.GE.AND P0, PT, R12, c[0x0][0x27c], PT ;  /* 0x00009f000c007a0c */ /* 0x000ff60003f06270 */
[----:B------:R-:W-:Y:S02]  /*20c0*/  @!UPT UIADD3 URZ, URZ, URZ, URZ ;  /* 0x0000003f3f3ff290 */ /* 0x000fe4000fffe03f */
[----:B------:R1:W5:Y:S04]  /*20d0*/  @!P0 LDG.E.64 R32, [R6.64] ;  /* 0x0000001406208981 */ /* 0x000368000c1e1b00 */
[----:B------:R1:W5:Y:S01]  /*20e0*/  @!P0 LDG.E.64 R38, [R2.64] ;  /* 0x0000001402268981 */ /* 0x000362000c1e1b00 */
[----:B------:R-:W-:Y:S11]  /*20f0*/  ISETP.GE.AND P0, PT, R9, c[0x0][0x27c], PT ;  /* 0x00009f0009007a0c */ /* 0x000ff60003f06270 */
[----:B------:R-:W-:Y:S02]  /*2100*/  @!UPT UIADD3 URZ, URZ, URZ, URZ ;  /* 0x0000003f3f3ff290 */ /* 0x000fe4000fffe03f */
[----:B------:R1:W5:Y:S04]  /*2110*/  @!P0 LDG.E.64 R36, [R6.64+0x40] ;  /* 0x0000401406248981 */ /* 0x000368000c1e1b00 */
[----:B------:R1:W5:Y:S02]  /*2120*/  @!P0 LDG.E.64 R62, [R2.64+0x40] ;  /* 0x00004014023e8981 */ /* 0x000364000c1e1b00 */
.L_x_64:
[----:B------:R-:W-:Y:S05]  /*2130*/  BSYNC B0 ;  /* 0x0000000000007941 */ /* 0x000fea0003800000 */
.L_x_63:
[----:B------:R-:W-:Y:S01]  /*2140*/  ISETP.GE.AND P6, PT, R128, R77, PT ;  /* 0x0000004d8000720c */ /* 0x000fe20003fc6270 */
[----:B-----5:R-:W-:Y:S01]  /*2150*/  IMAD.MOV.U32 R4, RZ, RZ, R36 ;  /* 0x000000ffff047224 */ /* 0x020fe200078e0024 */
[----:B------:R-:W-:Y:S01]  /*2160*/  MOV R5, R62 ;  /* 0x0000003e00057202 */ /* 0x000fe20000000f00 */
[----:B-1----:R-:W-:Y:S01]  /*2170*/  IMAD.MOV.U32 R3, RZ, RZ, R37 ;  /* 0x000000ffff037224 */ /* 0x002fe200078e0025 */
[----:B------:R-:W-:Y:S01]  /*2180*/  BSSY B0, `(.L_x_65) ;  /* 0x0000024000007945 */ /* 0x000fe20003800000 */
[----:B------:R-:W-:Y:S01]  /*2190*/  IMAD.MOV.U32 R2, RZ, RZ, R32 ;  /* 0x000000ffff027224 */ /* 0x000fe200078e0020 */
[----:B------:R-:W-:Y:S01]  /*21a0*/  CS2R R34, SRZ ;  /* 0x0000000000227805 */ /* 0x000fe2000001ff00 */
[----:B------:R-:W-:Y:S01]  /*21b0*/  IMAD.MOV.U32 R0, RZ, RZ, R33 ;  /* 0x000000ffff007224 */ /* 0x000fe200078e0021 */
[----:B------:R-:W-:Y:S01]  /*21c0*/  PRMT R30, R3, 0x5410, R4 ;  /* 0x00005410031e7816 */ /* 0x000fe20000000004 */
[----:B------:R-:W-:Y:S01]  /*21d0*/  IMAD.MOV.U32 R4, RZ, RZ, R63 ;  /* 0x000000ffff047224 */ /* 0x000fe200078e003f */
[----:B------:R-:W-:Y:S01]  /*21e0*/  PRMT R3, R2, 0x7610, R3 ;  /* 0x0000761002037816 */ /* 0x000fe20000000003 */
[----:B------:R-:W-:Y:S01]  /*21f0*/  IMAD.MOV.U32 R2, RZ, RZ, R38 ;  /* 0x000000ffff027224 */ /* 0x000fe200078e0026 */
[----:B------:R-:W-:Y:S01]  /*2200*/  PRMT R31, R0, 0x7610, R31 ;  /* 0x00007610001f7816 */ /* 0x000fe2000000001f */
[----:B------:R-:W-:Y:S01]  /*2210*/  CS2R R56, SRZ ;  /* 0x0000000000387805 */ /* 0x000fe2000001ff00 */
[----:B------:R-:W-:Y:S01]  /*2220*/  MOV R0, R39 ;  /* 0x0000002700007202 */ /* 0x000fe20000000f00 */
[----:B------:R-:W-:Y:S01]  /*2230*/  CS2R R60, SRZ ;  /* 0x00000000003c7805 */ /* 0x000fe2000001ff00 */
[----:B------:R-:W-:Y:S02]  /*2240*/  PRMT R59, R4, 0x5410, R5 ;  /* 0x00005410043b7816 */ /* 0x000fe40000000005 */
[----:B------:R-:W-:Y:S02]  /*2250*/  PRMT R3, R3, 0x5410, R2 ;  /* 0x0000541003037816 */ /* 0x000fe40000000002 */
[----:B------:R-:W-:Y:S01]  /*2260*/  PRMT R31, R31, 0x5410, R0 ;  /* 0x000054101f1f7816 */ /* 0x000fe20000000000 */
[----:B------:R-:W-:-:S05]  /*2270*/  @P6 BRA `(.L_x_66) ;  /* 0x0000014000006947 */ /* 0x000fca0003800000 */
[----:B------:R-:W-:Y:S01]  /*2280*/  IADD3 R2, P1, P0, R154, R68, R107 ;  /* 0x000000449a027210 */ /* 0x000fe2000783e06b */
[----:B------:R-:W-:Y:S01]  /*2290*/  CS2R R34, SRZ ;  /* 0x0000000000227805 */ /* 0x000fe2000001ff00 */
[----:B------:R-:W-:Y:S01]  /*22a0*/  CS2R R60, SRZ ;  /* 0x00000000003c7805 */ /* 0x000fe2000001ff00 */
[----:B------:R-:W-:Y:S01]  /*22b0*/  CS2R R28, SRZ ;  /* 0x00000000001c7805 */ /* 0x000fe2000001ff00 */
[----:B------:R-:W-:Y:S01]  /*22c0*/  IADD3.X R0, R87, R40, R106, P1, P0 ;  /* 0x0000002857007210 */ /* 0x000fe20000fe046a */
[----:B------:R-:W-:Y:S01]  /*22d0*/  CS2R R56, SRZ ;  /* 0x0000000000387805 */ /* 0x000fe2000001ff00 */
[----:B------:R-:W-:Y:S04]  /*22e0*/  IADD3 R5, P1, P0, R152, R42, R109 ;  /* 0x0000002a98057210 */ /* 0x000fe8000783e06d */
[----:B------:R-:W-:Y:S02]  /*22f0*/  IADD3.X R4, R86, R8, R108, P1, P0 ;  /* 0x0000000856047210 */ /* 0x000fe40000fe046c */
        /* <DEDUP_REMOVED lines=12> */
.L_x_66:
[----:B------:R-:W-:Y:S05]  /*23c0*/  BSYNC B0 ;  /* 0x0000000000007941 */ /* 0x000fea0003800000 */
.L_x_65:
[----:B------:R-:W-:Y:S01]  /*23d0*/  ISETP.GE.AND P4, PT, R124, R77, PT ;  /* 0x0000004d7c00720c */ /* 0x000fe20003f86270 */
[----:B-----5:R-:W-:Y:S01]  /*23e0*/  IMAD.MOV.U32 R5, RZ, RZ, R28 ;  /* 0x000000ffff057224 */ /* 0x020fe200078e001c */
[----:B------:R-:W-:Y:S01]  /*23f0*/  MOV R2, R34 ;  /* 0x0000002200027202 */ /* 0x000fe20000000f00 */
[----:B------:R-:W-:Y:S01]  /*2400*/  IMAD.MOV.U32 R4, RZ, RZ, R29 ;  /* 0x000000ffff047224 */ /* 0x000fe200078e001d */
[----:B------:R-:W-:Y:S01]  /*2410*/  BSSY B0, `(.L_x_67) ;  /* 0x0000024000007945 */ /* 0x000fe20003800000 */
[----:B------:R-:W-:Y:S01]  /*2420*/  IMAD.MOV.U32 R0, RZ, RZ, R35 ;  /* 0x000000ffff007224 */ /* 0x000fe200078e0023 */
[----:B-1----:R-:W-:Y:S01]  /*2430*/  CS2R R6, SRZ ;  /* 0x0000000000067805 */ /* 0x002fe2000001ff00 */
[----:B------:R-:W-:Y:S01]  /*2440*/  CS2R R24, SRZ ;  /* 0x0000000000187805 */ /* 0x000fe2000001ff00 */
[----:B------:R-:W-:Y:S01]  /*2450*/  PRMT R18, R4, 0x5410, R5 ;  /* 0x0000541004127816 */ /* 0x000fe20000000005 */
[----:B------:R-:W-:Y:S01]  /*2460*/  IMAD.MOV.U32 R5, RZ, RZ, R56 ;  /* 0x000000ffff057224 */ /* 0x000fe200078e0038 */
[----:B------:R-:W-:Y:S01]  /*2470*/  PRMT R19, R0, 0x5410, R2 ;  /* 0x0000541000137816 */ /* 0x000fe20000000002 */
[----:B------:R-:W-:Y:S01]  /*2480*/  IMAD.MOV.U32 R2, RZ, RZ, R60 ;  /* 0x000000ffff027224 */ /* 0x000fe200078e003c */
[----:B------:R-:W-:Y:S01]  /*2490*/  MOV R4, R57 ;  /* 0x0000003900047202 */ /* 0x000fe20000000f00 */
[----:B------:R-:W-:Y:S01]  /*24a0*/  CS2R R26, SRZ ;  /* 0x00000000001a7805 */ /* 0x000fe2000001ff00 */
[----:B------:R-:W-:Y:S01]  /*24b0*/  MOV R0, R61 ;  /* 0x0000003d00007202 */ /* 0x000fe20000000f00 */
[----:B------:R-:W-:Y:S01]  /*24c0*/  CS2R R50, SRZ ;  /* 0x0000000000327805 */ /* 0x000fe2000001ff00 */
[----:B------:R-:W-:Y:S01]  /*24d0*/  PRMT R53, R4, 0x5410, R5 ;  /* 0x0000541004357816 */ /* 0x000fe20000000005 */
[----:B------:R-:W-:Y:S01]  /*24e0*/  CS2R R54, SRZ ;  /* 0x0000000000367805 */ /* 0x000fe2000001ff00 */
        /* <DEDUP_REMOVED lines=22> */
.L_x_68:
[----:B------:R-:W-:Y:S05]  /*2650*/  BSYNC B0 ;  /* 0x0000000000007941 */ /* 0x000fea0003800000 */
.L_x_67:
        /* <DEDUP_REMOVED lines=14> */
[----:B------:R-:W-:Y:S02]  /*2740*/  MOV R0, R55 ;  /* 0x0000003700007202 */ /* 0x000fe40000000f00 */
        /* <DEDUP_REMOVED lines=23> */
.L_x_70:
[----:B------:R-:W-:Y:S05]  /*28c0*/  BSYNC B0 ;  /* 0x0000000000007941 */ /* 0x000fea0003800000 */
.L_x_69:
[----:B-----5:R-:W-:Y:S01]  /*28d0*/  MOV R2, R16 ;  /* 0x0000001000027202 */ /* 0x020fe20000000f00 */
[----:B------:R2:W3:Y:S01]  /*28e0*/  SHFL.IDX PT, R65, R143, RZ, 0x181f ;  /* 0x00181fff8f417589 */ /* 0x0004e200000e0000 */
[----:B------:R-:W-:Y:S01]  /*28f0*/  IMAD.MOV.U32 R0, RZ, RZ, R17 ;  /* 0x000000ffff007224 */ /* 0x000fe200078e0011 */
[----:B------:R-:W-:Y:S01]  /*2900*/  BSSY B1, `(.L_x_71) ;  /* 0x000007f000017945 */ /* 0x000fe20003800000 */
[----:B-1----:R-:W-:Y:S02]  /*2910*/  IMAD.MOV.U32 R5, RZ, RZ, R6 ;  /* 0x000000ffff057224 */ /* 0x002fe400078e0006 */
[----:B------:R-:W-:Y:S01]  /*2920*/  IMAD.MOV.U32 R4, RZ, RZ, R7 ;  /* 0x000000ffff047224 */ /* 0x000fe200078e0007 */
[----:B------:R-:W-:Y:S01]  /*2930*/  PRMT R8, R0, 0x5410, R2 ;  /* 0x0000541000087816 */ /* 0x000fe20000000002 */
[----:B------:R2:W1:Y:S01]  /*2940*/  SHFL.IDX PT, R64, R164, RZ, 0x181f ;  /* 0x00181fffa4407589 */ /* 0x00046200000e0000 */
[----:B------:R-:W-:Y:S01]  /*2950*/  MOV R0, R49 ;  /* 0x0000003100007202 */ /* 0x000fe20000000f00 */
[----:B------:R-:W-:Y:S01]  /*2960*/  IMAD.MOV.U32 R20, RZ, RZ, R44 ;  /* 0x000000ffff147224 */ /* 0x000fe200078e002c */
[----:B------:R-:W-:Y:S01]  /*2970*/  PRMT R5, R4, 0x5410, R5 ;  /* 0x0000541004057816 */ /* 0x000fe20000000005 */
[----:B------:R-:W-:Y:S01]  /*2980*/  IMAD.MOV.U32 R2, RZ, RZ, R48 ;  /* 0x000000ffff027224 */ /* 0x000fe200078e0030 */
[----:B------:R-:W-:Y:S04]  /*2990*/  MOV R4, R45 ;  /* 0x0000002d00047202 */ /* 0x000fe80000000f00 */
[----:B------:R-:W-:Y:S02]  /*29a0*/  PRMT R43, R4, 0x5410, R20 ;  /* 0x00005410042b7816 */ /* 0x000fe40000000014 */
[----:B------:R-:W-:Y:S01]  /*29b0*/  PRMT R46, R0, 0x5410, R2 ;  /* 0x00005410002e7816 */ /* 0x000fe20000000002 */
[----:B------:R-:W-:-:S05]  /*29c0*/  @P3 BRA `(.L_x_72) ;  /* 0x0000072000003947 */ /* 0x000fca0003800000 */
[----:B------:R-:W-:Y:S01]  /*29d0*/  BSSY B0, `(.L_x_73) ;  /* 0x0000038000007945 */ /* 0x000fe20003800000 */
[----:B------:R-:W-:-:S05]  /*29e0*/  @P5 BRA `(.L_x_74) ;  /* 0x0000036000005947 */ /* 0x000fca0003800000 */
[C---:B-1----:R-:W-:Y:S01]  /*29f0*/  LEA R70, P0, R10.reuse, R64, 0x1 ;  /* 0x000000400a467211 */ /* 0x042fe200078008ff */
[----:B------:R-:W1:Y:S03]  /*2a00*/  LDS.128 R20, [R134+0x8100] ;  /* 0x0081000086147984 */ /* 0x000e660000000c00 */
[----:B---3--:R-:W-:Y:S02]  /*2a10*/  LEA.HI.X R71, R10, R65, R11, 0x1, P0 ;  /* 0x000000410a477211 */ /* 0x008fe400000f0c0b */
[----:B------:R-:W-:Y:S11]  /*2a20*/  ISETP.GE.AND P0, PT, R12, c[0x0][0x27c], PT ;  /* 0x00009f000c007a0c */ /* 0x000ff60003f06270 */
[----:B------:R-:W-:Y:S02]  /*2a30*/  @!UPT UIADD3 URZ, URZ, URZ, URZ ;  /* 0x0000003f3f3ff290 */ /* 0x000fe4000fffe03f */
[----:B------:R-:W-:Y:S02]  /*2a40*/  @!P0 SHF.R.U64 R38, R38, 0x10, R39 ;  /* 0x0000001026268819 */ /* 0x000fe40000001227 */
[----:B------:R-:W-:Y:S02]  /*2a50*/  @!P0 SHF.R.U64 R2, R32, 0x10, R33 ;  /* 0x0000001020028819 */ /* 0x000fe40000001221 */
[C---:B------:R-:W-:Y:S02]  /*2a60*/  @!P0 PRMT R38, R3.reuse, 0x5432, R38 ;  /* 0x0000543203268816 */ /* 0x040fe40000000026 */
[----:B------:R-:W-:Y:S02]  /*2a70*/  @!P0 SHF.R.U32.HI R41, RZ, 0x10, R39 ;  /* 0x00000010ff298819 */ /* 0x000fe40000011627 */
[----:B------:R-:W-:Y:S01]  /*2a80*/  @!P0 SHF.R.U32.HI R0, RZ, 0x10, R33 ;  /* 0x00000010ff008819 */ /* 0x000fe20000011621 */
[C---:B------:R-:W-:Y:S01]  /*2a90*/  @!P0 IMAD.U32 R32, R38.reuse, 0x10000, RZ ;  /* 0x0001000026208824 */ /* 0x040fe200078e00ff */
[----:B------:R-:W-:Y:S02]  /*2aa0*/  @!P0 PRMT R3, R3, 0x5410, R2 ;  /* 0x0000541003038816 */ /* 0x000fe40000000002 */
[C---:B------:R-:W-:Y:S02]  /*2ab0*/  @!P0 PRMT R41, R31.reuse, 0x5432, R41 ;  /* 0x000054321f298816 */ /* 0x040fe40000000029 */
[----:B------:R-:W-:Y:S01]  /*2ac0*/  @!P0 PRMT R31, R31, 0x5410, R0 ;  /* 0x000054101f1f8816 */ /* 0x000fe20000000000 */
[C---:B------:R-:W-:Y:S01]  /*2ad0*/  @!P0 IMAD.U32 R2, R3.reuse, 0x10000, RZ ;  /* 0x0001000003028824 */ /* 0x040fe200078e00ff */
[----:B------:R-:W-:Y:S02]  /*2ae0*/  @!P0 LOP3.LUT R38, R38, 0xffff0000, RZ, 0xc0, !PT ;  /* 0xffff000026268812 */ /* 0x000fe400078ec0ff */
[----:B------:R-:W-:Y:S01]  /*2af0*/  @!P0 LOP3.LUT R3, R3, 0xffff0000, RZ, 0xc0, !PT ;  /* 0xffff000003038812 */ /* 0x000fe200078ec0ff */
[C---:B-1----:R-:W-:Y:S01]  /*2b00*/  @!P0 IMAD.U32 R33, R20.reuse, 0x10000, RZ ;  /* 0x0001000014218824 */ /* 0x042fe200078e00ff */
[----:B------:R-:W-:Y:S01]  /*2b10*/  @!P0 LOP3.LUT R0, R20, 0xffff0000, RZ, 0xc0, !PT ;  /* 0xffff000014008812 */ /* 0x000fe200078ec0ff */
[----:B------:R-:W-:Y:S01]  /*2b20*/  @!P0 IMAD.U32 R40, R22, 0x10000, RZ ;  /* 0x0001000016288824 */ /* 0x000fe200078e00ff */
[----:B------:R-:W-:Y:S01]  /*2b30*/  @!P0 LOP3.LUT R4, R21, 0xffff0000, RZ, 0xc0, !PT ;  /* 0xffff000015048812 */ /* 0x000fe200078ec0ff */
[----:B------:R-:W-:Y:S01]  /*2b40*/  @!P0 IMAD.U32 R42, R23, 0x10000, RZ ;  /* 0x00010000172a8824 */ /* 0x000fe200078e00ff */
[----:B------:R-:W-:Y:S01]  /*2b50*/  @!P0 SHF.L.U32 R39, R21, 0x10, RZ ;  /* 0x0000001015278819 */ /* 0x000fe200000006ff */
[----:B------:R-:W-:Y:S02]  /*2b60*/  @!P0 FMUL.FTZ R66, R0, R32 ;  /* 0x0000002000428220 */ /* 0x000fe40000410000 */
[----:B------:R-:W-:Y:S02]  /*2b70*/  @!P0 FMUL.FTZ R67, R4, R38 ;  /* 0x0000002604438220 */ /* 0x000fe40000410000 */
[-C--:B------:R-:W-:Y:S02]  /*2b80*/  @!P0 FMUL.FTZ R0, R0, R2.reuse ;  /* 0x0000000200008220 */ /* 0x080fe40000410000 */
[----:B------:R-:W-:Y:S02]  /*2b90*/  @!P0 FFMA.FTZ R66, R33, R2, -R66 ;  /* 0x0000000221428223 */ /* 0x000fe40000010842 */
[-C--:B------:R-:W-:Y:S01]  /*2ba0*/  @!P0 FMUL.FTZ R2, R4, R3.reuse ;  /* 0x0000000304028220 */ /* 0x080fe20000410000 */
[----:B------:R-:W-:Y:S01]  /*2bb0*/  @!P0 SHF.L.U32 R4, R31, 0x10, RZ ;  /* 0x000000101f048819 */ /* 0x000fe200000006ff */
[----:B------:R-:W-:Y:S01]  /*2bc0*/  @!P0 FFMA.FTZ R67, R39, R3, -R67 ;  /* 0x0000000327438223 */ /* 0x000fe20000010843 */
[----:B------:R-:W-:Y:S01]  /*2bd0*/  @!P0 LOP3.LUT R3, R22, 0xffff0000, RZ, 0xc0, !PT ;  /* 0xffff000016038812 */ /* 0x000fe200078ec0ff */
[----:B------:R-:W-:Y:S01]  /*2be0*/  @!P0 FFMA.FTZ R0, R32, R33, R0 ;  /* 0x0000002120008223 */ /* 0x000fe20000010000 */
[----:B------:R-:W-:Y:S01]  /*2bf0*/  @!P0 LOP3.LUT R32, R23, 0xffff0000, RZ, 0xc0, !PT ;  /* 0xffff000017208812 */ /* 0x000fe200078ec0ff */
[C---:B------:R-:W-:Y:S01]  /*2c00*/  @!P0 IMAD.U32 R33, R41.reuse, 0x10000, RZ ;  /* 0x0001000029218824 */ /* 0x040fe200078e00ff */
[----:B------:R-:W-:Y:S01]  /*2c10*/  @!P0 LOP3.LUT R41, R41, 0xffff0000, RZ, 0xc0, !PT ;  /* 0xffff000029298812 */ /* 0x000fe200078ec0ff */
[----:B------:R-:W-:Y:S01]  /*2c20*/  @!P0 FFMA.FTZ R2, R38, R39, R2 ;  /* 0x0000002726028223 */ /* 0x000fe20000010002 */
[----:B------:R-:W-:Y:S01]  /*2c30*/  @!P0 LOP3.LUT R31, R31, 0xffff0000, RZ, 0xc0, !PT ;  /* 0xffff00001f1f8812 */ /* 0x000fe200078ec0ff */
[C---:B------:R-:W-:Y:S01]  /*2c40*/  @!P0 FMUL.FTZ R68, R3.reuse, R33 ;  /* 0x0000002103448220 */ /* 0x040fe20000410000 */
[----:B------:R-:W-:Y:S01]  /*2c50*/  @!P0 F2FP.BF16.PACK_AB R0, R0, R66 ;  /* 0x000000420000823e */ /* 0x000fe200000010ff */
[-C--:B------:R-:W-:Y:S01]  /*2c60*/  @!P0 FMUL.FTZ R3, R3, R4.reuse ;  /* 0x0000000403038220 */ /* 0x080fe20000410000 */
[----:B------:R-:W-:Y:S01]  /*2c70*/  @!P0 F2FP.BF16.PACK_AB R2, R2, R67 ;  /* 0x000000430202823e */ /* 0x000fe200000010ff */
[----:B------:R-:W-:Y:S02]  /*2c80*/  @!P0 FMUL.FTZ R69, R32, R41 ;  /* 0x0000002920458220 */ /* 0x000fe40000410000 */
[----:B------:R-:W-:Y:S01]  /*2c90*/  @!P0 FFMA.FTZ R68, R40, R4, -R68 ;  /* 0x0000000428448223 */ /* 0x000fe20000010844 */
[----:B------:R-:W-:Y:S01]  /*2ca0*/  @!P0 MOV R21, R2 ;  /* 0x0000000200158202 */ /* 0x000fe20000000f00 */
[-C--:B------:R-:W-:Y:S02]  /*2cb0*/  @!P0 FMUL.FTZ R4, R32, R31.reuse ;  /* 0x0000001f20048220 */ /* 0x080fe40000410000 */
[----:B------:R-:W-:Y:S02]  /*2cc0*/  @!P0 FFMA.FTZ R3, R33, R40, R3 ;  /* 0x0000002821038223 */ /* 0x000fe40000010003 */
[----:B------:R-:W-:Y:S02]  /*2cd0*/  @!P0 FFMA.FTZ R69, R42, R31, -R69 ;  /* 0x0000001f2a458223 */ /* 0x000fe40000010845 */
[----:B------:R-:W-:Y:S01]  /*2ce0*/  @!P0 FFMA.FTZ R4, R41, R42, R4 ;  /* 0x0000002a29048223 */ /* 0x000fe20000010004 */
[----:B------:R-:W-:Y:S01]  /*2cf0*/  @!P0 F2FP.BF16.PACK_AB R3, R3, R68 ;  /* 0x000000440303823e */ /* 0x000fe200000010ff */
[----:B------:R-:W-:Y:S03]  /*2d00*/  @!P0 IMAD.MOV.U32 R20, RZ, RZ, R0 ;  /* 0x000000ffff148224 */ /* 0x000fe600078e0000 */
[----:B------:R-:W-:Y:S01]  /*2d10*/  @!P0 F2FP.BF16.PACK_AB R4, R4, R69 ;  /* 0x000000450404823e */ /* 0x000fe200000010ff */
[----:B------:R-:W-:Y:S03]  /*2d20*/  @!P0 IMAD.MOV.U32 R22, RZ, RZ, R3 ;  /* 0x000000ffff168224 */ /* 0x000fe600078e0003 */
[----:B------:R-:W-:Y:S05]  /*2d30*/  @!P0 MOV R23, R4 ;  /* 0x0000000400178202 */ /* 0x000fea0000000f00 */
[----:B------:R1:W-:Y:S02]  /*2d40*/  ST.E.128 [R70.64], R20 ;  /* 0x0000001446007985 */ /* 0x0003e4000c101d14 */
.L_x_74:
[----:B------:R-:W-:Y:S05]  /*2d50*/  BSYNC B0 ;  /* 0x0000000000007941 */ /* 0x000fea0003800000 */
.L_x_73:
[----:B------:R-:W-:Y:S11]  /*2d60*/  ISETP.GE.AND P0, PT, R138, c[0x0][0x1d4], PT ;  /* 0x000075008a007a0c */ /* 0x000ff60003f06270 */
[----:B------:R-:W-:Y:S02]  /*2d70*/  @!UPT UIADD3 URZ, URZ, URZ, URZ ;  /* 0x0000003f3f3ff290 */ /* 0x000fe4000fffe03f */
        /* <DEDUP_REMOVED lines=8> */
[----:B------:R-:W-:Y:S02]  /*2e00*/  @!P0 PRMT R33, R59, 0x5432, R33 ;  /* 0x000054323b218816 */ /* 0x000fe40000000021 */
[C---:B------:R-:W-:Y:S02]  /*2e10*/  @!P0 PRMT R3, R30.reuse, 0x5432, R3 ;  /* 0x000054321e038816 */ /* 0x040fe40000000003 */
[----:B------:R-:W-:Y:S01]  /*2e20*/  @!P0 SHF.R.U32.HI R36, RZ, 0x10, R37 ;  /* 0x00000010ff248819 */ /* 0x000fe20000011625 */
[C---:B------:R-:W-:Y:S01]  /*2e30*/  @!P0 IMAD.U32 R31, R33.reuse, 0x10000, RZ ;  /* 0x00010000211f8824 */ /* 0x040fe200078e00ff */
[----:B------:R-:W-:Y:S01]  /*2e40*/  @!P0 LOP3.LUT R33, R33, 0xffff0000, RZ, 0xc0, !PT ;  /* 0xffff000021218812 */ /* 0x000fe200078ec0ff */
[C---:B------:R-:W-:Y:S01]  /*2e50*/  @!P0 IMAD.U32 R2, R3.reuse, 0x10000, RZ ;  /* 0x0001000003028824 */ /* 0x040fe200078e00ff */
[----:B------:R-:W-:Y:S02]  /*2e60*/  @!P0 SHF.R.U32.HI R62, RZ, 0x10, R63 ;  /* 0x00000010ff3e8819 */ /* 0x000fe4000001163f */
[----:B------:R-:W-:Y:S02]  /*2e70*/  @!P0 PRMT R30, R30, 0x5410, R36 ;  /* 0x000054101e1e8816 */ /* 0x000fe40000000024 */
[----:B------:R-:W-:Y:S02]  /*2e80*/  @!P0 LOP3.LUT R3, R3, 0xffff0000, RZ, 0xc0, !PT ;  /* 0xffff000003038812 */ /* 0x000fe400078ec0ff */
[----:B------:R-:W-:Y:S01]  /*2e90*/  @!P0 PRMT R59, R59, 0x5410, R62 ;  /* 0x000054103b3b8816 */ /* 0x000fe2000000003e */
[C---:B-1----:R-:W-:Y:S01]  /*2ea0*/  @!P0 IMAD.U32 R32, R20.reuse, 0x10000, RZ ;  /* 0x0001000014208824 */ /* 0x042fe200078e00ff */
[----:B------:R-:W-:Y:S01]  /*2eb0*/  @!P0 LOP3.LUT R0, R20, 0xffff0000, RZ, 0xc0, !PT ;  /* 0xffff000014008812 */ /* 0x000fe200078ec0ff */
[----:B------:R-:W-:Y:S01]  /*2ec0*/  @!P0 IMAD.U32 R37, R22, 0x10000, RZ ;  /* 0x0001000016258824 */ /* 0x000fe200078e00ff */
[----:B------:R-:W-:Y:S01]  /*2ed0*/  @!P0 LOP3.LUT R4, R21, 0xffff0000, RZ, 0xc0, !PT ;  /* 0xffff000015048812 */ /* 0x000fe200078ec0ff */
[----:B------:R-:W-:Y:S01]  /*2ee0*/  @!P0 IMAD.U32 R39, R23, 0x10000, RZ ;  /* 0x0001000017278824 */ /* 0x000fe200078e00ff */
[----:B------:R-:W-:Y:S01]  /*2ef0*/  @!P0 SHF.L.U32 R36, R21, 0x10, RZ ;  /* 0x0000001015248819 */ /* 0x000fe200000006ff */
[----:B------:R-:W-:Y:S01]  /*2f00*/  @!P0 FMUL.FTZ R40, R0, R31 ;  /* 0x0000001f00288220 */ /* 0x000fe20000410000 */
[----:B------:R-:W-:Y:S01]  /*2f10*/  @!P0 LOP3.LUT R38, R59, 0xffff0000, RZ, 0xc0, !PT ;  /* 0xffff00003b268812 */ /* 0x000fe200078ec0ff */
        /* <DEDUP_REMOVED lines=9> */
[----:B------:R-:W-:Y:S01]  /*2fb0*/  @!P0 IMAD.U32 R32, R59, 0x10000, RZ ;  /* 0x000100003b208824 */ /* 0x000fe200078e00ff */
[----:B------:R-:W-:Y:S01]  /*2fc0*/  @!P0 LOP3.LUT R30, R30, 0xffff0000, RZ, 0xc0, !PT ;  /* 0xffff00001e1e8812 */ /* 0x000fe200078ec0ff */
[----:B------:R-:W-:Y:S01]  /*2fd0*/  @!P0 FFMA.FTZ R2, R33, R36, R2 ;  /* 0x0000002421028223 */ /* 0x000fe20000010002 */
[----:B------:R-:W-:Y:S01]  /*2fe0*/  @!P0 F2FP.BF16.PACK_AB R0, R0, R40 ;  /* 0x000000280000823e */ /* 0x000fe200000010ff */
[C---:B------:R-:W-:Y:S02]  /*2ff0*/  @!P0 FMUL.FTZ R42, R3.reuse, R32 ;  /* 0x00000020032a8220 */ /* 0x040fe40000410000 */
[----:B------:R-:W-:Y:S01]  /*3000*/  @!P0 FMUL.FTZ R3, R3, R4 ;  /* 0x0000000403038220 */ /* 0x000fe20000410000 */
        /* <DEDUP_REMOVED lines=14> */
.L_x_72:
[----:B------:R-:W-:Y:S05]  /*30f0*/  BSYNC B1 ;  /* 0x0000000000017941 */ /* 0x000fea0003800000 */
.L_x_71:
[----:B------:R4:W2:Y:S01]  /*3100*/  SHFL.IDX PT, R38, R143, 0x1, 0x181f ;  /* 0x00381f008f267f89 */ /* 0x0008a200000e0000 */
[----:B------:R-:W-:Y:S03]  /*3110*/  BSSY B1, `(.L_x_75) ;  /* 0x0000075000017945 */ /* 0x000fe60003800000 */
[----:B------:R4:W3:Y:S01]  /*3120*/  SHFL.IDX PT, R37, R164, 0x1, 0x181f ;  /* 0x00381f00a4257f89 */ /* 0x0008e200000e0000 */
[----:B------:R-:W-:-:S05]  /*3130*/  @P6 BRA `(.L_x_76) ;  /* 0x0000072000006947 */ /* 0x000fca0003800000 */
[----:B------:R-:W-:Y:S01]  /*3140*/  BSSY B0, `(.L_x_77) ;  /* 0x0000038000007945 */ /* 0x000fe20003800000 */
[----:B------:R-:W-:-:S05]  /*3150*/  @P5 BRA `(.L_x_78) ;  /* 0x0000036000005947 */ /* 0x000fca0003800000 */
[C---:B---3--:R-:W-:Y:S01]  /*3160*/  LEA R62, P0, R10.reuse, R37, 0x1 ;  /* 0x000000250a3e7211 */ /* 0x048fe200078008ff */
[----:B-1----:R-:W1:Y:S03]  /*3170*/  LDS.128 R20, [R134+0x9100] ;  /* 0x0091000086147984 */ /* 0x002e660000000c00 */
[----:B--2---:R-:W-:Y:S02]  /*3180*/  LEA.HI.X R63, R10, R38, R11, 0x1, P0 ;  /* 0x000000260a3f7211 */ /* 0x004fe400000f0c0b */
[----:B------:R-:W-:Y:S11]  /*3190*/  ISETP.GE.AND P0, PT, R12, c[0x0][0x27c], PT ;  /* 0x00009f000c007a0c */ /* 0x000ff60003f06270 */
[----:B------:R-:W-:Y:S02]  /*31a0*/  @!UPT UIADD3 URZ, URZ, URZ, URZ ;  /* 0x0000003f3f3ff290 */ /* 0x000fe4000fffe03f */
[----:B------:R-:W-:Y:S02]  /*31b0*/  @!P0 SHF.R.U64 R32, R60, 0x10, R61 ;  /* 0x000000103c208819 */ /* 0x000fe4000000123d */
[----:B------:R-:W-:Y:S02]  /*31c0*/  @!P0 SHF.R.U64 R3, R34, 0x10, R35 ;  /* 0x0000001022038819 */ /* 0x000fe40000001223 */
[----:B------:R-:W-:Y:S02]  /*31d0*/  @!P0 PRMT R32, R58, 0x5432, R32 ;  /* 0x000054323a208816 */ /* 0x000fe40000000020 */
[----:B------:R-:W-:Y:S02]  /*31e0*/  @!P0 PRMT R3, R19, 0x5432, R3 ;  /* 0x0000543213038816 */ /* 0x000fe40000000003 */
[----:B------:R-:W-:Y:S01]  /*31f0*/  @!P0 SHF.R.U32.HI R34, RZ, 0x10, R35 ;  /* 0x00000010ff228819 */ /* 0x000fe20000011623 */
[C---:B------:R-:W-:Y:S01]  /*3200*/  @!P0 IMAD.U32 R30, R32.reuse, 0x10000, RZ ;  /* 0x00010000201e8824 */ /* 0x040fe200078e00ff */
[----:B------:R-:W-:Y:S01]  /*3210*/  @!P0 LOP3.LUT R32, R32, 0xffff0000, RZ, 0xc0, !PT ;  /* 0xffff000020208812 */ /* 0x000fe200078ec0ff */
[C---:B------:R-:W-:Y:S01]  /*3220*/  @!P0 IMAD.U32 R2, R3.reuse, 0x10000, RZ ;  /* 0x0001000003028824 */ /* 0x040fe200078e00ff */
[----:B------:R-:W-:Y:S02]  /*3230*/  @!P0 SHF.R.U32.HI R60, RZ, 0x10, R61 ;  /* 0x00000010ff3c8819 */ /* 0x000fe4000001163d */
[----:B------:R-:W-:Y:S02]  /*3240*/  @!P0 LOP3.LUT R3, R3, 0xffff0000, RZ, 0xc0, !PT ;  /* 0xffff000003038812 */ /* 0x000fe400078ec0ff */
[----:B------:R-:W-:Y:S02]  /*3250*/  @!P0 PRMT R19, R19, 0x5410, R34 ;  /* 0x0000541013138816 */ /* 0x000fe40000000022 */
        /* <DEDUP_REMOVED lines=38> */
.L_x_78:
[----:B------:R-:W-:Y:S05]  /*34c0*/  BSYNC B0 ;  /* 0x0000000000007941 */ /* 0x000fea0003800000 */
.L_x_77:
[----:B------:R-:W-:Y:S11]  /*34d0*/  ISETP.GE.AND P0, PT, R138, c[0x0][0x1d4], PT ;  /* 0x000075008a007a0c */ /* 0x000ff60003f06270 */
[----:B------:R-:W-:Y:S02]  /*34e0*/  @!UPT UIADD3 URZ, URZ, URZ, URZ ;  /* 0x0000003f3f3ff290 */ /* 0x000fe4000fffe03f */
[----:B------:R-:W-:-:S05]  /*34f0*/  @P0 BRA `(.L_x_76) ;  /* 0x0000036000000947 */ /* 0x000fca0003800000 */
[C---:B---3--:R-:W-:Y:S01]  /*3500*/  LEA R36, P0, R131.reuse, R37, 0x1 ;  /* 0x0000002583247211 */ /* 0x048fe200078008ff */
[----:B-1----:R-:W1:Y:S03]  /*3510*/  LDS.128 R20, [R134+0xd100] ;  /* 0x00d1000086147984 */ /* 0x002e660000000c00 */
[----:B--2---:R-:W-:Y:S02]  /*3520*/  LEA.HI.X R37, R131, R38, R111, 0x1, P0 ;  /* 0x0000002683257211 */ /* 0x004fe400000f0c6f */
[----:B------:R-:W-:Y:S11]  /*3530*/  ISETP.GE.AND P0, PT, R9, c[0x0][0x27c], PT ;  /* 0x00009f0009007a0c */ /* 0x000ff60003f06270 */
[----:B------:R-:W-:Y:S02]  /*3540*/  @!UPT UIADD3 URZ, URZ, URZ, URZ ;  /* 0x0000003f3f3ff290 */ /* 0x000fe4000fffe03f */
[----:B------:R-:W-:Y:S02]  /*3550*/  @!P0 SHF.R.U64 R0, R56, 0x10, R57 ;  /* 0x0000001038008819 */ /* 0x000fe40000001239 */
[--C-:B------:R-:W-:Y:S02]  /*3560*/  @!P0 SHF.R.U64 R3, R28, 0x10, R29.reuse ;  /* 0x000000101c038819 */ /* 0x100fe4000000121d */
[----:B------:R-:W-:Y:S02]  /*3570*/  @!P0 SHF.R.U32.HI R28, RZ, 0x10, R29 ;  /* 0x00000010ff1c8819 */ /* 0x000fe4000001161d */
[----:B------:R-:W-:Y:S02]  /*3580*/  @!P0 PRMT R29, R53, 0x5432, R0 ;  /* 0x00005432351d8816 */ /* 0x000fe40000000000 */
[C---:B------:R-:W-:Y:S02]  /*3590*/  @!P0 PRMT R3, R18.reuse, 0x5432, R3 ;  /* 0x0000543212038816 */ /* 0x040fe40000000003 */
[----:B------:R-:W-:Y:S01]  /*35a0*/  @!P0 PRMT R18, R18, 0x5410, R28 ;  /* 0x0000541012128816 */ /* 0x000fe2000000001c */
[C---:B------:R-:W-:Y:S01]  /*35b0*/  @!P0 IMAD.U32 R19, R29.reuse, 0x10000, RZ ;  /* 0x000100001d138824 */ /* 0x040fe200078e00ff */
[----:B------:R-:W-:Y:S01]  /*35c0*/  @!P0 LOP3.LUT R29, R29, 0xffff0000, RZ, 0xc0, !PT ;  /* 0xffff00001d1d8812 */ /* 0x000fe200078ec0ff */
[C---:B------:R-:W-:Y:S01]  /*35d0*/  @!P0 IMAD.U32 R2, R3.reuse, 0x10000, RZ ;  /* 0x0001000003028824 */ /* 0x040fe200078e00ff */
[----:B------:R-:W-:Y:S02]  /*35e0*/  @!P0 SHF.R.U32.HI R56, RZ, 0x10, R57 ;  /* 0x00000010ff388819 */ /* 0x000fe40000011639 */
        /* <DEDUP_REMOVED lines=39> */
.L_x_76:
[----:B------:R-:W-:Y:S05]  /*3860*/  BSYNC B1 ;  /* 0x0000000000017941 */ /* 0x000fea0003800000 */
.L_x_75:
[----:B------:R4:W3:Y:S01]  /*3870*/  SHFL.IDX PT, R32, R143, 0x2, 0x181f ;  /* 0x00581f008f207f89 */ /* 0x0008e200000e0000 */
[----:B------:R-:W-:Y:S03]  /*3880*/  BSSY B1, `(.L_x_79) ;  /* 0x0000075000017945 */ /* 0x000fe60003800000 */
[----:B------:R4:W2:Y:S01]  /*3890*/  SHFL.IDX PT, R31, R164, 0x2, 0x181f ;  /* 0x00581f00a41f7f89 */ /* 0x0008a200000e0000 */
[----:B------:R-:W-:-:S05]  /*38a0*/  @P4 BRA `(.L_x_80) ;  /* 0x0000072000004947 */ /* 0x000fca0003800000 */
[----:B------:R-:W-:Y:S01]  /*38b0*/  BSSY B0, `(.L_x_81) ;  /* 0x0000038000007945 */ /* 0x000fe20003800000 */
[----:B------:R-:W-:-:S05]  /*38c0*/  @P5 BRA `(.L_x_82) ;  /* 0x0000036000005947 */ /* 0x000fca0003800000 */
[C---:B-12---:R-:W-:Y:S01]  /*38d0*/  LEA R36, P0, R10.reuse, R31, 0x1 ;  /* 0x0000001f0a247211 */ /* 0x046fe200078008ff */
[----:B------:R-:W1:Y:S03]  /*38e0*/  LDS.128 R20, [R134+0xa100] ;  /* 0x00a1000086147984 */ /* 0x000e660000000c00 */
[----:B---3--:R-:W-:Y:S02]  /*38f0*/  LEA.HI.X R37, R10, R32, R11, 0x1, P0 ;  /* 0x000000200a257211 */ /* 0x008fe400000f0c0b */
[----:B------:R-:W-:Y:S11]  /*3900*/  ISETP.GE.AND P0, PT, R12, c[0x0][0x27c], PT ;  /* 0x00009f000c007a0c */ /* 0x000ff60003f06270 */
[----:B------:R-:W-:Y:S02]  /*3910*/  @!UPT UIADD3 URZ, URZ, URZ, URZ ;  /* 0x0000003f3f3ff290 */ /* 0x000fe4000fffe03f */
[----:B------:R-:W-:Y:S02]  /*3920*/  @!P0 SHF.R.U64 R0, R54, 0x10, R55 ;  /* 0x0000001036008819 */ /* 0x000fe40000001237 */
[--C-:B------:R-:W-:Y:S02]  /*3930*/  @!P0 SHF.R.U64 R3, R26, 0x10, R27.reuse ;  /* 0x000000101a038819 */ /* 0x100fe4000000121b */
[----:B------:R-:W-:Y:S02]  /*3940*/  @!P0 SHF.R.U32.HI R26, RZ, 0x10, R27 ;  /* 0x00000010ff1a8819 */ /* 0x000fe4000001161b */
[C---:B------:R-:W-:Y:S02]  /*3950*/  @!P0 PRMT R27, R52.reuse, 0x5432, R0 ;  /* 0x00005432341b8816 */ /* 0x040fe40000000000 */
        /* <DEDUP_REMOVED lines=45> */
.L_x_82:
[----:B------:R-:W-:Y:S05]  /*3c30*/  BSYNC B0 ;  /* 0x0000000000007941 */ /* 0x000fea0003800000 */
.L_x_81:
[----:B------:R-:W-:Y:S11]  /*3c40*/  ISETP.GE.AND P0, PT, R138, c[0x0][0x1d4], PT ;  /* 0x000075008a007a0c */ /* 0x000ff60003f06270 */
[----:B------:R-:W-:Y:S02]  /*3c50*/  @!UPT UIADD3 URZ, URZ, URZ, URZ ;  /* 0x0000003f3f3ff290 */ /* 0x000fe4000fffe03f */
[----:B------:R-:W-:-:S05]  /*3c60*/  @P0 BRA `(.L_x_80) ;  /* 0x0000036000000947 */ /* 0x000fca0003800000 */
[C---:B--2---:R-:W-:Y:S01]  /*3c70*/  LEA R30, P0, R131.reuse, R31, 0x1 ;  /* 0x0000001f831e7211 */ /* 0x044fe200078008ff */
[----:B-1----:R-:W1:Y:S03]  /*3c80*/  LDS.128 R20, [R134+0xe100] ;  /* 0x00e1000086147984 */ /* 0x002e660000000c00 */
        /* <DEDUP_REMOVED lines=52> */
.L_x_80:
[----:B------:R-:W-:Y:S05]  /*3fd0*/  BSYNC B1 ;  /* 0x0000000000017941 */ /* 0x000fea0003800000 */
.L_x_79:
[----:B--2-4-:R-:W2:Y:S04]  /*3fe0*/  SHFL.IDX PT, R143, R143, 0x3, 0x181f ;  /* 0x00781f008f8f7f89 */ /* 0x014ea800000e0000 */
[----:B------:R-:W4:Y:S01]  /*3ff0*/  SHFL.IDX PT, R164, R164, 0x3, 0x181f ;  /* 0x00781f00a4a47f89 */ /* 0x000f2200000e0000 */
[----:B------:R-:W-:-:S05]  /*4000*/  @P2 BRA `(.L_x_83) ;  /* 0x0000316000002947 */ /* 0x000fca0003800000 */
[----:B------:R-:W-:Y:S01]  /*4010*/  BSSY B0, `(.L_x_84) ;  /* 0x0000038000007945 */ /* 0x000fe20003800000 */
[----:B------:R-:W-:-:S05]  /*4020*/  @P5 BRA `(.L_x_85) ;  /* 0x0000036000005947 */ /* 0x000fca0003800000 */
[C---:B----4-:R-:W-:Y:S01]  /*4030*/  LEA R26, P0, R10.reuse, R164, 0x1 ;  /* 0x000000a40a1a7211 */ /* 0x050fe200078008ff */
        /* <DEDUP_REMOVED lines=43> */
[----:B------:R-:W-:Y:S02]  /*42f0*/  @!P0 FMUL.FTZ R4, R14, R8 ;  /* 0x000000080e048220 */ /* 0x000fe40000410000 */
        /* <DEDUP_REMOVED lines=9> */
.L_x_85:
[----:B------:R-:W-:Y:S05]  /*4390*/  BSYNC B0 ;  /* 0x0000000000007941 */ /* 0x000fea0003800000 */
.L_x_84:
[----:B------:R-:W-:Y:S11]  /*43a0*/  ISETP.GE.AND P0, PT, R138, c[0x0][0x1d4], PT ;  /* 0x000075008a007a0c */ /* 0x000ff60003f06270 */
[----:B------:R-:W-:Y:S02]  /*43b0*/  @!UPT UIADD3 URZ, URZ, URZ, URZ ;  /* 0x0000003f3f3ff290 */ /* 0x000fe4000fffe03f */
[----:B------:R-:W-:-:S05]  /*43c0*/  @P0 BRA `(.L_x_83) ;  /* 0x00002da000000947 */ /* 0x000fca0003800000 */
[C---:B----4-:R-:W-:Y:S01]  /*43d0*/  LEA R164, P0, R131.reuse, R164, 0x1 ;  /* 0x000000a483a47211 */ /* 0x050fe200078008ff */
[----:B------:R-:W4:Y:S03]  /*43e0*/  LDS.128 R16, [R134+0xf100] ;  /* 0x00f1000086107984 */ /* 0x000f260000000c00 */
[----:B--2---:R-:W-:Y:S02]  /*43f0*/  LEA.HI.X R165, R131, R143, R111, 0x1, P0 ;  /* 0x0000008f83a57211 */ /* 0x004fe400000f0c6f */
[----:B------:R-:W-:Y:S11]  /*4400*/  ISETP.GE.AND P0, PT, R9, c[0x0][0x27c], PT ;  /* 0x00009f0009007a0c */ /* 0x000ff60003f06270 */
[----:B------:R-:W-:Y:S02]  /*4410*/  @!UPT UIADD3 URZ, URZ, URZ, URZ ;  /* 0x0000003f3f3ff290 */ /* 0x000fe4000fffe03f */
[----:B------:R-:W-:Y:S02]  /*4420*/  @!P0 SHF.R.U64 R8, R44, 0x10, R45 ;  /* 0x000000102c088819 */ /* 0x000fe4000000122d */
[--C-:B------:R-:W-:Y:S02]  /*4430*/  @!P0 SHF.R.U64 R3, R6, 0x10, R7.reuse ;  /* 0x0000001006038819 */ /* 0x100fe40000001207 */
[----:B------:R-:W-:Y:S02]  /*4440*/  @!P0 PRMT R8, R43, 0x5432, R8 ;  /* 0x000054322b088816 */ /* 0x000fe40000000008 */
[----:B------:R-:W-:Y:S02]  /*4450*/  @!P0 SHF.R.U32.HI R6, RZ, 0x10, R7 ;  /* 0x00000010ff068819 */ /* 0x000fe40000011607 */
        /* <DEDUP_REMOVED lines=8> */
[C---:B----4-:R-:W-:Y:S01]  /*44e0*/  @!P0 IMAD.U32 R7, R16.reuse, 0x10000, RZ ;  /* 0x0001000010078824 */ /* 0x050fe200078e00ff */
[----:B------:R-:W-:Y:S01]  /*44f0*/  @!P0 LOP3.LUT R0, R16, 0xffff0000, RZ, 0xc0, !PT ;  /* 0xffff000010008812 */ /* 0x000fe200078ec0ff */
[----:B------:R-:W-:Y:S01]  /*4500*/  @!P0 IMAD.U32 R15, R18, 0x10000, RZ ;  /* 0x00010000120f8824 */ /* 0x000fe200078e00ff */
[----:B------:R-:W-:Y:S01]  /*4510*/  @!P0 LOP3.LUT R4, R17, 0xffff0000, RZ, 0xc0, !PT ;  /* 0xffff000011048812 */ /* 0x000fe200078ec0ff */
[----:B-1----:R-:W-:Y:S01]  /*4520*/  @!P0 IMAD.U32 R21, R19, 0x10000, RZ ;  /* 0x0001000013158824 */ /* 0x002fe200078e00ff */
        /* <DEDUP_REMOVED lines=19> */
[C---:B------:R-:W-:Y:S02]  /*4660*/  @!P0 FMUL.FTZ R25, R6.reuse, R20 ;  /* 0x0000001406198220 */ /* 0x040fe40000410000 */
        /* <DEDUP_REMOVED lines=11> */
[----:B------:R1:W-:Y:S01]  /*4720*/  ST.E.128 [R164.64], R16 ;  /* 0x00000010a4007985 */ /* 0x0003e2000c101d14 */
[----:B------:R-:W-:-:S05]  /*4730*/  BRA `(.L_x_83) ;  /* 0x00002a3000007947 */ /* 0x000fca0003800000 */
.L_x_62:
[-C--:B------:R-:W-:Y:S01]  /*4740*/  ISETP.GE.AND P0, PT, R128, R77.reuse, PT ;  /* 0x0000004d8000720c */ /* 0x080fe20003f06270 */
[----:B------:R-:W-:Y:S01]  /*4750*/  CS2R R30, SRZ ;  /* 0x00000000001e7805 */ /* 0x000fe2000001ff00 */
[----:B------:R-:W-:Y:S01]  /*4760*/  ISETP.NE.AND P6, PT, R140, RZ, PT ;  /* 0x000000ff8c00720c */ /* 0x000fe20003fc5270 */
[----:B------:R-:W-:Y:S01]  /*4770*/  CS2R R28, SRZ ;  /* 0x00000000001c7805 */ /* 0x000fe2000001ff00 */
[----:B------:R-:W-:Y:S01]  /*4780*/  ISETP.GE.OR P4, PT, R10, c[0x0][0x27c], P0 ;  /* 0x00009f000a007a0c */ /* 0x000fe20000786670 */
        /* <DEDUP_REMOVED lines=8> */
[----:B------:R1:W2:Y:S01]  /*4810*/  SHFL.IDX PT, R175, R143, RZ, 0x181f ;  /* 0x00181fff8faf7589 */ /* 0x0002a200000e0000 */
[----:B------:R-:W-:Y:S03]  /*4820*/  BSSY B0, `(.L_x_86) ;  /* 0x00000dd000007945 */ /* 0x000fe60003800000 */
[----:B------:R-:W-:Y:S04]  /*4830*/  @!P4 IADD3 R2, P1, P0, R146, R68, R107 ;  /* 0x000000449202c210 */ /* 0x000fe8000783e06b */
[C---:B------:R-:W-:Y:S01]  /*4840*/  @!P4 IADD3.X R0, R83.reuse, R40, R106, P1, P0 ;  /* 0x000000285300c210 */ /* 0x040fe20000fe046a */
[----:B------:R1:W3:Y:S01]  /*4850*/  SHFL.IDX PT, R174, R164, RZ, 0x181f ;  /* 0x00181fffa4ae7589 */ /* 0x0002e200000e0000 */
[----:B------:R-:W-:Y:S04]  /*4860*/  @!P4 IADD3 R4, P1, P0, R144, R42, R109 ;  /* 0x0000002a9004c210 */ /* 0x000fe8000783e06d */
[----:B------:R-:W-:Y:S02]  /*4870*/  @!P4 IADD3.X R3, R82, R8, R108, P1, P0 ;  /* 0x000000085203c210 */ /* 0x000fe40000fe046c */
[----:B------:R-:W-:Y:S04]  /*4880*/  ISETP.GE.AND P0, PT, R124, R77, PT ;  /* 0x0000004d7c00720c */ /* 0x000fe80003f06270 */
[----:B------:R-:W-:Y:S11]  /*4890*/  ISETP.GE.OR P2, PT, R10, c[0x0][0x27c], P0 ;  /* 0x00009f000a007a0c */ /* 0x000ff60000746670 */
[----:B------:R-:W-:Y:S02]  /*48a0*/  @!UPT UIADD3 URZ, URZ, URZ, URZ ;  /* 0x0000003f3f3ff290 */ /* 0x000fe4000fffe03f */
[----:B------:R-:W-:Y:S04]  /*48b0*/  @!P2 IADD3 R6, P1, P0, R146, R93, R68 ;  /* 0x0000005d9206a210 */ /* 0x000fe8000783e044 */
[C---:B------:R-:W-:Y:S02]  /*48c0*/  @!P2 IADD3.X R5, R83.reuse, R92, R40, P1, P0 ;  /* 0x0000005c5305a210 */ /* 0x040fe40000fe0428 */
[----:B------:R-:W-:Y:S04]  /*48d0*/  @!P2 IADD3 R14, P1, P0, R144, R95, R42 ;  /* 0x0000005f900ea210 */ /* 0x000fe8000783e02a */
[----:B------:R-:W-:Y:S02]  /*48e0*/  @!P2 IADD3.X R7, R82, R94, R8, P1, P0 ;  /* 0x0000005e5207a210 */ /* 0x000fe40000fe0408 */
[----:B------:R-:W-:Y:S04]  /*48f0*/  ISETP.GE.AND P0, PT, R120, R77, PT ;  /* 0x0000004d7800720c */ /* 0x000fe80003f06270 */
[----:B------:R-:W-:Y:S11]  /*4900*/  ISETP.GE.OR P1, PT, R10, c[0x0][0x27c], P0 ;  /* 0x00009f000a007a0c */ /* 0x000ff60000726670 */
[----:B------:R-:W-:Y:S02]  /*4910*/  @!UPT UIADD3 URZ, URZ, URZ, URZ ;  /* 0x0000003f3f3ff290 */ /* 0x000fe4000fffe03f */
[----:B------:R-:W-:Y:S04]  /*4920*/  @!P1 IADD3 R16, P3, P0, R146, R160, R68 ;  /* 0x000000a092109210 */ /* 0x000fe8000787e044 */
[----:B------:R-:W-:Y:S02]  /*4930*/  @!P1 IADD3.X R15, R83, R96, R40, P3, P0 ;  /* 0x00000060530f9210 */ /* 0x000fe40001fe0428 */
[----:B------:R-:W-:Y:S04]  /*4940*/  @!P1 IADD3 R18, P3, P0, R144, R158, R42 ;  /* 0x0000009e90129210 */ /* 0x000fe8000787e02a */
[----:B------:R-:W-:Y:S02]  /*4950*/  @!P1 IADD3.X R17, R82, R97, R8, P3, P0 ;  /* 0x0000006152119210 */ /* 0x000fe40001fe0408 */
[C---:B------:R-:W-:Y:S04]  /*4960*/  @!P4 LEA R20, P0, R2.reuse, c[0x0][0x270], 0x1 ;  /* 0x00009c000214ca11 */ /* 0x040fe800078008ff */
[----:B------:R-:W-:Y:S02]  /*4970*/  @!P4 LEA.HI.X R21, R2, c[0x0][0x274], R0, 0x1, P0 ;  /* 0x00009d000215ca11 */ /* 0x000fe400000f0c00 */
[C---:B------:R-:W-:Y:S03]  /*4980*/  @!P4 LEA R22, P0, R4.reuse, c[0x0][0x288], 0x1 ;  /* 0x0000a2000416ca11 */ /* 0x040fe600078008ff */
[----:B------:R4:W2:Y:S01]  /*4990*/  @!P4 LDG.E.128 R28, [R20.64] ;  /* 0x00000014141cc981 */ /* 0x0008a2000c1e1d00 */
[----:B------:R-:W-:Y:S02]  /*49a0*/  @!P4 LEA.HI.X R23, R4, c[0x0][0x28c], R3, 0x1, P0 ;  /* 0x0000a3000417ca11 */ /* 0x000fe400000f0c03 */
[C---:B------:R-:W-:Y:S04]  /*49b0*/  @!P2 LEA R4, P0, R6.reuse, c[0x0][0x270], 0x1 ;  /* 0x00009c000604aa11 */ /* 0x040fe800078008ff */
[----:B------:R-:W-:Y:S01]  /*49c0*/  @!P2 LEA.HI.X R5, R6, c[0x0][0x274], R5, 0x1, P0 ;  /* 0x00009d000605aa11 */ /* 0x000fe200000f0c05 */
[----:B------:R1:W3:Y:S01]  /*49d0*/  @!P4 LDG.E.128 R64, [R22.64] ;  /* 0x000000141640c981 */ /* 0x0002e2000c1e1d00 */
[C---:B------:R-:W-:Y:S04]  /*49e0*/  @!P2 LEA R24, P0, R14.reuse, c[0x0][0x288], 0x1 ;  /* 0x0000a2000e18aa11 */ /* 0x040fe800078008ff */
[----:B------:R-:W-:Y:S02]  /*49f0*/  @!P2 LEA.HI.X R25, R14, c[0x0][0x28c], R7, 0x1, P0 ;  /* 0x0000a3000e19aa11 */ /* 0x000fe400000f0c07 */
[C---:B------:R-:W-:Y:S03]  /*4a00*/  @!P1 LEA R2, P0, R16.reuse, c[0x0][0x270], 0x1 ;  /* 0x00009c0010029a11 */ /* 0x040fe600078008ff */
[----:B------:R-:W3:Y:S01]  /*4a10*/  @!P2 LDG.E.128 R60, [R24.64] ;  /* 0x00000014183ca981 */ /* 0x000ee2000c1e1d00 */
[----:B------:R-:W-:Y:S02]  /*4a20*/  @!P1 LEA.HI.X R3, R16, c[0x0][0x274], R15, 0x1, P0 ;  /* 0x00009d0010039a11 */ /* 0x000fe400000f0c0f */
[C---:B------:R-:W-:Y:S04]  /*4a30*/  @!P1 LEA R6, P0, R18.reuse, c[0x0][0x288], 0x1 ;  /* 0x0000a20012069a11 */ /* 0x040fe800078008ff */
[----:B------:R-:W-:Y:S01]  /*4a40*/  @!P1 LEA.HI.X R7, R18, c[0x0][0x28c], R17, 0x1, P0 ;  /* 0x0000a30012079a11 */ /* 0x000fe200000f0c11 */
[----:B----4-:R-:W-:Y:S01]  /*4a50*/  CS2R R20, SRZ ;  /* 0x0000000000147805 */ /* 0x010fe2000001ff00 */
[----:B------:R-:W-:Y:S01]  /*4a60*/  CS2R R18, SRZ ;  /* 0x0000000000127805 */ /* 0x000fe2000001ff00 */
[----:B------:R-:W-:Y:S01]  /*4a70*/  CS2R R16, SRZ ;  /* 0x0000000000107805 */ /* 0x000fe2000001ff00 */
[-C--:B------:R-:W-:Y:S01]  /*4a80*/  ISETP.GE.AND P0, PT, R139, R77.reuse, PT ;  /* 0x0000004d8b00720c */ /* 0x080fe20003f06270 */
[----:B------:R4:W3:Y:S01]  /*4a90*/  @!P1 LDG.E.128 R56, [R6.64] ;  /* 0x0000001406389981 */ /* 0x0008e2000c1e1d00 */
[----:B-1----:R-:W-:Y:S02]  /*4aa0*/  CS2R R22, SRZ ;  /* 0x0000000000167805 */ /* 0x002fe4000001ff00 */
[----:B------:R-:W-:Y:S05]  /*4ab0*/  ISETP.GE.OR P0, PT, R10, c[0x0][0x27c], P0 ;  /* 0x00009f000a007a0c */ /* 0x000fea0000706670 */
[----:B------:R1:W3:Y:S08]  /*4ac0*/  @!P1 LDG.E.128 R16, [R2.64] ;  /* 0x0000001402109981 */ /* 0x0002f0000c1e1d00 */
[----:B------:R1:W3:Y:S01]  /*4ad0*/  @!P2 LDG.E.128 R20, [R4.64] ;  /* 0x000000140414a981 */ /* 0x0002e2000c1e1d00 */
[----:B------:R-:W-:Y:S05]  /*4ae0*/  @!P0 IADD3 R68, P1, R146, R68, RZ ;  /* 0x0000004492448210 */ /* 0x000fea0007f3e0ff */
[----:B------:R-:W-:Y:S01]  /*4af0*/  @!P0 IMAD.X R40, R83, 0x1, R40, P1 ;  /* 0x0000000153288824 */ /* 0x000fe200008e0628 */
[----:B----4-:R-:W-:Y:S01]  /*4b00*/  CS2R R6, SRZ ;  /* 0x0000000000067805 */ /* 0x010fe2000001ff00 */
[C---:B-1----:R-:W-:Y:S04]  /*4b10*/  @!P0 LEA R2, P1, R68.reuse, c[0x0][0x270], 0x1 ;  /* 0x00009c0044028a11 */ /* 0x042fe800078208ff */
[----:B------:R-:W-:Y:S02]  /*4b20*/  @!P0 LEA.HI.X R3, R68, c[0x0][0x274], R40, 0x1, P1 ;  /* 0x00009d0044038a11 */ /* 0x000fe400008f0c28 */
[----:B------:R-:W-:Y:S01]  /*4b30*/  @!P0 IADD3 R42, P1, R144, R42, RZ ;  /* 0x0000002a902a8210 */ /* 0x000fe20007f3e0ff */
[----:B------:R-:W-:Y:S04]  /*4b40*/  CS2R R4, SRZ ;  /* 0x0000000000047805 */ /* 0x000fe8000001ff00 */
[----:B------:R-:W-:Y:S01]  /*4b50*/  @!P0 IMAD.X R8, R82, 0x1, R8, P1 ;  /* 0x0000000152088824 */ /* 0x000fe200008e0608 */
[C---:B------:R-:W-:Y:S01]  /*4b60*/  @!P0 LEA R14, P1, R42.reuse, c[0x0][0x288], 0x1 ;  /* 0x0000a2002a0e8a11 */ /* 0x040fe200078208ff */
[----:B------:R2:W5:Y:S03]  /*4b70*/  @!P0 LDG.E.128 R4, [R2.64] ;  /* 0x0000001402048981 */ /* 0x000566000c1e1d00 */
[----:B------:R-:W-:Y:S02]  /*4b80*/  @!P0 LEA.HI.X R15, R42, c[0x0][0x28c], R8, 0x1, P1 ;  /* 0x0000a3002a0f8a11 */ /* 0x000fe400008f0c08 */
[----:B------:R-:W-:Y:S03]  /*4b90*/  ISETP.GE.AND P1, PT, R10, c[0x0][0x27c], PT ;  /* 0x00009f000a007a0c */ /* 0x000fe60003f26270 */
[----:B------:R1:W5:Y:S01]  /*4ba0*/  @!P0 LDG.E.128 R36, [R14.64] ;  /* 0x000000140e248981 */ /* 0x000362000c1e1d00 */
[----:B------:R-:W-:Y:S01]  /*4bb0*/  ISETP.GE.OR P0, PT, R139, R77, P5 ;  /* 0x0000004d8b00720c */ /* 0x000fe20002f06670 */
[----:B--2---:R-:W-:Y:S02]  /*4bc0*/  IMAD.MOV.U32 R3, RZ, RZ, R30 ;  /* 0x000000ffff037224 */ /* 0x004fe400078e001e */
[----:B------:R-:W-:Y:S02]  /*4bd0*/  IMAD.MOV.U32 R0, RZ, RZ, R31 ;  /* 0x000000ffff007224 */ /* 0x000fe400078e001f */
[----:B------:R-:W-:Y:S03]  /*4be0*/  IMAD.MOV.U32 R2, RZ, RZ, R28 ;  /* 0x000000ffff027224 */ /* 0x000fe600078e001c */
[----:B------:R-:W-:Y:S01]  /*4bf0*/  PRMT R35, R0, 0x5410, R3 ;  /* 0x0000541000237816 */ /* 0x000fe20000000003 */
[----:B------:R-:W-:Y:S02]  /*4c00*/  IMAD.MOV.U32 R0, RZ, RZ, R29 ;  /* 0x000000ffff007224 */ /* 0x000fe400078e001d */
[----:B---3--:R-:W-:Y:S03]  /*4c10*/  IMAD.MOV.U32 R3, RZ, RZ, R66 ;  /* 0x000000ffff037224 */ /* 0x008fe600078e0042 */
[----:B------:R-:W-:Y:S01]  /*4c20*/  PRMT R34, R0, 0x5410, R2 ;  /* 0x0000541000227816 */ /* 0x000fe20000000002 */
[----:B------:R-:W-:Y:S02]  /*4c30*/  IMAD.MOV.U32 R2, RZ, RZ, R67 ;  /* 0x000000ffff027224 */ /* 0x000fe400078e0043 */
[----:B------:R-:W-:Y:S03]  /*4c40*/  IMAD.MOV.U32 R0, RZ, RZ, R64 ;  /* 0x000000ffff007224 */ /* 0x000fe600078e0040 */
[----:B------:R-:W-:Y:S01]  /*4c50*/  PRMT R73, R3, 0x5410, R2 ;  /* 0x0000541003497816 */ /* 0x000fe20000000002 */
[----:B------:R-:W-:Y:S05]  /*4c60*/  IMAD.MOV.U32 R2, RZ, RZ, R65 ;  /* 0x000000ffff027224 */ /* 0x000fea00078e0041 */
[----:B------:R-:W-:Y:S01]  /*4c70*/  PRMT R74, R2, 0x5410, R0 ;  /* 0x00005410024a7816 */ /* 0x000fe20000000000 */
[----:B------:R-:W-:Y:S02]  /*4c80*/  IMAD.MOV.U32 R8, RZ, RZ, R58 ;  /* 0x000000ffff087224 */ /* 0x000fe400078e003a */
[----:B------:R-:W-:Y:S02]  /*4c90*/  IMAD.MOV.U32 R3, RZ, RZ, R22 ;  /* 0x000000ffff037224 */ /* 0x000fe400078e0016 */
[----:B------:R-:W-:Y:S02]  /*4ca0*/  IMAD.MOV.U32 R0, RZ, RZ, R23 ;  /* 0x000000ffff007224 */ /* 0x000fe400078e0017 */
[----:B------:R-:W-:Y:S03]  /*4cb0*/  IMAD.MOV.U32 R2, RZ, RZ, R20 ;  /* 0x000000ffff027224 */ /* 0x000fe600078e0014 */
[----:B------:R-:W-:Y:S01]  /*4cc0*/  PRMT R33, R0, 0x5410, R3 ;  /* 0x0000541000217816 */ /* 0x000fe20000000003 */
        /* <DEDUP_REMOVED lines=11> */
[----:B-1----:R-:W-:Y:S01]  /*4d80*/  PRMT R15, R0, 0x5410, R3 ;  /* 0x00005410000f7816 */ /* 0x002fe20000000003 */
[----:B------:R-:W-:Y:S02]  /*4d90*/  IMAD.MOV.U32 R0, RZ, RZ, R17 ;  /* 0x000000ffff007224 */ /* 0x000fe400078e0011 */
[----:B------:R-:W-:Y:S03]  /*4da0*/  IMAD.MOV.U32 R3, RZ, RZ, R59 ;  /* 0x000000ffff037224 */ /* 0x000fe600078e003b */
[----:B------:R-:W-:Y:S01]  /*4db0*/  PRMT R14, R0, 0x5410, R2 ;  /* 0x00005410000e7816 */ /* 0x000fe20000000002 */
[----:B------:R-:W-:Y:S01]  /*4dc0*/  IMAD.MOV.U32 R2, RZ, RZ, R56 ;  /* 0x000000ffff027224 */ /* 0x000fe200078e0038 */
[----:B------:R-:W-:Y:S01]  /*4dd0*/  PRMT R53, R3, 0x5410, R8 ;  /* 0x0000541003357816 */ /* 0x000fe20000000008 */
[----:B------:R-:W-:Y:S05]  /*4de0*/  IMAD.MOV.U32 R0, RZ, RZ, R57 ;  /* 0x000000ffff007224 */ /* 0x000fea00078e0039 */
[----:B------:R-:W-:Y:S01]  /*4df0*/  PRMT R54, R2, 0x5410, R0 ;  /* 0x0000541002367816 */ /* 0x000fe20000000000 */
[----:B------:R-:W-:-:S05]  /*4e00*/  @P0 BRA `(.L_x_87) ;  /* 0x000007e000000947 */ /* 0x000fca0003800000 */
[----:B-----5:R-:W-:Y:S01]  /*4e10*/  MOV R40, R36 ;  /* 0x0000002400287202 */ /* 0x020fe20000000f00 */
[----:B------:R-:W-:Y:S01]  /*4e20*/  IMAD.U32 R2, RZ, RZ, UR24 ;  /* 0x00000018ff027e24 */ /* 0x000fe2000f8e00ff */
[----:B------:R-:W-:Y:S01]  /*4e30*/  @!P1 SHF.R.U64 R36, R36, 0x10, R37 ;  /* 0x0000001024249819 */ /* 0x000fe20000001225 */
[----:B------:R-:W1:Y:S01]  /*4e40*/  LDS.128 R68, [R115+0x8100] ;  /* 0x0081000073447984 */ /* 0x000e620000000c00 */
[----:B------:R-:W-:Y:S01]  /*4e50*/  @!P1 SHF.R.U64 R3, R4, 0x10, R5 ;  /* 0x0000001004039819 */ /* 0x000fe20000001205 */
[----:B------:R-:W-:Y:S01]  /*4e60*/  IMAD.MOV.U32 R51, RZ, RZ, R39 ;  /* 0x000000ffff337224 */ /* 0x000fe200078e0027 */
[----:B------:R-:W-:Y:S01]  /*4e70*/  SEL R2, R2, UR17, !P6 ;  /* 0x0000001102027c07 */ /* 0x000fe2000f000000 */
[----:B------:R-:W-:Y:S01]  /*4e80*/  IMAD.MOV.U32 R43, RZ, RZ, R37 ;  /* 0x000000ffff2b7224 */ /* 0x000fe200078e0025 */
[C---:B------:R-:W-:Y:S02]  /*4e90*/  LEA R166, P0, R129.reuse, R174, 0x1 ;  /* 0x000000ae81a67211 */ /* 0x040fe400078008ff */
[----:B------:R-:W-:Y:S02]  /*4ea0*/  SHF.R.S32.HI R0, RZ, 0x1f, R2 ;  /* 0x0000001fff007819 */ /* 0x000fe40000011402 */
[----:B------:R-:W-:Y:S02]  /*4eb0*/  LEA.HI.X R167, R129, R175, R110, 0x1, P0 ;  /* 0x000000af81a77211 */ /* 0x000fe400000f0c6e */
[----:B------:R-:W-:Y:S02]  /*4ec0*/  LEA.HI R0, R0, R2, RZ, 0x4 ;  /* 0x0000000200007211 */ /* 0x000fe400078f20ff */
[----:B------:R-:W-:Y:S02]  /*4ed0*/  @!P1 SHF.R.U32.HI R8, RZ, 0x10, R5 ;  /* 0x00000010ff089819 */ /* 0x000fe40000011605 */
[----:B------:R-:W-:Y:S02]  /*4ee0*/  LEA.HI.SX32 R0, R0, R130, 0x1c ;  /* 0x0000008200007211 */ /* 0x000fe400078fe2ff */
[----:B------:R-:W-:Y:S02]  /*4ef0*/  @!P1 SHF.R.U32.HI R37, RZ, 0x10, R37 ;  /* 0x00000010ff259819 */ /* 0x000fe40000011625 */
[----:B------:R-:W-:Y:S01]  /*4f00*/  SHF.R.S32.HI R2, RZ, 0x1f, R0 ;  /* 0x0000001fff027819 */ /* 0x000fe20000011400 */
[----:B------:R-:W-:Y:S01]  /*4f10*/  IMAD.SHL.U32 R42, R0, 0x8, RZ ;  /* 0x00000008002a7824 */ /* 0x000fe200078e00ff */
[----:B------:R-:W-:Y:S02]  /*4f20*/  @!P1 PRMT R43, R43, 0x5410, R37 ;  /* 0x000054102b2b9816 */ /* 0x000fe40000000025 */
[----:B------:R-:W-:Y:S02]  /*4f30*/  LEA.HI R2, R2, R0, RZ, 0x3 ;  /* 0x0000000002027211 */ /* 0x000fe400078f18ff */
[----:B------:R-:W-:Y:S02]  /*4f40*/  ISETP.GE.AND P0, PT, R42, c[0x0][0x1d4], PT ;  /* 0x000075002a007a0c */ /* 0x000fe40003f06270 */
[----:B------:R-:W-:Y:S01]  /*4f50*/  LOP3.LUT R0, R137, 0x38, R42, 0xf8, !PT ;  /* 0x0000003889007812 */ /* 0x000fe200078ef82a */
[----:B------:R-:W-:Y:S01]  /*4f60*/  IMAD.SHL.U32 R2, R2, 0x400, RZ ;  /* 0x0000040002027824 */ /* 0x000fe200078e00ff */
[----:B------:R-:W-:Y:S02]  /*4f70*/  MOV R47, R38 ;  /* 0x00000026002f7202 */ /* 0x000fe40000000f00 */
[----:B------:R-:W-:Y:S02]  /*4f80*/  LOP3.LUT R0, R0, R135, RZ, 0x3c, !PT ;  /* 0x0000008700007212 */ /* 0x000fe400078e3cff */
[----:B------:R-:W-:Y:S02]  /*4f90*/  LOP3.LUT R2, R2, 0x7fffe000, RZ, 0xc0, !PT ;  /* 0x7fffe00002027812 */ /* 0x000fe400078ec0ff */
[----:B------:R-:W-:Y:S02]  /*4fa0*/  @!P1 SHF.R.U64 R38, R38, 0x10, R39 ;  /* 0x0000001026269819 */ /* 0x000fe40000001227 */
[----:B------:R-:W-:Y:S01]  /*4fb0*/  IADD3 R0, R0, R2, R136 ;  /* 0x0000000200007210 */ /* 0x000fe20007ffe088 */
[----:B------:R-:W-:Y:S01]  /*4fc0*/  IMAD.MOV.U32 R2, RZ, RZ, R4 ;  /* 0x000000ffff027224 */ /* 0x000fe200078e0004 */
[----:B------:R-:W-:Y:S01]  /*4fd0*/  @!P1 PRMT R47, R47, 0x5410, R38 ;  /* 0x000054102f2f9816 */ /* 0x000fe20000000026 */
[----:B------:R-:W-:Y:S01]  /*4fe0*/  IMAD.MOV.U32 R4, RZ, RZ, R7 ;  /* 0x000000ffff047224 */ /* 0x000fe200078e0007 */
[----:B-1----:R-:W-:Y:S01]  /*4ff0*/  @!P1 SHF.L.U32 R37, R68, 0x10, RZ ;  /* 0x0000001044259819 */ /* 0x002fe200000006ff */
[----:B------:R-:W-:Y:S01]  /*5000*/  IMAD.SHL.U32 R24, R0, 0x2, RZ ;  /* 0x0000000200187824 */ /* 0x000fe200078e00ff */
[C---:B------:R-:W-:Y:S01]  /*5010*/  @!P1 LOP3.LUT R44, R69.reuse, 0xffff0000, RZ, 0xc0, !PT ;  /* 0xffff0000452c9812 */ /* 0x040fe200078ec0ff */
[----:B------:R-:W-:Y:S01]  /*5020*/  IMAD.MOV.U32 R0, RZ, RZ, R5 ;  /* 0x000000ffff007224 */ /* 0x000fe200078e0005 */
[C---:B------:R-:W-:Y:S01]  /*5030*/  @!P1 SHF.L.U32 R46, R70.reuse, 0x10, RZ ;  /* 0x00000010462e9819 */ /* 0x040fe200000006ff */
[----:B------:R-:W-:Y:S01]  /*5040*/  IMAD.MOV.U32 R5, RZ, RZ, R6 ;  /* 0x000000ffff057224 */ /* 0x000fe200078e0006 */
[----:B------:R-:W-:Y:S01]  /*5050*/  @!P1 LOP3.LUT R48, R70, 0xffff0000, RZ, 0xc0, !PT ;  /* 0xffff000046309812 */ /* 0x000fe200078ec0ff */
[----:B------:R-:W-:Y:S01]  /*5060*/  @!P0 IMAD.WIDE R174, R42, 0x2, R174 ;  /* 0x000000022aae8825 */ /* 0x000fe200078e02ae */
[----:B------:R-:W1:Y:S01]  /*5070*/  LDS.128 R24, [R24+0x8100] ;  /* 0x0081000018187984 */ /* 0x000e620000000c00 */
[----:B------:R-:W-:Y:S02]  /*5080*/  @!P1 SHF.L.U32 R42, R69, 0x10, RZ ;  /* 0x00000010452a9819 */ /* 0x000fe400000006ff */
[----:B------:R-:W-:Y:S01]  /*5090*/  @!P1 IMAD.U32 R45, R47, 0x10000, RZ ;  /* 0x000100002f2d9824 */ /* 0x000fe200078e00ff */
[C---:B------:R-:W-:Y:S02]  /*50a0*/  @!P1 SHF.L.U32 R50, R71.reuse, 0x10, RZ ;  /* 0x0000001047329819 */ /* 0x040fe400000006ff */
[----:B------:R-:W-:Y:S02]  /*50b0*/  @!P1 LOP3.LUT R52, R71, 0xffff0000, RZ, 0xc0, !PT ;  /* 0xffff000047349812 */ /* 0x000fe400078ec0ff */
[----:B------:R-:W-:Y:S02]  /*50c0*/  @!P1 SHF.R.U32.HI R41, RZ, 0x10, R39 ;  /* 0x00000010ff299819 */ /* 0x000fe40000011627 */
[----:B------:R-:W-:Y:S02]  /*50d0*/  @!P1 PRMT R39, R40, 0x5410, R36 ;  /* 0x0000541028279816 */ /* 0x000fe40000000024 */
[----:B------:R-:W-:Y:S02]  /*50e0*/  @!P1 LOP3.LUT R40, R68, 0xffff0000, RZ, 0xc0, !PT ;  /* 0xffff000044289812 */ /* 0x000fe400078ec0ff */
[----:B------:R-:W-:Y:S01]  /*50f0*/  @!P1 PRMT R2, R2, 0x5410, R3 ;  /* 0x0000541002029816 */ /* 0x000fe20000000003 */
[C---:B------:R-:W-:Y:S01]  /*5100*/  @!P1 IMAD.U32 R36, R39.reuse, 0x10000, RZ ;  /* 0x0001000027249824 */ /* 0x040fe200078e00ff */
[----:B------:R-:W-:Y:S02]  /*5110*/  @!P1 PRMT R3, R0, 0x5410, R8 ;  /* 0x0000541000039816 */ /* 0x000fe40000000008 */
[----:B------:R-:W-:Y:S02]  /*5120*/  @!P1 LOP3.LUT R39, R39, 0xffff0000, RZ, 0xc0, !PT ;  /* 0xffff000027279812 */ /* 0x000fe400078ec0ff */
[----:B------:R-:W-:Y:S02]  /*5130*/  @!P1 LOP3.LUT R47, R47, 0xffff0000, RZ, 0xc0, !PT ;  /* 0xffff00002f2f9812 */ /* 0x000fe400078ec0ff */
[----:B------:R-:W-:Y:S02]  /*5140*/  @!P1 SHF.R.U64 R6, R6, 0x10, R7 ;  /* 0x0000001006069819 */ /* 0x000fe40000001207 */
[----:B------:R-:W-:Y:S01]  /*5150*/  @!P1 PRMT R51, R51, 0x5410, R41 ;  /* 0x0000541033339816 */ /* 0x000fe20000000029 */
[----:B------:R-:W-:Y:S01]  /*5160*/  @!P1 IMAD.U32 R41, R43, 0x10000, RZ ;  /* 0x000100002b299824 */ /* 0x000fe200078e00ff */
[----:B------:R-:W-:Y:S01]  /*5170*/  @!P1 PRMT R5, R5, 0x5410, R6 ;  /* 0x0000541005059816 */ /* 0x000fe20000000006 */
[----:B------:R-:W-:Y:S01]  /*5180*/  @!P1 IMAD.U32 R6, R2, 0x10000, RZ ;  /* 0x0001000002069824 */ /* 0x000fe200078e00ff */
[----:B------:R-:W-:Y:S01]  /*5190*/  @!P1 LOP3.LUT R43, R43, 0xffff0000, RZ, 0xc0, !PT ;  /* 0xffff00002b2b9812 */ /* 0x000fe200078ec0ff */
[C---:B------:R-:W-:Y:S01]  /*51a0*/  @!P1 IMAD.U32 R49, R51.reuse, 0x10000, RZ ;  /* 0x0001000033319824 */ /* 0x040fe200078e00ff */
[----:B------:R-:W-:Y:S02]  /*51b0*/  @!P1 LOP3.LUT R51, R51, 0xffff0000, RZ, 0xc0, !PT ;  /* 0xffff000033339812 */ /* 0x000fe400078ec0ff */
[----:B------:R-:W-:Y:S04]  /*51c0*/  @!P1 SHF.R.U32.HI R7, RZ, 0x10, R7 ;  /* 0x00000010ff079819 */ /* 0x000fe80000011607 */
[----:B------:R-:W-:Y:S02]  /*51d0*/  @!P1 PRMT R7, R4, 0x5410, R7 ;  /* 0x0000541004079816 */ /* 0x000fe40000000007 */
[----:B------:R-:W-:Y:S01]  /*51e0*/  @!P1 LOP3.LUT R4, R2, 0xffff0000, RZ, 0xc0, !PT ;  /* 0xffff000002049812 */ /* 0x000fe200078ec0ff */
[C---:B-1----:R-:W-:Y:S01]  /*51f0*/  @!P1 IMAD.U32 R0, R24.reuse, 0x10000, RZ ;  /* 0x0001000018009824 */ /* 0x042fe200078e00ff */
[----:B------:R-:W-:Y:S01]  /*5200*/  @!P1 LOP3.LUT R8, R24, 0xffff0000, RZ, 0xc0, !PT ;  /* 0xffff000018089812 */ /* 0x000fe200078ec0ff */
[----:B------:R-:W-:Y:S02]  /*5210*/  @!P1 IMAD.U32 R38, R27, 0x10000, RZ ;  /* 0x000100001b269824 */ /* 0x000fe400078e00ff */
[C---:B------:R-:W-:Y:S02]  /*5220*/  @!P1 FMUL.FTZ R165, R0.reuse, R36 ;  /* 0x0000002400a59220 */ /* 0x040fe40000410000 */
[----:B------:R-:W-:Y:S02]  /*5230*/  @!P1 FMUL.FTZ R0, R0, R6 ;  /* 0x0000000600009220 */ /* 0x000fe40000410000 */
[C---:B------:R-:W-:Y:S02]  /*5240*/  @!P1 FMUL.FTZ R168, R8.reuse, R39 ;  /* 0x0000002708a89220 */ /* 0x040fe40000410000 */
[----:B------:R-:W-:Y:S01]  /*5250*/  @!P1 FMUL.FTZ R2, R8, R4 ;  /* 0x0000000408029220 */ /* 0x000fe20000410000 */
[C---:B------:R-:W-:Y:S01]  /*5260*/  @!P1 LOP3.LUT R8, R25.reuse, 0xffff0000, RZ, 0xc0, !PT ;  /* 0xffff000019089812 */ /* 0x040fe200078ec0ff */
[----:B------:R-:W-:Y:S02]  /*5270*/  @!P1 FFMA.FTZ R0, R36, R37, R0 ;  /* 0x0000002524009223 */ /* 0x000fe40000010000 */
[----:B------:R-:W-:Y:S02]  /*5280*/  @!P1 IMAD.U32 R36, R25, 0x10000, RZ ;  /* 0x0001000019249824 */ /* 0x000fe400078e00ff */
[----:B------:R-:W-:Y:S01]  /*5290*/  @!P1 FFMA.FTZ R165, R37, R6, -R165 ;  /* 0x0000000625a59223 */ /* 0x000fe200000108a5 */
[C---:B------:R-:W-:Y:S01]  /*52a0*/  @!P1 LOP3.LUT R6, R3.reuse, 0xffff0000, RZ, 0xc0, !PT ;  /* 0xffff000003069812 */ /* 0x040fe200078ec0ff */
[----:B------:R-:W-:Y:S02]  /*52b0*/  @!P1 FFMA.FTZ R168, R40, R4, -R168 ;  /* 0x0000000428a89223 */ /* 0x000fe400000108a8 */
[----:B------:R-:W-:Y:S02]  /*52c0*/  @!P1 IMAD.U32 R4, R3, 0x10000, RZ ;  /* 0x0001000003049824 */ /* 0x000fe400078e00ff */
[----:B------:R-:W-:Y:S01]  /*52d0*/  @!P1 FMUL.FTZ R169, R36, R41 ;  /* 0x0000002924a99220 */ /* 0x000fe20000410000 */
[----:B------:R-:W-:Y:S01]  /*52e0*/  @!P1 F2FP.BF16.PACK_AB R165, R168, R165 ;  /* 0x000000a5a8a5923e */ /* 0x000fe200000010ff */
[----:B------:R-:W-:Y:S02]  /*52f0*/  @!P1 FMUL.FTZ R170, R8, R43 ;  /* 0x0000002b08aa9220 */ /* 0x000fe40000410000 */
[-C--:B------:R-:W-:Y:S01]  /*5300*/  @!P1 FMUL.FTZ R3, R36, R4.reuse ;  /* 0x0000000424039220 */ /* 0x080fe20000410000 */
[----:B------:R-:W-:Y:S01]  /*5310*/  @!P1 MOV R68, R165 ;  /* 0x000000a500449202 */ /* 0x000fe20000000f00 */
[----:B------:R-:W-:Y:S01]  /*5320*/  @!P1 FFMA.FTZ R169, R42, R4, -R169 ;  /* 0x000000042aa99223 */ /* 0x000fe200000108a9 */
[----:B------:R-:W-:Y:S01]  /*5330*/  @!P1 LOP3.LUT R36, R26, 0xffff0000, RZ, 0xc0, !PT ;  /* 0xffff00001a249812 */ /* 0x000fe200078ec0ff */
[-C--:B------:R-:W-:Y:S01]  /*5340*/  @!P1 FMUL.FTZ R4, R8, R6.reuse ;  /* 0x0000000608049220 */ /* 0x080fe20000410000 */
[C---:B------:R-:W-:Y:S01]  /*5350*/  @!P1 LOP3.LUT R8, R5.reuse, 0xffff0000, RZ, 0xc0, !PT ;  /* 0xffff000005089812 */ /* 0x040fe200078ec0ff */
[----:B------:R-:W-:Y:S02]  /*5360*/  @!P1 FFMA.FTZ R170, R44, R6, -R170 ;  /* 0x000000062caa9223 */ /* 0x000fe400000108aa */
[----:B------:R-:W-:Y:S02]  /*5370*/  @!P1 IMAD.U32 R37, R26, 0x10000, RZ ;  /* 0x000100001a259824 */ /* 0x000fe400078e00ff */
[----:B------:R-:W-:Y:S01]  /*5380*/  @!P1 IMAD.U32 R6, R5, 0x10000, RZ ;  /* 0x0001000005069824 */ /* 0x000fe200078e00ff */
[----:B------:R-:W-:Y:S01]  /*5390*/  @!P1 F2FP.BF16.PACK_AB R169, R170, R169 ;  /* 0x000000a9aaa9923e */ /* 0x000fe200000010ff */
[C---:B------:R-:W-:Y:S02]  /*53a0*/  @!P1 FMUL.FTZ R171, R37.reuse, R45 ;  /* 0x0000002d25ab9220 */ /* 0x040fe40000410000 */
[-C--:B------:R-:W-:Y:S01]  /*53b0*/  @!P1 FMUL.FTZ R5, R37, R6.reuse ;  /* 0x0000000625059220 */ /* 0x080fe20000410000 */
[----:B------:R-:W-:Y:S01]  /*53c0*/  @!P1 LOP3.LUT R37, R27, 0xffff0000, RZ, 0xc0, !PT ;  /* 0xffff00001b259812 */ /* 0x000fe200078ec0ff */
[----:B------:R-:W-:Y:S02]  /*53d0*/  @!P1 FMUL.FTZ R172, R36, R47 ;  /* 0x0000002f24ac9220 */ /* 0x000fe40000410000 */
[----:B------:R-:W-:Y:S02]  /*53e0*/  @!P1 FFMA.FTZ R171, R46, R6, -R171 ;  /* 0x000000062eab9223 */ /* 0x000fe400000108ab */
[----:B------:R-:W-:Y:S01]  /*53f0*/  @!P1 FMUL.FTZ R6, R36, R8 ;  /* 0x0000000824069220 */ /* 0x000fe20000410000 */
[----:B------:R-:W-:Y:S01]  /*5400*/  @!P1 LOP3.LUT R36, R7, 0xffff0000, RZ, 0xc0, !PT ;  /* 0xffff000007249812 */ /* 0x000fe200078ec0ff */
[----:B------:R-:W-:Y:S02]  /*5410*/  @!P1 FFMA.FTZ R2, R39, R40, R2 ;  /* 0x0000002827029223 */ /* 0x000fe40000010002 */
[----:B------:R-:W-:Y:S02]  /*5420*/  @!P1 FFMA.FTZ R172, R48, R8, -R172 ;  /* 0x0000000830ac9223 */ /* 0x000fe400000108ac */
[----:B------:R-:W-:Y:S01]  /*5430*/  @!P1 IMAD.U32 R8, R7, 0x10000, RZ ;  /* 0x0001000007089824 */ /* 0x000fe200078e00ff */
[----:B------:R-:W-:Y:S01]  /*5440*/  @!P1 F2FP.BF16.PACK_AB R0, R2, R0 ;  /* 0x000000000200923e */ /* 0x000fe200000010ff */
[----:B------:R-:W-:Y:S01]  /*5450*/  @!P1 FMUL.FTZ R176, R38, R49 ;  /* 0x0000003126b09220 */ /* 0x000fe20000410000 */
[----:B------:R-:W-:Y:S01]  /*5460*/  @!P1 F2FP.BF16.PACK_AB R171, R172, R171 ;  /* 0x000000abacab923e */ /* 0x000fe200000010ff */
[----:B------:R-:W-:Y:S02]  /*5470*/  @!P1 FMUL.FTZ R173, R37, R51 ;  /* 0x0000003325ad9220 */ /* 0x000fe40000410000 */
[----:B------:R-:W-:Y:S02]  /*5480*/  @!P1 FFMA.FTZ R3, R41, R42, R3 ;  /* 0x0000002a29039223 */ /* 0x000fe40000010003 */
[----:B------:R-:W-:Y:S02]  /*5490*/  @!P1 FFMA.FTZ R4, R43, R44, R4 ;  /* 0x0000002c2b049223 */ /* 0x000fe40000010004 */
[-C--:B------:R-:W-:Y:S02]  /*54a0*/  @!P1 FMUL.FTZ R7, R38, R8.reuse ;  /* 0x0000000826079220 */ /* 0x080fe40000410000 */
[----:B------:R-:W-:Y:S01]  /*54b0*/  @!P1 FFMA.FTZ R38, R50, R8, -R176 ;  /* 0x0000000832269223 */ /* 0x000fe200000108b0 */
[----:B------:R-:W-:Y:S01]  /*54c0*/  @!P1 F2FP.BF16.PACK_AB R3, R4, R3 ;  /* 0x000000030403923e */ /* 0x000fe200000010ff */
[----:B------:R-:W-:Y:S02]  /*54d0*/  @!P1 FFMA.FTZ R173, R52, R36, -R173 ;  /* 0x0000002434ad9223 */ /* 0x000fe400000108ad */
[----:B------:R-:W-:Y:S02]  /*54e0*/  @!P1 FFMA.FTZ R5, R45, R46, R5 ;  /* 0x0000002e2d059223 */ /* 0x000fe40000010005 */
[----:B------:R-:W-:Y:S01]  /*54f0*/  @!P1 FMUL.FTZ R8, R37, R36 ;  /* 0x0000002425089220 */ /* 0x000fe20000410000 */
[----:B------:R-:W-:Y:S01]  /*5500*/  @!P1 F2FP.BF16.PACK_AB R38, R173, R38 ;  /* 0x00000026ad26923e */ /* 0x000fe200000010ff */
[----:B------:R-:W-:Y:S02]  /*5510*/  @!P1 FFMA.FTZ R6, R47, R48, R6 ;  /* 0x000000302f069223 */ /* 0x000fe40000010006 */
[----:B------:R-:W-:Y:S01]  /*5520*/  @!P1 FFMA.FTZ R7, R49, R50, R7 ;  /* 0x0000003231079223 */ /* 0x000fe20000010007 */
[----:B------:R-:W-:Y:S01]  /*5530*/  @!P1 MOV R71, R38 ;  /* 0x0000002600479202 */ /* 0x000fe20000000f00 */
[----:B------:R-:W-:Y:S01]  /*5540*/  @!P1 FFMA.FTZ R8, R51, R52, R8 ;  /* 0x0000003433089223 */ /* 0x000fe20000010008 */
[----:B------:R-:W-:Y:S01]  /*5550*/  @!P1 F2FP.BF16.PACK_AB R5, R6, R5 ;  /* 0x000000050605923e */ /* 0x000fe200000010ff */
[----:B------:R-:W-:Y:S02]  /*5560*/  @!P1 IMAD.MOV.U32 R69, RZ, RZ, R169 ;  /* 0x000000ffff459224 */ /* 0x000fe400078e00a9 */
[----:B------:R-:W-:Y:S01]  /*5570*/  @!P1 IMAD.MOV.U32 R70, RZ, RZ, R171 ;  /* 0x000000ffff469224 */ /* 0x000fe200078e00ab */
[----:B------:R-:W-:Y:S01]  /*5580*/  @!P1 F2FP.BF16.PACK_AB R7, R8, R7 ;  /* 0x000000070807923e */ /* 0x000fe200000010ff */
[----:B------:R-:W-:Y:S01]  /*5590*/  @!P1 IMAD.MOV.U32 R24, RZ, RZ, R0 ;  /* 0x000000ffff189224 */ /* 0x000fe200078e0000 */
[----:B------:R-:W-:Y:S01]  /*55a0*/  @!P1 MOV R26, R5 ;  /* 0x00000005001a9202 */ /* 0x000fe20000000f00 */
[----:B------:R-:W-:Y:S01]  /*55b0*/  @!P1 IMAD.MOV.U32 R25, RZ, RZ, R3 ;  /* 0x000000ffff199224 */ /* 0x000fe200078e0003 */
[----:B------:R1:W-:Y:S01]  /*55c0*/  ST.E.128 [R166.64], R68 ;  /* 0x00000044a6007985 */ /* 0x0003e2000c101d14 */
[----:B------:R-:W-:Y:S07]  /*55d0*/  @!P1 IMAD.MOV.U32 R27, RZ, RZ, R7 ;  /* 0x000000ffff1b9224 */ /* 0x000fee00078e0007 */
[----:B------:R1:W-:Y:S02]  /*55e0*/  @!P0 ST.E.128 [R174.64], R24 ;  /* 0x00000018ae008985 */ /* 0x0003e4000c101d14 */
.L_x_87:
[----:B------:R-:W-:Y:S05]  /*55f0*/  BSYNC B0 ;  /* 0x0000000000007941 */ /* 0x000fea0003800000 */
.L_x_86:
[----:B-1----:R1:W2:Y:S01]  /*5600*/  SHFL.IDX PT, R69, R143, 0x1, 0x181f ;  /* 0x00381f008f457f89 */ /* 0x0022a200000e0000 */
[----:B------:R-:W-:Y:S01]  /*5610*/  ISETP.GE.OR P0, PT, R128, R77, P5 ;  /* 0x0000004d8000720c */ /* 0x000fe20002f06670 */
[----:B------:R-:W-:Y:S02]  /*5620*/  BSSY B0, `(.L_x_88) ;  /* 0x0000079000007945 */ /* 0x000fe40003800000 */
[----:B------:R1:W3:Y:S10]  /*5630*/  SHFL.IDX PT, R68, R164, 0x1, 0x181f ;  /* 0x00381f00a4447f89 */ /* 0x0002f400000e0000 */
[----:B------:R-:W-:-:S05]  /*5640*/  @P0 BRA `(.L_x_89) ;  /* 0x0000076000000947 */ /* 0x000fca0003800000 */
[C---:B---3--:R-:W-:Y:S01]  /*5650*/  LEA R46, P0, R129.reuse, R68, 0x1 ;  /* 0x00000044812e7211 */ /* 0x048fe200078008ff */
[----:B------:R-:W-:Y:S01]  /*5660*/  IMAD.U32 R2, RZ, RZ, UR24 ;  /* 0x00000018ff027e24 */ /* 0x000fe2000f8e00ff */
[----:B-----5:R-:W-:Y:S01]  /*5670*/  @!P1 SHF.R.U64 R5, R64, 0x10, R65 ;  /* 0x0000001040059819 */ /* 0x020fe20000001241 */
[----:B------:R-:W3:Y:S01]  /*5680*/  LDS.128 R48, [R114+0x8100] ;  /* 0x0081000072307984 */ /* 0x000ee20000000c00 */
[----:B--2---:R-:W-:Y:S02]  /*5690*/  LEA.HI.X R47, R129, R69, R110, 0x1, P0 ;  /* 0x00000045812f7211 */ /* 0x004fe400000f0c6e */
[----:B------:R-:W-:Y:S02]  /*56a0*/  SEL R2, R2, UR17, !P6 ;  /* 0x0000001102027c07 */ /* 0x000fe4000f000000 */
[--C-:B------:R-:W-:Y:S02]  /*56b0*/  @!P1 SHF.R.U64 R4, R30, 0x10, R31.reuse ;  /* 0x000000101e049819 */ /* 0x100fe4000000121f */
[----:B------:R-:W-:Y:S02]  /*56c0*/  SHF.R.S32.HI R0, RZ, 0x1f, R2 ;  /* 0x0000001fff007819 */ /* 0x000fe40000011402 */
[----:B------:R-:W-:Y:S02]  /*56d0*/  @!P1 SHF.R.U32.HI R3, RZ, 0x10, R31 ;  /* 0x00000010ff039819 */ /* 0x000fe4000001161f */
[----:B------:R-:W-:Y:S02]  /*56e0*/  LEA.HI R2, R0, R2, RZ, 0x4 ;  /* 0x0000000200027211 */ /* 0x000fe400078f20ff */
[----:B------:R-:W-:Y:S02]  /*56f0*/  @!P1 PRMT R6, R35, 0x5410, R3 ;  /* 0x0000541023069816 */ /* 0x000fe40000000003 */
        /* <DEDUP_REMOVED lines=9> */
[----:B------:R-:W-:Y:S02]  /*5790*/  @!P1 SHF.L.U32 R8, R30, 0x10, RZ ;  /* 0x000000101e089819 */ /* 0x000fe400000006ff */
[----:B------:R-:W-:Y:S02]  /*57a0*/  LOP3.LUT R2, R2, R125, RZ, 0x3c, !PT ;  /* 0x0000007d02027212 */ /* 0x000fe400078e3cff */
[----:B------:R-:W-:Y:S02]  /*57b0*/  LOP3.LUT R0, R0, 0x7fffe000, RZ, 0xc0, !PT ;  /* 0x7fffe00000007812 */ /* 0x000fe400078ec0ff */
[----:B------:R-:W-:Y:S02]  /*57c0*/  @!P1 PRMT R74, R74, 0x5410, R64 ;  /* 0x000054104a4a9816 */ /* 0x000fe40000000040 */
[----:B------:R-:W-:Y:S01]  /*57d0*/  IADD3 R0, R2, R0, R126 ;  /* 0x0000000002007210 */ /* 0x000fe20007ffe07e */
[----:B------:R-:W-:Y:S01]  /*57e0*/  @!P0 IMAD.WIDE R68, R7, 0x2, R68 ;  /* 0x0000000207448825 */ /* 0x000fe200078e0244 */
[--C-:B------:R-:W-:Y:S02]  /*57f0*/  @!P1 SHF.R.U32.HI R2, RZ, 0x10, R29.reuse ;  /* 0x00000010ff029819 */ /* 0x100fe4000001161d */
[----:B---3--:R-:W-:Y:S01]  /*5800*/  @!P1 LOP3.LUT R37, R49, 0xffff0000, RZ, 0xc0, !PT ;  /* 0xffff000031259812 */ /* 0x008fe200078ec0ff */
[----:B------:R-:W-:Y:S01]  /*5810*/  IMAD.SHL.U32 R24, R0, 0x2, RZ ;  /* 0x0000000200187824 */ /* 0x000fe200078e00ff */
[----:B------:R-:W-:Y:S01]  /*5820*/  @!P1 LOP3.LUT R31, R48, 0xffff0000, RZ, 0xc0, !PT ;  /* 0xffff0000301f9812 */ /* 0x000fe200078ec0ff */
[C---:B------:R-:W-:Y:S01]  /*5830*/  @!P1 IMAD.U32 R43, R51.reuse, 0x10000, RZ ;  /* 0x00010000332b9824 */ /* 0x040fe200078e00ff */
[----:B------:R-:W-:Y:S01]  /*5840*/  @!P1 LOP3.LUT R45, R51, 0xffff0000, RZ, 0xc0, !PT ;  /* 0xffff0000332d9812 */ /* 0x000fe200078ec0ff */
[C---:B------:R-:W-:Y:S01]  /*5850*/  @!P1 IMAD.U32 R39, R50.reuse, 0x10000, RZ ;  /* 0x0001000032279824 */ /* 0x040fe200078e00ff */
[----:B------:R-:W-:Y:S01]  /*5860*/  @!P1 LOP3.LUT R41, R50, 0xffff0000, RZ, 0xc0, !PT ;  /* 0xffff000032299812 */ /* 0x000fe200078ec0ff */
[----:B------:R-:W2:Y:S01]  /*5870*/  LDS.128 R24, [R24+0x8100] ;  /* 0x0081000018187984 */ /* 0x000ea20000000c00 */
[----:B------:R-:W-:Y:S01]  /*5880*/  @!P1 SHF.R.U64 R0, R28, 0x10, R29 ;  /* 0x000000101c009819 */ /* 0x000fe2000000121d */
[----:B------:R-:W-:Y:S01]  /*5890*/  @!P1 IMAD.U32 R29, R48, 0x10000, RZ ;  /* 0x00010000301d9824 */ /* 0x000fe200078e00ff */
[----:B------:R-:W-:Y:S01]  /*58a0*/  @!P1 PRMT R28, R35, 0x5432, R4 ;  /* 0x00005432231c9816 */ /* 0x000fe20000000004 */
[----:B------:R-:W-:Y:S01]  /*58b0*/  @!P1 IMAD.U32 R35, R49, 0x10000, RZ ;  /* 0x0001000031239824 */ /* 0x000fe200078e00ff */
[C---:B------:R-:W-:Y:S02]  /*58c0*/  @!P1 PRMT R5, R34.reuse, 0x5432, R0 ;  /* 0x0000543222059816 */ /* 0x040fe40000000000 */
[----:B------:R-:W-:Y:S01]  /*58d0*/  @!P1 PRMT R2, R34, 0x5410, R2 ;  /* 0x0000541022029816 */ /* 0x000fe20000000002 */
[C---:B------:R-:W-:Y:S01]  /*58e0*/  @!P1 IMAD.U32 R34, R74.reuse, 0x10000, RZ ;  /* 0x000100004a229824 */ /* 0x040fe200078e00ff */
[----:B------:R-:W-:Y:S01]  /*58f0*/  @!P1 LOP3.LUT R36, R74, 0xffff0000, RZ, 0xc0, !PT ;  /* 0xffff00004a249812 */ /* 0x000fe200078ec0ff */
[C---:B------:R-:W-:Y:S01]  /*5900*/  @!P1 IMAD.U32 R3, R5.reuse, 0x10000, RZ ;  /* 0x0001000005039824 */ /* 0x040fe200078e00ff */
[----:B------:R-:W-:Y:S02]  /*5910*/  @!P1 SHF.L.U32 R4, R2, 0x10, RZ ;  /* 0x0000001002049819 */ /* 0x000fe400000006ff */
[----:B------:R-:W-:Y:S02]  /*5920*/  @!P1 LOP3.LUT R30, R30, 0xffff0000, RZ, 0xc0, !PT ;  /* 0xffff00001e1e9812 */ /* 0x000fe400078ec0ff */
[--C-:B------:R-:W-:Y:S02]  /*5930*/  @!P1 SHF.R.U64 R66, R66, 0x10, R67.reuse ;  /* 0x0000001042429819 */ /* 0x100fe40000001243 */
[----:B------:R-:W-:Y:S02]  /*5940*/  @!P1 LOP3.LUT R2, R2, 0xffff0000, RZ, 0xc0, !PT ;  /* 0xffff000002029812 */ /* 0x000fe400078ec0ff */
[----:B------:R-:W-:Y:S02]  /*5950*/  @!P1 LOP3.LUT R5, R5, 0xffff0000, RZ, 0xc0, !PT ;  /* 0xffff000005059812 */ /* 0x000fe400078ec0ff */
[----:B------:R-:W-:Y:S04]  /*5960*/  @!P1 SHF.R.U32.HI R44, RZ, 0x10, R67 ;  /* 0x00000010ff2c9819 */ /* 0x000fe80000011643 */
[C---:B------:R-:W-:Y:S02]  /*5970*/  @!P1 PRMT R44, R73.reuse, 0x5432, R44 ;  /* 0x00005432492c9816 */ /* 0x040fe4000000002c */
[----:B------:R-:W-:Y:S03]  /*5980*/  @!P1 PRMT R73, R73, 0x5410, R66 ;  /* 0x0000541049499816 */ /* 0x000fe60000000042 */
[C---:B------:R-:W-:Y:S01]  /*5990*/  @!P1 IMAD.U32 R42, R44.reuse, 0x10000, RZ ;  /* 0x000100002c2a9824 */ /* 0x040fe200078e00ff */
[----:B------:R-:W-:Y:S01]  /*59a0*/  @!P1 LOP3.LUT R44, R44, 0xffff0000, RZ, 0xc0, !PT ;  /* 0xffff00002c2c9812 */ /* 0x000fe200078ec0ff */
[C---:B------:R-:W-:Y:S01]  /*59b0*/  @!P1 IMAD.U32 R38, R73.reuse, 0x10000, RZ ;  /* 0x0001000049269824 */ /* 0x040fe200078e00ff */
[----:B------:R-:W-:Y:S01]  /*59c0*/  @!P1 LOP3.LUT R40, R73, 0xffff0000, RZ, 0xc0, !PT ;  /* 0xffff000049289812 */ /* 0x000fe200078ec0ff */
[----:B--2---:R-:W-:Y:S02]  /*59d0*/  @!P1 IMAD.U32 R0, R24, 0x10000, RZ ;  /* 0x0001000018009824 */ /* 0x004fe400078e00ff */
[----:B------:R-:W-:Y:S02]  /*59e0*/  @!P1 IMAD.U32 R7, R25, 0x10000, RZ ;  /* 0x0001000019079824 */ /* 0x000fe400078e00ff */
[C---:B------:R-:W-:Y:S02]  /*59f0*/  @!P1 FMUL.FTZ R52, R0.reuse, R8 ;  /* 0x0000000800349220 */ /* 0x040fe40000410000 */
[----:B------:R-:W-:Y:S02]  /*5a00*/  @!P1 FMUL.FTZ R64, R7, R34 ;  /* 0x0000002207409220 */ /* 0x000fe40000410000 */
[-C--:B------:R-:W-:Y:S02]  /*5a10*/  @!P1 FMUL.FTZ R0, R0, R3.reuse ;  /* 0x0000000300009220 */ /* 0x080fe40000410000 */
[----:B------:R-:W-:Y:S02]  /*5a20*/  @!P1 FFMA.FTZ R52, R29, R3, -R52 ;  /* 0x000000031d349223 */ /* 0x000fe40000010834 */
[-C--:B------:R-:W-:Y:S01]  /*5a30*/  @!P1 FMUL.FTZ R3, R7, R4.reuse ;  /* 0x0000000407039220 */ /* 0x080fe20000410000 */
[----:B------:R-:W-:Y:S01]  /*5a40*/  @!P1 LOP3.LUT R7, R24, 0xffff0000, RZ, 0xc0, !PT ;  /* 0xffff000018079812 */ /* 0x000fe200078ec0ff */
[----:B------:R-:W-:Y:S01]  /*5a50*/  @!P1 FFMA.FTZ R64, R35, R4, -R64 ;  /* 0x0000000423409223 */ /* 0x000fe20000010840 */
[----:B------:R-:W-:Y:S01]  /*5a60*/  @!P1 LOP3.LUT R4, R25, 0xffff0000, RZ, 0xc0, !PT ;  /* 0xffff000019049812 */ /* 0x000fe200078ec0ff */
[----:B------:R-:W-:Y:S01]  /*5a70*/  @!P1 FFMA.FTZ R0, R8, R29, R0 ;  /* 0x0000001d08009223 */ /* 0x000fe20000010000 */
[----:B------:R-:W-:Y:S01]  /*5a80*/  @!P1 LOP3.LUT R8, R27, 0xffff0000, RZ, 0xc0, !PT ;  /* 0xffff00001b089812 */ /* 0x000fe200078ec0ff */
[----:B------:R-:W-:Y:S01]  /*5a90*/  @!P1 FMUL.FTZ R66, R7, R30 ;  /* 0x0000001e07429220 */ /* 0x000fe20000410000 */
[----:B------:R-:W-:Y:S01]  /*5aa0*/  @!P1 LOP3.LUT R29, R26, 0xffff0000, RZ, 0xc0, !PT ;  /* 0xffff00001a1d9812 */ /* 0x000fe200078ec0ff */
[C---:B------:R-:W-:Y:S02]  /*5ab0*/  @!P1 FMUL.FTZ R65, R4.reuse, R36 ;  /* 0x0000002404419220 */ /* 0x040fe40000410000 */
[-C--:B------:R-:W-:Y:S02]  /*5ac0*/  @!P1 FMUL.FTZ R4, R4, R2.reuse ;  /* 0x0000000204049220 */ /* 0x080fe40000410000 */
[----:B------:R-:W-:Y:S02]  /*5ad0*/  @!P1 FFMA.FTZ R65, R37, R2, -R65 ;  /* 0x0000000225419223 */ /* 0x000fe40000010841 */
[-C--:B------:R-:W-:Y:S02]  /*5ae0*/  @!P1 FMUL.FTZ R2, R7, R5.reuse ;  /* 0x0000000507029220 */ /* 0x080fe40000410000 */
[----:B------:R-:W-:Y:S01]  /*5af0*/  @!P1 IMAD.U32 R7, R27, 0x10000, RZ ;  /* 0x000100001b079824 */ /* 0x000fe200078e00ff */
[----:B------:R-:W-:Y:S01]  /*5b00*/  @!P1 F2FP.BF16.PACK_AB R64, R65, R64 ;  /* 0x000000404140923e */ /* 0x000fe200000010ff */
[----:B------:R-:W-:Y:S01]  /*5b10*/  @!P1 FFMA.FTZ R66, R31, R5, -R66 ;  /* 0x000000051f429223 */ /* 0x000fe20000010842 */
[C---:B------:R-:W-:Y:S01]  /*5b20*/  @!P1 SHF.L.U32 R5, R6.reuse, 0x10, RZ ;  /* 0x0000001006059819 */ /* 0x040fe200000006ff */
[C---:B------:R-:W-:Y:S01]  /*5b30*/  @!P1 FMUL.FTZ R67, R7.reuse, R42 ;  /* 0x0000002a07439220 */ /* 0x040fe20000410000 */
[----:B------:R-:W-:Y:S01]  /*5b40*/  @!P1 LOP3.LUT R6, R6, 0xffff0000, RZ, 0xc0, !PT ;  /* 0xffff000006069812 */ /* 0x000fe200078ec0ff */
[----:B------:R-:W-:Y:S01]  /*5b50*/  @!P1 FMUL.FTZ R70, R8, R44 ;  /* 0x0000002c08469220 */ /* 0x000fe20000410000 */
[----:B------:R-:W-:Y:S01]  /*5b60*/  @!P1 F2FP.BF16.PACK_AB R52, R66, R52 ;  /* 0x000000344234923e */ /* 0x000fe200000010ff */
[-C--:B------:R-:W-:Y:S02]  /*5b70*/  @!P1 FMUL.FTZ R7, R7, R5.reuse ;  /* 0x0000000507079220 */ /* 0x080fe40000410000 */
[----:B------:R-:W-:Y:S01]  /*5b80*/  @!P1 FFMA.FTZ R67, R43, R5, -R67 ;  /* 0x000000052b439223 */ /* 0x000fe20000010843 */
[----:B------:R-:W-:Y:S01]  /*5b90*/  @!P1 MOV R48, R52 ;  /* 0x0000003400309202 */ /* 0x000fe20000000f00 */
[----:B------:R-:W-:Y:S02]  /*5ba0*/  @!P1 IMAD.U32 R5, R26, 0x10000, RZ ;  /* 0x000100001a059824 */ /* 0x000fe400078e00ff */
[-C--:B------:R-:W-:Y:S02]  /*5bb0*/  @!P1 FMUL.FTZ R8, R8, R6.reuse ;  /* 0x0000000608089220 */ /* 0x080fe40000410000 */
[----:B------:R-:W-:Y:S02]  /*5bc0*/  @!P1 FFMA.FTZ R70, R45, R6, -R70 ;  /* 0x000000062d469223 */ /* 0x000fe40000010846 */
[C---:B------:R-:W-:Y:S01]  /*5bd0*/  @!P1 IMAD.U32 R6, R28.reuse, 0x10000, RZ ;  /* 0x000100001c069824 */ /* 0x040fe200078e00ff */
[----:B------:R-:W-:Y:S01]  /*5be0*/  @!P1 LOP3.LUT R28, R28, 0xffff0000, RZ, 0xc0, !PT ;  /* 0xffff00001c1c9812 */ /* 0x000fe200078ec0ff */
[----:B------:R-:W-:Y:S01]  /*5bf0*/  @!P1 FMUL.FTZ R73, R5, R38 ;  /* 0x0000002605499220 */ /* 0x000fe20000410000 */
[----:B------:R-:W-:Y:S01]  /*5c00*/  @!P1 F2FP.BF16.PACK_AB R67, R70, R67 ;  /* 0x000000434643923e */ /* 0x000fe200000010ff */
[----:B------:R-:W-:Y:S02]  /*5c10*/  @!P1 FMUL.FTZ R71, R29, R40 ;  /* 0x000000281d479220 */ /* 0x000fe40000410000 */
[----:B------:R-:W-:Y:S02]  /*5c20*/  @!P1 FFMA.FTZ R2, R30, R31, R2 ;  /* 0x0000001f1e029223 */ /* 0x000fe40000010002 */
[----:B------:R-:W-:Y:S02]  /*5c30*/  @!P1 FMUL.FTZ R5, R5, R6 ;  /* 0x0000000605059220 */ /* 0x000fe40000410000 */
[----:B------:R-:W-:Y:S01]  /*5c40*/  @!P1 FFMA.FTZ R3, R34, R35, R3 ;  /* 0x0000002322039223 */ /* 0x000fe20000010003 */
[----:B------:R-:W-:Y:S01]  /*5c50*/  @!P1 F2FP.BF16.PACK_AB R0, R2, R0 ;  /* 0x000000000200923e */ /* 0x000fe200000010ff */
[----:B------:R-:W-:Y:S02]  /*5c60*/  @!P1 FFMA.FTZ R73, R39, R6, -R73 ;  /* 0x0000000627499223 */ /* 0x000fe40000010849 */
[-C--:B------:R-:W-:Y:S02]  /*5c70*/  @!P1 FMUL.FTZ R6, R29, R28.reuse ;  /* 0x0000001c1d069220 */ /* 0x080fe40000410000 */
[----:B------:R-:W-:Y:S02]  /*5c80*/  @!P1 FFMA.FTZ R71, R41, R28, -R71 ;  /* 0x0000001c29479223 */ /* 0x000fe40000010847 */
[----:B------:R-:W-:Y:S02]  /*5c90*/  @!P1 FFMA.FTZ R4, R36, R37, R4 ;  /* 0x0000002524049223 */ /* 0x000fe40000010004 */
[----:B------:R-:W-:Y:S01]  /*5ca0*/  @!P1 FFMA.FTZ R5, R38, R39, R5 ;  /* 0x0000002726059223 */ /* 0x000fe20000010005 */
[----:B------:R-:W-:Y:S01]  /*5cb0*/  @!P1 F2FP.BF16.PACK_AB R71, R71, R73 ;  /* 0x000000494747923e */ /* 0x000fe200000010ff */
[----:B------:R-:W-:Y:S01]  /*5cc0*/  @!P1 FFMA.FTZ R6, R40, R41, R6 ;  /* 0x0000002928069223 */ /* 0x000fe20000010006 */
[----:B------:R-:W-:Y:S01]  /*5cd0*/  @!P1 F2FP.BF16.PACK_AB R3, R4, R3 ;  /* 0x000000030403923e */ /* 0x000fe200000010ff */
[----:B------:R-:W-:Y:S02]  /*5ce0*/  @!P1 FFMA.FTZ R7, R42, R43, R7 ;  /* 0x0000002b2a079223 */ /* 0x000fe40000010007 */
[----:B------:R-:W-:Y:S01]  /*5cf0*/  @!P1 FFMA.FTZ R8, R44, R45, R8 ;  /* 0x0000002d2c089223 */ /* 0x000fe20000010008 */
[----:B------:R-:W-:Y:S01]  /*5d00*/  @!P1 F2FP.BF16.PACK_AB R5, R6, R5 ;  /* 0x000000050605923e */ /* 0x000fe200000010ff */
[----:B------:R-:W-:Y:S01]  /*5d10*/  @!P1 IMAD.MOV.U32 R49, RZ, RZ, R64 ;  /* 0x000000ffff319224 */ /* 0x000fe200078e0040 */
[----:B------:R-:W-:Y:S01]  /*5d20*/  @!P1 MOV R25, R3 ;  /* 0x0000000300199202 */ /* 0x000fe20000000f00 */
[----:B------:R-:W-:Y:S01]  /*5d30*/  @!P1 IMAD.MOV.U32 R50, RZ, RZ, R71 ;  /* 0x000000ffff329224 */ /* 0x000fe200078e0047 */
[----:B------:R-:W-:Y:S01]  /*5d40*/  @!P1 F2FP.BF16.PACK_AB R7, R8, R7 ;  /* 0x000000070807923e */ /* 0x000fe200000010ff */
[----:B------:R-:W-:Y:S02]  /*5d50*/  @!P1 IMAD.MOV.U32 R51, RZ, RZ, R67 ;  /* 0x000000ffff339224 */ /* 0x000fe400078e0043 */
[----:B------:R-:W-:Y:S02]  /*5d60*/  @!P1 IMAD.MOV.U32 R24, RZ, RZ, R0 ;  /* 0x000000ffff189224 */ /* 0x000fe400078e0000 */
[----:B------:R-:W-:Y:S01]  /*5d70*/  @!P1 IMAD.MOV.U32 R26, RZ, RZ, R5 ;  /* 0x000000ffff1a9224 */ /* 0x000fe200078e0005 */
[----:B------:R2:W-:Y:S01]  /*5d80*/  ST.E.128 [R46.64], R48 ;  /* 0x000000302e007985 */ /* 0x0005e2000c101d14 */
[----:B------:R-:W-:Y:S07]  /*5d90*/  @!P1 IMAD.MOV.U32 R27, RZ, RZ, R7 ;  /* 0x000000ffff1b9224 */ /* 0x000fee00078e0007 */
[----:B------:R2:W-:Y:S02]  /*5da0*/  @!P0 ST.E.128 [R68.64], R24 ;  /* 0x0000001844008985 */ /* 0x0005e4000c101d14 */
.L_x_89:
[----:B------:R-:W-:Y:S05]  /*5db0*/  BSYNC B0 ;  /* 0x0000000000007941 */ /* 0x000fea0003800000 */
.L_x_88:
[----:B--2---:R2:W4:Y:S01]  /*5dc0*/  SHFL.IDX PT, R51, R143, 0x2, 0x181f ;  /* 0x00581f008f337f89 */ /* 0x00452200000e0000 */
[----:B------:R-:W-:Y:S01]  /*5dd0*/  ISETP.GE.OR P0, PT, R124, R77, P5 ;  /* 0x0000004d7c00720c */ /* 0x000fe20002f06670 */
[----:B------:R-:W-:Y:S02]  /*5de0*/  BSSY B0, `(.L_x_90) ;  /* 0x0000079000007945 */ /* 0x000fe40003800000 */
[----:B------:R2:W1:Y:S10]  /*5df0*/  SHFL.IDX PT, R50, R164, 0x2, 0x181f ;  /* 0x00581f00a4327f89 */ /* 0x00047400000e0000 */
[----:B------:R-:W-:-:S05]  /*5e00*/  @P0 BRA `(.L_x_91) ;  /* 0x0000076000000947 */ /* 0x000fca0003800000 */
[C---:B-1----:R-:W-:Y:S01]  /*5e10*/  LEA R44, P0, R129.reuse, R50, 0x1 ;  /* 0x00000032812c7211 */ /* 0x042fe200078008ff */
[----:B------:R-:W-:Y:S01]  /*5e20*/  IMAD.U32 R2, RZ, RZ, UR24 ;  /* 0x00000018ff027e24 */ /* 0x000fe2000f8e00ff */
[----:B-----5:R-:W-:Y:S01]  /*5e30*/  @!P1 SHF.R.U64 R5, R60, 0x10, R61 ;  /* 0x000000103c059819 */ /* 0x020fe2000000123d */
[----:B------:R-:W1:Y:S01]  /*5e40*/  LDS.128 R40, [R113+0x8100] ;  /* 0x0081000071287984 */ /* 0x000e620000000c00 */
[----:B----4-:R-:W-:Y:S02]  /*5e50*/  LEA.HI.X R45, R129, R51, R110, 0x1, P0 ;  /* 0x00000033812d7211 */ /* 0x010fe400000f0c6e */
[----:B------:R-:W-:Y:S02]  /*5e60*/  SEL R2, R2, UR17, !P6 ;  /* 0x0000001102027c07 */ /* 0x000fe4000f000000 */
[--C-:B------:R-:W-:Y:S02]  /*5e70*/  @!P1 SHF.R.U64 R4, R22, 0x10, R23.reuse ;  /* 0x0000001016049819 */ /* 0x100fe40000001217 */
[----:B------:R-:W-:Y:S02]  /*5e80*/  SHF.R.S32.HI R0, RZ, 0x1f, R2 ;  /* 0x0000001fff007819 */ /* 0x000fe40000011402 */
[----:B------:R-:W-:Y:S02]  /*5e90*/  @!P1 SHF.R.U32.HI R3, RZ, 0x10, R23 ;  /* 0x00000010ff039819 */ /* 0x000fe40000011617 */
[----:B------:R-:W-:Y:S02]  /*5ea0*/  LEA.HI R2, R0, R2, RZ, 0x4 ;  /* 0x0000000200027211 */ /* 0x000fe400078f20ff */
[----:B------:R-:W-:Y:S02]  /*5eb0*/  @!P1 PRMT R6, R33, 0x5410, R3 ;  /* 0x0000541021069816 */ /* 0x000fe40000000003 */
[----:B------:R-:W-:Y:S02]  /*5ec0*/  LEA.HI.SX32 R2, R2, R130, 0x1c ;  /* 0x0000008202027211 */ /* 0x000fe400078fe2ff */
[----:B------:R-:W-:Y:S02]  /*5ed0*/  @!P1 PRMT R22, R72, 0x5432, R5 ;  /* 0x0000543248169816 */ /* 0x000fe40000000005 */
[----:B------:R-:W-:Y:S01]  /*5ee0*/  SHF.R.S32.HI R0, RZ, 0x1f, R2 ;  /* 0x0000001fff007819 */ /* 0x000fe20000011402 */
[----:B------:R-:W-:Y:S01]  /*5ef0*/  IMAD.SHL.U32 R7, R2, 0x8, RZ ;  /* 0x0000000802077824 */ /* 0x000fe200078e00ff */
[----:B------:R-:W-:Y:S02]  /*5f00*/  @!P1 SHF.L.U32 R8, R22, 0x10, RZ ;  /* 0x0000001016089819 */ /* 0x000fe400000006ff */
[----:B------:R-:W-:Y:S02]  /*5f10*/  LEA.HI R0, R0, R2, RZ, 0x3 ;  /* 0x0000000200007211 */ /* 0x000fe400078f18ff */
[----:B------:R-:W-:Y:S02]  /*5f20*/  ISETP.GE.AND P0, PT, R7, c[0x0][0x1d4], PT ;  /* 0x0000750007007a0c */ /* 0x000fe40003f06270 */
[----:B------:R-:W-:Y:S01]  /*5f30*/  LOP3.LUT R2, R123, 0x38, R7, 0xf8, !PT ;  /* 0x000000387b027812 */ /* 0x000fe200078ef807 */
[----:B------:R-:W-:Y:S01]  /*5f40*/  IMAD.SHL.U32 R0, R0, 0x400, RZ ;  /* 0x0000040000007824 */ /* 0x000fe200078e00ff */
[----:B------:R-:W-:Y:S02]  /*5f50*/  @!P1 LOP3.LUT R22, R22, 0xffff0000, RZ, 0xc0, !PT ;  /* 0xffff000016169812 */ /* 0x000fe400078ec0ff */
[----:B------:R-:W-:Y:S02]  /*5f60*/  LOP3.LUT R2, R2, R121, RZ, 0x3c, !PT ;  /* 0x0000007902027212 */ /* 0x000fe400078e3cff */
[----:B------:R-:W-:Y:S02]  /*5f70*/  LOP3.LUT R0, R0, 0x7fffe000, RZ, 0xc0, !PT ;  /* 0x7fffe00000007812 */ /* 0x000fe400078ec0ff */
[----:B------:R-:W-:Y:S02]  /*5f80*/  @!P1 SHF.R.U32.HI R60, RZ, 0x10, R61 ;  /* 0x00000010ff3c9819 */ /* 0x000fe4000001163d */
[----:B------:R-:W-:Y:S01]  /*5f90*/  IADD3 R0, R2, R0, R122 ;  /* 0x0000000002007210 */ /* 0x000fe20007ffe07a */
[----:B------:R-:W-:Y:S01]  /*5fa0*/  @!P0 IMAD.WIDE R50, R7, 0x2, R50 ;  /* 0x0000000207328825 */ /* 0x000fe200078e0232 */
[--C-:B------:R-:W-:Y:S02]  /*5fb0*/  @!P1 SHF.R.U32.HI R2, RZ, 0x10, R21.reuse ;  /* 0x00000010ff029819 */ /* 0x100fe40000011615 */
[C---:B-1----:R-:W-:Y:S01]  /*5fc0*/  @!P1 LOP3.LUT R31, R41.reuse, 0xffff0000, RZ, 0xc0, !PT ;  /* 0xffff0000291f9812 */ /* 0x042fe200078ec0ff */
[----:B------:R-:W-:Y:S01]  /*5fd0*/  IMAD.SHL.U32 R24, R0, 0x2, RZ ;  /* 0x0000000200187824 */ /* 0x000fe200078e00ff */
[----:B------:R-:W-:Y:S01]  /*5fe0*/  @!P1 LOP3.LUT R23, R40, 0xffff0000, RZ, 0xc0, !PT ;  /* 0xffff000028179812 */ /* 0x000fe200078ec0ff */
[----:B------:R-:W-:Y:S01]  /*5ff0*/  @!P1 IMAD.U32 R29, R41, 0x10000, RZ ;  /* 0x00010000291d9824 */ /* 0x000fe200078e00ff */
[C---:B------:R-:W-:Y:S01]  /*6000*/  @!P1 LOP3.LUT R39, R43.reuse, 0xffff0000, RZ, 0xc0, !PT ;  /* 0xffff00002b279812 */ /* 0x040fe200078ec0ff */
[----:B------:R-:W-:Y:S01]  /*6010*/  @!P1 IMAD.U32 R37, R43, 0x10000, RZ ;  /* 0x000100002b259824 */ /* 0x000fe200078e00ff */
[----:B------:R-:W-:Y:S01]  /*6020*/  @!P1 LOP3.LUT R35, R42, 0xffff0000, RZ, 0xc0, !PT ;  /* 0xffff00002a239812 */ /* 0x000fe200078ec0ff */
[----:B------:R-:W1:Y:S01]  /*6030*/  LDS.128 R24, [R24+0x8100] ;  /* 0x0081000018187984 */ /* 0x000e620000000c00 */
[----:B------:R-:W-:Y:S01]  /*6040*/  @!P1 SHF.R.U64 R0, R20, 0x10, R21 ;  /* 0x0000001014009819 */ /* 0x000fe20000001215 */
[----:B------:R-:W-:Y:S01]  /*6050*/  @!P1 IMAD.U32 R21, R40, 0x10000, RZ ;  /* 0x0001000028159824 */ /* 0x000fe200078e00ff */
[----:B------:R-:W-:Y:S01]  /*6060*/  @!P1 PRMT R20, R33, 0x5432, R4 ;  /* 0x0000543221149816 */ /* 0x000fe20000000004 */
[----:B------:R-:W-:Y:S01]  /*6070*/  @!P1 IMAD.U32 R33, R42, 0x10000, RZ ;  /* 0x000100002a219824 */ /* 0x000fe200078e00ff */
[C---:B------:R-:W-:Y:S02]  /*6080*/  @!P1 PRMT R5, R32.reuse, 0x5432, R0 ;  /* 0x0000543220059816 */ /* 0x040fe40000000000 */
[----:B------:R-:W-:Y:S02]  /*6090*/  @!P1 PRMT R2, R32, 0x5410, R2 ;  /* 0x0000541020029816 */ /* 0x000fe40000000002 */
[----:B------:R-:W-:Y:S01]  /*60a0*/  @!P1 PRMT R72, R72, 0x5410, R60 ;  /* 0x0000541048489816 */ /* 0x000fe2000000003c */
[C---:B------:R-:W-:Y:S01]  /*60b0*/  @!P1 IMAD.U32 R3, R5.reuse, 0x10000, RZ ;  /* 0x0001000005039824 */ /* 0x040fe200078e00ff */
[----:B------:R-:W-:Y:S02]  /*60c0*/  @!P1 SHF.L.U32 R4, R2, 0x10, RZ ;  /* 0x0000001002049819 */ /* 0x000fe400000006ff */
[C---:B------:R-:W-:Y:S01]  /*60d0*/  @!P1 LOP3.LUT R30, R72.reuse, 0xffff0000, RZ, 0xc0, !PT ;  /* 0xffff0000481e9812 */ /* 0x040fe200078ec0ff */
[----:B------:R-:W-:Y:S01]  /*60e0*/  @!P1 IMAD.U32 R28, R72, 0x10000, RZ ;  /* 0x00010000481c9824 */ /* 0x000fe200078e00ff */
[----:B------:R-:W-:Y:S02]  /*60f0*/  @!P1 LOP3.LUT R2, R2, 0xffff0000, RZ, 0xc0, !PT ;  /* 0xffff000002029812 */ /* 0x000fe400078ec0ff */
[----:B------:R-:W-:Y:S02]  /*6100*/  @!P1 LOP3.LUT R5, R5, 0xffff0000, RZ, 0xc0, !PT ;  /* 0xffff000005059812 */ /* 0x000fe400078ec0ff */
[--C-:B------:R-:W-:Y:S02]  /*6110*/  @!P1 SHF.R.U32.HI R38, RZ, 0x10, R63.reuse ;  /* 0x00000010ff269819 */ /* 0x100fe4000001163f */
[----:B------:R-:W-:Y:S02]  /*6120*/  @!P1 SHF.R.U64 R62, R62, 0x10, R63 ;  /* 0x000000103e3e9819 */ /* 0x000fe4000000123f */
[C---:B------:R-:W-:Y:S02]  /*6130*/  @!P1 PRMT R38, R55.reuse, 0x5432, R38 ;  /* 0x0000543237269816 */ /* 0x040fe40000000026 */
[----:B------:R-:W-:Y:S03]  /*6140*/  @!P1 PRMT R55, R55, 0x5410, R62 ;  /* 0x0000541037379816 */ /* 0x000fe6000000003e */
[C---:B------:R-:W-:Y:S01]  /*6150*/  @!P1 IMAD.U32 R36, R38.reuse, 0x10000, RZ ;  /* 0x0001000026249824 */ /* 0x040fe200078e00ff */
[----:B------:R-:W-:Y:S01]  /*6160*/  @!P1 LOP3.LUT R38, R38, 0xffff0000, RZ, 0xc0, !PT ;  /* 0xffff000026269812 */ /* 0x000fe200078ec0ff */
[C---:B------:R-:W-:Y:S01]  /*6170*/  @!P1 IMAD.U32 R32, R55.reuse, 0x10000, RZ ;  /* 0x0001000037209824 */ /* 0x040fe200078e00ff */
[----:B------:R-:W-:Y:S01]  /*6180*/  @!P1 LOP3.LUT R34, R55, 0xffff0000, RZ, 0xc0, !PT ;  /* 0xffff000037229812 */ /* 0x000fe200078ec0ff */
[----:B-1----:R-:W-:Y:S02]  /*6190*/  @!P1 IMAD.U32 R0, R24, 0x10000, RZ ;  /* 0x0001000018009824 */ /* 0x002fe400078e00ff */
        /* <DEDUP_REMOVED lines=16> */
[----:B------:R-:W-:Y:S02]  /*62a0*/  @!P1 FMUL.FTZ R2, R7, R5 ;  /* 0x0000000507029220 */ /* 0x000fe40000410000 */
[----:B------:R-:W-:Y:S01]  /*62b0*/  @!P1 IMAD.U32 R7, R27, 0x10000, RZ ;  /* 0x000100001b079824 */ /* 0x000fe200078e00ff */
[----:B------:R-:W-:Y:S01]  /*62c0*/  @!P1 F2FP.BF16.PACK_AB R47, R48, R47 ;  /* 0x0000002f302f923e */ /* 0x000fe200000010ff */
[----:B------:R-:W-:Y:S01]  /*62d0*/  @!P1 FFMA.FTZ R49, R23, R5, -R49 ;  /* 0x0000000517319223 */ /* 0x000fe20000010831 */
[C---:B------:R-:W-:Y:S01]  /*62e0*/  @!P1 SHF.L.U32 R5, R6.reuse, 0x10, RZ ;  /* 0x0000001006059819 */ /* 0x040fe200000006ff */
[----:B------:R-:W-:Y:S01]  /*62f0*/  @!P1 FMUL.FTZ R52, R7, R36 ;  /* 0x0000002407349220 */ /* 0x000fe20000410000 */
        /* <DEDUP_REMOVED lines=39> */
.L_x_91:
[----:B------:R-:W-:Y:S05]  /*6570*/  BSYNC B0 ;  /* 0x0000000000007941 */ /* 0x000fea0003800000 */
.L_x_90:
[----:B-----5:R2:W4:Y:S01]  /*6580*/  SHFL.IDX PT, R39, R143, 0x3, 0x181f ;  /* 0x00781f008f277f89 */ /* 0x02052200000e0000 */
[----:B------:R-:W-:Y:S03]  /*6590*/  ISETP.GE.OR P0, PT, R120, R77, P5 ;  /* 0x0000004d7800720c */ /* 0x000fe60002f06670 */
[----:B------:R2:W3:Y:S10]  /*65a0*/  SHFL.IDX PT, R38, R164, 0x3, 0x181f ;  /* 0x00781f00a4267f89 */ /* 0x0004f400000e0000 */
[----:B------:R-:W-:-:S05]  /*65b0*/  @P0 BRA `(.L_x_83) ;  /* 0x00000bb000000947 */ /* 0x000fca0003800000 */
[--C-:B-1----:R-:W-:Y:S01]  /*65c0*/  @!P1 SHF.R.U32.HI R27, RZ, 0x10, R57.reuse ;  /* 0x00000010ff1b9819 */ /* 0x102fe20000011639 */
[----:B------:R-:W-:Y:S01]  /*65d0*/  IMAD.U32 R2, RZ, RZ, UR24 ;  /* 0x00000018ff027e24 */ /* 0x000fe2000f8e00ff */
[----:B------:R-:W-:Y:S01]  /*65e0*/  @!P1 SHF.R.U64 R56, R56, 0x10, R57 ;  /* 0x0000001038389819 */ /* 0x000fe20000001239 */
[----:B------:R-:W1:Y:S01]  /*65f0*/  LDS.128 R40, [R112+0x8100] ;  /* 0x0081000070287984 */ /* 0x000e620000000c00 */
[----:B------:R-:W-:Y:S02]  /*6600*/  @!P1 PRMT R27, R54, 0x5432, R27 ;  /* 0x00005432361b9816 */ /* 0x000fe4000000001b */
[----:B------:R-:W-:Y:S02]  /*6610*/  SEL R2, R2, UR17, !P6 ;  /* 0x0000001102027c07 */ /* 0x000fe4000f000000 */
[--C-:B------:R-:W-:Y:S01]  /*6620*/  @!P1 SHF.R.U32.HI R4, RZ, 0x10, R19.reuse ;  /* 0x00000010ff049819 */ /* 0x100fe20000011613 */
[----:B------:R-:W-:Y:S01]  /*6630*/  @!P1 IMAD.U32 R25, R27, 0x10000, RZ ;  /* 0x000100001b199824 */ /* 0x000fe200078e00ff */
[----:B------:R-:W-:Y:S02]  /*6640*/  SHF.R.S32.HI R0, RZ, 0x1f, R2 ;  /* 0x0000001fff007819 */ /* 0x000fe40000011402 */
[C---:B---3--:R-:W-:Y:S02]  /*6650*/  LEA R44, P0, R129.reuse, R38, 0x1 ;  /* 0x00000026812c7211 */ /* 0x048fe400078008ff */
[----:B------:R-:W-:Y:S02]  /*6660*/  LEA.HI R2, R0, R2, RZ, 0x4 ;  /* 0x0000000200027211 */ /* 0x000fe400078f20ff */
[----:B----4-:R-:W-:Y:S02]  /*6670*/  LEA.HI.X R45, R129, R39, R110, 0x1, P0 ;  /* 0x00000027812d7211 */ /* 0x010fe400000f0c6e */
[----:B------:R-:W-:Y:S02]  /*6680*/  LEA.HI.SX32 R2, R2, R130, 0x1c ;  /* 0x0000008202027211 */ /* 0x000fe400078fe2ff */
[----:B------:R-:W-:Y:S02]  /*6690*/  @!P1 SHF.R.U64 R3, R18, 0x10, R19 ;  /* 0x0000001012039819 */ /* 0x000fe40000001213 */
[----:B------:R-:W-:Y:S01]  /*66a0*/  SHF.R.S32.HI R0, RZ, 0x1f, R2 ;  /* 0x0000001fff007819 */ /* 0x000fe20000011402 */
[----:B------:R-:W-:Y:S01]  /*66b0*/  IMAD.SHL.U32 R37, R2, 0x8, RZ ;  /* 0x0000000802257824 */ /* 0x000fe200078e00ff */
[----:B------:R-:W-:Y:S02]  /*66c0*/  @!P1 PRMT R8, R15, 0x5410, R4 ;  /* 0x000054100f089816 */ /* 0x000fe40000000004 */
[----:B------:R-:W-:Y:S02]  /*66d0*/  LEA.HI R0, R0, R2, RZ, 0x3 ;  /* 0x0000000200007211 */ /* 0x000fe400078f18ff */
[----:B------:R-:W-:Y:S02]  /*66e0*/  LOP3.LUT R2, R119, 0x38, R37, 0xf8, !PT ;  /* 0x0000003877027812 */ /* 0x000fe400078ef825 */
[----:B------:R-:W-:Y:S01]  /*66f0*/  @!P1 LOP3.LUT R27, R27, 0xffff0000, RZ, 0xc0, !PT ;  /* 0xffff00001b1b9812 */ /* 0x000fe200078ec0ff */
[----:B------:R-:W-:Y:S01]  /*6700*/  IMAD.SHL.U32 R0, R0, 0x400, RZ ;  /* 0x0000040000007824 */ /* 0x000fe200078e00ff */
[----:B------:R-:W-:Y:S02]  /*6710*/  LOP3.LUT R2, R2, R117, RZ, 0x3c, !PT ;  /* 0x0000007502027212 */ /* 0x000fe400078e3cff */
[----:B------:R-:W-:Y:S02]  /*6720*/  @!P1 PRMT R6, R15, 0x5432, R3 ;  /* 0x000054320f069816 */ /* 0x000fe40000000003 */
[----:B------:R-:W-:Y:S02]  /*6730*/  LOP3.LUT R0, R0, 0x7fffe000, RZ, 0xc0, !PT ;  /* 0x7fffe00000007812 */ /* 0x000fe400078ec0ff */
[----:B------:R-:W-:Y:S02]  /*6740*/  @!P1 PRMT R54, R54, 0x5410, R56 ;  /* 0x0000541036369816 */ /* 0x000fe40000000038 */
[----:B------:R-:W-:Y:S02]  /*6750*/  IADD3 R0, R2, R0, R118 ;  /* 0x0000000002007210 */ /* 0x000fe40007ffe076 */
[----:B------:R-:W-:Y:S01]  /*6760*/  @!P1 LOP3.LUT R19, R54, 0xffff0000, RZ, 0xc0, !PT ;  /* 0xffff000036139812 */ /* 0x000fe200078ec0ff */
[C---:B-1----:R-:W-:Y:S01]  /*6770*/  @!P1 IMAD.U32 R26, R41.reuse, 0x10000, RZ ;  /* 0x00010000291a9824 */ /* 0x042fe200078e00ff */
[----:B------:R-:W-:Y:S01]  /*6780*/  @!P1 LOP3.LUT R28, R41, 0xffff0000, RZ, 0xc0, !PT ;  /* 0xffff0000291c9812 */ /* 0x000fe200078ec0ff */
[----:B------:R-:W-:Y:S01]  /*6790*/  IMAD.SHL.U32 R20, R0, 0x2, RZ ;  /* 0x0000000200147824 */ /* 0x000fe200078e00ff */
[C---:B------:R-:W-:Y:S01]  /*67a0*/  @!P1 LOP3.LUT R24, R40.reuse, 0xffff0000, RZ, 0xc0, !PT ;  /* 0xffff000028189812 */ /* 0x040fe200078ec0ff */
[----:B------:R-:W-:Y:S01]  /*67b0*/  @!P1 IMAD.U32 R18, R40, 0x10000, RZ ;  /* 0x0001000028129824 */ /* 0x000fe200078e00ff */
[C---:B------:R-:W-:Y:S01]  /*67c0*/  @!P1 SHF.L.U32 R30, R42.reuse, 0x10, RZ ;  /* 0x000000102a1e9819 */ /* 0x040fe200000006ff */
[C---:B------:R-:W-:Y:S01]  /*67d0*/  @!P1 IMAD.U32 R34, R43.reuse, 0x10000, RZ ;  /* 0x000100002b229824 */ /* 0x040fe200078e00ff */
[----:B------:R-:W-:Y:S01]  /*67e0*/  @!P1 LOP3.LUT R36, R43, 0xffff0000, RZ, 0xc0, !PT ;  /* 0xffff00002b249812 */ /* 0x000fe200078ec0ff */
[----:B------:R-:W1:Y:S01]  /*67f0*/  LDS.128 R20, [R20+0x8100] ;  /* 0x0081000014147984 */ /* 0x000e620000000c00 */
[----:B------:R-:W-:Y:S02]  /*6800*/  @!P1 LOP3.LUT R32, R42, 0xffff0000, RZ, 0xc0, !PT ;  /* 0xffff00002a209812 */ /* 0x000fe400078ec0ff */
[--C-:B------:R-:W-:Y:S02]  /*6810*/  @!P1 SHF.R.U32.HI R0, RZ, 0x10, R17.reuse ;  /* 0x00000010ff009819 */ /* 0x100fe40000011611 */
[----:B------:R-:W-:Y:S01]  /*6820*/  @!P1 SHF.R.U64 R2, R16, 0x10, R17 ;  /* 0x0000001010029819 */ /* 0x000fe20000001211 */
[----:B------:R-:W-:Y:S01]  /*6830*/  @!P1 IMAD.U32 R17, R54, 0x10000, RZ ;  /* 0x0001000036119824 */ /* 0x000fe200078e00ff */
[C---:B------:R-:W-:Y:S02]  /*6840*/  @!P1 PRMT R0, R14.reuse, 0x5410, R0 ;  /* 0x000054100e009816 */ /* 0x040fe40000000000 */
[----:B------:R-:W-:Y:S02]  /*6850*/  @!P1 PRMT R2, R14, 0x5432, R2 ;  /* 0x000054320e029816 */ /* 0x000fe40000000002 */
[----:B------:R-:W-:Y:S01]  /*6860*/  @!P1 SHF.R.U64 R31, R58, 0x10, R59 ;  /* 0x000000103a1f9819 */ /* 0x000fe2000000123b */
[C---:B------:R-:W-:Y:S01]  /*6870*/  @!P1 IMAD.U32 R7, R0.reuse, 0x10000, RZ ;  /* 0x0001000000079824 */ /* 0x040fe200078e00ff */
[----:B------:R-:W-:Y:S02]  /*6880*/  @!P1 LOP3.LUT R0, R0, 0xffff0000, RZ, 0xc0, !PT ;  /* 0xffff000000009812 */ /* 0x000fe400078ec0ff */
[----:B------:R-:W-:Y:S02]  /*6890*/  @!P1 LOP3.LUT R14, R2, 0xffff0000, RZ, 0xc0, !PT ;  /* 0xffff0000020e9812 */ /* 0x000fe400078ec0ff */
[----:B------:R-:W-:Y:S02]  /*68a0*/  @!P1 PRMT R31, R53, 0x5432, R31 ;  /* 0x00005432351f9816 */ /* 0x000fe4000000001f */
[----:B------:R-:W-:Y:S02]  /*68b0*/  @!P1 SHF.R.U32.HI R58, RZ, 0x10, R59 ;  /* 0x00000010ff3a9819 */ /* 0x000fe4000001163b */
[----:B------:R-:W-:Y:S01]  /*68c0*/  ISETP.GE.AND P0, PT, R37, c[0x0][0x1d4], PT ;  /* 0x0000750025007a0c */ /* 0x000fe20003f06270 */
[----:B------:R-:W-:Y:S01]  /*68d0*/  @!P1 IMAD.U32 R29, R31, 0x10000, RZ ;  /* 0x000100001f1d9824 */ /* 0x000fe200078e00ff */
[----:B------:R-:W-:Y:S02]  /*68e0*/  @!P1 PRMT R53, R53, 0x5410, R58 ;  /* 0x0000541035359816 */ /* 0x000fe4000000003a */
[----:B------:R-:W-:Y:S02]  /*68f0*/  @!P1 LOP3.LUT R31, R31, 0xffff0000, RZ, 0xc0, !PT ;  /* 0xffff00001f1f9812 */ /* 0x000fe400078ec0ff */
[C---:B------:R-:W-:Y:S01]  /*6900*/  @!P1 LOP3.LUT R35, R53.reuse, 0xffff0000, RZ, 0xc0, !PT ;  /* 0xffff000035239812 */ /* 0x040fe200078ec0ff */
[----:B------:R-:W-:Y:S02]  /*6910*/  @!P1 IMAD.U32 R33, R53, 0x10000, RZ ;  /* 0x0001000035219824 */ /* 0x000fe400078e00ff */
[----:B-1----:R-:W-:Y:S01]  /*6920*/  @!P1 IMAD.U32 R16, R23, 0x10000, RZ ;  /* 0x0001000017109824 */ /* 0x002fe200078e00ff */
[C---:B------:R-:W-:Y:S02]  /*6930*/  @!P1 SHF.L.U32 R5, R21.reuse, 0x10, RZ ;  /* 0x0000001015059819 */ /* 0x040fe400000006ff */
[----:B------:R-:W-:Y:S01]  /*6940*/  @!P1 LOP3.LUT R4, R21, 0xffff0000, RZ, 0xc0, !PT ;  /* 0xffff000015049812 */ /* 0x000fe200078ec0ff */
[----:B------:R-:W-:Y:S01]  /*6950*/  @!P1 FMUL.FTZ R52, R16, R33 ;  /* 0x0000002110349220 */ /* 0x000fe20000410000 */
[----:B------:R-:W-:Y:S01]  /*6960*/  @!P1 LOP3.LUT R15, R20, 0xffff0000, RZ, 0xc0, !PT ;  /* 0xffff0000140f9812 */ /* 0x000fe200078ec0ff */
[C---:B------:R-:W-:Y:S02]  /*6970*/  @!P1 FMUL.FTZ R46, R5.reuse, R25 ;  /* 0x00000019052e9220 */ /* 0x040fe40000410000 */
[-C--:B------:R-:W-:Y:S01]  /*6980*/  @!P1 FMUL.FTZ R3, R5, R7.reuse ;  /* 0x0000000705039220 */ /* 0x080fe20000410000 */
[----:B------:R-:W-:Y:S01]  /*6990*/  @!P1 SHF.L.U32 R5, R2, 0x10, RZ ;  /* 0x0000001002059819 */ /* 0x000fe200000006ff */
[----:B------:R-:W-:Y:S02]  /*69a0*/  @!P1 FFMA.FTZ R46, R26, R7, -R46 ;  /* 0x000000071a2e9223 */ /* 0x000fe4000001082e */
[----:B------:R-:W-:Y:S02]  /*69b0*/  @!P1 IMAD.U32 R7, R20, 0x10000, RZ ;  /* 0x0001000014079824 */ /* 0x000fe400078e00ff */
[C---:B------:R-:W-:Y:S02]  /*69c0*/  @!P1 FMUL.FTZ R47, R4.reuse, R27 ;  /* 0x0000001b042f9220 */ /* 0x040fe40000410000 */
[C---:B------:R-:W-:Y:S02]  /*69d0*/  @!P1 FMUL.FTZ R48, R7.reuse, R17 ;  /* 0x0000001107309220 */ /* 0x040fe40000410000 */
[-C--:B------:R-:W-:Y:S02]  /*69e0*/  @!P1 FMUL.FTZ R4, R4, R0.reuse ;  /* 0x0000000004049220 */ /* 0x080fe40000410000 */
[----:B------:R-:W-:Y:S02]  /*69f0*/  @!P1 FFMA.FTZ R47, R28, R0, -R47 ;  /* 0x000000001c2f9223 */ /* 0x000fe4000001082f */
[-C--:B------:R-:W-:Y:S02]  /*6a00*/  @!P1 FMUL.FTZ R0, R7, R5.reuse ;  /* 0x0000000507009220 */ /* 0x080fe40000410000 */
[----:B------:R-:W-:Y:S01]  /*6a10*/  @!P1 FFMA.FTZ R48, R18, R5, -R48 ;  /* 0x0000000512309223 */ /* 0x000fe20000010830 */
[----:B------:R-:W-:Y:S01]  /*6a20*/  @!P1 F2FP.BF16.PACK_AB R46, R47, R46 ;  /* 0x0000002e2f2e923e */ /* 0x000fe200000010ff */
[----:B------:R-:W-:Y:S02]  /*6a30*/  @!P1 IMAD.U32 R5, R22, 0x10000, RZ ;  /* 0x0001000016059824 */ /* 0x000fe400078e00ff */
[----:B------:R-:W-:Y:S02]  /*6a40*/  @!P1 FMUL.FTZ R49, R15, R19 ;  /* 0x000000130f319220 */ /* 0x000fe40000410000 */
[C---:B------:R-:W-:Y:S02]  /*6a50*/  @!P1 IMAD.U32 R7, R6.reuse, 0x10000, RZ ;  /* 0x0001000006079824 */ /* 0x040fe400078e00ff */
[----:B------:R-:W-:Y:S02]  /*6a60*/  @!P1 FMUL.FTZ R50, R5, R29 ;  /* 0x0000001d05329220 */ /* 0x000fe40000410000 */
[-C--:B------:R-:W-:Y:S01]  /*6a70*/  @!P1 FMUL.FTZ R2, R15, R14.reuse ;  /* 0x0000000e0f029220 */ /* 0x080fe20000410000 */
[----:B------:R-:W-:Y:S01]  /*6a80*/  @!P1 LOP3.LUT R15, R6, 0xffff0000, RZ, 0xc0, !PT ;  /* 0xffff0000060f9812 */ /* 0x000fe200078ec0ff */
[----:B------:R-:W-:Y:S01]  /*6a90*/  @!P1 FFMA.FTZ R49, R24, R14, -R49 ;  /* 0x0000000e18319223 */ /* 0x000fe20000010831 */
[----:B------:R-:W-:Y:S01]  /*6aa0*/  @!P1 LOP3.LUT R14, R23, 0xffff0000, RZ, 0xc0, !PT ;  /* 0xffff0000170e9812 */ /* 0x000fe200078ec0ff */
[-C--:B------:R-:W-:Y:S01]  /*6ab0*/  @!P1 FMUL.FTZ R5, R5, R7.reuse ;  /* 0x0000000705059220 */ /* 0x080fe20000410000 */
[----:B------:R-:W-:Y:S01]  /*6ac0*/  @!P1 LOP3.LUT R6, R22, 0xffff0000, RZ, 0xc0, !PT ;  /* 0xffff000016069812 */ /* 0x000fe200078ec0ff */
[----:B------:R-:W-:Y:S01]  /*6ad0*/  @!P1 FFMA.FTZ R50, R30, R7, -R50 ;  /* 0x000000071e329223 */ /* 0x000fe20000010832 */
[----:B------:R-:W-:Y:S01]  /*6ae0*/  @!P1 F2FP.BF16.PACK_AB R48, R49, R48 ;  /* 0x000000303130923e */ /* 0x000fe200000010ff */
[C---:B------:R-:W-:Y:S01]  /*6af0*/  @!P1 IMAD.U32 R7, R8.reuse, 0x10000, RZ ;  /* 0x0001000008079824 */ /* 0x040fe200078e00ff */
[----:B------:R-:W-:Y:S01]  /*6b00*/  @!P1 LOP3.LUT R8, R8, 0xffff0000, RZ, 0xc0, !PT ;  /* 0xffff000008089812 */ /* 0x000fe200078ec0ff */
[----:B------:R-:W-:Y:S01]  /*6b10*/  @!P1 FMUL.FTZ R51, R14, R35 ;  /* 0x000000230e339220 */ /* 0x000fe20000410000 */
[----:B------:R-:W-:Y:S01]  /*6b20*/  @!P1 MOV R40, R48 ;  /* 0x0000003000289202 */ /* 0x000fe20000000f00 */
[----:B------:R-:W-:Y:S02]  /*6b30*/  @!P1 FMUL.FTZ R53, R6, R31 ;  /* 0x0000001f06359220 */ /* 0x000fe40000410000 */
[----:B------:R-:W-:Y:S02]  /*6b40*/  @!P1 FFMA.FTZ R52, R34, R7, -R52 ;  /* 0x0000000722349223 */ /* 0x000fe40000010834 */
[----:B------:R-:W-:Y:S02]  /*6b50*/  @!P1 FFMA.FTZ R51, R36, R8, -R51 ;  /* 0x0000000824339223 */ /* 0x000fe40000010833 */
[-C--:B------:R-:W-:Y:S02]  /*6b60*/  @!P1 FFMA.FTZ R53, R32, R15.reuse, -R53 ;  /* 0x0000000f20359223 */ /* 0x080fe40000010835 */
[----:B------:R-:W-:Y:S01]  /*6b70*/  @!P1 IMAD.MOV.U32 R41, RZ, RZ, R46 ;  /* 0x000000ffff299224 */ /* 0x000fe200078e002e */
[----:B------:R-:W-:Y:S01]  /*6b80*/  @!P1 F2FP.BF16.PACK_AB R51, R51, R52 ;  /* 0x000000343333923e */ /* 0x000fe200000010ff */
[----:B------:R-:W-:Y:S01]  /*6b90*/  @!P1 FFMA.FTZ R0, R17, R18, R0 ;  /* 0x0000001211009223 */ /* 0x000fe20000010000 */
[----:B------:R-:W-:Y:S01]  /*6ba0*/  @!P1 F2FP.BF16.PACK_AB R50, R53, R50 ;  /* 0x000000323532923e */ /* 0x000fe200000010ff */
[----:B------:R-:W-:Y:S02]  /*6bb0*/  @!P1 FFMA.FTZ R2, R19, R24, R2 ;  /* 0x0000001813029223 */ /* 0x000fe40000010002 */
[----:B------:R-:W-:Y:S02]  /*6bc0*/  @!P1 IMAD.MOV.U32 R43, RZ, RZ, R51 ;  /* 0x000000ffff2b9224 */ /* 0x000fe400078e0033 */
[----:B------:R-:W-:Y:S01]  /*6bd0*/  @!P1 IMAD.MOV.U32 R42, RZ, RZ, R50 ;  /* 0x000000ffff2a9224 */ /* 0x000fe200078e0032 */
[----:B------:R-:W-:Y:S01]  /*6be0*/  @!P1 F2FP.BF16.PACK_AB R0, R2, R0 ;  /* 0x000000000200923e */ /* 0x000fe200000010ff */
[----:B------:R-:W-:Y:S02]  /*6bf0*/  @!P1 FFMA.FTZ R3, R25, R26, R3 ;  /* 0x0000001a19039223 */ /* 0x000fe40000010003 */
[----:B------:R-:W-:Y:S01]  /*6c00*/  @!P1 FMUL.FTZ R6, R6, R15 ;  /* 0x0000000f06069220 */ /* 0x000fe20000410000 */
[----:B------:R1:W-:Y:S01]  /*6c10*/  ST.E.128 [R44.64], R40 ;  /* 0x000000282c007985 */ /* 0x0003e2000c101d14 */
[----:B------:R-:W-:Y:S02]  /*6c20*/  @!P1 FFMA.FTZ R4, R27, R28, R4 ;  /* 0x0000001c1b049223 */ /* 0x000fe40000010004 */
[----:B------:R-:W-:Y:S02]  /*6c30*/  @!P1 FMUL.FTZ R7, R16, R7 ;  /* 0x0000000710079220 */ /* 0x000fe40000410000 */
[----:B------:R-:W-:Y:S01]  /*6c40*/  @!P1 FFMA.FTZ R5, R29, R30, R5 ;  /* 0x0000001e1d059223 */ /* 0x000fe20000010005 */
[----:B------:R-:W-:Y:S01]  /*6c50*/  @!P1 F2FP.BF16.PACK_AB R3, R4, R3 ;  /* 0x000000030403923e */ /* 0x000fe200000010ff */
[----:B------:R-:W-:Y:S02]  /*6c60*/  @!P1 FMUL.FTZ R8, R14, R8 ;  /* 0x000000080e089220 */ /* 0x000fe40000410000 */
[----:B------:R-:W-:Y:S01]  /*6c70*/  @!P1 FFMA.FTZ R6, R31, R32, R6 ;  /* 0x000000201f069223 */ /* 0x000fe20000010006 */
[----:B------:R-:W-:Y:S01]  /*6c80*/  @!P1 MOV R21, R3 ;  /* 0x0000000300159202 */ /* 0x000fe20000000f00 */
[----:B------:R-:W-:Y:S02]  /*6c90*/  @!P1 FFMA.FTZ R7, R33, R34, R7 ;  /* 0x0000002221079223 */ /* 0x000fe40000010007 */
[----:B------:R-:W-:Y:S01]  /*6ca0*/  @!P1 FFMA.FTZ R8, R35, R36, R8 ;  /* 0x0000002423089223 */ /* 0x000fe20000010008 */
[----:B------:R-:W-:Y:S01]  /*6cb0*/  @!P1 F2FP.BF16.PACK_AB R5, R6, R5 ;  /* 0x000000050605923e */ /* 0x000fe200000010ff */
[----:B------:R-:W-:Y:S03]  /*6cc0*/  @!P1 IMAD.MOV.U32 R20, RZ, RZ, R0 ;  /* 0x000000ffff149224 */ /* 0x000fe600078e0000 */
[----:B------:R-:W-:Y:S01]  /*6cd0*/  @!P1 F2FP.BF16.PACK_AB R7, R8, R7 ;  /* 0x000000070807923e */ /* 0x000fe200000010ff */
[----:B------:R-:W-:Y:S04]  /*6ce0*/  @!P1 IMAD.MOV.U32 R22, RZ, RZ, R5 ;  /* 0x000000ffff169224 */ /* 0x000fe800078e0005 */
[----:B------:R-:W-:Y:S01]  /*6cf0*/  @!P1 IMAD.MOV.U32 R23, RZ, RZ, R7 ;  /* 0x000000ffff179224 */ /* 0x000fe200078e0007 */
[----:B------:R-:W-:-:S05]  /*6d00*/  @P0 BRA `(.L_x_83) ;  /* 0x0000046000000947 */ /* 0x000fca0003800000 */
[C---:B------:R-:W-:Y:S04]  /*6d10*/  LEA R2, P0, R37.reuse, R38, 0x1 ;  /* 0x0000002625027211 */ /* 0x040fe800078008ff */
[----:B------:R-:W-:Y:S05]  /*6d20*/  LEA.HI.X.SX32 R3, R37, R39, 0x1, P0 ;  /* 0x0000002725037211 */ /* 0x000fea00000f0eff */
[----:B------:R3:W-:Y:S01]  /*6d30*/  ST.E.128 [R2.64], R20 ;  /* 0x0000001402007985 */ /* 0x0007e2000c101d14 */
[----:B------:R-:W-:-:S05]  /*6d40*/  BRA `(.L_x_83) ;  /* 0x0000042000007947 */ /* 0x000fca0003800000 */
.L_x_61:
[----:B------:R1:W2:Y:S01]  /*6d50*/  SHFL.IDX PT, R3, R143, RZ, 0x181f ;  /* 0x00181fff8f037589 */ /* 0x0002a200000e0000 */
[----:B------:R-:W-:Y:S01]  /*6d60*/  IADD3 R77, -R81, UR16, RZ ;  /* 0x00000010514d7c10 */ /* 0x000fe2000fffe1ff */
[----:B------:R-:W-:Y:S02]  /*6d70*/  BSSY B0, `(.L_x_92) ;  /* 0x0000011000007945 */ /* 0x000fe40003800000 */
[----:B------:R1:W3:Y:S01]  /*6d80*/  SHFL.IDX PT, R2, R164, RZ, 0x181f ;  /* 0x00181fffa4027589 */ /* 0x0002e200000e0000 */
[----:B------:R-:W-:Y:S05]  /*6d90*/  IMNMX R77, R77, 0x80, PT ;  /* 0x000000804d4d7817 */ /* 0x000fea0003800200 */
[----:B------:R-:W-:Y:S05]  /*6da0*/  IMAD.IADD R0, R77, 0x1, -R139 ;  /* 0x000000014d007824 */ /* 0x000fea00078e0a8b */
[----:B------:R-:W-:Y:S11]  /*6db0*/  ISETP.GE.AND P0, PT, R0, 0x1, PT ;  /* 0x000000010000780c */ /* 0x000ff60003f06270 */
[----:B------:R-:W-:Y:S02]  /*6dc0*/  @!UPT UIADD3 URZ, URZ, URZ, URZ ;  /* 0x0000003f3f3ff290 */ /* 0x000fe4000fffe03f */
[----:B------:R-:W-:-:S05]  /*6dd0*/  @!P0 BRA `(.L_x_93) ;  /* 0x000000a000008947 */ /* 0x000fca0003800000 */
[----:B-123--:R-:W1:Y:S01]  /*6de0*/  @!P5 LDS.128 R4, [R134+0x8100] ;  /* 0x008100008604d984 */ /* 0x00ee620000000c00 */
[CC--:B------:R-:W-:Y:S04]  /*6df0*/  @!P5 LEA R14, P0, R10.reuse, R2.reuse, 0x1 ;  /* 0x000000020a0ed211 */ /* 0x0c0fe800078008ff */
[-C--:B------:R-:W-:Y:S02]  /*6e00*/  @!P5 LEA.HI.X R15, R10, R3.reuse, R11, 0x1, P0 ;  /* 0x000000030a0fd211 */ /* 0x080fe400000f0c0b */
[----:B------:R-:W-:Y:S11]  /*6e10*/  ISETP.GE.AND P0, PT, R138, c[0x0][0x1d4], PT ;  /* 0x000075008a007a0c */ /* 0x000ff60003f06270 */
[----:B------:R-:W-:Y:S02]  /*6e20*/  @!UPT UIADD3 URZ, URZ, URZ, URZ ;  /* 0x0000003f3f3ff290 */ /* 0x000fe4000fffe03f */
[C---:B------:R-:W-:Y:S04]  /*6e30*/  @!P0 LEA R2, P1, R131.reuse, R2, 0x1 ;  /* 0x0000000283028211 */ /* 0x040fe800078208ff */
[----:B------:R-:W-:Y:S01]  /*6e40*/  @!P0 LEA.HI.X R3, R131, R3, R111, 0x1, P1 ;  /* 0x0000000383038211 */ /* 0x000fe200008f0c6f */
[----:B-1----:R-:W-:Y:S04]  /*6e50*/  @!P5 ST.E.128 [R14.64], R4 ;  /* 0x000000040e00d985 */ /* 0x002fe8000c101d14 */
[----:B------:R-:W1:Y:S04]  /*6e60*/  @!P0 LDS.128 R4, [R134+0xc100] ;  /* 0x00c1000086048984 */ /* 0x000e680000000c00 */
[----:B-1----:R1:W-:Y:S02]  /*6e70*/  @!P0 ST.E.128 [R2.64], R4 ;  /* 0x0000000402008985 */ /* 0x0023e4000c101d14 */
.L_x_93:
[----:B-123--:R-:W-:Y:S05]  /*6e80*/  BSYNC B0 ;  /* 0x0000000000007941 */ /* 0x00efea0003800000 */
.L_x_92:
[----:B------:R1:W2:Y:S01]  /*6e90*/  SHFL.IDX PT, R3, R143, 0x1, 0x181f ;  /* 0x00381f008f037f89 */ /* 0x0002a200000e0000 */
[----:B------:R-:W-:Y:S01]  /*6ea0*/  ISETP.GE.AND P0, PT, R0, 0x21, PT ;  /* 0x000000210000780c */ /* 0x000fe20003f06270 */
[----:B------:R-:W-:Y:S02]  /*6eb0*/  BSSY B0, `(.L_x_94) ;  /* 0x000000d000007945 */ /* 0x000fe40003800000 */
[----:B------:R1:W3:Y:S10]  /*6ec0*/  SHFL.IDX PT, R2, R164, 0x1, 0x181f ;  /* 0x00381f00a4027f89 */ /* 0x0002f400000e0000 */
[----:B------:R-:W-:-:S05]  /*6ed0*/  @!P0 BRA `(.L_x_95) ;  /* 0x000000a000008947 */ /* 0x000fca0003800000 */
[----:B------:R-:W4:Y:S01]  /*6ee0*/  @!P5 LDS.128 R4, [R134+0x9100] ;  /* 0x009100008604d984 */ /* 0x000f220000000c00 */
[CC--:B---3--:R-:W-:Y:S04]  /*6ef0*/  @!P5 LEA R14, P0, R10.reuse, R2.reuse, 0x1 ;  /* 0x000000020a0ed211 */ /* 0x0c8fe800078008ff */
[-C--:B--2---:R-:W-:Y:S02]  /*6f00*/  @!P5 LEA.HI.X R15, R10, R3.reuse, R11, 0x1, P0 ;  /* 0x000000030a0fd211 */ /* 0x084fe400000f0c0b */
[----:B------:R-:W-:Y:S11]  /*6f10*/  ISETP.GE.AND P0, PT, R138, c[0x0][0x1d4], PT ;  /* 0x000075008a007a0c */ /* 0x000ff60003f06270 */
[----:B------:R-:W-:Y:S02]  /*6f20*/  @!UPT UIADD3 URZ, URZ, URZ, URZ ;  /* 0x0000003f3f3ff290 */ /* 0x000fe4000fffe03f */
[C---:B------:R-:W-:Y:S04]  /*6f30*/  @!P0 LEA R2, P1, R131.reuse, R2, 0x1 ;  /* 0x0000000283028211 */ /* 0x040fe800078208ff */
[----:B------:R-:W-:Y:S01]  /*6f40*/  @!P0 LEA.HI.X R3, R131, R3, R111, 0x1, P1 ;  /* 0x0000000383038211 */ /* 0x000fe200008f0c6f */
[----:B----4-:R-:W-:Y:S04]  /*6f50*/  @!P5 ST.E.128 [R14.64], R4 ;  /* 0x000000040e00d985 */ /* 0x010fe8000c101d14 */
[----:B------:R-:W2:Y:S04]  /*6f60*/  @!P0 LDS.128 R4, [R134+0xd100] ;  /* 0x00d1000086048984 */ /* 0x000ea80000000c00 */
[----:B--2---:R2:W-:Y:S02]  /*6f70*/  @!P0 ST.E.128 [R2.64], R4 ;  /* 0x0000000402008985 */ /* 0x0045e4000c101d14 */
.L_x_95:
[----:B------:R-:W-:Y:S05]  /*6f80*/  BSYNC B0 ;  /* 0x0000000000007941 */ /* 0x000fea0003800000 */
.L_x_94:
[----:B--2---:R2:W4:Y:S01]  /*6f90*/  SHFL.IDX PT, R3, R143, 0x2, 0x181f ;  /* 0x00581f008f037f89 */ /* 0x00452200000e0000 */
[----:B------:R-:W-:Y:S01]  /*6fa0*/  ISETP.GE.AND P0, PT, R0, 0x41, PT ;  /* 0x000000410000780c */ /* 0x000fe20003f06270 */
[----:B------:R-:W-:Y:S02]  /*6fb0*/  BSSY B0, `(.L_x_96) ;  /* 0x000000d000007945 */ /* 0x000fe40003800000 */
[----:B---3--:R2:W3:Y:S10]  /*6fc0*/  SHFL.IDX PT, R2, R164, 0x2, 0x181f ;  /* 0x00581f00a4027f89 */ /* 0x0084f400000e0000 */
[----:B------:R-:W-:-:S05]  /*6fd0*/  @!P0 BRA `(.L_x_97) ;  /* 0x000000a000008947 */ /* 0x000fca0003800000 */
[----:B------:R-:W5:Y:S01]  /*6fe0*/  @!P5 LDS.128 R4, [R134+0xa100] ;  /* 0x00a100008604d984 */ /* 0x000f620000000c00 */
[CC--:B---3--:R-:W-:Y:S04]  /*6ff0*/  @!P5 LEA R14, P0, R10.reuse, R2.reuse, 0x1 ;  /* 0x000000020a0ed211 */ /* 0x0c8fe800078008ff */
[-C--:B----4-:R-:W-:Y:S02]  /*7000*/  @!P5 LEA.HI.X R15, R10, R3.reuse, R11, 0x1, P0 ;  /* 0x000000030a0fd211 */ /* 0x090fe400000f0c0b */
[----:B------:R-:W-:Y:S11]  /*7010*/  ISETP.GE.AND P0, PT, R138, c[0x0][0x1d4], PT ;  /* 0x000075008a007a0c */ /* 0x000ff60003f06270 */
[----:B------:R-:W-:Y:S02]  /*7020*/  @!UPT UIADD3 URZ, URZ, URZ, URZ ;  /* 0x0000003f3f3ff290 */ /* 0x000fe4000fffe03f */
[C---:B------:R-:W-:Y:S04]  /*7030*/  @!P0 LEA R2, P1, R131.reuse, R2, 0x1 ;  /* 0x0000000283028211 */ /* 0x040fe800078208ff */
[----:B------:R-:W-:Y:S01]  /*7040*/  @!P0 LEA.HI.X R3, R131, R3, R111, 0x1, P1 ;  /* 0x0000000383038211 */ /* 0x000fe200008f0c6f */
[----:B-----5:R-:W-:Y:S04]  /*7050*/  @!P5 ST.E.128 [R14.64], R4 ;  /* 0x000000040e00d985 */ /* 0x020fe8000c101d14 */
[----:B------:R-:W3:Y:S04]  /*7060*/  @!P0 LDS.128 R4, [R134+0xe100] ;  /* 0x00e1000086048984 */ /* 0x000ee80000000c00 */
[----:B---3--:R3:W-:Y:S02]  /*7070*/  @!P0 ST.E.128 [R2.64], R4 ;  /* 0x0000000402008985 */ /* 0x0087e4000c101d14 */
.L_x_97:
[----:B------:R-:W-:Y:S05]  /*7080*/  BSYNC B0 ;  /* 0x0000000000007941 */ /* 0x000fea0003800000 */
.L_x_96:
[----:B-12---:R-:W1:Y:S01]  /*7090*/  SHFL.IDX PT, R143, R143, 0x3, 0x181f ;  /* 0x00781f008f8f7f89 */ /* 0x006e6200000e0000 */
[----:B------:R-:W-:Y:S03]  /*70a0*/  ISETP.GE.AND P0, PT, R0, 0x61, PT ;  /* 0x000000610000780c */ /* 0x000fe60003f06270 */
[----:B------:R-:W2:Y:S10]  /*70b0*/  SHFL.IDX PT, R164, R164, 0x3, 0x181f ;  /* 0x00781f00a4a47f89 */ /* 0x000eb400000e0000 */
[----:B------:R-:W-:-:S05]  /*70c0*/  @!P0 BRA `(.L_x_83) ;  /* 0x000000a000008947 */ /* 0x000fca0003800000 */
[----:B---3--:R-:W3:Y:S01]  /*70d0*/  @!P5 LDS.128 R4, [R134+0xb100] ;  /* 0x00b100008604d984 */ /* 0x008ee20000000c00 */
[CC--:B--2---:R-:W-:Y:S04]  /*70e0*/  @!P5 LEA R2, P0, R10.reuse, R164.reuse, 0x1 ;  /* 0x000000a40a02d211 */ /* 0x0c4fe800078008ff */
[-C--:B-1--4-:R-:W-:Y:S02]  /*70f0*/  @!P5 LEA.HI.X R3, R10, R143.reuse, R11, 0x1, P0 ;  /* 0x0000008f0a03d211 */ /* 0x092fe400000f0c0b */
[----:B------:R-:W-:Y:S11]  /*7100*/  ISETP.GE.AND P0, PT, R138, c[0x0][0x1d4], PT ;  /* 0x000075008a007a0c */ /* 0x000ff60003f06270 */
[----:B------:R-:W-:Y:S02]  /*7110*/  @!UPT UIADD3 URZ, URZ, URZ, URZ ;  /* 0x0000003f3f3ff290 */ /* 0x000fe4000fffe03f */
[C---:B------:R-:W-:Y:S04]  /*7120*/  @!P0 LEA R164, P1, R131.reuse, R164, 0x1 ;  /* 0x000000a483a48211 */ /* 0x040fe800078208ff */
[----:B------:R-:W-:Y:S01]  /*7130*/  @!P0 LEA.HI.X R165, R131, R143, R111, 0x1, P1 ;  /* 0x0000008f83a58211 */ /* 0x000fe200008f0c6f */
[----:B---3--:R-:W-:Y:S04]  /*7140*/  @!P5 ST.E.128 [R2.64], R4 ;  /* 0x000000040200d985 */ /* 0x008fe8000c101d14 */
[----:B------:R-:W1:Y:S04]  /*7150*/  @!P0 LDS.128 R4, [R134+0xf100] ;  /* 0x00f1000086048984 */ /* 0x000e680000000c00 */
[----:B-1----:R1:W-:Y:S02]  /*7160*/  @!P0 ST.E.128 [R164.64], R4 ;  /* 0x00000004a4008985 */ /* 0x0023e4000c101d14 */
.L_x_83:
[----:B------:R-:W-:Y:S05]  /*7170*/  BSYNC B2 ;  /* 0x0000000000027941 */ /* 0x000fea0003800000 */
.L_x_60:
[----:B------:R-:W-:Y:S01]  /*7180*/  IMAD.IADD R81, R85, 0x1, -R81 ;  /* 0x0000000155517824 */ /* 0x000fe200078e0a51 */
[----:B------:R-:W-:Y:S01]  /*7190*/  LEA R14, P0, R133, R156, 0x7 ;  /* 0x0000009c850e7211 */ /* 0x000fe200078038ff */
[----:B------:R-:W-:Y:S01]  /*71a0*/  BSSY B0, `(.L_x_98) ;  /* 0x0000057000007945 */ /* 0x000fe20003800000 */
[----:B------:R-:W-:Y:S02]  /*71b0*/  ISETP.NE.AND P6, PT, R141, RZ, PT ;  /* 0x000000ff8d00720c */ /* 0x000fe40003fc5270 */
[C---:B------:R-:W-:Y:S02]  /*71c0*/  ISETP.GE.AND P2, PT, R81.reuse, 0x21, PT ;  /* 0x000000215100780c */ /* 0x040fe40003f46270 */
[----:B------:R-:W-:Y:S02]  /*71d0*/  ISETP.GE.AND P1, PT, R81, 0x41, PT ;  /* 0x000000415100780c */ /* 0x000fe40003f26270 */
[----:B------:R-:W-:Y:S02]  /*71e0*/  LEA.HI.X.SX32 R15, R133, R157, 0x7, P0 ;  /* 0x0000009d850f7211 */ /* 0x000fe400000f3eff */
[----:B------:R-:W-:Y:S07]  /*71f0*/  IADD3 R77, -R139, R77, RZ ;  /* 0x0000004d8b4d7210 */ /* 0x000fee0007ffe1ff */
[----:B-1----:R-:W-:Y:S01]  /*7200*/  @P2 IMAD.MOV.U32 R18, RZ, RZ, R148 ;  /* 0x000000ffff122224 */ /* 0x002fe200078e0094 */
[C---:B---3--:R-:W-:Y:S02]  /*7210*/  @P2 IADD3 R2, P0, R14.reuse, 0x20, RZ ;  /* 0x000000200e022810 */ /* 0x048fe40007f1e0ff */
[-C--:B------:R-:W-:Y:S03]  /*7220*/  @P2 MOV R19, R84.reuse ;  /* 0x0000005400132202 */ /* 0x080fe60000000f00 */
[----:B------:R-:W-:Y:S01]  /*7230*/  @P2 IMAD.X R0, RZ, RZ, R15, P0 ;  /* 0x000000ffff002224 */ /* 0x000fe200000e060f */
[----:B------:R-:W-:Y:S01]  /*7240*/  @P1 IADD3 R4, P0, R14, 0x40, RZ ;  /* 0x000000400e041810 */ /* 0x000fe20007f1e0ff */
[----:B------:R-:W-:Y:S03]  /*7250*/  @P2 IMAD.WIDE.U32 R18, R2, c[0x0][0x258], R18 ;  /* 0x0000960002122a25 */ /* 0x000fe600078e0012 */
[----:B----4-:R-:W-:Y:S01]  /*7260*/  @P1 IADD3.X R3, RZ, R15, RZ, P0, !PT ;  /* 0x0000000fff031210 */ /* 0x010fe200007fe4ff */
[----:B------:R-:W-:Y:S01]  /*7270*/  @P2 IMAD R0, R0, c[0x0][0x258], RZ ;  /* 0x0000960000002a24 */ /* 0x000fe200078e02ff */
[----:B------:R-:W-:Y:S03]  /*7280*/  ISETP.GE.AND P0, PT, R81, 0x61, PT ;  /* 0x000000615100780c */ /* 0x000fe60003f06270 */
[----:B------:R-:W-:Y:S02]  /*7290*/  @P2 IMAD R0, R2, c[0x0][0x25c], R0 ;  /* 0x0000970002002a24 */ /* 0x000fe400078e0200 */
[----:B------:R-:W-:Y:S02]  /*72a0*/  @P1 IMAD R3, R3, c[0x0][0x258], RZ ;  /* 0x0000960003031a24 */ /* 0x000fe400078e02ff */
[----:B------:R-:W-:Y:S01]  /*72b0*/  @P2 IMAD.IADD R0, R19, 0x1, R0 ;  /* 0x0000000113002824 */ /* 0x000fe200078e0200 */
[-C--:B------:R-:W-:Y:S01]  /*72c0*/  @P1 MOV R19, R84.reuse ;  /* 0x0000005400131202 */ /* 0x080fe20000000f00 */
[----:B------:R-:W-:Y:S04]  /*72d0*/  @P1 IMAD R3, R4, c[0x0][0x25c], R3 ;  /* 0x0000970004031a24 */ /* 0x000fe800078e0203 */
[----:B------:R-:W-:Y:S05]  /*72e0*/  @P0 IADD3 R6, P3, R14, 0x60, RZ ;  /* 0x000000600e060810 */ /* 0x000fea0007f7e0ff */
[----:B------:R-:W-:Y:S01]  /*72f0*/  @P0 IMAD.X R5, RZ, RZ, R15, P3 ;  /* 0x000000ffff050224 */ /* 0x000fe200018e060f */
[----:B------:R-:W-:Y:S03]  /*7300*/  ISETP.GE.AND P3, PT, R81, 0x1, PT ;  /* 0x000000015100780c */ /* 0x000fe60003f66270 */
[----:B------:R-:W-:Y:S04]  /*7310*/  @P0 IMAD R5, R5, c[0x0][0x258], RZ ;  /* 0x0000960005050a24 */ /* 0x000fe800078e02ff */
[----:B------:R-:W-:Y:S06]  /*7320*/  @P0 IMAD R5, R6, c[0x0][0x25c], R5 ;  /* 0x0000970006050a24 */ /* 0x000fec00078e0205 */
[----:B------:R-:W-:Y:S01]  /*7330*/  @P3 MOV R17, R84 ;  /* 0x0000005400113202 */ /* 0x000fe20000000f00 */
[----:B------:R-:W-:Y:S02]  /*7340*/  @P3 IMAD R7, R15, c[0x0][0x258], RZ ;  /* 0x000096000f073a24 */ /* 0x000fe400078e02ff */
[----:B------:R-:W-:Y:S02]  /*7350*/  @P3 IMAD.MOV.U32 R16, RZ, RZ, R148 ;  /* 0x000000ffff103224 */ /* 0x000fe400078e0094 */
[C---:B------:R-:W-:Y:S02]  /*7360*/  @P3 IMAD R7, R14.reuse, c[0x0][0x25c], R7 ;  /* 0x000097000e073a24 */ /* 0x040fe400078e0207 */
[----:B------:R-:W-:Y:S04]  /*7370*/  @P3 IMAD.WIDE.U32 R16, R14, c[0x0][0x258], R16 ;  /* 0x000096000e103a25 */ /* 0x000fe800078e0010 */
[----:B------:R-:W-:Y:S01]  /*7380*/  @P3 IMAD.IADD R7, R17, 0x1, R7 ;  /* 0x0000000111073824 */ /* 0x000fe200078e0207 */
[C---:B------:R-:W-:Y:S04]  /*7390*/  @P3 LEA R14, P4, R16.reuse, c[0x0][0x250], 0x1 ;  /* 0x00009400100e3a11 */ /* 0x040fe800078808ff */
[----:B------:R-:W-:Y:S02]  /*73a0*/  @P3 LEA.HI.X R15, R16, c[0x0][0x254], R7, 0x1, P4 ;  /* 0x00009500100f3a11 */ /* 0x000fe400020f0c07 */
[C---:B------:R-:W-:Y:S04]  /*73b0*/  @P2 LEA R16, P4, R18.reuse, c[0x0][0x250], 0x1 ;  /* 0x0000940012102a11 */ /* 0x040fe800078808ff */
[----:B------:R-:W-:Y:S01]  /*73c0*/  @P2 LEA.HI.X R17, R18, c[0x0][0x254], R0, 0x1, P4 ;  /* 0x0000950012112a11 */ /* 0x000fe200020f0c00 */
[----:B------:R-:W-:Y:S02]  /*73d0*/  @P1 IMAD.MOV.U32 R18, RZ, RZ, R148 ;  /* 0x000000ffff121224 */ /* 0x000fe400078e0094 */
[----:B------:R-:W-:Y:S02]  /*73e0*/  IMAD R0, R79, c[0x0][0x208], RZ ;  /* 0x000082004f007a24 */ /* 0x000fe400078e02ff */
[----:B------:R-:W-:Y:S04]  /*73f0*/  @P1 IMAD.WIDE.U32 R18, R4, c[0x0][0x258], R18 ;  /* 0x0000960004121a25 */ /* 0x000fe800078e0012 */
[----:B------:R-:W-:Y:S01]  /*7400*/  @P1 IMAD.IADD R3, R19, 0x1, R3 ;  /* 0x0000000113031824 */ /* 0x000fe200078e0203 */
[----:B------:R-:W-:Y:S01]  /*7410*/  @P1 LEA R2, P4, R18, c[0x0][0x250], 0x1 ;  /* 0x0000940012021a11 */ /* 0x000fe200078808ff */
[----:B------:R-:W-:Y:S02]  /*7420*/  @P0 IMAD.MOV.U32 R19, RZ, RZ, R84 ;  /* 0x000000ffff130224 */ /* 0x000fe400078e0054 */
[----:B------:R-:W-:Y:S01]  /*7430*/  IMAD R0, R80, c[0x0][0x20c], R0 ;  /* 0x0000830050007a24 */ /* 0x000fe200078e0200 */
[----:B------:R-:W-:Y:S02]  /*7440*/  @P1 LEA.HI.X R3, R18, c[0x0][0x254], R3, 0x1, P4 ;  /* 0x0000950012031a11 */ /* 0x000fe400020f0c03 */
[----:B------:R-:W-:Y:S05]  /*7450*/  @P0 MOV R18, R148 ;  /* 0x0000009400120202 */ /* 0x000fea0000000f00 */
[----:B------:R-:W-:Y:S05]  /*7460*/  @P0 IMAD.WIDE.U32 R18, R6, c[0x0][0x258], R18 ;  /* 0x0000960006120a25 */ /* 0x000fea00078e0012 */
[C---:B------:R-:W-:Y:S02]  /*7470*/  @P0 LEA R4, P4, R18.reuse, c[0x0][0x250], 0x1 ;  /* 0x0000940012040a11 */ /* 0x040fe400078808ff */
[----:B------:R-:W-:Y:S04]  /*7480*/  @P0 IADD3 R5, R19, R5, RZ ;  /* 0x0000000513050210 */ /* 0x000fe80007ffe0ff */
[----:B------:R-:W-:Y:S02]  /*7490*/  @P0 LEA.HI.X R5, R18, c[0x0][0x254], R5, 0x1, P4 ;  /* 0x0000950012050a11 */ /* 0x000fe400020f0c05 */
[----:B------:R-:W-:Y:S11]  /*74a0*/  ISETP.NE.AND P4, PT, R142, RZ, PT ;  /* 0x000000ff8e00720c */ /* 0x000ff60003f85270 */
[----:B------:R-:W-:Y:S02]  /*74b0*/  @!UPT UIADD3 URZ, URZ, URZ, URZ ;  /* 0x0000003f3f3ff290 */ /* 0x000fe4000fffe03f */
[----:B------:R-:W-:Y:S01]  /*74c0*/  @!PT LDS RZ, [RZ] ;  /* 0x00000000fffff984 */ /* 0x000fe20000000800 */
[----:B------:R-:W-:Y:S01]  /*74d0*/  @!PT LDS RZ, [RZ] ;  /* 0x00000000fffff984 */ /* 0x000fe20000000800 */
[----:B------:R-:W-:Y:S01]  /*74e0*/  @!PT LDS RZ, [RZ] ;  /* 0x00000000fffff984 */ /* 0x000fe20000000800 */
[----:B------:R1:W-:Y:S04]  /*74f0*/  @P3 LDGSTS.E.BYPASS.LTC128B.128 [R134+0x100], [R14.64], !P4 ;  /* 0x001000000e863fae */ /* 0x0003e8000e101d54 */
[----:B------:R1:W-:Y:S04]  /*7500*/  @P3 LDGSTS.E.BYPASS.LTC128B.128 [R134+0x4100], [R14.64+0x80], !P6 ;  /* 0x041000800e863fae */ /* 0x0003e8000f101d54 */
[----:B------:R1:W-:Y:S04]  /*7510*/  @P2 LDGSTS.E.BYPASS.LTC128B.128 [R134+0x1100], [R16.64], !P4 ;  /* 0x0110000010862fae */ /* 0x0003e8000e101d54 */
[----:B------:R1:W-:Y:S04]  /*7520*/  @P2 LDGSTS.E.BYPASS.LTC128B.128 [R134+0x5100], [R16.64+0x80], !P6 ;  /* 0x0510008010862fae */ /* 0x0003e8000f101d54 */
[----:B------:R3:W-:Y:S04]  /*7530*/  @P1 LDGSTS.E.BYPASS.LTC128B.128 [R134+0x2100], [R2.64], !P4 ;  /* 0x0210000002861fae */ /* 0x0007e8000e101d54 */
[----:B------:R3:W-:Y:S04]  /*7540*/  @P1 LDGSTS.E.BYPASS.LTC128B.128 [R134+0x6100], [R2.64+0x80], !P6 ;  /* 0x0610008002861fae */ /* 0x0007e8000f101d54 */
[----:B------:R4:W-:Y:S04]  /*7550*/  @P0 LDGSTS.E.BYPASS.LTC128B.128 [R134+0x3100], [R4.64], !P4 ;  /* 0x0310000004860fae */ /* 0x0009e8000e101d54 */
[----:B------:R4:W-:Y:S04]  /*7560*/  @P0 LDGSTS.E.BYPASS.LTC128B.128 [R134+0x7100], [R4.64+0x80], !P6 ;  /* 0x0710008004860fae */ /* 0x0009e8000f101d54 */
[----:B------:R-:W0:Y:S01]  /*7570*/  LDGDEPBAR ;  /* 0x00000000000079af */ /* 0x000e220000000000 */
[----:B---3--:R-:W-:Y:S04]  /*7580*/  IMAD.WIDE.U32 R2, R80, c[0x0][0x208], RZ ;  /* 0x0000820050027a25 */ /* 0x008fe800078e00ff */
[----:B------:R-:W-:Y:S02]  /*7590*/  IMAD.IADD R3, R3, 0x1, R0 ;  /* 0x0000000103037824 */ /* 0x000fe400078e0200 */
[----:B------:R-:W-:Y:S02]  /*75a0*/  IMAD R0, R78, c[0x0][0x218], RZ ;  /* 0x000086004e007a24 */ /* 0x000fe400078e02ff */
[----:B----4-:R-:W-:Y:S01]  /*75b0*/  IMAD.WIDE.U32 R4, R116, c[0x0][0x218], R2 ;  /* 0x0000860074047a25 */ /* 0x010fe200078e0002 */
[----:B------:R-:W-:Y:S04]  /*75c0*/  DEPBAR.LE SB0, 0x0 ;  /* 0x000080000000791a */ /* 0x000fe80000000000 */
[----:B------:R-:W-:Y:S01]  /*75d0*/  BAR.SYNC.DEFER_BLOCKING 0x0 ;  /* 0x0000000000007b1d */ /* 0x000fe20000010000 */
[----:B------:R-:W-:Y:S01]  /*75e0*/  IADD3 R3, P0, R4, UR34, RZ ;  /* 0x0000002204037c10 */ /* 0x000fe2000ff1e0ff */
[----:B------:R-:W-:Y:S05]  /*75f0*/  IMAD R0, R116, c[0x0][0x21c], R0 ;  /* 0x0000870074007a24 */ /* 0x000fea00078e0200 */
[----:B------:R-:W-:Y:S02]  /*7600*/  IADD3.X R0, R5, UR32, R0, P0, !PT ;  /* 0x0000002005007c10 */ /* 0x000fe400087fe400 */
[C---:B------:R-:W-:Y:S04]  /*7610*/  LEA R2, P0, R3.reuse, c[0x0][0x1f8], 0x1 ;  /* 0x00007e0003027a11 */ /* 0x040fe800078008ff */
[----:B------:R-:W-:Y:S02]  /*7620*/  LEA.HI.X R0, R3, c[0x0][0x1fc], R0, 0x1, P0 ;  /* 0x00007f0003007a11 */ /* 0x000fe400000f0c00 */
[----:B------:R1:W3:Y:S01]  /*7630*/  SHFL.IDX PT, R3, R2, RZ, 0x181f ;  /* 0x00181fff02037589 */ /* 0x0002e200000e0000 */
[----:B------:R-:W-:Y:S03]  /*7640*/  ISETP.GE.AND P0, PT, R77, 0x1, PT ;  /* 0x000000014d00780c */ /* 0x000fe60003f06270 */
[----:B------:R1:W4:Y:S10]  /*7650*/  SHFL.IDX PT, R4, R0, RZ, 0x181f ;  /* 0x00181fff00047589 */ /* 0x00033400000e0000 */
[----:B------:R-:W-:-:S05]  /*7660*/  @!P0 BRA `(.L_x_99) ;  /* 0x000000a000008947 */ /* 0x000fca0003800000 */
[CC--:B-1-3--:R-:W-:Y:S04]  /*7670*/  @!P5 LEA R16, P0, R10.reuse, R3.reuse, 0x1 ;  /* 0x000000030a10d211 */ /* 0x0cafe800078008ff */
[-C--:B----4-:R-:W-:Y:S02]  /*7680*/  @!P5 LEA.HI.X R17, R10, R4.reuse, R11, 0x1, P0 ;  /* 0x000000040a11d211 */ /* 0x090fe400000f0c0b */
[----:B------:R-:W-:Y:S11]  /*7690*/  ISETP.GE.AND P0, PT, R138, c[0x0][0x1d4], PT ;  /* 0x000075008a007a0c */ /* 0x000ff60003f06270 */
[----:B------:R-:W-:Y:S02]  /*76a0*/  @!UPT UIADD3 URZ, URZ, URZ, URZ ;  /* 0x0000003f3f3ff290 */ /* 0x000fe4000fffe03f */
[C---:B------:R-:W-:Y:S04]  /*76b0*/  @!P0 LEA R14, P1, R131.reuse, R3, 0x1 ;  /* 0x00000003830e8211 */ /* 0x040fe800078208ff */
[----:B------:R-:W-:Y:S02]  /*76c0*/  @!P0 LEA.HI.X R15, R131, R4, R111, 0x1, P1 ;  /* 0x00000004830f8211 */ /* 0x000fe400008f0c6f */
[----:B------:R-:W1:Y:S04]  /*76d0*/  @!P5 LDS.128 R4, [R134+0x100] ;  /* 0x000100008604d984 */ /* 0x000e680000000c00 */
[----:B-1----:R-:W-:Y:S04]  /*76e0*/  @!P5 ST.E.128 [R16.64], R4 ;  /* 0x000000041000d985 */ /* 0x002fe8000c101d14 */
[----:B------:R-:W1:Y:S04]  /*76f0*/  @!P0 LDS.128 R4, [R134+0x4100] ;  /* 0x0041000086048984 */ /* 0x000e680000000c00 */
[----:B-1----:R1:W-:Y:S02]  /*7700*/  @!P0 ST.E.128 [R14.64], R4 ;  /* 0x000000040e008985 */ /* 0x0023e4000c101d14 */
.L_x_99:
[----:B------:R-:W-:Y:S05]  /*7710*/  BSYNC B0 ;  /* 0x0000000000007941 */ /* 0x000fea0003800000 */
.L_x_98:
[----:B-1--4-:R1:W4:Y:S01]  /*7720*/  SHFL.IDX PT, R4, R0, 0x1, 0x181f ;  /* 0x00381f0000047f89 */ /* 0x01232200000e0000 */
[----:B------:R-:W-:Y:S01]  /*7730*/  ISETP.GE.AND P0, PT, R77, 0x21, PT ;  /* 0x000000214d00780c */ /* 0x000fe20003f06270 */
[----:B------:R-:W-:Y:S02]  /*7740*/  BSSY B0, `(.L_x_100) ;  /* 0x000000d000007945 */ /* 0x000fe40003800000 */
[----:B---3--:R1:W3:Y:S10]  /*7750*/  SHFL.IDX PT, R3, R2, 0x1, 0x181f ;  /* 0x00381f0002037f89 */ /* 0x0082f400000e0000 */
[----:B------:R-:W-:-:S05]  /*7760*/  @!P0 BRA `(.L_x_101) ;  /* 0x000000a000008947 */ /* 0x000fca0003800000 */
[CC--:B---3--:R-:W-:Y:S04]  /*7770*/  @!P5 LEA R16, P0, R10.reuse, R3.reuse, 0x1 ;  /* 0x000000030a10d211 */ /* 0x0c8fe800078008ff */
[-C--:B----4-:R-:W-:Y:S02]  /*7780*/  @!P5 LEA.HI.X R17, R10, R4.reuse, R11, 0x1, P0 ;  /* 0x000000040a11d211 */ /* 0x090fe400000f0c0b */
[----:B------:R-:W-:Y:S11]  /*7790*/  ISETP.GE.AND P0, PT, R138, c[0x0][0x1d4], PT ;  /* 0x000075008a007a0c */ /* 0x000ff60003f06270 */
[----:B------:R-:W-:Y:S02]  /*77a0*/  @!UPT UIADD3 URZ, URZ, URZ, URZ ;  /* 0x0000003f3f3ff290 */ /* 0x000fe4000fffe03f */
[C---:B------:R-:W-:Y:S04]  /*77b0*/  @!P0 LEA R14, P1, R131.reuse, R3, 0x1 ;  /* 0x00000003830e8211 */ /* 0x040fe800078208ff */
[----:B------:R-:W-:Y:S02]  /*77c0*/  @!P0 LEA.HI.X R15, R131, R4, R111, 0x1, P1 ;  /* 0x00000004830f8211 */ /* 0x000fe400008f0c6f */
[----:B------:R-:W3:Y:S04]  /*77d0*/  @!P5 LDS.128 R4, [R134+0x1100] ;  /* 0x001100008604d984 */ /* 0x000ee80000000c00 */
[----:B---3--:R-:W-:Y:S04]  /*77e0*/  @!P5 ST.E.128 [R16.64], R4 ;  /* 0x000000041000d985 */ /* 0x008fe8000c101d14 */
[----:B------:R-:W3:Y:S04]  /*77f0*/  @!P0 LDS.128 R4, [R134+0x5100] ;  /* 0x0051000086048984 */ /* 0x000ee80000000c00 */
[----:B---3--:R3:W-:Y:S02]  /*7800*/  @!P0 ST.E.128 [R14.64], R4 ;  /* 0x000000040e008985 */ /* 0x0087e4000c101d14 */
.L_x_101:
[----:B------:R-:W-:Y:S05]  /*7810*/  BSYNC B0 ;  /* 0x0000000000007941 */ /* 0x000fea0003800000 */
.L_x_100:
[----:B---34-:R3:W4:Y:S01]  /*7820*/  SHFL.IDX PT, R4, R0, 0x2, 0x181f ;  /* 0x00581f0000047f89 */ /* 0x01872200000e0000 */
[----:B------:R-:W-:Y:S01]  /*7830*/  ISETP.GE.AND P0, PT, R77, 0x41, PT ;  /* 0x000000414d00780c */ /* 0x000fe20003f06270 */
[----:B------:R-:W-:Y:S02]  /*7840*/  BSSY B0, `(.L_x_102) ;  /* 0x000000d000007945 */ /* 0x000fe40003800000 */
[----:B------:R3:W1:Y:S10]  /*7850*/  SHFL.IDX PT, R3, R2, 0x2, 0x181f ;  /* 0x00581f0002037f89 */ /* 0x00067400000e0000 */
[----:B------:R-:W-:-:S05]  /*7860*/  @!P0 BRA `(.L_x_103) ;  /* 0x000000a000008947 */ /* 0x000fca0003800000 */
[CC--:B-1----:R-:W-:Y:S04]  /*7870*/  @!P5 LEA R16, P0, R10.reuse, R3.reuse, 0x1 ;  /* 0x000000030a10d211 */ /* 0x0c2fe800078008ff */
        /* <DEDUP_REMOVED lines=9> */
.L_x_103:
[----:B------:R-:W-:Y:S05]  /*7910*/  BSYNC B0 ;  /* 0x0000000000007941 */ /* 0x000fea0003800000 */
.L_x_102:
[----:B-1-3--:R-:W1:Y:S01]  /*7920*/  SHFL.IDX PT, R0, R0, 0x3, 0x181f ;  /* 0x00781f0000007f89 */ /* 0x00ae6200000e0000 */
[----:B------:R-:W-:Y:S01]  /*7930*/  ISETP.GE.AND P0, PT, R77, 0x61, PT ;  /* 0x000000614d00780c */ /* 0x000fe20003f06270 */
[----:B------:R-:W-:Y:S02]  /*7940*/  BSSY B0, `(.L_x_104) ;  /* 0x000000d000007945 */ /* 0x000fe40003800000 */
[----:B------:R-:W3:Y:S10]  /*7950*/  SHFL.IDX PT, R2, R2, 0x3, 0x181f ;  /* 0x00781f0002027f89 */ /* 0x000ef400000e0000 */
[----:B------:R-:W-:-:S05]  /*7960*/  @!P0 BRA `(.L_x_105) ;  /* 0x000000a000008947 */ /* 0x000fca0003800000 */
[----:B----4-:R-:W4:Y:S01]  /*7970*/  @!P5 LDS.128 R4, [R134+0x3100] ;  /* 0x003100008604d984 */ /* 0x010f220000000c00 */
[C---:B---3--:R-:W-:Y:S04]  /*7980*/  @!P5 LEA R14, P0, R10.reuse, R2, 0x1 ;  /* 0x000000020a0ed211 */ /* 0x048fe800078008ff */
[----:B-1----:R-:W-:Y:S02]  /*7990*/  @!P5 LEA.HI.X R15, R10, R0, R11, 0x1, P0 ;  /* 0x000000000a0fd211 */ /* 0x002fe400000f0c0b */
[----:B------:R-:W-:Y:S11]  /*79a0*/  ISETP.GE.AND P0, PT, R138, c[0x0][0x1d4], PT ;  /* 0x000075008a007a0c */ /* 0x000ff60003f06270 */
[----:B------:R-:W-:Y:S02]  /*79b0*/  @!UPT UIADD3 URZ, URZ, URZ, URZ ;  /* 0x0000003f3f3ff290 */ /* 0x000fe4000fffe03f */
[C---:B------:R-:W-:Y:S04]  /*79c0*/  @!P0 LEA R2, P1, R131.reuse, R2, 0x1 ;  /* 0x0000000283028211 */ /* 0x040fe800078208ff */
[----:B------:R-:W-:Y:S01]  /*79d0*/  @!P0 LEA.HI.X R3, R131, R0, R111, 0x1, P1 ;  /* 0x0000000083038211 */ /* 0x000fe200008f0c6f */
[----:B----4-:R-:W-:Y:S04]  /*79e0*/  @!P5 ST.E.128 [R14.64], R4 ;  /* 0x000000040e00d985 */ /* 0x010fe8000c101d14 */
[----:B------:R-:W1:Y:S04]  /*79f0*/  @!P0 LDS.128 R4, [R134+0x7100] ;  /* 0x0071000086048984 */ /* 0x000e680000000c00 */
[----:B-1----:R1:W-:Y:S02]  /*7a00*/  @!P0 ST.E.128 [R2.64], R4 ;  /* 0x0000000402008985 */ /* 0x0023e4000c101d14 */
.L_x_105:
[----:B------:R-:W-:Y:S05]  /*7a10*/  BSYNC B0 ;  /* 0x0000000000007941 */ /* 0x000fea0003800000 */
.L_x_104:
[C---:B------:R-:W-:Y:S02]  /*7a20*/  ISETP.GT.AND P0, PT, R133.reuse, UR6, PT ;  /* 0x0000000685007c0c */ /* 0x040fe4000bf04270 */
[----:B------:R-:W-:Y:S11]  /*7a30*/  IADD3 R133, R133, -0x1, RZ ;  /* 0xffffffff85857810 */ /* 0x000ff60007ffe0ff */
[----:B-1-3--:R-:W-:Y:S01]  /*7a40*/  @P0 SHF.R.S32.HI R2, RZ, 0x1f, R133 ;  /* 0x0000001fff020819 */ /* 0x00afe20000011485 */
[----:B------:R-:W-:Y:S02]  /*7a50*/  @P0 IMAD R0, R90, R133, RZ ;  /* 0x000000855a000224 */ /* 0x000fe400078e02ff */
[----:B----4-:R-:W-:Y:S02]  /*7a60*/  @P0 IMAD.MOV.U32 R4, RZ, RZ, R150 ;  /* 0x000000ffff040224 */ /* 0x010fe400078e0096 */
[----:B------:R-:W-:Y:S02]  /*7a70*/  @P0 IMAD.MOV.U32 R5, RZ, RZ, R163 ;  /* 0x000000ffff050224 */ /* 0x000fe400078e00a3 */
[-C--:B------:R-:W-:Y:S02]  /*7a80*/  @P0 IMAD R0, R2, R91.reuse, R0 ;  /* 0x0000005b02000224 */ /* 0x080fe400078e0200 */
[----:B------:R-:W-:Y:S04]  /*7a90*/  @P0 IMAD.WIDE.U32 R4, R133, R91, R4 ;  /* 0x0000005b85040225 */ /* 0x000fe800078e0004 */
[----:B------:R-:W-:Y:S01]  /*7aa0*/  @P0 IMAD.IADD R0, R5, 0x1, R0 ;  /* 0x0000000105000824 */ /* 0x000fe200078e0200 */
[C---:B------:R-:W-:Y:S04]  /*7ab0*/  @P0 LEA R2, P1, R4.reuse, c[0x0][0x220], 0x1 ;  /* 0x0000880004020a11 */ /* 0x040fe800078208ff */
[----:B------:R-:W-:Y:S02]  /*7ac0*/  @P0 LEA.HI.X R3, R4, c[0x0][0x224], R0, 0x1, P1 ;  /* 0x0000890004030a11 */ /* 0x000fe400008f0c00 */
[----:B------:R-:W-:Y:S03]  /*7ad0*/  @P0 IADD3 R18, P2, P1, R99, 0x80, R2 ;  /* 0x0000008063120810 */ /* 0x000fe6000795e002 */
[----:B------:R-:W-:Y:S01]  /*7ae0*/  @!PT LDS RZ, [RZ] ;  /* 0x00000000fffff984 */ /* 0x000fe20000000800 */
[----:B------:R-:W-:Y:S01]  /*7af0*/  @!PT LDS RZ, [RZ] ;  /* 0x00000000fffff984 */ /* 0x000fe20000000800 */
[----:B------:R-:W-:Y:S01]  /*7b00*/  @!PT LDS RZ, [RZ] ;  /* 0x00000000fffff984 */ /* 0x000fe20000000800 */
[----:B------:R1:W-:Y:S01]  /*7b10*/  @P0 LDGSTS.E.BYPASS.LTC128B.128 [R134+0x8100], [R2.64], !P4 ;  /* 0x0810000002860fae */ /* 0x0003e2000e101d54 */
[----:B------:R-:W-:Y:S02]  /*7b20*/  @P0 IADD3.X R19, R98, RZ, R3, P2, P1 ;  /* 0x000000ff62130210 */ /* 0x000fe400017e2403 */
[-C--:B------:R-:W-:Y:S01]  /*7b30*/  @P0 IADD3 R20, P1, R2, R99.reuse, RZ ;  /* 0x0000006302140210 */ /* 0x080fe20007f3e0ff */
[----:B------:R1:W-:Y:S04]  /*7b40*/  @P0 LDGSTS.E.BYPASS.LTC128B.128 [R134+0xc100], [R2.64+0x80], !P6 ;  /* 0x0c10008002860fae */ /* 0x0003e8000f101d54 */
[--C-:B------:R-:W-:Y:S01]  /*7b50*/  @P0 IMAD.X R21, R3, 0x1, R98.reuse, P1 ;  /* 0x0000000103150824 */ /* 0x100fe200008e0662 */
[C---:B------:R-:W-:Y:S04]  /*7b60*/  @P0 IADD3 R16, P1, R20.reuse, R99, RZ ;  /* 0x0000006314100210 */ /* 0x040fe80007f3e0ff */
[----:B------:R1:W-:Y:S01]  /*7b70*/  @P0 LDGSTS.E.BYPASS.LTC128B.128 [R134+0x9100], [R20.64], !P4 ;  /* 0x0910000014860fae */ /* 0x0003e2000e101d54 */
[C---:B------:R-:W-:Y:S01]  /*7b80*/  @P0 IMAD.X R17, R21.reuse, 0x1, R98, P1 ;  /* 0x0000000115110824 */ /* 0x040fe200008e0662 */
[----:B------:R-:W-:Y:S02]  /*7b90*/  @P0 IADD3 R14, P1, R20, R101, RZ ;  /* 0x00000065140e0210 */ /* 0x000fe40007f3e0ff */
[----:B------:R1:W-:Y:S03]  /*7ba0*/  @P0 LDGSTS.E.BYPASS.LTC128B.128 [R134+0xd100], [R18.64], !P6 ;  /* 0x0d10000012860fae */ /* 0x0003e6000f101d54 */
[----:B------:R-:W-:Y:S01]  /*7bb0*/  @P0 IMAD.X R15, R21, 0x1, R100, P1 ;  /* 0x00000001150f0824 */ /* 0x000fe200008e0664 */
[----:B------:R1:W-:Y:S01]  /*7bc0*/  @P0 LDGSTS.E.BYPASS.LTC128B.128 [R134+0xa100], [R16.64], !P4 ;  /* 0x0a10000010860fae */ /* 0x0003e2000e101d54 */
[C---:B------:R-:W-:Y:S03]  /*7bd0*/  @P0 IADD3 R6, P1, R16.reuse, R99, RZ ;  /* 0x0000006310060210 */ /* 0x040fe60007f3e0ff */
[----:B------:R1:W-:Y:S02]  /*7be0*/  @P0 LDGSTS.E.BYPASS.LTC128B.128 [R134+0xe100], [R14.64], !P6 ;  /* 0x0e1000000e860fae */ /* 0x0003e4000f101d54 */
[C---:B------:R-:W-:Y:S01]  /*7bf0*/  @P0 IMAD.X R7, R17.reuse, 0x1, R98, P1 ;  /* 0x0000000111070824 */ /* 0x040fe200008e0662 */
[----:B------:R-:W-:Y:S04]  /*7c00*/  @P0 IADD3 R4, P1, R16, R101, RZ ;  /* 0x0000006510040210 */ /* 0x000fe80007f3e0ff */
[----:B------:R1:W-:Y:S01]  /*7c10*/  @P0 LDGSTS.E.BYPASS.LTC128B.128 [R134+0xb100], [R6.64], !P4 ;  /* 0x0b10000006860fae */ /* 0x0003e2000e101d54 */
[----:B------:R-:W-:Y:S05]  /*7c20*/  @P0 IMAD.X R5, R17, 0x1, R100, P1 ;  /* 0x0000000111050824 */ /* 0x000fea00008e0664 */
[----:B------:R1:W-:Y:S04]  /*7c30*/  @P0 LDGSTS.E.BYPASS.LTC128B.128 [R134+0xf100], [R4.64], !P6 ;  /* 0x0f10000004860fae */ /* 0x0003e8000f101d54 */
[----:B------:R-:W0:Y:S01]  /*7c40*/  LDGDEPBAR ;  /* 0x00000000000079af */ /* 0x000e220000000000 */
[----:B------:R-:W-:-:S05]  /*7c50*/  @P0 BRA `(.L_x_106) ;  /* 0xffffa01000000947 */ /* 0x000fca000383ffff */
[----:B------:R-:W-:Y:S06]  /*7c60*/  BAR.SYNC.DEFER_BLOCKING 0x0 ;  /* 0x0000000000007b1d */ /* 0x000fec0000010000 */
.L_x_59:
[----:B-12---:R-:W-:Y:S01]  /*7c70*/  UISETP.GE.AND UP0, UPT, UR9, 0x1, UPT ;  /* 0x000000010900788c */ /* 0x006fe2000bf06270 */
[----:B------:R-:W-:Y:S01]  /*7c80*/  PLOP3.LUT P2, PT, PT, PT, PT, 0x80, 0x0 ;  /* 0x000000000000781c */ /* 0x000fe20003f4f070 */
[----:B-----5:R-:W-:Y:S01]  /*7c90*/  IMAD.MOV.U32 R2, RZ, RZ, RZ ;  /* 0x000000ffff027224 */ /* 0x020fe200078e00ff */
[----:B------:R-:W-:Y:S01]  /*7ca0*/  MOV R4, RZ ;  /* 0x000000ff00047202 */ /* 0x000fe20000000f00 */
[----:B------:R-:W-:Y:S01]  /*7cb0*/  IMAD.MOV.U32 R70, RZ, RZ, RZ ;  /* 0x000000ffff467224 */ /* 0x000fe200078e00ff */
[----:B------:R-:W-:Y:S01]  /*7cc0*/  MOV R8, RZ ;  /* 0x000000ff00087202 */ /* 0x000fe20000000f00 */
[----:B------:R-:W-:Y:S01]  /*7cd0*/  IMAD.MOV.U32 R68, RZ, RZ, RZ ;  /* 0x000000ffff447224 */ /* 0x000fe200078e00ff */
[----:B------:R-:W-:Y:S01]  /*7ce0*/  PLOP3.LUT P0, PT, PT, PT, UP0, 0x80, 0x0 ;  /* 0x000000000000781c */ /* 0x000fe20003f0f008 */
[----:B------:R-:W-:Y:S01]  /*7cf0*/  IMAD.MOV.U32 R74, RZ, RZ, RZ ;  /* 0x000000ffff4a7224 */ /* 0x000fe200078e00ff */
        /* <DEDUP_REMOVED lines=32> */
[----:B------:R-:W-:-:S02]  /*7f00*/  UISETP.NE.U32.AND UP0, UPT, URZ, UR4, UPT ;  /* 0x000000043f00728c */ /* 0x000fc4000bf05070 */
[----:B------:R-:W-:Y:S02]  /*7f10*/  ULDC.64 UR16, c[0x0][0x340] ;  /* 0x0000d00000107ab9 */ /* 0x000fe40000000a00 */
[----:B------:R-:W-:-:S06]  /*7f20*/  UISETP.NE.AND.EX UP0, UPT, URZ, UR5, UPT, UP0 ;  /* 0x000000053f00728c */ /* 0x000fcc000bf05300 */
[----:B------:R-:W-:-:S05]  /*7f30*/  PLOP3.LUT P0, PT, PT, PT, UP0, 0x80, 0x0 ;  /* 0x000000000000781c */ /* 0x000fca0003f0f008 */
[----:B------:R-:W-:Y:S02]  /*7f40*/  @UP0 UMOV UR4, 0x4 ;  /* 0x0000000400040882 */ /* 0x000fe40000000000 */
[----:B------:R-:W-:-:S06]  /*7f50*/  @UP0 UIMAD.WIDE UR4, UR19, UR4, UR16 ;  /* 0x00000004130402a5 */ /* 0x000fcc000f8e0210 */
[----:B------:R-:W-:Y:S02]  /*7f60*/  IMAD.U32 R2, RZ, RZ, UR4 ;  /* 0x00000004ff027e24 */ /* 0x000fe4000f8e00ff */
[----:B------:R-:W-:Y:S01]  /*7f70*/  IMAD.U32 R3, RZ, RZ, UR5 ;  /* 0x00000005ff037e24 */ /* 0x000fe2000f8e00ff */
[----:B------:R-:W-:Y:S01]  /*7f80*/  SHF.R.S32.HI R5, RZ, 0x1f, R75 ;  /* 0x0000001fff057819 */ /* 0x000fe2000001144b */
[----:B------:R-:W-:Y:S01]  /*7f90*/  UIADD3 UR24, UR7, -0x80, URZ ;  /* 0xffffff8007187890 */ /* 0x000fe2000fffe03f */
[----:B------:R-:W-:Y:S01]  /*7fa0*/  IMAD.MOV.U32 R239, RZ, RZ, c[0x0][0x2b8] ;  /* 0x0000ae00ffef7624 */ /* 0x000fe200078e00ff */
[----:B------:R-:W-:Y:S01]  /*7fb0*/  ULDC.64 UR4, c[0x0][0x2b0] ;  /* 0x0000ac0000047ab9 */ /* 0x000fe20000000a00 */
[----:B------:R-:W-:Y:S01]  /*7fc0*/  LEA.HI R10, R5, R75, RZ, 0x3 ;  /* 0x0000004b050a7211 */ /* 0x000fe200078f18ff */
[----:B------:R1:W2:Y:S01]  /*7fd0*/  @P0 LDG.E R2, [R2.64] ;  /* 0x0000001402020981 */ /* 0x0002a2000c1e1900 */
[----:B------:R-:W-:-:S03]  /*7fe0*/  IMAD.MOV.U32 R241, RZ, RZ, RZ ;  /* 0x000000fffff17224 */ /* 0x000fc600078e00ff */
[----:B------:R-:W-:Y:S01]  /*7ff0*/  BAR.SYNC.DEFER_BLOCKING 0x0 ;  /* 0x0000000000007b1d */ /* 0x000fe20000010000 */
[----:B------:R-:W-:Y:S02]  /*8000*/  ISETP.NE.AND P1, PT, R239, 0x1, PT ;  /* 0x00000001ef00780c */ /* 0x000fe40003f25270 */
[----:B-1----:R-:W-:Y:S02]  /*8010*/  LOP3.LUT R3, R10, 0xfffffff8, RZ, 0xc0, !PT ;  /* 0xfffffff80a037812 */ /* 0x002fe400078ec0ff */
[----:B------:R-:W-:-:S03]  /*8020*/  SHF.R.S32.HI R10, RZ, 0x3, R10 ;  /* 0x00000003ff0a7819 */ /* 0x000fc6000001140a */
[----:B------:R-:W-:-:S04]  /*8030*/  IMAD.IADD R3, R75, 0x1, -R3 ;  /* 0x000000014b037824 */ /* 0x000fc800078e0a03 */
[----:B------:R-:W-:-:S05]  /*8040*/  IMAD R240, R3, 0x20, R10 ;  /* 0x0000002003f07824 */ /* 0x000fca00078e020a */
[----:B------:R-:W-:Y:S01]  /*8050*/  IADD3 R242, R240, UR24, RZ ;  /* 0x00000018f0f27c10 */ /* 0x000fe2000fffe0ff */
[----:B------:R-:W-:Y:S01]  /*8060*/  USHF.R.S32.HI UR25, URZ, 0x1f, UR15 ;  /* 0x0000001f3f197899 */ /* 0x000fe2000801140f */
[----:B------:R-:W-:-:S04]  /*8070*/  IMAD.U32 R8, RZ, RZ, UR12 ;  /* 0x0000000cff087e24 */ /* 0x000fc8000f8e00ff */
[----:B------:R-:W-:Y:S01]  /*8080*/  IMAD R8, R8, 0x80, R240 ;  /* 0x0000008008087824 */ /* 0x000fe200078e02f0 */
[----:B--2---:R1:W2:Y:S01]  /*8090*/  @P0 R2UR UR16, R2 ;  /* 0x00000000021003c2 */ /* 0x0042a200000e0000 */
[C---:B------:R-:W-:Y:S01]  /*80a0*/  ISETP.GE.AND P0, PT, R242.reuse, UR9, PT ;  /* 0x00000009f2007c0c */ /* 0x040fe2000bf06270 */
[----:B--2---:R-:W-:Y:S01]  /*80b0*/  @!UP0 UMOV UR16, UR19 ;  /* 0x0000001300108c82 */ /* 0x004fe20008000000 */
[----:B------:R-:W-:Y:S01]  /*80c0*/  IADD3 R242, R242, UR14, RZ ;  /* 0x0000000ef2f27c10 */ /* 0x000fe2000fffe0ff */
[----:B------:R-:W-:Y:S01]  /*80d0*/  USHF.R.S32.HI UR6, URZ, 0x1f, UR16 ;  /* 0x0000001f3f067899 */ /* 0x000fe20008011410 */
[----:B------:R-:W-:Y:S01]  /*80e0*/  ISETP.GT.OR P0, PT, R240, 0x7f, P0 ;  /* 0x0000007ff000780c */ /* 0x000fe20000704670 */
[----:B------:R-:W-:Y:S02]  /*80f0*/  UIMAD.WIDE.U32 UR22, UR16, UR4, URZ ;  /* 0x00000004101672a5 */ /* 0x000fe4000f8e003f */
[----:B------:R-:W-:Y:S01]  /*8100*/  UIMAD UR6, UR6, UR4, URZ ;  /* 0x00000004060672a4 */ /* 0x000fe2000f8e023f */
[----:B------:R-:W-:-:S03]  /*8110*/  @P1 IMAD.HI.U32 R0, R242, c[0x0][0x2bc], RZ ;  /* 0x0000af00f2001a27 */ /* 0x000fc600078e00ff */
[----:B------:R-:W-:-:S03]  /*8120*/  UIMAD UR6, UR16, UR5, UR6 ;  /* 0x00000005100672a4 */ /* 0x000fc6000f8e0206 */
[----:B------:R-:W-:Y:S02]  /*8130*/  ULDC.64 UR4, c[0x0][0x178] ;  /* 0x00005e0000047ab9 */ /* 0x000fe40000000a00 */
[----:B------:R-:W-:Y:S01]  /*8140*/  UIADD3 UR6, UR23, UR6, URZ ;  /* 0x0000000617067290 */ /* 0x000fe2000fffe03f */
[----:B-1----:R-:W-:Y:S01]  /*8150*/  IMAD.MOV.U32 R2, RZ, RZ, R242 ;  /* 0x000000ffff027224 */ /* 0x002fe200078e00f2 */
[----:B------:R-:W-:Y:S01]  /*8160*/  @P1 SHF.R.U32.HI R2, RZ, c[0x0][0x2c0], R0 ;  /* 0x0000b000ff021a19 */ /* 0x000fe20000011600 */
[----:B------:R-:W-:-:S03]  /*8170*/  ULDC.64 UR16, c[0x0][0x348] ;  /* 0x0000d20000107ab9 */ /* 0x000fc60000000a00 */
[----:B------:R-:W-:-:S04]  /*8180*/  @!P0 IADD3 R4, P2, R2, UR22, RZ ;  /* 0x0000001602048c10 */ /* 0x000fc8000ff5e0ff */
[----:B------:R-:W-:Y:S02]  /*8190*/  @!P0 LEA R6, P1, R4, c[0x0][0x2a0], 0x2 ;  /* 0x0000a80004068a11 */ /* 0x000fe400078210ff */
[----:B------:R-:W-:-:S04]  /*81a0*/  @!P0 LEA.HI.X.SX32 R0, R2, UR6, 0x1, P2 ;  /* 0x0000000602008c11 */ /* 0x000fc800090f0eff */
[----:B------:R-:W-:-:S05]  /*81b0*/  @!P0 LEA.HI.X R7, R4, c[0x0][0x2a4], R0, 0x2, P1 ;  /* 0x0000a90004078a11 */ /* 0x000fca00008f1400 */
[----:B------:R1:W2:Y:S01]  /*81c0*/  @!P0 LDG.E R241, [R6.64] ;  /* 0x0000001406f18981 */ /* 0x0002a2000c1e1900 */
[----:B------:R-:W-:Y:S01]  /*81d0*/  IMAD.MOV.U32 R0, RZ, RZ, c[0x0][0x2c4] ;  /* 0x0000b100ff007624 */ /* 0x000fe200078e00ff */
[----:B------:R-:W-:Y:S01]  /*81e0*/  UIMAD UR25, UR25, UR4, URZ ;  /* 0x00000004191972a4 */ /* 0x000fe2000f8e023f */
[----:B------:R-:W-:Y:S01]  /*81f0*/  IMAD.MOV.U32 R4, RZ, RZ, R8 ;  /* 0x000000ffff047224 */ /* 0x000fe200078e0008 */
[----:B------:R-:W-:Y:S01]  /*8200*/  UISETP.NE.U32.AND UP0, UPT, URZ, UR16, UPT ;  /* 0x000000103f00728c */ /* 0x000fe2000bf05070 */
[----:B------:R-:W-:Y:S01]  /*8210*/  IMAD.MOV R2, RZ, RZ, -R2 ;  /* 0x000000ffff027224 */ /* 0x000fe200078e0a02 */
[----:B------:R-:W-:Y:S01]  /*8220*/  ISETP.NE.AND P0, PT, R0, 0x1, PT ;  /* 0x000000010000780c */ /* 0x000fe20003f05270 */
[----:B------:R-:W-:Y:S01]  /*8230*/  UIMAD.WIDE.U32 UR26, UR15, UR4, URZ ;  /* 0x000000040f1a72a5 */ /* 0x000fe2000f8e003f */
[----:B------:R-:W-:Y:S01]  /*8240*/  IMAD.SHL.U32 R34, R10, 0x40, RZ ;  /* 0x000000400a227824 */ /* 0x000fe200078e00ff */
[----:B------:R-:W-:Y:S01]  /*8250*/  UIMAD UR25, UR15, UR5, UR25 ;  /* 0x000000050f1972a4 */ /* 0x000fe2000f8e0219 */
[----:B------:R-:W-:Y:S01]  /*8260*/  IMAD R242, R2, c[0x0][0x2b8], R242 ;  /* 0x0000ae0002f27a24 */ /* 0x000fe200078e02f2 */
[----:B------:R-:W-:Y:S01]  /*8270*/  UISETP.NE.AND.EX UP0, UPT, URZ, UR17, UPT, UP0 ;  /* 0x000000113f00728c */ /* 0x000fe2000bf05300 */
[----:B------:R-:W-:Y:S01]  /*8280*/  IMAD.U32 R2, RZ, RZ, UR12 ;  /* 0x0000000cff027e24 */ /* 0x000fe2000f8e00ff */
[----:B------:R-:W-:Y:S01]  /*8290*/  ULDC.64 UR4, c[0x0][0x1b8] ;  /* 0x00006e0000047ab9 */ /* 0x000fe20000000a00 */
[----:B------:R-:W-:Y:S01]  /*82a0*/  IMAD.SHL.U32 R32, R3, 0x8, RZ ;  /* 0x0000000803207824 */ /* 0x000fe200078e00ff */
[----:B------:R-:W-:Y:S01]  /*82b0*/  UIADD3 UR27, UR27, UR25, URZ ;  /* 0x000000191b1b7290 */ /* 0x000fe2000fffe03f */
[----:B------:R-:W-:Y:S01]  /*82c0*/  IMAD R2, R2, 0x80, R10 ;  /* 0x0000008002027824 */ /* 0x000fe200078e020a */
[----:B------:R-:W-:Y:S01]  /*82d0*/  UIMAD UR15, UR10, UR4, URZ ;  /* 0x000000040a0f72a4 */ /* 0x000fe2000f8e023f */
[----:B------:R-:W-:Y:S01]  /*82e0*/  SHF.R.S32.HI R21, RZ, 0x1f, R242 ;  /* 0x0000001fff157819 */ /* 0x000fe200000114f2 */
[----:B------:R-:W-:Y:S01]  /*82f0*/  USHF.R.S32.HI UR16, URZ, 0x1f, UR19 ;  /* 0x0000001f3f107899 */ /* 0x000fe20008011413 */
[----:B------:R-:W-:Y:S01]  /*8300*/  @P0 IMAD.HI.U32 R0, R8, c[0x0][0x2c8], RZ ;  /* 0x0000b20008000a27 */ /* 0x000fe200078e00ff */
[----:B------:R-:W-:Y:S01]  /*8310*/  UIMAD UR15, UR11, UR5, UR15 ;  /* 0x000000050b0f72a4 */ /* 0x000fe2000f8e020f */
[----:B------:R-:W-:Y:S01]  /*8320*/  LEA.HI R33, R5, R75, RZ, 0x6 ;  /* 0x0000004b05217211 */ /* 0x000fe200078f30ff */
[----:B------:R-:W-:Y:S01]  /*8330*/  UIMAD.WIDE.U32 UR26, UR11, UR4, UR26 ;  /* 0x000000040b1a72a5 */ /* 0x000fe2000f8e001a */
[----:B------:R-:W-:Y:S01]  /*8340*/  LOP3.LUT R34, R34, 0x1c0, RZ, 0xc0, !PT ;  /* 0x000001c022227812 */ /* 0x000fe200078ec0ff */
[----:B------:R-:W-:Y:S01]  /*8350*/  USEL UR16, UR16, URZ, !UP0 ;  /* 0x0000003f10107287 */ /* 0x000fe2000c000000 */
[----:B------:R-:W-:Y:S01]  /*8360*/  @P0 SHF.R.U32.HI R4, RZ, c[0x0][0x2cc], R0 ;  /* 0x0000b300ff040a19 */ /* 0x000fe20000011600 */
[----:B------:R-:W-:Y:S01]  /*8370*/  ULDC.64 UR4, c[0x0][0x1c0] ;  /* 0x0000700000047ab9 */ /* 0x000fe20000000a00 */
[----:B------:R-:W-:Y:S01]  /*8380*/  IMAD.SHL.U32 R33, R33, 0x8, RZ ;  /* 0x0000000821217824 */ /* 0x000fe200078e00ff */
[----:B------:R-:W-:Y:S01]  /*8390*/  USEL UR17, UR19, URZ, !UP0 ;  /* 0x0000003f13117287 */ /* 0x000fe2000c000000 */
[--C-:B------:R-:W-:Y:S01]  /*83a0*/  SHF.R.S32.HI R0, RZ, 0x1f, R4.reuse ;  /* 0x0000001fff007819 */ /* 0x100fe20000011404 */
[----:B------:R-:W-:Y:S01]  /*83b0*/  UIMAD UR16, UR16, UR4, URZ ;  /* 0x00000004101072a4 */ /* 0x000fe2000f8e023f */
[----:B------:R-:W-:Y:S01]  /*83c0*/  IMAD.MOV R14, RZ, RZ, -R4 ;  /* 0x000000ffff0e7224 */ /* 0x000fe200078e0a04 */
[----:B------:R-:W-:Y:S01]  /*83d0*/  UIADD3 UR27, UR27, UR15, URZ ;  /* 0x0000000f1b1b7290 */ /* 0x000fe2000fffe03f */
[----:B------:R-:W-:Y:S01]  /*83e0*/  SHF.R.U32.HI R31, RZ, 0x3, R34 ;  /* 0x00000003ff1f7819 */ /* 0x000fe20000011622 */
[----:B------:R-:W-:Y:S01]  /*83f0*/  UIMAD UR5, UR17, UR5, UR16 ;  /* 0x00000005110572a4 */ /* 0x000fe2000f8e0210 */
[----:B------:R-:W-:Y:S01]  /*8400*/  IMAD R0, R0, c[0x0][0x1b0], RZ ;  /* 0x00006c0000007a24 */ /* 0x000fe200078e02ff */
[----:B------:R-:W-:Y:S01]  /*8410*/  UIMAD.WIDE.U32 UR26, UR17, UR4, UR26 ;  /* 0x00000004111a72a5 */ /* 0x000fe2000f8e001a */
[----:B------:R-:W-:Y:S01]  /*8420*/  IMAD R14, R14, c[0x0][0x2c4], R8 ;  /* 0x0000b1000e0e7a24 */ /* 0x000fe200078e0208 */
[----:B------:R-:W-:Y:S01]  /*8430*/  LOP3.LUT R33, R33, 0xfffffe00, RZ, 0xc0, !PT ;  /* 0xfffffe0021217812 */ /* 0x000fe200078ec0ff */
[----:B------:R-:W-:Y:S01]  /*8440*/  IMAD R0, R4, c[0x0][0x1b4], R0 ;  /* 0x00006d0004007a24 */ /* 0x000fe200078e0200 */
[----:B------:R-:W-:Y:S01]  /*8450*/  UIADD3 UR5, UR27, UR5, URZ ;  /* 0x000000051b057290 */ /* 0x000fe2000fffe03f */
[----:B------:R-:W-:Y:S01]  /*8460*/  IMAD.WIDE.U32 R8, R242, c[0x0][0x1e0], RZ ;  /* 0x00007800f2087a25 */ /* 0x000fe200078e00ff */
[----:B------:R-:W-:Y:S01]  /*8470*/  ULDC UR4, c[0x0][0x2c4] ;  /* 0x0000b10000047ab9 */ /* 0x000fe20000000800 */
[----:B------:R-:W-:Y:S01]  /*8480*/  ISETP.GE.AND P3, PT, R32, c[0x0][0x198], PT ;  /* 0x0000660020007a0c */ /* 0x000fe20003f66270 */
[----:B------:R-:W-:Y:S01]  /*8490*/  UIMAD UR18, UR18, UR4, URZ ;  /* 0x00000004121272a4 */ /* 0x000fe2000f8e023f */
[----:B-1----:R-:W-:Y:S01]  /*84a0*/  IMAD.U32 R7, RZ, RZ, UR27 ;  /* 0x0000001bff077e24 */ /* 0x002fe2000f8e00ff */
[----:B------:R-:W-:Y:S01]  /*84b0*/  UIADD3 UR24, UR9, -UR24, URZ ;  /* 0x8000001809187290 */ /* 0x000fe2000fffe03f */
[----:B------:R-:W-:-:S02]  /*84c0*/  IMAD.U32 R6, RZ, RZ, UR26 ;  /* 0x0000001aff067e24 */ /* 0x000fc4000f8e00ff */
[----:B------:R-:W-:Y:S01]  /*84d0*/  IMAD.U32 R7, RZ, RZ, UR5 ;  /* 0x00000005ff077e24 */ /* 0x000fe2000f8e00ff */
[----:B------:R-:W-:Y:S01]  /*84e0*/  ISETP.GE.AND P5, PT, R2, UR18, PT ;  /* 0x0000001202007c0c */ /* 0x000fe2000bfa6270 */
[----:B------:R-:W-:Y:S02]  /*84f0*/  ULDC.64 UR4, c[0x0][0x1e8] ;  /* 0x00007a0000047ab9 */ /* 0x000fe40000000a00 */
[----:B------:R-:W-:Y:S01]  /*8500*/  IMAD.WIDE.U32 R6, R4, c[0x0][0x1b0], R6 ;  /* 0x00006c0004067a25 */ /* 0x000fe200078e0006 */
[----:B------:R-:W-:Y:S01]  /*8510*/  SHF.R.S32.HI R4, RZ, 0x1f, R14 ;  /* 0x0000001fff047819 */ /* 0x000fe2000001140e */
[----:B------:R-:W-:Y:S01]  /*8520*/  UIMAD UR15, UR10, UR4, URZ ;  /* 0x000000040a0f72a4 */ /* 0x000fe2000f8e023f */
[----:B------:R-:W-:Y:S01]  /*8530*/  P2R R12, PR, RZ, 0x20 ;  /* 0x00000020ff0c7803 */ /* 0x000fe20000000000 */
[----:B------:R-:W-:Y:S01]  /*8540*/  IMAD.IADD R7, R7, 0x1, R0 ;  /* 0x0000000107077824 */ /* 0x000fe200078e0200 */
[----:B------:R-:W-:Y:S01]  /*8550*/  UIMAD.WIDE.U32 UR26, UR11, UR4, URZ ;  /* 0x000000040b1a72a5 */ /* 0x000fe2000f8e003f */
[----:B------:R-:W-:Y:S01]  /*8560*/  IMAD R0, R4, c[0x0][0x1a8], RZ ;  /* 0x00006a0004007a24 */ /* 0x000fe200078e02ff */
[----:B------:R-:W-:Y:S01]  /*8570*/  IADD3 R4, R2, 0x40, RZ ;  /* 0x0000004002047810 */ /* 0x000fe20007ffe0ff */
[----:B------:R-:W-:-:S02]  /*8580*/  UIMAD UR15, UR11, UR5, UR15 ;  /* 0x000000050b0f72a4 */ /* 0x000fc4000f8e020f */
[----:B------:R-:W-:Y:S01]  /*8590*/  IMAD R0, R14, c[0x0][0x1ac], R0 ;  /* 0x00006b000e007a24 */ /* 0x000fe200078e0200 */
[----:B------:R-:W-:Y:S01]  /*85a0*/  ISETP.GE.AND P0, PT, R4, UR18, PT ;  /* 0x0000001204007c0c */ /* 0x000fe2000bf06270 */
[----:B------:R-:W-:Y:S01]  /*85b0*/  IMAD.WIDE.U32 R14, R14, c[0x0][0x1a8], R6 ;  /* 0x00006a000e0e7a25 */ /* 0x000fe200078e0006 */
[C---:B------:R-:W-:Y:S01]  /*85c0*/  IADD3 R6, R2.reuse, 0x20, RZ ;  /* 0x0000002002067810 */ /* 0x040fe20007ffe0ff */
[----:B------:R-:W-:Y:S01]  /*85d0*/  UIADD3 UR15, UR27, UR15, URZ ;  /* 0x0000000f1b0f7290 */ /* 0x000fe2000fffe03f */
[----:B------:R-:W-:Y:S01]  /*85e0*/  IADD3 R2, R2, 0x60, RZ ;  /* 0x0000006002027810 */ /* 0x000fe20007ffe0ff */
[----:B------:R-:W-:Y:S01]  /*85f0*/  IMAD.IADD R0, R15, 0x1, R0 ;  /* 0x000000010f007824 */ /* 0x000fe200078e0200 */
[----:B------:R-:W-:Y:S01]  /*8600*/  LEA R26, P2, R14, c[0x0][0x160], 0x1 ;  /* 0x000058000e1a7a11 */ /* 0x000fe200078408ff */
[----:B------:R-:W-:Y:S01]  /*8610*/  IMAD R7, R21, c[0x0][0x1e0], RZ ;  /* 0x0000780015077a24 */ /* 0x000fe200078e02ff */
[----:B------:R-:W-:Y:S01]  /*8620*/  ISETP.GE.AND P1, PT, R6, UR18, PT ;  /* 0x0000001206007c0c */ /* 0x000fe2000bf26270 */
[----:B------:R-:W-:Y:S01]  /*8630*/  IMAD.MOV.U32 R6, RZ, RZ, R8 ;  /* 0x000000ffff067224 */ /* 0x000fe200078e0008 */
[----:B------:R-:W-:Y:S01]  /*8640*/  LEA.HI.X R0, R14, c[0x0][0x164], R0, 0x1, P2 ;  /* 0x000059000e007a11 */ /* 0x000fe200010f0c00 */
[----:B------:R-:W-:Y:S01]  /*8650*/  SHFL.IDX PT, R16, R26, RZ, 0x181f ;  /* 0x00181fff1a107589 */ /* 0x000fe200000e0000 */
[----:B------:R-:W-:Y:S01]  /*8660*/  IMAD R7, R242, c[0x0][0x1e4], R7 ;  /* 0x00007900f2077a24 */ /* 0x000fe200078e0207 */
[----:B------:R-:W-:Y:S01]  /*8670*/  IADD3 R8, R32, 0x40, RZ ;  /* 0x0000004020087810 */ /* 0x000fe20007ffe0ff */
[----:B------:R-:W-:Y:S01]  /*8680*/  ULDC.64 UR4, c[0x0][0x210] ;  /* 0x0000840000047ab9 */ /* 0x000fe20000000a00 */
[----:B------:R-:W1:Y:S01]  /*8690*/  SHFL.IDX PT, R17, R0, RZ, 0x181f ;  /* 0x00181fff00117589 */ /* 0x000e6200000e0000 */
[----:B------:R-:W-:Y:S01]  /*86a0*/  IMAD.IADD R7, R9, 0x1, R7 ;  /* 0x0000000109077824 */ /* 0x000fe200078e0207 */
[----:B------:R-:W-:Y:S01]  /*86b0*/  LOP3.LUT R9, R34, 0x38, R32, 0xf8, !PT ;  /* 0x0000003822097812 */ /* 0x000fe200078ef820 */
[----:B------:R-:W-:Y:S01]  /*86c0*/  UIMAD UR10, UR10, UR4, URZ ;  /* 0x000000040a0a72a4 */ /* 0x000fe2000f8e023f */
[----:B------:R-:W-:Y:S01]  /*86d0*/  SHFL.IDX PT, R14, R26, 0x1, 0x181f ;  /* 0x00381f001a0e7f89 */ /* 0x000fe200000e0000 */
[--C-:B------:R-:W-:Y:S01]  /*86e0*/  @!P5 SHF.R.S32.HI R4, RZ, 0x1f, R8.reuse ;  /* 0x0000001fff04d819 */ /* 0x100fe20000011408 */
[----:B------:R-:W-:Y:S01]  /*86f0*/  UIMAD.WIDE.U32 UR28, UR11, UR4, URZ ;  /* 0x000000040b1c72a5 */ /* 0x000fe2000f8e003f */
[----:B------:R-:W-:Y:S01]  /*8700*/  LOP3.LUT R9, R9, R31, RZ, 0x3c, !PT ;  /* 0x0000001f09097212 */ /* 0x000fe200078e3cff */
[----:B------:R-:W3:Y:S01]  /*8710*/  SHFL.IDX PT, R15, R0, 0x1, 0x181f ;  /* 0x00381f00000f7f89 */ /* 0x000ee200000e0000 */
[-C--:B------:R-:W-:Y:S01]  /*8720*/  @!P5 LEA.HI R4, R4, R8.reuse, RZ, 0x3 ;  /* 0x000000080404d211 */ /* 0x080fe200078f18ff */
[----:B------:R-:W-:Y:S01]  /*8730*/  UIMAD UR10, UR11, UR5, UR10 ;  /* 0x000000050b0a72a4 */ /* 0x000fe2000f8e020a */
[----:B------:R-:W-:Y:S01]  /*8740*/  ISETP.GE.AND P4, PT, R8, c[0x0][0x198], PT ;  /* 0x0000660008007a0c */ /* 0x000fe20003f86270 */
[----:B------:R-:W-:Y:S01]  /*8750*/  IMAD.IADD R9, R33, 0x1, R9 ;  /* 0x0000000121097824 */ /* 0x000fe200078e0209 */
[----:B------:R-:W-:Y:S01]  /*8760*/  ISETP.GE.AND P2, PT, R2, UR18, PT ;  /* 0x0000001202007c0c */ /* 0x000fe2000bf46270 */
[----:B------:R-:W-:Y:S01]  /*8770*/  SHFL.IDX PT, R24, R26, 0x2, 0x181f ;  /* 0x00581f001a187f89 */ /* 0x000fe200000e0000 */
[----:B------:R-:W-:Y:S01]  /*8780*/  @!P1 SHF.R.S32.HI R2, RZ, 0x1f, R8 ;  /* 0x0000001fff029819 */ /* 0x000fe20000011408 */
[----:B------:R-:W-:Y:S01]  /*8790*/  @!P5 IMAD.SHL.U32 R11, R9, 0x2, RZ ;  /* 0x00000002090bd824 */ /* 0x000fe200078e00ff */
[----:B------:R-:W-:Y:S01]  /*87a0*/  @!P5 LOP3.LUT R4, R4, 0xfffffff8, RZ, 0xc0, !PT ;  /* 0xfffffff80404d812 */ /* 0x000fe200078ec0ff */
[----:B------:R-:W-:Y:S01]  /*87b0*/  SHFL.IDX PT, R25, R0, 0x2, 0x181f ;  /* 0x00581f0000197f89 */ /* 0x000fe200000e0000 */
[----:B------:R-:W-:Y:S01]  /*87c0*/  @!P1 LEA.HI R2, R2, R8, RZ, 0x3 ;  /* 0x0000000802029211 */ /* 0x000fe200078f18ff */
[----:B------:R-:W-:-:S02]  /*87d0*/  UIADD3 UR10, UR29, UR10, URZ ;  /* 0x0000000a1d0a7290 */ /* 0x000fc4000fffe03f */
[----:B------:R-:W-:Y:S01]  /*87e0*/  SHFL.IDX PT, R26, R26, 0x3, 0x181f ;  /* 0x00781f001a1a7f89 */ /* 0x000fe200000e0000 */
[----:B------:R-:W-:Y:S01]  /*87f0*/  @!P1 LOP3.LUT R2, R2, 0xfffffff8, RZ, 0xc0, !PT ;  /* 0xfffffff802029812 */ /* 0x000fe200078ec0ff */
[--C-:B-1----:R-:W-:Y:S02]  /*8800*/  @!P5 IMAD.WIDE R22, R32, 0x2, R16.reuse ;  /* 0x000000022016d825 */ /* 0x102fe400078e0210 */
[----:B------:R1:W4:Y:S02]  /*8810*/  SHFL.IDX PT, R27, R0, 0x3, 0x181f ;  /* 0x00781f00001b7f89 */ /* 0x00032400000e0000 */
[----:B------:R-:W-:Y:S02]  /*8820*/  @!P5 IMAD.WIDE R18, R4, 0x2, R16 ;  /* 0x000000020412d825 */ /* 0x000fe400078e0210 */
[----:B------:R5:W-:Y:S02]  /*8830*/  @!P5 LDGSTS.E.BYPASS.LTC128B.128 [R11+0x100], [R22.64], !P3 ;  /* 0x00100000160bdfae */ /* 0x000be4000d901d54 */
[----:B---3--:R-:W-:-:S02]  /*8840*/  @!P1 IMAD.WIDE R16, R2, 0x2, R14 ;  /* 0x0000000202109825 */ /* 0x008fc400078e020e */
[----:B------:R4:W-:Y:S01]  /*8850*/  @!P5 LDGSTS.E.BYPASS.LTC128B.128 [R11+0x4100], [R18.64], !P4 ;  /* 0x04100000120bdfae */ /* 0x0009e2000e101d54 */
[C---:B------:R-:W-:Y:S01]  /*8860*/  ISETP.GE.AND P5, PT, R32.reuse, c[0x0][0x1d4], PT ;  /* 0x0000750020007a0c */ /* 0x040fe20003fa6270 */
[----:B------:R-:W-:Y:S02]  /*8870*/  @!P1 IMAD.SHL.U32 R4, R9, 0x2, RZ ;  /* 0x0000000209049824 */ /* 0x000fe400078e00ff */
[----:B------:R-:W-:-:S05]  /*8880*/  @!P1 IMAD.WIDE R14, R32, 0x2, R14 ;  /* 0x00000002200e9825 */ /* 0x000fca00078e020e */
[----:B------:R3:W-:Y:S04]  /*8890*/  @!P1 LDGSTS.E.BYPASS.LTC128B.128 [R4+0x1100], [R14.64], !P3 ;  /* 0x011000000e049fae */ /* 0x0007e8000d901d54 */
[----:B------:R3:W-:Y:S01]  /*88a0*/  @!P1 LDGSTS.E.BYPASS.LTC128B.128 [R4+0x5100], [R16.64], !P4 ;  /* 0x0510000010049fae */ /* 0x0007e2000e101d54 */
[----:B------:R-:W-:Y:S02]  /*88b0*/  ISETP.GE.AND P4, PT, R8, c[0x0][0x1d4], PT ;  /* 0x0000750008007a0c */ /* 0x000fe40003f86270 */
[----:B-1----:R-:W-:-:S04]  /*88c0*/  @!P2 SHF.R.S32.HI R0, RZ, 0x1f, R8 ;  /* 0x0000001fff00a819 */ /* 0x002fc80000011408 */
[-C--:B------:R-:W-:Y:S02]  /*88d0*/  @!P2 LEA.HI R0, R0, R8.reuse, RZ, 0x3 ;  /* 0x000000080000a211 */ /* 0x080fe400078f18ff */
[----:B-----5:R-:W-:Y:S02]  /*88e0*/  @!P0 SHF.R.S32.HI R22, RZ, 0x1f, R8 ;  /* 0x0000001fff168819 */ /* 0x020fe40000011408 */
[----:B------:R-:W-:Y:S02]  /*88f0*/  @!P2 LOP3.LUT R0, R0, 0xfffffff8, RZ, 0xc0, !PT ;  /* 0xfffffff80000a812 */ /* 0x000fe400078ec0ff */
[----:B------:R-:W-:Y:S01]  /*8900*/  @!P0 LEA.HI R22, R22, R8, RZ, 0x3 ;  /* 0x0000000816168211 */ /* 0x000fe200078f18ff */
[----:B----4-:R-:W-:-:S03]  /*8910*/  @!P2 IMAD.WIDE R18, R32, 0x2, R26 ;  /* 0x000000022012a825 */ /* 0x010fc600078e021a */
[----:B------:R-:W-:Y:S01]  /*8920*/  @!P0 LOP3.LUT R22, R22, 0xfffffff8, RZ, 0xc0, !PT ;  /* 0xfffffff816168812 */ /* 0x000fe200078ec0ff */
[----:B------:R-:W-:-:S04]  /*8930*/  @!P2 IMAD.WIDE R26, R0, 0x2, R26 ;  /* 0x00000002001aa825 */ /* 0x000fc800078e021a */
[----:B------:R-:W-:-:S04]  /*8940*/  @!P0 IMAD.WIDE R22, R22, 0x2, R24 ;  /* 0x0000000216168825 */ /* 0x000fc800078e0218 */
[----:B------:R-:W-:Y:S01]  /*8950*/  @!P0 IMAD.WIDE R24, R32, 0x2, R24 ;  /* 0x0000000220188825 */ /* 0x000fe200078e0218 */
[----:B--2---:R-:W-:-:S03]  /*8960*/  SHF.R.S32.HI R11, RZ, 0x1f, R241 ;  /* 0x0000001fff0b7819 */ /* 0x004fc600000114f1 */
[----:B------:R-:W-:-:S04]  /*8970*/  IMAD.WIDE.U32 R6, R241, c[0x0][0x1f0], R6 ;  /* 0x00007c00f1067a25 */ /* 0x000fc800078e0006 */
[----:B------:R-:W-:Y:S01]  /*8980*/  IMAD R2, R11, c[0x0][0x1f0], RZ ;  /* 0x00007c000b027a24 */ /* 0x000fe200078e02ff */
[----:B---3--:R-:W-:Y:S01]  /*8990*/  IADD3 R4, P1, R6, UR26, RZ ;  /* 0x0000001a06047c10 */ /* 0x008fe2000ff3e0ff */
[----:B------:R-:W-:Y:S02]  /*89a0*/  @!P0 IMAD.SHL.U32 R6, R9, 0x2, RZ ;  /* 0x0000000209068824 */ /* 0x000fe400078e00ff */
[----:B------:R-:W-:-:S03]  /*89b0*/  IMAD R2, R241, c[0x0][0x1f4], R2 ;  /* 0x00007d00f1027a24 */ /* 0x000fc600078e0202 */
[----:B------:R1:W-:Y:S02]  /*89c0*/  @!P0 LDGSTS.E.BYPASS.LTC128B.128 [R6+0x2100], [R24.64], !P3 ;  /* 0x0210000018068fae */ /* 0x0003e4000d901d54 */
[----:B------:R-:W-:Y:S02]  /*89d0*/  IADD3.X R2, R7, UR15, R2, P1, !PT ;  /* 0x0000000f07027c10 */ /* 0x000fe40008ffe402 */
[----:B------:R-:W-:Y:S02]  /*89e0*/  LEA R16, P1, R4, c[0x0][0x1c8], 0x1 ;  /* 0x0000720004107a11 */ /* 0x000fe400078208ff */
[----:B------:R-:W-:Y:S02]  /*89f0*/  IADD3 R7, -R10, UR24, RZ ;  /* 0x000000180a077c10 */ /* 0x000fe4000fffe1ff */
[----:B------:R-:W-:Y:S01]  /*8a00*/  LEA.HI.X R2, R4, c[0x0][0x1cc], R2, 0x1, P1 ;  /* 0x0000730004027a11 */ /* 0x000fe200008f0c02 */
[----:B------:R-:W-:Y:S01]  /*8a10*/  SHFL.IDX PT, R14, R16, RZ, 0x181f ;  /* 0x00181fff100e7589 */ /* 0x000fe200000e0000 */
[----:B------:R-:W-:Y:S01]  /*8a20*/  ISETP.GE.AND P6, PT, R7, 0x1, PT ;  /* 0x000000010700780c */ /* 0x000fe20003fc6270 */
[C---:B------:R-:W-:Y:S01]  /*8a30*/  @!P2 IMAD.SHL.U32 R4, R9.reuse, 0x2, RZ ;  /* 0x000000020904a824 */ /* 0x040fe200078e00ff */
[----:B------:R-:W-:Y:S01]  /*8a40*/  ISETP.GE.AND P1, PT, R8, c[0x0][0x198], PT ;  /* 0x0000660008007a0c */ /* 0x000fe20003f26270 */
[----:B------:R-:W2:Y:S04]  /*8a50*/  SHFL.IDX PT, R15, R2, RZ, 0x181f ;  /* 0x00181fff020f7589 */ /* 0x000ea800000e0000 */
[----:B------:R-:W-:Y:S06]  /*8a60*/  SHFL.IDX PT, R17, R2, 0x3, 0x181f ;  /* 0x00781f0002117f89 */ /* 0x000fec00000e0000 */
[----:B------:R-:W-:Y:S01]  /*8a70*/  @P6 SHF.R.S32.HI R0, RZ, 0x1f, R8 ;  /* 0x0000001fff006819 */ /* 0x000fe20000011408 */
[----:B------:R-:W-:Y:S01]  /*8a80*/  @P6 IMAD.SHL.U32 R13, R9, 0x2, RZ ;  /* 0x00000002090d6824 */ /* 0x000fe200078e00ff */
[----:B------:R3:W-:Y:S01]  /*8a90*/  @!P0 LDGSTS.E.BYPASS.LTC128B.128 [R6+0x6100], [R22.64], !P1 ;  /* 0x0610000016068fae */ /* 0x0007e2000c901d54 */
[----:B------:R-:W-:-:S03]  /*8aa0*/  ISETP.GE.AND P0, PT, R7, 0x41, PT ;  /* 0x000000410700780c */ /* 0x000fc60003f06270 */
[----:B------:R4:W-:Y:S01]  /*8ab0*/  @!P2 LDGSTS.E.BYPASS.LTC128B.128 [R4+0x3100], [R18.64], !P3 ;  /* 0x031000001204afae */ /* 0x0009e2000d901d54 */
[----:B------:R-:W-:-:S03]  /*8ac0*/  ISETP.GE.AND P3, PT, R7, 0x61, PT ;  /* 0x000000610700780c */ /* 0x000fc60003f66270 */
[----:B------:R4:W-:Y:S01]  /*8ad0*/  @!P2 LDGSTS.E.BYPASS.LTC128B.128 [R4+0x7100], [R26.64], !P1 ;  /* 0x071000001a04afae */ /* 0x0009e2000c901d54 */
[----:B------:R-:W-:-:S03]  /*8ae0*/  ISETP.GE.AND P1, PT, R7, 0x21, PT ;  /* 0x000000210700780c */ /* 0x000fc60003f26270 */
[----:B-1----:R-:W-:Y:S04]  /*8af0*/  SHFL.IDX PT, R24, R16, 0x1, 0x181f ;  /* 0x00381f0010187f89 */ /* 0x002fe800000e0000 */
[----:B------:R-:W1:Y:S04]  /*8b00*/  SHFL.IDX PT, R25, R2, 0x1, 0x181f ;  /* 0x00381f0002197f89 */ /* 0x000e6800000e0000 */
[----:B------:R-:W0:Y:S01]  /*8b10*/  LDGDEPBAR ;  /* 0x00000000000079af */ /* 0x000e220000000000 */
[----:B---3--:R-:W-:Y:S02]  /*8b20*/  @P6 LEA.HI R6, R0, R8, RZ, 0x3 ;  /* 0x0000000800066211 */ /* 0x008fe400078f18ff */
[----:B------:R-:W-:-:S02]  /*8b30*/  LEA.HI R0, R5, R75, RZ, 0x4 ;  /* 0x0000004b05007211 */ /* 0x000fc400078f20ff */
[----:B------:R-:W-:Y:S02]  /*8b40*/  @P6 LOP3.LUT R6, R6, 0xfffffff8, RZ, 0xc0, !PT ;  /* 0xfffffff806066812 */ /* 0x000fe400078ec0ff */
[----:B----4-:R-:W-:-:S03]  /*8b50*/  SHF.R.S32.HI R4, RZ, 0x4, R0 ;  /* 0x00000004ff047819 */ /* 0x010fc60000011400 */
[----:B--2---:R-:W-:Y:S01]  /*8b60*/  @P6 IMAD.WIDE R18, R6, 0x2, R14 ;  /* 0x0000000206126825 */ /* 0x004fe200078e020e */
[----:B------:R-:W-:Y:S02]  /*8b70*/  @P1 SHF.R.S32.HI R6, RZ, 0x1f, R8 ;  /* 0x0000001fff061819 */ /* 0x000fe40000011408 */
[----:B------:R-:W-:Y:S01]  /*8b80*/  LEA.HI R20, R0, R4, RZ, 0x1 ;  /* 0x0000000400147211 */ /* 0x000fe200078f08ff */
[----:B------:R-:W-:Y:S01]  /*8b90*/  @P6 IMAD.WIDE R14, R32, 0x2, R14 ;  /* 0x00000002200e6825 */ /* 0x000fe200078e020e */
[----:B------:R-:W-:Y:S02]  /*8ba0*/  @P1 LEA.HI R6, R6, R8, RZ, 0x3 ;  /* 0x0000000806061211 */ /* 0x000fe400078f18ff */
[----:B------:R-:W-:Y:S01]  /*8bb0*/  LOP3.LUT R20, R20, 0xfffffffe, RZ, 0xc0, !PT ;  /* 0xfffffffe14147812 */ /* 0x000fe200078ec0ff */
[----:B-1----:R-:W-:Y:S01]  /*8bc0*/  @P1 IMAD.WIDE R22, R32, 0x2, R24 ;  /* 0x0000000220161825 */ /* 0x002fe200078e0218 */
[----:B------:R1:W-:Y:S01]  /*8bd0*/  @P6 LDGSTS.E.BYPASS.LTC128B.128 [R13+0x8100], [R14.64], !P5 ;  /* 0x081000000e0d6fae */ /* 0x0003e2000e901d54 */
[----:B------:R-:W-:-:S02]  /*8be0*/  @P1 LOP3.LUT R6, R6, 0xfffffff8, RZ, 0xc0, !PT ;  /* 0xfffffff806061812 */ /* 0x000fc400078ec0ff */
[----:B------:R-:W-:Y:S01]  /*8bf0*/  IMAD.IADD R20, R4, 0x1, -R20 ;  /* 0x0000000104147824 */ /* 0x000fe200078e0a14 */
[----:B------:R2:W-:Y:S01]  /*8c00*/  @P6 LDGSTS.E.BYPASS.LTC128B.128 [R13+0xc100], [R18.64], !P4 ;  /* 0x0c100000120d6fae */ /* 0x0005e2000e101d54 */
[----:B------:R-:W-:Y:S01]  /*8c10*/  @P0 SHF.R.S32.HI R4, RZ, 0x1f, R8 ;  /* 0x0000001fff040819 */ /* 0x000fe20000011408 */
[----:B------:R-:W-:-:S03]  /*8c20*/  @P1 IMAD.WIDE R24, R6, 0x2, R24 ;  /* 0x0000000206181825 */ /* 0x000fc600078e0218 */
[----:B------:R-:W-:Y:S01]  /*8c30*/  @P0 LEA.HI R4, R4, R8, RZ, 0x3 ;  /* 0x0000000804040211 */ /* 0x000fe200078f18ff */
[----:B------:R-:W-:-:S03]  /*8c40*/  @P0 IMAD.SHL.U32 R6, R9, 0x2, RZ ;  /* 0x0000000209060824 */ /* 0x000fc600078e00ff */
[----:B------:R-:W-:Y:S02]  /*8c50*/  @P0 LOP3.LUT R4, R4, 0xfffffff8, RZ, 0xc0, !PT ;  /* 0xfffffff804040812 */ /* 0x000fe400078ec0ff */
[----:B-1----:R-:W-:Y:S01]  /*8c60*/  LOP3.LUT R15, R0, 0xfffffff0, RZ, 0xc0, !PT ;  /* 0xfffffff0000f7812 */ /* 0x002fe200078ec0ff */
[----:B--2---:R-:W-:Y:S04]  /*8c70*/  SHFL.IDX PT, R18, R16, 0x2, 0x181f ;  /* 0x00581f0010127f89 */ /* 0x004fe800000e0000 */
[----:B------:R-:W-:Y:S02]  /*8c80*/  IMAD.IADD R15, R75, 0x1, -R15 ;  /* 0x000000014b0f7824 */ /* 0x000fe400078e0a0f */
[----:B------:R-:W-:Y:S01]  /*8c90*/  @P1 IMAD.SHL.U32 R13, R9, 0x2, RZ ;  /* 0x00000002090d1824 */ /* 0x000fe200078e00ff */
[----:B------:R1:W2:Y:S02]  /*8ca0*/  SHFL.IDX PT, R19, R2, 0x2, 0x181f ;  /* 0x00581f0002137f89 */ /* 0x0002a400000e0000 */
[----:B------:R-:W-:-:S02]  /*8cb0*/  SHF.R.S32.HI R0, RZ, 0x1f, R15 ;  /* 0x0000001fff007819 */ /* 0x000fc4000001140f */
[----:B------:R-:W3:Y:S02]  /*8cc0*/  SHFL.IDX PT, R16, R16, 0x3, 0x181f ;  /* 0x00781f0010107f89 */ /* 0x000ee400000e0000 */
[----:B------:R-:W-:Y:S02]  /*8cd0*/  LEA.HI R0, R0, R15, RZ, 0x3 ;  /* 0x0000000f00007211 */ /* 0x000fe400078f18ff */
[----:B------:R2:W-:Y:S02]  /*8ce0*/  @P1 LDGSTS.E.BYPASS.LTC128B.128 [R13+0x9100], [R22.64], !P5 ;  /* 0x09100000160d1fae */ /* 0x0005e4000e901d54 */
[----:B------:R-:W-:Y:S02]  /*8cf0*/  LOP3.LUT R14, R0, 0xfffffff8, RZ, 0xc0, !PT ;  /* 0xfffffff8000e7812 */ /* 0x000fe400078ec0ff */
[----:B------:R3:W-:Y:S03]  /*8d00*/  @P1 LDGSTS.E.BYPASS.LTC128B.128 [R13+0xd100], [R24.64], !P4 ;  /* 0x0d100000180d1fae */ /* 0x0007e6000e101d54 */
[----:B------:R-:W-:-:S05]  /*8d10*/  IMAD.IADD R14, R15, 0x1, -R14 ;  /* 0x000000010f0e7824 */ /* 0x000fca00078e0a0e */
[----:B------:R-:W-:Y:S02]  /*8d20*/  R2P PR, R14, 0x6 ;  /* 0x000000060e007804 */ /* 0x000fe40000000000 */
[----:B------:R-:W-:Y:S02]  /*8d30*/  ISETP.GT.AND P6, PT, R240, 0x7f, PT ;  /* 0x0000007ff000780c */ /* 0x000fe40003fc4270 */
[----:B-1----:R-:W-:-:S04]  /*8d40*/  @P3 SHF.R.S32.HI R2, RZ, 0x1f, R8 ;  /* 0x0000001fff023819 */ /* 0x002fc80000011408 */
[----:B------:R-:W-:-:S04]  /*8d50*/  @P3 LEA.HI R2, R2, R8, RZ, 0x3 ;  /* 0x0000000802023211 */ /* 0x000fc800078f18ff */
[----:B------:R-:W-:Y:S01]  /*8d60*/  @P3 LOP3.LUT R2, R2, 0xfffffff8, RZ, 0xc0, !PT ;  /* 0xfffffff802023812 */ /* 0x000fe200078ec0ff */
[----:B--2---:R-:W-:-:S04]  /*8d70*/  @P0 IMAD.WIDE R22, R4, 0x2, R18 ;  /* 0x0000000204160825 */ /* 0x004fc800078e0212 */
[----:B------:R-:W-:-:S04]  /*8d80*/  @P0 IMAD.WIDE R18, R32, 0x2, R18 ;  /* 0x0000000220120825 */ /* 0x000fc800078e0212 */
[--C-:B---3--:R-:W-:Y:S01]  /*8d90*/  @P3 IMAD.WIDE R24, R2, 0x2, R16.reuse ;  /* 0x0000000202183825 */ /* 0x108fe200078e0210 */
[----:B------:R1:W-:Y:S03]  /*8da0*/  @P0 LDGSTS.E.BYPASS.LTC128B.128 [R6+0xa100], [R18.64], !P5 ;  /* 0x0a10000012060fae */ /* 0x0003e6000e901d54 */
[----:B------:R-:W-:Y:S01]  /*8db0*/  IMAD.SHL.U32 R2, R14, 0x40, RZ ;  /* 0x000000400e027824 */ /* 0x000fe200078e00ff */
[----:B------:R1:W-:Y:S01]  /*8dc0*/  @P0 LDGSTS.E.BYPASS.LTC128B.128 [R6+0xe100], [R22.64], !P4 ;  /* 0x0e10000016060fae */ /* 0x0003e2000e101d54 */
[----:B------:R-:W-:Y:S01]  /*8dd0*/  @P3 IMAD.SHL.U32 R4, R9, 0x2, RZ ;  /* 0x0000000209043824 */ /* 0x000fe200078e00ff */
[----:B------:R-:W-:Y:S01]  /*8de0*/  ISETP.LT.AND P0, PT, RZ, c[0x0][0x27c], PT ;  /* 0x00009f00ff007a0c */ /* 0x000fe20003f01270 */
[----:B------:R-:W-:Y:S01]  /*8df0*/  @P3 IMAD.WIDE R16, R32, 0x2, R16 ;  /* 0x0000000220103825 */ /* 0x000fe200078e0210 */
[----:B------:R-:W-:-:S04]  /*8e00*/  LOP3.LUT R2, R2, 0x1c0, RZ, 0xc0, !PT ;  /* 0x000001c002027812 */ /* 0x000fc800078ec0ff */
[----:B------:R2:W-:Y:S04]  /*8e10*/  @P3 LDGSTS.E.BYPASS.LTC128B.128 [R4+0xb100], [R16.64], !P5 ;  /* 0x0b10000010043fae */ /* 0x0005e8000e901d54 */
[----:B------:R2:W-:Y:S04]  /*8e20*/  @P3 LDGSTS.E.BYPASS.LTC128B.128 [R4+0xf100], [R24.64], !P4 ;  /* 0x0f10000018043fae */ /* 0x0005e8000e101d54 */
[----:B------:R-:W0:Y:S01]  /*8e30*/  LDGDEPBAR ;  /* 0x00000000000079af */ /* 0x000e220000000000 */
[----:B-1----:R-:W-:-:S05]  /*8e40*/  IMAD.SHL.U32 R6, R20, 0x8, RZ ;  /* 0x0000000814067824 */ /* 0x002fca00078e00ff */
[----:B--2---:R-:W-:Y:S02]  /*8e50*/  LOP3.LUT R4, R2, 0x8, R6, 0xf8, !PT ;  /* 0x0000000802047812 */ /* 0x004fe400078ef806 */
[----:B------:R-:W-:Y:S01]  /*8e60*/  SHF.R.U32.HI R6, RZ, 0x3, R2 ;  /* 0x00000003ff067819 */ /* 0x000fe20000011602 */
[----:B------:R-:W-:-:S03]  /*8e70*/  IMAD.MOV.U32 R2, RZ, RZ, 0x10 ;  /* 0x00000010ff027424 */ /* 0x000fc600078e00ff */
[----:B------:R-:W-:Y:S01]  /*8e80*/  LOP3.LUT R4, R4, R6, RZ, 0x3c, !PT ;  /* 0x0000000604047212 */ /* 0x000fe200078e3cff */
[----:B------:R-:W-:Y:S01]  /*8e90*/  IMAD.SHL.U32 R6, R0, 0x40, RZ ;  /* 0x0000004000067824 */ /* 0x000fe200078e00ff */
[----:B------:R-:W-:Y:S01]  /*8ea0*/  SEL R2, R2, 0xfffffff0, !P1 ;  /* 0xfffffff002027807 */ /* 0x000fe20004800000 */
[----:B------:R-:W-:-:S03]  /*8eb0*/  IMAD.MOV.U32 R0, RZ, RZ, 0x20 ;  /* 0x00000020ff007424 */ /* 0x000fc600078e00ff */
[----:B------:R-:W-:Y:S02]  /*8ec0*/  LOP3.LUT R4, R4, 0xfffffe00, R6, 0xf8, !PT ;  /* 0xfffffe0004047812 */ /* 0x000fe400078ef806 */
[----:B------:R-:W-:Y:S02]  /*8ed0*/  SEL R6, RZ, 0x10, P4 ;  /* 0x00000010ff067807 */ /* 0x000fe40002000000 */
[----:B------:R-:W-:Y:S01]  /*8ee0*/  SEL R0, R0, 0xffffffe0, !P2 ;  /* 0xffffffe000007807 */ /* 0x000fe20005000000 */
[----:B------:R-:W-:Y:S05]  /*8ef0*/  @P0 BRA `(.L_x_108) ;  /* 0x0000002000000947 */ /* 0x000fea0003800000 */
[----:B------:R-:W-:-:S04]  /*8f00*/  DEPBAR.LE SB0, 0x1 ;  /* 0x000080400000791a */ /* 0x000fc80000000000 */
[----:B------:R-:W-:Y:S05]  /*8f10*/  BRA `(.L_x_109) ;  /* 0x000036b000007947 */ /* 0x000fea0003800000 */
.L_x_108:
[----:B------:R-:W-:Y:S01]  /*8f20*/  USHF.R.S32.HI UR30, URZ, 0x1f, UR13 ;  /* 0x0000001f3f1e7899 */ /* 0x000fe2000801140d */
[----:B------:R-:W-:Y:S01]  /*8f30*/  BSSY B2, `(.L_x_109) ;  /* 0x0000369000027945 */ /* 0x000fe20003800000 */
[----:B------:R-:W-:Y:S01]  /*8f40*/  ULDC.64 UR16, c[0x0][0x280] ;  /* 0x0000a00000107ab9 */ /* 0x000fe20000000a00 */
[----:B------:R-:W-:Y:S01]  /*8f50*/  SHF.L.U32 R22, R9, 0x1, RZ ;  /* 0x0000000109167819 */ /* 0x000fe200000006ff */
[----:B------:R-:W-:Y:S02]  /*8f60*/  ULDC.64 UR4, c[0x0][0x290] ;  /* 0x0000a40000047ab9 */ /* 0x000fe40000000a00 */
[----:B------:R-:W-:Y:S02]  /*8f70*/  UIMAD UR25, UR30, UR16, URZ ;  /* 0x000000101e1972a4 */ /* 0x000fe4000f8e023f */
[----:B------:R-:W-:Y:S02]  /*8f80*/  UIMAD UR30, UR30, UR4, URZ ;  /* 0x000000041e1e72a4 */ /* 0x000fe4000f8e023f */
[----:B------:R-:W-:-:S02]  /*8f90*/  UIMAD.WIDE.U32 UR32, UR13, UR16, URZ ;  /* 0x000000100d2072a5 */ /* 0x000fc4000f8e003f */
[----:B------:R-:W-:Y:S02]  /*8fa0*/  UIMAD UR25, UR13, UR17, UR25 ;  /* 0x000000110d1972a4 */ /* 0x000fe4000f8e0219 */
[----:B------:R-:W-:Y:S02]  /*8fb0*/  UIMAD.WIDE.U32 UR34, UR13, UR4, URZ ;  /* 0x000000040d2272a5 */ /* 0x000fe4000f8e003f */
[----:B------:R-:W-:Y:S02]  /*8fc0*/  UIMAD UR30, UR13, UR5, UR30 ;  /* 0x000000050d1e72a4 */ /* 0x000fe4000f8e021e */
[----:B------:R-:W-:Y:S02]  /*8fd0*/  ULDC.64 UR16, c[0x0][0x270] ;  /* 0x00009c0000107ab9 */ /* 0x000fe40000000a00 */
[----:B------:R-:W-:Y:S02]  /*8fe0*/  ULDC.U8 UR13, c[0x0][0x298] ;  /* 0x0000a600000d7ab9 */ /* 0x000fe40000000000 */
[----:B------:R-:W-:Y:S01]  /*8ff0*/  ISETP.NE.AND P0, PT, RZ, UR13, PT ;  /* 0x0000000dff007c0c */ /* 0x000fe2000bf05270 */
[----:B------:R-:W-:-:S02]  /*9000*/  ULDC.64 UR4, c[0x0][0x288] ;  /* 0x0000a20000047ab9 */ /* 0x000fc40000000a00 */
[----:B------:R-:W-:Y:S02]  /*9010*/  ULEA UR16, UP1, UR32, UR16, 0x1 ;  /* 0x0000001020107291 */ /* 0x000fe4000f82083f */
[----:B------:R-:W-:Y:S02]  /*9020*/  ULEA UR4, UP0, UR34, UR4, 0x1 ;  /* 0x0000000422047291 */ /* 0x000fe4000f80083f */
[----:B------:R-:W-:Y:S02]  /*9030*/  UIADD3 UR25, UR25, UR33, URZ ;  /* 0x0000002119197290 */ /* 0x000fe4000fffe03f */
[----:B------:R-:W-:Y:S02]  /*9040*/  UIADD3 UR30, UR30, UR35, URZ ;  /* 0x000000231e1e7290 */ /* 0x000fe4000fffe03f */
[----:B------:R-:W-:Y:S02]  /*9050*/  ULEA.HI.X UR17, UR32, UR17, UR25, 0x1, UP1 ;  /* 0x0000001120117291 */ /* 0x000fe400088f0c19 */
[----:B------:R-:W-:Y:S01]  /*9060*/  ULEA.HI.X UR5, UR34, UR5, UR30, 0x1, UP0 ;  /* 0x0000000522057291 */ /* 0x000fe200080f0c1e */
[----:B------:R-:W-:Y:S05]  /*9070*/  @!P0 BRA `(.L_x_110) ;  /* 0x0000198000008947 */ /* 0x000fea0003800000 */
[----:B------:R-:W-:Y:S01]  /*9080*/  ISETP.NE.AND P1, PT, R12, RZ, PT ;  /* 0x000000ff0c00720c */ /* 0x000fe20003f25270 */
[----:B------:R-:W-:Y:S01]  /*9090*/  IMAD.U32 R26, RZ, RZ, UR16 ;  /* 0x00000010ff1a7e24 */ /* 0x000fe2000f8e00ff */
[----:B------:R-:W-:Y:S01]  /*90a0*/  MOV R27, UR17 ;  /* 0x00000011001b7c02 */ /* 0x000fe20008000f00 */
[----:B------:R-:W-:Y:S01]  /*90b0*/  IMAD.U32 R24, RZ, RZ, UR4 ;  /* 0x00000004ff187e24 */ /* 0x000fe2000f8e00ff */
[----:B------:R-:W-:Y:S01]  /*90c0*/  MOV R25, UR5 ;  /* 0x0000000500197c02 */ /* 0x000fe20008000f00 */
[----:B------:R-:W-:Y:S01]  /*90d0*/  BSSY B0, `(.L_x_111) ;  /* 0x0000017000007945 */ /* 0x000fe20003800000 */
[----:B------:R-:W-:Y:S01]  /*90e0*/  IMAD.SHL.U32 R16, R3, 0x4, RZ ;  /* 0x0000000403107824 */ /* 0x000fe200078e00ff */
[----:B------:R-:W-:Y:S01]  /*90f0*/  CS2R R14, SRZ ;  /* 0x00000000000e7805 */ /* 0x000fe2000001ff00 */
[----:B------:R-:W-:Y:S01]  /*9100*/  CS2R R18, SRZ ;  /* 0x0000000000127805 */ /* 0x000fe2000001ff00 */
[----:B------:R-:W-:Y:S01]  /*9110*/  CS2R R34, SRZ ;  /* 0x0000000000227805 */ /* 0x000fe2000001ff00 */
[----:B------:R-:W-:-:S03]  /*9120*/  CS2R R12, SRZ ;  /* 0x00000000000c7805 */ /* 0x000fc6000001ff00 */
[----:B------:R-:W-:Y:S05]  /*9130*/  @P1 BRA `(.L_x_112) ;  /* 0x0000010000001947 */ /* 0x000fea0003800000 */
[C---:B------:R-:W-:Y:S01]  /*9140*/  IADD3 R14, R16.reuse, 0x20, RZ ;  /* 0x00000020100e7810 */ /* 0x040fe20007ffe0ff */
[----:B------:R-:W-:Y:S01]  /*9150*/  CS2R R34, SRZ ;  /* 0x0000000000227805 */ /* 0x000fe2000001ff00 */
[----:B------:R-:W-:Y:S02]  /*9160*/  ISETP.GE.AND P1, PT, R16, c[0x0][0x27c], PT ;  /* 0x00009f0010007a0c */ /* 0x000fe40003f26270 */
[----:B------:R-:W-:-:S11]  /*9170*/  ISETP.GE.AND P0, PT, R14, c[0x0][0x27c], PT ;  /* 0x00009f000e007a0c */ /* 0x000fd60003f06270 */
[----:B------:R-:W-:Y:S02]  /*9180*/  @!P1 IMAD.WIDE R28, R16, 0x2, R26 ;  /* 0x00000002101c9825 */ /* 0x000fe400078e021a */
[----:B------:R-:W-:-:S03]  /*9190*/  @!P0 SHF.R.S32.HI R15, RZ, 0x1f, R14 ;  /* 0x0000001fff0f8819 */ /* 0x000fc6000001140e */
[----:B------:R1:W5:Y:S01]  /*91a0*/  @!P1 LD.E.64 R18, [R28.64] ;  /* 0x000000141c129980 */ /* 0x000362000c101b00 */
[----:B------:R-:W-:-:S04]  /*91b0*/  @!P0 LEA.HI R14, R15, R14, RZ, 0x2 ;  /* 0x0000000e0f0e8211 */ /* 0x000fc800078f10ff */
[----:B------:R-:W-:-:S05]  /*91c0*/  @!P0 LOP3.LUT R14, R14, 0xfffffffc, RZ, 0xc0, !PT ;  /* 0xfffffffc0e0e8812 */ /* 0x000fca00078ec0ff */
[----:B------:R-:W-:-:S04]  /*91d0*/  @!P0 IMAD.WIDE R26, R14, 0x2, R26 ;  /* 0x000000020e1a8825 */ /* 0x000fc800078e021a */
[--C-:B------:R-:W-:Y:S02]  /*91e0*/  @!P0 IMAD.WIDE R30, R14, 0x2, R24.reuse ;  /* 0x000000020e1e8825 */ /* 0x100fe400078e0218 */
[----:B------:R-:W-:Y:S02]  /*91f0*/  CS2R R14, SRZ ;  /* 0x00000000000e7805 */ /* 0x000fe4000001ff00 */
[----:B------:R-:W-:Y:S01]  /*9200*/  @!P1 IMAD.WIDE R24, R16, 0x2, R24 ;  /* 0x0000000210189825 */ /* 0x000fe200078e0218 */
[----:B------:R1:W5:Y:S04]  /*9210*/  @!P0 LD.E.64 R34, [R30.64] ;  /* 0x000000141e228980 */ /* 0x000368000c101b00 */
[----:B------:R1:W5:Y:S04]  /*9220*/  @!P1 LD.E.64 R12, [R24.64] ;  /* 0x00000014180c9980 */ /* 0x000368000c101b00 */
[----:B------:R1:W5:Y:S02]  /*9230*/  @!P0 LD.E.64 R14, [R26.64] ;  /* 0x000000141a0e8980 */ /* 0x000364000c101b00 */
.L_x_112:
[----:B------:R-:W-:Y:S05]  /*9240*/  BSYNC B0 ;  /* 0x0000000000007941 */ /* 0x000fea0003800000 */
.L_x_111:
[----:B------:R-:W-:Y:S01]  /*9250*/  UIMAD UR4, UR12, -0x80, UR18 ;  /* 0xffffff800c0478a4 */ /* 0x000fe2000f8e0212 */
[--C-:B-1---5:R-:W-:Y:S01]  /*9260*/  SHF.R.U64 R27, R18, 0x10, R19.reuse ;  /* 0x00000010121b7819 */ /* 0x122fe20000001213 */
[--C-:B------:R-:W-:Y:S01]  /*9270*/  IMAD.MOV.U32 R30, RZ, RZ, R19.reuse ;  /* 0x000000ffff1e7224 */ /* 0x100fe200078e0013 */
[----:B------:R-:W-:Y:S01]  /*9280*/  SHF.R.U32.HI R26, RZ, 0x10, R19 ;  /* 0x00000010ff1a7819 */ /* 0x000fe20000011613 */
[----:B------:R-:W-:Y:S01]  /*9290*/  UISETP.LT.AND UP0, UPT, UR4, 0x80, UPT ;  /* 0x000000800400788c */ /* 0x000fe2000bf01270 */
[----:B------:R-:W-:Y:S01]  /*92a0*/  IMAD.MOV.U32 R29, RZ, RZ, R14 ;  /* 0x000000ffff1d7224 */ /* 0x000fe200078e000e */
[--C-:B------:R-:W-:Y:S01]  /*92b0*/  SHF.R.U64 R23, R14, 0x10, R15.reuse ;  /* 0x000000100e177819 */ /* 0x100fe2000000120f */
[--C-:B------:R-:W-:Y:S01]  /*92c0*/  IMAD.MOV.U32 R28, RZ, RZ, R15.reuse ;  /* 0x000000ffff1c7224 */ /* 0x100fe200078e000f */
[----:B------:R-:W-:Y:S01]  /*92d0*/  USEL UR4, UR4, 0x80, UP0 ;  /* 0x0000008004047887 */ /* 0x000fe20008000000 */
[----:B------:R-:W-:Y:S01]  /*92e0*/  SHF.R.U32.HI R19, RZ, 0x10, R15 ;  /* 0x00000010ff137819 */ /* 0x000fe2000001160f */
[----:B------:R-:W-:Y:S01]  /*92f0*/  IMAD.MOV.U32 R15, RZ, RZ, R12 ;  /* 0x000000ffff0f7224 */ /* 0x000fe200078e000c */
[--C-:B------:R-:W-:Y:S01]  /*9300*/  SHF.R.U64 R25, R12, 0x10, R13.reuse ;  /* 0x000000100c197819 */ /* 0x100fe2000000120d */
[--C-:B------:R-:W-:Y:S01]  /*9310*/  IMAD.MOV.U32 R14, RZ, RZ, R13.reuse ;  /* 0x000000ffff0e7224 */ /* 0x100fe200078e000d */
[----:B------:R-:W-:Y:S01]  /*9320*/  SHF.R.U32.HI R24, RZ, 0x10, R13 ;  /* 0x00000010ff187819 */ /* 0x000fe2000001160d */
[----:B------:R-:W-:Y:S01]  /*9330*/  IMAD.MOV.U32 R31, RZ, RZ, R18 ;  /* 0x000000ffff1f7224 */ /* 0x000fe200078e0012 */
[----:B------:R-:W-:Y:S01]  /*9340*/  ISETP.GE.AND P0, PT, R10, UR4, PT ;  /* 0x000000040a007c0c */ /* 0x000fe2000bf06270 */
[----:B------:R-:W-:Y:S01]  /*9350*/  IMAD.MOV.U32 R13, RZ, RZ, R34 ;  /* 0x000000ffff0d7224 */ /* 0x000fe200078e0022 */
[----:B------:R-:W-:-:S04]  /*9360*/  DEPBAR.LE SB0, 0x1 ;  /* 0x000080400000791a */ /* 0x000fc80000000000 */
[--C-:B------:R-:W-:Y:S01]  /*9370*/  IMAD.MOV.U32 R12, RZ, RZ, R35.reuse ;  /* 0x000000ffff0c7224 */ /* 0x100fe200078e0023 */
[--C-:B------:R-:W-:Y:S01]  /*9380*/  SHF.R.U64 R18, R34, 0x10, R35.reuse ;  /* 0x0000001022127819 */ /* 0x100fe20000001223 */
[----:B------:R-:W-:Y:S01]  /*9390*/  BSSY B1, `(.L_x_113) ;  /* 0x000005f000017945 */ /* 0x000fe20003800000 */
[----:B------:R-:W-:Y:S02]  /*93a0*/  SHF.R.U32.HI R17, RZ, 0x10, R35 ;  /* 0x00000010ff117819 */ /* 0x000fe40000011623 */
[----:B------:R-:W-:Y:S02]  /*93b0*/  PRMT R27, R31, 0x5410, R27 ;  /* 0x000054101f1b7816 */ /* 0x000fe4000000001b */
[----:B------:R-:W-:Y:S02]  /*93c0*/  PRMT R26, R30, 0x5410, R26 ;  /* 0x000054101e1a7816 */ /* 0x000fe4000000001a */
[----:B------:R-:W-:Y:S02]  /*93d0*/  PRMT R23, R29, 0x5410, R23 ;  /* 0x000054101d177816 */ /* 0x000fe40000000017 */
[----:B------:R-:W-:-:S02]  /*93e0*/  PRMT R19, R28, 0x5410, R19 ;  /* 0x000054101c137816 */ /* 0x000fc40000000013 */
[----:B------:R-:W-:Y:S02]  /*93f0*/  PRMT R25, R15, 0x5410, R25 ;  /* 0x000054100f197816 */ /* 0x000fe40000000019 */
[----:B------:R-:W-:Y:S02]  /*9400*/  PRMT R24, R14, 0x5410, R24 ;  /* 0x000054100e187816 */ /* 0x000fe40000000018 */
[----:B------:R-:W-:Y:S02]  /*9410*/  PRMT R18, R13, 0x5410, R18 ;  /* 0x000054100d127816 */ /* 0x000fe40000000012 */
[----:B------:R-:W-:Y:S01]  /*9420*/  PRMT R17, R12, 0x5410, R17 ;  /* 0x000054100c117816 */ /* 0x000fe20000000011 */
[----:B------:R-:W-:Y:S06]  /*9430*/  BAR.SYNC.DEFER_BLOCKING 0x0 ;  /* 0x0000000000007b1d */ /* 0x000fec0000010000 */
[----:B------:R-:W-:Y:S05]  /*9440*/  @P0 BRA `(.L_x_114) ;  /* 0x0000053000000947 */ /* 0x000fea0003800000 */
[----:B------:R-:W-:Y:S01]  /*9450*/  ISETP.GE.AND P0, PT, R16, c[0x0][0x27c], PT ;  /* 0x00009f0010007a0c */ /* 0x000fe20003f06270 */
[----:B------:R-:W-:-:S12]  /*9460*/  BSSY B0, `(.L_x_115) ;  /* 0x0000028000007945 */ /* 0x000fd80003800000 */
[----:B------:R-:W-:Y:S05]  /*9470*/  @P0 BRA `(.L_x_116) ;  /* 0x0000026000000947 */ /* 0x000fea0003800000 */
[----:B------:R-:W1:Y:S01]  /*9480*/  LDS.128 R12, [R22+0x100] ;  /* 0x00010000160c7984 */ /* 0x000e620000000c00 */
[----:B------:R-:W-:Y:S01]  /*9490*/  SHF.L.U32 R34, R27, 0x10, RZ ;  /* 0x000000101b227819 */ /* 0x000fe200000006ff */
[C---:B------:R-:W-:Y:S01]  /*94a0*/  IMAD.U32 R31, R25.reuse, 0x10000, RZ ;  /* 0x00010000191f7824 */ /* 0x040fe200078e00ff */
[----:B------:R-:W-:Y:S02]  /*94b0*/  LOP3.LUT R30, R25, 0xffff0000, RZ, 0xc0, !PT ;  /* 0xffff0000191e7812 */ /* 0x000fe400078ec0ff */
[----:B------:R-:W-:Y:S02]  /*94c0*/  LOP3.LUT R33, R27, 0xffff0000, RZ, 0xc0, !PT ;  /* 0xffff00001b217812 */ /* 0x000fe400078ec0ff */
[C---:B-1----:R-:W-:Y:S02]  /*94d0*/  LOP3.LUT R28, R12.reuse, 0xffff0000, RZ, 0xc0, !PT ;  /* 0xffff00000c1c7812 */ /* 0x042fe400078ec0ff */
[----:B------:R-:W-:Y:S02]  /*94e0*/  LOP3.LUT R37, R13, 0xffff0000, RZ, 0xc0, !PT ;  /* 0xffff00000d257812 */ /* 0x000fe400078ec0ff */
[----:B------:R-:W-:-:S02]  /*94f0*/  SHF.L.U32 R29, R12, 0x10, RZ ;  /* 0x000000100c1d7819 */ /* 0x000fc400000006ff */
[----:B------:R-:W-:Y:S01]  /*9500*/  SHF.L.U32 R12, R13, 0x10, RZ ;  /* 0x000000100d0c7819 */ /* 0x000fe200000006ff */
[-C--:B------:R-:W-:Y:S01]  /*9510*/  FMUL.FTZ R13, R28, R31.reuse ;  /* 0x0000001f1c0d7220 */ /* 0x080fe20000410000 */
[----:B------:R-:W-:Y:S01]  /*9520*/  SHF.L.U32 R36, R14, 0x10, RZ ;  /* 0x000000100e247819 */ /* 0x000fe200000006ff */
[----:B------:R-:W-:Y:S01]  /*9530*/  FMUL.FTZ R28, R28, R34 ;  /* 0x000000221c1c7220 */ /* 0x000fe20000410000 */
[----:B------:R-:W-:Y:S01]  /*9540*/  LOP3.LUT R35, R14, 0xffff0000, RZ, 0xc0, !PT ;  /* 0xffff00000e237812 */ /* 0x000fe200078ec0ff */
[C---:B------:R-:W-:Y:S01]  /*9550*/  IMAD.U32 R14, R15.reuse, 0x10000, RZ ;  /* 0x000100000f0e7824 */ /* 0x040fe200078e00ff */
[----:B------:R-:W-:Y:S01]  /*9560*/  LOP3.LUT R38, R15, 0xffff0000, RZ, 0xc0, !PT ;  /* 0xffff00000f267812 */ /* 0x000fe200078ec0ff */
[----:B------:R-:W-:Y:S02]  /*9570*/  FMUL.FTZ R15, R37, R30 ;  /* 0x0000001e250f7220 */ /* 0x000fe40000410000 */
[C---:B------:R-:W-:Y:S01]  /*9580*/  FFMA.FTZ R13, R29.reuse, R34, -R13 ;  /* 0x000000221d0d7223 */ /* 0x040fe2000001080d */
[----:B------:R-:W-:Y:S01]  /*9590*/  SHF.L.U32 R34, R26, 0x10, RZ ;  /* 0x000000101a227819 */ /* 0x000fe200000006ff */
[----:B------:R-:W-:Y:S01]  /*95a0*/  FFMA.FTZ R28, R29, R31, R28 ;  /* 0x0000001f1d1c7223 */ /* 0x000fe2000001001c */
[C---:B------:R-:W-:Y:S01]  /*95b0*/  SHF.L.U32 R31, R24.reuse, 0x10, RZ ;  /* 0x00000010181f7819 */ /* 0x040fe200000006ff */
[-C--:B------:R-:W-:Y:S01]  /*95c0*/  FMUL.FTZ R37, R37, R33.reuse ;  /* 0x0000002125257220 */ /* 0x080fe20000410000 */
[----:B------:R-:W-:Y:S01]  /*95d0*/  LOP3.LUT R29, R24, 0xffff0000, RZ, 0xc0, !PT ;  /* 0xffff0000181d7812 */ /* 0x000fe200078ec0ff */
[----:B------:R-:W-:Y:S01]  /*95e0*/  FFMA.FTZ R15, R12, R33, -R15 ;  /* 0x000000210c0f7223 */ /* 0x000fe2000001080f */
[----:B------:R-:W-:Y:S01]  /*95f0*/  LOP3.LUT R33, R26, 0xffff0000, RZ, 0xc0, !PT ;  /* 0xffff00001a217812 */ /* 0x000fe200078ec0ff */
[----:B------:R-:W-:-:S02]  /*9600*/  FFMA.FTZ R37, R12, R30, R37 ;  /* 0x0000001e0c257223 */ /* 0x000fc40000010025 */
[C---:B------:R-:W-:Y:S02]  /*9610*/  FMUL.FTZ R12, R35.reuse, R31 ;  /* 0x0000001f230c7220 */ /* 0x040fe40000410000 */
[C---:B------:R-:W-:Y:S02]  /*9620*/  FMUL.FTZ R30, R38.reuse, R29 ;  /* 0x0000001d261e7220 */ /* 0x040fe40000410000 */
[-C--:B------:R-:W-:Y:S02]  /*9630*/  FMUL.FTZ R35, R35, R34.reuse ;  /* 0x0000002223237220 */ /* 0x080fe40000410000 */
[----:B------:R-:W-:Y:S02]  /*9640*/  FMUL.FTZ R38, R38, R33 ;  /* 0x0000002126267220 */ /* 0x000fe40000410000 */
[----:B------:R-:W-:Y:S01]  /*9650*/  FFMA.FTZ R34, R36, R34, -R12 ;  /* 0x0000002224227223 */ /* 0x000fe2000001080c */
[----:B------:R-:W-:Y:S01]  /*9660*/  F2FP.BF16.PACK_AB R12, R28, R13 ;  /* 0x0000000d1c0c723e */ /* 0x000fe200000010ff */
[----:B------:R-:W-:Y:S01]  /*9670*/  FFMA.FTZ R35, R36, R31, R35 ;  /* 0x0000001f24237223 */ /* 0x000fe20000010023 */
[----:B------:R-:W-:Y:S01]  /*9680*/  F2FP.BF16.PACK_AB R13, R37, R15 ;  /* 0x0000000f250d723e */ /* 0x000fe200000010ff */
[----:B------:R-:W-:-:S02]  /*9690*/  FFMA.FTZ R30, R14, R33, -R30 ;  /* 0x000000210e1e7223 */ /* 0x000fc4000001081e */
[----:B------:R-:W-:Y:S01]  /*96a0*/  FFMA.FTZ R38, R14, R29, R38 ;  /* 0x0000001d0e267223 */ /* 0x000fe20000010026 */
[----:B------:R-:W-:-:S04]  /*96b0*/  F2FP.BF16.PACK_AB R14, R35, R34 ;  /* 0x00000022230e723e */ /* 0x000fc800000010ff */
[----:B------:R-:W-:-:S05]  /*96c0*/  F2FP.BF16.PACK_AB R15, R38, R30 ;  /* 0x0000001e260f723e */ /* 0x000fca00000010ff */
[----:B------:R1:W-:Y:S02]  /*96d0*/  STS.128 [R22+0x100], R12 ;  /* 0x0001000c16007388 */ /* 0x0003e40000000c00 */
.L_x_116:
[----:B------:R-:W-:Y:S05]  /*96e0*/  BSYNC B0 ;  /* 0x0000000000007941 */ /* 0x000fea0003800000 */
.L_x_115:
[----:B-1----:R-:W-:-:S04]  /*96f0*/  IADD3 R12, R16, 0x20, RZ ;  /* 0x00000020100c7810 */ /* 0x002fc80007ffe0ff */
[----:B------:R-:W-:-:S13]  /*9700*/  ISETP.GE.AND P0, PT, R12, c[0x0][0x27c], PT ;  /* 0x00009f000c007a0c */ /* 0x000fda0003f06270 */
[----:B------:R-:W-:Y:S05]  /*9710*/  @P0 BRA `(.L_x_114) ;  /* 0x0000026000000947 */ /* 0x000fea0003800000 */
[----:B------:R-:W1:Y:S01]  /*9720*/  LDS.128 R12, [R22+0x4100] ;  /* 0x00410000160c7984 */ /* 0x000e620000000c00 */
[C---:B------:R-:W-:Y:S01]  /*9730*/  SHF.L.U32 R34, R23.reuse, 0x10, RZ ;  /* 0x0000001017227819 */ /* 0x040fe200000006ff */
        /* <DEDUP_REMOVED lines=14> */
[----:B------:R-:W-:Y:S01]  /*9820*/  FFMA.FTZ R13, R29, R34, -R13 ;  /* 0x000000221d0d7223 */ /* 0x000fe2000001080d */
[----:B------:R-:W-:Y:S01]  /*9830*/  SHF.L.U32 R34, R19, 0x10, RZ ;  /* 0x0000001013227819 */ /* 0x000fe200000006ff */
[----:B------:R-:W-:Y:S01]  /*9840*/  FFMA.FTZ R28, R29, R31, R28 ;  /* 0x0000001f1d1c7223 */ /* 0x000fe2000001001c */
[----:B------:R-:W-:Y:S01]  /*9850*/  SHF.L.U32 R31, R17, 0x10, RZ ;  /* 0x00000010111f7819 */ /* 0x000fe200000006ff */
[-C--:B------:R-:W-:Y:S01]  /*9860*/  FMUL.FTZ R37, R37, R33.reuse ;  /* 0x0000002125257220 */ /* 0x080fe20000410000 */
[----:B------:R-:W-:Y:S01]  /*9870*/  LOP3.LUT R29, R17, 0xffff0000, RZ, 0xc0, !PT ;  /* 0xffff0000111d7812 */ /* 0x000fe200078ec0ff */
[C---:B------:R-:W-:Y:S01]  /*9880*/  FFMA.FTZ R15, R12.reuse, R33, -R15 ;  /* 0x000000210c0f7223 */ /* 0x040fe2000001080f */
        /* <DEDUP_REMOVED lines=15> */
.L_x_114:
[----:B------:R-:W-:Y:S05]  /*9980*/  BSYNC B1 ;  /* 0x0000000000017941 */ /* 0x000fea0003800000 */
.L_x_113:
[----:B-1----:R-:W-:Y:S01]  /*9990*/  IADD3 R12, R10, 0x20, RZ ;  /* 0x000000200a0c7810 */ /* 0x002fe20007ffe0ff */
[----:B------:R-:W-:Y:S03]  /*99a0*/  BSSY B1, `(.L_x_117) ;  /* 0x0000056000017945 */ /* 0x000fe60003800000 */
[----:B------:R-:W-:-:S13]  /*99b0*/  ISETP.GE.AND P0, PT, R12, UR4, PT ;  /* 0x000000040c007c0c */ /* 0x000fda000bf06270 */
[----:B------:R-:W-:Y:S05]  /*99c0*/  @P0 BRA `(.L_x_118) ;  /* 0x0000053000000947 */ /* 0x000fea0003800000 */
[----:B------:R-:W-:Y:S01]  /*99d0*/  ISETP.GE.AND P0, PT, R16, c[0x0][0x27c], PT ;  /* 0x00009f0010007a0c */ /* 0x000fe20003f06270 */
[----:B------:R-:W-:-:S12]  /*99e0*/  BSSY B0, `(.L_x_119) ;  /* 0x0000028000007945 */ /* 0x000fd80003800000 */
[----:B------:R-:W-:Y:S05]  /*99f0*/  @P0 BRA `(.L_x_120) ;  /* 0x0000026000000947 */ /* 0x000fea0003800000 */
[----:B------:R-:W1:Y:S01]  /*9a00*/  LDS.128 R12, [R22+0x1100] ;  /* 0x00110000160c7984 */ /* 0x000e620000000c00 */
[----:B------:R-:W-:Y:S01]  /*9a10*/  SHF.L.U32 R33, R27, 0x10, RZ ;  /* 0x000000101b217819 */ /* 0x000fe200000006ff */
[----:B------:R-:W-:Y:S01]  /*9a20*/  IMAD.U32 R30, R25, 0x10000, RZ ;  /* 0x00010000191e7824 */ /* 0x000fe200078e00ff */
[----:B------:R-:W-:Y:S02]  /*9a30*/  LOP3.LUT R31, R27, 0xffff0000, RZ, 0xc0, !PT ;  /* 0xffff00001b1f7812 */ /* 0x000fe400078ec0ff */
[C---:B-1----:R-:W-:Y:S01]  /*9a40*/  LOP3.LUT R28, R12.reuse, 0xffff0000, RZ, 0xc0, !PT ;  /* 0xffff00000c1c7812 */ /* 0x042fe200078ec0ff */
[----:B------:R-:W-:Y:S01]  /*9a50*/  IMAD.U32 R34, R15, 0x10000, RZ ;  /* 0x000100000f227824 */ /* 0x000fe200078e00ff */
[----:B------:R-:W-:Y:S02]  /*9a60*/  SHF.L.U32 R29, R12, 0x10, RZ ;  /* 0x000000100c1d7819 */ /* 0x000fe400000006ff */
[C---:B------:R-:W-:Y:S02]  /*9a70*/  SHF.L.U32 R12, R13.reuse, 0x10, RZ ;  /* 0x000000100d0c7819 */ /* 0x040fe400000006ff */
[----:B------:R-:W-:-:S02]  /*9a80*/  LOP3.LUT R37, R13, 0xffff0000, RZ, 0xc0, !PT ;  /* 0xffff00000d257812 */ /* 0x000fc400078ec0ff */
[----:B------:R-:W-:Y:S02]  /*9a90*/  LOP3.LUT R13, R25, 0xffff0000, RZ, 0xc0, !PT ;  /* 0xffff0000190d7812 */ /* 0x000fe400078ec0ff */
[C---:B------:R-:W-:Y:S02]  /*9aa0*/  SHF.L.U32 R36, R14.reuse, 0x10, RZ ;  /* 0x000000100e247819 */ /* 0x040fe400000006ff */
[----:B------:R-:W-:Y:S01]  /*9ab0*/  LOP3.LUT R35, R14, 0xffff0000, RZ, 0xc0, !PT ;  /* 0xffff00000e237812 */ /* 0x000fe200078ec0ff */
[-C--:B------:R-:W-:Y:S01]  /*9ac0*/  FMUL.FTZ R14, R30, R28.reuse ;  /* 0x0000001c1e0e7220 */ /* 0x080fe20000410000 */
[----:B------:R-:W-:Y:S01]  /*9ad0*/  LOP3.LUT R38, R15, 0xffff0000, RZ, 0xc0, !PT ;  /* 0xffff00000f267812 */ /* 0x000fe200078ec0ff */
[----:B------:R-:W-:Y:S02]  /*9ae0*/  FMUL.FTZ R28, R33, R28 ;  /* 0x0000001c211c7220 */ /* 0x000fe40000410000 */
[----:B------:R-:W-:Y:S02]  /*9af0*/  FMUL.FTZ R15, R13, R37 ;  /* 0x000000250d0f7220 */ /* 0x000fe40000410000 */
[-C--:B------:R-:W-:Y:S01]  /*9b00*/  FFMA.FTZ R14, R33, R29.reuse, -R14 ;  /* 0x0000001d210e7223 */ /* 0x080fe2000001080e */
[----:B------:R-:W-:Y:S01]  /*9b10*/  SHF.L.U32 R33, R26, 0x10, RZ ;  /* 0x000000101a217819 */ /* 0x000fe200000006ff */
[----:B------:R-:W-:Y:S01]  /*9b20*/  FFMA.FTZ R28, R30, R29, R28 ;  /* 0x0000001d1e1c7223 */ /* 0x000fe2000001001c */
[C---:B------:R-:W-:Y:S01]  /*9b30*/  SHF.L.U32 R30, R24.reuse, 0x10, RZ ;  /* 0x00000010181e7819 */ /* 0x040fe200000006ff */
[C---:B------:R-:W-:Y:S01]  /*9b40*/  FMUL.FTZ R37, R31.reuse, R37 ;  /* 0x000000251f257220 */ /* 0x040fe20000410000 */
[----:B------:R-:W-:Y:S01]  /*9b50*/  LOP3.LUT R29, R24, 0xffff0000, RZ, 0xc0, !PT ;  /* 0xffff0000181d7812 */ /* 0x000fe200078ec0ff */
[-C--:B------:R-:W-:Y:S01]  /*9b60*/  FFMA.FTZ R15, R31, R12.reuse, -R15 ;  /* 0x0000000c1f0f7223 */ /* 0x080fe2000001080f */
[----:B------:R-:W-:Y:S01]  /*9b70*/  LOP3.LUT R31, R26, 0xffff0000, RZ, 0xc0, !PT ;  /* 0xffff00001a1f7812 */ /* 0x000fe200078ec0ff */
[----:B------:R-:W-:-:S02]  /*9b80*/  FFMA.FTZ R13, R13, R12, R37 ;  /* 0x0000000c0d0d7223 */ /* 0x000fc40000010025 */
[-C--:B------:R-:W-:Y:S02]  /*9b90*/  FMUL.FTZ R12, R30, R35.reuse ;  /* 0x000000231e0c7220 */ /* 0x080fe40000410000 */
[----:B------:R-:W-:Y:S01]  /*9ba0*/  FMUL.FTZ R37, R33, R35 ;  /* 0x0000002321257220 */ /* 0x000fe20000410000 */
[----:B------:R-:W-:Y:S01]  /*9bb0*/  F2FP.BF16.PACK_AB R13, R13, R15 ;  /* 0x0000000f0d0d723e */ /* 0x000fe200000010ff */
[-C--:B------:R-:W-:Y:S02]  /*9bc0*/  FMUL.FTZ R35, R29, R38.reuse ;  /* 0x000000261d237220 */ /* 0x080fe40000410000 */
[----:B------:R-:W-:Y:S02]  /*9bd0*/  FMUL.FTZ R38, R31, R38 ;  /* 0x000000261f267220 */ /* 0x000fe40000410000 */
[----:B------:R-:W-:Y:S01]  /*9be0*/  FFMA.FTZ R33, R33, R36, -R12 ;  /* 0x0000002421217223 */ /* 0x000fe2000001080c */
[----:B------:R-:W-:Y:S01]  /*9bf0*/  F2FP.BF16.PACK_AB R12, R28, R14 ;  /* 0x0000000e1c0c723e */ /* 0x000fe200000010ff */
[----:B------:R-:W-:-:S02]  /*9c00*/  FFMA.FTZ R37, R30, R36, R37 ;  /* 0x000000241e257223 */ /* 0x000fc40000010025 */
[-C--:B------:R-:W-:Y:S02]  /*9c10*/  FFMA.FTZ R35, R31, R34.reuse, -R35 ;  /* 0x000000221f237223 */ /* 0x080fe40000010823 */
[----:B------:R-:W-:Y:S01]  /*9c20*/  FFMA.FTZ R38, R29, R34, R38 ;  /* 0x000000221d267223 */ /* 0x000fe20000010026 */
[----:B------:R-:W-:-:S04]  /*9c30*/  F2FP.BF16.PACK_AB R14, R37, R33 ;  /* 0x00000021250e723e */ /* 0x000fc800000010ff */
[----:B------:R-:W-:-:S05]  /*9c40*/  F2FP.BF16.PACK_AB R15, R38, R35 ;  /* 0x00000023260f723e */ /* 0x000fca00000010ff */
[----:B------:R1:W-:Y:S02]  /*9c50*/  STS.128 [R22+0x1100], R12 ;  /* 0x0011000c16007388 */ /* 0x0003e40000000c00 */
.L_x_120:
[----:B------:R-:W-:Y:S05]  /*9c60*/  BSYNC B0 ;  /* 0x0000000000007941 */ /* 0x000fea0003800000 */
.L_x_119:
[----:B-1----:R-:W-:-:S04]  /*9c70*/  IADD3 R12, R16, 0x20, RZ ;  /* 0x00000020100c7810 */ /* 0x002fc80007ffe0ff */
[----:B------:R-:W-:-:S13]  /*9c80*/  ISETP.GE.AND P0, PT, R12, c[0x0][0x27c], PT ;  /* 0x00009f000c007a0c */ /* 0x000fda0003f06270 */
[----:B------:R-:W-:Y:S05]  /*9c90*/  @P0 BRA `(.L_x_118) ;  /* 0x0000026000000947 */ /* 0x000fea0003800000 */
[----:B------:R-:W1:Y:S01]  /*9ca0*/  LDS.128 R12, [R22+0x5100] ;  /* 0x00510000160c7984 */ /* 0x000e620000000c00 */
[C---:B------:R-:W-:Y:S01]  /*9cb0*/  SHF.L.U32 R33, R23.reuse, 0x10, RZ ;  /* 0x0000001017217819 */ /* 0x040fe200000006ff */
        /* <DEDUP_REMOVED lines=10> */
[CC--:B------:R-:W-:Y:S01]  /*9d60*/  FMUL.FTZ R14, R30.reuse, R28.reuse ;  /* 0x0000001c1e0e7220 */ /* 0x0c0fe20000410000 */
[----:B------:R-:W-:Y:S01]  /*9d70*/  LOP3.LUT R38, R15, 0xffff0000, RZ, 0xc0, !PT ;  /* 0xffff00000f267812 */ /* 0x000fe200078ec0ff */
[----:B------:R-:W-:Y:S02]  /*9d80*/  FMUL.FTZ R28, R33, R28 ;  /* 0x0000001c211c7220 */ /* 0x000fe40000410000 */
[----:B------:R-:W-:Y:S02]  /*9d90*/  FMUL.FTZ R15, R13, R37 ;  /* 0x000000250d0f7220 */ /* 0x000fe40000410000 */
[-C--:B------:R-:W-:Y:S01]  /*9da0*/  FFMA.FTZ R14, R33, R29.reuse, -R14 ;  /* 0x0000001d210e7223 */ /* 0x080fe2000001080e */
[----:B------:R-:W-:Y:S01]  /*9db0*/  SHF.L.U32 R33, R19, 0x10, RZ ;  /* 0x0000001013217819 */ /* 0x000fe200000006ff */
[----:B------:R-:W-:Y:S01]  /*9dc0*/  FFMA.FTZ R28, R30, R29, R28 ;  /* 0x0000001d1e1c7223 */ /* 0x000fe2000001001c */
[----:B------:R-:W-:Y:S01]  /*9dd0*/  SHF.L.U32 R30, R17, 0x10, RZ ;  /* 0x00000010111e7819 */ /* 0x000fe200000006ff */
[----:B------:R-:W-:Y:S01]  /*9de0*/  FMUL.FTZ R37, R31, R37 ;  /* 0x000000251f257220 */ /* 0x000fe20000410000 */
        /* <DEDUP_REMOVED lines=17> */
.L_x_118:
[----:B------:R-:W-:Y:S05]  /*9f00*/  BSYNC B1 ;  /* 0x0000000000017941 */ /* 0x000fea0003800000 */
.L_x_117:
        /* <DEDUP_REMOVED lines=45> */
.L_x_124:
[----:B------:R-:W-:Y:S05]  /*a1e0*/  BSYNC B0 ;  /* 0x0000000000007941 */ /* 0x000fea0003800000 */
.L_x_123:
        /* <DEDUP_REMOVED lines=41> */
.L_x_122:
[----:B------:R-:W-:Y:S05]  /*a480*/  BSYNC B1 ;  /* 0x0000000000017941 */ /* 0x000fea0003800000 */
.L_x_121:
[----:B-1----:R-:W-:-:S04]  /*a490*/  IADD3 R12, R10, 0x60, RZ ;  /* 0x000000600a0c7810 */ /* 0x002fc80007ffe0ff */
[----:B------:R-:W-:-:S13]  /*a4a0*/  ISETP.GE.AND P0, PT, R12, UR4, PT ;  /* 0x000000040c007c0c */ /* 0x000fda000bf06270 */
[----:B------:R-:W-:Y:S05]  /*a4b0*/  @P0 BRA `(.L_x_125) ;  /* 0x0000210000000947 */ /* 0x000fea0003800000 */
[----:B------:R-:W-:Y:S01]  /*a4c0*/  ISETP.GE.AND P0, PT, R16, c[0x0][0x27c], PT ;  /* 0x00009f0010007a0c */ /* 0x000fe20003f06270 */
[----:B------:R-:W-:-:S12]  /*a4d0*/  BSSY B0, `(.L_x_126) ;  /* 0x0000028000007945 */ /* 0x000fd80003800000 */
[----:B------:R-:W-:Y:S05]  /*a4e0*/  @P0 BRA `(.L_x_127) ;  /* 0x0000026000000947 */ /* 0x000fea0003800000 */
[----:B------:R-:W1:Y:S01]  /*a4f0*/  LDS.128 R12, [R22+0x3100] ;  /* 0x00310000160c7984 */ /* 0x000e620000000c00 */
[----:B------:R-:W-:Y:S02]  /*a500*/  LOP3.LUT R31, R27, 0xffff0000, RZ, 0xc0, !PT ;  /* 0xffff00001b1f7812 */ /* 0x000fe400078ec0ff */
[C---:B-1----:R-:W-:Y:S01]  /*a510*/  SHF.L.U32 R29, R12.reuse, 0x10, RZ ;  /* 0x000000100c1d7819 */ /* 0x042fe200000006ff */
[----:B------:R-:W-:Y:S01]  /*a520*/  IMAD.U32 R33, R15, 0x10000, RZ ;  /* 0x000100000f217824 */ /* 0x000fe200078e00ff */
[----:B------:R-:W-:Y:S02]  /*a530*/  LOP3.LUT R28, R12, 0xffff0000, RZ, 0xc0, !PT ;  /* 0xffff00000c1c7812 */ /* 0x000fe400078ec0ff */
[C---:B------:R-:W-:Y:S02]  /*a540*/  SHF.L.U32 R12, R13.reuse, 0x10, RZ ;  /* 0x000000100d0c7819 */ /* 0x040fe400000006ff */
[----:B------:R-:W-:Y:S02]  /*a550*/  LOP3.LUT R30, R13, 0xffff0000, RZ, 0xc0, !PT ;  /* 0xffff00000d1e7812 */ /* 0x000fe400078ec0ff */
[----:B------:R-:W-:Y:S01]  /*a560*/  SHF.L.U32 R13, R27, 0x10, RZ ;  /* 0x000000101b0d7819 */ /* 0x000fe200000006ff */
[C---:B------:R-:W-:Y:S01]  /*a570*/  IMAD.U32 R27, R25.reuse, 0x10000, RZ ;  /* 0x00010000191b7824 */ /* 0x040fe200078e00ff */
[----:B------:R-:W-:-:S02]  /*a580*/  LOP3.LUT R25, R25, 0xffff0000, RZ, 0xc0, !PT ;  /* 0xffff000019197812 */ /* 0x000fc400078ec0ff */
[C---:B------:R-:W-:Y:S02]  /*a590*/  SHF.L.U32 R35, R14.reuse, 0x10, RZ ;  /* 0x000000100e237819 */ /* 0x040fe400000006ff */
[----:B------:R-:W-:Y:S01]  /*a5a0*/  LOP3.LUT R34, R14, 0xffff0000, RZ, 0xc0, !PT ;  /* 0xffff00000e227812 */ /* 0x000fe200078ec0ff */
[----:B------:R-:W-:Y:S01]  /*a5b0*/  FMUL.FTZ R14, R27, R28 ;  /* 0x0000001c1b0e7220 */ /* 0x000fe20000410000 */
[----:B------:R-:W-:Y:S01]  /*a5c0*/  LOP3.LUT R36, R15, 0xffff0000, RZ, 0xc0, !PT ;  /* 0xffff00000f247812 */ /* 0x000fe200078ec0ff */
[----:B------:R-:W-:Y:S02]  /*a5d0*/  FMUL.FTZ R15, R25, R30 ;  /* 0x0000001e190f7220 */ /* 0x000fe40000410000 */
[C---:B------:R-:W-:Y:S02]  /*a5e0*/  FMUL.FTZ R28, R13.reuse, R28 ;  /* 0x0000001c0d1c7220 */ /* 0x040fe40000410000 */
[-C--:B------:R-:W-:Y:S02]  /*a5f0*/  FFMA.FTZ R14, R13, R29.reuse, -R14 ;  /* 0x0000001d0d0e7223 */ /* 0x080fe4000001080e */
[----:B------:R-:W-:Y:S01]  /*a600*/  FFMA.FTZ R13, R31, R12, -R15 ;  /* 0x0000000c1f0d7223 */ /* 0x000fe2000001080f */
[----:B------:R-:W-:Y:S01]  /*a610*/  SHF.L.U32 R15, R24, 0x10, RZ ;  /* 0x00000010180f7819 */ /* 0x000fe200000006ff */
[----:B------:R-:W-:Y:S01]  /*a620*/  FFMA.FTZ R28, R27, R29, R28 ;  /* 0x0000001d1b1c7223 */ /* 0x000fe2000001001c */
[----:B------:R-:W-:Y:S01]  /*a630*/  SHF.L.U32 R27, R26, 0x10, RZ ;  /* 0x000000101a1b7819 */ /* 0x000fe200000006ff */
[----:B------:R-:W-:Y:S01]  /*a640*/  FMUL.FTZ R30, R31, R30 ;  /* 0x0000001e1f1e7220 */ /* 0x000fe20000410000 */
[----:B------:R-:W-:-:S02]  /*a650*/  LOP3.LUT R24, R24, 0xffff0000, RZ, 0xc0, !PT ;  /* 0xffff000018187812 */ /* 0x000fc400078ec0ff */
[----:B------:R-:W-:Y:S01]  /*a660*/  LOP3.LUT R26, R26, 0xffff0000, RZ, 0xc0, !PT ;  /* 0xffff00001a1a7812 */ /* 0x000fe200078ec0ff */
[----:B------:R-:W-:Y:S02]  /*a670*/  FFMA.FTZ R30, R25, R12, R30 ;  /* 0x0000000c191e7223 */ /* 0x000fe4000001001e */
[-C--:B------:R-:W-:Y:S02]  /*a680*/  FMUL.FTZ R12, R15, R34.reuse ;  /* 0x000000220f0c7220 */ /* 0x080fe40000410000 */
[----:B------:R-:W-:Y:S01]  /*a690*/  FMUL.FTZ R34, R27, R34 ;  /* 0x000000221b227220 */ /* 0x000fe20000410000 */
[----:B------:R-:W-:Y:S01]  /*a6a0*/  F2FP.BF16.PACK_AB R13, R30, R13 ;  /* 0x0000000d1e0d723e */ /* 0x000fe200000010ff */
[-C--:B------:R-:W-:Y:S02]  /*a6b0*/  FMUL.FTZ R25, R24, R36.reuse ;  /* 0x0000002418197220 */ /* 0x080fe40000410000 */
[----:B------:R-:W-:Y:S02]  /*a6c0*/  FMUL.FTZ R36, R26, R36 ;  /* 0x000000241a247220 */ /* 0x000fe40000410000 */
[----:B------:R-:W-:-:S02]  /*a6d0*/  FFMA.FTZ R34, R15, R35, R34 ;  /* 0x000000230f227223 */ /* 0x000fc40000010022 */
[----:B------:R-:W-:Y:S01]  /*a6e0*/  FFMA.FTZ R27, R27, R35, -R12 ;  /* 0x000000231b1b7223 */ /* 0x000fe2000001080c */
[----:B------:R-:W-:Y:S01]  /*a6f0*/  F2FP.BF16.PACK_AB R12, R28, R14 ;  /* 0x0000000e1c0c723e */ /* 0x000fe200000010ff */
[-C--:B------:R-:W-:Y:S02]  /*a700*/  FFMA.FTZ R15, R26, R33.reuse, -R25 ;  /* 0x000000211a0f7223 */ /* 0x080fe40000010819 */
[----:B------:R-:W-:Y:S01]  /*a710*/  FFMA.FTZ R36, R24, R33, R36 ;  /* 0x0000002118247223 */ /* 0x000fe20000010024 */
[----:B------:R-:W-:-:S04]  /*a720*/  F2FP.BF16.PACK_AB R14, R34, R27 ;  /* 0x0000001b220e723e */ /* 0x000fc800000010ff */
[----:B------:R-:W-:-:S05]  /*a730*/  F2FP.BF16.PACK_AB R15, R36, R15 ;  /* 0x0000000f240f723e */ /* 0x000fca00000010ff */
[----:B------:R1:W-:Y:S02]  /*a740*/  STS.128 [R22+0x3100], R12 ;  /* 0x0031000c16007388 */ /* 0x0003e40000000c00 */
.L_x_127:
[----:B------:R-:W-:Y:S05]  /*a750*/  BSYNC B0 ;  /* 0x0000000000007941 */ /* 0x000fea0003800000 */
.L_x_126:
[----:B------:R-:W-:-:S04]  /*a760*/  IADD3 R16, R16, 0x20, RZ ;  /* 0x0000002010107810 */ /* 0x000fc80007ffe0ff */
[----:B------:R-:W-:-:S13]  /*a770*/  ISETP.GE.AND P0, PT, R16, c[0x0][0x27c], PT ;  /* 0x00009f0010007a0c */ /* 0x000fda0003f06270 */
[----:B------:R-:W-:Y:S05]  /*a780*/  @P0 BRA `(.L_x_125) ;  /* 0x00001e3000000947 */ /* 0x000fea0003800000 */
[----:B-1----:R-:W1:Y:S01]  /*a790*/  LDS.128 R12, [R22+0x7100] ;  /* 0x00710000160c7984 */ /* 0x002e620000000c00 */
        /* <DEDUP_REMOVED lines=11> */
[-C--:B------:R-:W-:Y:S01]  /*a850*/  FMUL.FTZ R14, R23, R16.reuse ;  /* 0x00000010170e7220 */ /* 0x080fe20000410000 */
[----:B------:R-:W-:Y:S01]  /*a860*/  LOP3.LUT R30, R15, 0xffff0000, RZ, 0xc0, !PT ;  /* 0xffff00000f1e7812 */ /* 0x000fe200078ec0ff */
[-C--:B------:R-:W-:Y:S02]  /*a870*/  FMUL.FTZ R15, R18, R25.reuse ;  /* 0x00000019120f7220 */ /* 0x080fe40000410000 */
[C---:B------:R-:W-:Y:S02]  /*a880*/  FMUL.FTZ R16, R13.reuse, R16 ;  /* 0x000000100d107220 */ /* 0x040fe40000410000 */
[----:B------:R-:W-:Y:S02]  /*a890*/  FFMA.FTZ R14, R13, R24, -R14 ;  /* 0x000000180d0e7223 */ /* 0x000fe4000001080e */
[C---:B------:R-:W-:Y:S01]  /*a8a0*/  FFMA.FTZ R13, R26.reuse, R12, -R15 ;  /* 0x0000000c1a0d7223 */ /* 0x040fe2000001080f */
        /* <DEDUP_REMOVED lines=19> */
[----:B------:R1:W-:Y:S01]  /*a9e0*/  STS.128 [R22+0x7100], R12 ;  /* 0x0071000c16007388 */ /* 0x0003e20000000c00 */
[----:B------:R-:W-:Y:S05]  /*a9f0*/  BRA `(.L_x_125) ;  /* 0x00001bc000007947 */ /* 0x000fea0003800000 */
.L_x_110:
[----:B------:R-:W-:Y:S01]  /*aa00*/  ISETP.NE.AND P0, PT, R12, RZ, PT ;  /* 0x000000ff0c00720c */ /* 0x000fe20003f05270 */
[----:B------:R-:W-:Y:S01]  /*aa10*/  IMAD.U32 R26, RZ, RZ, UR16 ;  /* 0x00000010ff1a7e24 */ /* 0x000fe2000f8e00ff */
[----:B------:R-:W-:Y:S01]  /*aa20*/  MOV R24, UR4 ;  /* 0x0000000400187c02 */ /* 0x000fe20008000f00 */
[----:B------:R-:W-:Y:S01]  /*aa30*/  IMAD.U32 R27, RZ, RZ, UR17 ;  /* 0x00000011ff1b7e24 */ /* 0x000fe2000f8e00ff */
[----:B------:R-:W-:Y:S01]  /*aa40*/  MOV R25, UR5 ;  /* 0x0000000500197c02 */ /* 0x000fe20008000f00 */
[----:B------:R-:W-:Y:S01]  /*aa50*/  BSSY B0, `(.L_x_128) ;  /* 0x000000d000007945 */ /* 0x000fe20003800000 */
[----:B------:R-:W-:Y:S01]  /*aa60*/  CS2R R18, SRZ ;  /* 0x0000000000127805 */ /* 0x000fe2000001ff00 */
[----:B------:R-:W-:Y:S01]  /*aa70*/  CS2R R16, SRZ ;  /* 0x0000000000107805 */ /* 0x000fe2000001ff00 */
[----:B------:R-:W-:Y:S01]  /*aa80*/  CS2R R14, SRZ ;  /* 0x00000000000e7805 */ /* 0x000fe2000001ff00 */
[----:B------:R-:W-:-:S04]  /*aa90*/  CS2R R12, SRZ ;  /* 0x00000000000c7805 */ /* 0x000fc8000001ff00 */
[----:B------:R-:W-:Y:S05]  /*aaa0*/  @P0 BRA `(.L_x_129) ;  /* 0x0000007000000947 */ /* 0x000fea0003800000 */
[----:B------:R-:W-:Y:S01]  /*aab0*/  ISETP.GE.AND P0, PT, R32, c[0x0][0x27c], PT ;  /* 0x00009f0020007a0c */ /* 0x000fe20003f06270 */
[----:B------:R-:W-:-:S12]  /*aac0*/  CS2R R18, SRZ ;  /* 0x0000000000127805 */ /* 0x000fd8000001ff00 */
[----:B------:R-:W-:Y:S05]  /*aad0*/  @P0 BRA `(.L_x_129) ;  /* 0x0000004000000947 */ /* 0x000fea0003800000 */
[----:B------:R-:W-:-:S04]  /*aae0*/  IMAD.WIDE R26, R32, 0x2, R26 ;  /* 0x00000002201a7825 */ /* 0x000fc800078e021a */
[----:B------:R-:W-:Y:S01]  /*aaf0*/  IMAD.WIDE R24, R32, 0x2, R24 ;  /* 0x0000000220187825 */ /* 0x000fe200078e0218 */
[----:B------:R1:W5:Y:S04]  /*ab00*/  LD.E.128 R12, [R26.64] ;  /* 0x000000141a0c7980 */ /* 0x000368000c101d00 */
[----:B------:R1:W5:Y:S02]  /*ab10*/  LD.E.128 R16, [R24.64] ;  /* 0x0000001418107980 */ /* 0x000364000c101d00 */
.L_x_129:
[----:B------:R-:W-:Y:S05]  /*ab20*/  BSYNC B0 ;  /* 0x0000000000007941 */ /* 0x000fea0003800000 */
.L_x_128:
[----:B------:R-:W-:Y:S01]  /*ab30*/  UIMAD UR4, UR12, -0x80, UR18 ;  /* 0xffffff800c0478a4 */ /* 0x000fe2000f8e0212 */
[----:B------:R-:W-:Y:S01]  /*ab40*/  ISETP.GE.AND P0, PT, R32, c[0x0][0x27c], PT ;  /* 0x00009f0020007a0c */ /* 0x000fe20003f06270 */
[----:B-----5:R-:W-:Y:S01]  /*ab50*/  IMAD.MOV.U32 R35, RZ, RZ, R12 ;  /* 0x000000ffff237224 */ /* 0x020fe200078e000c */
[--C-:B------:R-:W-:Y:S01]  /*ab60*/  SHF.R.U64 R30, R12, 0x10, R13.reuse ;  /* 0x000000100c1e7819 */ /* 0x100fe2000000120d */
[----:B------:R-:W-:Y:S01]  /*ab70*/  UISETP.LT.AND UP0, UPT, UR4, 0x80, UPT ;  /* 0x000000800400788c */ /* 0x000fe2000bf01270 */
[--C-:B------:R-:W-:Y:S01]  /*ab80*/  IMAD.MOV.U32 R29, RZ, RZ, R13.reuse ;  /* 0x000000ffff1d7224 */ /* 0x100fe200078e000d */
[----:B------:R-:W-:Y:S01]  /*ab90*/  SHF.R.U32.HI R36, RZ, 0x10, R13 ;  /* 0x00000010ff247819 */ /* 0x000fe2000001160d */
[----:B------:R-:W-:Y:S01]  /*aba0*/  IMAD.MOV.U32 R12, RZ, RZ, R14 ;  /* 0x000000ffff0c7224 */ /* 0x000fe200078e000e */
[----:B------:R-:W-:Y:S01]  /*abb0*/  USEL UR4, UR4, 0x80, UP0 ;  /* 0x0000008004047887 */ /* 0x000fe20008000000 */
[----:B------:R-:W-:Y:S01]  /*abc0*/  SHF.R.U64 R28, R14, 0x10, R15 ;  /* 0x000000100e1c7819 */ /* 0x000fe2000000120f */
[----:B------:R-:W-:Y:S01]  /*abd0*/  IMAD.MOV.U32 R13, RZ, RZ, R16 ;  /* 0x000000ffff0d7224 */ /* 0x000fe200078e0010 */
[----:B-1----:R-:W-:Y:S01]  /*abe0*/  SHF.R.U64 R26, R16, 0x10, R17 ;  /* 0x00000010101a7819 */ /* 0x002fe20000001211 */
[----:B------:R-:W-:Y:S01]  /*abf0*/  IMAD.MOV.U32 R27, RZ, RZ, R15 ;  /* 0x000000ffff1b7224 */ /* 0x000fe200078e000f */
[--C-:B------:R-:W-:Y:S01]  /*ac00*/  SHF.R.U32.HI R16, RZ, 0x10, R17.reuse ;  /* 0x00000010ff107819 */ /* 0x100fe20000011611 */
[----:B------:R-:W-:Y:S01]  /*ac10*/  IMAD.MOV.U32 R25, RZ, RZ, R17 ;  /* 0x000000ffff197224 */ /* 0x000fe200078e0011 */
[----:B------:R-:W-:Y:S01]  /*ac20*/  ISETP.GE.OR P1, PT, R10, UR4, P0 ;  /* 0x000000040a007c0c */ /* 0x000fe20008726670 */
[----:B------:R-:W-:Y:S01]  /*ac30*/  IMAD.MOV.U32 R14, RZ, RZ, R18 ;  /* 0x000000ffff0e7224 */ /* 0x000fe200078e0012 */
[----:B------:R-:W-:Y:S01]  /*ac40*/  SHF.R.U32.HI R15, RZ, 0x10, R15 ;  /* 0x00000010ff0f7819 */ /* 0x000fe2000001160f */
[----:B------:R-:W-:Y:S01]  /*ac50*/  IMAD.MOV.U32 R23, RZ, RZ, R19 ;  /* 0x000000ffff177224 */ /* 0x000fe200078e0013 */
[----:B------:R-:W-:-:S04]  /*ac60*/  DEPBAR.LE SB0, 0x1 ;  /* 0x000080400000791a */ /* 0x000fc80000000000 */
        /* <DEDUP_REMOVED lines=13> */
[----:B------:R-:W-:Y:S01]  /*ad40*/  MOV R14, c[0x0][0x27c] ;  /* 0x00009f00000e7a02 */ /* 0x000fe20000000f00 */
[----:B------:R-:W1:Y:S01]  /*ad50*/  LDS.128 R16, [R22+0x100] ;  /* 0x0001000016107984 */ /* 0x000e620000000c00 */
[----:B------:R-:W-:Y:S01]  /*ad60*/  SHF.L.U32 R41, R26, 0x10, RZ ;  /* 0x000000101a297819 */ /* 0x000fe200000006ff */
[----:B------:R-:W-:Y:S01]  /*ad70*/  IMAD.U32 R38, R30, 0x10000, RZ ;  /* 0x000100001e267824 */ /* 0x000fe200078e00ff */
[----:B------:R-:W-:-:S02]  /*ad80*/  LEA.HI R14, R14, R3, RZ, 0x1d ;  /* 0x000000030e0e7211 */ /* 0x000fc400078fe8ff */
[----:B------:R-:W-:Y:S02]  /*ad90*/  LOP3.LUT R40, R26, 0xffff0000, RZ, 0xc0, !PT ;  /* 0xffff00001a287812 */ /* 0x000fe400078ec0ff */
[----:B------:R-:W-:Y:S01]  /*ada0*/  SHF.R.S32.HI R12, RZ, 0x1f, R14 ;  /* 0x0000001fff0c7819 */ /* 0x000fe2000001140e */
[----:B------:R-:W-:Y:S01]  /*adb0*/  IMAD.SHL.U32 R13, R14, 0x8, RZ ;  /* 0x000000080e0d7824 */ /* 0x000fe200078e00ff */
[----:B------:R-:W-:Y:S02]  /*adc0*/  LOP3.LUT R44, R30, 0xffff0000, RZ, 0xc0, !PT ;  /* 0xffff00001e2c7812 */ /* 0x000fe400078ec0ff */
[----:B------:R-:W-:Y:S02]  /*add0*/  LEA.HI R12, R12, R14, RZ, 0x3 ;  /* 0x0000000e0c0c7211 */ /* 0x000fe400078f18ff */
[----:B------:R-:W-:Y:S02]  /*ade0*/  LOP3.LUT R13, R34, 0x38, R13, 0xf8, !PT ;  /* 0x00000038220d7812 */ /* 0x000fe400078ef80d */
[----:B------:R-:W-:-:S02]  /*adf0*/  SHF.L.U32 R12, R12, 0xa, RZ ;  /* 0x0000000a0c0c7819 */ /* 0x000fc400000006ff */
[----:B------:R-:W-:Y:S02]  /*ae00*/  LOP3.LUT R31, R13, R31, RZ, 0x3c, !PT ;  /* 0x0000001f0d1f7212 */ /* 0x000fe400078e3cff */
[----:B------:R-:W-:Y:S02]  /*ae10*/  LOP3.LUT R12, R12, 0x7fffe000, RZ, 0xc0, !PT ;  /* 0x7fffe0000c0c7812 */ /* 0x000fe400078ec0ff */
[----:B------:R-:W-:Y:S02]  /*ae20*/  SHF.L.U32 R47, R24, 0x10, RZ ;  /* 0x00000010182f7819 */ /* 0x000fe400000006ff */
[----:B------:R-:W-:-:S05]  /*ae30*/  IADD3 R31, R31, R12, R33 ;  /* 0x0000000c1f1f7210 */ /* 0x000fca0007ffe021 */
[----:B------:R-:W-:-:S05]  /*ae40*/  IMAD.SHL.U32 R31, R31, 0x2, RZ ;  /* 0x000000021f1f7824 */ /* 0x000fca00078e00ff */
[----:B------:R-:W2:Y:S01]  /*ae50*/  LDS.128 R12, [R31+0x100] ;  /* 0x000100001f0c7984 */ /* 0x000ea20000000c00 */
[C---:B-1----:R-:W-:Y:S01]  /*ae60*/  SHF.L.U32 R36, R16.reuse, 0x10, RZ ;  /* 0x0000001010247819 */ /* 0x042fe200000006ff */
[C---:B------:R-:W-:Y:S01]  /*ae70*/  IMAD.U32 R34, R17.reuse, 0x10000, RZ ;  /* 0x0001000011227824 */ /* 0x040fe200078e00ff */
[----:B------:R-:W-:Y:S02]  /*ae80*/  LOP3.LUT R35, R16, 0xffff0000, RZ, 0xc0, !PT ;  /* 0xffff000010237812 */ /* 0x000fe400078ec0ff */
[----:B------:R-:W-:Y:S01]  /*ae90*/  LOP3.LUT R16, R17, 0xffff0000, RZ, 0xc0, !PT ;  /* 0xffff000011107812 */ /* 0x000fe200078ec0ff */
[C---:B------:R-:W-:Y:S01]  /*aea0*/  IMAD.U32 R17, R19.reuse, 0x10000, RZ ;  /* 0x0001000013117824 */ /* 0x040fe200078e00ff */
[C---:B------:R-:W-:Y:S02]  /*aeb0*/  SHF.L.U32 R37, R18.reuse, 0x10, RZ ;  /* 0x0000001012257819 */ /* 0x040fe400000006ff */
[----:B------:R-:W-:Y:S02]  /*aec0*/  LOP3.LUT R33, R18, 0xffff0000, RZ, 0xc0, !PT ;  /* 0xffff000012217812 */ /* 0x000fe400078ec0ff */
[----:B------:R-:W-:-:S02]  /*aed0*/  LOP3.LUT R18, R19, 0xffff0000, RZ, 0xc0, !PT ;  /* 0xffff000013127812 */ /* 0x000fc400078ec0ff */
[C---:B--2---:R-:W-:Y:S02]  /*aee0*/  SHF.L.U32 R46, R12.reuse, 0x10, RZ ;  /* 0x000000100c2e7819 */ /* 0x044fe400000006ff */
[----:B------:R-:W-:Y:S01]  /*aef0*/  LOP3.LUT R19, R12, 0xffff0000, RZ, 0xc0, !PT ;  /* 0xffff00000c137812 */ /* 0x000fe200078ec0ff */
[C---:B------:R-:W-:Y:S01]  /*af00*/  IMAD.U32 R12, R13.reuse, 0x10000, RZ ;  /* 0x000100000d0c7824 */ /* 0x040fe200078e00ff */
[----:B------:R-:W-:Y:S01]  /*af10*/  LOP3.LUT R45, R13, 0xffff0000, RZ, 0xc0, !PT ;  /* 0xffff00000d2d7812 */ /* 0x000fe200078ec0ff */
[C---:B------:R-:W-:Y:S01]  /*af20*/  FMUL.FTZ R39, R46.reuse, R41 ;  /* 0x000000292e277220 */ /* 0x040fe20000410000 */
[C---:B------:R-:W-:Y:S01]  /*af30*/  LOP3.LUT R43, R15.reuse, 0xffff0000, RZ, 0xc0, !PT ;  /* 0xffff00000f2b7812 */ /* 0x040fe200078ec0ff */
[-C--:B------:R-:W-:Y:S01]  /*af40*/  FMUL.FTZ R46, R46, R38.reuse ;  /* 0x000000262e2e7220 */ /* 0x080fe20000410000 */
[----:B------:R-:W-:Y:S01]  /*af50*/  SHF.L.U32 R42, R14, 0x10, RZ ;  /* 0x000000100e2a7819 */ /* 0x000fe200000006ff */
[----:B------:R-:W-:Y:S01]  /*af60*/  IMAD.U32 R13, R15, 0x10000, RZ ;  /* 0x000100000f0d7824 */ /* 0x000fe200078e00ff */
[----:B------:R-:W-:Y:S01]  /*af70*/  SHF.L.U32 R15, R25, 0x10, RZ ;  /* 0x00000010190f7819 */ /* 0x000fe200000006ff */
[----:B------:R-:W-:Y:S01]  /*af80*/  FFMA.FTZ R39, R36, R38, -R39 ;  /* 0x0000002624277223 */ /* 0x000fe20000010827 */
[----:B------:R-:W-:Y:S01]  /*af90*/  LOP3.LUT R14, R14, 0xffff0000, RZ, 0xc0, !PT ;  /* 0xffff00000e0e7812 */ /* 0x000fe200078ec0ff */
[----:B------:R-:W-:-:S02]  /*afa0*/  FMUL.FTZ R38, R19, R40 ;  /* 0x0000002813267220 */ /* 0x000fc40000410000 */
[----:B------:R-:W-:Y:S02]  /*afb0*/  FFMA.FTZ R36, R36, R41, R46 ;  /* 0x0000002924247223 */ /* 0x000fe4000001002e */
[----:B------:R-:W-:Y:S02]  /*afc0*/  IMAD.U32 R41, R29, 0x10000, RZ ;  /* 0x000100001d297824 */ /* 0x000fe400078e00ff */
[-C--:B------:R-:W-:Y:S02]  /*afd0*/  FMUL.FTZ R46, R19, R44.reuse ;  /* 0x0000002c132e7220 */ /* 0x080fe40000410000 */
[----:B------:R-:W-:Y:S02]  /*afe0*/  FFMA.FTZ R38, R35, R44, -R38 ;  /* 0x0000002c23267223 */ /* 0x000fe40000010826 */
[C---:B------:R-:W-:Y:S02]  /*aff0*/  FMUL.FTZ R44, R12.reuse, R15 ;  /* 0x0000000f0c2c7220 */ /* 0x040fe40000410000 */
[----:B------:R-:W-:-:S02]  /*b000*/  FMUL.FTZ R19, R12, R41 ;  /* 0x000000290c137220 */ /* 0x000fc40000410000 */
[----:B------:R-:W-:Y:S01]  /*b010*/  FFMA.FTZ R12, R35, R40, R46 ;  /* 0x00000028230c7223 */ /* 0x000fe2000001002e */
[----:B------:R-:W-:Y:S01]  /*b020*/  LOP3.LUT R46, R28, 0xffff0000, RZ, 0xc0, !PT ;  /* 0xffff00001c2e7812 */ /* 0x000fe200078ec0ff */
[----:B------:R-:W-:Y:S01]  /*b030*/  FFMA.FTZ R35, R34, R41, -R44 ;  /* 0x0000002922237223 */ /* 0x000fe2000001082c */
[----:B------:R-:W-:Y:S01]  /*b040*/  SHF.L.U32 R44, R23, 0x10, RZ ;  /* 0x00000010172c7819 */ /* 0x000fe200000006ff */
[----:B------:R-:W-:Y:S01]  /*b050*/  IMAD.U32 R41, R28, 0x10000, RZ ;  /* 0x000100001c297824 */ /* 0x000fe200078e00ff */
[----:B------:R-:W-:Y:S01]  /*b060*/  F2FP.BF16.PACK_AB R12, R12, R36 ;  /* 0x000000240c0c723e */ /* 0x000fe200000010ff */
[----:B------:R-:W-:Y:S01]  /*b070*/  FFMA.FTZ R34, R34, R15, R19 ;  /* 0x0000000f22227223 */ /* 0x000fe20000010013 */
[----:B------:R-:W-:Y:S01]  /*b080*/  LOP3.LUT R15, R24, 0xffff0000, RZ, 0xc0, !PT ;  /* 0xffff0000180f7812 */ /* 0x000fe200078ec0ff */
[C---:B------:R-:W-:Y:S02]  /*b090*/  FMUL.FTZ R19, R42.reuse, R47 ;  /* 0x0000002f2a137220 */ /* 0x040fe40000410000 */
[----:B------:R-:W-:-:S02]  /*b0a0*/  FMUL.FTZ R42, R42, R41 ;  /* 0x000000292a2a7220 */ /* 0x000fc40000410000 */
[----:B------:R-:W-:Y:S01]  /*b0b0*/  FFMA.FTZ R41, R37, R41, -R19 ;  /* 0x0000002925297223 */ /* 0x000fe20000010813 */
[----:B------:R-:W-:Y:S01]  /*b0c0*/  SHF.L.U32 R19, R27, 0x10, RZ ;  /* 0x000000101b137819 */ /* 0x000fe200000006ff */
[C---:B------:R-:W-:Y:S02]  /*b0d0*/  FMUL.FTZ R40, R14.reuse, R15 ;  /* 0x0000000f0e287220 */ /* 0x040fe40000410000 */
[----:B------:R-:W-:Y:S02]  /*b0e0*/  FMUL.FTZ R14, R14, R46 ;  /* 0x0000002e0e0e7220 */ /* 0x000fe40000410000 */
[----:B------:R-:W-:Y:S02]  /*b0f0*/  FFMA.FTZ R37, R37, R47, R42 ;  /* 0x0000002f25257223 */ /* 0x000fe4000001002a */
[----:B------:R-:W-:Y:S02]  /*b100*/  FMUL.FTZ R42, R13, R44 ;  /* 0x0000002c0d2a7220 */ /* 0x000fe40000410000 */
[----:B------:R-:W-:Y:S01]  /*b110*/  FFMA.FTZ R40, R33, R46, -R40 ;  /* 0x0000002e21287223 */ /* 0x000fe20000010828 */
[----:B------:R-:W-:Y:S01]  /*b120*/  LOP3.LUT R46, R29, 0xffff0000, RZ, 0xc0, !PT ;  /* 0xffff00001d2e7812 */ /* 0x000fe200078ec0ff */
[----:B------:R-:W-:-:S02]  /*b130*/  FFMA.FTZ R14, R33, R15, R14 ;  /* 0x0000000f210e7223 */ /* 0x000fc4000001000e */
[-C--:B------:R-:W-:Y:S01]  /*b140*/  FMUL.FTZ R15, R13, R19.reuse ;  /* 0x000000130d0f7220 */ /* 0x080fe20000410000 */
[----:B------:R-:W-:Y:S01]  /*b150*/  LOP3.LUT R13, R25, 0xffff0000, RZ, 0xc0, !PT ;  /* 0xffff0000190d7812 */ /* 0x000fe200078ec0ff */
[----:B------:R-:W-:Y:S01]  /*b160*/  FFMA.FTZ R33, R17, R19, -R42 ;  /* 0x0000001311217223 */ /* 0x000fe2000001082a */
[----:B------:R-:W-:Y:S01]  /*b170*/  LOP3.LUT R42, R23, 0xffff0000, RZ, 0xc0, !PT ;  /* 0xffff0000172a7812 */ /* 0x000fe200078ec0ff */
[----:B------:R-:W-:Y:S01]  /*b180*/  FFMA.FTZ R15, R17, R44, R15 ;  /* 0x0000002c110f7223 */ /* 0x000fe2000001000f */
[----:B------:R-:W-:Y:S01]  /*b190*/  LOP3.LUT R19, R27, 0xffff0000, RZ, 0xc0, !PT ;  /* 0xffff00001b137812 */ /* 0x000fe200078ec0ff */
[----:B------:R-:W-:Y:S01]  /*b1a0*/  FMUL.FTZ R17, R45, R13 ;  /* 0x0000000d2d117220 */ /* 0x000fe20000410000 */
[----:B------:R-:W-:Y:S01]  /*b1b0*/  F2FP.BF16.PACK_AB R14, R14, R37 ;  /* 0x000000250e0e723e */ /* 0x000fe200000010ff */
[----:B------:R-:W-:Y:S02]  /*b1c0*/  FMUL.FTZ R44, R43, R42 ;  /* 0x0000002a2b2c7220 */ /* 0x000fe40000410000 */
[----:B------:R-:W-:-:S02]  /*b1d0*/  FMUL.FTZ R45, R45, R46 ;  /* 0x0000002e2d2d7220 */ /* 0x000fc40000410000 */
[-C--:B------:R-:W-:Y:S02]  /*b1e0*/  FMUL.FTZ R43, R43, R19.reuse ;  /* 0x000000132b2b7220 */ /* 0x080fe40000410000 */
[----:B------:R-:W-:Y:S02]  /*b1f0*/  FFMA.FTZ R17, R16, R46, -R17 ;  /* 0x0000002e10117223 */ /* 0x000fe40000010811 */
[----:B------:R-:W-:Y:S02]  /*b200*/  FFMA.FTZ R19, R18, R19, -R44 ;  /* 0x0000001312137223 */ /* 0x000fe4000001082c */
[----:B------:R-:W-:Y:S01]  /*b210*/  FFMA.FTZ R13, R16, R13, R45 ;  /* 0x0000000d100d7223 */ /* 0x000fe2000001002d */
[----:B------:R-:W-:Y:S01]  /*b220*/  F2FP.BF16.PACK_AB R16, R38, R39 ;  /* 0x000000272610723e */ /* 0x000fe200000010ff */
[----:B------:R-:W-:Y:S01]  /*b230*/  FFMA.FTZ R43, R18, R42, R43 ;  /* 0x0000002a122b7223 */ /* 0x000fe2000001002b */
[----:B------:R-:W-:Y:S02]  /*b240*/  F2FP.BF16.PACK_AB R18, R40, R41 ;  /* 0x000000292812723e */ /* 0x000fe400000010ff */
[----:B------:R-:W-:-:S02]  /*b250*/  F2FP.BF16.PACK_AB R17, R17, R35 ;  /* 0x000000231111723e */ /* 0x000fc400000010ff */
[----:B------:R-:W-:Y:S02]  /*b260*/  F2FP.BF16.PACK_AB R19, R19, R33 ;  /* 0x000000211313723e */ /* 0x000fe400000010ff */
[----:B------:R-:W-:Y:S02]  /*b270*/  F2FP.BF16.PACK_AB R13, R13, R34 ;  /* 0x000000220d0d723e */ /* 0x000fe400000010ff */
[----:B------:R-:W-:Y:S01]  /*b280*/  F2FP.BF16.PACK_AB R15, R43, R15 ;  /* 0x0000000f2b0f723e */ /* 0x000fe200000010ff */
[----:B------:R1:W-:Y:S04]  /*b290*/  STS.128 [R22+0x100], R16 ;  /* 0x0001001016007388 */ /* 0x0003e80000000c00 */
[----:B------:R1:W-:Y:S02]  /*b2a0*/  STS.128 [R31+0x100], R12 ;  /* 0x0001000c1f007388 */ /* 0x0003e40000000c00 */
.L_x_131:
[----:B------:R-:W-:Y:S05]  /*b2b0*/  BSYNC B0 ;  /* 0x0000000000007941 */ /* 0x000fea0003800000 */
.L_x_130:
[----:B-1----:R-:W-:Y:S01]  /*b2c0*/  IADD3 R13, R10, 0x20, RZ ;  /* 0x000000200a0d7810 */ /* 0x002fe20007ffe0ff */
[----:B------:R-:W-:Y:S03]  /*b2d0*/  BSSY B0, `(.L_x_132) ;  /* 0x0000064000007945 */ /* 0x000fe60003800000 */
[----:B------:R-:W-:-:S13]  /*b2e0*/  ISETP.GE.OR P1, PT, R13, UR4, P0 ;  /* 0x000000040d007c0c */ /* 0x000fda0008726670 */
[----:B------:R-:W-:Y:S05]  /*b2f0*/  @P1 BRA `(.L_x_133) ;  /* 0x0000061000001947 */ /* 0x000fea0003800000 */
[----:B------:R-:W-:Y:S01]  /*b300*/  IMAD.MOV.U32 R15, RZ, RZ, c[0x0][0x27c] ;  /* 0x00009f00ff0f7624 */ /* 0x000fe200078e00ff */
[----:B------:R-:W-:Y:S01]  /*b310*/  SHF.R.S32.HI R12, RZ, 0x1f, R13 ;  /* 0x0000001fff0c7819 */ /* 0x000fe2000001140d */
[----:B------:R-:W-:Y:S01]  /*b320*/  IMAD.SHL.U32 R17, R13, 0x40, RZ ;  /* 0x000000400d117824 */ /* 0x000fe200078e00ff */
[----:B------:R-:W-:Y:S01]  /*b330*/  SHF.L.U32 R46, R30, 0x10, RZ ;  /* 0x000000101e2e7819 */ /* 0x000fe200000006ff */
[----:B------:R-:W-:Y:S01]  /*b340*/  IMAD.U32 R42, R26, 0x10000, RZ ;  /* 0x000100001a2a7824 */ /* 0x000fe200078e00ff */
[----:B------:R-:W-:Y:S02]  /*b350*/  LEA.HI R15, R15, R3, RZ, 0x1d ;  /* 0x000000030f0f7211 */ /* 0x000fe400078fe8ff */
[----:B------:R-:W-:Y:S02]  /*b360*/  LEA.HI R12, R12, R13, RZ, 0x3 ;  /* 0x0000000d0c0c7211 */ /* 0x000fe400078f18ff */
[----:B------:R-:W-:Y:S01]  /*b370*/  SHF.R.S32.HI R13, RZ, 0x1f, R15 ;  /* 0x0000001fff0d7819 */ /* 0x000fe2000001140f */
[----:B------:R-:W-:Y:S01]  /*b380*/  IMAD.SHL.U32 R14, R15, 0x8, RZ ;  /* 0x000000080f0e7824 */ /* 0x000fe200078e00ff */
[----:B------:R-:W-:-:S02]  /*b390*/  LOP3.LUT R17, R17, 0x1c0, RZ, 0xc0, !PT ;  /* 0x000001c011117812 */ /* 0x000fc400078ec0ff */
[----:B------:R-:W-:Y:S02]  /*b3a0*/  LEA.HI R13, R13, R15, RZ, 0x3 ;  /* 0x0000000f0d0d7211 */ /* 0x000fe400078f18ff */
[----:B------:R-:W-:Y:S02]  /*b3b0*/  SHF.L.U32 R12, R12, 0x6, RZ ;  /* 0x000000060c0c7819 */ /* 0x000fe400000006ff */
[----:B------:R-:W-:Y:S01]  /*b3c0*/  SHF.R.U32.HI R16, RZ, 0x3, R17 ;  /* 0x00000003ff107819 */ /* 0x000fe20000011611 */
[----:B------:R-:W-:Y:S01]  /*b3d0*/  IMAD.SHL.U32 R13, R13, 0x400, RZ ;  /* 0x000004000d0d7824 */ /* 0x000fe200078e00ff */
[----:B------:R-:W-:Y:S02]  /*b3e0*/  LOP3.LUT R14, R17, 0x38, R14, 0xf8, !PT ;  /* 0x00000038110e7812 */ /* 0x000fe400078ef80e */
[----:B------:R-:W-:Y:S02]  /*b3f0*/  LOP3.LUT R12, R12, 0xfffffe00, RZ, 0xc0, !PT ;  /* 0xfffffe000c0c7812 */ /* 0x000fe400078ec0ff */
[----:B------:R-:W-:-:S02]  /*b400*/  LOP3.LUT R14, R14, R16, RZ, 0x3c, !PT ;  /* 0x000000100e0e7212 */ /* 0x000fc400078e3cff */
[----:B------:R-:W-:Y:S02]  /*b410*/  LOP3.LUT R13, R13, 0x7fffe000, RZ, 0xc0, !PT ;  /* 0x7fffe0000d0d7812 */ /* 0x000fe400078ec0ff */
[----:B------:R-:W-:Y:S02]  /*b420*/  LOP3.LUT R18, R17, 0x38, R32, 0xf8, !PT ;  /* 0x0000003811127812 */ /* 0x000fe400078ef820 */
[----:B------:R-:W-:Y:S02]  /*b430*/  IADD3 R22, R14, R13, R12 ;  /* 0x0000000d0e167210 */ /* 0x000fe40007ffe00c */
[----:B------:R-:W-:Y:S02]  /*b440*/  LOP3.LUT R18, R12, R18, R16, 0xf6, !PT ;  /* 0x000000120c127212 */ /* 0x000fe400078ef610 */
[----:B------:R-:W-:Y:S01]  /*b450*/  LOP3.LUT R40, R26, 0xffff0000, RZ, 0xc0, !PT ;  /* 0xffff00001a287812 */ /* 0x000fe200078ec0ff */
[----:B------:R-:W-:Y:S01]  /*b460*/  IMAD.SHL.U32 R22, R22, 0x2, RZ ;  /* 0x0000000216167824 */ /* 0x000fe200078e00ff */
[----:B------:R-:W-:-:S02]  /*b470*/  SHF.L.U32 R31, R18, 0x1, RZ ;  /* 0x00000001121f7819 */ /* 0x000fc400000006ff */
[----:B------:R-:W-:Y:S02]  /*b480*/  LOP3.LUT R45, R30, 0xffff0000, RZ, 0xc0, !PT ;  /* 0xffff00001e2d7812 */ /* 0x000fe400078ec0ff */
[----:B------:R-:W1:Y:S04]  /*b490*/  LDS.128 R12, [R22+0x100] ;  /* 0x00010000160c7984 */ /* 0x000e680000000c00 */
[----:B------:R-:W2:Y:S01]  /*b4a0*/  LDS.128 R16, [R31+0x100] ;  /* 0x000100001f107984 */ /* 0x000ea20000000c00 */
[C---:B-1----:R-:W-:Y:S01]  /*b4b0*/  IMAD.U32 R41, R12.reuse, 0x10000, RZ ;  /* 0x000100000c297824 */ /* 0x042fe200078e00ff */
[----:B------:R-:W-:Y:S02]  /*b4c0*/  LOP3.LUT R39, R12, 0xffff0000, RZ, 0xc0, !PT ;  /* 0xffff00000c277812 */ /* 0x000fe400078ec0ff */
[C---:B------:R-:W-:Y:S01]  /*b4d0*/  SHF.L.U32 R12, R13.reuse, 0x10, RZ ;  /* 0x000000100d0c7819 */ /* 0x040fe200000006ff */
[----:B--2---:R-:W-:Y:S01]  /*b4e0*/  IMAD.U32 R38, R16, 0x10000, RZ ;  /* 0x0001000010267824 */ /* 0x004fe200078e00ff */
[----:B------:R-:W-:Y:S01]  /*b4f0*/  LOP3.LUT R35, R13, 0xffff0000, RZ, 0xc0, !PT ;  /* 0xffff00000d237812 */ /* 0x000fe200078ec0ff */
[C---:B------:R-:W-:Y:S01]  /*b500*/  IMAD.U32 R13, R14.reuse, 0x10000, RZ ;  /* 0x000100000e0d7824 */ /* 0x040fe200078e00ff */
[----:B------:R-:W-:Y:S01]  /*b510*/  LOP3.LUT R43, R14, 0xffff0000, RZ, 0xc0, !PT ;  /* 0xffff00000e2b7812 */ /* 0x000fe200078ec0ff */
[----:B------:R-:W-:Y:S01]  /*b520*/  FMUL.FTZ R14, R42, R41 ;  /* 0x000000292a0e7220 */ /* 0x000fe20000410000 */
[----:B------:R-:W-:Y:S01]  /*b530*/  SHF.L.U32 R34, R15, 0x10, RZ ;  /* 0x000000100f227819 */ /* 0x000fe200000006ff */
[----:B------:R-:W-:Y:S01]  /*b540*/  FMUL.FTZ R44, R45, R39 ;  /* 0x000000272d2c7220 */ /* 0x000fe20000410000 */
[----:B------:R-:W-:Y:S01]  /*b550*/  LOP3.LUT R47, R15, 0xffff0000, RZ, 0xc0, !PT ;  /* 0xffff00000f2f7812 */ /* 0x000fe200078ec0ff */
[----:B------:R-:W-:Y:S01]  /*b560*/  FMUL.FTZ R15, R46, R41 ;  /* 0x000000292e0f7220 */ /* 0x000fe20000410000 */
[----:B------:R-:W-:Y:S01]  /*b570*/  LOP3.LUT R37, R16, 0xffff0000, RZ, 0xc0, !PT ;  /* 0xffff000010257812 */ /* 0x000fe200078ec0ff */
[-C--:B------:R-:W-:Y:S01]  /*b580*/  FFMA.FTZ R46, R46, R38.reuse, -R14 ;  /* 0x000000262e2e7223 */ /* 0x080fe2000001080e */
[C---:B------:R-:W-:Y:S01]  /*b590*/  SHF.L.U32 R16, R17.reuse, 0x10, RZ ;  /* 0x0000001011107819 */ /* 0x040fe200000006ff */
[----:B------:R-:W-:Y:S01]  /*b5a0*/  FFMA.FTZ R15, R42, R38, R15 ;  /* 0x000000262a0f7223 */ /* 0x000fe2000001000f */
[----:B------:R-:W-:Y:S01]  /*b5b0*/  SHF.L.U32 R38, R28, 0x10, RZ ;  /* 0x000000101c267819 */ /* 0x000fe200000006ff */
[----:B------:R-:W-:Y:S01]  /*b5c0*/  IMAD.U32 R14, R24, 0x10000, RZ ;  /* 0x00010000180e7824 */ /* 0x000fe200078e00ff */
[----:B------:R-:W-:Y:S01]  /*b5d0*/  LOP3.LUT R33, R17, 0xffff0000, RZ, 0xc0, !PT ;  /* 0xffff000011217812 */ /* 0x000fe200078ec0ff */
[----:B------:R-:W-:Y:S01]  /*b5e0*/  FMUL.FTZ R41, R40, R39 ;  /* 0x0000002728297220 */ /* 0x000fe20000410000 */
[----:B------:R-:W-:Y:S01]  /*b5f0*/  LOP3.LUT R39, R24, 0xffff0000, RZ, 0xc0, !PT ;  /* 0xffff000018277812 */ /* 0x000fe200078ec0ff */
[C---:B------:R-:W-:Y:S01]  /*b600*/  IMAD.U32 R36, R18.reuse, 0x10000, RZ ;  /* 0x0001000012247824 */ /* 0x040fe200078e00ff */
[----:B------:R-:W-:Y:S01]  /*b610*/  LOP3.LUT R18, R18, 0xffff0000, RZ, 0xc0, !PT ;  /* 0xffff000012127812 */ /* 0x000fe200078ec0ff */
[----:B------:R-:W-:Y:S01]  /*b620*/  FFMA.FTZ R45, R45, R37, -R41 ;  /* 0x000000252d2d7223 */ /* 0x000fe20000010829 */
[C---:B------:R-:W-:Y:S01]  /*b630*/  SHF.L.U32 R17, R19.reuse, 0x10, RZ ;  /* 0x0000001013117819 */ /* 0x040fe200000006ff */
[-C--:B------:R-:W-:Y:S01]  /*b640*/  FMUL.FTZ R42, R14, R13.reuse ;  /* 0x0000000d0e2a7220 */ /* 0x080fe20000410000 */
[----:B------:R-:W-:Y:S01]  /*b650*/  LOP3.LUT R19, R19, 0xffff0000, RZ, 0xc0, !PT ;  /* 0xffff000013137812 */ /* 0x000fe200078ec0ff */
[----:B------:R-:W-:-:S02]  /*b660*/  FMUL.FTZ R41, R38, R13 ;  /* 0x0000000d26297220 */ /* 0x000fc40000410000 */
[----:B------:R-:W-:Y:S01]  /*b670*/  FFMA.FTZ R13, R40, R37, R44 ;  /* 0x00000025280d7223 */ /* 0x000fe2000001002c */
[----:B------:R-:W-:Y:S01]  /*b680*/  SHF.L.U32 R40, R25, 0x10, RZ ;  /* 0x0000001019287819 */ /* 0x000fe200000006ff */
[-C--:B------:R-:W-:Y:S01]  /*b690*/  FFMA.FTZ R37, R38, R36.reuse, -R42 ;  /* 0x0000002426257223 */ /* 0x080fe2000001082a */
[----:B------:R-:W-:Y:S01]  /*b6a0*/  LOP3.LUT R38, R28, 0xffff0000, RZ, 0xc0, !PT ;  /* 0xffff00001c267812 */ /* 0x000fe200078ec0ff */
[----:B------:R-:W-:Y:S01]  /*b6b0*/  FFMA.FTZ R14, R14, R36, R41 ;  /* 0x000000240e0e7223 */ /* 0x000fe20000010029 */
[----:B------:R-:W-:Y:S01]  /*b6c0*/  SHF.L.U32 R41, R27, 0x10, RZ ;  /* 0x000000101b297819 */ /* 0x000fe200000006ff */
[-C--:B------:R-:W-:Y:S02]  /*b6d0*/  FMUL.FTZ R36, R39, R43.reuse ;  /* 0x0000002b27247220 */ /* 0x080fe40000410000 */
[----:B------:R-:W-:Y:S02]  /*b6e0*/  IMAD.U32 R42, R29, 0x10000, RZ ;  /* 0x000100001d2a7824 */ /* 0x000fe400078e00ff */
[----:B------:R-:W-:-:S02]  /*b6f0*/  FMUL.FTZ R43, R38, R43 ;  /* 0x0000002b262b7220 */ /* 0x000fc40000410000 */
[----:B------:R-:W-:Y:S02]  /*b700*/  FFMA.FTZ R36, R38, R18, -R36 ;  /* 0x0000001226247223 */ /* 0x000fe40000010824 */
[----:B------:R-:W-:Y:S02]  /*b710*/  IMAD.U32 R38, R23, 0x10000, RZ ;  /* 0x0001000017267824 */ /* 0x000fe400078e00ff */
[-C--:B------:R-:W-:Y:S02]  /*b720*/  FMUL.FTZ R44, R40, R12.reuse ;  /* 0x0000000c282c7220 */ /* 0x080fe40000410000 */
[----:B------:R-:W-:Y:S02]  /*b730*/  FMUL.FTZ R12, R42, R12 ;  /* 0x0000000c2a0c7220 */ /* 0x000fe40000410000 */
[----:B------:R-:W-:Y:S01]  /*b740*/  FFMA.FTZ R43, R39, R18, R43 ;  /* 0x00000012272b7223 */ /* 0x000fe2000001002b */
[----:B------:R-:W-:Y:S01]  /*b750*/  LOP3.LUT R39, R29, 0xffff0000, RZ, 0xc0, !PT ;  /* 0xffff00001d277812 */ /* 0x000fe200078ec0ff */
[----:B------:R-:W-:-:S02]  /*b760*/  FMUL.FTZ R18, R38, R34 ;  /* 0x0000002226127220 */ /* 0x000fc40000410000 */
[----:B------:R-:W-:Y:S01]  /*b770*/  FFMA.FTZ R44, R42, R16, -R44 ;  /* 0x000000102a2c7223 */ /* 0x000fe2000001082c */
[----:B------:R-:W-:Y:S01]  /*b780*/  F2FP.BF16.PACK_AB R14, R43, R14 ;  /* 0x0000000e2b0e723e */ /* 0x000fe200000010ff */
[----:B------:R-:W-:Y:S01]  /*b790*/  FFMA.FTZ R40, R40, R16, R12 ;  /* 0x0000001028287223 */ /* 0x000fe2000001000c */
[----:B------:R-:W-:Y:S01]  /*b7a0*/  LOP3.LUT R16, R25, 0xffff0000, RZ, 0xc0, !PT ;  /* 0xffff000019107812 */ /* 0x000fe200078ec0ff */
[----:B------:R-:W-:Y:S01]  /*b7b0*/  FMUL.FTZ R34, R41, R34 ;  /* 0x0000002229227220 */ /* 0x000fe20000410000 */
[----:B------:R-:W-:Y:S01]  /*b7c0*/  LOP3.LUT R12, R23, 0xffff0000, RZ, 0xc0, !PT ;  /* 0xffff0000170c7812 */ /* 0x000fe200078ec0ff */
[-C--:B------:R-:W-:Y:S01]  /*b7d0*/  FFMA.FTZ R41, R41, R17.reuse, -R18 ;  /* 0x0000001129297223 */ /* 0x080fe20000010812 */
[----:B------:R-:W-:Y:S01]  /*b7e0*/  LOP3.LUT R18, R27, 0xffff0000, RZ, 0xc0, !PT ;  /* 0xffff00001b127812 */ /* 0x000fe200078ec0ff */
[----:B------:R-:W-:Y:S02]  /*b7f0*/  FFMA.FTZ R38, R38, R17, R34 ;  /* 0x0000001126267223 */ /* 0x000fe40000010022 */
[----:B------:R-:W-:-:S02]  /*b800*/  FMUL.FTZ R17, R16, R35 ;  /* 0x0000002310117220 */ /* 0x000fc40000410000 */
[C---:B------:R-:W-:Y:S02]  /*b810*/  FMUL.FTZ R34, R39.reuse, R35 ;  /* 0x0000002327227220 */ /* 0x040fe40000410000 */
[-C--:B------:R-:W-:Y:S02]  /*b820*/  FMUL.FTZ R35, R12, R47.reuse ;  /* 0x0000002f0c237220 */ /* 0x080fe40000410000 */
[----:B------:R-:W-:Y:S02]  /*b830*/  FMUL.FTZ R47, R18, R47 ;  /* 0x0000002f122f7220 */ /* 0x000fe40000410000 */
[-C--:B------:R-:W-:Y:S02]  /*b840*/  FFMA.FTZ R17, R39, R33.reuse, -R17 ;  /* 0x0000002127117223 */ /* 0x080fe40000010811 */
[----:B------:R-:W-:Y:S01]  /*b850*/  FFMA.FTZ R34, R16, R33, R34 ;  /* 0x0000002110227223 */ /* 0x000fe20000010022 */
[----:B------:R-:W-:Y:S01]  /*b860*/  F2FP.BF16.PACK_AB R16, R45, R46 ;  /* 0x0000002e2d10723e */ /* 0x000fe200000010ff */
[----:B------:R-:W-:Y:S01]  /*b870*/  FFMA.FTZ R33, R18, R19, -R35 ;  /* 0x0000001312217223 */ /* 0x000fe20000010823 */
[----:B------:R-:W-:Y:S01]  /*b880*/  F2FP.BF16.PACK_AB R18, R36, R37 ;  /* 0x000000252412723e */ /* 0x000fe200000010ff */
[----:B------:R-:W-:Y:S01]  /*b890*/  FFMA.FTZ R47, R12, R19, R47 ;  /* 0x000000130c2f7223 */ /* 0x000fe2000001002f */
[----:B------:R-:W-:-:S02]  /*b8a0*/  F2FP.BF16.PACK_AB R12, R13, R15 ;  /* 0x0000000f0d0c723e */ /* 0x000fc400000010ff */
[----:B------:R-:W-:Y:S02]  /*b8b0*/  F2FP.BF16.PACK_AB R17, R17, R44 ;  /* 0x0000002c1111723e */ /* 0x000fe400000010ff */
[----:B------:R-:W-:Y:S02]  /*b8c0*/  F2FP.BF16.PACK_AB R19, R33, R41 ;  /* 0x000000292113723e */ /* 0x000fe400000010ff */
[----:B------:R-:W-:Y:S02]  /*b8d0*/  F2FP.BF16.PACK_AB R13, R34, R40 ;  /* 0x00000028220d723e */ /* 0x000fe400000010ff */
[----:B------:R-:W-:Y:S01]  /*b8e0*/  F2FP.BF16.PACK_AB R15, R47, R38 ;  /* 0x000000262f0f723e */ /* 0x000fe200000010ff */
[----:B------:R1:W-:Y:S04]  /*b8f0*/  STS.128 [R31+0x100], R16 ;  /* 0x000100101f007388 */ /* 0x0003e80000000c00 */
[----:B------:R1:W-:Y:S02]  /*b900*/  STS.128 [R22+0x100], R12 ;  /* 0x0001000c16007388 */ /* 0x0003e40000000c00 */
.L_x_133:
[----:B------:R-:W-:Y:S05]  /*b910*/  BSYNC B0 ;  /* 0x0000000000007941 */ /* 0x000fea0003800000 */
.L_x_132:
        /* <DEDUP_REMOVED lines=101> */
.L_x_135:
[----:B------:R-:W-:Y:S05]  /*bf70*/  BSYNC B0 ;  /* 0x0000000000007941 */ /* 0x000fea0003800000 */
.L_x_134:
[----:B-1----:R-:W-:-:S04]  /*bf80*/  IADD3 R13, R10, 0x60, RZ ;  /* 0x000000600a0d7810 */ /* 0x002fc80007ffe0ff */
[----:B------:R-:W-:-:S13]  /*bf90*/  ISETP.GE.OR P0, PT, R13, UR4, P0 ;  /* 0x000000040d007c0c */ /* 0x000fda0008706670 */
[----:B------:R-:W-:Y:S05]  /*bfa0*/  @P0 BRA `(.L_x_125) ;  /* 0x0000061000000947 */ /* 0x000fea0003800000 */
[----:B------:R-:W-:Y:S01]  /*bfb0*/  IMAD.MOV.U32 R15, RZ, RZ, c[0x0][0x27c] ;  /* 0x00009f00ff0f7624 */ /* 0x000fe200078e00ff */
[----:B------:R-:W-:Y:S01]  /*bfc0*/  SHF.R.S32.HI R12, RZ, 0x1f, R13 ;  /* 0x0000001fff0c7819 */ /* 0x000fe2000001140d */
[----:B------:R-:W-:Y:S01]  /*bfd0*/  IMAD.SHL.U32 R17, R13, 0x40, RZ ;  /* 0x000000400d117824 */ /* 0x000fe200078e00ff */
[----:B------:R-:W-:Y:S02]  /*bfe0*/  SHF.L.U32 R39, R30, 0x10, RZ ;  /* 0x000000101e277819 */ /* 0x000fe400000006ff */
        /* <DEDUP_REMOVED lines=9> */
[C---:B------:R-:W-:Y:S02]  /*c080*/  LOP3.LUT R14, R17.reuse, 0x38, R14, 0xf8, !PT ;  /* 0x00000038110e7812 */ /* 0x040fe400078ef80e */
[----:B------:R-:W-:Y:S02]  /*c090*/  LOP3.LUT R18, R17, 0x38, R32, 0xf8, !PT ;  /* 0x0000003811127812 */ /* 0x000fe400078ef820 */
[----:B------:R-:W-:-:S02]  /*c0a0*/  LOP3.LUT R12, R12, 0xfffffe00, RZ, 0xc0, !PT ;  /* 0xfffffe000c0c7812 */ /* 0x000fc400078ec0ff */
[----:B------:R-:W-:Y:S02]  /*c0b0*/  LOP3.LUT R14, R14, R16, RZ, 0x3c, !PT ;  /* 0x000000100e0e7212 */ /* 0x000fe400078e3cff */
[----:B------:R-:W-:Y:S02]  /*c0c0*/  LOP3.LUT R13, R13, 0x7fffe000, RZ, 0xc0, !PT ;  /* 0x7fffe0000d0d7812 */ /* 0x000fe400078ec0ff */
[----:B------:R-:W-:Y:S02]  /*c0d0*/  LOP3.LUT R18, R12, R18, R16, 0xf6, !PT ;  /* 0x000000120c127212 */ /* 0x000fe400078ef610 */
[----:B------:R-:W-:Y:S02]  /*c0e0*/  IADD3 R22, R14, R13, R12 ;  /* 0x0000000d0e167210 */ /* 0x000fe40007ffe00c */
[----:B------:R-:W-:-:S03]  /*c0f0*/  SHF.L.U32 R31, R18, 0x1, RZ ;  /* 0x00000001121f7819 */ /* 0x000fc600000006ff */
[----:B------:R-:W-:Y:S02]  /*c100*/  IMAD.SHL.U32 R22, R22, 0x2, RZ ;  /* 0x0000000216167824 */ /* 0x000fe400078e00ff */
[----:B------:R-:W1:Y:S04]  /*c110*/  LDS.128 R16, [R31+0x100] ;  /* 0x000100001f107984 */ /* 0x000e680000000c00 */
[----:B------:R-:W2:Y:S01]  /*c120*/  LDS.128 R12, [R22+0x100] ;  /* 0x00010000160c7984 */ /* 0x000ea20000000c00 */
[C---:B-1----:R-:W-:Y:S01]  /*c130*/  IMAD.U32 R34, R16.reuse, 0x10000, RZ ;  /* 0x0001000010227824 */ /* 0x042fe200078e00ff */
[----:B------:R-:W-:Y:S01]  /*c140*/  LOP3.LUT R33, R16, 0xffff0000, RZ, 0xc0, !PT ;  /* 0xffff000010217812 */ /* 0x000fe200078ec0ff */
[----:B------:R-:W-:Y:S01]  /*c150*/  IMAD.U32 R35, R18, 0x10000, RZ ;  /* 0x0001000012237824 */ /* 0x000fe200078e00ff */
[C---:B------:R-:W-:Y:S01]  /*c160*/  SHF.L.U32 R16, R17.reuse, 0x10, RZ ;  /* 0x0000001011107819 */ /* 0x040fe200000006ff */
[----:B--2---:R-:W-:Y:S01]  /*c170*/  IMAD.U32 R37, R12, 0x10000, RZ ;  /* 0x000100000c257824 */ /* 0x004fe200078e00ff */
[----:B------:R-:W-:Y:S01]  /*c180*/  LOP3.LUT R36, R17, 0xffff0000, RZ, 0xc0, !PT ;  /* 0xffff000011247812 */ /* 0x000fe200078ec0ff */
[----:B------:R-:W-:Y:S01]  /*c190*/  IMAD.U32 R42, R14, 0x10000, RZ ;  /* 0x000100000e2a7824 */ /* 0x000fe200078e00ff */
[----:B------:R-:W-:-:S02]  /*c1a0*/  SHF.L.U32 R17, R19, 0x10, RZ ;  /* 0x0000001013117819 */ /* 0x000fc400000006ff */
[----:B------:R-:W-:Y:S02]  /*c1b0*/  LOP3.LUT R38, R19, 0xffff0000, RZ, 0xc0, !PT ;  /* 0xffff000013267812 */ /* 0x000fe400078ec0ff */
[----:B------:R-:W-:Y:S02]  /*c1c0*/  LOP3.LUT R19, R12, 0xffff0000, RZ, 0xc0, !PT ;  /* 0xffff00000c137812 */ /* 0x000fe400078ec0ff */
[C---:B------:R-:W-:Y:S02]  /*c1d0*/  SHF.L.U32 R12, R13.reuse, 0x10, RZ ;  /* 0x000000100d0c7819 */ /* 0x040fe400000006ff */
[----:B------:R-:W-:Y:S01]  /*c1e0*/  LOP3.LUT R43, R13, 0xffff0000, RZ, 0xc0, !PT ;  /* 0xffff00000d2b7812 */ /* 0x000fe200078ec0ff */
[----:B------:R-:W-:Y:S01]  /*c1f0*/  IMAD.U32 R13, R26, 0x10000, RZ ;  /* 0x000100001a0d7824 */ /* 0x000fe200078e00ff */
[----:B------:R-:W-:Y:S02]  /*c200*/  LOP3.LUT R41, R14, 0xffff0000, RZ, 0xc0, !PT ;  /* 0xffff00000e297812 */ /* 0x000fe400078ec0ff */
[----:B------:R-:W-:Y:S01]  /*c210*/  LOP3.LUT R26, R26, 0xffff0000, RZ, 0xc0, !PT ;  /* 0xffff00001a1a7812 */ /* 0x000fe200078ec0ff */
[-C--:B------:R-:W-:Y:S01]  /*c220*/  FMUL.FTZ R14, R13, R37.reuse ;  /* 0x000000250d0e7220 */ /* 0x080fe20000410000 */
[----:B------:R-:W-:Y:S01]  /*c230*/  LOP3.LUT R18, R18, 0xffff0000, RZ, 0xc0, !PT ;  /* 0xffff000012127812 */ /* 0x000fe200078ec0ff */
[----:B------:R-:W-:Y:S01]  /*c240*/  FMUL.FTZ R37, R39, R37 ;  /* 0x0000002527257220 */ /* 0x000fe20000410000 */
[----:B------:R-:W-:Y:S01]  /*c250*/  SHF.L.U32 R40, R15, 0x10, RZ ;  /* 0x000000100f287819 */ /* 0x000fe200000006ff */
[-C--:B------:R-:W-:Y:S01]  /*c260*/  FFMA.FTZ R14, R39, R34.reuse, -R14 ;  /* 0x00000022270e7223 */ /* 0x080fe2000001080e */
[----:B------:R-:W-:Y:S01]  /*c270*/  LOP3.LUT R39, R30, 0xffff0000, RZ, 0xc0, !PT ;  /* 0xffff00001e277812 */ /* 0x000fe200078ec0ff */
[----:B------:R-:W-:Y:S01]  /*c280*/  FFMA.FTZ R37, R13, R34, R37 ;  /* 0x000000220d257223 */ /* 0x000fe20000010025 */
[----:B------:R-:W-:Y:S01]  /*c290*/  SHF.L.U32 R13, R28, 0x10, RZ ;  /* 0x000000101c0d7819 */ /* 0x000fe200000006ff */
[C---:B------:R-:W-:Y:S01]  /*c2a0*/  IMAD.U32 R30, R24.reuse, 0x10000, RZ ;  /* 0x00010000181e7824 */ /* 0x040fe200078e00ff */
[----:B------:R-:W-:Y:S01]  /*c2b0*/  LOP3.LUT R24, R24, 0xffff0000, RZ, 0xc0, !PT ;  /* 0xffff000018187812 */ /* 0x000fe200078ec0ff */
[----:B------:R-:W-:Y:S01]  /*c2c0*/  FMUL.FTZ R44, R26, R19 ;  /* 0x000000131a2c7220 */ /* 0x000fe20000410000 */
[----:B------:R-:W-:Y:S01]  /*c2d0*/  LOP3.LUT R28, R28, 0xffff0000, RZ, 0xc0, !PT ;  /* 0xffff00001c1c7812 */ /* 0x000fe200078ec0ff */
[-C--:B------:R-:W-:Y:S01]  /*c2e0*/  FMUL.FTZ R34, R30, R42.reuse ;  /* 0x0000002a1e227220 */ /* 0x080fe20000410000 */
[----:B------:R-:W-:Y:S01]  /*c2f0*/  LOP3.LUT R15, R15, 0xffff0000, RZ, 0xc0, !PT ;  /* 0xffff00000f0f7812 */ /* 0x000fe200078ec0ff */
[----:B------:R-:W-:-:S02]  /*c300*/  FMUL.FTZ R42, R13, R42 ;  /* 0x0000002a0d2a7220 */ /* 0x000fc40000410000 */
[----:B------:R-:W-:Y:S02]  /*c310*/  FMUL.FTZ R19, R39, R19 ;  /* 0x0000001327137220 */ /* 0x000fe40000410000 */
[----:B------:R-:W-:Y:S02]  /*c320*/  FFMA.FTZ R42, R30, R35, R42 ;  /* 0x000000231e2a7223 */ /* 0x000fe4000001002a */
[----:B------:R-:W-:Y:S02]  /*c330*/  FMUL.FTZ R30, R24, R41 ;  /* 0x00000029181e7220 */ /* 0x000fe40000410000 */
[----:B------:R-:W-:Y:S01]  /*c340*/  FFMA.FTZ R34, R13, R35, -R34 ;  /* 0x000000230d227223 */ /* 0x000fe20000010822 */
[C---:B------:R-:W-:Y:S01]  /*c350*/  SHF.L.U32 R13, R25.reuse, 0x10, RZ ;  /* 0x00000010190d7819 */ /* 0x040fe200000006ff */
[----:B------:R-:W-:Y:S01]  /*c360*/  FMUL.FTZ R41, R28, R41 ;  /* 0x000000291c297220 */ /* 0x000fe20000410000 */
[----:B------:R-:W-:Y:S01]  /*c370*/  LOP3.LUT R25, R25, 0xffff0000, RZ, 0xc0, !PT ;  /* 0xffff000019197812 */ /* 0x000fe200078ec0ff */
[----:B------:R-:W-:-:S02]  /*c380*/  FFMA.FTZ R44, R39, R33, -R44 ;  /* 0x00000021272c7223 */ /* 0x000fc4000001082c */
[----:B------:R-:W-:Y:S01]  /*c390*/  FFMA.FTZ R19, R26, R33, R19 ;  /* 0x000000211a137223 */ /* 0x000fe20000010013 */
[C---:B------:R-:W-:Y:S01]  /*c3a0*/  SHF.L.U32 R33, R27.reuse, 0x10, RZ ;  /* 0x000000101b217819 */ /* 0x040fe200000006ff */
[-C--:B------:R-:W-:Y:S01]  /*c3b0*/  FFMA.FTZ R28, R28, R18.reuse, -R30 ;  /* 0x000000121c1c7223 */ /* 0x080fe2000001081e */
[----:B------:R-:W-:Y:S01]  /*c3c0*/  LOP3.LUT R27, R27, 0xffff0000, RZ, 0xc0, !PT ;  /* 0xffff00001b1b7812 */ /* 0x000fe200078ec0ff */
[C---:B------:R-:W-:Y:S01]  /*c3d0*/  IMAD.U32 R30, R23.reuse, 0x10000, RZ ;  /* 0x00010000171e7824 */ /* 0x040fe200078e00ff */
[----:B------:R-:W-:Y:S01]  /*c3e0*/  LOP3.LUT R23, R23, 0xffff0000, RZ, 0xc0, !PT ;  /* 0xffff000017177812 */ /* 0x000fe200078ec0ff */
[C---:B------:R-:W-:Y:S01]  /*c3f0*/  IMAD.U32 R26, R29.reuse, 0x10000, RZ ;  /* 0x000100001d1a7824 */ /* 0x040fe200078e00ff */
[----:B------:R-:W-:Y:S01]  /*c400*/  LOP3.LUT R29, R29, 0xffff0000, RZ, 0xc0, !PT ;  /* 0xffff00001d1d7812 */ /* 0x000fe200078ec0ff */
[----:B------:R-:W-:Y:S02]  /*c410*/  FFMA.FTZ R41, R24, R18, R41 ;  /* 0x0000001218297223 */ /* 0x000fe40000010029 */
[----:B------:R-:W-:-:S02]  /*c420*/  FMUL.FTZ R35, R13, R12 ;  /* 0x0000000c0d237220 */ /* 0x000fc40000410000 */
[----:B------:R-:W-:Y:S02]  /*c430*/  FMUL.FTZ R18, R30, R40 ;  /* 0x000000281e127220 */ /* 0x000fe40000410000 */
[----:B------:R-:W-:Y:S02]  /*c440*/  FMUL.FTZ R12, R26, R12 ;  /* 0x0000000c1a0c7220 */ /* 0x000fe40000410000 */
[----:B------:R-:W-:Y:S02]  /*c450*/  FMUL.FTZ R40, R33, R40 ;  /* 0x0000002821287220 */ /* 0x000fe40000410000 */
[----:B------:R-:W-:Y:S02]  /*c460*/  FFMA.FTZ R13, R13, R16, R12 ;  /* 0x000000100d0d7223 */ /* 0x000fe4000001000c */
[-C--:B------:R-:W-:Y:S01]  /*c470*/  FFMA.FTZ R33, R33, R17.reuse, -R18 ;  /* 0x0000001121217223 */ /* 0x080fe20000010812 */
[----:B------:R-:W-:Y:S01]  /*c480*/  F2FP.BF16.PACK_AB R18, R28, R34 ;  /* 0x000000221c12723e */ /* 0x000fe200000010ff */
[----:B------:R-:W-:-:S02]  /*c490*/  FFMA.FTZ R40, R30, R17, R40 ;  /* 0x000000111e287223 */ /* 0x000fc40000010028 */
[----:B------:R-:W-:Y:S02]  /*c4a0*/  FMUL.FTZ R17, R25, R43 ;  /* 0x0000002b19117220 */ /* 0x000fe40000410000 */
[----:B------:R-:W-:Y:S02]  /*c4b0*/  FMUL.FTZ R12, R23, R15 ;  /* 0x0000000f170c7220 */ /* 0x000fe40000410000 */
[----:B------:R-:W-:Y:S02]  /*c4c0*/  FMUL.FTZ R43, R29, R43 ;  /* 0x0000002b1d2b7220 */ /* 0x000fe40000410000 */
[----:B------:R-:W-:Y:S02]  /*c4d0*/  FMUL.FTZ R15, R27, R15 ;  /* 0x0000000f1b0f7220 */ /* 0x000fe40000410000 */
[----:B------:R-:W-:Y:S01]  /*c4e0*/  FFMA.FTZ R35, R26, R16, -R35 ;  /* 0x000000101a237223 */ /* 0x000fe20000010823 */
[----:B------:R-:W-:Y:S01]  /*c4f0*/  F2FP.BF16.PACK_AB R16, R44, R14 ;  /* 0x0000000e2c10723e */ /* 0x000fe200000010ff */
[----:B------:R-:W-:Y:S01]  /*c500*/  FFMA.FTZ R17, R29, R36, -R17 ;  /* 0x000000241d117223 */ /* 0x000fe20000010811 */
[----:B------:R-:W-:Y:S01]  /*c510*/  F2FP.BF16.PACK_AB R14, R41, R42 ;  /* 0x0000002a290e723e */ /* 0x000fe200000010ff */
[----:B------:R-:W-:Y:S01]  /*c520*/  FFMA.FTZ R27, R27, R38, -R12 ;  /* 0x000000261b1b7223 */ /* 0x000fe2000001080c */
[----:B------:R-:W-:Y:S01]  /*c530*/  F2FP.BF16.PACK_AB R12, R19, R37 ;  /* 0x00000025130c723e */ /* 0x000fe200000010ff */
[----:B------:R-:W-:Y:S01]  /*c540*/  FFMA.FTZ R25, R25, R36, R43 ;  /* 0x0000002419197223 */ /* 0x000fe2000001002b */
[----:B------:R-:W-:Y:S01]  /*c550*/  F2FP.BF16.PACK_AB R17, R17, R35 ;  /* 0x000000231111723e */ /* 0x000fe200000010ff */
[----:B------:R-:W-:Y:S01]  /*c560*/  FFMA.FTZ R15, R23, R38, R15 ;  /* 0x00000026170f7223 */ /* 0x000fe2000001000f */
[----:B------:R-:W-:-:S02]  /*c570*/  F2FP.BF16.PACK_AB R19, R27, R33 ;  /* 0x000000211b13723e */ /* 0x000fc400000010ff */
[----:B------:R-:W-:Y:S02]  /*c580*/  F2FP.BF16.PACK_AB R13, R25, R13 ;  /* 0x0000000d190d723e */ /* 0x000fe400000010ff */
[----:B------:R-:W-:Y:S01]  /*c590*/  F2FP.BF16.PACK_AB R15, R15, R40 ;  /* 0x000000280f0f723e */ /* 0x000fe200000010ff */
[----:B------:R1:W-:Y:S04]  /*c5a0*/  STS.128 [R31+0x100], R16 ;  /* 0x000100101f007388 */ /* 0x0003e80000000c00 */
[----:B------:R1:W-:Y:S02]  /*c5b0*/  STS.128 [R22+0x100], R12 ;  /* 0x0001000c16007388 */ /* 0x0003e40000000c00 */
.L_x_125:
[----:B------:R-:W-:Y:S05]  /*c5c0*/  BSYNC B2 ;  /* 0x0000000000027941 */ /* 0x000fea0003800000 */
.L_x_109:
[----:B-1----:R-:W-:Y:S01]  /*c5d0*/  IMAD R14, R21, c[0x0][0x208], RZ ;  /* 0x00008200150e7a24 */ /* 0x002fe200078e02ff */
[----:B------:R-:W-:Y:S01]  /*c5e0*/  LEA.HI R5, R5, R75, RZ, 0x5 ;  /* 0x0000004b05057211 */ /* 0x000fe200078f28ff */
[C---:B------:R-:W-:Y:S01]  /*c5f0*/  IMAD.WIDE.U32 R12, R242.reuse, c[0x0][0x208], RZ ;  /* 0x00008200f20c7a25 */ /* 0x040fe200078e00ff */
[----:B------:R-:W-:Y:S01]  /*c600*/  BAR.SYNC.DEFER_BLOCKING 0x0 ;  /* 0x0000000000007b1d */ /* 0x000fe20000010000 */
[----:B------:R-:W-:Y:S01]  /*c610*/  SHF.L.U32 R15, R3, 0x6, RZ ;  /* 0x00000006030f7819 */ /* 0x000fe200000006ff */
[----:B------:R-:W-:Y:S01]  /*c620*/  UISETP.GE.AND UP0, UPT, UR9, 0x81, UPT ;  /* 0x000000810900788c */ /* 0x000fe2000bf06270 */
[----:B------:R-:W-:Y:S01]  /*c630*/  IMAD R14, R242, c[0x0][0x20c], R14 ;  /* 0x00008300f20e7a24 */ /* 0x000fe200078e020e */
[----:B------:R-:W-:Y:S01]  /*c640*/  SHF.L.U32 R10, R10, 0x3, RZ ;  /* 0x000000030a0a7819 */ /* 0x000fe200000006ff */
[----:B------:R-:W-:Y:S01]  /*c650*/  IMAD R11, R11, c[0x0][0x218], RZ ;  /* 0x000086000b0b7a24 */ /* 0x000fe200078e02ff */
[----:B------:R-:W-:Y:S01]  /*c660*/  LOP3.LUT R15, R15, 0x1c0, RZ, 0xc0, !PT ;  /* 0x000001c00f0f7812 */ /* 0x000fe200078ec0ff */
[----:B------:R-:W-:Y:S01]  /*c670*/  IMAD.WIDE R18, R32, 0x2, RZ ;  /* 0x0000000220127825 */ /* 0x000fe200078e02ff */
[----:B------:R-:W-:-:S02]  /*c680*/  IADD3 R13, R13, R14, RZ ;  /* 0x0000000e0d0d7210 */ /* 0x000fc40007ffe0ff */
[----:B------:R-:W-:Y:S01]  /*c690*/  SHF.L.U32 R14, R5, 0x5, RZ ;  /* 0x00000005050e7819 */ /* 0x000fe200000006ff */
[----:B------:R-:W-:Y:S01]  /*c6a0*/  IMAD R11, R241, c[0x0][0x21c], R11 ;  /* 0x00008700f10b7a24 */ /* 0x000fe200078e020b */
[----:B------:R-:W-:Y:S01]  /*c6b0*/  LOP3.LUT R238, R15, 0x8, R10, 0xf8, !PT ;  /* 0x000000080fee7812 */ /* 0x000fe200078ef80a */
[----:B------:R-:W-:Y:S01]  /*c6c0*/  IMAD.WIDE.U32 R12, R241, c[0x0][0x218], R12 ;  /* 0x00008600f10c7a25 */ /* 0x000fe200078e000c */
[----:B------:R-:W-:Y:S02]  /*c6d0*/  LOP3.LUT R14, R14, 0x7ffffc00, RZ, 0xc0, !PT ;  /* 0x7ffffc000e0e7812 */ /* 0x000fe400078ec0ff */
[----:B------:R-:W-:Y:S02]  /*c6e0*/  SHF.R.U32.HI R15, RZ, 0x3, R15 ;  /* 0x00000003ff0f7819 */ /* 0x000fe4000001160f */
[----:B------:R-:W-:Y:S02]  /*c6f0*/  IADD3 R188, R4, R14, RZ ;  /* 0x0000000e04bc7210 */ /* 0x000fe40007ffe0ff */
[----:B------:R-:W-:-:S02]  /*c700*/  IADD3 R10, P0, R12, UR28, RZ ;  /* 0x0000001c0c0a7c10 */ /* 0x000fc4000ff1e0ff */
[C---:B------:R-:W-:Y:S01]  /*c710*/  LEA R196, R188.reuse, 0x100, 0x1 ;  /* 0x00000100bcc47811 */ /* 0x040fe200078e08ff */
[----:B------:R-:W-:Y:S01]  /*c720*/  IMAD.SHL.U32 R188, R188, 0x2, RZ ;  /* 0x00000002bcbc7824 */ /* 0x000fe200078e00ff */
[----:B------:R-:W-:Y:S02]  /*c730*/  IADD3.X R11, R13, UR10, R11, P0, !PT ;  /* 0x0000000a0d0b7c10 */ /* 0x000fe400087fe40b */
[-C--:B------:R-:W-:Y:S02]  /*c740*/  LEA R192, R2, R196.reuse, 0x1 ;  /* 0x000000c402c07211 */ /* 0x080fe400078e08ff */
[----:B------:R-:W-:Y:S01]  /*c750*/  LEA R34, P0, R10, c[0x0][0x1f8], 0x1 ;  /* 0x00007e000a227a11 */ /* 0x000fe200078008ff */
[----:B------:R-:W-:Y:S01]  /*c760*/  LDSM.16.M88.4 R136, [R188+0x100] ;  /* 0x00010000bc88783b */ /* 0x000fe20000000200 */
[C---:B------:R-:W-:Y:S02]  /*c770*/  LEA R196, R0.reuse, R196, 0x1 ;  /* 0x000000c400c47211 */ /* 0x040fe400078e08ff */
[----:B------:R-:W-:Y:S01]  /*c780*/  LEA R212, R0, R192, 0x1 ;  /* 0x000000c000d47211 */ /* 0x000fe200078e08ff */
[----:B------:R-:W-:Y:S01]  /*c790*/  LDSM.16.M88.4 R140, [R192] ;  /* 0x00000000c08c783b */ /* 0x000fe20000000200 */
[----:B------:R-:W-:-:S02]  /*c7a0*/  LEA.HI.X R10, R10, c[0x0][0x1fc], R11, 0x1, P0 ;  /* 0x00007f000a0a7a11 */ /* 0x000fc400000f0c0b */
[----:B------:R-:W-:Y:S01]  /*c7b0*/  SHF.R.S32.HI R14, RZ, 0x1f, R8 ;  /* 0x0000001fff0e7819 */ /* 0x000fe20000011408 */
[----:B------:R-:W-:Y:S01]  /*c7c0*/  LDSM.16.M88.4 R172, [R196] ;  /* 0x00000000c4ac783b */ /* 0x000fe20000000200 */
[----:B------:R-:W-:Y:S02]  /*c7d0*/  LOP3.LUT R238, R238, R15, RZ, 0x3c, !PT ;  /* 0x0000000feeee7212 */ /* 0x000fe400078e3cff */
[----:B------:R-:W-:Y:S01]  /*c7e0*/  LEA.HI R14, R14, R8, RZ, 0x3 ;  /* 0x000000080e0e7211 */ /* 0x000fe200078f18ff */
[----:B------:R-:W1:Y:S01]  /*c7f0*/  SHFL.IDX PT, R96, R34, 0x1, 0x181f ;  /* 0x00381f0022607f89 */ /* 0x000e6200000e0000 */
[----:B------:R-:W-:Y:S02]  /*c800*/  LOP3.LUT P3, RZ, R3, 0x2, RZ, 0xc0, !PT ;  /* 0x0000000203ff7812 */ /* 0x000fe4000786c0ff */
[----:B------:R-:W-:Y:S01]  /*c810*/  LOP3.LUT R33, R14, 0xfffffff8, RZ, 0xc0, !PT ;  /* 0xfffffff80e217812 */ /* 0x000fe200078ec0ff */
[----:B------:R-:W-:Y:S01]  /*c820*/  LDSM.16.M88.4 R184, [R212] ;  /* 0x00000000d4b8783b */ /* 0x000fe20000000200 */
[----:B------:R-:W-:-:S02]  /*c830*/  LEA R238, R20, R238, 0x9 ;  /* 0x000000ee14ee7211 */ /* 0x000fc400078e48ff */
[----:B------:R-:W-:Y:S01]  /*c840*/  SHF.L.U32 R243, R9, 0x1, RZ ;  /* 0x0000000109f37819 */ /* 0x000fe200000006ff */
[----:B------:R-:W-:Y:S01]  /*c850*/  LDSM.16.M88.4 R188, [R188+0x4100] ;  /* 0x00410000bcbc783b */ /* 0x000fe20000000200 */
[----:B------:R-:W-:Y:S01]  /*c860*/  IMAD.WIDE R16, R33, 0x2, RZ ;  /* 0x0000000221107825 */ /* 0x000fe200078e02ff */
[----:B------:R-:W-:Y:S02]  /*c870*/  SHF.L.U32 R238, R238, 0x1, RZ ;  /* 0x00000001eeee7819 */ /* 0x000fe400000006ff */
[----:B------:R-:W-:Y:S02]  /*c880*/  LDSM.16.M88.4 R192, [R192+0x4000] ;  /* 0x00400000c0c0783b */ /* 0x000fe40000000200 */
[C---:B------:R-:W-:Y:S02]  /*c890*/  IADD3 R14, R238.reuse, 0x8100, RZ ;  /* 0x00008100ee0e7810 */ /* 0x040fe40007ffe0ff */
[----:B------:R-:W-:Y:S01]  /*c8a0*/  LDSM.16.M88.4 R196, [R196+0x4000] ;  /* 0x00400000c4c4783b */ /* 0x000fe20000000200 */
[----:B------:R-:W-:-:S02]  /*c8b0*/  IADD3 R237, R238, 0x8120, RZ ;  /* 0x00008120eeed7810 */ /* 0x000fc40007ffe0ff */
[----:B------:R-:W-:Y:S01]  /*c8c0*/  @P3 IADD3 R237, R14, -0x20, RZ ;  /* 0xffffffe00eed3810 */ /* 0x000fe20007ffe0ff */
[----:B------:R-:W-:Y:S03]  /*c8d0*/  LDSM.16.M88.4 R212, [R212+0x4000] ;  /* 0x00400000d4d4783b */ /* 0x000fe60000000200 */
[C---:B------:R-:W-:Y:S01]  /*c8e0*/  IADD3 R231, R237.reuse, 0x800, RZ ;  /* 0x00000800ede77810 */ /* 0x040fe20007ffe0ff */
[----:B------:R-:W-:Y:S01]  /*c8f0*/  BAR.SYNC.DEFER_BLOCKING 0x0 ;  /* 0x0000000000007b1d */ /* 0x000fe20000010000 */
[----:B-1----:R-:W-:Y:S02]  /*c900*/  IADD3 R48, P2, R18, R96, RZ ;  /* 0x0000006012307210 */ /* 0x002fe40007f5e0ff */
[C---:B------:R-:W-:Y:S02]  /*c910*/  IADD3 R230, R237.reuse, 0x1000, RZ ;  /* 0x00001000ede67810 */ /* 0x040fe40007ffe0ff */
[C---:B------:R-:W-:Y:S01]  /*c920*/  IADD3 R229, R237.reuse, 0x1800, RZ ;  /* 0x00001800ede57810 */ /* 0x040fe20007ffe0ff */
[----:B------:R-:W1:Y:S01]  /*c930*/  SHFL.IDX PT, R50, R34, RZ, 0x181f ;  /* 0x00181fff22327589 */ /* 0x000e6200000e0000 */
[----:B------:R-:W-:-:S02]  /*c940*/  IADD3 R228, R237, 0x2000, RZ ;  /* 0x00002000ede47810 */ /* 0x000fc40007ffe0ff */
[C---:B------:R-:W-:Y:S01]  /*c950*/  IADD3 R227, R237.reuse, 0x2800, RZ ;  /* 0x00002800ede37810 */ /* 0x040fe20007ffe0ff */
[----:B------:R-:W2:Y:S01]  /*c960*/  SHFL.IDX PT, R12, R10, 0x1, 0x181f ;  /* 0x00381f000a0c7f89 */ /* 0x000ea200000e0000 */
[C---:B------:R-:W-:Y:S02]  /*c970*/  IADD3 R226, R237.reuse, 0x3000, RZ ;  /* 0x00003000ede27810 */ /* 0x040fe40007ffe0ff */
[C---:B------:R-:W-:Y:S01]  /*c980*/  IADD3 R225, R237.reuse, 0x3800, RZ ;  /* 0x00003800ede17810 */ /* 0x040fe20007ffe0ff */
[----:B------:R-:W3:Y:S01]  /*c990*/  SHFL.IDX PT, R88, R34, 0x2, 0x181f ;  /* 0x00581f0022587f89 */ /* 0x000ee200000e0000 */
[C---:B------:R-:W-:Y:S02]  /*c9a0*/  IADD3 R223, R237.reuse, 0x4000, RZ ;  /* 0x00004000eddf7810 */ /* 0x040fe40007ffe0ff */
[C---:B------:R-:W-:Y:S01]  /*c9b0*/  IADD3 R222, R237.reuse, 0x4800, RZ ;  /* 0x00004800edde7810 */ /* 0x040fe20007ffe0ff */
[----:B------:R-:W4:Y:S01]  /*c9c0*/  SHFL.IDX PT, R13, R10, RZ, 0x181f ;  /* 0x00181fff0a0d7589 */ /* 0x000f2200000e0000 */
[----:B------:R-:W-:-:S02]  /*c9d0*/  IADD3 R221, R237, 0x5000, RZ ;  /* 0x00005000eddd7810 */ /* 0x000fc40007ffe0ff */
[C---:B------:R-:W-:Y:S01]  /*c9e0*/  IADD3 R220, R237.reuse, 0x5800, RZ ;  /* 0x00005800eddc7810 */ /* 0x040fe20007ffe0ff */
[----:B------:R-:W5:Y:S01]  /*c9f0*/  SHFL.IDX PT, R34, R34, 0x3, 0x181f ;  /* 0x00781f0022227f89 */ /* 0x000f6200000e0000 */
[----:B------:R-:W-:Y:S01]  /*ca00*/  IADD3 R219, R237, 0x6000, RZ ;  /* 0x00006000eddb7810 */ /* 0x000fe20007ffe0ff */
[----:B------:R-:W-:-:S04]  /*ca10*/  DEPBAR.LE SB0, 0x0 ;  /* 0x000080000000791a */ /* 0x000fc80000000000 */
[----:B------:R-:W5:Y:S01]  /*ca20*/  SHFL.IDX PT, R11, R10, 0x2, 0x181f ;  /* 0x00581f000a0b7f89 */ /* 0x000f6200000e0000 */
[----:B------:R-:W-:-:S03]  /*ca30*/  IADD3 R218, R237, 0x6800, RZ ;  /* 0x00006800edda7810 */ /* 0x000fc60007ffe0ff */
[----:B------:R-:W-:Y:S01]  /*ca40*/  BAR.SYNC.DEFER_BLOCKING 0x0 ;  /* 0x0000000000007b1d */ /* 0x000fe20000010000 */
[----:B-1----:R-:W-:Y:S02]  /*ca50*/  IADD3 R56, P0, R50, R18, RZ ;  /* 0x0000001232387210 */ /* 0x002fe40007f1e0ff */
[----:B--2---:R-:W-:Y:S02]  /*ca60*/  IADD3.X R49, R19, R12, RZ, P2, !PT ;  /* 0x0000000c13317210 */ /* 0x004fe400017fe4ff */
[----:B------:R-:W-:Y:S01]  /*ca70*/  IADD3 R96, P2, R16, R96, RZ ;  /* 0x0000006010607210 */ /* 0x000fe20007f5e0ff */
[----:B------:R-:W1:Y:S01]  /*ca80*/  SHFL.IDX PT, R10, R10, 0x3, 0x181f ;  /* 0x00781f000a0a7f89 */ /* 0x000e6200000e0000 */
[----:B---3--:R-:W-:Y:S02]  /*ca90*/  IADD3 R90, P1, R18, R88, RZ ;  /* 0x00000058125a7210 */ /* 0x008fe40007f3e0ff */
[----:B------:R-:W-:Y:S01]  /*caa0*/  IADD3.X R97, R17, R12, RZ, P2, !PT ;  /* 0x0000000c11617210 */ /* 0x000fe200017fe4ff */
[----:B----4-:R-:W-:Y:S01]  /*cab0*/  IMAD.X R57, R13, 0x1, R19, P0 ;  /* 0x000000010d397824 */ /* 0x010fe200000e0613 */
[----:B------:R-:W-:-:S02]  /*cac0*/  IADD3 R217, R237, 0x7000, RZ ;  /* 0x00007000edd97810 */ /* 0x000fc40007ffe0ff */
[----:B------:R-:W-:Y:S02]  /*cad0*/  IADD3 R216, R237, 0x7800, RZ ;  /* 0x00007800edd87810 */ /* 0x000fe40007ffe0ff */
[-C--:B-----5:R-:W-:Y:S02]  /*cae0*/  IADD3 R72, P0, R18, R34.reuse, RZ ;  /* 0x0000002212487210 */ /* 0x0a0fe40007f1e0ff */
[----:B------:R-:W-:Y:S02]  /*caf0*/  IADD3 R34, P2, R16, R34, RZ ;  /* 0x0000002210227210 */ /* 0x000fe40007f5e0ff */
[C---:B------:R-:W-:Y:S02]  /*cb00*/  IADD3.X R91, R19.reuse, R11, RZ, P1, !PT ;  /* 0x0000000b135b7210 */ /* 0x040fe40000ffe4ff */
[----:B------:R-:W-:Y:S01]  /*cb10*/  ISETP.GE.AND P1, PT, R32, c[0x0][0x1d4], PT ;  /* 0x0000750020007a0c */ /* 0x000fe20003f26270 */
[----:B------:R-:W2:Y:S04]  /*cb20*/  LDSM.16.M88.4 R20, [R238+0x8100] ;  /* 0x00810000ee14783b */ /* 0x000ea80000000200 */
[----:B------:R-:W3:Y:S01]  /*cb30*/  LDSM.16.M88.4 R60, [R238+0x8900] ;  /* 0x00890000ee3c783b */ /* 0x000ee20000000200 */
[----:B-1----:R-:W-:-:S02]  /*cb40*/  IADD3.X R73, R19, R10, RZ, P0, !PT ;  /* 0x0000000a13497210 */ /* 0x002fc400007fe4ff */
[----:B------:R-:W-:Y:S01]  /*cb50*/  IADD3 R50, P0, R50, R16, RZ ;  /* 0x0000001032327210 */ /* 0x000fe20007f1e0ff */
[----:B------:R-:W1:Y:S01]  /*cb60*/  LDSM.16.M88.4 R40, [R237] ;  /* 0x00000000ed28783b */ /* 0x000e620000000200 */
[----:B------:R-:W-:Y:S02]  /*cb70*/  IADD3.X R35, R17, R10, RZ, P2, !PT ;  /* 0x0000000a11237210 */ /* 0x000fe400017fe4ff */
[----:B------:R-:W-:Y:S01]  /*cb80*/  ISETP.LT.OR P2, PT, R7, 0x1, P1 ;  /* 0x000000010700780c */ /* 0x000fe20000f41670 */
[----:B------:R-:W-:Y:S01]  /*cb90*/  LDSM.16.M88.4 R28, [R237+0x800] ;  /* 0x00080000ed1c783b */ /* 0x000fe20000000200 */
[----:B------:R-:W-:Y:S02]  /*cba0*/  IADD3.X R51, R13, R17, RZ, P0, !PT ;  /* 0x000000110d337210 */ /* 0x000fe400007fe4ff */
[----:B------:R-:W-:Y:S01]  /*cbb0*/  IADD3 R88, P0, R16, R88, RZ ;  /* 0x0000005810587210 */ /* 0x000fe20007f1e0ff */
[----:B------:R-:W-:Y:S04]  /*cbc0*/  LDSM.16.M88.4 R52, [R238+0x9100] ;  /* 0x00910000ee34783b */ /* 0x000fe80000000200 */
[----:B------:R-:W-:Y:S01]  /*cbd0*/  IMAD.X R89, R17, 0x1, R11, P0 ;  /* 0x0000000111597824 */ /* 0x000fe200000e060b */
[----:B------:R-:W-:Y:S01]  /*cbe0*/  ISETP.GE.AND P0, PT, R8, c[0x0][0x1d4], PT ;  /* 0x0000750008007a0c */ /* 0x000fe20003f06270 */
[----:B------:R-:W-:Y:S04]  /*cbf0*/  LDSM.16.M88.4 R44, [R238+0x9900] ;  /* 0x00990000ee2c783b */ /* 0x000fe80000000200 */
[----:B------:R-:W4:Y:S04]  /*cc00*/  LDSM.16.M88.4 R36, [R238+0xa100] ;  /* 0x00a10000ee24783b */ /* 0x000f280000000200 */
[----:B------:R-:W-:Y:S04]  /*cc10*/  LDSM.16.M88.4 R92, [R238+0xa900] ;  /* 0x00a90000ee5c783b */ /* 0x000fe80000000200 */
[----:B------:R-:W-:Y:S04]  /*cc20*/  LDSM.16.M88.4 R84, [R238+0xb100] ;  /* 0x00b10000ee54783b */ /* 0x000fe80000000200 */
[----:B------:R-:W-:Y:S01]  /*cc30*/  LDSM.16.M88.4 R76, [R238+0xb900] ;  /* 0x00b90000ee4c783b */ /* 0x000fe20000000200 */
[C---:B--2---:R-:W-:Y:S03]  /*cc40*/  HMMA.16816.F32.BF16 R12, R136.reuse, R20, RZ ;  /* 0x00000014880c723c */ /* 0x044fe600000418ff */
[----:B------:R-:W-:Y:S04]  /*cc50*/  LDSM.16.M88.4 R80, [R237+0x1000] ;  /* 0x00100000ed50783b */ /* 0x000fe80000000200 */
[----:B------:R-:W2:Y:S01]  /*cc60*/  LDSM.16.M88.4 R16, [R237+0x1800] ;  /* 0x00180000ed10783b */ /* 0x000ea20000000200 */
[C---:B------:R-:W-:Y:S03]  /*cc70*/  HMMA.16816.F32.BF16 R20, R136.reuse, R22, RZ ;  /* 0x000000168814723c */ /* 0x040fe600000418ff */
[----:B------:R-:W5:Y:S04]  /*cc80*/  LDSM.16.M88.4 R8, [R237+0x2000] ;  /* 0x00200000ed08783b */ /* 0x000f680000000200 */
[----:B------:R-:W-:Y:S01]  /*cc90*/  LDSM.16.M88.4 R68, [R237+0x2800] ;  /* 0x00280000ed44783b */ /* 0x000fe20000000200 */
[C---:B---3--:R-:W-:Y:S03]  /*cca0*/  HMMA.16816.F32.BF16 R64, R136.reuse, R60, RZ ;  /* 0x0000003c8840723c */ /* 0x048fe600000418ff */
[----:B------:R-:W3:Y:S04]  /*ccb0*/  LDSM.16.M88.4 R24, [R237+0x3000] ;  /* 0x00300000ed18783b */ /* 0x000ee80000000200 */
[----:B------:R-:W-:Y:S01]  /*ccc0*/  LDSM.16.M88.4 R104, [R237+0x3800] ;  /* 0x00380000ed68783b */ /* 0x000fe20000000200 */
[----:B------:R-:W-:Y:S03]  /*ccd0*/  HMMA.16816.F32.BF16 R60, R136, R62, RZ ;  /* 0x0000003e883c723c */ /* 0x000fe600000418ff */
[----:B------:R-:W-:Y:S01]  /*cce0*/  @!PT LDS RZ, [RZ] ;  /* 0x00000000fffff984 */ /* 0x000fe20000000800 */
[----:B------:R-:W-:Y:S01]  /*ccf0*/  @!PT LDS RZ, [RZ] ;  /* 0x00000000fffff984 */ /* 0x000fe20000000800 */
[----:B------:R-:W-:Y:S01]  /*cd00*/  @!PT LDS RZ, [RZ] ;  /* 0x00000000fffff984 */ /* 0x000fe20000000800 */
[----:B------:R2:W-:Y:S01]  /*cd10*/  LDGSTS.E.BYPASS.LTC128B.128 [R243+0x100], [R56.64], !P2 ;  /* 0x0010000038f37fae */ /* 0x0005e2000d101d54 */
[----:B------:R-:W-:-:S04]  /*cd20*/  ISETP.LT.OR P2, PT, R7, 0x1, P0 ;  /* 0x000000010700780c */ /* 0x000fc80000741670 */
[C---:B-1----:R-:W-:Y:S08]  /*cd30*/  HMMA.16816.F32.BF16 R12, R140.reuse, R40, R12 ;  /* 0x000000288c0c723c */ /* 0x042ff0000004180c */
[----:B------:R-:W-:Y:S01]  /*cd40*/  HMMA.16816.F32.BF16 R20, R140, R42, R20 ;  /* 0x0000002a8c14723c */ /* 0x000fe20000041814 */
[----:B------:R1:W-:Y:S01]  /*cd50*/  LDGSTS.E.BYPASS.LTC128B.128 [R243+0x4100], [R50.64], !P2 ;  /* 0x0410000032f37fae */ /* 0x0003e2000d101d54 */
[----:B------:R-:W-:-:S06]  /*cd60*/  ISETP.LT.OR P2, PT, R7, 0x21, P1 ;  /* 0x000000210700780c */ /* 0x000fcc0000f41670 */
[C---:B----4-:R-:W-:Y:S07]  /*cd70*/  HMMA.16816.F32.BF16 R40, R136.reuse, R36, RZ ;  /* 0x000000248828723c */ /* 0x050fee00000418ff */
[----:B------:R1:W-:Y:S01]  /*cd80*/  LDGSTS.E.BYPASS.LTC128B.128 [R243+0x1100], [R48.64], !P2 ;  /* 0x0110000030f37fae */ /* 0x0003e2000d101d54 */
[C---:B------:R-:W-:Y:S01]  /*cd90*/  ISETP.LT.OR P2, PT, R7.reuse, 0x21, P0 ;  /* 0x000000210700780c */ /* 0x040fe20000741670 */
[C---:B------:R-:W-:Y:S08]  /*cda0*/  HMMA.16816.F32.BF16 R36, R136.reuse, R38, RZ ;  /* 0x000000268824723c */ /* 0x040ff000000418ff */
[----:B--2---:R-:W-:Y:S04]  /*cdb0*/  HMMA.16816.F32.BF16 R56, R136, R52, RZ ;  /* 0x000000348838723c */ /* 0x004fe800000418ff */
[----:B------:R2:W-:Y:S01]  /*cdc0*/  LDGSTS.E.BYPASS.LTC128B.128 [R243+0x5100], [R96.64], !P2 ;  /* 0x0510000060f37fae */ /* 0x0005e2000d101d54 */
[----:B------:R-:W-:-:S03]  /*cdd0*/  ISETP.LT.OR P2, PT, R7, 0x41, P1 ;  /* 0x000000410700780c */ /* 0x000fc60000f41670 */
[C---:B------:R-:W-:Y:S08]  /*cde0*/  HMMA.16816.F32.BF16 R64, R140.reuse, R28, R64 ;  /* 0x0000001c8c40723c */ /* 0x040ff00000041840 */
[----:B------:R-:W-:Y:S02]  /*cdf0*/  HMMA.16816.F32.BF16 R60, R140, R30, R60 ;  /* 0x0000001e8c3c723c */ /* 0x000fe4000004183c */
[----:B------:R4:W-:Y:S01]  /*ce00*/  LDGSTS.E.BYPASS.LTC128B.128 [R243+0x2100], [R90.64], !P2 ;  /* 0x021000005af37fae */ /* 0x0009e2000d101d54 */
[----:B------:R-:W-:-:S02]  /*ce10*/  ISETP.LT.OR P2, PT, R7, 0x41, P0 ;  /* 0x000000410700780c */ /* 0x000fc40000741670 */
[----:B------:R-:W-:-:S03]  /*ce20*/  ISETP.LT.OR P0, PT, R7, 0x61, P0 ;  /* 0x000000610700780c */ /* 0x000fc60000701670 */
[C---:B-1----:R-:W-:Y:S08]  /*ce30*/  HMMA.16816.F32.BF16 R48, R136.reuse, R44, RZ ;  /* 0x0000002c8830723c */ /* 0x042ff000000418ff */
[----:B------:R-:W-:Y:S01]  /*ce40*/  HMMA.16816.F32.BF16 R44, R136, R46, RZ ;  /* 0x0000002e882c723c */ /* 0x000fe200000418ff */
[----:B------:R4:W-:Y:S01]  /*ce50*/  LDGSTS.E.BYPASS.LTC128B.128 [R243+0x6100], [R88.64], !P2 ;  /* 0x0610000058f37fae */ /* 0x0009e2000d101d54 */
[----:B------:R-:W-:-:S02]  /*ce60*/  ISETP.LT.OR P2, PT, R7, 0x61, P1 ;  /* 0x000000610700780c */ /* 0x000fc40000f41670 */
[----:B------:R-:W-:Y:S02]  /*ce70*/  LOP3.LUT P1, RZ, R3, 0x4, RZ, 0xc0, !PT ;  /* 0x0000000403ff7812 */ /* 0x000fe4000782c0ff */
[----:B------:R-:W-:Y:S02]  /*ce80*/  MOV R3, 0x40 ;  /* 0x0000004000037802 */ /* 0x000fe40000000f00 */
[----:B------:R-:W-:Y:S02]  /*ce90*/  HMMA.16816.F32.BF16 R52, R136, R54, RZ ;  /* 0x000000368834723c */ /* 0x000fe400000418ff */
[----:B------:R-:W-:-:S04]  /*cea0*/  SEL R3, R3, 0xffffffc0, !P1 ;  /* 0xffffffc003037807 */ /* 0x000fc80004800000 */
[----:B------:R-:W-:Y:S01]  /*ceb0*/  IADD3 R235, R238, R3, RZ ;  /* 0x00000003eeeb7210 */ /* 0x000fe20007ffe0ff */
[----:B------:R1:W-:Y:S01]  /*cec0*/  LDGSTS.E.BYPASS.LTC128B.128 [R243+0x3100], [R72.64], !P2 ;  /* 0x0310000048f37fae */ /* 0x0003e2000d101d54 */
[----:B------:R-:W-:Y:S01]  /*ced0*/  HMMA.16816.F32.BF16 R48, R140, R16, R48 ;  /* 0x000000108c30723c */ /* 0x000fe20000041830 */
[----:B------:R-:W-:Y:S02]  /*cee0*/  IADD3 R224, R3, R237, RZ ;  /* 0x000000ed03e07210 */ /* 0x000fe40007ffe0ff */
[----:B------:R1:W-:Y:S01]  /*cef0*/  LDGSTS.E.BYPASS.LTC128B.128 [R243+0x7100], [R34.64], !P0 ;  /* 0x0710000022f37fae */ /* 0x0003e2000c101d54 */
[----:B------:R-:W-:-:S03]  /*cf00*/  PLOP3.LUT P0, PT, PT, PT, UP0, 0x40, 0x0 ;  /* 0x000000000000781c */ /* 0x000fc60003f0e808 */
[----:B------:R-:W-:Y:S01]  /*cf10*/  LDSM.16.M88.4 R100, [R235+0x8100] ;  /* 0x00810000eb64783b */ /* 0x000fe20000000200 */
[----:B------:R-:W-:Y:S03]  /*cf20*/  HMMA.16816.F32.BF16 R44, R140, R18, R44 ;  /* 0x000000128c2c723c */ /* 0x000fe6000004182c */
[----:B------:R-:W3:Y:S04]  /*cf30*/  LDSM.16.M88.4 R16, [R235+0x8900] ;  /* 0x00890000eb10783b */ /* 0x000ee80000000200 */
[----:B--2---:R-:W-:Y:S01]  /*cf40*/  LDSM.16.M88.4 R96, [R235+0x9900] ;  /* 0x00990000eb60783b */ /* 0x004fe20000000200 */
[C---:B----4-:R-:W-:Y:S03]  /*cf50*/  HMMA.16816.F32.BF16 R88, R136.reuse, R84, RZ ;  /* 0x000000548858723c */ /* 0x050fe600000418ff */
[----:B------:R-:W-:Y:S04]  /*cf60*/  LDSM.16.M88.4 R108, [R237+0x4000] ;  /* 0x00400000ed6c783b */ /* 0x000fe80000000200 */
[----:B------:R-:W0:Y:S01]  /*cf70*/  LDGDEPBAR ;  /* 0x00000000000079af */ /* 0x000e220000000000 */
[----:B------:R-:W-:Y:S01]  /*cf80*/  HMMA.16816.F32.BF16 R84, R136, R86, RZ ;  /* 0x000000568854723c */ /* 0x000fe200000418ff */
[----:B-1----:R-:W-:-:S07]  /*cf90*/  SHF.R.S32.HI R35, RZ, 0x1f, R32 ;  /* 0x0000001fff237819 */ /* 0x002fce0000011420 */
[----:B-----5:R-:W-:Y:S01]  /*cfa0*/  HMMA.16816.F32.BF16 R40, R140, R8, R40 ;  /* 0x000000088c28723c */ /* 0x020fe20000041828 */
[----:B------:R-:W-:-:S07]  /*cfb0*/  SHF.R.S32.HI R34, RZ, 0x1f, R33 ;  /* 0x0000001fff227819 */ /* 0x000fce0000011421 */
[----:B------:R-:W-:Y:S01]  /*cfc0*/  HMMA.16816.F32.BF16 R36, R140, R10, R36 ;  /* 0x0000000a8c24723c */ /* 0x000fe20000041824 */
[----:B------:R-:W1:Y:S07]  /*cfd0*/  LDSM.16.M88.4 R8, [R235+0x9100] ;  /* 0x00910000eb08783b */ /* 0x000e6e0000000200 */
[C---:B------:R-:W-:Y:S08]  /*cfe0*/  HMMA.16816.F32.BF16 R28, R136.reuse, R92, RZ ;  /* 0x0000005c881c723c */ /* 0x040ff000000418ff */
[----:B------:R-:W-:Y:S08]  /*cff0*/  HMMA.16816.F32.BF16 R92, R136, R94, RZ ;  /* 0x0000005e885c723c */ /* 0x000ff000000418ff */
[C---:B---3--:R-:W-:Y:S08]  /*d000*/  HMMA.16816.F32.BF16 R88, R140.reuse, R24, R88 ;  /* 0x000000188c58723c */ /* 0x048ff00000041858 */
[C---:B------:R-:W-:Y:S01]  /*d010*/  HMMA.16816.F32.BF16 R84, R140.reuse, R26, R84 ;  /* 0x0000001a8c54723c */ /* 0x040fe20000041854 */
[----:B------:R-:W2:Y:S07]  /*d020*/  LDSM.16.M88.4 R24, [R235+0xa900] ;  /* 0x00a90000eb18783b */ /* 0x000eae0000000200 */
[C---:B------:R-:W-:Y:S08]  /*d030*/  HMMA.16816.F32.BF16 R56, R140.reuse, R80, R56 ;  /* 0x000000508c38723c */ /* 0x040ff00000041838 */
[----:B------:R-:W-:Y:S08]  /*d040*/  HMMA.16816.F32.BF16 R52, R140, R82, R52 ;  /* 0x000000528c34723c */ /* 0x000ff00000041834 */
[C---:B------:R-:W-:Y:S08]  /*d050*/  HMMA.16816.F32.BF16 R64, R172.reuse, R16, R64 ;  /* 0x00000010ac40723c */ /* 0x040ff00000041840 */
[----:B------:R-:W-:Y:S01]  /*d060*/  HMMA.16816.F32.BF16 R60, R172, R18, R60 ;  /* 0x00000012ac3c723c */ /* 0x000fe2000004183c */
[----:B------:R-:W3:Y:S07]  /*d070*/  LDSM.16.M88.4 R16, [R235+0xb100] ;  /* 0x00b10000eb10783b */ /* 0x000eee0000000200 */
[C---:B------:R-:W-:Y:S08]  /*d080*/  HMMA.16816.F32.BF16 R28, R140.reuse, R68, R28 ;  /* 0x000000448c1c723c */ /* 0x040ff0000004181c */
[----:B------:R-:W-:Y:S01]  /*d090*/  HMMA.16816.F32.BF16 R92, R140, R70, R92 ;  /* 0x000000468c5c723c */ /* 0x000fe2000004185c */
[----:B------:R-:W-:Y:S07]  /*d0a0*/  LDSM.16.M88.4 R68, [R235+0xa100] ;  /* 0x00a10000eb44783b */ /* 0x000fee0000000200 */
[C---:B------:R-:W-:Y:S08]  /*d0b0*/  HMMA.16816.F32.BF16 R12, R172.reuse, R100, R12 ;  /* 0x00000064ac0c723c */ /* 0x040ff0000004180c */
[----:B------:R-:W-:Y:S01]  /*d0c0*/  HMMA.16816.F32.BF16 R20, R172, R102, R20 ;  /* 0x00000066ac14723c */ /* 0x000fe20000041814 */
[----:B------:R-:W4:Y:S07]  /*d0d0*/  LDSM.16.M88.4 R100, [R224] ;  /* 0x00000000e064783b */ /* 0x000f2e0000000200 */
[C---:B------:R-:W-:Y:S08]  /*d0e0*/  HMMA.16816.F32.BF16 R80, R136.reuse, R76, RZ ;  /* 0x0000004c8850723c */ /* 0x040ff000000418ff */
[----:B------:R-:W-:Y:S08]  /*d0f0*/  HMMA.16816.F32.BF16 R76, R136, R78, RZ ;  /* 0x0000004e884c723c */ /* 0x000ff000000418ff */
[C---:B-1----:R-:W-:Y:S08]  /*d100*/  HMMA.16816.F32.BF16 R56, R172.reuse, R8, R56 ;  /* 0x00000008ac38723c */ /* 0x042ff00000041838 */
[C---:B------:R-:W-:Y:S01]  /*d110*/  HMMA.16816.F32.BF16 R52, R172.reuse, R10, R52 ;  /* 0x0000000aac34723c */ /* 0x040fe20000041834 */
[----:B------:R-:W1:Y:S07]  /*d120*/  LDSM.16.M88.4 R8, [R235+0xb900] ;  /* 0x00b90000eb08783b */ /* 0x000e6e0000000200 */
[C---:B--2---:R-:W-:Y:S08]  /*d130*/  HMMA.16816.F32.BF16 R28, R172.reuse, R24, R28 ;  /* 0x00000018ac1c723c */ /* 0x044ff0000004181c */
[----:B------:R-:W-:Y:S01]  /*d140*/  HMMA.16816.F32.BF16 R92, R172, R26, R92 ;  /* 0x0000001aac5c723c */ /* 0x000fe2000004185c */
[----:B------:R-:W2:Y:S07]  /*d150*/  LDSM.16.M88.4 R24, [R238+0xc100] ;  /* 0x00c10000ee18783b */ /* 0x000eae0000000200 */
[C---:B------:R-:W-:Y:S08]  /*d160*/  HMMA.16816.F32.BF16 R80, R140.reuse, R104, R80 ;  /* 0x000000688c50723c */ /* 0x040ff00000041850 */
[----:B------:R-:W-:Y:S01]  /*d170*/  HMMA.16816.F32.BF16 R76, R140, R106, R76 ;  /* 0x0000006a8c4c723c */ /* 0x000fe2000004184c */
[----:B------:R-:W-:Y:S07]  /*d180*/  LDSM.16.M88.4 R104, [R224+0x2800] ;  /* 0x00280000e068783b */ /* 0x000fee0000000200 */
[C---:B---3--:R-:W-:Y:S08]  /*d190*/  HMMA.16816.F32.BF16 R88, R172.reuse, R16, R88 ;  /* 0x00000010ac58723c */ /* 0x048ff00000041858 */
[----:B------:R-:W-:Y:S01]  /*d1a0*/  HMMA.16816.F32.BF16 R84, R172, R18, R84 ;  /* 0x00000012ac54723c */ /* 0x000fe20000041854 */
[----:B------:R-:W3:Y:S07]  /*d1b0*/  LDSM.16.M88.4 R16, [R224+0x1800] ;  /* 0x00180000e010783b */ /* 0x000eee0000000200 */
[----:B----4-:R-:W-:Y:S08]  /*d1c0*/  HMMA.16816.F32.BF16 R12, R184, R100, R12 ;  /* 0x00000064b80c723c */ /* 0x010ff0000004180c */
[C---:B------:R-:W-:Y:S08]  /*d1d0*/  HMMA.16816.F32.BF16 R48, R172.reuse, R96, R48 ;  /* 0x00000060ac30723c */ /* 0x040ff00000041830 */
[C---:B------:R-:W-:Y:S01]  /*d1e0*/  HMMA.16816.F32.BF16 R44, R172.reuse, R98, R44 ;  /* 0x00000062ac2c723c */ /* 0x040fe2000004182c */
[----:B------:R-:W-:Y:S07]  /*d1f0*/  LDSM.16.M88.4 R96, [R224+0x800] ;  /* 0x00080000e060783b */ /* 0x000fee0000000200 */
[C---:B-1----:R-:W-:Y:S08]  /*d200*/  HMMA.16816.F32.BF16 R80, R172.reuse, R8, R80 ;  /* 0x00000008ac50723c */ /* 0x042ff00000041850 */
[----:B------:R-:W-:Y:S01]  /*d210*/  HMMA.16816.F32.BF16 R76, R172, R10, R76 ;  /* 0x0000000aac4c723c */ /* 0x000fe2000004184c */
[----:B------:R-:W1:Y:S07]  /*d220*/  LDSM.16.M88.4 R8, [R224+0x2000] ;  /* 0x00200000e008783b */ /* 0x000e6e0000000200 */
[----:B--2---:R-:W-:Y:S08]  /*d230*/  HMMA.16816.F32.BF16 R12, R188, R24, R12 ;  /* 0x00000018bc0c723c */ /* 0x004ff0000004180c */
[C---:B------:R-:W-:Y:S08]  /*d240*/  HMMA.16816.F32.BF16 R40, R172.reuse, R68, R40 ;  /* 0x00000044ac28723c */ /* 0x040ff00000041828 */
[----:B------:R-:W-:Y:S01]  /*d250*/  HMMA.16816.F32.BF16 R36, R172, R70, R36 ;  /* 0x00000046ac24723c */ /* 0x000fe20000041824 */
[----:B------:R-:W-:Y:S07]  /*d260*/  LDSM.16.M88.4 R68, [R224+0x1000] ;  /* 0x00100000e044783b */ /* 0x000fee0000000200 */
[C---:B---3--:R-:W-:Y:S08]  /*d270*/  HMMA.16816.F32.BF16 R48, R184.reuse, R16, R48 ;  /* 0x00000010b830723c */ /* 0x048ff00000041830 */
[C---:B------:R-:W-:Y:S01]  /*d280*/  HMMA.16816.F32.BF16 R44, R184.reuse, R18, R44 ;  /* 0x00000012b82c723c */ /* 0x040fe2000004182c */
[----:B------:R-:W2:Y:S07]  /*d290*/  LDSM.16.M88.4 R16, [R235+0xc100] ;  /* 0x00c10000eb10783b */ /* 0x000eae0000000200 */
[----:B------:R-:W-:Y:S01]  /*d2a0*/  HMMA.16816.F32.BF16 R20, R184, R102, R20 ;  /* 0x00000066b814723c */ /* 0x000fe20000041814 */
[----:B------:R-:W-:Y:S07]  /*d2b0*/  LDSM.16.M88.4 R100, [R224+0x3000] ;  /* 0x00300000e064783b */ /* 0x000fee0000000200 */
[----:B------:R-:W-:Y:S08]  /*d2c0*/  HMMA.16816.F32.BF16 R12, R192, R108, R12 ;  /* 0x0000006cc00c723c */ /* 0x000ff0000004180c */
[C---:B-1----:R-:W-:Y:S08]  /*d2d0*/  HMMA.16816.F32.BF16 R40, R184.reuse, R8, R40 ;  /* 0x00000008b828723c */ /* 0x042ff00000041828 */
[C---:B------:R-:W-:Y:S01]  /*d2e0*/  HMMA.16816.F32.BF16 R36, R184.reuse, R10, R36 ;  /* 0x0000000ab824723c */ /* 0x040fe20000041824 */
[----:B------:R-:W1:Y:S07]  /*d2f0*/  LDSM.16.M88.4 R8, [R224+0x4000] ;  /* 0x00400000e008783b */ /* 0x000e6e0000000200 */
[C---:B------:R-:W-:Y:S08]  /*d300*/  HMMA.16816.F32.BF16 R64, R184.reuse, R96, R64 ;  /* 0x00000060b840723c */ /* 0x040ff00000041840 */
[----:B------:R-:W-:Y:S01]  /*d310*/  HMMA.16816.F32.BF16 R60, R184, R98, R60 ;  /* 0x00000062b83c723c */ /* 0x000fe2000004183c */
[----:B------:R-:W3:Y:S07]  /*d320*/  LDSM.16.M88.4 R96, [R224+0x3800] ;  /* 0x00380000e060783b */ /* 0x000eee0000000200 */
[----:B------:R-:W-:Y:S01]  /*d330*/  HMMA.16816.F32.BF16 R20, R188, R26, R20 ;  /* 0x0000001abc14723c */ /* 0x000fe20000041814 */
[----:B------:R-:W-:Y:S07]  /*d340*/  LDSM.16.M88.4 R24, [R237+0x4800] ;  /* 0x00480000ed18783b */ /* 0x000fee0000000200 */
[----:B--2---:R-:W-:Y:S08]  /*d350*/  HMMA.16816.F32.BF16 R12, R196, R16, R12 ;  /* 0x00000010c40c723c */ /* 0x004ff0000004180c */
[C---:B------:R-:W-:Y:S08]  /*d360*/  HMMA.16816.F32.BF16 R56, R184.reuse, R68, R56 ;  /* 0x00000044b838723c */ /* 0x040ff00000041838 */
[C---:B------:R-:W-:Y:S01]  /*d370*/  HMMA.16816.F32.BF16 R52, R184.reuse, R70, R52 ;  /* 0x00000046b834723c */ /* 0x040fe20000041834 */
[----:B------:R-:W2:Y:S07]  /*d380*/  LDSM.16.M88.4 R68, [R238+0xc900] ;  /* 0x00c90000ee44783b */ /* 0x000eae0000000200 */
[C---:B------:R-:W-:Y:S08]  /*d390*/  HMMA.16816.F32.BF16 R28, R184.reuse, R104, R28 ;  /* 0x00000068b81c723c */ /* 0x040ff0000004181c */
[----:B------:R-:W-:Y:S01]  /*d3a0*/  HMMA.16816.F32.BF16 R92, R184, R106, R92 ;  /* 0x0000006ab85c723c */ /* 0x000fe2000004185c */
[----:B------:R-:W4:Y:S07]  /*d3b0*/  LDSM.16.M88.4 R104, [R238+0xd100] ;  /* 0x00d10000ee68783b */ /* 0x000f2e0000000200 */
[----:B------:R-:W-:Y:S08]  /*d3c0*/  HMMA.16816.F32.BF16 R20, R192, R110, R20 ;  /* 0x0000006ec014723c */ /* 0x000ff00000041814 */
[----:B-1----:R-:W-:Y:S08]  /*d3d0*/  HMMA.16816.F32.BF16 R12, R212, R8, R12 ;  /* 0x00000008d40c723c */ /* 0x002ff0000004180c */
[C---:B---3--:R-:W-:Y:S08]  /*d3e0*/  HMMA.16816.F32.BF16 R80, R184.reuse, R96, R80 ;  /* 0x00000060b850723c */ /* 0x048ff00000041850 */
[----:B------:R-:W-:Y:S01]  /*d3f0*/  HMMA.16816.F32.BF16 R76, R184, R98, R76 ;  /* 0x00000062b84c723c */ /* 0x000fe2000004184c */
[----:B------:R-:W1:Y:S07]  /*d400*/  LDSM.16.M88.4 R96, [R238+0xd900] ;  /* 0x00d90000ee60783b */ /* 0x000e6e0000000200 */
[----:B------:R-:W-:Y:S01]  /*d410*/  HMMA.16816.F32.BF16 R20, R196, R18, R20 ;  /* 0x00000012c414723c */ /* 0x000fe20000041814 */
[----:B------:R-:W3:Y:S01]  /*d420*/  LDSM.16.M88.4 R16, [R237+0x5000] ;  /* 0x00500000ed10783b */ /* 0x000ee20000000200 */
[----:B------:R-:W-:-:S02]  /*d430*/  FMUL.FTZ R14, R14, c[0x0][0x320] ;  /* 0x0000c8000e0e7a20 */ /* 0x000fc40000410000 */
[----:B------:R-:W-:Y:S02]  /*d440*/  FMUL.FTZ R3, R12, c[0x0][0x320] ;  /* 0x0000c8000c037a20 */ /* 0x000fe40000410000 */
[----:B------:R-:W-:Y:S01]  /*d450*/  FMUL.FTZ R7, R13, c[0x0][0x320] ;  /* 0x0000c8000d077a20 */ /* 0x000fe20000410000 */
[----:B------:R5:W1:Y:S01]  /*d460*/  MUFU.TANH R72, R14 ;  /* 0x0000000e00487308 */ /* 0x000a620000002400 */
[----:B--2---:R-:W-:Y:S01]  /*d470*/  HMMA.16816.F32.BF16 R64, R188, R68, R64 ;  /* 0x00000044bc40723c */ /* 0x004fe20000041840 */
[----:B------:R-:W-:-:S06]  /*d480*/  FMUL.FTZ R73, R15, c[0x0][0x320] ;  /* 0x0000c8000f497a20 */ /* 0x000fcc0000410000 */
[----:B------:R-:W2:Y:S01]  /*d490*/  MUFU.TANH R3, R3 ;  /* 0x0000000300037308 */ /* 0x000ea20000002400 */
[C---:B----4-:R-:W-:Y:S01]  /*d4a0*/  HMMA.16816.F32.BF16 R56, R188.reuse, R104, R56 ;  /* 0x00000068bc38723c */ /* 0x050fe20000041838 */
[----:B-----5:R-:W4:Y:S07]  /*d4b0*/  LDSM.16.M88.4 R12, [R237+0x5800] ;  /* 0x00580000ed0c783b */ /* 0x020f2e0000000200 */
[----:B------:R-:W-:Y:S01]  /*d4c0*/  HMMA.16816.F32.BF16 R52, R188, R106, R52 ;  /* 0x0000006abc34723c */ /* 0x000fe20000041834 */
[----:B------:R-:W1:Y:S07]  /*d4d0*/  MUFU.TANH R7, R7 ;  /* 0x0000000700077308 */ /* 0x000e6e0000002400 */
[----:B------:R-:W-:Y:S01]  /*d4e0*/  HMMA.16816.F32.BF16 R108, R184, R100, R88 ;  /* 0x00000064b86c723c */ /* 0x000fe20000041858 */
[----:B------:R-:W5:Y:S01]  /*d4f0*/  LDSM.16.M88.4 R88, [R235+0xc900] ;  /* 0x00c90000eb58783b */ /* 0x000f620000000200 */
[----:B------:R-:W2:Y:S06]  /*d500*/  MUFU.TANH R73, R73 ;  /* 0x0000004900497308 */ /* 0x000eac0000002400 */
[----:B------:R-:W-:Y:S01]  /*d510*/  HMMA.16816.F32.BF16 R20, R212, R10, R20 ;  /* 0x0000000ad414723c */ /* 0x000fe20000041814 */
[----:B------:R-:W2:Y:S07]  /*d520*/  LDSM.16.M88.4 R8, [R235+0xd100] ;  /* 0x00d10000eb08783b */ /* 0x000eae0000000200 */
[C---:B-1----:R-:W-:Y:S08]  /*d530*/  HMMA.16816.F32.BF16 R48, R188.reuse, R96, R48 ;  /* 0x00000060bc30723c */ /* 0x042ff00000041830 */
[----:B------:R-:W-:Y:S08]  /*d540*/  HMMA.16816.F32.BF16 R44, R188, R98, R44 ;  /* 0x00000062bc2c723c */ /* 0x000ff0000004182c */
[----:B------:R-:W-:Y:S01]  /*d550*/  HMMA.16816.F32.BF16 R64, R192, R24, R64 ;  /* 0x00000018c040723c */ /* 0x000fe20000041840 */
[----:B------:R-:W-:-:S02]  /*d560*/  FMUL.FTZ R20, R20, c[0x0][0x320] ;  /* 0x0000c80014147a20 */ /* 0x000fc40000410000 */
[----:B------:R-:W-:Y:S02]  /*d570*/  FMUL.FTZ R21, R21, c[0x0][0x320] ;  /* 0x0000c80015157a20 */ /* 0x000fe40000410000 */
[----:B------:R-:W-:Y:S02]  /*d580*/  FMUL.FTZ R22, R22, c[0x0][0x320] ;  /* 0x0000c80016167a20 */ /* 0x000fe40000410000 */
[----:B------:R-:W-:Y:S01]  /*d590*/  FMUL.FTZ R23, R23, c[0x0][0x320] ;  /* 0x0000c80017177a20 */ /* 0x000fe20000410000 */
[----:B------:R-:W-:Y:S01]  /*d5a0*/  HMMA.16816.F32.BF16 R60, R188, R70, R60 ;  /* 0x00000046bc3c723c */ /* 0x000fe2000004183c */
[----:B------:R-:W-:Y:S01]  /*d5b0*/  LDSM.16.M88.4 R68, [R224+0x4800] ;  /* 0x00480000e044783b */ /* 0x000fe20000000200 */
[----:B------:R-:W1:Y:S06]  /*d5c0*/  MUFU.TANH R74, R22 ;  /* 0x00000016004a7308 */ /* 0x000e6c0000002400 */
[C---:B---3--:R-:W-:Y:S08]  /*d5d0*/  HMMA.16816.F32.BF16 R56, R192.reuse, R16, R56 ;  /* 0x00000010c038723c */ /* 0x048ff00000041838 */
[C---:B------:R-:W-:Y:S01]  /*d5e0*/  HMMA.16816.F32.BF16 R52, R192.reuse, R18, R52 ;  /* 0x00000012c034723c */ /* 0x040fe20000041834 */
[----:B------:R-:W3:Y:S07]  /*d5f0*/  LDSM.16.M88.4 R16, [R238+0xe100] ;  /* 0x00e10000ee10783b */ /* 0x000eee0000000200 */
[C---:B----4-:R-:W-:Y:S08]  /*d600*/  HMMA.16816.F32.BF16 R48, R192.reuse, R12, R48 ;  /* 0x0000000cc030723c */ /* 0x050ff00000041830 */
[----:B------:R-:W-:Y:S01]  /*d610*/  HMMA.16816.F32.BF16 R44, R192, R14, R44 ;  /* 0x0000000ec02c723c */ /* 0x000fe2000004182c */
[----:B------:R-:W4:Y:S07]  /*d620*/  LDSM.16.M88.4 R12, [R238+0xe900] ;  /* 0x00e90000ee0c783b */ /* 0x000f2e0000000200 */
[----:B-----5:R-:W-:Y:S01]  /*d630*/  HMMA.16816.F32.BF16 R64, R196, R88, R64 ;  /* 0x00000058c440723c */ /* 0x020fe20000041840 */
[----:B------:R-:W1:Y:S07]  /*d640*/  MUFU.TANH R88, R23 ;  /* 0x0000001700587308 */ /* 0x000e6e0000002400 */
[----:B------:R-:W-:Y:S01]  /*d650*/  HMMA.16816.F32.BF16 R60, R192, R26, R60 ;  /* 0x0000001ac03c723c */ /* 0x000fe2000004183c */
[----:B------:R-:W5:Y:S07]  /*d660*/  LDSM.16.M88.4 R24, [R224+0x5000] ;  /* 0x00500000e018783b */ /* 0x000f6e0000000200 */
[C---:B--2---:R-:W-:Y:S08]  /*d670*/  HMMA.16816.F32.BF16 R56, R196.reuse, R8, R56 ;  /* 0x00000008c438723c */ /* 0x044ff00000041838 */
[----:B------:R-:W-:Y:S01]  /*d680*/  HMMA.16816.F32.BF16 R52, R196, R10, R52 ;  /* 0x0000000ac434723c */ /* 0x000fe20000041834 */
[----:B------:R-:W2:Y:S07]  /*d690*/  LDSM.16.M88.4 R8, [R237+0x6000] ;  /* 0x00600000ed08783b */ /* 0x000eae0000000200 */
[C---:B---3--:R-:W-:Y:S08]  /*d6a0*/  HMMA.16816.F32.BF16 R40, R188.reuse, R16, R40 ;  /* 0x00000010bc28723c */ /* 0x048ff00000041828 */
[----:B------:R-:W-:Y:S01]  /*d6b0*/  HMMA.16816.F32.BF16 R36, R188, R18, R36 ;  /* 0x00000012bc24723c */ /* 0x000fe20000041824 */
[----:B------:R-:W3:Y:S07]  /*d6c0*/  LDSM.16.M88.4 R16, [R237+0x6800] ;  /* 0x00680000ed10783b */ /* 0x000eee0000000200 */
[----:B------:R-:W-:Y:S01]  /*d6d0*/  HMMA.16816.F32.BF16 R64, R212, R68, R64 ;  /* 0x00000044d440723c */ /* 0x000fe20000041840 */
[----:B------:R-:W1:Y:S07]  /*d6e0*/  MUFU.TANH R68, R20 ;  /* 0x0000001400447308 */ /* 0x000e6e0000002400 */
[C---:B----4-:R-:W-:Y:S01]  /*d6f0*/  HMMA.16816.F32.BF16 R28, R188.reuse, R12, R28 ;  /* 0x0000000cbc1c723c */ /* 0x050fe2000004181c */
[----:B------:R4:W1:Y:S07]  /*d700*/  MUFU.TANH R69, R21 ;  /* 0x0000001500457308 */ /* 0x00086e0000002400 */
[----:B------:R-:W-:Y:S01]  /*d710*/  HMMA.16816.F32.BF16 R92, R188, R14, R92 ;  /* 0x0000000ebc5c723c */ /* 0x000fe2000004185c */
[----:B------:R-:W-:Y:S07]  /*d720*/  LDSM.16.M88.4 R12, [R237+0x7000] ;  /* 0x00700000ed0c783b */ /* 0x000fee0000000200 */
[----:B-----5:R-:W-:Y:S01]  /*d730*/  HMMA.16816.F32.BF16 R56, R212, R24, R56 ;  /* 0x00000018d438723c */ /* 0x020fe20000041838 */
[----:B----4-:R-:W4:Y:S01]  /*d740*/  LDSM.16.M88.4 R20, [R235+0xd900] ;  /* 0x00d90000eb14783b */ /* 0x010f220000000200 */
[----:B------:R-:W-:-:S02]  /*d750*/  FMUL.FTZ R64, R64, c[0x0][0x320] ;  /* 0x0000c80040407a20 */ /* 0x000fc40000410000 */
[----:B------:R-:W-:Y:S02]  /*d760*/  FMUL.FTZ R65, R65, c[0x0][0x320] ;  /* 0x0000c80041417a20 */ /* 0x000fe40000410000 */
[----:B------:R-:W-:Y:S02]  /*d770*/  FMUL.FTZ R66, R66, c[0x0][0x320] ;  /* 0x0000c80042427a20 */ /* 0x000fe40000410000 */
[----:B------:R-:W-:Y:S01]  /*d780*/  HMMA.16816.F32.BF16 R52, R212, R26, R52 ;  /* 0x0000001ad434723c */ /* 0x000fe20000041834 */
[----:B------:R-:W5:Y:S01]  /*d790*/  LDSM.16.M88.4 R24, [R235+0xe100] ;  /* 0x00e10000eb18783b */ /* 0x000f620000000200 */
[----:B------:R-:W-:Y:S01]  /*d7a0*/  FMUL.FTZ R67, R67, c[0x0][0x320] ;  /* 0x0000c80043437a20 */ /* 0x000fe20000410000 */
[----:B------:R-:W1:Y:S05]  /*d7b0*/  MUFU.TANH R89, R66 ;  /* 0x0000004200597308 */ /* 0x000e6a0000002400 */
[----:B------:R-:W-:Y:S03]  /*d7c0*/  HMMA.16816.F32.BF16 R60, R196, R90, R60 ;  /* 0x0000005ac43c723c */ /* 0x000fe6000004183c */
[----:B------:R-:W1:Y:S05]  /*d7d0*/  MUFU.TANH R90, R67 ;  /* 0x00000043005a7308 */ /* 0x000e6a0000002400 */
[----:B--2---:R-:W-:Y:S01]  /*d7e0*/  HMMA.16816.F32.BF16 R40, R192, R8, R40 ;  /* 0x00000008c028723c */ /* 0x004fe20000041828 */
[----:B------:R-:W-:-:S02]  /*d7f0*/  FMUL.FTZ R56, R56, c[0x0][0x320] ;  /* 0x0000c80038387a20 */ /* 0x000fc40000410000 */
[----:B------:R-:W-:Y:S02]  /*d800*/  FMUL.FTZ R57, R57, c[0x0][0x320] ;  /* 0x0000c80039397a20 */ /* 0x000fe40000410000 */
[----:B------:R-:W-:Y:S02]  /*d810*/  FMUL.FTZ R58, R58, c[0x0][0x320] ;  /* 0x0000c8003a3a7a20 */ /* 0x000fe40000410000 */
[----:B------:R-:W-:Y:S01]  /*d820*/  FMUL.FTZ R59, R59, c[0x0][0x320] ;  /* 0x0000c8003b3b7a20 */ /* 0x000fe20000410000 */
[----:B------:R-:W-:Y:S01]  /*d830*/  HMMA.16816.F32.BF16 R36, R192, R10, R36 ;  /* 0x0000000ac024723c */ /* 0x000fe20000041824 */
[----:B------:R-:W2:Y:S01]  /*d840*/  LDSM.16.M88.4 R8, [R238+0xf100] ;  /* 0x00f10000ee08783b */ /* 0x000ea20000000200 */
[----:B------:R-:W-:Y:S01]  /*d850*/  FMUL.FTZ R52, R52, c[0x0][0x320] ;  /* 0x0000c80034347a20 */ /* 0x000fe20000410000 */
[----:B------:R-:W1:Y:S01]  /*d860*/  MUFU.TANH R56, R56 ;  /* 0x0000003800387308 */ /* 0x000e620000002400 */
[----:B------:R-:W-:Y:S02]  /*d870*/  FMUL.FTZ R53, R53, c[0x0][0x320] ;  /* 0x0000c80035357a20 */ /* 0x000fe40000410000 */
[----:B------:R-:W-:-:S02]  /*d880*/  FMUL.FTZ R54, R54, c[0x0][0x320] ;  /* 0x0000c80036367a20 */ /* 0x000fc40000410000 */
[----:B------:R-:W-:Y:S01]  /*d890*/  HMMA.16816.F32.BF16 R84, R184, R102, R84 ;  /* 0x00000066b854723c */ /* 0x000fe20000041854 */
[----:B------:R-:W-:Y:S02]  /*d8a0*/  FMUL.FTZ R55, R55, c[0x0][0x320] ;  /* 0x0000c80037377a20 */ /* 0x000fe40000410000 */
[----:B------:R-:W1:Y:S05]  /*d8b0*/  MUFU.TANH R182, R54 ;  /* 0x0000003600b67308 */ /* 0x000e6a0000002400 */
[C---:B---3--:R-:W-:Y:S03]  /*d8c0*/  HMMA.16816.F32.BF16 R28, R192.reuse, R16, R28 ;  /* 0x00000010c01c723c */ /* 0x048fe6000004181c */
[----:B------:R-:W3:Y:S05]  /*d8d0*/  MUFU.TANH R181, R55 ;  /* 0x0000003700b57308 */ /* 0x000eea0000002400 */
[----:B------:R-:W-:Y:S01]  /*d8e0*/  HMMA.16816.F32.BF16 R92, R192, R18, R92 ;  /* 0x00000012c05c723c */ /* 0x000fe2000004185c */
[----:B------:R-:W1:Y:S02]  /*d8f0*/  LDSM.16.M88.4 R16, [R238+0xf900] ;  /* 0x00f90000ee10783b */ /* 0x000e640000000200 */
[----:B------:R-:W1:Y:S05]  /*d900*/  MUFU.TANH R57, R57 ;  /* 0x0000003900397308 */ /* 0x000e6a0000002400 */
[C---:B----4-:R-:W-:Y:S03]  /*d910*/  HMMA.16816.F32.BF16 R48, R196.reuse, R20, R48 ;  /* 0x00000014c430723c */ /* 0x050fe60000041830 */
[----:B------:R-:W4:Y:S05]  /*d920*/  MUFU.TANH R58, R58 ;  /* 0x0000003a003a7308 */ /* 0x000f2a0000002400 */
[----:B------:R-:W-:Y:S01]  /*d930*/  HMMA.16816.F32.BF16 R44, R196, R22, R44 ;  /* 0x00000016c42c723c */ /* 0x000fe2000004182c */
[----:B------:R-:W1:Y:S02]  /*d940*/  LDSM.16.M88.4 R20, [R224+0x6000] ;  /* 0x00600000e014783b */ /* 0x000e640000000200 */
[----:B------:R-:W1:Y:S05]  /*d950*/  MUFU.TANH R59, R59 ;  /* 0x0000003b003b7308 */ /* 0x000e6a0000002400 */
[----:B------:R-:W-:Y:S03]  /*d960*/  HMMA.16816.F32.BF16 R60, R212, R70, R60 ;  /* 0x00000046d43c723c */ /* 0x000fe6000004183c */
[----:B------:R-:W1:Y:S05]  /*d970*/  MUFU.TANH R70, R64 ;  /* 0x0000004000467308 */ /* 0x000e6a0000002400 */
[----:B-----5:R-:W-:Y:S03]  /*d980*/  HMMA.16816.F32.BF16 R40, R196, R24, R40 ;  /* 0x00000018c428723c */ /* 0x020fe60000041828 */
[----:B------:R5:W1:Y:S05]  /*d990*/  MUFU.TANH R71, R65 ;  /* 0x0000004100477308 */ /* 0x000a6a0000002400 */
[C---:B--2---:R-:W-:Y:S08]  /*d9a0*/  HMMA.16816.F32.BF16 R108, R188.reuse, R8, R108 ;  /* 0x00000008bc6c723c */ /* 0x044ff0000004186c */
[----:B------:R-:W-:Y:S01]  /*d9b0*/  HMMA.16816.F32.BF16 R84, R188, R10, R84 ;  /* 0x0000000abc54723c */ /* 0x000fe20000041854 */
[----:B------:R-:W-:Y:S01]  /*d9c0*/  LDSM.16.M88.4 R8, [R237+0x7800] ;  /* 0x00780000ed08783b */ /* 0x000fe20000000200 */
[----:B------:R-:W-:-:S02]  /*d9d0*/  FMUL.FTZ R60, R60, c[0x0][0x320] ;  /* 0x0000c8003c3c7a20 */ /* 0x000fc40000410000 */
[----:B------:R-:W-:Y:S01]  /*d9e0*/  FMUL.FTZ R61, R61, c[0x0][0x320] ;  /* 0x0000c8003d3d7a20 */ /* 0x000fe20000410000 */
[----:B-----5:R-:W2:Y:S01]  /*d9f0*/  LDSM.16.M88.4 R64, [R224+0x5800] ;  /* 0x00580000e040783b */ /* 0x020ea20000000200 */
[----:B------:R-:W-:Y:S02]  /*da00*/  FMUL.FTZ R62, R62, c[0x0][0x320] ;  /* 0x0000c8003e3e7a20 */ /* 0x000fe40000410000 */
[----:B------:R-:W-:Y:S01]  /*da10*/  HMMA.16816.F32.BF16 R36, R196, R26, R36 ;  /* 0x0000001ac424723c */ /* 0x000fe20000041824 */
[----:B------:R-:W-:Y:S01]  /*da20*/  LDSM.16.M88.4 R24, [R224+0x6800] ;  /* 0x00680000e018783b */ /* 0x000fe20000000200 */
[----:B------:R-:W-:Y:S01]  /*da30*/  FMUL.FTZ R63, R63, c[0x0][0x320] ;  /* 0x0000c8003f3f7a20 */ /* 0x000fe20000410000 */
[----:B------:R-:W2:Y:S05]  /*da40*/  MUFU.TANH R60, R60 ;  /* 0x0000003c003c7308 */ /* 0x000eaa0000002400 */
[C---:B-1----:R-:W-:Y:S03]  /*da50*/  HMMA.16816.F32.BF16 R80, R188.reuse, R16, R80 ;  /* 0x00000010bc50723c */ /* 0x042fe60000041850 */
[----:B------:R-:W1:Y:S05]  /*da60*/  MUFU.TANH R61, R61 ;  /* 0x0000003d003d7308 */ /* 0x000e6a0000002400 */
[----:B------:R-:W-:Y:S01]  /*da70*/  HMMA.16816.F32.BF16 R76, R188, R18, R76 ;  /* 0x00000012bc4c723c */ /* 0x000fe2000004184c */
[----:B------:R-:W-:Y:S02]  /*da80*/  LDSM.16.M88.4 R16, [R224+0x7800] ;  /* 0x00780000e010783b */ /* 0x000fe40000000200 */
[----:B------:R-:W1:Y:S05]  /*da90*/  MUFU.TANH R62, R62 ;  /* 0x0000003e003e7308 */ /* 0x000e6a0000002400 */
[----:B------:R-:W-:Y:S03]  /*daa0*/  HMMA.16816.F32.BF16 R40, R212, R20, R40 ;  /* 0x00000014d428723c */ /* 0x000fe60000041828 */
[----:B------:R-:W1:Y:S05]  /*dab0*/  MUFU.TANH R63, R63 ;  /* 0x0000003f003f7308 */ /* 0x000e6a0000002400 */
[C---:B------:R-:W-:Y:S08]  /*dac0*/  HMMA.16816.F32.BF16 R108, R192.reuse, R12, R108 ;  /* 0x0000000cc06c723c */ /* 0x040ff0000004186c */
[----:B------:R-:W-:Y:S01]  /*dad0*/  HMMA.16816.F32.BF16 R84, R192, R14, R84 ;  /* 0x0000000ec054723c */ /* 0x000fe20000041854 */
[----:B------:R-:W5:Y:S07]  /*dae0*/  LDSM.16.M88.4 R12, [R235+0xf900] ;  /* 0x00f90000eb0c783b */ /* 0x000f6e0000000200 */
[----:B--2---:R-:W-:Y:S01]  /*daf0*/  HMMA.16816.F32.BF16 R48, R212, R64, R48 ;  /* 0x00000040d430723c */ /* 0x004fe20000041830 */
[----:B------:R-:W2:Y:S01]  /*db00*/  MUFU.TANH R64, R52 ;  /* 0x0000003400407308 */ /* 0x000ea20000002400 */
[----:B------:R-:W-:-:S02]  /*db10*/  FMUL.FTZ R40, R40, c[0x0][0x320] ;  /* 0x0000c80028287a20 */ /* 0x000fc40000410000 */
[----:B------:R-:W-:Y:S02]  /*db20*/  FMUL.FTZ R41, R41, c[0x0][0x320] ;  /* 0x0000c80029297a20 */ /* 0x000fe40000410000 */
[----:B------:R-:W-:Y:S02]  /*db30*/  FMUL.FTZ R42, R42, c[0x0][0x320] ;  /* 0x0000c8002a2a7a20 */ /* 0x000fe40000410000 */
[----:B------:R-:W-:Y:S01]  /*db40*/  HMMA.16816.F32.BF16 R36, R212, R22, R36 ;  /* 0x00000016d424723c */ /* 0x000fe20000041824 */
[----:B------:R1:W1:Y:S01]  /*db50*/  MUFU.TANH R65, R53 ;  /* 0x0000003500417308 */ /* 0x0002620000002400 */
[----:B------:R-:W2:Y:S01]  /*db60*/  LDSM.16.M88.4 R20, [R235+0xf100] ;  /* 0x00f10000eb14783b */ /* 0x000ea20000000200 */
[----:B------:R-:W-:-:S05]  /*db70*/  FMUL.FTZ R43, R43, c[0x0][0x320] ;  /* 0x0000c8002b2b7a20 */ /* 0x000fca0000410000 */
[C---:B------:R-:W-:Y:S01]  /*db80*/  HMMA.16816.F32.BF16 R80, R192.reuse, R8, R80 ;  /* 0x00000008c050723c */ /* 0x040fe20000041850 */
[----:B------:R-:W2:Y:S07]  /*db90*/  MUFU.TANH R178, R40 ;  /* 0x0000002800b27308 */ /* 0x000eae0000002400 */
[----:B------:R-:W-:Y:S01]  /*dba0*/  HMMA.16816.F32.BF16 R76, R192, R10, R76 ;  /* 0x0000000ac04c723c */ /* 0x000fe2000004184c */
[----:B-1----:R-:W1:Y:S01]  /*dbb0*/  LDSM.16.M88.4 R52, [R235+0xe900] ;  /* 0x00e90000eb34783b */ /* 0x002e620000000200 */
[----:B------:R-:W1:Y:S01]  /*dbc0*/  MUFU.TANH R177, R41 ;  /* 0x0000002900b17308 */ /* 0x000e620000002400 */
[----:B------:R-:W-:-:S02]  /*dbd0*/  FMUL.FTZ R48, R48, c[0x0][0x320] ;  /* 0x0000c80030307a20 */ /* 0x000fc40000410000 */
[----:B------:R-:W-:Y:S02]  /*dbe0*/  FMUL.FTZ R49, R49, c[0x0][0x320] ;  /* 0x0000c80031317a20 */ /* 0x000fe40000410000 */
[----:B------:R-:W-:Y:S01]  /*dbf0*/  FMUL.FTZ R50, R50, c[0x0][0x320] ;  /* 0x0000c80032327a20 */ /* 0x000fe20000410000 */
[----:B------:R-:W-:Y:S01]  /*dc00*/  HMMA.16816.F32.BF16 R44, R212, R66, R44 ;  /* 0x00000042d42c723c */ /* 0x000fe2000004182c */
[----:B------:R-:W-:Y:S01]  /*dc10*/  FMUL.FTZ R51, R51, c[0x0][0x320] ;  /* 0x0000c80033337a20 */ /* 0x000fe20000410000 */
[----:B------:R-:W1:Y:S01]  /*dc20*/  MUFU.TANH R161, R42 ;  /* 0x0000002a00a17308 */ /* 0x000e620000002400 */
[----:B------:R-:W-:Y:S02]  /*dc30*/  FMUL.FTZ R36, R36, c[0x0][0x320] ;  /* 0x0000c80024247a20 */ /* 0x000fe40000410000 */
[----:B------:R-:W-:Y:S02]  /*dc40*/  FMUL.FTZ R37, R37, c[0x0][0x320] ;  /* 0x0000c80025257a20 */ /* 0x000fe40000410000 */
[----:B------:R-:W-:Y:S01]  /*dc50*/  FMUL.FTZ R38, R38, c[0x0][0x320] ;  /* 0x0000c80026267a20 */ /* 0x000fe20000410000 */
[C---:B-----5:R-:W-:Y:S01]  /*dc60*/  HMMA.16816.F32.BF16 R80, R196.reuse, R12, R80 ;  /* 0x0000000cc450723c */ /* 0x060fe20000041850 */
[----:B------:R-:W-:Y:S01]  /*dc70*/  FMUL.FTZ R39, R39, c[0x0][0x320] ;  /* 0x0000c80027277a20 */ /* 0x000fe20000410000 */
[----:B------:R5:W1:Y:S06]  /*dc80*/  MUFU.TANH R162, R43 ;  /* 0x0000002b00a27308 */ /* 0x000a6c0000002400 */
[C---:B------:R-:W-:Y:S02]  /*dc90*/  HMMA.16816.F32.BF16 R76, R196.reuse, R14, R76 ;  /* 0x0000000ec44c723c */ /* 0x040fe4000004184c */
[----:B------:R1:W1:Y:S06]  /*dca0*/  MUFU.TANH R145, R48 ;  /* 0x0000003000917308 */ /* 0x00026c0000002400 */
[----:B--2---:R-:W-:Y:S01]  /*dcb0*/  HMMA.16816.F32.BF16 R108, R196, R20, R108 ;  /* 0x00000014c46c723c */ /* 0x004fe2000004186c */
[----:B------:R-:W-:Y:S01]  /*dcc0*/  FMUL.FTZ R44, R44, c[0x0][0x320] ;  /* 0x0000c8002c2c7a20 */ /* 0x000fe20000410000 */
[----:B-----5:R-:W2:Y:S01]  /*dcd0*/  LDSM.16.M88.4 R40, [R224+0x7000] ;  /* 0x00700000e028783b */ /* 0x020ea20000000200 */
[----:B------:R-:W-:Y:S01]  /*dce0*/  FMUL.FTZ R45, R45, c[0x0][0x320] ;  /* 0x0000c8002d2d7a20 */ /* 0x000fe20000410000 */
[----:B------:R2:W2:Y:S01]  /*dcf0*/  MUFU.TANH R146, R49 ;  /* 0x0000003100927308 */ /* 0x0004a20000002400 */
[----:B------:R-:W-:Y:S01]  /*dd00*/  FMUL.FTZ R46, R46, c[0x0][0x320] ;  /* 0x0000c8002e2e7a20 */ /* 0x000fe20000410000 */
[----:B------:R-:W-:-:S04]  /*dd10*/  DEPBAR.LE SB0, 0x0 ;  /* 0x000080000000791a */ /* 0x000fc80000000000 */
[C---:B-1----:R-:W-:Y:S01]  /*dd20*/  HMMA.16816.F32.BF16 R28, R196.reuse, R52, R28 ;  /* 0x00000034c41c723c */ /* 0x042fe2000004181c */
[----:B------:R-:W-:Y:S01]  /*dd30*/  FMUL.FTZ R47, R47, c[0x0][0x320] ;  /* 0x0000c8002f2f7a20 */ /* 0x000fe20000410000 */
[----:B------:R1:W1:Y:S06]  /*dd40*/  MUFU.TANH R150, R50 ;  /* 0x0000003200967308 */ /* 0x00026c0000002400 */
        /* <DEDUP_REMOVED lines=9> */
[----:B------:R1:W1:Y:S06]  /*dde0*/  MUFU.TANH R179, R47 ;  /* 0x0000002f00b37308 */ /* 0x00026c0000002400 */
[----:B------:R-:W-:Y:S01]  /*ddf0*/  HMMA.16816.F32.BF16 R92, R212, R26, R92 ;  /* 0x0000001ad45c723c */ /* 0x000fe2000004185c */
[----:B------:R-:W-:Y:S01]  /*de00*/  FMUL.FTZ R66, R82, c[0x0][0x320] ;  /* 0x0000c80052427a20 */ /* 0x000fe20000410000 */
[----:B------:R1:W1:Y:S01]  /*de10*/  MUFU.TANH R160, R36 ;  /* 0x0000002400a07308 */ /* 0x0002620000002400 */
[----:B------:R-:W-:-:S02]  /*de20*/  FMUL.FTZ R11, R83, c[0x0][0x320] ;  /* 0x0000c800530b7a20 */ /* 0x000fc40000410000 */
[----:B------:R-:W-:Y:S02]  /*de30*/  FMUL.FTZ R80, R80, c[0x0][0x320] ;  /* 0x0000c80050507a20 */ /* 0x000fe40000410000 */
[----:B------:R-:W-:Y:S01]  /*de40*/  FMUL.FTZ R81, R81, c[0x0][0x320] ;  /* 0x0000c80051517a20 */ /* 0x000fe20000410000 */
[C---:B--2---:R-:W-:Y:S01]  /*de50*/  HMMA.16816.F32.BF16 R108, R212.reuse, R40, R108 ;  /* 0x00000028d46c723c */ /* 0x044fe2000004186c */
        /* <DEDUP_REMOVED lines=50> */
[----:B--234-:R-:W-:Y:S01]  /*e180*/  IMAD.U32 R8, RZ, RZ, UR14 ;  /* 0x0000000eff087e24 */ /* 0x01cfe2000f8e00ff */
[----:B------:R-:W-:Y:S01]  /*e190*/  ISETP.NE.AND P3, PT, R239, 0x1, PT ;  /* 0x00000001ef00780c */ /* 0x000fe20003f65270 */
[----:B------:R-:W-:-:S03]  /*e1a0*/  IMAD.MOV.U32 R241, RZ, RZ, RZ ;  /* 0x000000fffff17224 */ /* 0x000fc600078e00ff */
[----:B------:R-:W-:-:S04]  /*e1b0*/  IADD3 R8, R240, UR7, R8 ;  /* 0x00000007f0087c10 */ /* 0x000fc8000fffe008 */
[----:B------:R-:W-:-:S05]  /*e1c0*/  IADD3 R242, R8, -0x100, RZ ;  /* 0xffffff0008f27810 */ /* 0x000fca0007ffe0ff */
        /* <DEDUP_REMOVED lines=10> */
[----:B------:R-:W-:Y:S01]  /*e270*/  IADD3 R24, -R6, 0x10, RZ ;  /* 0x0000001006187810 */ /* 0x000fe20007ffe1ff */
[----:B------:R-:W-:Y:S01]  /*e280*/  IMAD R242, R8, c[0x0][0x2b8], R242 ;  /* 0x0000ae0008f27a24 */ /* 0x000fe200078e02f2 */
[----:B------:R-:W-:Y:S02]  /*e290*/  IADD3 R26, -R10, 0x10, RZ ;  /* 0x000000100a1a7810 */ /* 0x000fe40007ffe1ff */
[----:B------:R-:W-:Y:S02]  /*e2a0*/  LOP3.LUT R24, R24, 0xf, RZ, 0xc0, !PT ;  /* 0x0000000f18187812 */ /* 0x000fe400078ec0ff */
[----:B------:R-:W-:-:S02]  /*e2b0*/  SHF.R.S32.HI R8, RZ, 0x1f, R242 ;  /* 0x0000001fff087819 */ /* 0x000fc400000114f2 */
[----:B------:R-:W-:Y:S02]  /*e2c0*/  LOP3.LUT R26, R26, 0xf, RZ, 0xc0, !PT ;  /* 0x0000000f1a1a7812 */ /* 0x000fe400078ec0ff */
[----:B------:R-:W-:Y:S01]  /*e2d0*/  SHF.L.U64.HI R9, R33, 0x1, R34 ;  /* 0x0000000121097819 */ /* 0x000fe20000010222 */
[----:B------:R-:W-:-:S04]  /*e2e0*/  IMAD R8, R8, c[0x0][0x1e0], RZ ;  /* 0x0000780008087a24 */ /* 0x000fc800078e02ff */
[C---:B------:R-:W-:Y:S02]  /*e2f0*/  IMAD R8, R242.reuse, c[0x0][0x1e4], R8 ;  /* 0x00007900f2087a24 */ /* 0x040fe400078e0208 */
[----:B--2---:R-:W-:-:S04]  /*e300*/  IMAD.WIDE.U32 R14, R242, c[0x0][0x1e0], RZ ;  /* 0x00007800f20e7a25 */ /* 0x004fc800078e00ff */
[----:B------:R-:W-:Y:S01]  /*e310*/  IMAD.IADD R15, R15, 0x1, R8 ;  /* 0x000000010f0f7824 */ /* 0x000fe200078e0208 */
[----:B---3--:R-:W-:-:S03]  /*e320*/  SHF.R.S32.HI R8, RZ, 0x1f, R241 ;  /* 0x0000001fff087819 */ /* 0x008fc600000114f1 */
[----:B------:R-:W-:-:S04]  /*e330*/  IMAD.WIDE.U32 R14, R241, c[0x0][0x1f0], R14 ;  /* 0x00007c00f10e7a25 */ /* 0x000fc800078e000e */
[----:B------:R-:W-:Y:S01]  /*e340*/  IMAD R8, R8, c[0x0][0x1f0], RZ ;  /* 0x00007c0008087a24 */ /* 0x000fe200078e02ff */
[----:B------:R-:W-:Y:S01]  /*e350*/  IADD3 R18, P0, R14, UR26, RZ ;  /* 0x0000001a0e127c10 */ /* 0x000fe2000ff1e0ff */
[----:B------:R-:W-:Y:S02]  /*e360*/  IMAD.SHL.U32 R14, R32, 0x2, RZ ;  /* 0x00000002200e7824 */ /* 0x000fe400078e00ff */
[----:B------:R-:W-:-:S05]  /*e370*/  IMAD R8, R241, c[0x0][0x1f4], R8 ;  /* 0x00007d00f1087a24 */ /* 0x000fca00078e0208 */
[----:B------:R-:W-:Y:S02]  /*e380*/  IADD3.X R8, R15, UR15, R8, P0, !PT ;  /* 0x0000000f0f087c10 */ /* 0x000fe400087fe408 */
[----:B------:R-:W-:Y:S02]  /*e390*/  LEA R17, P0, R18, c[0x0][0x1c8], 0x1 ;  /* 0x0000720012117a11 */ /* 0x000fe400078008ff */
[----:B------:R-:W-:Y:S02]  /*e3a0*/  SHF.L.U64.HI R15, R32, 0x1, R35 ;  /* 0x00000001200f7819 */ /* 0x000fe40000010223 */
        /* <DEDUP_REMOVED lines=11> */
[----:B---3--:R-:W-:Y:S02]  /*e460*/  IADD3.X R27, RZ, R16, R15, P1, P0 ;  /* 0x00000010ff1b7210 */ /* 0x008fe40000fe040f */
[----:B------:R-:W-:Y:S02]  /*e470*/  IADD3 R24, P1, P0, R24, R25, R8 ;  /* 0x0000001918187210 */ /* 0x000fe4000783e008 */
[C---:B----4-:R-:W-:Y:S02]  /*e480*/  IADD3 R28, P2, R21.reuse, R14, RZ ;  /* 0x0000000e151c7210 */ /* 0x050fe40007f5e0ff */
[----:B------:R-:W-:Y:S02]  /*e490*/  IADD3.X R25, RZ, R16, R9, P1, P0 ;  /* 0x00000010ff197210 */ /* 0x000fe40000fe0409 */
[----:B-1----:R-:W-:Y:S02]  /*e4a0*/  IADD3 R36, P0, R21, R8, RZ ;  /* 0x0000000815247210 */ /* 0x002fe40007f1e0ff */
[C---:B-----5:R-:W-:Y:S01]  /*e4b0*/  IADD3 R30, P1, R19.reuse, R14, RZ ;  /* 0x0000000e131e7210 */ /* 0x060fe20007f3e0ff */
[C---:B------:R-:W-:Y:S01]  /*e4c0*/  IMAD.X R29, R22.reuse, 0x1, R15, P2 ;  /* 0x00000001161d7824 */ /* 0x040fe200010e060f */
[----:B------:R-:W-:Y:S01]  /*e4d0*/  IADD3 R16, P2, R19, R8, RZ ;  /* 0x0000000813107210 */ /* 0x000fe20007f5e0ff */
[----:B------:R-:W-:Y:S01]  /*e4e0*/  IMAD.X R37, R22, 0x1, R9, P0 ;  /* 0x0000000116257824 */ /* 0x000fe200000e0609 */
[----:B------:R-:W-:-:S02]  /*e4f0*/  IADD3 R14, P0, R17, R14, RZ ;  /* 0x0000000e110e7210 */ /* 0x000fc40007f1e0ff */
[----:B------:R1:W-:Y:S01]  /*e500*/  LDGSTS.E.BYPASS.LTC128B.128 [R243+0x8100], [R28.64], !P5 ;  /* 0x081000001cf37fae */ /* 0x0003e2000e901d54 */
[C---:B------:R-:W-:Y:S01]  /*e510*/  IMAD.X R31, R20.reuse, 0x1, R15, P1 ;  /* 0x00000001141f7824 */ /* 0x040fe200008e060f */
[----:B------:R-:W-:Y:S01]  /*e520*/  IADD3 R8, P1, R17, R8, RZ ;  /* 0x0000000811087210 */ /* 0x000fe20007f3e0ff */
[----:B------:R-:W-:Y:S01]  /*e530*/  IMAD.X R17, R20, 0x1, R9, P2 ;  /* 0x0000000114117824 */ /* 0x000fe200010e0609 */
[----:B------:R-:W-:Y:S01]  /*e540*/  ISETP.NE.U32.AND P2, PT, R6, RZ, PT ;  /* 0x000000ff0600720c */ /* 0x000fe20003f45070 */
[----:B--2---:R-:W-:Y:S01]  /*e550*/  IMAD.X R15, R18, 0x1, R15, P0 ;  /* 0x00000001120f7824 */ /* 0x004fe200000e060f */
        /* <DEDUP_REMOVED lines=9> */
.L_x_136:
        /* <DEDUP_REMOVED lines=25> */
[----:B------:R-:W-:Y:S01]  /*e780*/  FSEL R14, R7, -INF , P1 ;  /* 0xff800000070e7808 */ /* 0x000fe20000800000 */
[----:B------:R-:W-:Y:S01]  /*e790*/  LDSM.16.MT88.4 R20, [R234+0x900] ;  /* 0x00090000ea14783b */ /* 0x000fe20000004200 */
[----:B------:R-:W-:Y:S02]  /*e7a0*/  FSEL R72, R72, -INF , P0 ;  /* 0xff80000048487808 */ /* 0x000fe40000000000 */
[----:B------:R-:W-:Y:S01]  /*e7b0*/  ISETP.GT.AND P0, PT, R15, 0x9, PT ;  /* 0x000000090f00780c */ /* 0x000fe20003f04270 */
[----:B------:R-:W-:Y:S01]  /*e7c0*/  LDSM.16.MT88.4 R36, [R234+0x4900] ;  /* 0x00490000ea24783b */ /* 0x000fe20000004200 */
        /* <DEDUP_REMOVED lines=157> */
[----:B-1----:R-:W-:-:S03]  /*f1a0*/  FMNMX.FTZ R132, R16, R132, !PT ;  /* 0x0000008410847209 */ /* 0x002fc60007810000 */
[----:B------:R-:W-:Y:S01]  /*f1b0*/  LDSM.16.MT88.4 R16, [R233+0x900] ;  /* 0x00090000e910783b */ /* 0x000fe20000004200 */
        /* <DEDUP_REMOVED lines=17> */
[----:B------:R-:W1:Y:S01]  /*f2d0*/  LDSM.16.MT88.4 R4, [R232+0x4100] ;  /* 0x00410000e804783b */ /* 0x000e620000004200 */
[----:B------:R-:W2:Y:S01]  /*f2e0*/  MUFU.EX2 R58, R58 ;  /* 0x0000003a003a7308 */ /* 0x000ea20000000800 */
[--C-:B------:R-:W-:Y:S02]  /*f2f0*/  FFMA.FTZ R61, R72, c[0x0][0x2d0], -R63.reuse ;  /* 0x0000b400483d7a23 */ /* 0x100fe4000001083f */
[--C-:B------:R-:W-:Y:S02]  /*f300*/  FFMA.FTZ R60, R73, c[0x0][0x2d0], -R63.reuse ;  /* 0x0000b400493c7a23 */ /* 0x100fe4000001083f */
[----:B------:R-:W-:-:S02]  /*f310*/  FFMA.FTZ R55, R74, c[0x0][0x2d0], -R63 ;  /* 0x0000b4004a377a23 */ /* 0x000fc4000001083f */
[----:B------:R-:W-:Y:S01]  /*f320*/  FFMA.FTZ R54, R88, c[0x0][0x2d0], -R63 ;  /* 0x0000b40058367a23 */ /* 0x000fe2000001083f */
[----:B------:R-:W-:Y:S01]  /*f330*/  MUFU.EX2 R57, R57 ;  /* 0x0000003900397308 */ /* 0x000fe20000000800 */
[----:B------:R-:W-:Y:S02]  /*f340*/  FFMA.FTZ R48, R10, c[0x0][0x2d0], -R133 ;  /* 0x0000b4000a307a23 */ /* 0x000fe40000010885 */
[--C-:B------:R-:W-:Y:S02]  /*f350*/  FFMA.FTZ R46, R9, c[0x0][0x2d0], -R63.reuse ;  /* 0x0000b400092e7a23 */ /* 0x100fe4000001083f */
[--C-:B------:R-:W-:Y:S02]  /*f360*/  FFMA.FTZ R45, R8, c[0x0][0x2d0], -R63.reuse ;  /* 0x0000b400082d7a23 */ /* 0x100fe4000001083f */
[----:B------:R-:W3:Y:S01]  /*f370*/  LDSM.16.MT88.4 R8, [R236+0x4900] ;  /* 0x00490000ec08783b */ /* 0x000ee20000004200 */
[----:B------:R-:W4:Y:S01]  /*f380*/  MUFU.EX2 R53, R53 ;  /* 0x0000003500357308 */ /* 0x000f220000000800 */
[----:B--2---:R-:W-:Y:S01]  /*f390*/  F2FP.BF16.PACK_AB R68, R58, R59 ;  /* 0x0000003b3a44723e */ /* 0x004fe200000010ff */
[----:B------:R-:W-:-:S02]  /*f3a0*/  FFMA.FTZ R50, R89, c[0x0][0x2d0], -R63 ;  /* 0x0000b40059327a23 */ /* 0x000fc4000001083f */
[----:B------:R-:W-:Y:S02]  /*f3b0*/  FFMA.FTZ R49, R90, c[0x0][0x2d0], -R63 ;  /* 0x0000b4005a317a23 */ /* 0x000fe4000001083f */
[--C-:B------:R-:W-:Y:S02]  /*f3c0*/  FFMA.FTZ R47, R30, c[0x0][0x2d0], -R133.reuse ;  /* 0x0000b4001e2f7a23 */ /* 0x100fe40000010885 */
[----:B------:R-:W-:Y:S01]  /*f3d0*/  MUFU.EX2 R61, R61 ;  /* 0x0000003d003d7308 */ /* 0x000fe20000000800 */
[--C-:B------:R-:W-:Y:S02]  /*f3e0*/  FFMA.FTZ R44, R28, c[0x0][0x2d0], -R133.reuse ;  /* 0x0000b4001c2c7a23 */ /* 0x100fe40000010885 */
[----:B------:R-:W-:Y:S02]  /*f3f0*/  FFMA.FTZ R43, R29, c[0x0][0x2d0], -R133 ;  /* 0x0000b4001d2b7a23 */ /* 0x000fe40000010885 */
[----:B------:R-:W2:Y:S01]  /*f400*/  LDSM.16.MT88.4 R28, [R233+0x4900] ;  /* 0x00490000e91c783b */ /* 0x000ea20000004200 */
[----:B------:R-:W-:-:S02]  /*f410*/  FFMA.FTZ R42, R41, c[0x0][0x2d0], -R63 ;  /* 0x0000b400292a7a23 */ /* 0x000fc4000001083f */
[----:B------:R-:W5:Y:S01]  /*f420*/  MUFU.EX2 R60, R60 ;  /* 0x0000003c003c7308 */ /* 0x000f620000000800 */
[----:B----4-:R-:W-:Y:S01]  /*f430*/  F2FP.BF16.PACK_AB R70, R53, R57 ;  /* 0x000000393546723e */ /* 0x010fe200000010ff */
[----:B------:R-:W-:Y:S02]  /*f440*/  FFMA.FTZ R40, R40, c[0x0][0x2d0], -R133 ;  /* 0x0000b40028287a23 */ /* 0x000fe40000010885 */
[--C-:B------:R-:W-:Y:S02]  /*f450*/  FFMA.FTZ R41, R183, c[0x0][0x2d0], -R63.reuse ;  /* 0x0000b400b7297a23 */ /* 0x100fe4000001083f */
[--C-:B------:R-:W-:Y:S02]  /*f460*/  FFMA.FTZ R2, R182, c[0x0][0x2d0], -R63.reuse ;  /* 0x0000b400b6027a23 */ /* 0x100fe4000001083f */
[----:B------:R-:W-:Y:S01]  /*f470*/  MUFU.EX2 R55, R55 ;  /* 0x0000003700377308 */ /* 0x000fe20000000800 */
[----:B------:R-:W-:Y:S02]  /*f480*/  FFMA.FTZ R0, R181, c[0x0][0x2d0], -R63 ;  /* 0x0000b400b5007a23 */ /* 0x000fe4000001083f */
[----:B------:R-:W-:-:S02]  /*f490*/  FFMA.FTZ R145, R145, c[0x0][0x2d0], -R133 ;  /* 0x0000b40091917a23 */ /* 0x000fc40000010885 */
[--C-:B------:R-:W-:Y:S02]  /*f4a0*/  FFMA.FTZ R146, R146, c[0x0][0x2d0], -R133.reuse ;  /* 0x0000b40092927a23 */ /* 0x100fe40000010885 */
[--C-:B------:R-:W-:Y:S01]  /*f4b0*/  FFMA.FTZ R148, R148, c[0x0][0x2d0], -R133.reuse ;  /* 0x0000b40094947a23 */ /* 0x100fe20000010885 */
[----:B------:R-:W4:Y:S01]  /*f4c0*/  MUFU.EX2 R54, R54 ;  /* 0x0000003600367308 */ /* 0x000f220000000800 */
[----:B-----5:R-:W-:Y:S01]  /*f4d0*/  F2FP.BF16.PACK_AB R69, R60, R61 ;  /* 0x0000003d3c45723e */ /* 0x020fe200000010ff */
[----:B------:R-:W-:Y:S02]  /*f4e0*/  FFMA.FTZ R147, R147, c[0x0][0x2d0], -R133 ;  /* 0x0000b40093937a23 */ /* 0x000fe40000010885 */
[--C-:B------:R-:W-:Y:S02]  /*f4f0*/  FFMA.FTZ R150, R150, c[0x0][0x2d0], -R63.reuse ;  /* 0x0000b40096967a23 */ /* 0x100fe4000001083f */
[--C-:B------:R-:W-:Y:S02]  /*f500*/  FFMA.FTZ R151, R151, c[0x0][0x2d0], -R63.reuse ;  /* 0x0000b40097977a23 */ /* 0x100fe4000001083f */
[----:B------:R-:W-:Y:S01]  /*f510*/  MUFU.EX2 R56, R56 ;  /* 0x0000003800387308 */ /* 0x000fe20000000800 */
[----:B------:R-:W-:-:S02]  /*f520*/  FFMA.FTZ R180, R180, c[0x0][0x2d0], -R63 ;  /* 0x0000b400b4b47a23 */ /* 0x000fc4000001083f */
[--C-:B------:R-:W-:Y:S02]  /*f530*/  FFMA.FTZ R160, R160, c[0x0][0x2d0], -R133.reuse ;  /* 0x0000b400a0a07a23 */ /* 0x100fe40000010885 */
[----:B------:R-:W-:Y:S02]  /*f540*/  FFMA.FTZ R159, R159, c[0x0][0x2d0], -R133 ;  /* 0x0000b4009f9f7a23 */ /* 0x000fe40000010885 */
[--C-:B------:R-:W-:Y:S01]  /*f550*/  FFMA.FTZ R161, R161, c[0x0][0x2d0], -R63.reuse ;  /* 0x0000b400a1a17a23 */ /* 0x100fe2000001083f */
[----:B----4-:R-:W-:Y:S01]  /*f560*/  F2FP.BF16.PACK_AB R71, R54, R55 ;  /* 0x000000373647723e */ /* 0x010fe200000010ff */
        /* <DEDUP_REMOVED lines=23> */
[--C-:B------:R-:W-:Y:S01]  /*f6e0*/  FFMA.FTZ R154, R154, c[0x0][0x2d0], -R63.reuse ;  /* 0x0000b4009a9a7a23 */ /* 0x100fe2000001083f */
[----:B------:R-:W5:Y:S01]  /*f6f0*/  MUFU.EX2 R49, R49 ;  /* 0x0000003100317308 */ /* 0x000f620000000800 */
[--C-:B------:R-:W-:Y:S02]  /*f700*/  FFMA.FTZ R153, R153, c[0x0][0x2d0], -R63.reuse ;  /* 0x0000b40099997a23 */ /* 0x100fe4000001083f */
[--C-:B------:R-:W-:Y:S02]  /*f710*/  FFMA.FTZ R152, R152, c[0x0][0x2d0], -R63.reuse ;  /* 0x0000b40098987a23 */ /* 0x100fe4000001083f */
[----:B------:R-:W-:Y:S01]  /*f720*/  FFMA.FTZ R149, R149, c[0x0][0x2d0], -R63 ;  /* 0x0000b40095957a23 */ /* 0x000fe2000001083f */
[----:B------:R-:W-:Y:S01]  /*f730*/  HMMA.16816.F32.BF16 R128, R68, R124, RZ ;  /* 0x0000007c4480723c */ /* 0x000fe200000418ff */
[----:B------:R-:W-:Y:S01]  /*f740*/  FADD.FTZ R58, R59, R58 ;  /* 0x0000003a3b3a7221 */ /* 0x000fe20000010000 */
[----:B------:R-:W-:Y:S01]  /*f750*/  MUFU.EX2 R46, R46 ;  /* 0x0000002e002e7308 */ /* 0x000fe20000000800 */
[----:B------:R-:W-:-:S02]  /*f760*/  FADD.FTZ R60, R61, R60 ;  /* 0x0000003c3d3c7221 */ /* 0x000fc40000010000 */
[----:B------:R-:W-:Y:S02]  /*f770*/  FADD.FTZ R57, R57, R58 ;  /* 0x0000003a39397221 */ /* 0x000fe40000010000 */
[----:B------:R-:W-:Y:S01]  /*f780*/  FADD.FTZ R60, R55, R60 ;  /* 0x0000003c373c7221 */ /* 0x000fe20000010000 */
[C---:B------:R-:W-:Y:S01]  /*f790*/  HMMA.16816.F32.BF16 R120, R68.reuse, R116, RZ ;  /* 0x000000744478723c */ /* 0x040fe200000418ff */
[----:B------:R-:W-:Y:S01]  /*f7a0*/  FFMA.FTZ R250, R67, c[0x0][0x2d0], -R133 ;  /* 0x0000b40043fa7a23 */ /* 0x000fe20000010885 */
[----:B------:R-:W1:Y:S01]  /*f7b0*/  MUFU.EX2 R45, R45 ;  /* 0x0000002d002d7308 */ /* 0x000e620000000800 */
[----:B------:R-:W-:Y:S02]  /*f7c0*/  FFMA.FTZ R249, R62, c[0x0][0x2d0], -R63 ;  /* 0x0000b4003ef97a23 */ /* 0x000fe4000001083f */
[----:B------:R-:W-:Y:S02]  /*f7d0*/  FADD.FTZ R57, R53, R57 ;  /* 0x0000003935397221 */ /* 0x000fe40000010000 */
[----:B------:R-:W-:Y:S01]  /*f7e0*/  FADD.FTZ R54, R54, R60 ;  /* 0x0000003c36367221 */ /* 0x000fe20000010000 */
[----:B------:R-:W-:Y:S02]  /*f7f0*/  HMMA.16816.F32.BF16 R112, R68, R108, RZ ;  /* 0x0000006c4470723c */ /* 0x000fe400000418ff */
[----:B------:R-:W-:Y:S01]  /*f800*/  MUFU.EX2 R47, R47 ;  /* 0x0000002f002f7308 */ /* 0x000fe20000000800 */
[----:B----4-:R-:W-:-:S05]  /*f810*/  FADD.FTZ R54, R50, R54 ;  /* 0x0000003632367221 */ /* 0x010fca0000010000 */
[C---:B------:R-:W-:Y:S02]  /*f820*/  HMMA.16816.F32.BF16 R88, R68.reuse, R84, RZ ;  /* 0x000000544458723c */ /* 0x040fe400000418ff */
[----:B------:R-:W-:Y:S06]  /*f830*/  MUFU.EX2 R44, R44 ;  /* 0x0000002c002c7308 */ /* 0x000fec0000000800 */
[C---:B------:R-:W-:Y:S02]  /*f840*/  HMMA.16816.F32.BF16 R80, R68.reuse, R76, RZ ;  /* 0x0000004c4450723c */ /* 0x040fe400000418ff */
[----:B------:R-:W-:Y:S06]  /*f850*/  MUFU.EX2 R43, R43 ;  /* 0x0000002b002b7308 */ /* 0x000fec0000000800 */
[C---:B------:R-:W-:Y:S02]  /*f860*/  HMMA.16816.F32.BF16 R124, R68.reuse, R126, RZ ;  /* 0x0000007e447c723c */ /* 0x040fe400000418ff */
[----:B------:R-:W-:Y:S06]  /*f870*/  MUFU.EX2 R40, R40 ;  /* 0x0000002800287308 */ /* 0x000fec0000000800 */
[C---:B------:R-:W-:Y:S02]  /*f880*/  HMMA.16816.F32.BF16 R116, R68.reuse, R118, RZ ;  /* 0x000000764474723c */ /* 0x040fe400000418ff */
[----:B------:R-:W4:Y:S06]  /*f890*/  MUFU.EX2 R42, R42 ;  /* 0x0000002a002a7308 */ /* 0x000f2c0000000800 */
[C---:B------:R-:W-:Y:S02]  /*f8a0*/  HMMA.16816.F32.BF16 R108, R68.reuse, R110, RZ ;  /* 0x0000006e446c723c */ /* 0x040fe400000418ff */
[----:B------:R-:W1:Y:S06]  /*f8b0*/  MUFU.EX2 R41, R41 ;  /* 0x0000002900297308 */ /* 0x000e6c0000000800 */
[C---:B------:R-:W-:Y:S02]  /*f8c0*/  HMMA.16816.F32.BF16 R84, R68.reuse, R86, RZ ;  /* 0x000000564454723c */ /* 0x040fe400000418ff */
[----:B------:R-:W-:Y:S06]  /*f8d0*/  MUFU.EX2 R2, R2 ;  /* 0x0000000200027308 */ /* 0x000fec0000000800 */
[C---:B------:R-:W-:Y:S02]  /*f8e0*/  HMMA.16816.F32.BF16 R76, R68.reuse, R78, RZ ;  /* 0x0000004e444c723c */ /* 0x040fe400000418ff */
[----:B------:R-:W2:Y:S06]  /*f8f0*/  MUFU.EX2 R0, R0 ;  /* 0x0000000000007308 */ /* 0x000eac0000000800 */
[C---:B-1----:R-:W-:Y:S02]  /*f900*/  HMMA.16816.F32.BF16 R72, R68.reuse, R4, RZ ;  /* 0x000000044448723c */ /* 0x042fe400000418ff */
[----:B------:R-:W-:Y:S05]  /*f910*/  MUFU.EX2 R145, R145 ;  /* 0x0000009100917308 */ /* 0x000fea0000000800 */
[----:B------:R-:W-:Y:S01]  /*f920*/  F2FP.BF16.PACK_AB R4, R52, R56 ;  /* 0x000000383404723e */ /* 0x000fe200000010ff */
[----:B------:R-:W-:Y:S01]  /*f930*/  HMMA.16816.F32.BF16 R68, R68, R6, RZ ;  /* 0x000000064444723c */ /* 0x000fe200000418ff */
[----:B-----5:R-:W-:Y:S01]  /*f940*/  F2FP.BF16.PACK_AB R5, R49, R50 ;  /* 0x000000323105723e */ /* 0x020fe200000010ff */
[----:B------:R-:W-:Y:S01]  /*f950*/  MUFU.EX2 R146, R146 ;  /* 0x0000009200927308 */ /* 0x000fe20000000800 */
[----:B------:R-:W-:-:S02]  /*f960*/  FADD.FTZ R56, R56, R57 ;  /* 0x0000003938387221 */ /* 0x000fc40000010000 */
[----:B------:R-:W-:Y:S02]  /*f970*/  FADD.FTZ R49, R49, R54 ;  /* 0x0000003631317221 */ /* 0x000fe40000010000 */
[----:B------:R-:W-:Y:S01]  /*f980*/  F2FP.BF16.PACK_AB R6, R48, R51 ;  /* 0x000000333006723e */ /* 0x000fe200000010ff */
[----:B------:R-:W-:Y:S01]  /*f990*/  FADD.FTZ R56, R52, R56 ;  /* 0x0000003834387221 */ /* 0x000fe20000010000 */
[----:B------:R-:W-:Y:S01]  /*f9a0*/  F2FP.BF16.PACK_AB R7, R45, R46 ;  /* 0x0000002e2d07723e */ /* 0x000fe200000010ff */
[----:B------:R-:W-:Y:S01]  /*f9b0*/  MUFU.EX2 R148, R148 ;  /* 0x0000009400947308 */ /* 0x000fe20000000800 */
[----:B------:R-:W-:Y:S02]  /*f9c0*/  FADD.FTZ R49, R46, R49 ;  /* 0x000000312e317221 */ /* 0x000fe40000010000 */
[----:B------:R-:W-:Y:S02]  /*f9d0*/  FADD.FTZ R51, R51, R56 ;  /* 0x0000003833337221 */ /* 0x000fe40000010000 */
[----:B------:R-:W-:Y:S01]  /*f9e0*/  FADD.FTZ R45, R45, R49 ;  /* 0x000000312d2d7221 */ /* 0x000fe20000010000 */
[----:B------:R-:W-:Y:S01]  /*f9f0*/  HMMA.16816.F32.BF16 R104, R4, R12, R104 ;  /* 0x0000000c0468723c */ /* 0x000fe20000041868 */
[----:B------:R-:W-:Y:S01]  /*fa00*/  FADD.FTZ R51, R48, R51 ;  /* 0x0000003330337221 */ /* 0x000fe20000010000 */
[----:B------:R-:W-:Y:S01]  /*fa10*/  MUFU.EX2 R147, R147 ;  /* 0x0000009300937308 */ /* 0x000fe20000000800 */
[----:B----4-:R-:W-:-:S05]  /*fa20*/  FADD.FTZ R45, R42, R45 ;  /* 0x0000002d2a2d7221 */ /* 0x010fca0000010000 */
[C---:B------:R-:W-:Y:S01]  /*fa30*/  HMMA.16816.F32.BF16 R100, R4.reuse, R14, R100 ;  /* 0x0000000e0464723c */ /* 0x040fe20000041864 */
[----:B------:R-:W1:Y:S01]  /*fa40*/  LDSM.16.MT88.4 R12, [R232+0x4900] ;  /* 0x00490000e80c783b */ /* 0x000e620000004200 */
[----:B------:R-:W4:Y:S06]  /*fa50*/  MUFU.EX2 R150, R150 ;  /* 0x0000009600967308 */ /* 0x000f2c0000000800 */
[C---:B---3--:R-:W-:Y:S02]  /*fa60*/  HMMA.16816.F32.BF16 R96, R4.reuse, R8, R96 ;  /* 0x000000080460723c */ /* 0x048fe40000041860 */
[----:B------:R-:W3:Y:S06]  /*fa70*/  MUFU.EX2 R151, R151 ;  /* 0x0000009700977308 */ /* 0x000eec0000000800 */
[C---:B------:R-:W-:Y:S01]  /*fa80*/  HMMA.16816.F32.BF16 R92, R4.reuse, R10, R92 ;  /* 0x0000000a045c723c */ /* 0x040fe2000004185c */
[----:B------:R-:W5:Y:S01]  /*fa90*/  LDSM.16.MT88.4 R8, [R232+0x1100] ;  /* 0x00110000e808783b */ /* 0x000f620000004200 */
        /* <DEDUP_REMOVED lines=14> */
[----:B------:R-:W3:Y:S01]  /*fb80*/  LDSM.16.MT88.4 R16, [R233+0x1100] ;  /* 0x00110000e910783b */ /* 0x000ee20000004200 */
[----:B------:R-:W-:Y:S06]  /*fb90*/  MUFU.EX2 R176, R176 ;  /* 0x000000b000b07308 */ /* 0x000fec0000000800 */
[C---:B------:R-:W-:Y:S02]  /*fba0*/  HMMA.16816.F32.BF16 R88, R4.reuse, R36, R88 ;  /* 0x000000240458723c */ /* 0x040fe40000041858 */
[----:B------:R-:W-:Y:S06]  /*fbb0*/  MUFU.EX2 R171, R171 ;  /* 0x000000ab00ab7308 */ /* 0x000fec0000000800 */
[C---:B------:R-:W-:Y:S01]  /*fbc0*/  HMMA.16816.F32.BF16 R84, R4.reuse, R38, R84 ;  /* 0x000000260454723c */ /* 0x040fe20000041854 */
[----:B------:R-:W-:Y:S01]  /*fbd0*/  LDSM.16.MT88.4 R36, [R234+0x5100] ;  /* 0x00510000ea24783b */ /* 0x000fe20000004200 */
[----:B------:R-:W-:Y:S06]  /*fbe0*/  MUFU.EX2 R170, R170 ;  /* 0x000000aa00aa7308 */ /* 0x000fec0000000800 */
[C---:B--2---:R-:W-:Y:S02]  /*fbf0*/  HMMA.16816.F32.BF16 R80, R4.reuse, R28, R80 ;  /* 0x0000001c0450723c */ /* 0x044fe40000041850 */
        /* <DEDUP_REMOVED lines=20> */
[----:B-----5:R-:W-:Y:S01]  /*fd40*/  HMMA.16816.F32.BF16 R104, R4, R8, R104 ;  /* 0x000000080468723c */ /* 0x020fe20000041868 */
[----:B------:R-:W-:Y:S02]  /*fd50*/  FADD.FTZ R43, R40, R43 ;  /* 0x0000002b282b7221 */ /* 0x000fe40000010000 */
[----:B------:R-:W-:-:S03]  /*fd60*/  FADD.FTZ R0, R0, R41 ;  /* 0x0000002900007221 */ /* 0x000fc60000010000 */
[----:B------:R-:W-:Y:S01]  /*fd70*/  MUFU.EX2 R157, R157 ;  /* 0x0000009d009d7308 */ /* 0x000fe20000000800 */
[----:B----4-:R-:W-:Y:S01]  /*fd80*/  FADD.FTZ R0, R150, R0 ;  /* 0x0000000096007221 */ /* 0x010fe20000010000 */
[C---:B------:R-:W-:Y:S01]  /*fd90*/  HMMA.16816.F32.BF16 R100, R4.reuse, R10, R100 ;  /* 0x0000000a0464723c */ /* 0x040fe20000041864 */
[----:B------:R-:W2:Y:S05]  /*fda0*/  LDSM.16.MT88.4 R8, [R232+0x5100] ;  /* 0x00510000e808783b */ /* 0x000eaa0000004200 */
[----:B------:R-:W-:Y:S02]  /*fdb0*/  MUFU.EX2 R156, R156 ;  /* 0x0000009c009c7308 */ /* 0x000fe40000000800 */
[C---:B---3--:R-:W-:Y:S06]  /*fdc0*/  HMMA.16816.F32.BF16 R112, R4.reuse, R16, R112 ;  /* 0x000000100470723c */ /* 0x048fec0000041870 */
[----:B------:R-:W-:Y:S02]  /*fdd0*/  MUFU.EX2 R155, R155 ;  /* 0x0000009b009b7308 */ /* 0x000fe40000000800 */
[C---:B------:R-:W-:Y:S01]  /*fde0*/  HMMA.16816.F32.BF16 R108, R4.reuse, R18, R108 ;  /* 0x00000012046c723c */ /* 0x040fe2000004186c */
[----:B------:R-:W3:Y:S05]  /*fdf0*/  LDSM.16.MT88.4 R16, [R233+0x1900] ;  /* 0x00190000e910783b */ /* 0x000eea0000004200 */
        /* <DEDUP_REMOVED lines=12> */
[----:B------:R-:W4:Y:S05]  /*fec0*/  LDSM.16.MT88.4 R8, [R236+0x5900] ;  /* 0x00590000ec08783b */ /* 0x000f2a0000004200 */
[----:B------:R-:W-:Y:S02]  /*fed0*/  MUFU.EX2 R149, R149 ;  /* 0x0000009500957308 */ /* 0x000fe40000000800 */
[C---:B------:R-:W-:Y:S06]  /*fee0*/  HMMA.16816.F32.BF16 R120, R4.reuse, R20, R120 ;  /* 0x000000140478723c */ /* 0x040fec0000041878 */
[----:B------:R-:W-:Y:S02]  /*fef0*/  MUFU.EX2 R250, R250 ;  /* 0x000000fa00fa7308 */ /* 0x000fe40000000800 */
[C---:B------:R-:W-:Y:S01]  /*ff00*/  HMMA.16816.F32.BF16 R116, R4.reuse, R22, R116 ;  /* 0x000000160474723c */ /* 0x040fe20000041874 */
[----:B------:R-:W5:Y:S05]  /*ff10*/  LDSM.16.MT88.4 R20, [R234+0x1900] ;  /* 0x00190000ea14783b */ /* 0x000f6a0000004200 */
        /* <DEDUP_REMOVED lines=15> */
[----:B------:R-:W-:Y:S01]  /*10010*/  F2FP.BF16.PACK_AB R5, R151, R150 ;  /* 0x000000969705723e */ /* 0x000fe200000010ff */
[----:B------:R-:W-:Y:S01]  /*10020*/  FADD.FTZ R145, R146, R145 ;  /* 0x0000009192917221 */ /* 0x000fe20000010000 */
[----:B--2---:R-:W-:Y:S01]  /*10030*/  F2FP.BF16.PACK_AB R7, R37, R36 ;  /* 0x000000242507723e */ /* 0x004fe200000010ff */
[----:B------:R-:W-:Y:S02]  /*10040*/  FADD.FTZ R151, R151, R0 ;  /* 0x0000000097977221 */ /* 0x000fe40000010000 */
[----:B------:R-:W-:Y:S02]  /*10050*/  FADD.FTZ R148, R148, R145 ;  /* 0x0000009194947221 */ /* 0x000fe40000010000 */
[----:B------:R-:W-:Y:S02]  /*10060*/  FADD.FTZ R151, R36, R151 ;  /* 0x0000009724977221 */ /* 0x000fe40000010000 */
[----:B---3--:R-:W-:Y:S01]  /*10070*/  HMMA.16816.F32.BF16 R112, R4, R16, R112 ;  /* 0x000000100470723c */ /* 0x008fe20000041870 */
[----:B------:R-:W-:-:S02]  /*10080*/  FADD.FTZ R148, R147, R148 ;  /* 0x0000009493947221 */ /* 0x000fc40000010000 */
[----:B------:R-:W-:-:S05]  /*10090*/  FADD.FTZ R151, R37, R151 ;  /* 0x0000009725977221 */ /* 0x000fca0000010000 */
[C---:B------:R-:W-:Y:S01]  /*100a0*/  HMMA.16816.F32.BF16 R108, R4.reuse, R18, R108 ;  /* 0x00000012046c723c */ /* 0x040fe2000004186c */
[----:B------:R-:W2:Y:S07]  /*100b0*/  LDSM.16.MT88.4 R16, [R234+0x5900] ;  /* 0x00590000ea10783b */ /* 0x000eae0000004200 */
[C---:B-1----:R-:W-:Y:S08]  /*100c0*/  HMMA.16816.F32.BF16 R104, R4.reuse, R12, R104 ;  /* 0x0000000c0468723c */ /* 0x042ff00000041868 */
[C---:B------:R-:W-:Y:S01]  /*100d0*/  HMMA.16816.F32.BF16 R100, R4.reuse, R14, R100 ;  /* 0x0000000e0464723c */ /* 0x040fe20000041864 */
[----:B------:R-:W1:Y:S07]  /*100e0*/  LDSM.16.MT88.4 R12, [R232+0x5900] ;  /* 0x00590000e80c783b */ /* 0x000e6e0000004200 */
[C---:B----4-:R-:W-:Y:S08]  /*100f0*/  HMMA.16816.F32.BF16 R96, R4.reuse, R8, R96 ;  /* 0x000000080460723c */ /* 0x050ff00000041860 */
[C---:B------:R-:W-:Y:S01]  /*10100*/  HMMA.16816.F32.BF16 R92, R4.reuse, R10, R92 ;  /* 0x0000000a045c723c */ /* 0x040fe2000004185c */
[----:B------:R-:W3:Y:S07]  /*10110*/  LDSM.16.MT88.4 R8, [R234+0x2100] ;  /* 0x00210000ea08783b */ /* 0x000eee0000004200 */
[C---:B-----5:R-:W-:Y:S08]  /*10120*/  HMMA.16816.F32.BF16 R120, R4.reuse, R20, R120 ;  /* 0x000000140478723c */ /* 0x060ff00000041878 */
        /* <DEDUP_REMOVED lines=171> */
[----:B------:R-:W-:Y:S01]  /*10be0*/  IADD3 R244, R243, 0x100, RZ ;  /* 0x00000100f3f47810 */ /* 0x000fe20007ffe0ff */
[----:B------:R-:W-:-:S02]  /*10bf0*/  ULDC UR5, c[0x0][0x210] ;  /* 0x0000840000057ab9 */ /* 0x000fc40000000800 */
[----:B------:R-:W-:Y:S02]  /*10c00*/  ULDC UR4, c[0x0][0x1e8] ;  /* 0x00007a0000047ab9 */ /* 0x000fe40000000800 */
[----:B------:R-:W-:Y:S02]  /*10c10*/  ULEA.HI.SX32 UR8, UR8, 0xfffffffe, 0x19 ;  /* 0xfffffffe08087891 */ /* 0x000fe4000f8fca3f */
[----:B------:R-:W-:Y:S02]  /*10c20*/  UIMAD UR5, UR11, UR5, URZ ;  /* 0x000000050b0572a4 */ /* 0x000fe4000f8e023f */
[----:B------:R-:W-:Y:S02]  /*10c30*/  UIMAD UR4, UR11, UR4, URZ ;  /* 0x000000040b0472a4 */ /* 0x000fe4000f8e023f */
[----:B------:R-:W-:Y:S02]  /*10c40*/  ULDC.64 UR16, c[0x0][0x118] ;  /* 0x0000460000107ab9 */ /* 0x000fe40000000a00 */
[----:B------:R-:W-:Y:S01]  /*10c50*/  ULDC.64 UR12, c[0x0][0x118] ;  /* 0x00004600000c7ab9 */ /* 0x000fe20000000a00 */
[----:B------:R-:W-:Y:S05]  /*10c60*/  BRA `(.L_x_138) ;  /* 0x000003d000007947 */ /* 0x000fea0003800000 */
.L_x_140:
[----:B------:R-:W-:Y:S01]  /*10c70*/  ULEA UR7, UR8, UR14, 0x7 ;  /* 0x0000000e08077291 */ /* 0x000fe2000f8e383f */
[----:B------:R-:W-:Y:S01]  /*10c80*/  ISETP.NE.AND P3, PT, R239, 0x1, PT ;  /* 0x00000001ef00780c */ /* 0x000fe20003f65270 */
[----:B------:R-:W-:Y:S04]  /*10c90*/  IMAD.MOV.U32 R241, RZ, RZ, RZ ;  /* 0x000000fffff17224 */ /* 0x000fe800078e00ff */
        /* <DEDUP_REMOVED lines=35> */
[C---:B--2---:R-:W-:Y:S01]  /*10ed0*/  IMAD.X R13, R10.reuse, 0x1, R248, P2 ;  /* 0x000000010a0d7824 */ /* 0x044fe200010e06f8 */
[C---:B---3--:R-:W-:Y:S01]  /*10ee0*/  IADD3 R14, P0, R7.reuse, R247, RZ ;  /* 0x000000f7070e7210 */ /* 0x048fe20007f1e0ff */
[----:B------:R-:W-:Y:S03]  /*10ef0*/  IMAD.X R17, R10, 0x1, R246, P1 ;  /* 0x000000010a117824 */ /* 0x000fe600008e06f6 */
[----:B------:R2:W-:Y:S01]  /*10f00*/  LDGSTS.E.BYPASS.LTC128B.128 [R243+0x8100], [R12.64], !P5 ;  /* 0x081000000cf37fae */ /* 0x0005e2000e901d4c */
[C---:B----4-:R-:W-:Y:S01]  /*10f10*/  IMAD.X R15, R8.reuse, 0x1, R248, P0 ;  /* 0x00000001080f7824 */ /* 0x050fe200000e06f8 */
[----:B------:R-:W-:Y:S02]  /*10f20*/  IADD3 R10, P0, R7, R245, RZ ;  /* 0x000000f5070a7210 */ /* 0x000fe40007f1e0ff */
[----:B------:R3:W-:Y:S04]  /*10f30*/  LDGSTS.E.BYPASS.LTC128B.128 [R243+0xc100], [R16.64], !P4 ;  /* 0x0c10000010f37fae */ /* 0x0007e8000e101d4c */
[----:B------:R4:W-:Y:S01]  /*10f40*/  LDGSTS.E.BYPASS.LTC128B.128 [R243+0x9100], [R14.64], !P5 ;  /* 0x091000000ef37fae */ /* 0x0009e2000e901d4c */
[----:B------:R-:W-:Y:S01]  /*10f50*/  IMAD.X R11, R8, 0x1, R246, P0 ;  /* 0x00000001080b7824 */ /* 0x000fe200000e06f6 */
[C---:B-----5:R-:W-:Y:S04]  /*10f60*/  IADD3 R8, P1, R4.reuse, R247, RZ ;  /* 0x000000f704087210 */ /* 0x060fe80007f3e0ff */
[----:B------:R3:W-:Y:S01]  /*10f70*/  LDGSTS.E.BYPASS.LTC128B.128 [R243+0xd100], [R10.64], !P4 ;  /* 0x0d1000000af37fae */ /* 0x0007e2000e101d4c */
[----:B------:R-:W-:Y:S01]  /*10f80*/  IADD3 R4, P0, R4, R245, RZ ;  /* 0x000000f504047210 */ /* 0x000fe20007f1e0ff */
[--C-:B-1----:R-:W-:Y:S01]  /*10f90*/  IMAD.X R9, R3, 0x1, R248.reuse, P1 ;  /* 0x0000000103097824 */ /* 0x102fe200008e06f8 */
[C---:B--2---:R-:W-:Y:S05]  /*10fa0*/  IADD3 R12, P3, R5.reuse, R247, RZ ;  /* 0x000000f7050c7210 */ /* 0x044fea0007f7e0ff */
[C---:B------:R-:W-:Y:S01]  /*10fb0*/  IMAD.X R13, R6.reuse, 0x1, R248, P3 ;  /* 0x00000001060d7824 */ /* 0x040fe200018e06f8 */
[----:B----4-:R-:W-:Y:S01]  /*10fc0*/  IADD3 R14, P2, R5, R245, RZ ;  /* 0x000000f5050e7210 */ /* 0x010fe20007f5e0ff */
[--C-:B------:R-:W-:Y:S03]  /*10fd0*/  IMAD.X R5, R3, 0x1, R246.reuse, P0 ;  /* 0x0000000103057824 */ /* 0x100fe600000e06f6 */
[----:B------:R3:W-:Y:S01]  /*10fe0*/  LDGSTS.E.BYPASS.LTC128B.128 [R243+0xa100], [R12.64], !P5 ;  /* 0x0a1000000cf37fae */ /* 0x0007e2000e901d4c */
[----:B------:R-:W-:Y:S05]  /*10ff0*/  IMAD.X R15, R6, 0x1, R246, P2 ;  /* 0x00000001060f7824 */ /* 0x000fea00010e06f6 */
[----:B------:R3:W-:Y:S04]  /*11000*/  LDGSTS.E.BYPASS.LTC128B.128 [R243+0xe100], [R14.64], !P4 ;  /* 0x0e1000000ef37fae */ /* 0x0007e8000e101d4c */
[----:B------:R3:W-:Y:S04]  /*11010*/  LDGSTS.E.BYPASS.LTC128B.128 [R243+0xb100], [R8.64], !P5 ;  /* 0x0b10000008f37fae */ /* 0x0007e8000e901d4c */
[----:B------:R3:W-:Y:S01]  /*11020*/  LDGSTS.E.BYPASS.LTC128B.128 [R243+0xf100], [R4.64], !P4 ;  /* 0x0f10000004f37fae */ /* 0x0007e2000e101d4c */
[----:B------:R-:W-:-:S05]  /*11030*/  BRA `(.L_x_139) ;  /* 0x000017e000007947 */ /* 0x000fca0003800000 */
.L_x_138:
        /* <DEDUP_REMOVED lines=382> */
.L_x_139:
        /* <DEDUP_REMOVED lines=21> */
[----:B------:R-:W-:Y:S02]  /*12970*/  MOV R64, R149 ;  /* 0x0000009500407202 */ /* 0x000fe40000000f00 */
[----:B------:R-:W-:Y:S01]  /*12980*/  ISETP.LT.AND P0, PT, RZ, UR8, PT ;  /* 0x00000008ff007c0c */ /* 0x000fe2000bf01270 */
[----:B------:R-:W-:Y:S01]  /*12990*/  LDSM.16.MT88.4 R20, [R234+0x100] ;  /* 0x00010000ea14783b */ /* 0x000fe20000004200 */
[----:B------:R-:W-:Y:S07]  /*129a0*/  UIADD3 UR8, UR8, -0x1, URZ ;  /* 0xffffffff08087890 */ /* 0x000fee000fffe03f */
        /* <DEDUP_REMOVED lines=111> */
[C---:B------:R-:W-:Y:S01]  /*130a0*/  FMUL.FTZ R11, R0.reuse, R127 ;  /* 0x0000007f000b7220 */ /* 0x040fe20000410000 */
[----:B------:R-:W-:Y:S01]  /*130b0*/  MOV R126, R59 ;  /* 0x0000003b007e7202 */ /* 0x000fe20000000f00 */
[C---:B------:R-:W-:Y:S01]  /*130c0*/  FMUL.FTZ R18, R0.reuse, R118 ;  /* 0x0000007600127220 */ /* 0x040fe20000410000 */
[----:B---3--:R-:W-:Y:S01]  /*130d0*/  F2FP.BF16.PACK_AB R128, R149, R150 ;  /* 0x000000969580723e */ /* 0x008fe200000010ff */
[----:B------:R-:W-:Y:S01]  /*130e0*/  FMUL.FTZ R19, R0, R119 ;  /* 0x0000007700137220 */ /* 0x000fe20000410000 */
[----:B------:R-:W-:Y:S01]  /*130f0*/  MOV R127, R58 ;  /* 0x0000003a007f7202 */ /* 0x000fe20000000f00 */
[C---:B------:R-:W-:Y:S01]  /*13100*/  FMUL.FTZ R16, R2.reuse, R116 ;  /* 0x0000007402107220 */ /* 0x040fe20000410000 */
[----:B------:R-:W-:Y:S01]  /*13110*/  MOV R116, R48 ;  /* 0x0000003000747202 */ /* 0x000fe20000000f00 */
[C---:B------:R-:W-:Y:S01]  /*13120*/  FMUL.FTZ R24, R2.reuse, R108 ;  /* 0x0000006c02187220 */ /* 0x040fe20000410000 */
[----:B------:R-:W-:Y:S01]  /*13130*/  MUFU.EX2 R146, R146 ;  /* 0x0000009200927308 */ /* 0x000fe20000000800 */
[----:B------:R-:W-:Y:S02]  /*13140*/  FMUL.FTZ R25, R2, R109 ;  /* 0x0000006d02197220 */ /* 0x000fe40000410000 */
        /* <DEDUP_REMOVED lines=14> */
[----:B------:R-:W-:Y:S02]  /*13230*/  FMUL.FTZ R64, R2, R68 ;  /* 0x0000004402407220 */ /* 0x000fe40000410000 */
[C---:B------:R-:W-:Y:S02]  /*13240*/  FMUL.FTZ R66, R0.reuse, R70 ;  /* 0x0000004600427220 */ /* 0x040fe40000410000 */
[----:B------:R-:W-:Y:S01]  /*13250*/  FMUL.FTZ R67, R0, R71 ;  /* 0x0000004700437220 */ /* 0x000fe20000410000 */
[----:B------:R-:W1:Y:S01]  /*13260*/  MUFU.EX2 R135, R135 ;  /* 0x0000008700877308 */ /* 0x000e620000000800 */
[--C-:B------:R-:W-:Y:S02]  /*13270*/  FFMA.FTZ R205, R205, c[0x0][0x2d0], -R152.reuse ;  /* 0x0000b400cdcd7a23 */ /* 0x100fe40000010898 */
        /* <DEDUP_REMOVED lines=24> */
[C---:B------:R-:W-:Y:S01]  /*13400*/  FMUL.FTZ R13, R2.reuse, R121 ;  /* 0x00000079020d7220 */ /* 0x040fe20000410000 */
[----:B------:R-:W-:Y:S01]  /*13410*/  MOV R120, R57 ;  /* 0x0000003900787202 */ /* 0x000fe20000000f00 */
[----:B------:R-:W-:Y:S01]  /*13420*/  FMUL.FTZ R57, R2, R77 ;  /* 0x0000004d02397220 */ /* 0x000fe20000410000 */
[----:B------:R-:W-:Y:S01]  /*13430*/  MOV R121, R56 ;  /* 0x0000003800797202 */ /* 0x000fe20000000f00 */
[C---:B------:R-:W-:Y:S01]  /*13440*/  FMUL.FTZ R14, R0.reuse, R122 ;  /* 0x0000007a000e7220 */ /* 0x040fe20000410000 */
[----:B------:R-:W-:Y:S02]  /*13450*/  MOV R122, R51 ;  /* 0x00000033007a7202 */ /* 0x000fe40000000f00 */
[----:B------:R-:W-:Y:S01]  /*13460*/  MUFU.EX2 R171, R171 ;  /* 0x000000ab00ab7308 */ /* 0x000fe20000000800 */
[C---:B------:R-:W-:Y:S01]  /*13470*/  FMUL.FTZ R15, R0.reuse, R123 ;  /* 0x0000007b000f7220 */ /* 0x040fe20000410000 */
[----:B------:R-:W-:Y:S01]  /*13480*/  MOV R123, R50 ;  /* 0x00000032007b7202 */ /* 0x000fe20000000f00 */
[C---:B------:R-:W-:Y:S01]  /*13490*/  FMUL.FTZ R50, R0.reuse, R86 ;  /* 0x0000005600327220 */ /* 0x040fe20000410000 */
[----:B--2---:R-:W-:Y:S01]  /*134a0*/  F2FP.BF16.PACK_AB R70, R159, R157 ;  /* 0x0000009d9f46723e */ /* 0x004fe200000010ff */
[----:B------:R-:W-:Y:S02]  /*134b0*/  FMUL.FTZ R51, R0, R87 ;  /* 0x0000005700337220 */ /* 0x000fe40000410000 */
[----:B------:R-:W2:Y:S01]  /*134c0*/  LDSM.16.MT88.4 R84, [R232+0x4100] ;  /* 0x00410000e854783b */ /* 0x000ea20000004200 */
[C---:B------:R-:W-:Y:S02]  /*134d0*/  HMMA.16816.F32.BF16 R12, R128.reuse, R20, R12 ;  /* 0x00000014800c723c */ /* 0x040fe4000004180c */
[----:B------:R-:W-:Y:S01]  /*134e0*/  MUFU.EX2 R176, R176 ;  /* 0x000000b000b07308 */ /* 0x000fe20000000800 */
[C---:B------:R-:W-:Y:S02]  /*134f0*/  FMUL.FTZ R56, R2.reuse, R76 ;  /* 0x0000004c02387220 */ /* 0x040fe40000410000 */
[--C-:B------:R-:W-:Y:S01]  /*13500*/  FFMA.FTZ R179, R179, c[0x0][0x2d0], -R153.reuse ;  /* 0x0000b400b3b37a23 */ /* 0x100fe20000010899 */
[----:B-1----:R-:W-:Y:S01]  /*13510*/  F2FP.BF16.PACK_AB R71, R165, R162 ;  /* 0x000000a2a547723e */ /* 0x002fe200000010ff */
[----:B------:R-:W1:Y:S01]  /*13520*/  LDSM.16.MT88.4 R76, [R236+0x900] ;  /* 0x00090000ec4c783b */ /* 0x000e620000004200 */
[C---:B------:R-:W-:Y:S04]  /*13530*/  HMMA.16816.F32.BF16 R16, R128.reuse, R22, R16 ;  /* 0x000000168010723c */ /* 0x040fe80000041810 */
[C---:B------:R-:W-:Y:S01]  /*13540*/  FMUL.FTZ R20, R2.reuse, R112 ;  /* 0x0000007002147220 */ /* 0x040fe20000410000 */
[----:B------:R-:W-:Y:S01]  /*13550*/  MUFU.EX2 R177, R177 ;  /* 0x000000b100b17308 */ /* 0x000fe20000000800 */
[----:B------:R-:W-:Y:S02]  /*13560*/  FMUL.FTZ R21, R2, R113 ;  /* 0x0000007102157220 */ /* 0x000fe40000410000 */
        /* <DEDUP_REMOVED lines=26> */
[----:B------:R-:W3:Y:S01]  /*13710*/  MUFU.EX2 R105, R105 ;  /* 0x0000006900697308 */ /* 0x000ee20000000800 */
[C---:B------:R-:W-:Y:S02]  /*13720*/  FMUL.FTZ R37, R2.reuse, R97 ;  /* 0x0000006102257220 */ /* 0x040fe40000410000 */
[----:B------:R-:W-:Y:S02]  /*13730*/  FMUL.FTZ R40, R2, R92 ;  /* 0x0000005c02287220 */ /* 0x000fe40000410000 */
[C---:B------:R-:W-:Y:S01]  /*13740*/  FMUL.FTZ R38, R0.reuse, R98 ;  /* 0x0000006200267220 */ /* 0x040fe20000410000 */
[----:B------:R-:W-:Y:S03]  /*13750*/  LDSM.16.MT88.4 R92, [R233+0x5100] ;  /* 0x00510000e95c783b */ /* 0x000fe60000004200 */
[----:B------:R-:W-:Y:S01]  /*13760*/  FMUL.FTZ R39, R0, R99 ;  /* 0x0000006300277220 */ /* 0x000fe20000410000 */
[----:B------:R-:W-:Y:S01]  /*13770*/  MUFU.EX2 R106, R106 ;  /* 0x0000006a006a7308 */ /* 0x000fe20000000800 */
[----:B------:R-:W-:Y:S02]  /*13780*/  FFMA.FTZ R107, R65, c[0x0][0x2d0], -R152 ;  /* 0x0000b400416b7a23 */ /* 0x000fe40000010898 */
[----:B------:R-:W-:Y:S01]  /*13790*/  FMUL.FTZ R65, R2, R69 ;  /* 0x0000004502417220 */ /* 0x000fe20000410000 */
[----:B------:R-:W-:Y:S01]  /*137a0*/  LDSM.16.MT88.4 R96, [R232+0x5100] ;  /* 0x00510000e860783b */ /* 0x000fe20000004200 */
[--C-:B------:R-:W-:Y:S01]  /*137b0*/  FFMA.FTZ R251, R251, c[0x0][0x2d0], -R153.reuse ;  /* 0x0000b400fbfb7a23 */ /* 0x100fe20000010899 */
[C---:B------:R-:W-:Y:S03]  /*137c0*/  HMMA.16816.F32.BF16 R36, R128.reuse, R44, R36 ;  /* 0x0000002c8024723c */ /* 0x040fe60000041824 */
[--C-:B------:R-:W-:Y:S01]  /*137d0*/  FFMA.FTZ R207, R207, c[0x0][0x2d0], -R153.reuse ;  /* 0x0000b400cfcf7a23 */ /* 0x100fe20000010899 */
[----:B------:R-:W4:Y:S01]  /*137e0*/  MUFU.EX2 R107, R107 ;  /* 0x0000006b006b7308 */ /* 0x000f220000000800 */
[--C-:B------:R-:W-:Y:S02]  /*137f0*/  FFMA.FTZ R202, R202, c[0x0][0x2d0], -R153.reuse ;  /* 0x0000b400caca7a23 */ /* 0x100fe40000010899 */
[C---:B------:R-:W-:Y:S01]  /*13800*/  FMUL.FTZ R44, R2.reuse, R88 ;  /* 0x00000058022c7220 */ /* 0x040fe20000410000 */
[C---:B------:R-:W-:Y:S04]  /*13810*/  HMMA.16816.F32.BF16 R40, R128.reuse, R46, R40 ;  /* 0x0000002e8028723c */ /* 0x040fe80000041828 */
[----:B------:R-:W-:Y:S01]  /*13820*/  FMUL.FTZ R45, R2, R89 ;  /* 0x00000059022d7220 */ /* 0x000fe20000410000 */
[----:B---3--:R-:W-:Y:S01]  /*13830*/  F2FP.BF16.PACK_AB R68, R105, R104 ;  /* 0x000000686944723e */ /* 0x008fe200000010ff */
[----:B------:R-:W-:Y:S01]  /*13840*/  MUFU.EX2 R181, R181 ;  /* 0x000000b500b57308 */ /* 0x000fe20000000800 */
[C---:B------:R-:W-:Y:S02]  /*13850*/  FMUL.FTZ R46, R0.reuse, R90 ;  /* 0x0000005a002e7220 */ /* 0x040fe40000410000 */
[----:B------:R-:W-:Y:S02]  /*13860*/  FMUL.FTZ R47, R0, R91 ;  /* 0x0000005b002f7220 */ /* 0x000fe40000410000 */
[----:B------:R-:W-:Y:S01]  /*13870*/  LDSM.16.MT88.4 R88, [R232+0x900] ;  /* 0x00090000e858783b */ /* 0x000fe20000004200 */
[--C-:B------:R-:W-:Y:S02]  /*13880*/  FFMA.FTZ R170, R170, c[0x0][0x2d0], -R153.reuse ;  /* 0x0000b400aaaa7a23 */ /* 0x100fe40000010899 */
[--C-:B------:R-:W-:Y:S02]  /*13890*/  FFMA.FTZ R169, R169, c[0x0][0x2d0], -R153.reuse ;  /* 0x0000b400a9a97a23 */ /* 0x100fe40000010899 */
[C---:B------:R-:W-:Y:S01]  /*138a0*/  HMMA.16816.F32.BF16 R44, R128.reuse, R52, R44 ;  /* 0x00000034802c723c */ /* 0x040fe2000004182c */
[----:B------:R-:W3:Y:S02]  /*138b0*/  MUFU.EX2 R183, R183 ;  /* 0x000000b700b77308 */ /* 0x000ee40000000800 */
[--C-:B------:R-:W-:Y:S01]  /*138c0*/  FFMA.FTZ R166, R166, c[0x0][0x2d0], -R153.reuse ;  /* 0x0000b400a6a67a23 */ /* 0x100fe20000010899 */
[----:B----4-:R-:W-:Y:S01]  /*138d0*/  F2FP.BF16.PACK_AB R69, R107, R106 ;  /* 0x0000006a6b45723e */ /* 0x010fe200000010ff */
[--C-:B------:R-:W-:Y:S02]  /*138e0*/  FFMA.FTZ R164, R164, c[0x0][0x2d0], -R153.reuse ;  /* 0x0000b400a4a47a23 */ /* 0x100fe40000010899 */
[C---:B------:R-:W-:Y:S01]  /*138f0*/  FMUL.FTZ R52, R2.reuse, R80 ;  /* 0x0000005002347220 */ /* 0x040fe20000410000 */
[C---:B------:R-:W-:Y:S03]  /*13900*/  HMMA.16816.F32.BF16 R48, R128.reuse, R54, R48 ;  /* 0x000000368030723c */ /* 0x040fe60000041830 */
[----:B------:R-:W4:Y:S01]  /*13910*/  MUFU.EX2 R200, R200 ;  /* 0x000000c800c87308 */ /* 0x000f220000000800 */
[----:B------:R-:W-:Y:S02]  /*13920*/  FMUL.FTZ R53, R2, R81 ;  /* 0x0000005102357220 */ /* 0x000fe40000410000 */
[--C-:B------:R-:W-:Y:S02]  /*13930*/  FFMA.FTZ R158, R158, c[0x0][0x2d0], -R153.reuse ;  /* 0x0000b4009e9e7a23 */ /* 0x100fe40000010899 */
[C---:B------:R-:W-:Y:S04]  /*13940*/  FMUL.FTZ R54, R0.reuse, R82 ;  /* 0x0000005200367220 */ /* 0x040fe80000410000 */
[----:B------:R-:W-:Y:S01]  /*13950*/  FMUL.FTZ R55, R0, R83 ;  /* 0x0000005300377220 */ /* 0x000fe20000410000 */
[----:B------:R-:W-:Y:S01]  /*13960*/  MUFU.EX2 R204, R204 ;  /* 0x000000cc00cc7308 */ /* 0x000fe20000000800 */
[----:B------:R-:W5:Y:S01]  /*13970*/  LDSM.16.MT88.4 R80, [R234+0x900] ;  /* 0x00090000ea50783b */ /* 0x000f620000004200 */
[--C-:B------:R-:W-:Y:S02]  /*13980*/  FFMA.FTZ R160, R160, c[0x0][0x2d0], -R153.reuse ;  /* 0x0000b400a0a07a23 */ /* 0x100fe40000010899 */
[----:B------:R-:W-:Y:S02]  /*13990*/  FFMA.FTZ R154, R154, c[0x0][0x2d0], -R153 ;  /* 0x0000b4009a9a7a23 */ /* 0x000fe40000010899 */
[C---:B------:R-:W-:Y:S03]  /*139a0*/  HMMA.16816.F32.BF16 R52, R128.reuse, R60, R52 ;  /* 0x0000003c8034723c */ /* 0x040fe60000041834 */
[----:B------:R-:W-:Y:S01]  /*139b0*/  FFMA.FTZ R150, R2, R250, R150 ;  /* 0x000000fa02967223 */ /* 0x000fe20000010096 */
[----:B------:R-:W1:Y:S01]  /*139c0*/  MUFU.EX2 R203, R203 ;  /* 0x000000cb00cb7308 */ /* 0x000e620000000800 */
[----:B------:R-:W-:Y:S02]  /*139d0*/  FFMA.FTZ R146, R0, R249, R146 ;  /* 0x000000f900927223 */ /* 0x000fe40000010092 */
[C---:B------:R-:W-:Y:S01]  /*139e0*/  FMUL.FTZ R60, R2.reuse, R72 ;  /* 0x00000048023c7220 */ /* 0x040fe20000410000 */
[C---:B------:R-:W-:Y:S04]  /*139f0*/  HMMA.16816.F32.BF16 R56, R128.reuse, R62, R56 ;  /* 0x0000003e8038723c */ /* 0x040fe80000041838 */
[----:B------:R-:W-:Y:S02]  /*13a00*/  FMUL.FTZ R61, R2, R73 ;  /* 0x00000049023d7220 */ /* 0x000fe40000410000 */
[----:B------:R-:W1:Y:S01]  /*13a10*/  MUFU.EX2 R205, R205 ;  /* 0x000000cd00cd7308 */ /* 0x000e620000000800 */
[C---:B------:R-:W-:Y:S02]  /*13a20*/  FMUL.FTZ R62, R0.reuse, R74 ;  /* 0x0000004a003e7220 */ /* 0x040fe40000410000 */
[----:B------:R-:W-:Y:S02]  /*13a30*/  FMUL.FTZ R63, R0, R75 ;  /* 0x0000004b003f7220 */ /* 0x000fe40000410000 */
[----:B------:R-:W3:Y:S01]  /*13a40*/  LDSM.16.MT88.4 R72, [R233+0x900] ;  /* 0x00090000e948783b */ /* 0x000ee20000004200 */
        /* <DEDUP_REMOVED lines=9> */
[----:B------:R-:W2:Y:S01]  /*13ae0*/  MUFU.EX2 R208, R208 ;  /* 0x000000d000d07308 */ /* 0x000ea20000000800 */
[----:B------:R-:W-:Y:S02]  /*13af0*/  FADD.FTZ R135, R135, R146 ;  /* 0x0000009287877221 */ /* 0x000fe40000010000 */
[----:B------:R-:W-:Y:S02]  /*13b00*/  FADD.FTZ R147, R104, R147 ;  /* 0x0000009368937221 */ /* 0x000fe40000010000 */
[C---:B-1----:R-:W-:Y:S05]  /*13b10*/  HMMA.16816.F32.BF16 R4, R68.reuse, R76, R4 ;  /* 0x0000004c4404723c */ /* 0x042fea0000041804 */
[----:B------:R-:W-:Y:S01]  /*13b20*/  MUFU.EX2 R211, R211 ;  /* 0x000000d300d37308 */ /* 0x000fe20000000800 */
[----:B------:R-:W-:Y:S02]  /*13b30*/  FADD.FTZ R135, R106, R135 ;  /* 0x000000876a877221 */ /* 0x000fe40000010000 */
[C---:B------:R-:W-:Y:S01]  /*13b40*/  HMMA.16816.F32.BF16 R8, R68.reuse, R78, R8 ;  /* 0x0000004e4408723c */ /* 0x040fe20000041808 */
[----:B------:R-:W1:Y:S03]  /*13b50*/  LDSM.16.MT88.4 R76, [R234+0x4900] ;  /* 0x00490000ea4c783b */ /* 0x000e660000004200 */
[----:B------:R-:W-:Y:S02]  /*13b60*/  FADD.FTZ R105, R105, R147 ;  /* 0x0000009369697221 */ /* 0x000fe40000010000 */
[----:B------:R-:W-:Y:S01]  /*13b70*/  FADD.FTZ R107, R107, R135 ;  /* 0x000000876b6b7221 */ /* 0x000fe20000010000 */
[----:B------:R-:W1:Y:S01]  /*13b80*/  MUFU.EX2 R252, R252 ;  /* 0x000000fc00fc7308 */ /* 0x000e620000000800 */
[C---:B-----5:R-:W-:Y:S04]  /*13b90*/  HMMA.16816.F32.BF16 R12, R68.reuse, R80, R12 ;  /* 0x00000050440c723c */ /* 0x060fe8000004180c */
[----:B------:R-:W-:Y:S02]  /*13ba0*/  FADD.FTZ R105, R157, R105 ;  /* 0x000000699d697221 */ /* 0x000fe40000010000 */
[----:B------:R-:W-:Y:S02]  /*13bb0*/  FADD.FTZ R107, R162, R107 ;  /* 0x0000006ba26b7221 */ /* 0x000fe40000010000 */
[C---:B------:R-:W-:Y:S01]  /*13bc0*/  HMMA.16816.F32.BF16 R16, R68.reuse, R82, R16 ;  /* 0x000000524410723c */ /* 0x040fe20000041810 */
[----:B------:R-:W-:Y:S01]  /*13bd0*/  LDSM.16.MT88.4 R80, [R232+0x4900] ;  /* 0x00490000e850783b */ /* 0x000fe20000004200 */
[----:B------:R-:W-:Y:S02]  /*13be0*/  MUFU.EX2 R251, R251 ;  /* 0x000000fb00fb7308 */ /* 0x000fe40000000800 */
[----:B------:R-:W-:Y:S02]  /*13bf0*/  FADD.FTZ R159, R159, R105 ;  /* 0x000000699f9f7221 */ /* 0x000fe40000010000 */
[----:B------:R-:W-:Y:S02]  /*13c00*/  FADD.FTZ R165, R165, R107 ;  /* 0x0000006ba5a57221 */ /* 0x000fe40000010000 */
[C---:B---3--:R-:W-:Y:S04]  /*13c10*/  HMMA.16816.F32.BF16 R20, R68.reuse, R72, R20 ;  /* 0x000000484414723c */ /* 0x048fe80000041814 */
[----:B------:R-:W-:Y:S01]  /*13c20*/  MUFU.EX2 R210, R210 ;  /* 0x000000d200d27308 */ /* 0x000fe20000000800 */
[----:B------:R-:W-:Y:S02]  /*13c30*/  FADD.FTZ R159, R171, R159 ;  /* 0x0000009fab9f7221 */ /* 0x000fe40000010000 */
[----:B------:R-:W-:Y:S01]  /*13c40*/  FADD.FTZ R165, R177, R165 ;  /* 0x000000a5b1a57221 */ /* 0x000fe20000010000 */
[C---:B------:R-:W-:Y:S01]  /*13c50*/  HMMA.16816.F32.BF16 R24, R68.reuse, R74, R24 ;  /* 0x0000004a4418723c */ /* 0x040fe20000041818 */
[----:B------:R-:W3:Y:S05]  /*13c60*/  LDSM.16.MT88.4 R72, [R233+0x4900] ;  /* 0x00490000e948783b */ /* 0x000eea0000004200 */
        /* <DEDUP_REMOVED lines=10> */
[C---:B-1----:R-:W-:Y:S08]  /*13d10*/  HMMA.16816.F32.BF16 R44, R68.reuse, R76, R44 ;  /* 0x0000004c442c723c */ /* 0x042ff0000004182c */
[C---:B------:R-:W-:Y:S01]  /*13d20*/  HMMA.16816.F32.BF16 R48, R68.reuse, R78, R48 ;  /* 0x0000004e4430723c */ /* 0x040fe20000041830 */
[----:B------:R-:W1:Y:S01]  /*13d30*/  LDSM.16.MT88.4 R76, [R236+0x1100] ;  /* 0x00110000ec4c783b */ /* 0x000e620000004200 */
[----:B------:R-:W-:Y:S06]  /*13d40*/  MUFU.EX2 R182, R182 ;  /* 0x000000b600b67308 */ /* 0x000fec0000000800 */
[C---:B---3--:R-:W-:Y:S04]  /*13d50*/  HMMA.16816.F32.BF16 R52, R68.reuse, R72, R52 ;  /* 0x000000484434723c */ /* 0x048fe80000041834 */
[----:B------:R-:W-:Y:S04]  /*13d60*/  MUFU.EX2 R170, R170 ;  /* 0x000000aa00aa7308 */ /* 0x000fe80000000800 */
[C---:B------:R-:W-:Y:S01]  /*13d70*/  HMMA.16816.F32.BF16 R56, R68.reuse, R74, R56 ;  /* 0x0000004a4438723c */ /* 0x040fe20000041838 */
[----:B------:R-:W2:Y:S05]  /*13d80*/  LDSM.16.MT88.4 R72, [R234+0x1100] ;  /* 0x00110000ea48783b */ /* 0x000eaa0000004200 */
[----:B------:R-:W-:Y:S02]  /*13d90*/  MUFU.EX2 R169, R169 ;  /* 0x000000a900a97308 */ /* 0x000fe40000000800 */
[C---:B------:R-:W-:Y:S08]  /*13da0*/  HMMA.16816.F32.BF16 R60, R68.reuse, R80, R60 ;  /* 0x00000050443c723c */ /* 0x040ff0000004183c */
[----:B------:R-:W-:Y:S01]  /*13db0*/  HMMA.16816.F32.BF16 R64, R68, R82, R64 ;  /* 0x000000524440723c */ /* 0x000fe20000041840 */
[----:B------:R-:W3:Y:S01]  /*13dc0*/  LDSM.16.MT88.4 R80, [R233+0x1100] ;  /* 0x00110000e950783b */ /* 0x000ee20000004200 */
        /* <DEDUP_REMOVED lines=10> */
[C---:B-1----:R-:W-:Y:S02]  /*13e70*/  HMMA.16816.F32.BF16 R4, R68.reuse, R76, R4 ;  /* 0x0000004c4404723c */ /* 0x042fe40000041804 */
[----:B------:R-:W-:Y:S01]  /*13e80*/  MUFU.EX2 R166, R166 ;  /* 0x000000a600a67308 */ /* 0x000fe20000000800 */
[----:B------:R-:W-:Y:S02]  /*13e90*/  FADD.FTZ R180, R180, R176 ;  /* 0x000000b0b4b47221 */ /* 0x000fe40000010000 */
[----:B------:R-:W-:Y:S02]  /*13ea0*/  FADD.FTZ R183, R183, R178 ;  /* 0x000000b2b7b77221 */ /* 0x000fe40000010000 */
[----:B----4-:R-:W-:Y:S01]  /*13eb0*/  FADD.FTZ R180, R200, R180 ;  /* 0x000000b4c8b47221 */ /* 0x010fe20000010000 */
[C---:B------:R-:W-:Y:S01]  /*13ec0*/  HMMA.16816.F32.BF16 R8, R68.reuse, R78, R8 ;  /* 0x0000004e4408723c */ /* 0x040fe20000041808 */
[----:B------:R-:W1:Y:S03]  /*13ed0*/  LDSM.16.MT88.4 R76, [R236+0x5100] ;  /* 0x00510000ec4c783b */ /* 0x000e660000004200 */
[----:B------:R-:W-:Y:S01]  /*13ee0*/  MUFU.EX2 R164, R164 ;  /* 0x000000a400a47308 */ /* 0x000fe20000000800 */
[----:B------:R-:W-:Y:S03]  /*13ef0*/  FADD.FTZ R183, R203, R183 ;  /* 0x000000b7cbb77221 */ /* 0x000fe60000010000 */
[C---:B--2---:R-:W-:Y:S06]  /*13f00*/  HMMA.16816.F32.BF16 R12, R68.reuse, R72, R12 ;  /* 0x00000048440c723c */ /* 0x044fec000004180c */
[----:B------:R-:W-:Y:S02]  /*13f10*/  MUFU.EX2 R163, R163 ;  /* 0x000000a300a37308 */ /* 0x000fe40000000800 */
[C---:B------:R-:W-:Y:S01]  /*13f20*/  HMMA.16816.F32.BF16 R16, R68.reuse, R74, R16 ;  /* 0x0000004a4410723c */ /* 0x040fe20000041810 */
[----:B------:R-:W2:Y:S07]  /*13f30*/  LDSM.16.MT88.4 R72, [R236+0x1900] ;  /* 0x00190000ec48783b */ /* 0x000eae0000004200 */
[C---:B---3--:R-:W-:Y:S01]  /*13f40*/  HMMA.16816.F32.BF16 R20, R68.reuse, R80, R20 ;  /* 0x000000504414723c */ /* 0x048fe20000041814 */
[----:B------:R-:W-:Y:S07]  /*13f50*/  MUFU.EX2 R161, R161 ;  /* 0x000000a100a17308 */ /* 0x000fee0000000800 */
[C---:B------:R-:W-:Y:S01]  /*13f60*/  HMMA.16816.F32.BF16 R24, R68.reuse, R82, R24 ;  /* 0x000000524418723c */ /* 0x040fe20000041818 */
[----:B------:R-:W3:Y:S02]  /*13f70*/  LDSM.16.MT88.4 R80, [R233+0x1900] ;  /* 0x00190000e950783b */ /* 0x000ee40000004200 */
[----:B------:R-:W-:Y:S05]  /*13f80*/  MUFU.EX2 R158, R158 ;  /* 0x0000009e009e7308 */ /* 0x000fea0000000800 */
[C---:B------:R-:W-:Y:S05]  /*13f90*/  HMMA.16816.F32.BF16 R28, R68.reuse, R84, R28 ;  /* 0x00000054441c723c */ /* 0x040fea000004181c */
[----:B------:R-:W-:Y:S02]  /*13fa0*/  MUFU.EX2 R160, R160 ;  /* 0x000000a000a07308 */ /* 0x000fe40000000800 */
[--C-:B------:R-:W-:Y:S01]  /*13fb0*/  FFMA.FTZ R84, R116, c[0x0][0x2d0], -R153.reuse ;  /* 0x0000b40074547a23 */ /* 0x100fe20000010899 */
[C---:B------:R-:W-:Y:S01]  /*13fc0*/  HMMA.16816.F32.BF16 R32, R68.reuse, R86, R32 ;  /* 0x000000564420723c */ /* 0x040fe20000041820 */
[----:B------:R-:W-:Y:S06]  /*13fd0*/  LDSM.16.MT88.4 R116, [R234+0x3900] ;  /* 0x00390000ea74783b */ /* 0x000fec0000004200 */
[----:B------:R-:W-:Y:S01]  /*13fe0*/  MUFU.EX2 R156, R156 ;  /* 0x0000009c009c7308 */ /* 0x000fe20000000800 */
[C---:B-1----:R-:W-:Y:S08]  /*13ff0*/  HMMA.16816.F32.BF16 R36, R68.reuse, R76, R36 ;  /* 0x0000004c4424723c */ /* 0x042ff00000041824 */
[C---:B------:R-:W-:Y:S01]  /*14000*/  HMMA.16816.F32.BF16 R40, R68.reuse, R78, R40 ;  /* 0x0000004e4428723c */ /* 0x040fe20000041828 */
[----:B------:R-:W1:Y:S01]  /*14010*/  LDSM.16.MT88.4 R76, [R232+0x1900] ;  /* 0x00190000e84c783b */ /* 0x000e620000004200 */
        /* <DEDUP_REMOVED lines=10> */
[C---:B------:R-:W-:Y:S01]  /*140c0*/  HMMA.16816.F32.BF16 R60, R68.reuse, R96, R60 ;  /* 0x00000060443c723c */ /* 0x040fe2000004183c */
[----:B----4-:R-:W-:Y:S07]  /*140d0*/  LDSM.16.MT88.4 R88, [R234+0x6100] ;  /* 0x00610000ea58783b */ /* 0x010fee0000004200 */
[----:B------:R-:W-:Y:S01]  /*140e0*/  HMMA.16816.F32.BF16 R64, R68, R98, R64 ;  /* 0x000000624440723c */ /* 0x000fe20000041840 */
[----:B------:R-:W-:Y:S06]  /*140f0*/  LDSM.16.MT88.4 R96, [R234+0x2900] ;  /* 0x00290000ea60783b */ /* 0x000fec0000004200 */
        /* <DEDUP_REMOVED lines=9> */
[C---:B--2---:R-:W-:Y:S03]  /*14190*/  HMMA.16816.F32.BF16 R4, R68.reuse, R72, R4 ;  /* 0x000000484404723c */ /* 0x044fe60000041804 */
[----:B------:R-:W-:Y:S05]  /*141a0*/  FADD.FTZ R252, R252, R205 ;  /* 0x000000cdfcfc7221 */ /* 0x000fea0000010000 */
[C---:B------:R-:W-:Y:S01]  /*141b0*/  HMMA.16816.F32.BF16 R8, R68.reuse, R74, R8 ;  /* 0x0000004a4408723c */ /* 0x040fe20000041808 */
[----:B------:R-:W2:Y:S07]  /*141c0*/  LDSM.16.MT88.4 R72, [R236+0x5900] ;  /* 0x00590000ec48783b */ /* 0x000eae0000004200 */
[C---:B------:R-:W-:Y:S01]  /*141d0*/  HMMA.16816.F32.BF16 R12, R68.reuse, R100, R12 ;  /* 0x00000064440c723c */ /* 0x040fe2000004180c */
[----:B------:R4:W-:Y:S07]  /*141e0*/  MUFU.EX2 R100, R84 ;  /* 0x0000005400647308 */ /* 0x0009ee0000000800 */
[C---:B------:R-:W-:Y:S08]  /*141f0*/  HMMA.16816.F32.BF16 R16, R68.reuse, R102, R16 ;  /* 0x000000664410723c */ /* 0x040ff00000041810 */
[C---:B---3--:R-:W-:Y:S07]  /*14200*/  HMMA.16816.F32.BF16 R20, R68.reuse, R80, R20 ;  /* 0x000000504414723c */ /* 0x048fee0000041814 */
[--C-:B------:R-:W-:Y:S01]  /*14210*/  FFMA.FTZ R80, R123, c[0x0][0x2d0], -R153.reuse ;  /* 0x0000b4007b507a23 */ /* 0x100fe20000010899 */
[C---:B------:R-:W-:Y:S01]  /*14220*/  HMMA.16816.F32.BF16 R24, R68.reuse, R82, R24 ;  /* 0x000000524418723c */ /* 0x040fe20000041818 */
[----:B----4-:R-:W3:Y:S02]  /*14230*/  LDSM.16.MT88.4 R84, [R234+0x5900] ;  /* 0x00590000ea54783b */ /* 0x010ee40000004200 */
[----:B------:R4:W-:Y:S05]  /*14240*/  MUFU.EX2 R102, R80 ;  /* 0x0000005000667308 */ /* 0x0009ea0000000800 */
[C---:B-1----:R-:W-:Y:S07]  /*14250*/  HMMA.16816.F32.BF16 R28, R68.reuse, R76, R28 ;  /* 0x0000004c441c723c */ /* 0x042fee000004181c */
[--C-:B------:R-:W-:Y:S01]  /*14260*/  FFMA.FTZ R76, R121, c[0x0][0x2d0], -R152.reuse ;  /* 0x0000b400794c7a23 */ /* 0x100fe20000010898 */
[C---:B------:R-:W-:Y:S03]  /*14270*/  HMMA.16816.F32.BF16 R32, R68.reuse, R78, R32 ;  /* 0x0000004e4420723c */ /* 0x040fe60000041820 */
[----:B------:R1:W5:Y:S05]  /*14280*/  MUFU.EX2 R103, R76 ;  /* 0x0000004c00677308 */ /* 0x00036a0000000800 */
[C---:B--2---:R-:W-:Y:S04]  /*14290*/  HMMA.16816.F32.BF16 R36, R68.reuse, R72, R36 ;  /* 0x000000484424723c */ /* 0x044fe80000041824 */
[--C-:B----4-:R-:W-:Y:S03]  /*142a0*/  FFMA.FTZ R80, R122, c[0x0][0x2d0], -R152.reuse ;  /* 0x0000b4007a507a23 */ /* 0x110fe60000010898 */
[--C-:B------:R-:W-:Y:S01]  /*142b0*/  FFMA.FTZ R72, R127, c[0x0][0x2d0], -R153.reuse ;  /* 0x0000b4007f487a23 */ /* 0x100fe20000010899 */
[C---:B------:R-:W-:Y:S01]  /*142c0*/  HMMA.16816.F32.BF16 R40, R68.reuse, R74, R40 ;  /* 0x0000004a4428723c */ /* 0x040fe20000041828 */
[----:B------:R2:W4:Y:S07]  /*142d0*/  MUFU.EX2 R101, R80 ;  /* 0x0000005000657308 */ /* 0x00052e0000000800 */
[C---:B---3--:R-:W-:Y:S03]  /*142e0*/  HMMA.16816.F32.BF16 R44, R68.reuse, R84, R44 ;  /* 0x00000054442c723c */ /* 0x048fe6000004182c */
[----:B------:R3:W3:Y:S01]  /*142f0*/  MUFU.EX2 R110, R72 ;  /* 0x00000048006e7308 */ /* 0x0006e20000000800 */
[----:B-1----:R-:W-:Y:S03]  /*14300*/  LDSM.16.MT88.4 R76, [R232+0x5900] ;  /* 0x00590000e84c783b */ /* 0x002fe60000004200 */
[--C-:B------:R-:W-:Y:S01]  /*14310*/  FFMA.FTZ R84, R125, c[0x0][0x2d0], -R152.reuse ;  /* 0x0000b4007d547a23 */ /* 0x100fe20000010898 */
[C---:B------:R-:W-:Y:S05]  /*14320*/  HMMA.16816.F32.BF16 R48, R68.reuse, R86, R48 ;  /* 0x000000564430723c */ /* 0x040fea0000041830 */
[----:B------:R1:W-:Y:S01]  /*14330*/  MUFU.EX2 R111, R84 ;  /* 0x00000054006f7308 */ /* 0x0003e20000000800 */
[----:B--2---:R-:W2:Y:S01]  /*14340*/  LDSM.16.MT88.4 R80, [R233+0x5900] ;  /* 0x00590000e950783b */ /* 0x004ea20000004200 */
[--C-:B---3--:R-:W-:Y:S02]  /*14350*/  FFMA.FTZ R72, R126, c[0x0][0x2d0], -R152.reuse ;  /* 0x0000b4007e487a23 */ /* 0x108fe40000010898 */
[----:B------:R-:W-:Y:S03]  /*14360*/  FFMA.FTZ R152, R133, c[0x0][0x2d0], -R152 ;  /* 0x0000b40085987a23 */ /* 0x000fe60000010898 */
[----:B-----5:R-:W-:Y:S03]  /*14370*/  MOV R133, R103 ;  /* 0x0000006700857202 */ /* 0x020fe60000000f00 */
[----:B------:R3:W5:Y:S01]  /*14380*/  MUFU.EX2 R109, R72 ;  /* 0x00000048006d7308 */ /* 0x0007620000000800 */
[----:B-1----:R-:W-:Y:S09]  /*14390*/  LDSM.16.MT88.4 R84, [R234+0x2100] ;  /* 0x00210000ea54783b */ /* 0x002ff20000004200 */
[----:B------:R-:W-:Y:S01]  /*143a0*/  MUFU.EX2 R152, R152 ;  /* 0x0000009800987308 */ /* 0x000fe20000000800 */
[----:B---3--:R-:W1:Y:S01]  /*143b0*/  LDSM.16.MT88.4 R72, [R236+0x2100] ;  /* 0x00210000ec48783b */ /* 0x008e620000004200 */
[C---:B--2---:R-:W-:Y:S08]  /*143c0*/  HMMA.16816.F32.BF16 R52, R68.reuse, R80, R52 ;  /* 0x000000504434723c */ /* 0x044ff00000041834 */
[C---:B------:R-:W-:Y:S01]  /*143d0*/  HMMA.16816.F32.BF16 R56, R68.reuse, R82, R56 ;  /* 0x000000524438723c */ /* 0x040fe20000041838 */
[----:B------:R-:W2:Y:S07]  /*143e0*/  LDSM.16.MT88.4 R80, [R233+0x2100] ;  /* 0x00210000e950783b */ /* 0x000eae0000004200 */
[C---:B------:R-:W-:Y:S07]  /*143f0*/  HMMA.16816.F32.BF16 R60, R68.reuse, R76, R60 ;  /* 0x0000004c443c723c */ /* 0x040fee000004183c */
[--C-:B------:R-:W-:Y:S01]  /*14400*/  FFMA.FTZ R76, R124, c[0x0][0x2d0], -R153.reuse ;  /* 0x0000b4007c4c7a23 */ /* 0x100fe20000010899 */
[----:B------:R-:W-:Y:S01]  /*14410*/  HMMA.16816.F32.BF16 R64, R68, R78, R64 ;  /* 0x0000004e4440723c */ /* 0x000fe20000041840 */
[----:B------:R-:W-:Y:S02]  /*14420*/  LDSM.16.MT88.4 R124, [R236+0x3900] ;  /* 0x00390000ec7c783b */ /* 0x000fe40000004200 */
[----:B------:R3:W2:Y:S01]  /*14430*/  MUFU.EX2 R112, R76 ;  /* 0x0000004c00707308 */ /* 0x0006a20000000800 */
[----:B------:R-:W-:Y:S03]  /*14440*/  FFMA.FTZ R153, R151, c[0x0][0x2d0], -R153 ;  /* 0x0000b40097997a23 */ /* 0x000fe60000010899 */
[----:B------:R-:W-:Y:S02]  /*14450*/  F2FP.BF16.PACK_AB R68, R102, R100 ;  /* 0x000000646644723e */ /* 0x000fe400000010ff */
[----:B----4-:R-:W-:Y:S03]  /*14460*/  F2FP.BF16.PACK_AB R69, R103, R101 ;  /* 0x000000656745723e */ /* 0x010fe600000010ff */
[----:B------:R-:W-:Y:S01]  /*14470*/  F2FP.BF16.PACK_AB R70, R110, R108 ;  /* 0x0000006c6e46723e */ /* 0x000fe200000010ff */
[----:B------:R-:W4:Y:S01]  /*14480*/  MUFU.EX2 R153, R153 ;  /* 0x0000009900997308 */ /* 0x000f220000000800 */
[----:B-----5:R-:W-:Y:S07]  /*14490*/  F2FP.BF16.PACK_AB R71, R111, R109 ;  /* 0x0000006d6f47723e */ /* 0x020fee00000010ff */
[C---:B-1----:R-:W-:Y:S01]  /*144a0*/  HMMA.16816.F32.BF16 R4, R68.reuse, R72, R4 ;  /* 0x000000484404723c */ /* 0x042fe20000041804 */
[----:B---3--:R-:W1:Y:S02]  /*144b0*/  LDSM.16.MT88.4 R76, [R232+0x2100] ;  /* 0x00210000e84c783b */ /* 0x008e640000004200 */
[-C--:B--2---:R-:W-:Y:S05]  /*144c0*/  MOV R151, R112.reuse ;  /* 0x0000007000977202 */ /* 0x084fea0000000f00 */
[C---:B------:R-:W-:Y:S01]  /*144d0*/  HMMA.16816.F32.BF16 R8, R68.reuse, R74, R8 ;  /* 0x0000004a4408723c */ /* 0x040fe20000041808 */
[----:B------:R-:W2:Y:S07]  /*144e0*/  LDSM.16.MT88.4 R72, [R236+0x6100] ;  /* 0x00610000ec48783b */ /* 0x000eae0000004200 */
[C---:B------:R-:W-:Y:S08]  /*144f0*/  HMMA.16816.F32.BF16 R12, R68.reuse, R84, R12 ;  /* 0x00000054440c723c */ /* 0x040ff0000004180c */
[C---:B------:R-:W-:Y:S01]  /*14500*/  HMMA.16816.F32.BF16 R16, R68.reuse, R86, R16 ;  /* 0x000000564410723c */ /* 0x040fe20000041810 */
[----:B------:R-:W3:Y:S07]  /*14510*/  LDSM.16.MT88.4 R84, [R232+0x6100] ;  /* 0x00610000e854783b */ /* 0x000eee0000004200 */
[C---:B------:R-:W-:Y:S08]  /*14520*/  HMMA.16816.F32.BF16 R20, R68.reuse, R80, R20 ;  /* 0x000000504414723c */ /* 0x040ff00000041814 */
[C---:B------:R-:W-:Y:S01]  /*14530*/  HMMA.16816.F32.BF16 R24, R68.reuse, R82, R24 ;  /* 0x000000524418723c */ /* 0x040fe20000041818 */
[----:B------:R-:W5:Y:S07]  /*14540*/  LDSM.16.MT88.4 R80, [R236+0x2900] ;  /* 0x00290000ec50783b */ /* 0x000f6e0000004200 */
[C---:B-1----:R-:W-:Y:S08]  /*14550*/  HMMA.16816.F32.BF16 R28, R68.reuse, R76, R28 ;  /* 0x0000004c441c723c */ /* 0x042ff0000004181c */
[C---:B------:R-:W-:Y:S01]  /*14560*/  HMMA.16816.F32.BF16 R32, R68.reuse, R78, R32 ;  /* 0x0000004e4420723c */ /* 0x040fe20000041820 */
[----:B------:R-:W1:Y:S07]  /*14570*/  LDSM.16.MT88.4 R76, [R233+0x2900] ;  /* 0x00290000e94c783b */ /* 0x000e6e0000004200 */
[C---:B--2---:R-:W-:Y:S08]  /*14580*/  HMMA.16816.F32.BF16 R36, R68.reuse, R72, R36 ;  /* 0x000000484424723c */ /* 0x044ff00000041824 */
[C---:B------:R-:W-:Y:S01]  /*14590*/  HMMA.16816.F32.BF16 R40, R68.reuse, R74, R40 ;  /* 0x0000004a4428723c */ /* 0x040fe20000041828 */
[----:B------:R-:W2:Y:S07]  /*145a0*/  LDSM.16.MT88.4 R72, [R232+0x2900] ;  /* 0x00290000e848783b */ /* 0x000eae0000004200 */
[C---:B------:R-:W-:Y:S08]  /*145b0*/  HMMA.16816.F32.BF16 R44, R68.reuse, R88, R44 ;  /* 0x00000058442c723c */ /* 0x040ff0000004182c */
[C---:B------:R-:W-:Y:S01]  /*145c0*/  HMMA.16816.F32.BF16 R48, R68.reuse, R90, R48 ;  /* 0x0000005a4430723c */ /* 0x040fe20000041830 */
[----:B------:R-:W-:Y:S07]  /*145d0*/  LDSM.16.MT88.4 R88, [R234+0x7100] ;  /* 0x00710000ea58783b */ /* 0x000fee0000004200 */
[C---:B------:R-:W-:Y:S08]  /*145e0*/  HMMA.16816.F32.BF16 R52, R68.reuse, R92, R52 ;  /* 0x0000005c4434723c */ /* 0x040ff00000041834 */
[C---:B------:R-:W-:Y:S01]  /*145f0*/  HMMA.16816.F32.BF16 R56, R68.reuse, R94, R56 ;  /* 0x0000005e4438723c */ /* 0x040fe20000041838 */
[----:B------:R-:W-:Y:S07]  /*14600*/  LDSM.16.MT88.4 R92, [R233+0x7100] ;  /* 0x00710000e95c783b */ /* 0x000fee0000004200 */
[C---:B---3--:R-:W-:Y:S08]  /*14610*/  HMMA.16816.F32.BF16 R60, R68.reuse, R84, R60 ;  /* 0x00000054443c723c */ /* 0x048ff0000004183c */
[----:B------:R-:W-:Y:S01]  /*14620*/  HMMA.16816.F32.BF16 R64, R68, R86, R64 ;  /* 0x000000564440723c */ /* 0x000fe20000041840 */
[----:B------:R-:W-:Y:S06]  /*14630*/  LDSM.16.MT88.4 R84, [R234+0x6900] ;  /* 0x00690000ea54783b */ /* 0x000fec0000004200 */
[----:B------:R-:W-:Y:S02]  /*14640*/  F2FP.BF16.PACK_AB R68, R251, R112 ;  /* 0x00000070fb44723e */ /* 0x000fe400000010ff */
[----:B------:R-:W-:Y:S03]  /*14650*/  F2FP.BF16.PACK_AB R69, R209, R210 ;  /* 0x000000d2d145723e */ /* 0x000fe600000010ff */
[----:B------:R-:W-:Y:S02]  /*14660*/  F2FP.BF16.PACK_AB R70, R202, R207 ;  /* 0x000000cfca46723e */ /* 0x000fe400000010ff */
[----:B------:R-:W-:Y:S07]  /*14670*/  F2FP.BF16.PACK_AB R71, R182, R201 ;  /* 0x000000c9b647723e */ /* 0x000fee00000010ff */
[C---:B-----5:R-:W-:Y:S08]  /*14680*/  HMMA.16816.F32.BF16 R4, R68.reuse, R80, R4 ;  /* 0x000000504404723c */ /* 0x060ff00000041804 */
[C---:B------:R-:W-:Y:S01]  /*14690*/  HMMA.16816.F32.BF16 R8, R68.reuse, R82, R8 ;  /* 0x000000524408723c */ /* 0x040fe20000041808 */
[----:B------:R-:W3:Y:S07]  /*146a0*/  LDSM.16.MT88.4 R80, [R236+0x6900] ;  /* 0x00690000ec50783b */ /* 0x000eee0000004200 */
[C---:B------:R-:W-:Y:S08]  /*146b0*/  HMMA.16816.F32.BF16 R12, R68.reuse, R96, R12 ;  /* 0x00000060440c723c */ /* 0x040ff0000004180c */
[C---:B------:R-:W-:Y:S01]  /*146c0*/  HMMA.16816.F32.BF16 R16, R68.reuse, R98, R16 ;  /* 0x000000624410723c */ /* 0x040fe20000041810 */
[----:B------:R-:W-:Y:S07]  /*146d0*/  LDSM.16.MT88.4 R96, [R232+0x7100] ;  /* 0x00710000e860783b */ /* 0x000fee0000004200 */
[C---:B-1----:R-:W-:Y:S08]  /*146e0*/  HMMA.16816.F32.BF16 R20, R68.reuse, R76, R20 ;  /* 0x0000004c4414723c */ /* 0x042ff00000041814 */
[C---:B------:R-:W-:Y:S01]  /*146f0*/  HMMA.16816.F32.BF16 R24, R68.reuse, R78, R24 ;  /* 0x0000004e4418723c */ /* 0x040fe20000041818 */
[----:B------:R-:W1:Y:S07]  /*14700*/  LDSM.16.MT88.4 R76, [R233+0x6900] ;  /* 0x00690000e94c783b */ /* 0x000e6e0000004200 */
[C---:B--2---:R-:W-:Y:S08]  /*14710*/  HMMA.16816.F32.BF16 R28, R68.reuse, R72, R28 ;  /* 0x00000048441c723c */ /* 0x044ff0000004181c */
[C---:B------:R-:W-:Y:S01]  /*14720*/  HMMA.16816.F32.BF16 R32, R68.reuse, R74, R32 ;  /* 0x0000004a4420723c */ /* 0x040fe20000041820 */
[----:B------:R-:W2:Y:S07]  /*14730*/  LDSM.16.MT88.4 R72, [R232+0x6900] ;  /* 0x00690000e848783b */ /* 0x000eae0000004200 */
[C---:B---3--:R-:W-:Y:S08]  /*14740*/  HMMA.16816.F32.BF16 R36, R68.reuse, R80, R36 ;  /* 0x000000504424723c */ /* 0x048ff00000041824 */
        /* <DEDUP_REMOVED lines=9> */
[----:B------:R-:W-:Y:S01]  /*147e0*/  HMMA.16816.F32.BF16 R64, R68, R74, R64 ;  /* 0x0000004a4440723c */ /* 0x000fe20000041840 */
[----:B------:R-:W2:Y:S06]  /*147f0*/  LDSM.16.MT88.4 R72, [R233+0x3100] ;  /* 0x00310000e948783b */ /* 0x000eac0000004200 */
[----:B------:R-:W-:Y:S02]  /*14800*/  F2FP.BF16.PACK_AB R68, R169, R170 ;  /* 0x000000aaa944723e */ /* 0x000fe400000010ff */
[----:B------:R-:W-:Y:S03]  /*14810*/  F2FP.BF16.PACK_AB R69, R167, R168 ;  /* 0x000000a8a745723e */ /* 0x000fe600000010ff */
[----:B------:R-:W-:Y:S02]  /*14820*/  F2FP.BF16.PACK_AB R70, R164, R166 ;  /* 0x000000a6a446723e */ /* 0x000fe400000010ff */
[----:B------:R-:W-:Y:S07]  /*14830*/  F2FP.BF16.PACK_AB R71, R161, R163 ;  /* 0x000000a3a147723e */ /* 0x000fee00000010ff */
[C---:B---3--:R-:W-:Y:S08]  /*14840*/  HMMA.16816.F32.BF16 R4, R68.reuse, R80, R4 ;  /* 0x000000504404723c */ /* 0x048ff00000041804 */
[C---:B------:R-:W-:Y:S01]  /*14850*/  HMMA.16816.F32.BF16 R8, R68.reuse, R82, R8 ;  /* 0x000000524408723c */ /* 0x040fe20000041808 */
[----:B------:R-:W3:Y:S07]  /*14860*/  LDSM.16.MT88.4 R80, [R236+0x7100] ;  /* 0x00710000ec50783b */ /* 0x000eee0000004200 */
[C---:B-1----:R-:W-:Y:S08]  /*14870*/  HMMA.16816.F32.BF16 R12, R68.reuse, R76, R12 ;  /* 0x0000004c440c723c */ /* 0x042ff0000004180c */
[C---:B------:R-:W-:Y:S01]  /*14880*/  HMMA.16816.F32.BF16 R16, R68.reuse, R78, R16 ;  /* 0x0000004e4410723c */ /* 0x040fe20000041810 */
[----:B------:R-:W-:Y:S07]  /*14890*/  LDSM.16.MT88.4 R76, [R233+0x7900] ;  /* 0x00790000e94c783b */ /* 0x000fee0000004200 */
[C---:B--2---:R-:W-:Y:S07]  /*148a0*/  HMMA.16816.F32.BF16 R20, R68.reuse, R72, R20 ;  /* 0x000000484414723c */ /* 0x044fee0000041814 */
[----:B------:R-:W-:Y:S01]  /*148b0*/  MOV R73, R111 ;  /* 0x0000006f00497202 */ /* 0x000fe20000000f00 */
[C---:B------:R-:W-:Y:S04]  /*148c0*/  HMMA.16816.F32.BF16 R24, R68.reuse, R74, R24 ;  /* 0x0000004a4418723c */ /* 0x040fe80000041818 */
[----:B------:R-:W-:Y:S03]  /*148d0*/  MOV R72, R110 ;  /* 0x0000006e00487202 */ /* 0x000fe60000000f00 */
[----:B------:R-:W-:Y:S01]  /*148e0*/  MOV R75, R109 ;  /* 0x0000006d004b7202 */ /* 0x000fe20000000f00 */
[C---:B------:R-:W-:Y:S04]  /*148f0*/  HMMA.16816.F32.BF16 R28, R68.reuse, R84, R28 ;  /* 0x00000054441c723c */ /* 0x040fe8000004181c */
[----:B------:R-:W-:Y:S02]  /*14900*/  MOV R74, R108 ;  /* 0x0000006c004a7202 */ /* 0x000fe40000000f00 */
[----:B------:R-:W1:Y:S02]  /*14910*/  LDSM.16.MT88.4 R108, [R233+0x3900] ;  /* 0x00390000e96c783b */ /* 0x000e640000004200 */
[C---:B------:R-:W-:Y:S06]  /*14920*/  HMMA.16816.F32.BF16 R32, R68.reuse, R86, R32 ;  /* 0x000000564420723c */ /* 0x040fec0000041820 */
[----:B------:R-:W-:Y:S02]  /*14930*/  LDSM.16.MT88.4 R84, [R234+0x7900] ;  /* 0x00790000ea54783b */ /* 0x000fe40000004200 */
[C---:B---3--:R-:W-:Y:S07]  /*14940*/  HMMA.16816.F32.BF16 R36, R68.reuse, R80, R36 ;  /* 0x000000504424723c */ /* 0x048fee0000041824 */
[----:B------:R-:W-:Y:S01]  /*14950*/  MOV R81, R102 ;  /* 0x0000006600517202 */ /* 0x000fe20000000f00 */
[C---:B------:R-:W-:Y:S04]  /*14960*/  HMMA.16816.F32.BF16 R40, R68.reuse, R82, R40 ;  /* 0x000000524428723c */ /* 0x040fe80000041828 */
[----:B------:R-:W-:Y:S03]  /*14970*/  MOV R80, R101 ;  /* 0x0000006500507202 */ /* 0x000fe60000000f00 */
[----:B------:R-:W-:Y:S01]  /*14980*/  MOV R83, R100 ;  /* 0x0000006400537202 */ /* 0x000fe20000000f00 */
[C---:B------:R-:W-:Y:S01]  /*14990*/  HMMA.16816.F32.BF16 R44, R68.reuse, R88, R44 ;  /* 0x00000058442c723c */ /* 0x040fe2000004182c */
[----:B------:R-:W2:Y:S03]  /*149a0*/  LDSM.16.MT88.4 R100, [R232+0x3900] ;  /* 0x00390000e864783b */ /* 0x000ea60000004200 */
        /* <DEDUP_REMOVED lines=9> */
[----:B------:R-:W3:Y:S03]  /*14a40*/  LDSM.16.MT88.4 R92, [R236+0x7900] ;  /* 0x00790000ec5c783b */ /* 0x000ee60000004200 */
[----:B------:R-:W-:Y:S02]  /*14a50*/  FADD.FTZ R0, R72, R0 ;  /* 0x0000000048007221 */ /* 0x000fe40000010000 */
[----:B------:R-:W-:Y:S02]  /*14a60*/  FADD.FTZ R2, R73, R2 ;  /* 0x0000000249027221 */ /* 0x000fe40000010000 */
[C---:B------:R-:W-:Y:S04]  /*14a70*/  HMMA.16816.F32.BF16 R60, R68.reuse, R96, R60 ;  /* 0x00000060443c723c */ /* 0x040fe8000004183c */
[----:B------:R-:W-:Y:S02]  /*14a80*/  FADD.FTZ R0, R151, R0 ;  /* 0x0000000097007221 */ /* 0x000fe40000010000 */
[----:B------:R-:W-:Y:S02]  /*14a90*/  FADD.FTZ R2, R210, R2 ;  /* 0x00000002d2027221 */ /* 0x000fe40000010000 */
[----:B------:R-:W-:Y:S04]  /*14aa0*/  HMMA.16816.F32.BF16 R64, R68, R98, R64 ;  /* 0x000000624440723c */ /* 0x000fe80000041840 */
[----:B------:R-:W-:Y:S01]  /*14ab0*/  FADD.FTZ R251, R251, R0 ;  /* 0x00000000fbfb7221 */ /* 0x000fe20000010000 */
[----:B------:R-:W-:Y:S01]  /*14ac0*/  MOV R0, R3 ;  /* 0x0000000300007202 */ /* 0x000fe20000000f00 */
[----:B------:R-:W-:Y:S01]  /*14ad0*/  FADD.FTZ R209, R209, R2 ;  /* 0x00000002d1d17221 */ /* 0x000fe20000010000 */
[----:B------:R-:W-:Y:S01]  /*14ae0*/  F2FP.BF16.PACK_AB R68, R160, R158 ;  /* 0x0000009ea044723e */ /* 0x000fe200000010ff */
[----:B------:R-:W-:Y:S01]  /*14af0*/  FADD.FTZ R251, R207, R251 ;  /* 0x000000fbcffb7221 */ /* 0x000fe20000010000 */
[----:B------:R-:W-:Y:S03]  /*14b00*/  F2FP.BF16.PACK_AB R69, R155, R156 ;  /* 0x0000009c9b45723e */ /* 0x000fe600000010ff */
[----:B----4-:R-:W-:Y:S01]  /*14b10*/  F2FP.BF16.PACK_AB R70, R153, R154 ;  /* 0x0000009a9946723e */ /* 0x010fe200000010ff */
[----:B------:R-:W-:Y:S01]  /*14b20*/  FADD.FTZ R209, R201, R209 ;  /* 0x000000d1c9d17221 */ /* 0x000fe20000010000 */
[----:B------:R-:W-:Y:S01]  /*14b30*/  F2FP.BF16.PACK_AB R71, R152, R134 ;  /* 0x000000869847723e */ /* 0x000fe200000010ff */
[----:B------:R-:W-:Y:S01]  /*14b40*/  FADD.FTZ R202, R202, R251 ;  /* 0x000000fbcaca7221 */ /* 0x000fe20000010000 */
[----:B------:R-:W-:Y:S01]  /*14b50*/  MOV R2, R132 ;  /* 0x0000008400027202 */ /* 0x000fe20000000f00 */
[----:B------:R-:W-:Y:S02]  /*14b60*/  FADD.FTZ R182, R182, R209 ;  /* 0x000000d1b6b67221 */ /* 0x000fe40000010000 */
[----:B------:R-:W-:Y:S02]  /*14b70*/  FADD.FTZ R202, R170, R202 ;  /* 0x000000caaaca7221 */ /* 0x000fe40000010000 */
[C---:B------:R-:W-:Y:S01]  /*14b80*/  HMMA.16816.F32.BF16 R128, R68.reuse, R124, R4 ;  /* 0x0000007c4480723c */ /* 0x040fe20000041804 */
[----:B------:R-:W4:Y:S02]  /*14b90*/  LDSM.16.MT88.4 R4, [R232+0x7900] ;  /* 0x00790000e804783b */ /* 0x000f240000004200 */
        /* <DEDUP_REMOVED lines=18> */
[C---:B--2---:R-:W-:Y:S04]  /*14cc0*/  HMMA.16816.F32.BF16 R104, R68.reuse, R100, R28 ;  /* 0x000000644468723c */ /* 0x044fe8000004181c */
[----:B------:R-:W-:Y:S02]  /*14cd0*/  FADD.FTZ R250, R153, R164 ;  /* 0x000000a499fa7221 */ /* 0x000fe40000010000 */
[----:B------:R-:W-:Y:S02]  /*14ce0*/  FADD.FTZ R249, R152, R161 ;  /* 0x000000a198f97221 */ /* 0x000fe40000010000 */
[C---:B------:R-:W-:Y:S08]  /*14cf0*/  HMMA.16816.F32.BF16 R100, R68.reuse, R102, R32 ;  /* 0x000000664464723c */ /* 0x040ff00000041820 */
[C---:B---3--:R-:W-:Y:S08]  /*14d00*/  HMMA.16816.F32.BF16 R96, R68.reuse, R92, R36 ;  /* 0x0000005c4460723c */ /* 0x048ff00000041824 */
[C---:B------:R-:W-:Y:S08]  /*14d10*/  HMMA.16816.F32.BF16 R92, R68.reuse, R94, R40 ;  /* 0x0000005e445c723c */ /* 0x040ff00000041828 */
[C---:B------:R-:W-:Y:S08]  /*14d20*/  HMMA.16816.F32.BF16 R88, R68.reuse, R84, R44 ;  /* 0x000000544458723c */ /* 0x040ff0000004182c */
[C---:B------:R-:W-:Y:S08]  /*14d30*/  HMMA.16816.F32.BF16 R84, R68.reuse, R86, R48 ;  /* 0x000000564454723c */ /* 0x040ff00000041830 */
[C---:B------:R-:W-:Y:S08]  /*14d40*/  HMMA.16816.F32.BF16 R80, R68.reuse, R76, R52 ;  /* 0x0000004c4450723c */ /* 0x040ff00000041834 */
[C---:B------:R-:W-:Y:S08]  /*14d50*/  HMMA.16816.F32.BF16 R76, R68.reuse, R78, R56 ;  /* 0x0000004e444c723c */ /* 0x040ff00000041838 */
[C---:B----4-:R-:W-:Y:S08]  /*14d60*/  HMMA.16816.F32.BF16 R72, R68.reuse, R4, R60 ;  /* 0x000000044448723c */ /* 0x050ff0000004183c */
[----:B------:R-:W-:Y:S01]  /*14d70*/  HMMA.16816.F32.BF16 R68, R68, R6, R64 ;  /* 0x000000064444723c */ /* 0x000fe20000041840 */
[----:B------:R-:W-:-:S07]  /*14d80*/  @P0 BRA `(.L_x_138) ;  /* 0xffffc2b000000947 */ /* 0x000fce000383ffff */
.L_x_137:
        /* <DEDUP_REMOVED lines=91> */
.L_x_107:
[----:B------:R-:W-:Y:S02]  /*15340*/  USHF.R.S32.HI UR8, URZ, 0x1f, UR11 ;  /* 0x0000001f3f087899 */ /* 0x000fe4000801140b */
[----:B------:R-:W-:Y:S01]  /*15350*/  ULDC.64 UR12, c[0x0][0x118] ;  /* 0x00004600000c7ab9 */ /* 0x000fe20000000a00 */
[----:B------:R-:W-:Y:S05]  /*15360*/  @P2 BRA `(.L_x_141) ;  /* 0x000013c000002947 */ /* 0x000fea0003800000 */
[----:B------:R-:W1:Y:S01]  /*15370*/  S2R R0, SR_TID.X ;  /* 0x0000000000007919 */ /* 0x000e620000002100 */
        /* <DEDUP_REMOVED lines=61> */
[--C-:B------:R-:W-:Y:S01]  /*15750*/  IMAD.IADD R15, R12, 0x1, R13.reuse ;  /* 0x000000010c0f7824 */ /* 0x100fe200078e020d */
[----:B------:R-:W-:Y:S01]  /*15760*/  F2FP.BF16.PACK_AB R80, R81, R80 ;  /* 0x000000505150723e */ /* 0x000fe200000010ff */
[----:B------:R-:W-:Y:S01]  /*15770*/  IMAD.IADD R16, R13, 0x1, R4 ;  /* 0x000000010d107824 */ /* 0x000fe200078e0204 */
        /* <DEDUP_REMOVED lines=33> */
[----:B------:R-:W-:Y:S04]  /*15990*/  STS [R15+0x4080], R80 ;  /* 0x004080500f007388 */ /* 0x000fe80000000800 */
[----:B------:R2:W-:Y:S04]  /*159a0*/  STS [R15+0x4480], R82 ;  /* 0x004480520f007388 */ /* 0x0005e80000000800 */
[----:B------:R-:W-:Y:S04]  /*159b0*/  STS [R16+0x4000], R76 ;  /* 0x0040004c10007388 */ /* 0x000fe80000000800 */
[----:B------:R-:W-:Y:S01]  /*159c0*/  STS [R16+0x4400], R78 ;  /* 0x0044004e10007388 */ /* 0x000fe20000000800 */
[----:B-1----:R-:W-:-:S03]  /*159d0*/  IMAD.U32 R14, RZ, RZ, UR4 ;  /* 0x00000004ff0e7e24 */ /* 0x002fc6000f8e00ff */
[----:B------:R-:W-:Y:S04]  /*159e0*/  STS [R17+0x4080], R72 ;  /* 0x0040804811007388 */ /* 0x000fe80000000800 */
[----:B------:R-:W-:Y:S04]  /*159f0*/  STS [R17+0x4480], R8 ;  /* 0x0044800811007388 */ /* 0x000fe80000000800 */
[----:B------:R-:W-:Y:S04]  /*15a00*/  STS [R13+0x4000], R68 ;  /* 0x004000440d007388 */ /* 0x000fe80000000800 */
[----:B------:R1:W-:Y:S01]  /*15a10*/  STS [R13+0x4400], R2 ;  /* 0x004400020d007388 */ /* 0x0003e20000000800 */
[----:B--2---:R-:W-:Y:S01]  /*15a20*/  IMAD.U32 R15, RZ, RZ, UR5 ;  /* 0x00000005ff0f7e24 */ /* 0x004fe2000f8e00ff */
[----:B------:R-:W-:-:S02]  /*15a30*/  ULDC.64 UR4, c[0x0][0x508] ;  /* 0x0001420000047ab9 */ /* 0x000fc40000000a00 */
[----:B------:R-:W-:Y:S01]  /*15a40*/  BAR.SYNC.DEFER_BLOCKING 0x1, 0x100 ;  /* 0x0044000000007b1d */ /* 0x000fe20000010000 */
[----:B------:R-:W-:-:S04]  /*15a50*/  UISETP.NE.U32.AND UP0, UPT, URZ, UR4, UPT ;  /* 0x000000043f00728c */ /* 0x000fc8000bf05070 */
[----:B------:R-:W-:Y:S01]  /*15a60*/  UISETP.NE.AND.EX UP0, UPT, URZ, UR5, UPT, UP0 ;  /* 0x000000053f00728c */ /* 0x000fe2000bf05300 */
[----:B------:R-:W2:Y:S02]  /*15a70*/  @P0 LDG.E R4, [R14.64] ;  /* 0x0000000c0e040981 */ /* 0x000ea4000c1e1900 */
[----:B------:R-:W-:-:S03]  /*15a80*/  ULDC.64 UR4, c[0x0][0x508] ;  /* 0x0001420000047ab9 */ /* 0x000fc60000000a00 */
[----:B------:R-:W-:-:S05]  /*15a90*/  PLOP3.LUT P1, PT, PT, PT, UP0, 0x80, 0x0 ;  /* 0x000000000000781c */ /* 0x000fca0003f2f008 */
[----:B------:R-:W-:Y:S01]  /*15aa0*/  @UP0 UIMAD.WIDE UR4, UR19, UR6, UR4 ;  /* 0x00000006130402a5 */ /* 0x000fe2000f8e0204 */
[----:B-1----:R-:W-:-:S05]  /*15ab0*/  IMAD.MOV.U32 R2, RZ, RZ, c[0x0][0x388] ;  /* 0x0000e200ff027624 */ /* 0x002fca00078e00ff */
        /* <DEDUP_REMOVED lines=14> */
.L_x_142:
        /* <DEDUP_REMOVED lines=32> */
[----:B------:R-:W-:Y:S01]  /*15da0*/  USEL UR19, UR19, URZ, !UP1 ;  /* 0x0000003f13137287 */ /* 0x000fe2000c800000 */
[----:B------:R-:W-:Y:S01]  /*15db0*/  LOP3.LUT R11, R10, 0xfffffff8, RZ, 0xc0, !PT ;  /* 0xfffffff80a0b7812 */ /* 0x000fe200078ec0ff */
[----:B------:R-:W-:Y:S01]  /*15dc0*/  UIMAD UR10, UR9, UR6, URZ ;  /* 0x00000006090a72a4 */ /* 0x000fe2000f8e023f */
[----:B------:R-:W-:Y:S01]  /*15dd0*/  IMAD.MOV.U32 R16, RZ, RZ, R8 ;  /* 0x000000ffff107224 */ /* 0x000fe200078e0008 */
[----:B------:R-:W-:Y:S01]  /*15de0*/  UIMAD.WIDE.U32 UR20, UR19, UR6, UR20 ;  /* 0x00000006131472a5 */ /* 0x000fe2000f8e0014 */
[----:B------:R-:W-:Y:S01]  /*15df0*/  @P1 IMAD.HI.U32 R5, R8, c[0x0][0x4ec], RZ ;  /* 0x00013b0008051a27 */ /* 0x000fe200078e00ff */
[----:B------:R-:W-:Y:S01]  /*15e00*/  UIMAD UR7, UR19, UR7, UR10 ;  /* 0x00000007130772a4 */ /* 0x000fe2000f8e020a */
[----:B------:R-:W-:Y:S01]  /*15e10*/  BSSY B0, `(.L_x_143) ;  /* 0x0000061000007945 */ /* 0x000fe20003800000 */
[----:B------:R-:W-:-:S02]  /*15e20*/  ULDC.64 UR4, c[0x0][0x3a0] ;  /* 0x0000e80000047ab9 */ /* 0x000fc40000000a00 */
[----:B------:R-:W-:Y:S01]  /*15e30*/  @P1 SHF.R.U32.HI R16, RZ, c[0x0][0x4f0], R5 ;  /* 0x00013c00ff101a19 */ /* 0x000fe20000011605 */
[----:B------:R-:W-:Y:S02]  /*15e40*/  UIMAD.WIDE.U32 UR16, UR14, UR4, URZ ;  /* 0x000000040e1072a5 */ /* 0x000fe4000f8e003f */
[----:B------:R-:W-:Y:S01]  /*15e50*/  UIMAD UR4, UR15, UR4, URZ ;  /* 0x000000040f0472a4 */ /* 0x000fe2000f8e023f */
[--C-:B------:R-:W-:Y:S01]  /*15e60*/  SHF.R.S32.HI R4, RZ, 0x1f, R16.reuse ;  /* 0x0000001fff047819 */ /* 0x100fe20000011410 */
[----:B------:R-:W-:Y:S01]  /*15e70*/  IMAD.MOV R5, RZ, RZ, -R16 ;  /* 0x000000ffff057224 */ /* 0x000fe200078e0a10 */
[----:B------:R-:W-:Y:S01]  /*15e80*/  IADD3 R16, P0, R16, UR20, RZ ;  /* 0x0000001410107c10 */ /* 0x000fe2000ff1e0ff */
[----:B------:R-:W-:Y:S02]  /*15e90*/  UIMAD UR14, UR14, UR5, UR4 ;  /* 0x000000050e0e72a4 */ /* 0x000fe4000f8e0204 */
[----:B------:R-:W-:Y:S01]  /*15ea0*/  IMAD R5, R5, c[0x0][0x4e8], R8 ;  /* 0x00013a0005057a24 */ /* 0x000fe200078e0208 */
[----:B------:R-:W-:Y:S01]  /*15eb0*/  LEA.HI R8, R3, R0, RZ, 0x6 ;  /* 0x0000000003087211 */ /* 0x000fe200078f30ff */
[----:B------:R-:W-:Y:S01]  /*15ec0*/  IMAD.IADD R0, R0, 0x1, -R11 ;  /* 0x0000000100007824 */ /* 0x000fe200078e0a0b */
[----:B------:R-:W-:Y:S01]  /*15ed0*/  MOV R3, UR7 ;  /* 0x0000000700037c02 */ /* 0x000fe20008000f00 */
[----:B------:R-:W-:Y:S01]  /*15ee0*/  ULDC.64 UR4, c[0x0][0x3e8] ;  /* 0x0000fa0000047ab9 */ /* 0x000fe20000000a00 */
[----:B------:R-:W-:Y:S01]  /*15ef0*/  SHF.R.S32.HI R11, RZ, 0x1f, R5 ;  /* 0x0000001fff0b7819 */ /* 0x000fe20000011405 */
[----:B------:R-:W-:Y:S01]  /*15f00*/  UIADD3 UR15, UR17, UR14, URZ ;  /* 0x0000000e110f7290 */ /* 0x000fe2000fffe03f */
[----:B------:R-:W-:Y:S01]  /*15f10*/  IADD3.X R17, R4, UR21, R3, P0, !PT ;  /* 0x0000001504117c10 */ /* 0x000fe200087fe403 */
[----:B------:R-:W-:Y:S01]  /*15f20*/  UIMAD UR8, UR8, UR4, URZ ;  /* 0x00000004080872a4 */ /* 0x000fe2000f8e023f */
[----:B------:R-:W-:Y:S01]  /*15f30*/  SHF.R.S32.HI R3, RZ, 0x3, R10 ;  /* 0x00000003ff037819 */ /* 0x000fe2000001140a */
[----:B------:R-:W-:Y:S01]  /*15f40*/  IMAD R4, R11, c[0x0][0x488], RZ ;  /* 0x000122000b047a24 */ /* 0x000fe200078e02ff */
[----:B------:R-:W-:Y:S01]  /*15f50*/  UMOV UR14, UR16 ;  /* 0x00000010000e7c82 */ /* 0x000fe20008000000 */
[----:B------:R-:W-:Y:S01]  /*15f60*/  IMAD.WIDE.U32 R16, R5, c[0x0][0x488], R16 ;  /* 0x0001220005107a25 */ /* 0x000fe200078e0010 */
[----:B------:R-:W-:Y:S01]  /*15f70*/  UIMAD UR8, UR11, UR5, UR8 ;  /* 0x000000050b0872a4 */ /* 0x000fe2000f8e0208 */
[----:B------:R-:W-:Y:S01]  /*15f80*/  SHF.L.U32 R8, R8, 0x3, RZ ;  /* 0x0000000308087819 */ /* 0x000fe200000006ff */
[----:B------:R-:W-:Y:S01]  /*15f90*/  UIMAD.WIDE.U32 UR14, UR11, UR4, UR14 ;  /* 0x000000040b0e72a5 */ /* 0x000fe2000f8e000e */
[----:B------:R-:W-:-:S02]  /*15fa0*/  IMAD.SHL.U32 R12, R3, 0x40, RZ ;  /* 0x00000040030c7824 */ /* 0x000fc400078e00ff */
[----:B------:R-:W-:Y:S01]  /*15fb0*/  IMAD R14, R0, 0x20, R3 ;  /* 0x00000020000e7824 */ /* 0x000fe200078e0203 */
[----:B------:R-:W-:Y:S01]  /*15fc0*/  ULDC.64 UR4, c[0x0][0x3f0] ;  /* 0x0000fc0000047ab9 */ /* 0x000fe20000000a00 */
[----:B------:R-:W-:Y:S01]  /*15fd0*/  IMAD R5, R5, c[0x0][0x48c], R4 ;  /* 0x0001230005057a24 */ /* 0x000fe200078e0204 */
[----:B------:R-:W-:Y:S01]  /*15fe0*/  LOP3.LUT R12, R12, 0x1c0, RZ, 0xc0, !PT ;  /* 0x000001c00c0c7812 */ /* 0x000fe200078ec0ff */
[----:B------:R-:W-:Y:S01]  /*15ff0*/  IMAD.SHL.U32 R0, R0, 0x8, RZ ;  /* 0x0000000800007824 */ /* 0x000fe200078e00ff */
[----:B------:R-:W-:Y:S01]  /*16000*/  LEA R4, P0, R16, c[0x0][0x450], 0x2 ;  /* 0x0001140010047a11 */ /* 0x000fe200078010ff */
[----:B------:R-:W-:Y:S01]  /*16010*/  IMAD R14, R36, 0x80, R14 ;  /* 0x00000080240e7824 */ /* 0x000fe200078e020e */
[----:B------:R-:W-:Y:S01]  /*16020*/  IADD3 R5, R17, R5, RZ ;  /* 0x0000000511057210 */ /* 0x000fe20007ffe0ff */
[----:B------:R-:W-:Y:S01]  /*16030*/  UIADD3 UR15, UR15, UR8, URZ ;  /* 0x000000080f0f7290 */ /* 0x000fe2000fffe03f */
[----:B------:R-:W-:Y:S01]  /*16040*/  LOP3.LUT R10, R12, 0x38, R0, 0xf8, !PT ;  /* 0x000000380c0a7812 */ /* 0x000fe200078ef800 */
[----:B------:R-:W-:Y:S01]  /*16050*/  @P1 IMAD.HI.U32 R11, R14, c[0x0][0x4ec], RZ ;  /* 0x00013b000e0b1a27 */ /* 0x000fe200078e00ff */
[----:B------:R-:W-:Y:S01]  /*16060*/  SHF.R.U32.HI R12, RZ, 0x3, R12 ;  /* 0x00000003ff0c7819 */ /* 0x000fe2000001160c */
[----:B------:R-:W-:Y:S01]  /*16070*/  UIMAD UR9, UR9, UR4, URZ ;  /* 0x00000004090972a4 */ /* 0x000fe2000f8e023f */
[----:B------:R-:W-:Y:S01]  /*16080*/  LEA.HI.X R5, R16, c[0x0][0x454], R5, 0x2, P0 ;  /* 0x0001150010057a11 */ /* 0x000fe200000f1405 */
[--C-:B------:R-:W-:Y:S01]  /*16090*/  IMAD.MOV.U32 R13, RZ, RZ, R14.reuse ;  /* 0x000000ffff0d7224 */ /* 0x100fe200078e000e */
[----:B------:R-:W-:Y:S01]  /*160a0*/  @P1 SHF.R.U32.HI R13, RZ, c[0x0][0x4f0], R11 ;  /* 0x00013c00ff0d1a19 */ /* 0x000fe2000001160b */
[----:B------:R-:W-:Y:S01]  /*160b0*/  UIMAD UR5, UR19, UR5, UR9 ;  /* 0x00000005130572a4 */ /* 0x000fe2000f8e0209 */
[----:B------:R-:W-:Y:S01]  /*160c0*/  LOP3.LUT R12, R10, R12, RZ, 0x3c, !PT ;  /* 0x0000000c0a0c7212 */ /* 0x000fe200078e3cff */
[----:B------:R-:W-:Y:S01]  /*160d0*/  SHFL.IDX PT, R11, R5, RZ, 0x1c1f ;  /* 0x001c1fff050b7589 */ /* 0x000fe200000e0000 */
[----:B------:R-:W-:Y:S01]  /*160e0*/  UIMAD.WIDE.U32 UR14, UR19, UR4, UR14 ;  /* 0x00000004130e72a5 */ /* 0x000fe2000f8e000e */
[--C-:B------:R-:W-:Y:S01]  /*160f0*/  IMAD.MOV R15, RZ, RZ, -R13.reuse ;  /* 0x000000ffff0f7224 */ /* 0x100fe200078e0a0d */
[----:B------:R-:W-:Y:S01]  /*16100*/  SHF.R.S32.HI R16, RZ, 0x1f, R13 ;  /* 0x0000001fff107819 */ /* 0x000fe2000001140d */
[----:B------:R-:W1:Y:S01]  /*16110*/  SHFL.IDX PT, R10, R4, RZ, 0x1c1f ;  /* 0x001c1fff040a7589 */ /* 0x000e6200000e0000 */
[----:B------:R-:W-:Y:S01]  /*16120*/  UIADD3 UR5, UR15, UR5, URZ ;  /* 0x000000050f057290 */ /* 0x000fe2000fffe03f */
[----:B------:R-:W-:Y:S01]  /*16130*/  IMAD R15, R15, c[0x0][0x4e8], R14 ;  /* 0x00013a000f0f7a24 */ /* 0x000fe200078e020e */
[C---:B------:R-:W-:Y:S01]  /*16140*/  IADD3 R14, R9.reuse, 0x8, RZ ;  /* 0x00000008090e7810 */ /* 0x040fe20007ffe0ff */
[----:B------:R-:W-:Y:S01]  /*16150*/  SHFL.IDX PT, R4, R4, 0x1, 0x1c1f ;  /* 0x003c1f0004047f89 */ /* 0x000fe200000e0000 */
[----:B------:R-:W-:Y:S01]  /*16160*/  IMAD.U32 R19, RZ, RZ, UR15 ;  /* 0x0000000fff137e24 */ /* 0x000fe2000f8e00ff */
[-C--:B------:R-:W-:Y:S01]  /*16170*/  ISETP.GE.OR P1, PT, R9, R2.reuse, P2 ;  /* 0x000000020900720c */ /* 0x080fe20001726670 */
[----:B------:R-:W-:Y:S01]  /*16180*/  IMAD.U32 R18, RZ, RZ, UR14 ;  /* 0x0000000eff127e24 */ /* 0x000fe2000f8e00ff */
[----:B------:R-:W2:Y:S01]  /*16190*/  SHFL.IDX PT, R5, R5, 0x1, 0x1c1f ;  /* 0x003c1f0005057f89 */ /* 0x000ea200000e0000 */
[----:B------:R-:W-:Y:S01]  /*161a0*/  IMAD.U32 R19, RZ, RZ, UR5 ;  /* 0x00000005ff137e24 */ /* 0x000fe2000f8e00ff */
[----:B------:R-:W-:Y:S01]  /*161b0*/  ISETP.GE.OR P0, PT, R14, R2, P2 ;  /* 0x000000020e00720c */ /* 0x000fe20001706670 */
[----:B------:R-:W-:Y:S01]  /*161c0*/  IMAD R16, R16, c[0x0][0x3e0], RZ ;  /* 0x0000f80010107a24 */ /* 0x000fe200078e02ff */
[----:B------:R-:W-:Y:S01]  /*161d0*/  SHF.R.S32.HI R9, RZ, 0x1f, R15 ;  /* 0x0000001fff097819 */ /* 0x000fe2000001140f */
[----:B------:R-:W-:Y:S01]  /*161e0*/  IMAD.WIDE.U32 R18, R13, c[0x0][0x3e0], R18 ;  /* 0x0000f8000d127a25 */ /* 0x000fe200078e0012 */
[----:B------:R-:W-:-:S02]  /*161f0*/  LOP3.LUT R8, R12, 0x7ffffe00, R8, 0xf8, !PT ;  /* 0x7ffffe000c087812 */ /* 0x000fc400078ef808 */
[----:B------:R-:W-:Y:S01]  /*16200*/  IADD3 R37, R0, 0x40, RZ ;  /* 0x0000004000257810 */ /* 0x000fe20007ffe0ff */
[----:B------:R-:W-:Y:S02]  /*16210*/  IMAD R16, R13, c[0x0][0x3e4], R16 ;  /* 0x0000f9000d107a24 */ /* 0x000fe400078e0210 */
[----:B------:R-:W-:Y:S02]  /*16220*/  IMAD R9, R9, c[0x0][0x3d8], RZ ;  /* 0x0000f60009097a24 */ /* 0x000fe400078e02ff */
[----:B------:R-:W-:Y:S02]  /*16230*/  IMAD.IADD R19, R19, 0x1, R16 ;  /* 0x0000000113137824 */ /* 0x000fe400078e0210 */
[----:B------:R-:W-:Y:S01]  /*16240*/  IMAD.SHL.U32 R16, R8, 0x2, RZ ;  /* 0x0000000208107824 */ /* 0x000fe200078e00ff */
[----:B-1----:R1:W-:Y:S01]  /*16250*/  @!P1 ST.E [R10.64], R6 ;  /* 0x000000060a009985 */ /* 0x0023e2000c10190c */
[C---:B------:R-:W-:Y:S02]  /*16260*/  IMAD R17, R15.reuse, c[0x0][0x3dc], R9 ;  /* 0x0000f7000f117a24 */ /* 0x040fe400078e0209 */
[----:B------:R-:W-:-:S04]  /*16270*/  IMAD.WIDE.U32 R38, R15, c[0x0][0x3d8], R18 ;  /* 0x0000f6000f267a25 */ /* 0x000fc800078e0012 */
[----:B------:R-:W-:Y:S01]  /*16280*/  IMAD.IADD R17, R39, 0x1, R17 ;  /* 0x0000000127117824 */ /* 0x000fe200078e0211 */
[----:B--2---:R1:W-:Y:S01]  /*16290*/  @!P0 ST.E [R4.64], R7 ;  /* 0x0000000704008985 */ /* 0x0043e2000c10190c */
[----:B------:R-:W-:Y:S01]  /*162a0*/  LEA R39, P0, R38, c[0x0][0x380], 0x1 ;  /* 0x0000e00026277a11 */ /* 0x000fe200078008ff */
[----:B------:R-:W-:Y:S02]  /*162b0*/  IMAD R36, R36, 0x80, R3 ;  /* 0x0000008024247824 */ /* 0x000fe400078e0203 */
[----:B------:R1:W2:Y:S01]  /*162c0*/  LDS.128 R28, [R16+0x1080] ;  /* 0x00108000101c7984 */ /* 0x0002a20000000c00 */
[----:B------:R-:W-:Y:S02]  /*162d0*/  LEA.HI.X R38, R38, c[0x0][0x384], R17, 0x1, P0 ;  /* 0x0000e10026267a11 */ /* 0x000fe400000f0c11 */
[----:B------:R-:W-:Y:S01]  /*162e0*/  ISETP.GE.AND P0, PT, R36, R2, PT ;  /* 0x000000022400720c */ /* 0x000fe20003f06270 */
[----:B------:R1:W3:Y:S04]  /*162f0*/  LDS.128 R24, [R16+0x2080] ;  /* 0x0020800010187984 */ /* 0x0002e80000000c00 */
        /* <DEDUP_REMOVED lines=18> */
.L_x_144:
[----:B------:R-:W-:Y:S05]  /*16420*/  BSYNC B0 ;  /* 0x0000000000007941 */ /* 0x000fea0003800000 */
.L_x_143:
        /* <DEDUP_REMOVED lines=15> */
.L_x_146:
[----:B------:R-:W-:Y:S05]  /*16520*/  BSYNC B0 ;  /* 0x0000000000007941 */ /* 0x000fea0003800000 */
.L_x_145:
        /* <DEDUP_REMOVED lines=15> */
.L_x_148:
[----:B------:R-:W-:Y:S05]  /*16620*/  BSYNC B0 ;  /* 0x0000000000007941 */ /* 0x000fea0003800000 */
.L_x_147:
        /* <DEDUP_REMOVED lines=16> */
.L_x_141:
        /* <DEDUP_REMOVED lines=10> */
[----:B------:R-:W2:Y:S01]  /*167d0*/  @P0 LDG.E R0, [R4.64] ;  /* 0x0000000c04000981 */ /* 0x000ea2000c1e1900 */
        /* <DEDUP_REMOVED lines=20> */
.L_x_149:
        /* <DEDUP_REMOVED lines=43> */
.L_x_151:
[----:B------:R-:W-:Y:S05]  /*16bd0*/  BSYNC B0 ;  /* 0x0000000000007941 */ /* 0x000fea0003800000 */
.L_x_150:
        /* <DEDUP_REMOVED lines=63> */
.L_x_153:
[----:B------:R-:W-:Y:S05]  /*16fd0*/  BSYNC B0 ;  /* 0x0000000000007941 */ /* 0x000fea0003800000 */
.L_x_152:
        /* <DEDUP_REMOVED lines=15> */
.L_x_155:
[----:B------:R-:W-:Y:S05]  /*170d0*/  BSYNC B0 ;  /* 0x0000000000007941 */ /* 0x000fea0003800000 */
.L_x_154:
        /* <DEDUP_REMOVED lines=15> */
.L_x_157:
[----:B------:R-:W-:Y:S05]  /*171d0*/  BSYNC B0 ;  /* 0x0000000000007941 */ /* 0x000fea0003800000 */
.L_x_156:
        /* <DEDUP_REMOVED lines=16> */
.L_x_158:
        /* <DEDUP_REMOVED lines=10> */
.L_x_2167:


//--------------------- .text._ZN7cutlass13device_kernelIN5flash19enable_sm80_to_sm89INS1_16FlashAttnFwdSm80INS1_25CollectiveMainloopFwdSm80ILi8ELi1ELb1EN4cute5tupleIJNS5_1CILi128EEENS7_ILi96EEES8_EEELi128ENS_10bfloat16_tEfNS_4arch4Sm80ELb0ELb1ELb1ELb0ELb1ELb0ELb1ELb0EEENS1_21CollectiveEpilogueFwdINS6_IJS8_S8_S9_EEENS6_IJNS7_ILi1EEESH_SH_EEESB_SD_Li256ELb0ELb1ELb0ELb0EEENS1_19SingleTileSchedulerILb0ELb0ELb1ELi128EEEEEEEEEvNT_6ParamsE --------------------------
	.section	.text._ZN7cutlass13device_kernelIN5flash19enable_sm80_to_sm89INS1_16FlashAttnFwdSm80INS1_25CollectiveMainloopFwdSm80ILi8ELi1ELb1EN4cute5tupleIJNS5_1CILi128EEENS7_ILi96EEES8_EEELi128ENS_10bfloat16_tEfNS_4arch4Sm80ELb0ELb1ELb1ELb0ELb1ELb0ELb1ELb0EEENS1_21CollectiveEpilogueFwdINS6_IJS8_S8_S9_EEENS6_IJNS7_ILi1EEESH_SH_EEESB_SD_Li256ELb0ELb1ELb0ELb0EEENS1_19SingleTileSchedulerILb0ELb0ELb1ELi128EEEEEEEEEvNT_6ParamsE,"ax",@progbits
	.sectioninfo	@"SHI_REGISTERS=255"
	.align	128
.text._ZN7cutlass13device_kernelIN5flash19enable_sm80_to_sm89INS1_16FlashAttnFwdSm80INS1_25CollectiveMainloopFwdSm80ILi8ELi1ELb1EN4cute5tupleIJNS5_1CILi128EEENS7_ILi96EEES8_EEELi128ENS_10bfloat16_tEfNS_4arch4Sm80ELb0ELb1ELb1ELb0ELb1ELb0ELb1ELb0EEENS1_21CollectiveEpilogueFwdINS6_IJS8_S8_S9_EEENS6_IJNS7_ILi1EEESH_SH_EEESB_SD_Li256ELb0ELb1ELb0ELb0EEENS1_19SingleTileSchedulerILb0ELb0ELb1ELi128EEEEEEEEEvNT_6ParamsE:
        .type           _ZN7cutlass13device_kernelIN5flash19enable_sm80_to_sm89INS1_16FlashAttnFwdSm80INS1_25CollectiveMainloopFwdSm80ILi8ELi1ELb1EN4cute5tupleIJNS5_1CILi128EEENS7_ILi96EEES8_EEELi128ENS_10bfloat16_tEfNS_4arch4Sm80ELb0ELb1ELb1ELb0ELb1ELb0ELb1ELb0EEENS1_21CollectiveEpilogueFwdINS6_IJS8_S8_S9_EEENS6_IJNS7_ILi1EEESH_SH_EEESB_SD_Li256ELb0ELb1ELb0ELb0EEENS1_19SingleTileSchedulerILb0ELb0ELb1ELi128EEEEEEEEEvNT_6ParamsE,@function
        .size           _ZN7cutlass13device_kernelIN5flash19enable_sm80_to_sm89INS1_16FlashAttnFwdSm80INS1_25CollectiveMainloopFwdSm80ILi8ELi1ELb1EN4cute5tupleIJNS5_1CILi128EEENS7_ILi96EEES8_EEELi128ENS_10bfloat16_tEfNS_4arch4Sm80ELb0ELb1ELb1ELb0ELb1ELb0ELb1ELb0EEENS1_21CollectiveEpilogueFwdINS6_IJS8_S8_S9_EEENS6_IJNS7_ILi1EEESH_SH_EEESB_SD_Li256ELb0ELb1ELb0ELb0EEENS1_19SingleTileSchedulerILb0ELb0ELb1ELi128EEEEEEEEEvNT_6ParamsE,(.L_x_2168 - _ZN7cutlass13device_kernelIN5flash19enable_sm80_to_sm89INS1_16FlashAttnFwdSm80INS1_25CollectiveMainloopFwdSm80ILi8ELi1ELb1EN4cute5tupleIJNS5_1CILi128EEENS7_ILi96EEES8_EEELi128ENS_10bfloat16_tEfNS_4arch4Sm80ELb0ELb1ELb1ELb0ELb1ELb0ELb1ELb0EEENS1_21CollectiveEpilogueFwdINS6_IJS8_S8_S9_EEENS6_IJNS7_ILi1EEESH_SH_EEESB_SD_Li256ELb0ELb1ELb0ELb0EEENS1_19SingleTileSchedulerILb0ELb0ELb1ELi128EEEEEEEEEvNT_6ParamsE)
        .other          _ZN7cutlass13device_kernelIN5flash19enable_sm80_to_sm89INS1_16FlashAttnFwdSm80INS1_25CollectiveMainloopFwdSm80ILi8ELi1ELb1EN4cute5tupleIJNS5_1CILi128EEENS7_ILi96EEES8_EEELi128ENS_10bfloat16_tEfNS_4arch4Sm80ELb0ELb1ELb1ELb0ELb1ELb0ELb1ELb0EEENS1_21CollectiveEpilogueFwdINS6_IJS8_S8_S9_EEENS6_IJNS7_ILi1EEESH_SH_EEESB_SD_Li256ELb0ELb1ELb0ELb0EEENS1_19SingleTileSchedulerILb0ELb0ELb1ELi128EEEEEEEEEvNT_6ParamsE,@"STO_CUDA_ENTRY STV_DEFAULT"
_ZN7cutlass13device_kernelIN5flash19enable_sm80_to_sm89INS1_16FlashAttnFwdSm80INS1_25CollectiveMainloopFwdSm80ILi8ELi1ELb1EN4cute5tupleIJNS5_1CILi128EEENS7_ILi96EEES8_EEELi128ENS_10bfloat16_tEfNS_4arch4Sm80ELb0ELb1ELb1ELb0ELb1ELb0ELb1ELb0EEENS1_21CollectiveEpilogueFwdINS6_IJS8_S8_S9_EEENS6_IJNS7_ILi1EEESH_SH_EEESB_SD_Li256ELb0ELb1ELb0ELb0EEENS1_19SingleTileSchedulerILb0ELb0ELb1ELi128EEEEEEEEEvNT_6ParamsE:
[----:B------:R-:W-:Y:S02]  /*0000*/  MOV R1, c[0x0][0x28] ;  /* 0x00000a0000017a02 */ /* 0x000fe40000000f00 */
[----:B------:R-:W1:Y:S02]  /*0010*/  S2UR UR19, SR_CTAID.Z ;  /* 0x00000000001379c3 */ /* 0x000e640000002700 */
[----:B-1----:R-:W-:-:S13]  /*0020*/  ISETP.LE.AND P0, PT, RZ, UR19, PT ;  /* 0x00000013ff007c0c */ /* 0x002fda000bf03270 */
[----:B------:R-:W-:Y:S05]  /*0030*/  @!P0 EXIT ;  /* 0x000000000000894d */ /* 0x000fea0003800000 */
[----:B------:R-:W1:Y:S01]  /*0040*/  S2UR UR15, SR_CTAID.X ;  /* 0x00000000000f79c3 */ /* 0x000e620000002500 */
[----:B------:R-:W-:Y:S01]  /*0050*/  ULDC.64 UR4, c[0x0][0x370] ;  /* 0x0000dc0000047ab9 */ /* 0x000fe20000000a00 */
[----:B------:R-:W-:Y:S01]  /*0060*/  IMAD.MOV.U32 R219, RZ, RZ, RZ ;  /* 0x000000ffffdb7224 */ /* 0x000fe200078e00ff */
[----:B------:R-:W-:Y:S02]  /*0070*/  UISETP.NE.U32.AND UP0, UPT, URZ, UR4, UPT ;  /* 0x000000043f00728c */ /* 0x000fe4000bf05070 */
[----:B------:R-:W-:Y:S02]  /*0080*/  ULDC.64 UR6, c[0x0][0x370] ;  /* 0x0000dc0000067ab9 */ /* 0x000fe40000000a00 */
[----:B------:R-:W-:Y:S02]  /*0090*/  UISETP.NE.AND.EX UP0, UPT, URZ, UR5, UPT, UP0 ;  /* 0x000000053f00728c */ /* 0x000fe4000bf05300 */
[----:B------:R-:W-:Y:S02]  /*00a0*/  ULDC UR9, c[0x0][0x2c4] ;  /* 0x0000b10000097ab9 */ /* 0x000fe40000000800 */
[----:B------:R-:W-:-:S02]  /*00b0*/  UISETP.NE.AND UP1, UPT, UR9, 0x1, UPT ;  /* 0x000000010900788c */ /* 0x000fc4000bf25270 */
[----:B------:R-:W-:Y:S01]  /*00c0*/  PLOP3.LUT P0, PT, PT, PT, UP0, 0x80, 0x0 ;  /* 0x000000000000781c */ /* 0x000fe20003f0f008 */
[----:B------:R-:W-:-:S04]  /*00d0*/  ULDC.64 UR42, c[0x0][0x118] ;  /* 0x00004600002a7ab9 */ /* 0x000fc80000000a00 */
[----:B------:R-:W-:Y:S02]  /*00e0*/  @UP0 UMOV UR4, 0x4 ;  /* 0x0000000400040882 */ /* 0x000fe40000000000 */
[----:B------:R-:W-:Y:S02]  /*00f0*/  @UP0 UIMAD.WIDE UR4, UR19, UR4, UR6 ;  /* 0x00000004130402a5 */ /* 0x000fe4000f8e0206 */
[----:B-1----:R-:W-:-:S04]  /*0100*/  USHF.L.U32 UR15, UR15, 0x7, URZ ;  /* 0x000000070f0f7899 */ /* 0x002fc8000800063f */
[----:B------:R-:W-:Y:S01]  /*0110*/  MOV R2, UR4 ;  /* 0x0000000400027c02 */ /* 0x000fe20008000f00 */
[----:B------:R-:W-:Y:S01]  /*0120*/  IMAD.U32 R3, RZ, RZ, UR5 ;  /* 0x00000005ff037e24 */ /* 0x000fe2000f8e00ff */
[----:B------:R-:W-:Y:S02]  /*0130*/  @UP1 UIADD3 UR10, UR15, 0x7f, URZ ;  /* 0x0000007f0f0a1890 */ /* 0x000fe4000fffe03f */
[----:B------:R-:W-:Y:S02]  /*0140*/  ULDC.64 UR4, c[0x0][0x2c8] ;  /* 0x0000b20000047ab9 */ /* 0x000fe40000000a00 */
[----:B------:R-:W-:Y:S01]  /*0150*/  UIMAD.WIDE.U32 UR10, UR10, UR4, URZ ;  /* 0x000000040a0a72a5 */ /* 0x000fe2000f8e003f */
[----:B------:R-:W1:Y:S01]  /*0160*/  S2UR UR12, SR_CTAID.Y ;  /* 0x00000000000c79c3 */ /* 0x000e620000002600 */
[----:B------:R-:W-:Y:S01]  /*0170*/  UIADD3 UR6, UR15, 0x7f, URZ ;  /* 0x0000007f0f067890 */ /* 0x000fe2000fffe03f */
[----:B------:R-:W2:Y:S04]  /*0180*/  S2R R96, SR_TID.X ;  /* 0x0000000000607919 */ /* 0x000ea80000002100 */
[----:B------:R-:W-:Y:S01]  /*0190*/  @UP1 UMOV UR7, UR11 ;  /* 0x0000000b00071c82 */ /* 0x000fe20008000000 */
[----:B------:R3:W5:Y:S01]  /*01a0*/  @P0 LDG.E R219, [R2.64] ;  /* 0x0000002a02db0981 */ /* 0x000762000c1e1900 */
[----:B------:R-:W-:-:S02]  /*01b0*/  @UP1 USHF.R.U32.HI UR6, URZ, UR5, UR7 ;  /* 0x000000053f061299 */ /* 0x000fc40008011607 */
[----:B------:R-:W-:Y:S02]  /*01c0*/  ULDC UR8, c[0x0][0x2ac] ;  /* 0x0000ab0000087ab9 */ /* 0x000fe40000000800 */
[----:B------:R-:W-:Y:S02]  /*01d0*/  UMOV UR7, 0x1 ;  /* 0x0000000100077882 */ /* 0x000fe40000000000 */
[----:B------:R-:W-:Y:S02]  /*01e0*/  ULDC.64 UR4, c[0x0][0x328] ;  /* 0x0000ca0000047ab9 */ /* 0x000fe40000000a00 */
[----:B------:R-:W-:Y:S02]  /*01f0*/  UISETP.LE.AND UP0, UPT, UR7, UR5, UPT ;  /* 0x000000050700728c */ /* 0x000fe4000bf03270 */
[----:B------:R-:W-:Y:S02]  /*0200*/  ULDC UR11, c[0x0][0x1d0] ;  /* 0x00007400000b7ab9 */ /* 0x000fe40000000800 */
[----:B------:R-:W-:-:S02]  /*0210*/  UIMAD UR11, UR8, UR11, URZ ;  /* 0x0000000b080b72a4 */ /* 0x000fc4000f8e023f */
[----:B------:R-:W-:Y:S01]  /*0220*/  PLOP3.LUT P0, PT, PT, PT, UP0, 0x40, 0x0 ;  /* 0x000000000000781c */ /* 0x000fe20003f0e808 */
[----:B------:R-:W-:Y:S02]  /*0230*/  ULDC UR10, c[0x0][0x168] ;  /* 0x00005a00000a7ab9 */ /* 0x000fe40000000800 */
[----:B------:R-:W-:-:S04]  /*0240*/  UIADD3 UR10, UR11, -UR10, UR7 ;  /* 0x8000000a0b0a7290 */ /* 0x000fc8000fffe007 */
[----:B------:R-:W-:Y:S02]  /*0250*/  UIADD3 UR5, UR10, UR6, URZ ;  /* 0x000000060a057290 */ /* 0x000fe4000fffe03f */
[----:B-1----:R-:W-:Y:S02]  /*0260*/  USHF.R.S32.HI UR10, URZ, 0x1f, UR12 ;  /* 0x0000001f3f0a7899 */ /* 0x002fe4000801140c */
[----:B------:R-:W-:Y:S02]  /*0270*/  UIADD3 UR6, UR5, UR4, URZ ;  /* 0x0000000405067290 */ /* 0x000fe4000fffe03f */
[----:B------:R-:W-:Y:S05]  /*0280*/  @P0 BRA `(.L_x_159) ;  /* 0x0000016000000947 */ /* 0x000fea0003800000 */
[----:B--23--:R-:W-:Y:S01]  /*0290*/  ISETP.LT.AND P0, PT, RZ, UR5, PT ;  /* 0x00000005ff007c0c */ /* 0x00cfe2000bf01270 */
[----:B------:R-:W-:-:S12]  /*02a0*/  UIADD3 UR13, UR5, -0x1, URZ ;  /* 0xffffffff050d7890 */ /* 0x000fd8000fffe03f */
[----:B------:R-:W-:Y:S05]  /*02b0*/  @P0 BRA `(.L_x_160) ;  /* 0x0000009000000947 */ /* 0x000fea0003800000 */
[----:B------:R-:W-:Y:S02]  /*02c0*/  ULDC UR4, c[0x0][0x32c] ;  /* 0x0000cb0000047ab9 */ /* 0x000fe40000000800 */
[----:B------:R-:W-:Y:S02]  /*02d0*/  UISETP.NE.AND UP2, UPT, UR7, UR4, UPT ;  /* 0x000000040700728c */ /* 0x000fe4000bf45270 */
[----:B------:R-:W-:-:S03]  /*02e0*/  UIADD3 UR13, -UR5, URZ, URZ ;  /* 0x0000003f050d7290 */ /* 0x000fc6000fffe13f */
[----:B------:R-:W-:Y:S02]  /*02f0*/  ULDC.64 UR4, c[0x0][0x330] ;  /* 0x0000cc0000047ab9 */ /* 0x000fe40000000a00 */
[----:B------:R-:W-:-:S07]  /*0300*/  UIMAD.WIDE.U32 UR16, UR13, UR4, URZ ;  /* 0x000000040d1072a5 */ /* 0x000fce000f8e003f */
[----:B------:R-:W-:Y:S02]  /*0310*/  @UP2 UMOV UR7, UR17 ;  /* 0x0000001100072c82 */ /* 0x000fe40008000000 */
[----:B------:R-:W-:-:S04]  /*0320*/  @UP2 USHF.R.U32.HI UR13, URZ, UR5, UR7 ;  /* 0x000000053f0d2299 */ /* 0x000fc80008011607 */
[----:B------:R-:W-:Y:S01]  /*0330*/  ULOP3.LUT UR13, URZ, UR13, URZ, 0x33, !UPT ;  /* 0x0000000d3f0d7292 */ /* 0x000fe2000f8e333f */
[----:B------:R-:W-:Y:S05]  /*0340*/  BRA `(.L_x_161) ;  /* 0x0000006000007947 */ /* 0x000fea0003800000 */
.L_x_160:
[----:B------:R-:W-:Y:S02]  /*0350*/  ULDC UR4, c[0x0][0x32c] ;  /* 0x0000cb0000047ab9 */ /* 0x000fe40000000800 */
[----:B------:R-:W-:-:S03]  /*0360*/  UISETP.NE.AND UP2, UPT, UR7, UR4, UPT ;  /* 0x000000040700728c */ /* 0x000fc6000bf45270 */
[----:B------:R-:W-:Y:S02]  /*0370*/  ULDC.64 UR4, c[0x0][0x330] ;  /* 0x0000cc0000047ab9 */ /* 0x000fe40000000a00 */
[----:B------:R-:W-:-:S07]  /*0380*/  UIMAD.WIDE.U32 UR16, UR13, UR4, URZ ;  /* 0x000000040d1072a5 */ /* 0x000fce000f8e003f */
[----:B------:R-:W-:Y:S02]  /*0390*/  @UP2 UMOV UR7, UR17 ;  /* 0x0000001100072c82 */ /* 0x000fe40008000000 */
[----:B------:R-:W-:Y:S02]  /*03a0*/  @UP2 USHF.R.U32.HI UR13, URZ, UR5, UR7 ;  /* 0x000000053f0d2299 */ /* 0x000fe40008011607 */
.L_x_161:
[----:B------:R-:W-:Y:S02]  /*03b0*/  ULDC UR4, c[0x0][0x32c] ;  /* 0x0000cb0000047ab9 */ /* 0x000fe40000000800 */
[----:B------:R-:W-:-:S04]  /*03c0*/  UIMAD UR4, UR13, UR4, UR4 ;  /* 0x000000040d0472a4 */ /* 0x000fc8000f8e0204 */
[----:B------:R-:W-:-:S04]  /*03d0*/  UISETP.LT.AND UP2, UPT, UR6, UR4, UPT ;  /* 0x000000040600728c */ /* 0x000fc8000bf41270 */
[----:B------:R-:W-:Y:S02]  /*03e0*/  USEL UR6, UR6, UR4, UP2 ;  /* 0x0000000406067287 */ /* 0x000fe40009000000 */
.L_x_159:
[----:B--23--:R-:W-:Y:S01]  /*03f0*/  UIADD3 UR7, UR11, 0x5f, URZ ;  /* 0x0000005f0b077890 */ /* 0x00cfe2000fffe03f */
[----:B------:R-:W-:Y:S01]  /*0400*/  PLOP3.LUT P0, PT, PT, PT, UP0, 0x40, 0x0 ;  /* 0x000000000000781c */ /* 0x000fe20003f0e808 */
[----:B------:R-:W-:Y:S02]  /*0410*/  ULDC.64 UR4, c[0x0][0x2c8] ;  /* 0x0000b20000047ab9 */ /* 0x000fe40000000a00 */
[----:B------:R-:W-:Y:S02]  /*0420*/  UIMAD.WIDE.U32 UR16, UR15, UR4, URZ ;  /* 0x000000040f1072a5 */ /* 0x000fe4000f8e003f */
[----:B------:R-:W-:Y:S02]  /*0430*/  UIMAD.WIDE UR20, UR7, 0x2aaaaaab, URZ ;  /* 0x2aaaaaab071478a5 */ /* 0x000fe4000f8e023f */
[----:B------:R-:W-:Y:S02]  /*0440*/  UIADD3 UR6, UR6, 0x5f, URZ ;  /* 0x0000005f06067890 */ /* 0x000fe4000fffe03f */
[----:B------:R-:W-:-:S02]  /*0450*/  UMOV UR4, UR15 ;  /* 0x0000000f00047c82 */ /* 0x000fc40008000000 */
[----:B------:R-:W-:Y:S02]  /*0460*/  UIMAD.WIDE UR6, UR6, 0x2aaaaaab, URZ ;  /* 0x2aaaaaab060678a5 */ /* 0x000fe4000f8e023f */
[----:B------:R-:W-:Y:S02]  /*0470*/  @UP1 USHF.R.U32.HI UR4, URZ, UR5, UR17 ;  /* 0x000000053f041299 */ /* 0x000fe40008011611 */
[----:B------:R-:W-:Y:S02]  /*0480*/  USHF.R.U32.HI UR6, URZ, 0x1f, UR7 ;  /* 0x0000001f3f067899 */ /* 0x000fe40008011607 */
[----:B------:R-:W-:Y:S02]  /*0490*/  UMOV UR17, UR21 ;  /* 0x0000001500117c82 */ /* 0x000fe40008000000 */
[----:B------:R-:W-:Y:S02]  /*04a0*/  USHF.R.U32.HI UR13, URZ, 0x1f, UR17 ;  /* 0x0000001f3f0d7899 */ /* 0x000fe40008011611 */
[----:B------:R-:W-:-:S02]  /*04b0*/  ULDC UR14, c[0x0][0x168] ;  /* 0x00005a00000e7ab9 */ /* 0x000fc40000000800 */
[----:B------:R-:W-:Y:S02]  /*04c0*/  UIADD3 UR14, UR11, -UR14, URZ ;  /* 0x8000000e0b0e7290 */ /* 0x000fe4000fffe03f */
[----:B------:R-:W-:Y:S02]  /*04d0*/  ULEA.HI.SX32 UR13, UR17, UR13, 0x1c ;  /* 0x0000000d110d7291 */ /* 0x000fe4000f8fe23f */
[----:B------:R-:W-:Y:S02]  /*04e0*/  ULEA.HI.SX32 UR7, UR7, UR6, 0x1c ;  /* 0x0000000607077291 */ /* 0x000fe4000f8fe23f */
[----:B------:R-:W-:Y:S02]  /*04f0*/  UIADD3 UR4, UR14, UR4, URZ ;  /* 0x000000040e047290 */ /* 0x000fe4000fffe03f */
[----:B------:R-:W-:Y:S02]  /*0500*/  UISETP.LT.AND UP2, UPT, UR13, UR7, UPT ;  /* 0x000000070d00728c */ /* 0x000fe4000bf41270 */
[----:B------:R-:W-:-:S02]  /*0510*/  ULDC UR5, c[0x0][0x324] ;  /* 0x0000c90000057ab9 */ /* 0x000fc40000000800 */
[----:B------:R-:W-:Y:S02]  /*0520*/  UIADD3 UR6, UR4, -UR5, URZ ;  /* 0x8000000504067290 */ /* 0x000fe4000fffe03f */
[----:B------:R-:W-:Y:S01]  /*0530*/  USEL UR7, UR13, UR7, UP2 ;  /* 0x000000070d077287 */ /* 0x000fe20009000000 */
[----:B------:R-:W-:Y:S05]  /*0540*/  @P0 BRA `(.L_x_162) ;  /* 0x0000015000000947 */ /* 0x000fea0003800000 */
[----:B------:R-:W-:Y:S02]  /*0550*/  UMOV UR13, UR4 ;  /* 0x00000004000d7c82 */ /* 0x000fe40008000000 */
[----:B------:R-:W-:-:S06]  /*0560*/  UISETP.GT.AND UP2, UPT, UR13, -0x1, UPT ;  /* 0xffffffff0d00788c */ /* 0x000fcc000bf44270 */
[----:B------:R-:W-:-:S13]  /*0570*/  PLOP3.LUT P0, PT, PT, PT, UP2, 0x80, 0x0 ;  /* 0x000000000000781c */ /* 0x000fda0003f0f028 */
[----:B------:R-:W-:Y:S05]  /*0580*/  @P0 BRA `(.L_x_163) ;  /* 0x0000008000000947 */ /* 0x000fea0003800000 */
[----:B------:R-:W-:Y:S02]  /*0590*/  ULDC UR4, c[0x0][0x32c] ;  /* 0x0000cb0000047ab9 */ /* 0x000fe40000000800 */
[----:B------:R-:W-:Y:S02]  /*05a0*/  UISETP.NE.AND UP2, UPT, UR4, 0x1, UPT ;  /* 0x000000010400788c */ /* 0x000fe4000bf45270 */
[----:B------:R-:W-:Y:S02]  /*05b0*/  ULOP3.LUT UR13, URZ, UR13, URZ, 0x33, !UPT ;  /* 0x0000000d3f0d7292 */ /* 0x000fe4000f8e333f */
[----:B------:R-:W-:Y:S02]  /*05c0*/  ULDC.64 UR4, c[0x0][0x330] ;  /* 0x0000cc0000047ab9 */ /* 0x000fe40000000a00 */
[----:B------:R-:W-:-:S05]  /*05d0*/  UIMAD.WIDE.U32 UR16, UR13, UR4, URZ ;  /* 0x000000040d1072a5 */ /* 0x000fca000f8e003f */
[----:B------:R-:W-:-:S04]  /*05e0*/  @UP2 USHF.R.U32.HI UR13, URZ, UR5, UR17 ;  /* 0x000000053f0d2299 */ /* 0x000fc80008011611 */
[----:B------:R-:W-:Y:S01]  /*05f0*/  ULOP3.LUT UR13, URZ, UR13, URZ, 0x33, !UPT ;  /* 0x0000000d3f0d7292 */ /* 0x000fe2000f8e333f */
[----:B------:R-:W-:Y:S05]  /*0600*/  BRA `(.L_x_164) ;  /* 0x0000005000007947 */ /* 0x000fea0003800000 */
.L_x_163:
[----:B------:R-:W-:Y:S02]  /*0610*/  ULDC UR4, c[0x0][0x32c] ;  /* 0x0000cb0000047ab9 */ /* 0x000fe40000000800 */
[----:B------:R-:W-:-:S03]  /*0620*/  UISETP.NE.AND UP2, UPT, UR4, 0x1, UPT ;  /* 0x000000010400788c */ /* 0x000fc6000bf45270 */
[----:B------:R-:W-:Y:S02]  /*0630*/  ULDC.64 UR4, c[0x0][0x330] ;  /* 0x0000cc0000047ab9 */ /* 0x000fe40000000a00 */
[----:B------:R-:W-:-:S06]  /*0640*/  UIMAD.WIDE.U32 UR16, UR13, UR4, URZ ;  /* 0x000000040d1072a5 */ /* 0x000fcc000f8e003f */
[----:B------:R-:W-:Y:S02]  /*0650*/  @UP2 USHF.R.U32.HI UR13, URZ, UR5, UR17 ;  /* 0x000000053f0d2299 */ /* 0x000fe40008011611 */
.L_x_164:
[----:B------:R-:W-:Y:S02]  /*0660*/  ULDC UR4, c[0x0][0x32c] ;  /* 0x0000cb0000047ab9 */ /* 0x000fe40000000800 */
[----:B------:R-:W-:-:S04]  /*0670*/  UIMAD UR4, UR13, UR4, URZ ;  /* 0x000000040d0472a4 */ /* 0x000fc8000f8e023f */
[----:B------:R-:W-:-:S04]  /*0680*/  UISETP.LT.AND UP2, UPT, UR6, UR4, UPT ;  /* 0x000000040600728c */ /* 0x000fc8000bf41270 */
[----:B------:R-:W-:-:S04]  /*0690*/  USEL UR6, UR6, UR4, !UP2 ;  /* 0x0000000406067287 */ /* 0x000fc8000d000000 */
.L_x_162:
[----:B------:R-:W-:Y:S01]  /*06a0*/  UIMAD.WIDE UR4, UR6, 0x2aaaaaab, URZ ;  /* 0x2aaaaaab060478a5 */ /* 0x000fe2000f8e023f */
[----:B------:R-:W-:Y:S01]  /*06b0*/  PLOP3.LUT P2, PT, PT, PT, PT, 0x80, 0x0 ;  /* 0x000000000000781c */ /* 0x000fe20003f4f070 */
[----:B------:R-:W-:Y:S01]  /*06c0*/  CS2R R66, SRZ ;  /* 0x0000000000427805 */ /* 0x000fe2000001ff00 */
[----:B------:R-:W-:Y:S01]  /*06d0*/  IMAD.MOV.U32 R5, RZ, RZ, RZ ;  /* 0x000000ffff057224 */ /* 0x000fe200078e00ff */
[----:B------:R-:W-:Y:S01]  /*06e0*/  USHF.R.U32.HI UR4, URZ, 0x1f, UR5 ;  /* 0x0000001f3f047899 */ /* 0x000fe20008011605 */
[----:B------:R-:W-:Y:S01]  /*06f0*/  IMAD.MOV.U32 R64, RZ, RZ, RZ ;  /* 0x000000ffff407224 */ /* 0x000fe200078e00ff */
[----:B------:R-:W-:Y:S01]  /*0700*/  CS2R R62, SRZ ;  /* 0x00000000003e7805 */ /* 0x000fe2000001ff00 */
[----:B------:R-:W-:Y:S01]  /*0710*/  CS2R R60, SRZ ;  /* 0x00000000003c7805 */ /* 0x000fe2000001ff00 */
[----:B------:R-:W-:Y:S01]  /*0720*/  ULEA.HI.SX32 UR4, UR5, UR4, 0x1c ;  /* 0x0000000405047291 */ /* 0x000fe2000f8fe23f */
[----:B------:R-:W-:Y:S01]  /*0730*/  CS2R R58, SRZ ;  /* 0x00000000003a7805 */ /* 0x000fe2000001ff00 */
[----:B------:R-:W-:Y:S01]  /*0740*/  CS2R R56, SRZ ;  /* 0x0000000000387805 */ /* 0x000fe2000001ff00 */
[----:B------:R-:W-:Y:S01]  /*0750*/  CS2R R54, SRZ ;  /* 0x0000000000367805 */ /* 0x000fe2000001ff00 */
[----:B------:R-:W-:Y:S01]  /*0760*/  UISETP.LT.AND UP2, UPT, URZ, UR4, UPT ;  /* 0x000000043f00728c */ /* 0x000fe2000bf41270 */
[----:B------:R-:W-:Y:S01]  /*0770*/  CS2R R52, SRZ ;  /* 0x0000000000347805 */ /* 0x000fe2000001ff00 */
[----:B------:R-:W-:Y:S01]  /*0780*/  CS2R R70, SRZ ;  /* 0x0000000000467805 */ /* 0x000fe2000001ff00 */
[----:B------:R-:W-:Y:S01]  /*0790*/  CS2R R68, SRZ ;  /* 0x0000000000447805 */ /* 0x000fe2000001ff00 */
[----:B------:R-:W-:Y:S01]  /*07a0*/  USEL UR6, URZ, UR4, !UP2 ;  /* 0x000000043f067287 */ /* 0x000fe2000d000000 */
[----:B------:R-:W-:Y:S01]  /*07b0*/  CS2R R74, SRZ ;  /* 0x00000000004a7805 */ /* 0x000fe2000001ff00 */
[----:B------:R-:W-:Y:S01]  /*07c0*/  CS2R R72, SRZ ;  /* 0x0000000000487805 */ /* 0x000fe2000001ff00 */
[----:B------:R-:W-:Y:S01]  /*07d0*/  CS2R R78, SRZ ;  /* 0x00000000004e7805 */ /* 0x000fe2000001ff00 */
[----:B------:R-:W-:Y:S01]  /*07e0*/  UISETP.GT.AND UP2, UPT, UR7, UR6, UPT ;  /* 0x000000060700728c */ /* 0x000fe2000bf44270 */
[----:B------:R-:W-:Y:S01]  /*07f0*/  CS2R R76, SRZ ;  /* 0x00000000004c7805 */ /* 0x000fe2000001ff00 */
[----:B------:R-:W-:Y:S01]  /*0800*/  CS2R R82, SRZ ;  /* 0x0000000000527805 */ /* 0x000fe2000001ff00 */
[----:B------:R-:W-:Y:S01]  /*0810*/  CS2R R80, SRZ ;  /* 0x0000000000507805 */ /* 0x000fe2000001ff00 */
[----:B------:R-:W-:Y:S01]  /*0820*/  CS2R R86, SRZ ;  /* 0x0000000000567805 */ /* 0x000fe2000001ff00 */
[----:B------:R-:W-:Y:S01]  /*0830*/  CS2R R84, SRZ ;  /* 0x0000000000547805 */ /* 0x000fe2000001ff00 */
[----:B------:R-:W-:Y:S01]  /*0840*/  PLOP3.LUT P0, PT, PT, PT, UP2, 0x80, 0x0 ;  /* 0x000000000000781c */ /* 0x000fe20003f0f028 */
[----:B------:R-:W-:Y:S01]  /*0850*/  CS2R R90, SRZ ;  /* 0x00000000005a7805 */ /* 0x000fe2000001ff00 */
[----:B------:R-:W-:Y:S01]  /*0860*/  CS2R R88, SRZ ;  /* 0x0000000000587805 */ /* 0x000fe2000001ff00 */
[----:B------:R-:W-:Y:S01]  /*0870*/  CS2R R94, SRZ ;  /* 0x00000000005e7805 */ /* 0x000fe2000001ff00 */
[----:B------:R-:W-:Y:S01]  /*0880*/  CS2R R92, SRZ ;  /* 0x00000000005c7805 */ /* 0x000fe2000001ff00 */
[----:B------:R-:W-:Y:S01]  /*0890*/  CS2R R98, SRZ ;  /* 0x0000000000627805 */ /* 0x000fe2000001ff00 */
[----:B------:R-:W-:Y:S01]  /*08a0*/  MOV R97, RZ ;  /* 0x000000ff00617202 */ /* 0x000fe20000000f00 */
        /* <DEDUP_REMOVED lines=9> */
[----:B------:R-:W-:Y:S01]  /*0940*/  IMAD.MOV.U32 R8, RZ, RZ, RZ ;  /* 0x000000ffff087224 */ /* 0x000fe200078e00ff */
        /* <DEDUP_REMOVED lines=11> */
[----:B------:R-:W-:Y:S01]  /*0a00*/  UMOV UR18, 0x60 ;  /* 0x0000006000127882 */ /* 0x000fe20000000000 */
[----:B------:R-:W-:Y:S01]  /*0a10*/  IMAD.MOV.U32 R0, RZ, RZ, c[0x0][0x2b8] ;  /* 0x0000ae00ff007624 */ /* 0x000fe200078e00ff */
[----:B------:R-:W-:Y:S01]  /*0a20*/  ULDC.64 UR4, c[0x0][0x2b0] ;  /* 0x0000ac0000047ab9 */ /* 0x000fe20000000a00 */
[----:B------:R-:W-:Y:S01]  /*0a30*/  LEA.HI R4, R99, R96, RZ, 0x3 ;  /* 0x0000006063047211 */ /* 0x000fe200078f18ff */
[----:B------:R1:W2:Y:S01]  /*0a40*/  @P0 LDG.E R2, [R2.64] ;  /* 0x0000002a02020981 */ /* 0x0002a2000c1e1900 */
[----:B------:R-:W-:Y:S01]  /*0a50*/  UIMAD UR13, UR7, UR18, -0x60 ;  /* 0xffffffa0070d74a4 */ /* 0x000fe2000f8e0212 */
[----:B------:R-:W-:Y:S01]  /*0a60*/  ISETP.NE.AND P3, PT, R0, 0x1, PT ;  /* 0x000000010000780c */ /* 0x000fe20003f65270 */
[----:B------:R-:W-:Y:S01]  /*0a70*/  IMAD.MOV.U32 R215, RZ, RZ, RZ ;  /* 0x000000ffffd77224 */ /* 0x000fe200078e00ff */
[----:B------:R-:W-:-:S02]  /*0a80*/  LOP3.LUT R19, R4, 0xfffffff8, RZ, 0xc0, !PT ;  /* 0xfffffff804137812 */ /* 0x000fc400078ec0ff */
[----:B------:R-:W-:-:S03]  /*0a90*/  SHF.R.S32.HI R4, RZ, 0x3, R4 ;  /* 0x00000003ff047819 */ /* 0x000fc60000011404 */
[----:B------:R-:W-:-:S04]  /*0aa0*/  IMAD.IADD R19, R96, 0x1, -R19 ;  /* 0x0000000160137824 */ /* 0x000fc800078e0a13 */
[----:B------:R-:W-:-:S05]  /*0ab0*/  IMAD R218, R19, 0x20, R4 ;  /* 0x0000002013da7824 */ /* 0x000fca00078e0204 */
[----:B------:R-:W-:Y:S01]  /*0ac0*/  IADD3 R216, R218, UR13, RZ ;  /* 0x0000000ddad87c10 */ /* 0x000fe2000fffe0ff */
[----:B------:R-:W-:Y:S03]  /*0ad0*/  BAR.SYNC.DEFER_BLOCKING 0x0 ;  /* 0x0000000000007b1d */ /* 0x000fe60000010000 */
[C---:B------:R-:W-:Y:S01]  /*0ae0*/  ISETP.GE.AND P2, PT, R216.reuse, UR11, PT ;  /* 0x0000000bd8007c0c */ /* 0x040fe2000bf46270 */
[----:B-----5:R-:W-:-:S03]  /*0af0*/  IMAD.IADD R216, R216, 0x1, R219 ;  /* 0x00000001d8d87824 */ /* 0x020fc600078e02db */
[----:B------:R-:W-:Y:S01]  /*0b00*/  ISETP.GT.OR P2, PT, R218, 0x5f, P2 ;  /* 0x0000005fda00780c */ /* 0x000fe20001744670 */
[----:B------:R-:W-:-:S04]  /*0b10*/  @P3 IMAD.HI.U32 R0, R216, c[0x0][0x2bc], RZ ;  /* 0x0000af00d8003a27 */ /* 0x000fc800078e00ff */
[----:B-1----:R-:W-:Y:S01]  /*0b20*/  IMAD.MOV.U32 R3, RZ, RZ, R216 ;  /* 0x000000ffff037224 */ /* 0x002fe200078e00d8 */
[----:B------:R-:W-:Y:S01]  /*0b30*/  @P3 SHF.R.U32.HI R3, RZ, c[0x0][0x2c0], R0 ;  /* 0x0000b000ff033a19 */ /* 0x000fe20000011600 */
[----:B------:R-:W-:Y:S01]  /*0b40*/  USHF.R.S32.HI UR20, URZ, 0x1f, UR19 ;  /* 0x0000001f3f147899 */ /* 0x000fe20008011413 */
[----:B--2---:R1:W2:Y:S02]  /*0b50*/  @P0 R2UR UR17, R2 ;  /* 0x00000000021103c2 */ /* 0x0042a400000e0000 */
[----:B--2---:R-:W-:Y:S02]  /*0b60*/  @!UP2 UMOV UR17, UR19 ;  /* 0x000000130011ac82 */ /* 0x004fe40008000000 */
[----:B------:R-:W-:Y:S02]  /*0b70*/  USHF.R.S32.HI UR16, URZ, 0x1f, UR17 ;  /* 0x0000001f3f107899 */ /* 0x000fe40008011411 */
[----:B------:R-:W-:Y:S02]  /*0b80*/  UIMAD.WIDE.U32 UR36, UR17, UR4, URZ ;  /* 0x00000004112472a5 */ /* 0x000fe4000f8e003f */
[----:B------:R-:W-:-:S04]  /*0b90*/  UIMAD UR16, UR16, UR4, URZ ;  /* 0x00000004101072a4 */ /* 0x000fc8000f8e023f */
[----:B------:R-:W-:Y:S01]  /*0ba0*/  UIMAD UR5, UR17, UR5, UR16 ;  /* 0x00000005110572a4 */ /* 0x000fe2000f8e0210 */
[----:B------:R-:W-:Y:S02]  /*0bb0*/  @!P2 IADD3 R5, P1, R3, UR36, RZ ;  /* 0x000000240305ac10 */ /* 0x000fe4000ff3e0ff */
[----:B------:R-:W-:Y:S02]  /*0bc0*/  ULDC.64 UR16, c[0x0][0x1b8] ;  /* 0x00006e0000107ab9 */ /* 0x000fe40000000a00 */
[----:B------:R-:W-:Y:S01]  /*0bd0*/  UIADD3 UR5, UR37, UR5, URZ ;  /* 0x0000000525057290 */ /* 0x000fe2000fffe03f */
[----:B------:R-:W-:-:S05]  /*0be0*/  @!P2 LEA R6, P0, R5, c[0x0][0x2a0], 0x2 ;  /* 0x0000a8000506aa11 */ /* 0x000fca00078010ff */
[----:B------:R-:W-:-:S04]  /*0bf0*/  @!P2 LEA.HI.X.SX32 R0, R3, UR5, 0x1, P1 ;  /* 0x000000050300ac11 */ /* 0x000fc800088f0eff */
[----:B------:R-:W-:-:S05]  /*0c00*/  @!P2 LEA.HI.X R7, R5, c[0x0][0x2a4], R0, 0x2, P0 ;  /* 0x0000a9000507aa11 */ /* 0x000fca00000f1400 */
[----:B------:R2:W3:Y:S01]  /*0c10*/  @!P2 LDG.E R215, [R6.64] ;  /* 0x0000002a06d7a981 */ /* 0x0004e2000c1e1900 */
[----:B------:R-:W-:Y:S01]  /*0c20*/  PLOP3.LUT P1, PT, PT, PT, UP1, 0x80, 0x0 ;  /* 0x000000000000781c */ /* 0x000fe20003f2f018 */
[----:B------:R-:W-:Y:S01]  /*0c30*/  UIMAD UR4, UR10, UR16, URZ ;  /* 0x000000100a0472a4 */ /* 0x000fe2000f8e023f */
[----:B------:R-:W-:Y:S01]  /*0c40*/  PLOP3.LUT P0, PT, PT, PT, UP1, 0x80, 0x0 ;  /* 0x000000000000781c */ /* 0x000fe20003f0f018 */
[----:B------:R-:W-:Y:S01]  /*0c50*/  UIMAD.WIDE.U32 UR22, UR12, UR16, URZ ;  /* 0x000000100c1672a5 */ /* 0x000fe2000f8e003f */
[----:B------:R-:W-:Y:S01]  /*0c60*/  IADD3 R0, R218, UR15, RZ ;  /* 0x0000000fda007c10 */ /* 0x000fe2000fffe0ff */
[----:B------:R-:W-:Y:S01]  /*0c70*/  UIMAD UR4, UR12, UR17, UR4 ;  /* 0x000000110c0472a4 */ /* 0x000fe2000f8e0204 */
[----:B------:R-:W-:Y:S01]  /*0c80*/  IMAD.SHL.U32 R230, R19, 0x8, RZ ;  /* 0x0000000813e67824 */ /* 0x000fe200078e00ff */
[-C--:B------:R-:W-:Y:S01]  /*0c90*/  LEA.HI R217, R99, R96.reuse, RZ, 0x6 ;  /* 0x0000006063d97211 */ /* 0x080fe200078f30ff */
[----:B------:R-:W-:Y:S01]  /*0ca0*/  ULDC.64 UR16, c[0x0][0x1c0] ;  /* 0x0000700000107ab9 */ /* 0x000fe20000000a00 */
[----:B------:R-:W-:Y:S01]  /*0cb0*/  IMAD.MOV R3, RZ, RZ, -R3 ;  /* 0x000000ffff037224 */ /* 0x000fe200078e0a03 */
[----:B------:R-:W-:Y:S01]  /*0cc0*/  UIADD3 UR23, UR23, UR4, URZ ;  /* 0x0000000417177290 */ /* 0x000fe2000fffe03f */
[----:B------:R-:W-:Y:S01]  /*0cd0*/  IADD3 R17, R230, 0x40, RZ ;  /* 0x00000040e6117810 */ /* 0x000fe20007ffe0ff */
[----:B------:R-:W-:Y:S01]  /*0ce0*/  UIMAD UR20, UR20, UR16, URZ ;  /* 0x00000010141472a4 */ /* 0x000fe2000f8e023f */
[----:B-1----:R-:W-:Y:S01]  /*0cf0*/  @P1 IMAD.HI.U32 R2, R0, c[0x0][0x2c8], RZ ;  /* 0x0000b20000021a27 */ /* 0x002fe200078e00ff */
[----:B------:R-:W-:Y:S01]  /*0d00*/  UIMAD.WIDE.U32 UR22, UR19, UR16, UR22 ;  /* 0x00000010131672a5 */ /* 0x000fe2000f8e0016 */
[----:B------:R-:W-:Y:S01]  /*0d10*/  ISETP.GE.AND P5, PT, R230, c[0x0][0x198], PT ;  /* 0x00006600e6007a0c */ /* 0x000fe20003fa6270 */
[----:B------:R-:W-:Y:S01]  /*0d20*/  UIMAD UR17, UR19, UR17, UR20 ;  /* 0x00000011131172a4 */ /* 0x000fe2000f8e0214 */
[----:B------:R-:W-:Y:S01]  /*0d30*/  IMAD R216, R3, c[0x0][0x2b8], R216 ;  /* 0x0000ae0003d87a24 */ /* 0x000fe200078e02d8 */
[----:B------:R-:W-:Y:S01]  /*0d40*/  ULDC UR4, c[0x0][0x168] ;  /* 0x00005a0000047ab9 */ /* 0x000fe20000000800 */
[----:B------:R-:W-:Y:S01]  /*0d50*/  IMAD.SHL.U32 R217, R217, 0x8, RZ ;  /* 0x00000008d9d97824 */ /* 0x000fe200078e00ff */
[----:B------:R-:W-:Y:S01]  /*0d60*/  UIADD3 UR17, UR23, UR17, URZ ;  /* 0x0000001117117290 */ /* 0x000fe2000fffe03f */
[----:B------:R-:W-:Y:S01]  /*0d70*/  IMAD.U32 R9, RZ, RZ, UR23 ;  /* 0x00000017ff097e24 */ /* 0x000fe2000f8e00ff */
[----:B------:R-:W-:Y:S01]  /*0d80*/  UIMAD UR9, UR9, UR4, URZ ;  /* 0x00000004090972a4 */ /* 0x000fe2000f8e023f */
[----:B------:R-:W-:Y:S01]  /*0d90*/  IMAD.U32 R8, RZ, RZ, UR22 ;  /* 0x00000016ff087e24 */ /* 0x000fe2000f8e00ff */
[----:B------:R-:W-:Y:S01]  /*0da0*/  SHF.R.S32.HI R13, RZ, 0x1f, R216 ;  /* 0x0000001fff0d7819 */ /* 0x000fe200000114d8 */
[----:B--2---:R-:W-:Y:S01]  /*0db0*/  IMAD.MOV.U32 R7, RZ, RZ, R0 ;  /* 0x000000ffff077224 */ /* 0x004fe200078e0000 */
[----:B------:R-:W-:Y:S01]  /*0dc0*/  @P0 SHF.R.U32.HI R7, RZ, c[0x0][0x2cc], R2 ;  /* 0x0000b300ff070a19 */ /* 0x000fe20000011602 */
[----:B------:R-:W-:Y:S01]  /*0dd0*/  IMAD.U32 R9, RZ, RZ, UR17 ;  /* 0x00000011ff097e24 */ /* 0x000fe2000f8e00ff */
[----:B------:R-:W-:Y:S01]  /*0de0*/  ISETP.GE.AND P6, PT, R17, c[0x0][0x198], PT ;  /* 0x0000660011007a0c */ /* 0x000fe20003fc6270 */
[----:B------:R-:W-:Y:S01]  /*0df0*/  IMAD.WIDE.U32 R24, R216, c[0x0][0x1e0], RZ ;  /* 0x00007800d8187a25 */ /* 0x000fe200078e00ff */
[--C-:B------:R-:W-:Y:S01]  /*0e00*/  SHF.R.S32.HI R2, RZ, 0x1f, R7.reuse ;  /* 0x0000001fff027819 */ /* 0x100fe20000011407 */
[----:B------:R-:W-:Y:S01]  /*0e10*/  ULDC.64 UR16, c[0x0][0x1e8] ;  /* 0x00007a0000107ab9 */ /* 0x000fe20000000a00 */
[-C--:B------:R-:W-:Y:S01]  /*0e20*/  LEA.HI R214, R99, R96.reuse, RZ, 0x4 ;  /* 0x0000006063d67211 */ /* 0x080fe200078f20ff */
[----:B------:R-:W-:Y:S01]  /*0e30*/  IMAD.MOV R5, RZ, RZ, -R7 ;  /* 0x000000ffff057224 */ /* 0x000fe200078e0a07 */
[----:B------:R-:W-:Y:S01]  /*0e40*/  UIMAD UR4, UR10, UR16, URZ ;  /* 0x000000100a0472a4 */ /* 0x000fe2000f8e023f */
[----:B------:R-:W-:Y:S01]  /*0e50*/  IMAD R2, R2, c[0x0][0x1b0], RZ ;  /* 0x00006c0002027a24 */ /* 0x000fe200078e02ff */
[----:B------:R-:W-:Y:S01]  /*0e60*/  UIMAD.WIDE.U32 UR40, UR12, UR16, URZ ;  /* 0x000000100c2872a5 */ /* 0x000fe2000f8e003f */
[----:B------:R-:W-:Y:S01]  /*0e70*/  IMAD R5, R5, c[0x0][0x2c4], R0 ;  /* 0x0000b10005057a24 */ /* 0x000fe200078e0200 */
[----:B------:R-:W-:Y:S01]  /*0e80*/  UIMAD UR4, UR12, UR17, UR4 ;  /* 0x000000110c0472a4 */ /* 0x000fe2000f8e0204 */
[C---:B------:R-:W-:Y:S01]  /*0e90*/  IMAD.WIDE.U32 R8, R7.reuse, c[0x0][0x1b0], R8 ;  /* 0x00006c0007087a25 */ /* 0x040fe200078e0008 */
[----:B------:R-:W-:Y:S01]  /*0ea0*/  SHF.R.S32.HI R15, RZ, 0x4, R214 ;  /* 0x00000004ff0f7819 */ /* 0x000fe200000114d6 */
[----:B------:R-:W-:Y:S01]  /*0eb0*/  ULDC.64 UR16, c[0x0][0x210] ;  /* 0x0000840000107ab9 */ /* 0x000fe20000000a00 */
[----:B------:R-:W-:Y:S01]  /*0ec0*/  SHF.R.S32.HI R0, RZ, 0x1f, R5 ;  /* 0x0000001fff007819 */ /* 0x000fe20000011405 */
[----:B------:R-:W-:Y:S01]  /*0ed0*/  IMAD R7, R7, c[0x0][0x1b4], R2 ;  /* 0x00006d0007077a24 */ /* 0x000fe200078e0202 */
[----:B------:R-:W-:Y:S01]  /*0ee0*/  LEA.HI R98, R99, R96, RZ, 0x5 ;  /* 0x0000006063627211 */ /* 0x000fe200078f28ff */
[----:B------:R-:W-:-:S02]  /*0ef0*/  UIMAD UR10, UR10, UR16, URZ ;  /* 0x000000100a0a72a4 */ /* 0x000fc4000f8e023f */
[----:B------:R-:W-:Y:S01]  /*0f00*/  IMAD.IADD R9, R9, 0x1, R7 ;  /* 0x0000000109097824 */ /* 0x000fe200078e0207 */
[----:B------:R-:W-:Y:S01]  /*0f10*/  SHF.R.S32.HI R97, RZ, 0x5, R98 ;  /* 0x00000005ff617819 */ /* 0x000fe20000011462 */
[----:B------:R-:W-:Y:S01]  /*0f20*/  IMAD R0, R0, c[0x0][0x1a8], RZ ;  /* 0x00006a0000007a24 */ /* 0x000fe200078e02ff */
[----:B------:R-:W-:Y:S01]  /*0f30*/  UIMAD.WIDE.U32 UR38, UR12, UR16, URZ ;  /* 0x000000100c2672a5 */ /* 0x000fe2000f8e003f */
[C---:B------:R-:W-:Y:S01]  /*0f40*/  IMAD.WIDE.U32 R6, R5.reuse, c[0x0][0x1a8], R8 ;  /* 0x00006a0005067a25 */ /* 0x040fe200078e0008 */
[----:B------:R-:W-:Y:S01]  /*0f50*/  SHF.R.S32.HI R8, RZ, 0x1f, R17 ;  /* 0x0000001fff087819 */ /* 0x000fe20000011411 */
[----:B------:R-:W-:Y:S02]  /*0f60*/  UIMAD UR10, UR12, UR17, UR10 ;  /* 0x000000110c0a72a4 */ /* 0x000fe4000f8e020a */
[----:B------:R-:W-:Y:S01]  /*0f70*/  IMAD R11, R5, c[0x0][0x1ac], R0 ;  /* 0x00006b00050b7a24 */ /* 0x000fe200078e0200 */
[----:B------:R-:W-:Y:S01]  /*0f80*/  LEA R16, P0, R6, c[0x0][0x160], 0x1 ;  /* 0x0000580006107a11 */ /* 0x000fe200078008ff */
[C---:B------:R-:W-:Y:S01]  /*0f90*/  IMAD.SHL.U32 R9, R4.reuse, 0x40, RZ ;  /* 0x0000004004097824 */ /* 0x040fe200078e00ff */
[----:B------:R-:W-:Y:S01]  /*0fa0*/  IADD3 R0, R4, UR15, RZ ;  /* 0x0000000f04007c10 */ /* 0x000fe2000fffe0ff */
[----:B------:R-:W-:Y:S01]  /*0fb0*/  IMAD.IADD R14, R7, 0x1, R11 ;  /* 0x00000001070e7824 */ /* 0x000fe200078e020b */
[----:B------:R-:W-:Y:S01]  /*0fc0*/  LEA.HI R229, R8, R17, RZ, 0x3 ;  /* 0x0000001108e57211 */ /* 0x000fe200078f18ff */
[----:B------:R-:W-:Y:S01]  /*0fd0*/  SHFL.IDX PT, R20, R16, 0x1, 0x181f ;  /* 0x00381f0010147f89 */ /* 0x000fe200000e0000 */
[----:B------:R-:W-:Y:S01]  /*0fe0*/  LOP3.LUT R9, R9, 0x1c0, RZ, 0xc0, !PT ;  /* 0x000001c009097812 */ /* 0x000fe200078ec0ff */
[----:B------:R-:W-:Y:S01]  /*0ff0*/  UIADD3 UR10, UR39, UR10, URZ ;  /* 0x0000000a270a7290 */ /* 0x000fe2000fffe03f */
[----:B------:R-:W-:Y:S01]  /*1000*/  LEA.HI.X R14, R6, c[0x0][0x164], R14, 0x1, P0 ;  /* 0x00005900060e7a11 */ /* 0x000fe200000f0c0e */
[----:B------:R-:W-:Y:S01]  /*1010*/  SHFL.IDX PT, R10, R16, 0x2, 0x181f ;  /* 0x00581f00100a7f89 */ /* 0x000fe200000e0000 */
[----:B------:R-:W-:Y:S01]  /*1020*/  SHF.R.U32.HI R5, RZ, 0x3, R9 ;  /* 0x00000003ff057819 */ /* 0x000fe20000011609 */
[----:B------:R-:W-:Y:S01]  /*1030*/  UIADD3 UR16, UR7, -0x1, URZ ;  /* 0xffffffff07107890 */ /* 0x000fe2000fffe03f */
[----:B------:R-:W-:Y:S01]  /*1040*/  LOP3.LUT R2, R9, 0x38, R230, 0xf8, !PT ;  /* 0x0000003809027812 */ /* 0x000fe200078ef8e6 */
[----:B------:R-:W-:Y:S01]  /*1050*/  SHFL.IDX PT, R6, R16, RZ, 0x181f ;  /* 0x00181fff10067589 */ /* 0x000fe200000e0000 */
[----:B------:R-:W-:Y:S01]  /*1060*/  ISETP.GE.AND P0, PT, R0, UR9, PT ;  /* 0x0000000900007c0c */ /* 0x000fe2000bf06270 */
[----:B------:R-:W-:Y:S01]  /*1070*/  UISETP.GT.AND UP2, UPT, UR16, UR6, UPT ;  /* 0x000000061000728c */ /* 0x000fe2000bf44270 */
[----:B------:R-:W-:Y:S01]  /*1080*/  LOP3.LUT R2, R2, R5, RZ, 0x3c, !PT ;  /* 0x0000000502027212 */ /* 0x000fe200078e3cff */
[----:B------:R-:W1:Y:S01]  /*1090*/  SHFL.IDX PT, R7, R14, RZ, 0x181f ;  /* 0x00181fff0e077589 */ /* 0x000e6200000e0000 */
[----:B------:R-:W-:-:S02]  /*10a0*/  IADD3 R3, R0, 0x20, RZ ;  /* 0x0000002000037810 */ /* 0x000fc40007ffe0ff */
[----:B------:R-:W-:Y:S01]  /*10b0*/  LOP3.LUT R217, R2, 0xfffffe00, R217, 0xf8, !PT ;  /* 0xfffffe0002d97812 */ /* 0x000fe200078ef8d9 */
[----:B------:R-:W2:Y:S01]  /*10c0*/  SHFL.IDX PT, R21, R14, 0x1, 0x181f ;  /* 0x00381f000e157f89 */ /* 0x000ea200000e0000 */
[----:B------:R-:W-:Y:S01]  /*10d0*/  ISETP.GE.AND P4, PT, R3, UR9, PT ;  /* 0x0000000903007c0c */ /* 0x000fe2000bf86270 */
[----:B------:R-:W-:Y:S01]  /*10e0*/  IMAD R3, R13, c[0x0][0x1e0], RZ ;  /* 0x000078000d037a24 */ /* 0x000fe200078e02ff */
[----:B------:R-:W-:Y:S01]  /*10f0*/  IADD3 R2, R0, 0x40, RZ ;  /* 0x0000004000027810 */ /* 0x000fe20007ffe0ff */
[----:B------:R-:W-:Y:S01]  /*1100*/  IMAD.SHL.U32 R217, R217, 0x2, RZ ;  /* 0x00000002d9d97824 */ /* 0x000fe200078e00ff */
[----:B------:R-:W-:Y:S01]  /*1110*/  LOP3.LUT R229, R229, 0xfffffff8, RZ, 0xc0, !PT ;  /* 0xfffffff8e5e57812 */ /* 0x000fe200078ec0ff */
[----:B------:R-:W-:Y:S01]  /*1120*/  IMAD R3, R216, c[0x0][0x1e4], R3 ;  /* 0x00007900d8037a24 */ /* 0x000fe200078e0203 */
[----:B------:R-:W-:Y:S01]  /*1130*/  IADD3 R0, R0, 0x60, RZ ;  /* 0x0000006000007810 */ /* 0x000fe20007ffe0ff */
[----:B------:R-:W4:Y:S01]  /*1140*/  SHFL.IDX PT, R11, R14, 0x2, 0x181f ;  /* 0x00581f000e0b7f89 */ /* 0x000f2200000e0000 */
[----:B------:R-:W-:Y:S01]  /*1150*/  ISETP.GE.AND P2, PT, R2, UR9, PT ;  /* 0x0000000902007c0c */ /* 0x000fe2000bf46270 */
[----:B------:R-:W-:Y:S01]  /*1160*/  IMAD.IADD R25, R25, 0x1, R3 ;  /* 0x0000000119197824 */ /* 0x000fe200078e0203 */
[----:B------:R-:W-:Y:S01]  /*1170*/  ISETP.GE.AND P1, PT, R0, UR9, PT ;  /* 0x0000000900007c0c */ /* 0x000fe2000bf26270 */
[----:B------:R-:W-:Y:S01]  /*1180*/  UIADD3 UR9, UR41, UR4, URZ ;  /* 0x0000000429097290 */ /* 0x000fe2000fffe03f */
[----:B------:R-:W-:Y:S01]  /*1190*/  SHF.R.S32.HI R232, RZ, 0x1f, R229 ;  /* 0x0000001fffe87819 */ /* 0x000fe200000114e5 */
[----:B------:R-:W-:Y:S01]  /*11a0*/  UIMAD UR4, UR7, -0x60, UR18 ;  /* 0xffffffa0070478a4 */ /* 0x000fe2000f8e0212 */
[----:B------:R-:W-:-:S02]  /*11b0*/  IADD3 R225, R217, 0x100, RZ ;  /* 0x00000100d9e17810 */ /* 0x000fc40007ffe0ff */
[C---:B------:R-:W-:Y:S01]  /*11c0*/  IADD3 R224, R217.reuse, 0x3100, RZ ;  /* 0x00003100d9e07810 */ /* 0x040fe20007ffe0ff */
[----:B------:R-:W-:Y:S01]  /*11d0*/  UIADD3 UR18, UR4, UR11, URZ ;  /* 0x0000000b04127290 */ /* 0x000fe2000fffe03f */
[C---:B------:R-:W-:Y:S01]  /*11e0*/  IADD3 R223, R217.reuse, 0x1100, RZ ;  /* 0x00001100d9df7810 */ /* 0x040fe20007ffe0ff */
[----:B-1----:R-:W-:Y:S01]  /*11f0*/  @!P0 IMAD.WIDE R8, R230, 0x2, R6 ;  /* 0x00000002e6088825 */ /* 0x002fe200078e0206 */
[----:B------:R-:W-:-:S03]  /*1200*/  IADD3 R222, R217, 0x4100, RZ ;  /* 0x00004100d9de7810 */ /* 0x000fc60007ffe0ff */
[C---:B------:R-:W-:Y:S01]  /*1210*/  @!P0 IMAD.WIDE R6, R229.reuse, 0x2, R6 ;  /* 0x00000002e5068825 */ /* 0x040fe200078e0206 */
[----:B------:R1:W-:Y:S03]  /*1220*/  @!P0 LDGSTS.E.BYPASS.LTC128B.128 [R217+0x100], [R8.64], !P5 ;  /* 0x0010000008d98fae */ /* 0x0003e6000e901d6a */
[--C-:B--2---:R-:W-:Y:S01]  /*1230*/  @!P4 IMAD.WIDE R22, R230, 0x2, R20.reuse ;  /* 0x00000002e616c825 */ /* 0x104fe200078e0214 */
[----:B------:R2:W-:Y:S03]  /*1240*/  @!P0 LDGSTS.E.BYPASS.LTC128B.128 [R217+0x4100], [R6.64], !P6 ;  /* 0x0410000006d98fae */ /* 0x0005e6000f101d6a */
[C---:B------:R-:W-:Y:S01]  /*1250*/  @!P4 IMAD.WIDE R20, R229.reuse, 0x2, R20 ;  /* 0x00000002e514c825 */ /* 0x040fe200078e0214 */
[----:B------:R3:W-:Y:S03]  /*1260*/  @!P4 LDGSTS.E.BYPASS.LTC128B.128 [R217+0x1100], [R22.64], !P5 ;  /* 0x0110000016d9cfae */ /* 0x0007e6000e901d6a */
[----:B----4-:R-:W-:Y:S01]  /*1270*/  @!P2 IMAD.WIDE R26, R229, 0x2, R10 ;  /* 0x00000002e51aa825 */ /* 0x010fe200078e020a */
[----:B------:R4:W-:Y:S01]  /*1280*/  @!P4 LDGSTS.E.BYPASS.LTC128B.128 [R217+0x5100], [R20.64], !P6 ;  /* 0x0510000014d9cfae */ /* 0x0009e2000f101d6a */
[----:B------:R-:W-:-:S04]  /*1290*/  ISETP.GE.AND P4, PT, R17, c[0x0][0x1d4], PT ;  /* 0x0000750011007a0c */ /* 0x000fc80003f86270 */
[----:B------:R-:W-:Y:S02]  /*12a0*/  SEL R231, RZ, 0x10, P4 ;  /* 0x00000010ffe77807 */ /* 0x000fe40002000000 */
[C---:B-1----:R-:W-:Y:S02]  /*12b0*/  LOP3.LUT R9, R214.reuse, 0xfffffff0, RZ, 0xc0, !PT ;  /* 0xfffffff0d6097812 */ /* 0x042fe400078ec0ff */
[----:B------:R-:W-:Y:S01]  /*12c0*/  LEA.HI R214, R214, R15, RZ, 0x1 ;  /* 0x0000000fd6d67211 */ /* 0x000fe200078f08ff */
[----:B--2---:R1:W-:Y:S02]  /*12d0*/  SHFL.IDX PT, R6, R16, 0x3, 0x181f ;  /* 0x00781f0010067f89 */ /* 0x0043e400000e0000 */
[----:B------:R-:W-:Y:S01]  /*12e0*/  IMAD.IADD R9, R96, 0x1, -R9 ;  /* 0x0000000160097824 */ /* 0x000fe200078e0a09 */
[----:B------:R-:W-:Y:S01]  /*12f0*/  LOP3.LUT R214, R214, 0xfffffffe, RZ, 0xc0, !PT ;  /* 0xfffffffed6d67812 */ /* 0x000fe200078ec0ff */
[----:B------:R2:W4:Y:S03]  /*1300*/  SHFL.IDX PT, R7, R14, 0x3, 0x181f ;  /* 0x00781f000e077f89 */ /* 0x00052600000e0000 */
[----:B------:R-:W-:Y:S01]  /*1310*/  SHF.R.S32.HI R2, RZ, 0x1f, R9 ;  /* 0x0000001fff027819 */ /* 0x000fe20000011409 */
[----:B------:R-:W-:-:S03]  /*1320*/  IMAD.IADD R214, R15, 0x1, -R214 ;  /* 0x000000010fd67824 */ /* 0x000fc600078e0ad6 */
[----:B------:R-:W-:Y:S01]  /*1330*/  LEA.HI R2, R2, R9, RZ, 0x3 ;  /* 0x0000000902027211 */ /* 0x000fe200078f18ff */
[----:B-1----:R-:W-:Y:S02]  /*1340*/  IMAD.MOV.U32 R16, RZ, RZ, 0x20 ;  /* 0x00000020ff107424 */ /* 0x002fe400078e00ff */
[----:B--2---:R-:W-:-:S04]  /*1350*/  @!P2 IMAD.WIDE R14, R230, 0x2, R10 ;  /* 0x00000002e60ea825 */ /* 0x004fc800078e020a */
[C-C-:B----4-:R-:W-:Y:S01]  /*1360*/  @!P1 IMAD.WIDE R10, R230.reuse, 0x2, R6.reuse ;  /* 0x00000002e60a9825 */ /* 0x150fe200078e0206 */
[----:B------:R1:W-:Y:S04]  /*1370*/  @!P2 LDGSTS.E.BYPASS.LTC128B.128 [R217+0x2100], [R14.64], !P5 ;  /* 0x021000000ed9afae */ /* 0x0003e8000e901d6a */
[----:B------:R2:W-:Y:S04]  /*1380*/  @!P2 LDGSTS.E.BYPASS.LTC128B.128 [R217+0x6100], [R26.64], !P6 ;  /* 0x061000001ad9afae */ /* 0x0005e8000f101d6a */
[----:B------:R4:W-:Y:S01]  /*1390*/  @!P1 LDGSTS.E.BYPASS.LTC128B.128 [R217+0x3100], [R10.64], !P5 ;  /* 0x031000000ad99fae */ /* 0x0009e2000e901d6a */
[----:B------:R-:W-:Y:S01]  /*13a0*/  ISETP.GE.AND P5, PT, R230, c[0x0][0x1d4], PT ;  /* 0x00007500e6007a0c */ /* 0x000fe20003fa6270 */
[----:B-1----:R-:W-:-:S04]  /*13b0*/  @!P1 IMAD.WIDE R14, R229, 0x2, R6 ;  /* 0x00000002e50e9825 */ /* 0x002fc800078e0206 */
[----:B------:R-:W-:Y:S01]  /*13c0*/  IMAD.SHL.U32 R6, R214, 0x8, RZ ;  /* 0x00000008d6067824 */ /* 0x000fe200078e00ff */
[----:B------:R1:W-:Y:S04]  /*13d0*/  @!P1 LDGSTS.E.BYPASS.LTC128B.128 [R217+0x7100], [R14.64], !P6 ;  /* 0x071000000ed99fae */ /* 0x0003e8000f101d6a */
[----:B------:R-:W0:Y:S01]  /*13e0*/  LDGDEPBAR ;  /* 0x00000000000079af */ /* 0x000e220000000000 */
[----:B-1----:R-:W-:Y:S01]  /*13f0*/  IMAD.WIDE.U32 R14, R216, c[0x0][0x208], RZ ;  /* 0x00008200d80e7a25 */ /* 0x002fe200078e00ff */
[----:B---3--:R-:W-:-:S03]  /*1400*/  SHF.R.S32.HI R12, RZ, 0x1f, R215 ;  /* 0x0000001fff0c7819 */ /* 0x008fc600000114d7 */
[----:B------:R-:W-:-:S04]  /*1410*/  IMAD.WIDE.U32 R24, R215, c[0x0][0x1f0], R24 ;  /* 0x00007c00d7187a25 */ /* 0x000fc800078e0018 */
[----:B------:R-:W-:Y:S01]  /*1420*/  IMAD R0, R12, c[0x0][0x1f0], RZ ;  /* 0x00007c000c007a24 */ /* 0x000fe200078e02ff */
[----:B------:R-:W-:Y:S02]  /*1430*/  IADD3 R8, P0, R24, UR40, RZ ;  /* 0x0000002818087c10 */ /* 0x000fe4000ff1e0ff */
[----:B------:R-:W-:Y:S01]  /*1440*/  IADD3 R24, -R4, UR18, RZ ;  /* 0x0000001204187c10 */ /* 0x000fe2000fffe1ff */
[----:B------:R-:W-:Y:S01]  /*1450*/  IMAD R5, R215, c[0x0][0x1f4], R0 ;  /* 0x00007d00d7057a24 */ /* 0x000fe200078e0200 */
[C---:B------:R-:W-:Y:S01]  /*1460*/  LOP3.LUT R0, R2.reuse, 0xfffffff8, RZ, 0xc0, !PT ;  /* 0xfffffff802007812 */ /* 0x040fe200078ec0ff */
[----:B------:R-:W-:Y:S01]  /*1470*/  IMAD.SHL.U32 R2, R2, 0x40, RZ ;  /* 0x0000004002027824 */ /* 0x000fe200078e00ff */
[----:B------:R-:W-:Y:S01]  /*1480*/  ISETP.GE.AND P2, PT, R24, 0x21, PT ;  /* 0x000000211800780c */ /* 0x000fe20003f46270 */
[----:B------:R-:W-:Y:S01]  /*1490*/  IMAD.SHL.U32 R4, R4, 0x8, RZ ;  /* 0x0000000804047824 */ /* 0x000fe200078e00ff */
[----:B------:R-:W-:Y:S01]  /*14a0*/  IADD3.X R5, R25, UR9, R5, P0, !PT ;  /* 0x0000000919057c10 */ /* 0x000fe200087fe405 */
[----:B------:R-:W-:Y:S01]  /*14b0*/  IMAD.IADD R0, R9, 0x1, -R0 ;  /* 0x0000000109007824 */ /* 0x000fe200078e0a00 */
[----:B------:R-:W-:Y:S01]  /*14c0*/  LEA R3, P0, R8, c[0x0][0x1c8], 0x1 ;  /* 0x0000720008037a11 */ /* 0x000fe200078008ff */
[----:B------:R-:W-:Y:S01]  /*14d0*/  IMAD.U32 R9, RZ, RZ, UR12 ;  /* 0x0000000cff097e24 */ /* 0x000fe2000f8e00ff */
[----:B------:R-:W-:Y:S01]  /*14e0*/  ISETP.GT.AND P1, PT, R24, 0x40, PT ;  /* 0x000000401800780c */ /* 0x000fe20003f24270 */
[----:B------:R-:W-:Y:S01]  /*14f0*/  IMAD.SHL.U32 R7, R0, 0x40, RZ ;  /* 0x0000004000077824 */ /* 0x000fe200078e00ff */
[----:B------:R-:W-:Y:S01]  /*1500*/  LEA.HI.X R5, R8, c[0x0][0x1cc], R5, 0x1, P0 ;  /* 0x0000730008057a11 */ /* 0x000fe200000f0c05 */
[----:B------:R-:W-:Y:S01]  /*1510*/  IMAD R8, R216, c[0x0][0x1e0], RZ ;  /* 0x00007800d8087a24 */ /* 0x000fe200078e02ff */
[----:B------:R-:W-:Y:S01]  /*1520*/  SHFL.IDX PT, R22, R3, RZ, 0x181f ;  /* 0x00181fff03167589 */ /* 0x000fe200000e0000 */
[----:B------:R-:W-:-:S02]  /*1530*/  ISETP.GE.AND P0, PT, R24, 0x1, PT ;  /* 0x000000011800780c */ /* 0x000fc40003f06270 */
[----:B------:R-:W-:Y:S01]  /*1540*/  IMAD R8, R215, c[0x0][0x1f0], R8 ;  /* 0x00007c00d7087a24 */ /* 0x000fe200078e0208 */
[----:B------:R-:W1:Y:S03]  /*1550*/  SHFL.IDX PT, R23, R5, RZ, 0x181f ;  /* 0x00181fff05177589 */ /* 0x000e6600000e0000 */
[----:B------:R-:W-:Y:S01]  /*1560*/  IMAD R8, R9, c[0x0][0x1e8], R8 ;  /* 0x00007a0009087a24 */ /* 0x000fe200078e0208 */
[----:B------:R3:W-:Y:S04]  /*1570*/  SHFL.IDX PT, R28, R3, 0x1, 0x181f ;  /* 0x00381f00031c7f89 */ /* 0x0007e800000e0000 */
[----:B------:R-:W-:Y:S01]  /*1580*/  LEA R8, R8, c[0x0][0x1c8], 0x1 ;  /* 0x0000720008087a11 */ /* 0x000fe200078e08ff */
[----:B------:R-:W1:Y:S04]  /*1590*/  SHFL.IDX PT, R29, R5, 0x1, 0x181f ;  /* 0x00381f00051d7f89 */ /* 0x000e6800000e0000 */
[----:B------:R1:W-:Y:S04]  /*15a0*/  SHFL.IDX PT, R20, R8, 0x2, 0x181f ;  /* 0x00581f0008147f89 */ /* 0x0003e800000e0000 */
[----:B------:R-:W4:Y:S01]  /*15b0*/  SHFL.IDX PT, R21, R5, 0x2, 0x181f ;  /* 0x00581f0005157f89 */ /* 0x000f2200000e0000 */
[----:B---3--:R-:W-:-:S04]  /*15c0*/  LOP3.LUT R3, R7, 0x1c0, RZ, 0xc0, !PT ;  /* 0x000001c007037812 */ /* 0x008fc800078ec0ff */
[----:B------:R-:W-:Y:S02]  /*15d0*/  LOP3.LUT R6, R3, 0x8, R6, 0xf8, !PT ;  /* 0x0000000803067812 */ /* 0x000fe400078ef806 */
[----:B------:R-:W-:Y:S01]  /*15e0*/  SHF.R.U32.HI R3, RZ, 0x3, R3 ;  /* 0x00000003ff037819 */ /* 0x000fe20000011603 */
[----:B-1----:R-:W-:-:S03]  /*15f0*/  @P0 IMAD.WIDE R8, R230, 0x2, R22 ;  /* 0x00000002e6080825 */ /* 0x002fc600078e0216 */
[----:B------:R-:W-:Y:S01]  /*1600*/  LOP3.LUT R3, R6, R3, RZ, 0x3c, !PT ;  /* 0x0000000306037212 */ /* 0x000fe200078e3cff */
[----:B------:R-:W-:Y:S01]  /*1610*/  @P0 IMAD.WIDE R22, R229, 0x2, R22 ;  /* 0x00000002e5160825 */ /* 0x000fe200078e0216 */
[----:B------:R1:W-:Y:S02]  /*1620*/  @P0 LDGSTS.E.BYPASS.LTC128B.128 [R217+0x8100], [R8.64], !P5 ;  /* 0x0810000008d90fae */ /* 0x0003e4000e901d6a */
[----:B------:R-:W-:Y:S01]  /*1630*/  LOP3.LUT R2, R3, 0xfffffe00, R2, 0xf8, !PT ;  /* 0xfffffe0003027812 */ /* 0x000fe200078ef802 */
[C-C-:B------:R-:W-:Y:S01]  /*1640*/  @P2 IMAD.WIDE R6, R230.reuse, 0x2, R28.reuse ;  /* 0x00000002e6062825 */ /* 0x140fe200078e021c */
[----:B------:R3:W-:Y:S03]  /*1650*/  @P0 LDGSTS.E.BYPASS.LTC128B.128 [R217+0xb100], [R22.64], !P4 ;  /* 0x0b10000016d90fae */ /* 0x0007e6000e101d6a */
[C---:B------:R-:W-:Y:S01]  /*1660*/  @P2 IMAD.WIDE R28, R229.reuse, 0x2, R28 ;  /* 0x00000002e51c2825 */ /* 0x040fe200078e021c */
[----:B------:R1:W-:Y:S03]  /*1670*/  @P2 LDGSTS.E.BYPASS.LTC128B.128 [R217+0x9100], [R6.64], !P5 ;  /* 0x0910000006d92fae */ /* 0x0003e6000e901d6a */
[--C-:B----4-:R-:W-:Y:S01]  /*1680*/  @P1 IMAD.WIDE R10, R230, 0x2, R20.reuse ;  /* 0x00000002e60a1825 */ /* 0x110fe200078e0214 */
[----:B------:R4:W-:Y:S03]  /*1690*/  @P2 LDGSTS.E.BYPASS.LTC128B.128 [R217+0xc100], [R28.64], !P4 ;  /* 0x0c1000001cd92fae */ /* 0x0009e6000e101d6a */
[----:B------:R-:W-:Y:S01]  /*16a0*/  @P1 IMAD.WIDE R20, R229, 0x2, R20 ;  /* 0x00000002e5141825 */ /* 0x000fe200078e0214 */
[----:B------:R2:W-:Y:S03]  /*16b0*/  @P1 LDGSTS.E.BYPASS.LTC128B.128 [R217+0xa100], [R10.64], !P5 ;  /* 0x0a1000000ad91fae */ /* 0x0005e6000e901d6a */
[----:B------:R-:W-:Y:S01]  /*16c0*/  IMAD.SHL.U32 R5, R19, 0x40, RZ ;  /* 0x0000004013057824 */ /* 0x000fe200078e00ff */
[----:B------:R3:W-:Y:S01]  /*16d0*/  @P1 LDGSTS.E.BYPASS.LTC128B.128 [R217+0xd100], [R20.64], !P4 ;  /* 0x0d10000014d91fae */ /* 0x0007e2000e101d6a */
[----:B------:R-:W-:-:S02]  /*16e0*/  R2P PR, R0, 0x6 ;  /* 0x0000000600007804 */ /* 0x000fc40000000000 */
[----:B------:R-:W-:Y:S01]  /*16f0*/  LOP3.LUT P0, RZ, R19, 0x2, RZ, 0xc0, !PT ;  /* 0x0000000213ff7812 */ /* 0x000fe2000780c0ff */
[----:B------:R-:W0:Y:S01]  /*1700*/  LDGDEPBAR ;  /* 0x00000000000079af */ /* 0x000e220000000000 */
[----:B------:R-:W-:-:S04]  /*1710*/  LOP3.LUT R5, R5, 0x1c0, RZ, 0xc0, !PT ;  /* 0x000001c005057812 */ /* 0x000fc800078ec0ff */
[----:B------:R-:W-:Y:S02]  /*1720*/  LOP3.LUT R3, R5, 0x8, R4, 0xf8, !PT ;  /* 0x0000000805037812 */ /* 0x000fe400078ef804 */
[----:B------:R-:W-:Y:S01]  /*1730*/  SHF.R.U32.HI R4, RZ, 0x3, R5 ;  /* 0x00000003ff047819 */ /* 0x000fe20000011605 */
[----:B------:R-:W-:Y:S02]  /*1740*/  IMAD.MOV.U32 R5, RZ, RZ, 0x10 ;  /* 0x00000010ff057424 */ /* 0x000fe400078e00ff */
[----:B-1----:R-:W-:Y:S01]  /*1750*/  IMAD R7, R97, 0x400, R2 ;  /* 0x0000040061077824 */ /* 0x002fe200078e0202 */
[----:B------:R-:W-:Y:S02]  /*1760*/  LOP3.LUT R3, R3, R4, RZ, 0x3c, !PT ;  /* 0x0000000403037212 */ /* 0x000fe400078e3cff */
[----:B------:R-:W-:Y:S01]  /*1770*/  SEL R5, R5, 0xfffffff0, !P1 ;  /* 0xfffffff005057807 */ /* 0x000fe20004800000 */
[----:B----4-:R-:W-:Y:S01]  /*1780*/  IMAD.WIDE R28, R229, 0x2, RZ ;  /* 0x00000002e51c7825 */ /* 0x010fe200078e02ff */
[----:B------:R-:W-:-:S03]  /*1790*/  LEA R4, R7, 0x100, 0x1 ;  /* 0x0000010007047811 */ /* 0x000fc600078e08ff */
[----:B------:R-:W-:Y:S01]  /*17a0*/  IMAD R214, R214, 0x200, R3 ;  /* 0x00000200d6d67824 */ /* 0x000fe200078e0203 */
[----:B------:R-:W-:Y:S01]  /*17b0*/  SEL R3, R16, 0xffffffe0, !P2 ;  /* 0xffffffe010037807 */ /* 0x000fe20005000000 */
[----:B------:R-:W-:Y:S01]  /*17c0*/  IMAD R6, R5, 0x2, R4 ;  /* 0x0000000205067824 */ /* 0x000fe200078e0204 */
[----:B------:R-:W-:Y:S01]  /*17d0*/  LOP3.LUT P2, RZ, R19, 0x4, RZ, 0xc0, !PT ;  /* 0x0000000413ff7812 */ /* 0x000fe2000784c0ff */
[----:B------:R-:W-:Y:S01]  /*17e0*/  IMAD.SHL.U32 R7, R7, 0x2, RZ ;  /* 0x0000000207077824 */ /* 0x000fe200078e00ff */
[----:B------:R-:W-:-:S04]  /*17f0*/  DEPBAR.LE SB0, 0x1 ;  /* 0x000080400000791a */ /* 0x000fc80000000000 */
[----:B------:R-:W-:Y:S01]  /*1800*/  BAR.SYNC.DEFER_BLOCKING 0x0 ;  /* 0x0000000000007b1d */ /* 0x000fe20000010000 */
[C---:B------:R-:W-:Y:S02]  /*1810*/  IMAD R4, R3.reuse, 0x2, R4 ;  /* 0x0000000203047824 */ /* 0x040fe400078e0204 */
[----:B------:R-:W-:Y:S02]  /*1820*/  IMAD R0, R3, 0x2, R6 ;  /* 0x0000000203007824 */ /* 0x000fe400078e0206 */
[----:B------:R-:W-:-:S05]  /*1830*/  IMAD.SHL.U32 R214, R214, 0x2, RZ ;  /* 0x00000002d6d67824 */ /* 0x000fca00078e00ff */
[C---:B------:R-:W-:Y:S01]  /*1840*/  IADD3 R213, R214.reuse, 0x8120, RZ ;  /* 0x00008120d6d57810 */ /* 0x040fe20007ffe0ff */
[----:B------:R-:W-:Y:S04]  /*1850*/  LDSM.16.M88.4 R120, [R7+0x100] ;  /* 0x000100000778783b */ /* 0x000fe80000000200 */
[----:B------:R1:W-:Y:S04]  /*1860*/  LDSM.16.M88.4 R180, [R7+0x4100] ;  /* 0x0041000007b4783b */ /* 0x0003e80000000200 */
[----:B------:R-:W-:Y:S04]  /*1870*/  LDSM.16.M88.4 R144, [R6] ;  /* 0x000000000690783b */ /* 0x000fe80000000200 */
[----:B------:R-:W-:Y:S04]  /*1880*/  LDSM.16.M88.4 R184, [R6+0x4000] ;  /* 0x0040000006b8783b */ /* 0x000fe80000000200 */
[----:B------:R-:W-:Y:S04]  /*1890*/  LDSM.16.M88.4 R172, [R4] ;  /* 0x0000000004ac783b */ /* 0x000fe80000000200 */
[----:B------:R-:W-:Y:S04]  /*18a0*/  LDSM.16.M88.4 R188, [R4+0x4000] ;  /* 0x0040000004bc783b */ /* 0x000fe80000000200 */
[----:B------:R-:W-:Y:S01]  /*18b0*/  LDSM.16.M88.4 R176, [R0] ;  /* 0x0000000000b0783b */ /* 0x000fe20000000200 */
[----:B-1----:R-:W-:-:S03]  /*18c0*/  IADD3 R7, R214, 0x8100, RZ ;  /* 0x00008100d6077810 */ /* 0x002fc60007ffe0ff */
[----:B------:R1:W-:Y:S01]  /*18d0*/  LDSM.16.M88.4 R192, [R0+0x4000] ;  /* 0x0040000000c0783b */ /* 0x0003e20000000200 */
[----:B------:R-:W-:-:S03]  /*18e0*/  @P0 IADD3 R213, R7, -0x20, RZ ;  /* 0xffffffe007d50810 */ /* 0x000fc60007ffe0ff */
[----:B------:R-:W-:Y:S01]  /*18f0*/  BAR.SYNC.DEFER_BLOCKING 0x0 ;  /* 0x0000000000007b1d */ /* 0x000fe20000010000 */
[----:B------:R-:W-:Y:S01]  /*1900*/  IMAD R7, R13, c[0x0][0x208], RZ ;  /* 0x000082000d077a24 */ /* 0x000fe200078e02ff */
[C---:B------:R-:W-:Y:S02]  /*1910*/  IADD3 R207, R213.reuse, 0x800, RZ ;  /* 0x00000800d5cf7810 */ /* 0x040fe40007ffe0ff */
[C---:B------:R-:W-:Y:S02]  /*1920*/  IADD3 R206, R213.reuse, 0x1000, RZ ;  /* 0x00001000d5ce7810 */ /* 0x040fe40007ffe0ff */
[C---:B------:R-:W-:Y:S02]  /*1930*/  IADD3 R205, R213.reuse, 0x1800, RZ ;  /* 0x00001800d5cd7810 */ /* 0x040fe40007ffe0ff */
[C---:B------:R-:W-:Y:S02]  /*1940*/  IADD3 R204, R213.reuse, 0x2000, RZ ;  /* 0x00002000d5cc7810 */ /* 0x040fe40007ffe0ff */
[----:B------:R-:W-:-:S02]  /*1950*/  IADD3 R203, R213, 0x2800, RZ ;  /* 0x00002800d5cb7810 */ /* 0x000fc40007ffe0ff */
[C---:B------:R-:W-:Y:S02]  /*1960*/  IADD3 R201, R213.reuse, 0x3000, RZ ;  /* 0x00003000d5c97810 */ /* 0x040fe40007ffe0ff */
[C---:B------:R-:W-:Y:S02]  /*1970*/  IADD3 R200, R213.reuse, 0x3800, RZ ;  /* 0x00003800d5c87810 */ /* 0x040fe40007ffe0ff */
[C---:B------:R-:W-:Y:S01]  /*1980*/  IADD3 R199, R213.reuse, 0x4000, RZ ;  /* 0x00004000d5c77810 */ /* 0x040fe20007ffe0ff */
[----:B-1----:R-:W-:Y:S01]  /*1990*/  IMAD R0, R216, c[0x0][0x20c], R7 ;  /* 0x00008300d8007a24 */ /* 0x002fe200078e0207 */
[C---:B------:R-:W-:Y:S02]  /*19a0*/  IADD3 R198, R213.reuse, 0x4800, RZ ;  /* 0x00004800d5c67810 */ /* 0x040fe40007ffe0ff */
[----:B------:R-:W-:Y:S01]  /*19b0*/  IADD3 R197, R213, 0x5000, RZ ;  /* 0x00005000d5c57810 */ /* 0x000fe20007ffe0ff */
[----:B------:R-:W-:Y:S01]  /*19c0*/  IMAD.IADD R15, R15, 0x1, R0 ;  /* 0x000000010f0f7824 */ /* 0x000fe200078e0200 */
[----:B------:R-:W-:-:S04]  /*19d0*/  DEPBAR.LE SB0, 0x0 ;  /* 0x000080000000791a */ /* 0x000fc80000000000 */
[----:B------:R-:W-:Y:S01]  /*19e0*/  BAR.SYNC.DEFER_BLOCKING 0x0 ;  /* 0x0000000000007b1d */ /* 0x000fe20000010000 */
[----:B------:R-:W-:Y:S01]  /*19f0*/  IMAD.WIDE.U32 R6, R215, c[0x0][0x218], R14 ;  /* 0x00008600d7067a25 */ /* 0x000fe200078e000e */
[----:B------:R-:W-:-:S03]  /*1a00*/  IADD3 R196, R213, 0x5800, RZ ;  /* 0x00005800d5c47810 */ /* 0x000fc60007ffe0ff */
[----:B------:R-:W-:Y:S01]  /*1a10*/  IMAD R0, R12, c[0x0][0x218], RZ ;  /* 0x000086000c007a24 */ /* 0x000fe200078e02ff */
[----:B------:R-:W-:Y:S01]  /*1a20*/  IADD3 R25, P0, R6, UR38, RZ ;  /* 0x0000002606197c10 */ /* 0x000fe2000ff1e0ff */
[----:B--2---:R-:W1:Y:S04]  /*1a30*/  LDSM.16.M88.4 R8, [R214+0x8100] ;  /* 0x00810000d608783b */ /* 0x004e680000000200 */
[----:B---3--:R-:W-:Y:S04]  /*1a40*/  LDSM.16.M88.4 R20, [R213] ;  /* 0x00000000d514783b */ /* 0x008fe80000000200 */
[----:B------:R-:W2:Y:S04]  /*1a50*/  LDSM.16.M88.4 R68, [R214+0x8900] ;  /* 0x00890000d644783b */ /* 0x000ea80000000200 */
[----:B------:R-:W-:Y:S04]  /*1a60*/  LDSM.16.M88.4 R36, [R214+0xa900] ;  /* 0x00a90000d624783b */ /* 0x000fe80000000200 */
[----:B------:R-:W-:Y:S04]  /*1a70*/  LDSM.16.M88.4 R52, [R214+0x9900] ;  /* 0x00990000d634783b */ /* 0x000fe80000000200 */
[----:B------:R-:W-:Y:S04]  /*1a80*/  LDSM.16.M88.4 R60, [R214+0x9100] ;  /* 0x00910000d63c783b */ /* 0x000fe80000000200 */
[----:B------:R-:W-:Y:S04]  /*1a90*/  LDSM.16.M88.4 R44, [R214+0xa100] ;  /* 0x00a10000d62c783b */ /* 0x000fe80000000200 */
[----:B------:R-:W-:Y:S04]  /*1aa0*/  LDSM.16.M88.4 R80, [R213+0x800] ;  /* 0x00080000d550783b */ /* 0x000fe80000000200 */
[----:B------:R-:W-:Y:S04]  /*1ab0*/  LDSM.16.M88.4 R76, [R213+0x1000] ;  /* 0x00100000d54c783b */ /* 0x000fe80000000200 */
[----:B------:R-:W-:Y:S01]  /*1ac0*/  LDSM.16.M88.4 R32, [R213+0x1800] ;  /* 0x00180000d520783b */ /* 0x000fe20000000200 */
[C---:B-1----:R-:W-:Y:S07]  /*1ad0*/  HMMA.16816.F32.BF16 R12, R120.reuse, R8, RZ ;  /* 0x00000008780c723c */ /* 0x042fee00000418ff */
[----:B------:R-:W-:Y:S01]  /*1ae0*/  IMAD R9, R215, c[0x0][0x21c], R0 ;  /* 0x00008700d7097a24 */ /* 0x000fe200078e0200 */
[----:B--2---:R-:W-:Y:S04]  /*1af0*/  HMMA.16816.F32.BF16 R72, R120, R68, RZ ;  /* 0x000000447848723c */ /* 0x004fe800000418ff */
[----:B------:R-:W-:-:S02]  /*1b00*/  IADD3.X R6, R7, UR10, R9, P0, !PT ;  /* 0x0000000a07067c10 */ /* 0x000fc400087fe409 */
[C---:B------:R-:W-:Y:S02]  /*1b10*/  LEA R26, P0, R25.reuse, c[0x0][0x1f8], 0x1 ;  /* 0x00007e00191a7a11 */ /* 0x040fe400078008ff */
[----:B------:R-:W-:Y:S02]  /*1b20*/  HMMA.16816.F32.BF16 R8, R120, R10, RZ ;  /* 0x0000000a7808723c */ /* 0x000fe400000418ff */
[----:B------:R-:W-:Y:S01]  /*1b30*/  LEA.HI.X R25, R25, c[0x0][0x1fc], R6, 0x1, P0 ;  /* 0x00007f0019197a11 */ /* 0x000fe200000f0c06 */
[----:B------:R-:W1:Y:S01]  /*1b40*/  SHFL.IDX PT, R27, R26, RZ, 0x181f ;  /* 0x00181fff1a1b7589 */ /* 0x000e6200000e0000 */
[----:B------:R-:W-:-:S03]  /*1b50*/  IMAD.WIDE R6, R230, 0x2, RZ ;  /* 0x00000002e6067825 */ /* 0x000fc600078e02ff */
[----:B------:R-:W2:Y:S01]  /*1b60*/  SHFL.IDX PT, R86, R26, 0x1, 0x181f ;  /* 0x00381f001a567f89 */ /* 0x000ea200000e0000 */
[----:B------:R-:W-:Y:S03]  /*1b70*/  HMMA.16816.F32.BF16 R12, R144, R20, R12 ;  /* 0x00000014900c723c */ /* 0x000fe6000004180c */
[----:B------:R-:W3:Y:S04]  /*1b80*/  SHFL.IDX PT, R18, R25, RZ, 0x181f ;  /* 0x00181fff19127589 */ /* 0x000ee800000e0000 */
[----:B------:R4:W4:Y:S01]  /*1b90*/  SHFL.IDX PT, R84, R26, 0x2, 0x181f ;  /* 0x00581f001a547f89 */ /* 0x00092200000e0000 */
[----:B------:R-:W-:Y:S03]  /*1ba0*/  HMMA.16816.F32.BF16 R68, R120, R70, RZ ;  /* 0x000000467844723c */ /* 0x000fe600000418ff */
[----:B------:R-:W4:Y:S04]  /*1bb0*/  SHFL.IDX PT, R0, R25, 0x1, 0x181f ;  /* 0x00381f0019007f89 */ /* 0x000f2800000e0000 */
[----:B------:R-:W4:Y:S01]  /*1bc0*/  SHFL.IDX PT, R4, R25, 0x2, 0x181f ;  /* 0x00581f0019047f89 */ /* 0x000f2200000e0000 */
[----:B------:R-:W-:Y:S01]  /*1bd0*/  HMMA.16816.F32.BF16 R8, R144, R22, R8 ;  /* 0x000000169008723c */ /* 0x000fe20000041808 */
[----:B-1----:R-:W-:-:S02]  /*1be0*/  IADD3 R40, P1, R27, R6, RZ ;  /* 0x000000061b287210 */ /* 0x002fc40007f3e0ff */
[----:B--2---:R-:W-:-:S05]  /*1bf0*/  IADD3 R20, P6, R6, R86, RZ ;  /* 0x0000005606147210 */ /* 0x004fca0007fde0ff */
[----:B------:R-:W-:Y:S01]  /*1c00*/  HMMA.16816.F32.BF16 R56, R120, R52, RZ ;  /* 0x000000347838723c */ /* 0x000fe200000418ff */
[----:B---3--:R-:W-:Y:S01]  /*1c10*/  IMAD.X R41, R18, 0x1, R7, P1 ;  /* 0x0000000112297824 */ /* 0x008fe200008e0607 */
[----:B----4-:R-:W-:Y:S02]  /*1c20*/  IADD3 R26, P0, R27, R28, RZ ;  /* 0x0000001c1b1a7210 */ /* 0x010fe40007f1e0ff */
[----:B------:R-:W-:-:S04]  /*1c30*/  IADD3 R6, P1, R6, R84, RZ ;  /* 0x0000005406067210 */ /* 0x000fc80007f3e0ff */
[C---:B------:R-:W-:Y:S01]  /*1c40*/  HMMA.16816.F32.BF16 R52, R120.reuse, R54, RZ ;  /* 0x000000367834723c */ /* 0x040fe200000418ff */
[C---:B------:R-:W-:Y:S01]  /*1c50*/  IMAD.X R21, R7.reuse, 0x1, R0, P6 ;  /* 0x0000000107157824 */ /* 0x040fe200030e0600 */
[----:B------:R-:W-:Y:S01]  /*1c60*/  ISETP.GE.AND P6, PT, R230, c[0x0][0x1d4], PT ;  /* 0x00007500e6007a0c */ /* 0x000fe20003fc6270 */
[----:B------:R-:W-:Y:S01]  /*1c70*/  IMAD.X R27, R18, 0x1, R29, P0 ;  /* 0x00000001121b7824 */ /* 0x000fe200000e061d */
[C---:B------:R-:W-:Y:S01]  /*1c80*/  IADD3 R84, P0, R28.reuse, R84, RZ ;  /* 0x000000541c547210 */ /* 0x040fe20007f1e0ff */
[--C-:B------:R-:W-:Y:S01]  /*1c90*/  IMAD.X R7, R7, 0x1, R4.reuse, P1 ;  /* 0x0000000107077824 */ /* 0x100fe200008e0604 */
[----:B------:R-:W-:Y:S02]  /*1ca0*/  IADD3 R86, P1, R28, R86, RZ ;  /* 0x000000561c567210 */ /* 0x000fe40007f3e0ff */
[----:B------:R-:W-:Y:S01]  /*1cb0*/  HMMA.16816.F32.BF16 R64, R120, R60, RZ ;  /* 0x0000003c7840723c */ /* 0x000fe200000418ff */
[C---:B------:R-:W-:Y:S01]  /*1cc0*/  IMAD.X R85, R29.reuse, 0x1, R4, P0 ;  /* 0x000000011d557824 */ /* 0x040fe200000e0604 */
[----:B------:R-:W-:Y:S01]  /*1cd0*/  ISETP.LT.OR P0, PT, R24, 0x1, P6 ;  /* 0x000000011800780c */ /* 0x000fe20003701670 */
[----:B------:R-:W-:Y:S01]  /*1ce0*/  IMAD.X R87, R29, 0x1, R0, P1 ;  /* 0x000000011d577824 */ /* 0x000fe200008e0600 */
[----:B------:R-:W-:Y:S01]  /*1cf0*/  ISETP.GE.AND P1, PT, R17, c[0x0][0x1d4], PT ;  /* 0x0000750011007a0c */ /* 0x000fe20003f26270 */
[----:B------:R-:W-:Y:S01]  /*1d00*/  LDSM.16.M88.4 R28, [R213+0x2000] ;  /* 0x00200000d51c783b */ /* 0x000fe20000000200 */
[----:B------:R-:W-:-:S02]  /*1d10*/  SEL R0, R16, 0xffffffe0, !P2 ;  /* 0xffffffe010007807 */ /* 0x000fc40005000000 */
[C---:B------:R-:W-:Y:S01]  /*1d20*/  HMMA.16816.F32.BF16 R48, R120.reuse, R44, RZ ;  /* 0x0000002c7830723c */ /* 0x040fe200000418ff */
[----:B------:R-:W-:Y:S01]  /*1d30*/  ISETP.LT.OR P2, PT, R24, 0x1, P1 ;  /* 0x000000011800780c */ /* 0x000fe20000f41670 */
[----:B------:R-:W1:Y:S01]  /*1d40*/  LDSM.16.M88.4 R16, [R213+0x2800] ;  /* 0x00280000d510783b */ /* 0x000e620000000200 */
[C---:B------:R-:W-:Y:S02]  /*1d50*/  IMAD R211, R0.reuse, 0x2, R214 ;  /* 0x0000000200d37824 */ /* 0x040fe400078e02d6 */
[----:B------:R-:W-:Y:S02]  /*1d60*/  IMAD R202, R0, 0x2, R213 ;  /* 0x0000000200ca7824 */ /* 0x000fe400078e02d5 */
[----:B------:R-:W-:Y:S01]  /*1d70*/  @!PT LDS RZ, [RZ] ;  /* 0x00000000fffff984 */ /* 0x000fe20000000800 */
[----:B------:R-:W-:Y:S01]  /*1d80*/  @!PT LDS RZ, [RZ] ;  /* 0x00000000fffff984 */ /* 0x000fe20000000800 */
[----:B------:R-:W-:Y:S01]  /*1d90*/  @!PT LDS RZ, [RZ] ;  /* 0x00000000fffff984 */ /* 0x000fe20000000800 */
[----:B------:R2:W-:Y:S01]  /*1da0*/  LDGSTS.E.BYPASS.LTC128B.128 [R217+0x100], [R40.64], !P0 ;  /* 0x0010000028d97fae */ /* 0x0005e2000c101d6a */
[C---:B------:R-:W-:Y:S01]  /*1db0*/  ISETP.LT.OR P0, PT, R24.reuse, 0x21, P6 ;  /* 0x000000211800780c */ /* 0x040fe20003701670 */
[----:B------:R-:W-:Y:S01]  /*1dc0*/  HMMA.16816.F32.BF16 R60, R120, R62, RZ ;  /* 0x0000003e783c723c */ /* 0x000fe200000418ff */
[----:B------:R-:W-:-:S04]  /*1dd0*/  ISETP.LT.OR P6, PT, R24, 0x41, P6 ;  /* 0x000000411800780c */ /* 0x000fc800037c1670 */
[----:B------:R3:W-:Y:S01]  /*1de0*/  LDGSTS.E.BYPASS.LTC128B.128 [R217+0x3100], [R26.64], !P2 ;  /* 0x031000001ad97fae */ /* 0x0007e2000d101d6a */
[C---:B------:R-:W-:Y:S02]  /*1df0*/  ISETP.LT.OR P2, PT, R24.reuse, 0x21, P1 ;  /* 0x000000211800780c */ /* 0x040fe40000f41670 */
[----:B------:R-:W-:Y:S01]  /*1e00*/  ISETP.LT.OR P1, PT, R24, 0x41, P1 ;  /* 0x000000411800780c */ /* 0x000fe20000f21670 */
[----:B------:R-:W-:Y:S03]  /*1e10*/  HMMA.16816.F32.BF16 R44, R120, R46, RZ ;  /* 0x0000002e782c723c */ /* 0x000fe600000418ff */
[----:B------:R4:W-:Y:S01]  /*1e20*/  LDGSTS.E.BYPASS.LTC128B.128 [R217+0x1100], [R20.64], !P0 ;  /* 0x0110000014d97fae */ /* 0x0009e2000c101d6a */
[----:B------:R-:W-:-:S04]  /*1e30*/  PLOP3.LUT P0, PT, PT, PT, UP2, 0x80, 0x0 ;  /* 0x000000000000781c */ /* 0x000fc80003f0f028 */
[C---:B------:R-:W-:Y:S02]  /*1e40*/  HMMA.16816.F32.BF16 R72, R144.reuse, R80, R72 ;  /* 0x000000509048723c */ /* 0x040fe40000041848 */
[----:B------:R1:W-:Y:S04]  /*1e50*/  LDGSTS.E.BYPASS.LTC128B.128 [R217+0x4100], [R86.64], !P2 ;  /* 0x0410000056d97fae */ /* 0x0003e8000d101d6a */
[----:B------:R1:W-:Y:S02]  /*1e60*/  LDGSTS.E.BYPASS.LTC128B.128 [R217+0x2100], [R6.64], !P6 ;  /* 0x0210000006d97fae */ /* 0x0003e4000f101d6a */
[----:B------:R-:W-:Y:S02]  /*1e70*/  HMMA.16816.F32.BF16 R68, R144, R82, R68 ;  /* 0x000000529044723c */ /* 0x000fe40000041844 */
[----:B------:R1:W-:Y:S01]  /*1e80*/  LDGSTS.E.BYPASS.LTC128B.128 [R217+0x5100], [R84.64], !P1 ;  /* 0x0510000054d97fae */ /* 0x0003e2000c901d6a */
[----:B------:R-:W-:-:S03]  /*1e90*/  ISETP.GT.AND P1, PT, R218, 0x5f, PT ;  /* 0x0000005fda00780c */ /* 0x000fc60003f24270 */
[----:B------:R-:W-:Y:S02]  /*1ea0*/  LDSM.16.M88.4 R92, [R211+0x9900] ;  /* 0x00990000d35c783b */ /* 0x000fe40000000200 */
[C---:B--2---:R-:W-:Y:S02]  /*1eb0*/  HMMA.16816.F32.BF16 R40, R120.reuse, R36, RZ ;  /* 0x000000247828723c */ /* 0x044fe400000418ff */
[----:B---3--:R-:W-:Y:S04]  /*1ec0*/  LDSM.16.M88.4 R24, [R211+0x8100] ;  /* 0x00810000d318783b */ /* 0x008fe80000000200 */
[----:B------:R-:W-:Y:S02]  /*1ed0*/  LDSM.16.M88.4 R88, [R211+0xa100] ;  /* 0x00a10000d358783b */ /* 0x000fe40000000200 */
[----:B------:R-:W-:Y:S02]  /*1ee0*/  HMMA.16816.F32.BF16 R36, R120, R38, RZ ;  /* 0x000000267824723c */ /* 0x000fe400000418ff */
[----:B----4-:R-:W2:Y:S04]  /*1ef0*/  LDSM.16.M88.4 R20, [R211+0x8900] ;  /* 0x00890000d314783b */ /* 0x010ea80000000200 */
[----:B------:R-:W-:Y:S02]  /*1f00*/  LDSM.16.M88.4 R80, [R202] ;  /* 0x00000000ca50783b */ /* 0x000fe40000000200 */
[C---:B------:R-:W-:Y:S02]  /*1f10*/  HMMA.16816.F32.BF16 R56, R144.reuse, R32, R56 ;  /* 0x000000209038723c */ /* 0x040fe40000041838 */
[----:B------:R-:W0:Y:S04]  /*1f20*/  LDGDEPBAR ;  /* 0x00000000000079af */ /* 0x000e280000000000 */
[----:B-1----:R-:W-:Y:S02]  /*1f30*/  LDSM.16.M88.4 R84, [R211+0xa900] ;  /* 0x00a90000d354783b */ /* 0x002fe40000000200 */
[C---:B------:R-:W-:Y:S08]  /*1f40*/  HMMA.16816.F32.BF16 R40, R144.reuse, R16, R40 ;  /* 0x000000109028723c */ /* 0x040ff00000041828 */
[C---:B------:R-:W-:Y:S01]  /*1f50*/  HMMA.16816.F32.BF16 R36, R144.reuse, R18, R36 ;  /* 0x000000129024723c */ /* 0x040fe20000041824 */
[----:B------:R-:W1:Y:S07]  /*1f60*/  LDSM.16.M88.4 R16, [R211+0x9100] ;  /* 0x00910000d310783b */ /* 0x000e6e0000000200 */
[C---:B------:R-:W-:Y:S01]  /*1f70*/  HMMA.16816.F32.BF16 R52, R144.reuse, R34, R52 ;  /* 0x000000229034723c */ /* 0x040fe20000041834 */
[----:B------:R-:W-:Y:S07]  /*1f80*/  LDSM.16.M88.4 R32, [R202+0x1000] ;  /* 0x00100000ca20783b */ /* 0x000fee0000000200 */
[C---:B------:R-:W-:Y:S08]  /*1f90*/  HMMA.16816.F32.BF16 R64, R144.reuse, R76, R64 ;  /* 0x0000004c9040723c */ /* 0x040ff00000041840 */
[C---:B------:R-:W-:Y:S01]  /*1fa0*/  HMMA.16816.F32.BF16 R60, R144.reuse, R78, R60 ;  /* 0x0000004e903c723c */ /* 0x040fe2000004183c */
[----:B------:R-:W-:Y:S07]  /*1fb0*/  LDSM.16.M88.4 R76, [R202+0x800] ;  /* 0x00080000ca4c783b */ /* 0x000fee0000000200 */
[C---:B------:R-:W-:Y:S08]  /*1fc0*/  HMMA.16816.F32.BF16 R48, R144.reuse, R28, R48 ;  /* 0x0000001c9030723c */ /* 0x040ff00000041830 */
[----:B------:R-:W-:Y:S01]  /*1fd0*/  HMMA.16816.F32.BF16 R44, R144, R30, R44 ;  /* 0x0000001e902c723c */ /* 0x000fe2000004182c */
[----:B------:R-:W3:Y:S07]  /*1fe0*/  LDSM.16.M88.4 R28, [R202+0x1800] ;  /* 0x00180000ca1c783b */ /* 0x000eee0000000200 */
[C---:B--2---:R-:W-:Y:S08]  /*1ff0*/  HMMA.16816.F32.BF16 R72, R172.reuse, R20, R72 ;  /* 0x00000014ac48723c */ /* 0x044ff00000041848 */
[C---:B------:R-:W-:Y:S01]  /*2000*/  HMMA.16816.F32.BF16 R68, R172.reuse, R22, R68 ;  /* 0x00000016ac44723c */ /* 0x040fe20000041844 */
[----:B------:R-:W2:Y:S07]  /*2010*/  LDSM.16.M88.4 R20, [R202+0x2800] ;  /* 0x00280000ca14783b */ /* 0x000eae0000000200 */
[C---:B------:R-:W-:Y:S08]  /*2020*/  HMMA.16816.F32.BF16 R12, R172.reuse, R24, R12 ;  /* 0x00000018ac0c723c */ /* 0x040ff0000004180c */
[C---:B------:R-:W-:Y:S01]  /*2030*/  HMMA.16816.F32.BF16 R8, R172.reuse, R26, R8 ;  /* 0x0000001aac08723c */ /* 0x040fe20000041808 */
[----:B------:R-:W4:Y:S07]  /*2040*/  LDSM.16.M88.4 R24, [R202+0x2000] ;  /* 0x00200000ca18783b */ /* 0x000f2e0000000200 */
[C---:B------:R-:W-:Y:S08]  /*2050*/  HMMA.16816.F32.BF16 R56, R172.reuse, R92, R56 ;  /* 0x0000005cac38723c */ /* 0x040ff00000041838 */
[C---:B------:R-:W-:Y:S01]  /*2060*/  HMMA.16816.F32.BF16 R52, R172.reuse, R94, R52 ;  /* 0x0000005eac34723c */ /* 0x040fe20000041834 */
[----:B------:R-:W-:Y:S07]  /*2070*/  LDSM.16.M88.4 R92, [R214+0xb900] ;  /* 0x00b90000d65c783b */ /* 0x000fee0000000200 */
[C---:B-1----:R-:W-:Y:S08]  /*2080*/  HMMA.16816.F32.BF16 R64, R172.reuse, R16, R64 ;  /* 0x00000010ac40723c */ /* 0x042ff00000041840 */
[C---:B------:R-:W-:Y:S01]  /*2090*/  HMMA.16816.F32.BF16 R60, R172.reuse, R18, R60 ;  /* 0x00000012ac3c723c */ /* 0x040fe2000004183c */
[----:B------:R-:W1:Y:S07]  /*20a0*/  LDSM.16.M88.4 R16, [R214+0xb100] ;  /* 0x00b10000d610783b */ /* 0x000e6e0000000200 */
[C---:B------:R-:W-:Y:S08]  /*20b0*/  HMMA.16816.F32.BF16 R40, R172.reuse, R84, R40 ;  /* 0x00000054ac28723c */ /* 0x040ff00000041828 */
[C---:B------:R-:W-:Y:S01]  /*20c0*/  HMMA.16816.F32.BF16 R36, R172.reuse, R86, R36 ;  /* 0x00000056ac24723c */ /* 0x040fe20000041824 */
[----:B------:R-:W1:Y:S07]  /*20d0*/  LDSM.16.M88.4 R84, [R214+0xc900] ;  /* 0x00c90000d654783b */ /* 0x000e6e0000000200 */
[C---:B------:R-:W-:Y:S08]  /*20e0*/  HMMA.16816.F32.BF16 R48, R172.reuse, R88, R48 ;  /* 0x00000058ac30723c */ /* 0x040ff00000041830 */
[----:B------:R-:W-:Y:S01]  /*20f0*/  HMMA.16816.F32.BF16 R44, R172, R90, R44 ;  /* 0x0000005aac2c723c */ /* 0x000fe2000004182c */
[----:B------:R-:W1:Y:S07]  /*2100*/  LDSM.16.M88.4 R88, [R214+0xc100] ;  /* 0x00c10000d658783b */ /* 0x000e6e0000000200 */
[C---:B------:R-:W-:Y:S08]  /*2110*/  HMMA.16816.F32.BF16 R12, R176.reuse, R80, R12 ;  /* 0x00000050b00c723c */ /* 0x040ff0000004180c */
[C---:B------:R-:W-:Y:S01]  /*2120*/  HMMA.16816.F32.BF16 R8, R176.reuse, R82, R8 ;  /* 0x00000052b008723c */ /* 0x040fe20000041808 */
[----:B------:R-:W1:Y:S07]  /*2130*/  LDSM.16.M88.4 R80, [R214+0xd100] ;  /* 0x00d10000d650783b */ /* 0x000e6e0000000200 */
[C---:B---3--:R-:W-:Y:S08]  /*2140*/  HMMA.16816.F32.BF16 R56, R176.reuse, R28, R56 ;  /* 0x0000001cb038723c */ /* 0x048ff00000041838 */
[C---:B------:R-:W-:Y:S01]  /*2150*/  HMMA.16816.F32.BF16 R52, R176.reuse, R30, R52 ;  /* 0x0000001eb034723c */ /* 0x040fe20000041834 */
[----:B------:R-:W-:Y:S07]  /*2160*/  LDSM.16.M88.4 R28, [R213+0x3800] ;  /* 0x00380000d51c783b */ /* 0x000fee0000000200 */
[C---:B------:R-:W-:Y:S08]  /*2170*/  HMMA.16816.F32.BF16 R72, R176.reuse, R76, R72 ;  /* 0x0000004cb048723c */ /* 0x040ff00000041848 */
[C---:B------:R-:W-:Y:S01]  /*2180*/  HMMA.16816.F32.BF16 R68, R176.reuse, R78, R68 ;  /* 0x0000004eb044723c */ /* 0x040fe20000041844 */
[----:B------:R-:W3:Y:S07]  /*2190*/  LDSM.16.M88.4 R76, [R214+0xd900] ;  /* 0x00d90000d64c783b */ /* 0x000eee0000000200 */
[C---:B--2---:R-:W-:Y:S08]  /*21a0*/  HMMA.16816.F32.BF16 R40, R176.reuse, R20, R40 ;  /* 0x00000014b028723c */ /* 0x044ff00000041828 */
[C---:B------:R-:W-:Y:S01]  /*21b0*/  HMMA.16816.F32.BF16 R36, R176.reuse, R22, R36 ;  /* 0x00000016b024723c */ /* 0x040fe20000041824 */
[----:B------:R-:W2:Y:S07]  /*21c0*/  LDSM.16.M88.4 R20, [R213+0x4800] ;  /* 0x00480000d514783b */ /* 0x000eae0000000200 */
[C---:B------:R-:W-:Y:S08]  /*21d0*/  HMMA.16816.F32.BF16 R64, R176.reuse, R32, R64 ;  /* 0x00000020b040723c */ /* 0x040ff00000041840 */
[C---:B------:R-:W-:Y:S01]  /*21e0*/  HMMA.16816.F32.BF16 R60, R176.reuse, R34, R60 ;  /* 0x00000022b03c723c */ /* 0x040fe2000004183c */
[----:B------:R-:W2:Y:S07]  /*21f0*/  LDSM.16.M88.4 R32, [R213+0x3000] ;  /* 0x00300000d520783b */ /* 0x000eae0000000200 */
[C---:B----4-:R-:W-:Y:S08]  /*2200*/  HMMA.16816.F32.BF16 R48, R176.reuse, R24, R48 ;  /* 0x00000018b030723c */ /* 0x050ff00000041830 */
[----:B------:R-:W-:Y:S01]  /*2210*/  HMMA.16816.F32.BF16 R44, R176, R26, R44 ;  /* 0x0000001ab02c723c */ /* 0x000fe2000004182c */
[----:B------:R-:W4:Y:S07]  /*2220*/  LDSM.16.M88.4 R24, [R213+0x4000] ;  /* 0x00400000d518783b */ /* 0x000f2e0000000200 */
[C---:B-1----:R-:W-:Y:S08]  /*2230*/  HMMA.16816.F32.BF16 R12, R180.reuse, R16, R12 ;  /* 0x00000010b40c723c */ /* 0x042ff0000004180c */
[C---:B------:R-:W-:Y:S01]  /*2240*/  HMMA.16816.F32.BF16 R8, R180.reuse, R18, R8 ;  /* 0x00000012b408723c */ /* 0x040fe20000041808 */
[----:B------:R-:W1:Y:S07]  /*2250*/  LDSM.16.M88.4 R16, [R213+0x5000] ;  /* 0x00500000d510783b */ /* 0x000e6e0000000200 */
[C---:B------:R-:W-:Y:S08]  /*2260*/  HMMA.16816.F32.BF16 R56, R180.reuse, R84, R56 ;  /* 0x00000054b438723c */ /* 0x040ff00000041838 */
[C---:B------:R-:W-:Y:S01]  /*2270*/  HMMA.16816.F32.BF16 R52, R180.reuse, R86, R52 ;  /* 0x00000056b434723c */ /* 0x040fe20000041834 */
[----:B------:R-:W1:Y:S07]  /*2280*/  LDSM.16.M88.4 R84, [R213+0x5800] ;  /* 0x00580000d554783b */ /* 0x000e6e0000000200 */
[C---:B------:R-:W-:Y:S08]  /*2290*/  HMMA.16816.F32.BF16 R72, R180.reuse, R92, R72 ;  /* 0x0000005cb448723c */ /* 0x040ff00000041848 */
[C---:B------:R-:W-:Y:S08]  /*22a0*/  HMMA.16816.F32.BF16 R68, R180.reuse, R94, R68 ;  /* 0x0000005eb444723c */ /* 0x040ff00000041844 */
[C---:B------:R-:W-:Y:S08]  /*22b0*/  HMMA.16816.F32.BF16 R64, R180.reuse, R88, R64 ;  /* 0x00000058b440723c */ /* 0x040ff00000041840 */
[C---:B------:R-:W-:Y:S01]  /*22c0*/  HMMA.16816.F32.BF16 R60, R180.reuse, R90, R60 ;  /* 0x0000005ab43c723c */ /* 0x040fe2000004183c */
[----:B------:R-:W-:Y:S07]  /*22d0*/  LDSM.16.M88.4 R88, [R202+0x3000] ;  /* 0x00300000ca58783b */ /* 0x000fee0000000200 */
[C---:B------:R-:W-:Y:S08]  /*22e0*/  HMMA.16816.F32.BF16 R48, R180.reuse, R80, R48 ;  /* 0x00000050b430723c */ /* 0x040ff00000041830 */
[C---:B------:R-:W-:Y:S08]  /*22f0*/  HMMA.16816.F32.BF16 R44, R180.reuse, R82, R44 ;  /* 0x00000052b42c723c */ /* 0x040ff0000004182c */
[C---:B---3--:R-:W-:Y:S01]  /*2300*/  HMMA.16816.F32.BF16 R80, R180.reuse, R76, R40 ;  /* 0x0000004cb450723c */ /* 0x048fe20000041828 */
[----:B------:R-:W3:Y:S07]  /*2310*/  LDSM.16.M88.4 R40, [R211+0xb100] ;  /* 0x00b10000d328783b */ /* 0x000eee0000000200 */
[----:B------:R-:W-:Y:S01]  /*2320*/  HMMA.16816.F32.BF16 R76, R180, R78, R36 ;  /* 0x0000004eb44c723c */ /* 0x000fe20000041824 */
[----:B------:R-:W1:Y:S07]  /*2330*/  LDSM.16.M88.4 R36, [R211+0xb900] ;  /* 0x00b90000d324783b */ /* 0x000e6e0000000200 */
[C---:B--2---:R-:W-:Y:S08]  /*2340*/  HMMA.16816.F32.BF16 R56, R184.reuse, R20, R56 ;  /* 0x00000014b838723c */ /* 0x044ff00000041838 */
[C---:B------:R-:W-:Y:S01]  /*2350*/  HMMA.16816.F32.BF16 R52, R184.reuse, R22, R52 ;  /* 0x00000016b834723c */ /* 0x040fe20000041834 */
[----:B------:R-:W2:Y:S07]  /*2360*/  LDSM.16.M88.4 R20, [R211+0xc900] ;  /* 0x00c90000d314783b */ /* 0x000eae0000000200 */
[C---:B------:R-:W-:Y:S08]  /*2370*/  HMMA.16816.F32.BF16 R12, R184.reuse, R32, R12 ;  /* 0x00000020b80c723c */ /* 0x040ff0000004180c */
[C---:B------:R-:W-:Y:S01]  /*2380*/  HMMA.16816.F32.BF16 R8, R184.reuse, R34, R8 ;  /* 0x00000022b808723c */ /* 0x040fe20000041808 */
[----:B------:R-:W-:Y:S07]  /*2390*/  LDSM.16.M88.4 R32, [R202+0x4800] ;  /* 0x00480000ca20783b */ /* 0x000fee0000000200 */
[C---:B------:R-:W-:Y:S08]  /*23a0*/  HMMA.16816.F32.BF16 R72, R184.reuse, R28, R72 ;  /* 0x0000001cb848723c */ /* 0x040ff00000041848 */
[C---:B------:R-:W-:Y:S01]  /*23b0*/  HMMA.16816.F32.BF16 R68, R184.reuse, R30, R68 ;  /* 0x0000001eb844723c */ /* 0x040fe20000041844 */
[----:B------:R-:W-:Y:S07]  /*23c0*/  LDSM.16.M88.4 R28, [R211+0xd900] ;  /* 0x00d90000d31c783b */ /* 0x000fee0000000200 */
[C---:B----4-:R-:W-:Y:S08]  /*23d0*/  HMMA.16816.F32.BF16 R64, R184.reuse, R24, R64 ;  /* 0x00000018b840723c */ /* 0x050ff00000041840 */
[C---:B------:R-:W-:Y:S01]  /*23e0*/  HMMA.16816.F32.BF16 R60, R184.reuse, R26, R60 ;  /* 0x0000001ab83c723c */ /* 0x040fe2000004183c */
[----:B------:R-:W4:Y:S07]  /*23f0*/  LDSM.16.M88.4 R24, [R211+0xc100] ;  /* 0x00c10000d318783b */ /* 0x000f2e0000000200 */
[C---:B-1----:R-:W-:Y:S08]  /*2400*/  HMMA.16816.F32.BF16 R48, R184.reuse, R16, R48 ;  /* 0x00000010b830723c */ /* 0x042ff00000041830 */
[C---:B------:R-:W-:Y:S01]  /*2410*/  HMMA.16816.F32.BF16 R44, R184.reuse, R18, R44 ;  /* 0x00000012b82c723c */ /* 0x040fe2000004182c */
[----:B------:R-:W1:Y:S07]  /*2420*/  LDSM.16.M88.4 R16, [R211+0xd100] ;  /* 0x00d10000d310783b */ /* 0x000e6e0000000200 */
[C---:B------:R-:W-:Y:S08]  /*2430*/  HMMA.16816.F32.BF16 R80, R184.reuse, R84, R80 ;  /* 0x00000054b850723c */ /* 0x040ff00000041850 */
[----:B------:R-:W-:Y:S01]  /*2440*/  HMMA.16816.F32.BF16 R76, R184, R86, R76 ;  /* 0x00000056b84c723c */ /* 0x000fe2000004184c */
[----:B------:R-:W1:Y:S07]  /*2450*/  LDSM.16.M88.4 R84, [R202+0x3800] ;  /* 0x00380000ca54783b */ /* 0x000e6e0000000200 */
[C---:B---3--:R-:W-:Y:S08]  /*2460*/  HMMA.16816.F32.BF16 R12, R188.reuse, R40, R12 ;  /* 0x00000028bc0c723c */ /* 0x048ff0000004180c */
[C---:B------:R-:W-:Y:S01]  /*2470*/  HMMA.16816.F32.BF16 R8, R188.reuse, R42, R8 ;  /* 0x0000002abc08723c */ /* 0x040fe20000041808 */
[----:B------:R-:W3:Y:S07]  /*2480*/  LDSM.16.M88.4 R40, [R202+0x4000] ;  /* 0x00400000ca28783b */ /* 0x000eee0000000200 */
[C---:B------:R-:W-:Y:S08]  /*2490*/  HMMA.16816.F32.BF16 R72, R188.reuse, R36, R72 ;  /* 0x00000024bc48723c */ /* 0x040ff00000041848 */
[C---:B------:R-:W-:Y:S01]  /*24a0*/  HMMA.16816.F32.BF16 R68, R188.reuse, R38, R68 ;  /* 0x00000026bc44723c */ /* 0x040fe20000041844 */
[----:B------:R-:W3:Y:S07]  /*24b0*/  LDSM.16.M88.4 R36, [R202+0x5000] ;  /* 0x00500000ca24783b */ /* 0x000eee0000000200 */
[C---:B--2---:R-:W-:Y:S08]  /*24c0*/  HMMA.16816.F32.BF16 R56, R188.reuse, R20, R56 ;  /* 0x00000014bc38723c */ /* 0x044ff00000041838 */
[----:B------:R-:W-:Y:S01]  /*24d0*/  HMMA.16816.F32.BF16 R52, R188, R22, R52 ;  /* 0x00000016bc34723c */ /* 0x000fe20000041834 */
[----:B------:R-:W2:Y:S01]  /*24e0*/  LDSM.16.M88.4 R20, [R202+0x5800] ;  /* 0x00580000ca14783b */ /* 0x000ea20000000200 */
[----:B------:R-:W-:-:S06]  /*24f0*/  DEPBAR.LE SB0, 0x0 ;  /* 0x000080000000791a */ /* 0x000fcc0000000000 */
[C---:B----4-:R-:W-:Y:S08]  /*2500*/  HMMA.16816.F32.BF16 R64, R188.reuse, R24, R64 ;  /* 0x00000018bc40723c */ /* 0x050ff00000041840 */
[C---:B------:R-:W-:Y:S08]  /*2510*/  HMMA.16816.F32.BF16 R60, R188.reuse, R26, R60 ;  /* 0x0000001abc3c723c */ /* 0x040ff0000004183c */
        /* <DEDUP_REMOVED lines=8> */
[C---:B---3--:R-:W-:Y:S08]  /*25a0*/  HMMA.16816.F32.BF16 R64, R192.reuse, R40, R64 ;  /* 0x00000028c040723c */ /* 0x048ff00000041840 */
[C---:B------:R-:W-:Y:S08]  /*25b0*/  HMMA.16816.F32.BF16 R60, R192.reuse, R42, R60 ;  /* 0x0000002ac03c723c */ /* 0x040ff0000004183c */
[C---:B------:R-:W-:Y:S08]  /*25c0*/  HMMA.16816.F32.BF16 R56, R192.reuse, R32, R56 ;  /* 0x00000020c038723c */ /* 0x040ff00000041838 */
[C---:B------:R-:W-:Y:S08]  /*25d0*/  HMMA.16816.F32.BF16 R52, R192.reuse, R34, R52 ;  /* 0x00000022c034723c */ /* 0x040ff00000041834 */
[C---:B------:R-:W-:Y:S07]  /*25e0*/  HMMA.16816.F32.BF16 R48, R192.reuse, R36, R48 ;  /* 0x00000024c030723c */ /* 0x040fee0000041830 */
[----:B------:R-:W-:Y:S01]  /*25f0*/  SHF.R.S32.HI R37, RZ, 0x1f, R230 ;  /* 0x0000001fff257819 */ /* 0x000fe200000114e6 */
[C---:B------:R-:W-:Y:S08]  /*2600*/  HMMA.16816.F32.BF16 R44, R192.reuse, R38, R44 ;  /* 0x00000026c02c723c */ /* 0x040ff0000004182c */
[C---:B--2---:R-:W-:Y:S08]  /*2610*/  HMMA.16816.F32.BF16 R80, R192.reuse, R20, R80 ;  /* 0x00000014c050723c */ /* 0x044ff00000041850 */
[----:B------:R-:W-:Y:S01]  /*2620*/  HMMA.16816.F32.BF16 R76, R192, R22, R76 ;  /* 0x00000016c04c723c */ /* 0x000fe2000004184c */
[----:B------:R-:W-:Y:S06]  /*2630*/  BAR.SYNC.DEFER_BLOCKING 0x0 ;  /* 0x0000000000007b1d */ /* 0x000fec0000010000 */
[----:B------:R-:W-:Y:S05]  /*2640*/  @!P0 BRA `(.L_x_166) ;  /* 0x000003d000008947 */ /* 0x000fea0003800000 */
[----:B------:R-:W-:Y:S01]  /*2650*/  IADD3 R216, R218, UR13, R219 ;  /* 0x0000000ddad87c10 */ /* 0x000fe2000fffe0db */
[----:B------:R-:W-:-:S03]  /*2660*/  IMAD.MOV.U32 R215, RZ, RZ, RZ ;  /* 0x000000ffffd77224 */ /* 0x000fc600078e00ff */
        /* <DEDUP_REMOVED lines=8> */
[----:B------:R-:W2:Y:S01]  /*26f0*/  @!P1 LDG.E R215, [R6.64] ;  /* 0x0000002a06d79981 */ /* 0x000ea2000c1e1900 */
[----:B------:R-:W-:Y:S01]  /*2700*/  IMAD.MOV R17, RZ, RZ, -R0 ;  /* 0x000000ffff117224 */ /* 0x000fe200078e0a00 */
[----:B------:R-:W-:Y:S01]  /*2710*/  SEL R18, RZ, 0x10, P5 ;  /* 0x00000010ff127807 */ /* 0x000fe20002800000 */
[----:B------:R-:W-:Y:S01]  /*2720*/  IMAD.SHL.U32 R4, R230, 0x2, RZ ;  /* 0x00000002e6047824 */ /* 0x000fe200078e00ff */
[----:B------:R-:W-:Y:S01]  /*2730*/  IADD3 R22, -R231, 0x10, RZ ;  /* 0x00000010e7167810 */ /* 0x000fe20007ffe1ff */
[----:B------:R-:W-:Y:S01]  /*2740*/  IMAD R216, R17, c[0x0][0x2b8], R216 ;  /* 0x0000ae0011d87a24 */ /* 0x000fe200078e02d8 */
[----:B------:R-:W-:Y:S02]  /*2750*/  IADD3 R24, -R18, 0x10, RZ ;  /* 0x0000001012187810 */ /* 0x000fe40007ffe1ff */
[----:B------:R-:W-:Y:S01]  /*2760*/  LOP3.LUT R22, R22, 0xf, RZ, 0xc0, !PT ;  /* 0x0000000f16167812 */ /* 0x000fe200078ec0ff */
[----:B------:R-:W-:Y:S01]  /*2770*/  IMAD.WIDE.U32 R16, R216, c[0x0][0x1e0], RZ ;  /* 0x00007800d8107a25 */ /* 0x000fe200078e00ff */
[----:B------:R-:W-:-:S02]  /*2780*/  SHF.R.S32.HI R19, RZ, 0x1f, R216 ;  /* 0x0000001fff137819 */ /* 0x000fc400000114d8 */
[----:B------:R-:W-:-:S03]  /*2790*/  LOP3.LUT R24, R24, 0xf, RZ, 0xc0, !PT ;  /* 0x0000000f18187812 */ /* 0x000fc600078ec0ff */
[----:B------:R-:W-:-:S04]  /*27a0*/  IMAD R19, R19, c[0x0][0x1e0], RZ ;  /* 0x0000780013137a24 */ /* 0x000fc800078e02ff */
        /* <DEDUP_REMOVED lines=8> */
[----:B------:R-:W-:Y:S02]  /*2830*/  LEA R6, P0, R26, c[0x0][0x1c8], 0x1 ;  /* 0x000072001a067a11 */ /* 0x000fe400078008ff */
[----:B------:R-:W-:Y:S02]  /*2840*/  SHF.L.U64.HI R0, R230, 0x1, R37 ;  /* 0x00000001e6007819 */ /* 0x000fe40000010225 */
[----:B------:R-:W-:Y:S01]  /*2850*/  LEA.HI.X R26, R26, c[0x0][0x1cc], R7, 0x1, P0 ;  /* 0x000073001a1a7a11 */ /* 0x000fe200000f0c07 */
[----:B------:R-:W1:Y:S01]  /*2860*/  SHFL.IDX PT, R23, R6, 0x2, 0x181f ;  /* 0x00581f0006177f89 */ /* 0x000e6200000e0000 */
[----:B------:R-:W-:-:S03]  /*2870*/  IMAD.SHL.U32 R7, R229, 0x2, RZ ;  /* 0x00000002e5077824 */ /* 0x000fc600078e00ff */
[----:B------:R-:W2:Y:S04]  /*2880*/  SHFL.IDX PT, R17, R26, 0x2, 0x181f ;  /* 0x00581f001a117f89 */ /* 0x000ea800000e0000 */
[----:B------:R-:W-:Y:S04]  /*2890*/  SHFL.IDX PT, R20, R6, RZ, 0x181f ;  /* 0x00181fff06147589 */ /* 0x000fe800000e0000 */
[----:B------:R3:W4:Y:S04]  /*28a0*/  SHFL.IDX PT, R16, R6, 0x1, 0x181f ;  /* 0x00381f0006107f89 */ /* 0x00072800000e0000 */
[----:B------:R-:W-:Y:S04]  /*28b0*/  SHFL.IDX PT, R21, R26, RZ, 0x181f ;  /* 0x00181fff1a157589 */ /* 0x000fe800000e0000 */
[----:B------:R5:W5:Y:S01]  /*28c0*/  SHFL.IDX PT, R19, R26, 0x1, 0x181f ;  /* 0x00381f001a137f89 */ /* 0x000b6200000e0000 */
[----:B-1----:R-:W-:-:S04]  /*28d0*/  IADD3 R24, P2, P0, R24, R23, R4 ;  /* 0x0000001718187210 */ /* 0x002fc8000785e004 */
[----:B--2---:R-:W-:Y:S02]  /*28e0*/  IADD3.X R25, RZ, R17, R0, P2, P0 ;  /* 0x00000011ff197210 */ /* 0x004fe400017e0400 */
[----:B------:R-:W-:Y:S02]  /*28f0*/  IADD3 R22, P2, P0, R22, R23, R7 ;  /* 0x0000001716167210 */ /* 0x000fe4000785e007 */
[----:B---3--:R-:W-:-:S04]  /*2900*/  SHF.L.U64.HI R6, R229, 0x1, R232 ;  /* 0x00000001e5067819 */ /* 0x008fc800000102e8 */
[----:B------:R-:W-:Y:S02]  /*2910*/  IADD3.X R23, RZ, R17, R6, P2, P0 ;  /* 0x00000011ff177210 */ /* 0x000fe400017e0406 */
[-C--:B----4-:R-:W-:Y:S02]  /*2920*/  IADD3 R28, P0, R16, R4.reuse, RZ ;  /* 0x00000004101c7210 */ /* 0x090fe40007f1e0ff */
[C---:B-----5:R-:W-:Y:S02]  /*2930*/  IADD3 R26, P6, R20.reuse, R4, RZ ;  /* 0x00000004141a7210 */ /* 0x060fe40007fde0ff */
[-C--:B------:R-:W-:Y:S01]  /*2940*/  IADD3 R20, P2, R20, R7.reuse, RZ ;  /* 0x0000000714147210 */ /* 0x080fe20007f5e0ff */
[--C-:B------:R-:W-:Y:S01]  /*2950*/  IMAD.X R29, R19, 0x1, R0.reuse, P0 ;  /* 0x00000001131d7824 */ /* 0x100fe200000e0600 */
[----:B------:R-:W-:Y:S01]  /*2960*/  ISETP.NE.U32.AND P0, PT, R231, RZ, PT ;  /* 0x000000ffe700720c */ /* 0x000fe20003f05070 */
[C---:B------:R-:W-:Y:S01]  /*2970*/  IMAD.X R27, R21.reuse, 0x1, R0, P6 ;  /* 0x00000001151b7824 */ /* 0x040fe200030e0600 */
[----:B------:R-:W-:Y:S01]  /*2980*/  IADD3 R16, P6, R16, R7, RZ ;  /* 0x0000000710107210 */ /* 0x000fe20007fde0ff */
[----:B------:R-:W-:Y:S01]  /*2990*/  IMAD.X R21, R21, 0x1, R6, P2 ;  /* 0x0000000115157824 */ /* 0x000fe200010e0606 */
[----:B------:R-:W-:-:S02]  /*29a0*/  ISETP.NE.U32.AND P2, PT, R18, RZ, PT ;  /* 0x000000ff1200720c */ /* 0x000fc40003f45070 */
[----:B------:R1:W-:Y:S01]  /*29b0*/  LDGSTS.E.BYPASS.LTC128B.128 [R217+0x8100], [R26.64], !P5 ;  /* 0x081000001ad97fae */ /* 0x0003e2000e901d6a */
[----:B------:R-:W-:-:S03]  /*29c0*/  IMAD.X R17, R19, 0x1, R6, P6 ;  /* 0x0000000113117824 */ /* 0x000fc600030e0606 */
[----:B------:R1:W-:Y:S04]  /*29d0*/  LDGSTS.E.BYPASS.LTC128B.128 [R217+0xb100], [R20.64], !P4 ;  /* 0x0b10000014d97fae */ /* 0x0003e8000e101d6a */
[----:B------:R1:W-:Y:S04]  /*29e0*/  LDGSTS.E.BYPASS.LTC128B.128 [R217+0x9100], [R28.64], !P5 ;  /* 0x091000001cd97fae */ /* 0x0003e8000e901d6a */
[----:B------:R1:W-:Y:S04]  /*29f0*/  LDGSTS.E.BYPASS.LTC128B.128 [R217+0xc100], [R16.64], !P4 ;  /* 0x0c10000010d97fae */ /* 0x0003e8000e101d6a */
[----:B------:R1:W-:Y:S04]  /*2a00*/  LDGSTS.E.BYPASS.LTC128B.128.ZFILL [R217+0xa100], [R24.64], P2 ;  /* 0x0a10000018d97fae */ /* 0x0003e80009141d6a */
[----:B------:R1:W-:Y:S02]  /*2a10*/  LDGSTS.E.BYPASS.LTC128B.128.ZFILL [R217+0xd100], [R22.64], P0 ;  /* 0x0d10000016d97fae */ /* 0x0003e40008141d6a */
.L_x_166:
[----:B-1----:R-:W-:Y:S01]  /*2a20*/  SHF.R.S32.HI R16, RZ, 0x1f, R97 ;  /* 0x0000001fff107819 */ /* 0x002fe20000011461 */
[----:B------:R-:W-:Y:S01]  /*2a30*/  FMUL.FTZ R0, R8, c[0x0][0x320] ;  /* 0x0000c80008007a20 */ /* 0x000fe20000410000 */
[-C--:B------:R-:W-:Y:S01]  /*2a40*/  LEA.HI R99, R99, R96.reuse, RZ, 0x2 ;  /* 0x0000006063637211 */ /* 0x080fe200078f10ff */
[----:B------:R-:W-:Y:S01]  /*2a50*/  FMUL.FTZ R4, R9, c[0x0][0x320] ;  /* 0x0000c80009047a20 */ /* 0x000fe20000410000 */
[----:B------:R-:W-:Y:S01]  /*2a60*/  LOP3.LUT R17, R98, 0xffffffe0, RZ, 0xc0, !PT ;  /* 0xffffffe062117812 */ /* 0x000fe200078ec0ff */
[----:B------:R-:W-:Y:S01]  /*2a70*/  FMUL.FTZ R9, R72, c[0x0][0x320] ;  /* 0x0000c80048097a20 */ /* 0x000fe20000410000 */
[----:B------:R-:W-:Y:S01]  /*2a80*/  LEA.HI R16, R16, R97, RZ, 0x3 ;  /* 0x0000006110107211 */ /* 0x000fe200078f18ff */
[----:B------:R-:W-:Y:S01]  /*2a90*/  FMUL.FTZ R6, R73, c[0x0][0x320] ;  /* 0x0000c80049067a20 */ /* 0x000fe20000410000 */
[----:B------:R-:W-:Y:S01]  /*2aa0*/  LOP3.LUT R99, R99, 0xfffffffc, RZ, 0xc0, !PT ;  /* 0xfffffffc63637812 */ /* 0x000fe200078ec0ff */
[----:B------:R-:W-:Y:S01]  /*2ab0*/  FMUL.FTZ R7, R68, c[0x0][0x320] ;  /* 0x0000c80044077a20 */ /* 0x000fe20000410000 */
[----:B------:R-:W-:Y:S01]  /*2ac0*/  IADD3 R17, -R17, R96, RZ ;  /* 0x0000006011117210 */ /* 0x000fe20007ffe1ff */
[----:B------:R-:W-:Y:S01]  /*2ad0*/  FMUL.FTZ R8, R69, c[0x0][0x320] ;  /* 0x0000c80045087a20 */ /* 0x000fe20000410000 */
[----:B------:R-:W-:Y:S01]  /*2ae0*/  LOP3.LUT R16, R16, 0xffffff8, RZ, 0xc0, !PT ;  /* 0x0ffffff810107812 */ /* 0x000fe200078ec0ff */
[----:B------:R-:W-:Y:S01]  /*2af0*/  IMAD.IADD R99, R96, 0x1, -R99 ;  /* 0x0000000160637824 */ /* 0x000fe200078e0a63 */
[----:B------:R-:W-:Y:S01]  /*2b00*/  SHF.R.S32.HI R18, RZ, 0x1f, R17 ;  /* 0x0000001fff127819 */ /* 0x000fe20000011411 */
[----:B------:R-:W-:Y:S01]  /*2b10*/  FMUL.FTZ R32, R64, c[0x0][0x320] ;  /* 0x0000c80040207a20 */ /* 0x000fe20000410000 */
[----:B------:R-:W-:Y:S01]  /*2b20*/  IADD3 R97, R97, -R16, RZ ;  /* 0x8000001061617210 */ /* 0x000fe20007ffe0ff */
[----:B------:R-:W-:Y:S01]  /*2b30*/  FMUL.FTZ R30, R65, c[0x0][0x320] ;  /* 0x0000c800411e7a20 */ /* 0x000fe20000410000 */
[----:B------:R-:W-:Y:S01]  /*2b40*/  LEA.HI R16, R18, R17, RZ, 0x2 ;  /* 0x0000001112107211 */ /* 0x000fe200078f10ff */
[----:B------:R-:W-:Y:S01]  /*2b50*/  FMUL.FTZ R28, R60, c[0x0][0x320] ;  /* 0x0000c8003c1c7a20 */ /* 0x000fe20000410000 */
[----:B------:R-:W-:Y:S01]  /*2b60*/  LEA.HI R18, R99, R99, RZ, 0x1 ;  /* 0x0000006363127211 */ /* 0x000fe200078f08ff */
[----:B------:R-:W-:Y:S01]  /*2b70*/  FMUL.FTZ R12, R12, c[0x0][0x320] ;  /* 0x0000c8000c0c7a20 */ /* 0x000fe20000410000 */
[----:B------:R-:W-:Y:S01]  /*2b80*/  LEA.HI.SX32 R20, R16, UR15, 0x1e ;  /* 0x0000000f10147c11 */ /* 0x000fe2000f8ff2ff */
[----:B------:R-:W-:Y:S01]  /*2b90*/  FMUL.FTZ R61, R61, c[0x0][0x320] ;  /* 0x0000c8003d3d7a20 */ /* 0x000fe20000410000 */
[----:B------:R-:W-:Y:S01]  /*2ba0*/  LOP3.LUT R18, R18, 0x1ffffffe, RZ, 0xc0, !PT ;  /* 0x1ffffffe12127812 */ /* 0x000fe200078ec0ff */
[----:B------:R-:W-:Y:S01]  /*2bb0*/  FMUL.FTZ R56, R56, c[0x0][0x320] ;  /* 0x0000c80038387a20 */ /* 0x000fe20000410000 */
[----:B------:R-:W-:Y:S01]  /*2bc0*/  PLOP3.LUT P2, PT, PT, PT, UP1, 0x80, 0x0 ;  /* 0x000000000000781c */ /* 0x000fe20003f4f018 */
[----:B------:R-:W-:Y:S01]  /*2bd0*/  IMAD R20, R97, 0x10, R20 ;  /* 0x0000001061147824 */ /* 0x000fe200078e0214 */
[----:B------:R-:W-:Y:S01]  /*2be0*/  IADD3 R99, R99, -R18, RZ ;  /* 0x8000001263637210 */ /* 0x000fe20007ffe0ff */
[----:B------:R-:W-:Y:S01]  /*2bf0*/  FMUL.FTZ R57, R57, c[0x0][0x320] ;  /* 0x0000c80039397a20 */ /* 0x000fe20000410000 */
[----:B------:R-:W-:Y:S01]  /*2c00*/  PLOP3.LUT P0, PT, PT, PT, UP1, 0x80, 0x0 ;  /* 0x000000000000781c */ /* 0x000fe20003f0f018 */
[----:B------:R-:W-:Y:S01]  /*2c10*/  FMUL.FTZ R52, R52, c[0x0][0x320] ;  /* 0x0000c80034347a20 */ /* 0x000fe20000410000 */
[----:B------:R-:W1:Y:S01]  /*2c20*/  MUFU.TANH R0, R0 ;  /* 0x0000000000007308 */ /* 0x000e620000002400 */
[----:B------:R-:W-:Y:S01]  /*2c30*/  IMAD R220, R99, 0x8, R20 ;  /* 0x0000000863dc7824 */ /* 0x000fe200078e0214 */
[----:B------:R-:W-:Y:S01]  /*2c40*/  MOV R20, UR18 ;  /* 0x0000001200147c02 */ /* 0x000fe20008000f00 */
[----:B------:R-:W-:Y:S01]  /*2c50*/  FMUL.FTZ R53, R53, c[0x0][0x320] ;  /* 0x0000c80035357a20 */ /* 0x000fe20000410000 */
[----:B------:R-:W-:Y:S01]  /*2c60*/  ULDC UR13, c[0x0][0x324] ;  /* 0x0000c900000d7ab9 */ /* 0x000fe20000000800 */
[----:B------:R-:W-:Y:S01]  /*2c70*/  FMUL.FTZ R48, R48, c[0x0][0x320] ;  /* 0x0000c80030307a20 */ /* 0x000fe20000410000 */
[----:B------:R-:W-:Y:S01]  /*2c80*/  MOV R19, R220 ;  /* 0x000000dc00137202 */ /* 0x000fe20000000f00 */
[----:B------:R-:W-:Y:S01]  /*2c90*/  @P2 IMAD.HI.U32 R18, R220, c[0x0][0x2c8], RZ ;  /* 0x0000b200dc122a27 */ /* 0x000fe200078e00ff */
[----:B------:R-:W2:Y:S01]  /*2ca0*/  MUFU.TANH R4, R4 ;  /* 0x0000000400047308 */ /* 0x000ea20000002400 */
[----:B------:R-:W-:Y:S01]  /*2cb0*/  ULDC UR16, c[0x0][0x1d0] ;  /* 0x0000740000107ab9 */ /* 0x000fe20000000800 */
[----:B------:R-:W0:Y:S01]  /*2cc0*/  LDGDEPBAR ;  /* 0x00000000000079af */ /* 0x000e220000000000 */
[----:B------:R-:W-:Y:S01]  /*2cd0*/  FMUL.FTZ R49, R49, c[0x0][0x320] ;  /* 0x0000c80031317a20 */ /* 0x000fe20000410000 */
[----:B------:R-:W-:Y:S01]  /*2ce0*/  @P0 SHF.R.U32.HI R19, RZ, c[0x0][0x2cc], R18 ;  /* 0x0000b300ff130a19 */ /* 0x000fe20000011612 */
[----:B------:R-:W-:Y:S01]  /*2cf0*/  FMUL.FTZ R44, R44, c[0x0][0x320] ;  /* 0x0000c8002c2c7a20 */ /* 0x000fe20000410000 */
[----:B------:R-:W-:Y:S01]  /*2d00*/  LOP3.LUT R18, R16, 0x7ffffffc, RZ, 0xc0, !PT ;  /* 0x7ffffffc10127812 */ /* 0x000fe200078ec0ff */
[----:B------:R-:W-:Y:S01]  /*2d10*/  FMUL.FTZ R45, R45, c[0x0][0x320] ;  /* 0x0000c8002d2d7a20 */ /* 0x000fe20000410000 */
[----:B------:R-:W-:Y:S01]  /*2d20*/  PLOP3.LUT P0, PT, PT, PT, UP0, 0x40, 0x0 ;  /* 0x000000000000781c */ /* 0x000fe20003f0e808 */
[----:B------:R-:W3:Y:S01]  /*2d30*/  SHFL.IDX PT, R16, R19, RZ, 0x1c1f ;  /* 0x001c1fff13107589 */ /* 0x000ee200000e0000 */
[----:B------:R-:W-:Y:S01]  /*2d40*/  FMUL.FTZ R80, R80, c[0x0][0x320] ;  /* 0x0000c80050507a20 */ /* 0x000fe20000410000 */
[----:B------:R-:W4:Y:S01]  /*2d50*/  MUFU.TANH R9, R9 ;  /* 0x0000000900097308 */ /* 0x000f220000002400 */
[----:B------:R-:W-:Y:S01]  /*2d60*/  IMAD.IADD R221, R17, 0x1, -R18 ;  /* 0x0000000111dd7824 */ /* 0x000fe200078e0a12 */
[----:B------:R-:W-:Y:S01]  /*2d70*/  UIMAD UR16, UR8, UR16, UR4 ;  /* 0x00000010081072a4 */ /* 0x000fe2000f8e0204 */
[----:B------:R-:W-:Y:S01]  /*2d80*/  FMUL.FTZ R81, R81, c[0x0][0x320] ;  /* 0x0000c80051517a20 */ /* 0x000fe20000410000 */
[----:B------:R-:W-:Y:S01]  /*2d90*/  ULOP3.LUT UR13, URZ, UR13, URZ, 0x33, !UPT ;  /* 0x0000000d3f0d7292 */ /* 0x000fe2000f8e333f */
[----:B------:R-:W-:-:S02]  /*2da0*/  IMAD.SHL.U32 R221, R221, 0x2, RZ ;  /* 0x00000002dddd7824 */ /* 0x000fc400078e00ff */
[----:B------:R-:W-:Y:S01]  /*2db0*/  FMUL.FTZ R76, R76, c[0x0][0x320] ;  /* 0x0000c8004c4c7a20 */ /* 0x000fe20000410000 */
[----:B------:R-:W1:Y:S01]  /*2dc0*/  MUFU.TANH R6, R6 ;  /* 0x0000000600067308 */ /* 0x000e620000002400 */
[----:B------:R-:W-:Y:S01]  /*2dd0*/  FMUL.FTZ R77, R77, c[0x0][0x320] ;  /* 0x0000c8004d4d7a20 */ /* 0x000fe20000410000 */
[----:B------:R-:W-:Y:S01]  /*2de0*/  IADD3 R21, -R221, 0x1, R20 ;  /* 0x00000001dd157810 */ /* 0x000fe20007ffe114 */
[----:B------:R-:W-:Y:S01]  /*2df0*/  FMUL.FTZ R13, R13, c[0x0][0x320] ;  /* 0x0000c8000d0d7a20 */ /* 0x000fe20000410000 */
[----:B------:R-:W-:Y:S02]  /*2e00*/  IADD3 R20, -R221, UR16, RZ ;  /* 0x00000010dd147c10 */ /* 0x000fe4000fffe1ff */
[----:B------:R-:W-:Y:S02]  /*2e10*/  IADD3 R21, R21, -c[0x0][0x168], RZ ;  /* 0x80005a0015157a10 */ /* 0x000fe40007ffe0ff */
[----:B------:R-:W1:Y:S02]  /*2e20*/  MUFU.TANH R7, R7 ;  /* 0x0000000700077308 */ /* 0x000e640000002400 */
[----:B------:R-:W-:-:S02]  /*2e30*/  IADD3 R22, R21, c[0x0][0x328], RZ ;  /* 0x0000ca0015167a10 */ /* 0x000fc40007ffe0ff */
[----:B------:R-:W-:Y:S02]  /*2e40*/  IADD3 R21, R21, UR13, RZ ;  /* 0x0000000d15157c10 */ /* 0x000fe4000fffe0ff */
[-C--:B---3--:R-:W-:Y:S02]  /*2e50*/  IADD3 R17, R22, R16.reuse, RZ ;  /* 0x0000001016117210 */ /* 0x088fe40007ffe0ff */
[----:B------:R-:W3:Y:S01]  /*2e60*/  MUFU.TANH R8, R8 ;  /* 0x0000000800087308 */ /* 0x000ee20000002400 */
[----:B------:R-:W-:Y:S02]  /*2e70*/  IADD3 R23, R21, R16, RZ ;  /* 0x0000001015177210 */ /* 0x000fe40007ffe0ff */
[----:B------:R-:W-:-:S05]  /*2e80*/  IMNMX R24, R17, R20, PT ;  /* 0x0000001411187217 */ /* 0x000fca0003800200 */
[----:B------:R-:W1:Y:S08]  /*2e90*/  MUFU.TANH R32, R32 ;  /* 0x0000002000207308 */ /* 0x000e700000002400 */
        /* <DEDUP_REMOVED lines=16> */
[----:B------:R5:W1:Y:S02]  /*2fa0*/  MUFU.TANH R18, R13 ;  /* 0x0000000d00127308 */ /* 0x000a640000002400 */
[----:B-----5:R-:W-:Y:S01]  /*2fb0*/  IADD3 R13, -R221, UR4, RZ ;  /* 0x00000004dd0d7c10 */ /* 0x020fe2000fffe1ff */
[----:B------:R-:W-:Y:S05]  /*2fc0*/  @P0 BRA `(.L_x_167) ;  /* 0x0000015000000947 */ /* 0x000fea0003800000 */
[----:B-1234-:R-:W-:Y:S01]  /*2fd0*/  IMAD.U32 R17, RZ, RZ, UR11 ;  /* 0x0000000bff117e24 */ /* 0x01efe2000f8e00ff */
[----:B------:R-:W-:Y:S04]  /*2fe0*/  BSSY B0, `(.L_x_168) ;  /* 0x000000f000007945 */ /* 0x000fe80003800000 */
[----:B------:R-:W-:-:S04]  /*2ff0*/  IADD3 R26, R17, -c[0x0][0x168], R16 ;  /* 0x80005a00111a7a10 */ /* 0x000fc80007ffe010 */
[----:B------:R-:W-:-:S13]  /*3000*/  ISETP.GT.AND P0, PT, R26, -0x1, PT ;  /* 0xffffffff1a00780c */ /* 0x000fda0003f04270 */
[----:B------:R-:W-:Y:S05]  /*3010*/  @P0 BRA `(.L_x_169) ;  /* 0x0000007000000947 */ /* 0x000fea0003800000 */
[----:B------:R-:W-:Y:S01]  /*3020*/  IMAD.MOV.U32 R16, RZ, RZ, c[0x0][0x32c] ;  /* 0x0000cb00ff107624 */ /* 0x000fe200078e00ff */
[----:B------:R-:W-:-:S04]  /*3030*/  LOP3.LUT R26, RZ, R26, RZ, 0x33, !PT ;  /* 0x0000001aff1a7212 */ /* 0x000fc800078e33ff */
[----:B------:R-:W-:-:S13]  /*3040*/  ISETP.NE.AND P0, PT, R16, 0x1, PT ;  /* 0x000000011000780c */ /* 0x000fda0003f05270 */
[----:B------:R-:W-:-:S05]  /*3050*/  @P0 IMAD.HI.U32 R16, R26, c[0x0][0x330], RZ ;  /* 0x0000cc001a100a27 */ /* 0x000fca00078e00ff */
[----:B------:R-:W-:-:S04]  /*3060*/  @P0 SHF.R.U32.HI R26, RZ, c[0x0][0x334], R16 ;  /* 0x0000cd00ff1a0a19 */ /* 0x000fc80000011610 */
[----:B------:R-:W-:Y:S01]  /*3070*/  LOP3.LUT R26, RZ, R26, RZ, 0x33, !PT ;  /* 0x0000001aff1a7212 */ /* 0x000fe200078e33ff */
[----:B------:R-:W-:Y:S05]  /*3080*/  BRA `(.L_x_170) ;  /* 0x0000004000007947 */ /* 0x000fea0003800000 */
.L_x_169:
[----:B------:R-:W-:-:S04]  /*3090*/  MOV R16, c[0x0][0x32c] ;  /* 0x0000cb0000107a02 */ /* 0x000fc80000000f00 */
[----:B------:R-:W-:-:S13]  /*30a0*/  ISETP.NE.AND P0, PT, R16, 0x1, PT ;  /* 0x000000011000780c */ /* 0x000fda0003f05270 */
[----:B------:R-:W-:-:S05]  /*30b0*/  @P0 IMAD.HI.U32 R16, R26, c[0x0][0x330], RZ ;  /* 0x0000cc001a100a27 */ /* 0x000fca00078e00ff */
[----:B------:R-:W-:Y:S02]  /*30c0*/  @P0 SHF.R.U32.HI R26, RZ, c[0x0][0x334], R16 ;  /* 0x0000cd00ff1a0a19 */ /* 0x000fe40000011610 */
.L_x_170:
[----:B------:R-:W-:Y:S05]  /*30d0*/  BSYNC B0 ;  /* 0x0000000000007941 */ /* 0x000fea0003800000 */
.L_x_168:
[----:B------:R-:W-:-:S05]  /*30e0*/  IMAD R26, R26, c[0x0][0x32c], R13 ;  /* 0x0000cb001a1a7a24 */ /* 0x000fca00078e020d */
[----:B------:R-:W-:Y:S02]  /*30f0*/  IADD3 R17, R26, c[0x0][0x32c], RZ ;  /* 0x0000cb001a117a10 */ /* 0x000fe40007ffe0ff */
[----:B------:R-:W-:Y:S02]  /*3100*/  IMNMX R23, R23, R26, !PT ;  /* 0x0000001a17177217 */ /* 0x000fe40007800200 */
[----:B------:R-:W-:Y:S02]  /*3110*/  IMNMX R24, R24, R17, PT ;  /* 0x0000001118187217 */ /* 0x000fe40003800200 */
.L_x_167:
[----:B-1234-:R-:W-:Y:S01]  /*3120*/  UISETP.GE.AND UP2, UPT, UR4, 0x2, UPT ;  /* 0x000000020400788c */ /* 0x01efe2000bf46270 */
[----:B------:R1:W2:Y:S01]  /*3130*/  SHFL.IDX PT, R27, R19, 0x1, 0x1c1f ;  /* 0x003c1f00131b7f89 */ /* 0x0002a200000e0000 */
[----:B------:R-:W-:Y:S01]  /*3140*/  UISETP.GE.AND UP3, UPT, UR4, 0x1, UPT ;  /* 0x000000010400788c */ /* 0x000fe2000bf66270 */
[----:B------:R-:W-:Y:S01]  /*3150*/  FMUL.FTZ R14, R14, c[0x0][0x320] ;  /* 0x0000c8000e0e7a20 */ /* 0x000fe20000410000 */
[----:B------:R-:W-:Y:S01]  /*3160*/  UISETP.GE.AND UP4, UPT, UR4, 0x9, UPT ;  /* 0x000000090400788c */ /* 0x000fe2000bf86270 */
[----:B------:R-:W-:Y:S01]  /*3170*/  FMUL.FTZ R31, R10, c[0x0][0x320] ;  /* 0x0000c8000a1f7a20 */ /* 0x000fe20000410000 */
[----:B------:R-:W-:Y:S01]  /*3180*/  PLOP3.LUT P6, PT, PT, PT, UP2, 0x40, 0x0 ;  /* 0x000000000000781c */ /* 0x000fe20003fce828 */
[----:B------:R-:W-:Y:S01]  /*3190*/  UP2UR UR33, UPR, URZ, 0x4 ;  /* 0x000000043f217883 */ /* 0x000fe20008000000 */
[----:B------:R-:W-:Y:S01]  /*31a0*/  PLOP3.LUT P0, PT, PT, PT, UP3, 0x40, 0x0 ;  /* 0x000000000000781c */ /* 0x000fe20003f0e838 */
[----:B------:R-:W-:Y:S01]  /*31b0*/  UP2UR UR34, UPR, URZ, 0x8 ;  /* 0x000000083f227883 */ /* 0x000fe20008000000 */
[C---:B------:R-:W-:Y:S01]  /*31c0*/  ISETP.GT.AND P6, PT, R23.reuse, 0x1, P6 ;  /* 0x000000011700780c */ /* 0x040fe200037c4270 */
[----:B------:R-:W-:Y:S01]  /*31d0*/  UISETP.GE.AND UP2, UPT, UR4, 0x11, UPT ;  /* 0x000000110400788c */ /* 0x000fe2000bf46270 */
[C---:B------:R-:W-:Y:S01]  /*31e0*/  ISETP.GT.AND P0, PT, R23.reuse, RZ, P0 ;  /* 0x000000ff1700720c */ /* 0x040fe20000704270 */
[----:B------:R-:W-:Y:S01]  /*31f0*/  UISETP.GE.AND UP3, UPT, UR4, 0xa, UPT ;  /* 0x0000000a0400788c */ /* 0x000fe2000bf66270 */
[----:B------:R-:W-:Y:S01]  /*3200*/  PLOP3.LUT P2, PT, PT, PT, UP4, 0x40, 0x0 ;  /* 0x000000000000781c */ /* 0x000fe20003f4e848 */
[----:B------:R-:W-:Y:S01]  /*3210*/  UP2UR UR30, UPR, URZ, 0x4 ;  /* 0x000000043f1e7883 */ /* 0x000fe20008000000 */
[C---:B------:R-:W-:Y:S01]  /*3220*/  ISETP.LT.OR P6, PT, R24.reuse, 0x2, P6 ;  /* 0x000000021800780c */ /* 0x040fe200037c1670 */
[----:B------:R3:W4:Y:S01]  /*3230*/  MUFU.TANH R25, R14 ;  /* 0x0000000e00197308 */ /* 0x0007220000002400 */
[----:B------:R-:W-:Y:S01]  /*3240*/  ISETP.LT.OR P0, PT, R24, 0x1, P0 ;  /* 0x000000011800780c */ /* 0x000fe20000701670 */
[----:B------:R-:W-:Y:S01]  /*3250*/  UP2UR UR32, UPR, URZ, 0x10 ;  /* 0x000000103f207883 */ /* 0x000fe20008000000 */
[C---:B------:R-:W-:Y:S01]  /*3260*/  ISETP.GT.AND P2, PT, R23.reuse, 0x8, P2 ;  /* 0x000000081700780c */ /* 0x040fe20001744270 */
[----:B------:R-:W-:Y:S01]  /*3270*/  UISETP.GE.AND UP4, UPT, UR4, 0x52, UPT ;  /* 0x000000520400788c */ /* 0x000fe2000bf86270 */
[----:B------:R-:W-:Y:S01]  /*3280*/  FSEL R18, R18, -INF , !P6 ;  /* 0xff80000012127808 */ /* 0x000fe20007000000 */
[----:B------:R-:W-:Y:S01]  /*3290*/  UISETP.GE.AND UP6, UPT, UR4, 0x4a, UPT ;  /* 0x0000004a0400788c */ /* 0x000fe2000bfc6270 */
[----:B-1----:R-:W-:Y:S01]  /*32a0*/  FSEL R19, R12, -INF , !P0 ;  /* 0xff8000000c137808 */ /* 0x002fe20004000000 */
[----:B------:R-:W-:Y:S01]  /*32b0*/  UISETP.GE.AND UP5, UPT, UR4, 0x51, UPT ;  /* 0x000000510400788c */ /* 0x000fe2000bfa6270 */
[----:B------:R-:W-:Y:S01]  /*32c0*/  PLOP3.LUT P6, PT, PT, PT, UP2, 0x40, 0x0 ;  /* 0x000000000000781c */ /* 0x000fe20003fce828 */
[----:B------:R-:W-:Y:S01]  /*32d0*/  UISETP.GE.AND UP2, UPT, UR4, 0x12, UPT ;  /* 0x000000120400788c */ /* 0x000fe2000bf46270 */
[----:B------:R-:W-:Y:S01]  /*32e0*/  PLOP3.LUT P0, PT, PT, PT, UP3, 0x40, 0x0 ;  /* 0x000000000000781c */ /* 0x000fe20003f0e838 */
[----:B------:R-:W-:Y:S01]  /*32f0*/  UP2UR UR31, UPR, URZ, 0x8 ;  /* 0x000000083f1f7883 */ /* 0x000fe20008000000 */
[----:B------:R-:W-:Y:S01]  /*3300*/  ISETP.LT.OR P2, PT, R24, 0x9, P2 ;  /* 0x000000091800780c */ /* 0x000fe20001741670 */
[----:B------:R-:W-:Y:S01]  /*3310*/  UP2UR UR29, UPR, URZ, 0x4 ;  /* 0x000000043f1d7883 */ /* 0x000fe20008000000 */
[----:B------:R-:W-:Y:S01]  /*3320*/  ISETP.GT.AND P0, PT, R23, 0x9, P0 ;  /* 0x000000091700780c */ /* 0x000fe20000704270 */
[----:B------:R-:W-:Y:S01]  /*3330*/  FMUL.FTZ R17, R70, c[0x0][0x320] ;  /* 0x0000c80046117a20 */ /* 0x000fe20000410000 */
[----:B---3--:R-:W-:Y:S01]  /*3340*/  FSEL R14, R0, -INF , !P2 ;  /* 0xff800000000e7808 */ /* 0x008fe20005000000 */
[----:B------:R-:W-:Y:S01]  /*3350*/  FMUL.FTZ R16, R71, c[0x0][0x320] ;  /* 0x0000c80047107a20 */ /* 0x000fe20000410000 */
[----:B------:R-:W-:Y:S01]  /*3360*/  PLOP3.LUT P2, PT, PT, PT, UP2, 0x40, 0x0 ;  /* 0x000000000000781c */ /* 0x000fe20003f4e828 */
[----:B------:R-:W-:Y:S01]  /*3370*/  UISETP.GE.AND UP2, UPT, UR4, 0x19, UPT ;  /* 0x000000190400788c */ /* 0x000fe2000bf46270 */
[----:B------:R-:W-:Y:S01]  /*3380*/  ISETP.LT.OR P0, PT, R24, 0xa, P0 ;  /* 0x0000000a1800780c */ /* 0x000fe20000701670 */
[----:B------:R-:W-:Y:S01]  /*3390*/  FMUL.FTZ R15, R15, c[0x0][0x320] ;  /* 0x0000c8000f0f7a20 */ /* 0x000fe20000410000 */
[C---:B------:R-:W-:Y:S01]  /*33a0*/  ISETP.GT.AND P6, PT, R23.reuse, 0x10, P6 ;  /* 0x000000101700780c */ /* 0x040fe200037c4270 */
[----:B------:R-:W-:Y:S01]  /*33b0*/  UP2UR UR28, UPR, URZ, 0x4 ;  /* 0x000000043f1c7883 */ /* 0x000fe20008000000 */
[----:B------:R-:W-:Y:S01]  /*33c0*/  FSEL R12, R4, -INF , !P0 ;  /* 0xff800000040c7808 */ /* 0x000fe20004000000 */
[----:B------:R-:W-:Y:S01]  /*33d0*/  FMUL.FTZ R26, R74, c[0x0][0x320] ;  /* 0x0000c8004a1a7a20 */ /* 0x000fe20000410000 */
[----:B------:R-:W-:Y:S01]  /*33e0*/  PLOP3.LUT P0, PT, PT, PT, UP2, 0x40, 0x0 ;  /* 0x000000000000781c */ /* 0x000fe20003f0e828 */
[----:B------:R-:W-:Y:S01]  /*33f0*/  UISETP.GE.AND UP2, UPT, UR4, 0x1a, UPT ;  /* 0x0000001a0400788c */ /* 0x000fe2000bf46270 */
[C---:B------:R-:W-:Y:S01]  /*3400*/  ISETP.LT.OR P6, PT, R24.reuse, 0x11, P6 ;  /* 0x000000111800780c */ /* 0x040fe200037c1670 */
[----:B------:R-:W-:Y:S01]  /*3410*/  UISETP.GE.AND UP3, UPT, UR4, 0x59, UPT ;  /* 0x000000590400788c */ /* 0x000fe2000bf66270 */
[----:B------:R-:W-:Y:S01]  /*3420*/  ISETP.GT.AND P2, PT, R23, 0x11, P2 ;  /* 0x000000111700780c */ /* 0x000fe20001744270 */
[----:B------:R-:W-:Y:S01]  /*3430*/  UP2UR UR27, UPR, URZ, 0x4 ;  /* 0x000000043f1b7883 */ /* 0x000fe20008000000 */
[----:B------:R-:W-:Y:S01]  /*3440*/  FSEL R10, R9, -INF , !P6 ;  /* 0xff800000090a7808 */ /* 0x000fe20007000000 */
[----:B------:R-:W-:Y:S01]  /*3450*/  FMUL.FTZ R59, R59, c[0x0][0x320] ;  /* 0x0000c8003b3b7a20 */ /* 0x000fe20000410000 */
[----:B------:R-:W-:Y:S01]  /*3460*/  PLOP3.LUT P6, PT, PT, PT, UP2, 0x40, 0x0 ;  /* 0x000000000000781c */ /* 0x000fe20003fce828 */
[----:B------:R-:W-:Y:S01]  /*3470*/  UISETP.GE.AND UP2, UPT, UR4, 0x21, UPT ;  /* 0x000000210400788c */ /* 0x000fe2000bf46270 */
[----:B------:R-:W-:Y:S01]  /*3480*/  ISETP.LT.OR P2, PT, R24, 0x12, P2 ;  /* 0x000000121800780c */ /* 0x000fe20001741670 */
[----:B------:R-:W-:Y:S01]  /*3490*/  FMUL.FTZ R54, R54, c[0x0][0x320] ;  /* 0x0000c80036367a20 */ /* 0x000fe20000410000 */
        /* <DEDUP_REMOVED lines=67> */
[----:B------:R1:W3:Y:S01]  /*38d0*/  MUFU.TANH R149, R59 ;  /* 0x0000003b00957308 */ /* 0x0002e20000002400 */
[----:B------:R-:W-:Y:S01]  /*38e0*/  PLOP3.LUT P6, PT, PT, PT, UP2, 0x40, 0x0 ;  /* 0x000000000000781c */ /* 0x000fe20003fce828 */
[----:B------:R-:W-:Y:S01]  /*38f0*/  UISETP.GE.AND UP2, UPT, UR4, 0x42, UPT ;  /* 0x000000420400788c */ /* 0x000fe2000bf46270 */
[----:B------:R-:W-:Y:S01]  /*3900*/  ISETP.LT.OR P2, PT, R24, 0x39, P2 ;  /* 0x000000391800780c */ /* 0x000fe20001741670 */
[--C-:B--2---:R-:W-:Y:S01]  /*3910*/  IMAD.IADD R9, R22, 0x1, R27.reuse ;  /* 0x0000000116097824 */ /* 0x104fe200078e021b */
[----:B------:R-:W-:Y:S01]  /*3920*/  ISETP.GT.AND P0, PT, R23, 0x39, P0 ;  /* 0x000000391700780c */ /* 0x000fe20000704270 */
[----:B------:R-:W-:Y:S01]  /*3930*/  UP2UR UR17, UPR, URZ, 0x4 ;  /* 0x000000043f117883 */ /* 0x000fe20008000000 */
[----:B------:R-:W-:Y:S01]  /*3940*/  FSEL R142, R142, -INF , !P2 ;  /* 0xff8000008e8e7808 */ /* 0x000fe20005000000 */
[----:B------:R-:W2:Y:S01]  /*3950*/  MUFU.TANH R17, R17 ;  /* 0x0000001100117308 */ /* 0x000ea20000002400 */
[----:B------:R-:W-:Y:S01]  /*3960*/  PLOP3.LUT P2, PT, PT, PT, UP2, 0x40, 0x0 ;  /* 0x000000000000781c */ /* 0x000fe20003f4e828 */
[----:B------:R-:W-:Y:S01]  /*3970*/  UISETP.GE.AND UP2, UPT, UR4, 0x49, UPT ;  /* 0x000000490400788c */ /* 0x000fe2000bf46270 */
[----:B------:R-:W-:Y:S01]  /*3980*/  ISETP.LT.OR P0, PT, R24, 0x3a, P0 ;  /* 0x0000003a1800780c */ /* 0x000fe20000701670 */
[----:B------:R-:W-:Y:S01]  /*3990*/  IMAD.IADD R0, R21, 0x1, R27 ;  /* 0x0000000115007824 */ /* 0x000fe200078e021b */
[C---:B------:R-:W-:Y:S01]  /*39a0*/  ISETP.GT.AND P6, PT, R23.reuse, 0x40, P6 ;  /* 0x000000401700780c */ /* 0x040fe200037c4270 */
[----:B------:R-:W-:Y:S01]  /*39b0*/  UP2UR UR16, UPR, URZ, 0x4 ;  /* 0x000000043f107883 */ /* 0x000fe20008000000 */
[----:B------:R-:W-:Y:S01]  /*39c0*/  FSEL R140, R140, -INF , !P0 ;  /* 0xff8000008c8c7808 */ /* 0x000fe20004000000 */
[----:B------:R-:W1:Y:S01]  /*39d0*/  MUFU.TANH R16, R16 ;  /* 0x0000001000107308 */ /* 0x000e620000002400 */
[----:B------:R-:W-:Y:S01]  /*39e0*/  PLOP3.LUT P0, PT, PT, PT, UP2, 0x40, 0x0 ;  /* 0x000000000000781c */ /* 0x000fe20003f0e828 */
[----:B------:R-:W-:Y:S01]  /*39f0*/  UISETP.GE.AND UP2, UPT, UR4, 0x5a, UPT ;  /* 0x0000005a0400788c */ /* 0x000fe2000bf46270 */
[----:B------:R-:W-:-:S02]  /*3a00*/  ISETP.GT.AND P2, PT, R23, 0x41, P2 ;  /* 0x000000411700780c */ /* 0x000fc40001744270 */
[----:B------:R-:W-:Y:S02]  /*3a10*/  ISETP.GT.AND P0, PT, R23, 0x48, P0 ;  /* 0x000000481700780c */ /* 0x000fe40000704270 */
[C---:B------:R-:W-:Y:S01]  /*3a20*/  ISETP.LT.OR P6, PT, R24.reuse, 0x41, P6 ;  /* 0x000000411800780c */ /* 0x040fe200037c1670 */
[----:B------:R1:W1:Y:S01]  /*3a30*/  MUFU.TANH R159, R54 ;  /* 0x00000036009f7308 */ /* 0x0002620000002400 */
[C---:B------:R-:W-:Y:S02]  /*3a40*/  ISETP.LT.OR P0, PT, R24.reuse, 0x49, P0 ;  /* 0x000000491800780c */ /* 0x040fe40000701670 */
[----:B------:R-:W-:Y:S02]  /*3a50*/  ISETP.LT.OR P2, PT, R24, 0x42, P2 ;  /* 0x000000421800780c */ /* 0x000fe40001741670 */
[----:B------:R-:W-:Y:S02]  /*3a60*/  FSEL R152, R152, -INF , !P0 ;  /* 0xff80000098987808 */ /* 0x000fe40004000000 */
[----:B------:R-:W-:Y:S01]  /*3a70*/  PLOP3.LUT P0, PT, PT, PT, UP4, 0x40, 0x0 ;  /* 0x000000000000781c */ /* 0x000fe20003f0e848 */
[----:B------:R1:W1:Y:S01]  /*3a80*/  MUFU.TANH R153, R55 ;  /* 0x0000003700997308 */ /* 0x0002620000002400 */
[----:B------:R-:W-:-:S02]  /*3a90*/  FSEL R156, R156, -INF , !P6 ;  /* 0xff8000009c9c7808 */ /* 0x000fc40007000000 */
[----:B------:R-:W-:Y:S02]  /*3aa0*/  FSEL R154, R154, -INF , !P2 ;  /* 0xff8000009a9a7808 */ /* 0x000fe40005000000 */
[----:B------:R-:W-:Y:S02]  /*3ab0*/  PLOP3.LUT P6, PT, PT, PT, UP6, 0x40, 0x0 ;  /* 0x000000000000781c */ /* 0x000fe40003fce868 */
[----:B------:R-:W-:Y:S01]  /*3ac0*/  PLOP3.LUT P2, PT, PT, PT, UP5, 0x40, 0x0 ;  /* 0x000000000000781c */ /* 0x000fe20003f4e858 */
[----:B------:R-:W1:Y:S01]  /*3ad0*/  MUFU.TANH R15, R15 ;  /* 0x0000000f000f7308 */ /* 0x000e620000002400 */
[C---:B------:R-:W-:Y:S02]  /*3ae0*/  ISETP.GT.AND P0, PT, R23.reuse, 0x51, P0 ;  /* 0x000000511700780c */ /* 0x040fe40000704270 */
[C---:B------:R-:W-:Y:S02]  /*3af0*/  ISETP.GT.AND P6, PT, R23.reuse, 0x49, P6 ;  /* 0x000000491700780c */ /* 0x040fe400037c4270 */
[----:B------:R-:W-:-:S02]  /*3b00*/  ISETP.GT.AND P2, PT, R23, 0x50, P2 ;  /* 0x000000501700780c */ /* 0x000fc40001744270 */
        /* <DEDUP_REMOVED lines=11> */
[----:B------:R1:W1:Y:S01]  /*3bc0*/  MUFU.TANH R141, R66 ;  /* 0x00000042008d7308 */ /* 0x0002620000002400 */
[C---:B------:R-:W-:Y:S02]  /*3bd0*/  ISETP.GT.AND P6, PT, R23.reuse, 0x58, P6 ;  /* 0x000000581700780c */ /* 0x040fe400037c4270 */
[----:B------:R-:W-:Y:S02]  /*3be0*/  ISETP.GT.AND P2, PT, R23, 0x59, P2 ;  /* 0x000000591700780c */ /* 0x000fe40001744270 */
[----:B------:R-:W-:-:S02]  /*3bf0*/  ISETP.LT.OR P6, PT, R24, 0x59, P6 ;  /* 0x000000591800780c */ /* 0x000fc400037c1670 */
[----:B------:R-:W-:Y:S01]  /*3c00*/  ISETP.LT.OR P2, PT, R24, 0x5a, P2 ;  /* 0x0000005a1800780c */ /* 0x000fe20001741670 */
[----:B------:R1:W1:Y:S01]  /*3c10*/  MUFU.TANH R125, R67 ;  /* 0x00000043007d7308 */ /* 0x0002620000002400 */
[----:B------:R-:W-:Y:S02]  /*3c20*/  IMNMX R20, R9, R20, PT ;  /* 0x0000001409147217 */ /* 0x000fe40003800200 */
[----:B------:R-:W-:Y:S02]  /*3c30*/  FSEL R132, R132, -INF , !P6 ;  /* 0xff80000084847808 */ /* 0x000fe40007000000 */
[----:B------:R-:W-:-:S03]  /*3c40*/  FSEL R130, R130, -INF , !P2 ;  /* 0xff80000082827808 */ /* 0x000fc60005000000 */
[----:B------:R1:W1:Y:S08]  /*3c50*/  MUFU.TANH R151, R46 ;  /* 0x0000002e00977308 */ /* 0x0002700000002400 */
[----:B------:R1:W1:Y:S08]  /*3c60*/  MUFU.TANH R143, R47 ;  /* 0x0000002f008f7308 */ /* 0x0002700000002400 */
[----:B------:R-:W1:Y:S08]  /*3c70*/  MUFU.TANH R26, R26 ;  /* 0x0000001a001a7308 */ /* 0x000e700000002400 */
        /* <DEDUP_REMOVED lines=8> */
[----:B------:R1:W1:Y:S08]  /*3d00*/  MUFU.TANH R7, R29 ;  /* 0x0000001d00077308 */ /* 0x0002700000002400 */
[----:B------:R1:W1:Y:S01]  /*3d10*/  MUFU.TANH R161, R58 ;  /* 0x0000003a00a17308 */ /* 0x0002620000002400 */
[----:B------:R-:W-:Y:S05]  /*3d20*/  @P0 BRA `(.L_x_171) ;  /* 0x0000015000000947 */ /* 0x000fea0003800000 */
[----:B--234-:R-:W-:Y:S01]  /*3d30*/  IMAD.U32 R22, RZ, RZ, UR11 ;  /* 0x0000000bff167e24 */ /* 0x01cfe2000f8e00ff */
        /* <DEDUP_REMOVED lines=11> */
.L_x_173:
[----:B------:R-:W-:-:S04]  /*3df0*/  MOV R9, c[0x0][0x32c] ;  /* 0x0000cb0000097a02 */ /* 0x000fc80000000f00 */
[----:B------:R-:W-:-:S13]  /*3e00*/  ISETP.NE.AND P0, PT, R9, 0x1, PT ;  /* 0x000000010900780c */ /* 0x000fda0003f05270 */
[----:B------:R-:W-:-:S05]  /*3e10*/  @P0 IMAD.HI.U32 R9, R22, c[0x0][0x330], RZ ;  /* 0x0000cc0016090a27 */ /* 0x000fca00078e00ff */
[----:B------:R-:W-:Y:S02]  /*3e20*/  @P0 SHF.R.U32.HI R22, RZ, c[0x0][0x334], R9 ;  /* 0x0000cd00ff160a19 */ /* 0x000fe40000011609 */
.L_x_174:
[----:B------:R-:W-:Y:S05]  /*3e30*/  BSYNC B0 ;  /* 0x0000000000007941 */ /* 0x000fea0003800000 */
.L_x_172:
[----:B------:R-:W-:-:S05]  /*3e40*/  IMAD R13, R22, c[0x0][0x32c], R13 ;  /* 0x0000cb00160d7a24 */ /* 0x000fca00078e020d */
[----:B------:R-:W-:Y:S02]  /*3e50*/  IADD3 R9, R13, c[0x0][0x32c], RZ ;  /* 0x0000cb000d097a10 */ /* 0x000fe40007ffe0ff */
[----:B------:R-:W-:Y:S02]  /*3e60*/  IMNMX R0, R0, R13, !PT ;  /* 0x0000000d00007217 */ /* 0x000fe40007800200 */
[----:B------:R-:W-:Y:S02]  /*3e70*/  IMNMX R20, R20, R9, PT ;  /* 0x0000000914147217 */ /* 0x000fe40003800200 */
.L_x_171:
[----:B--234-:R-:W-:Y:S01]  /*3e80*/  UP2UR UR4, UPR, URZ, 0x10 ;  /* 0x000000103f047883 */ /* 0x01cfe20008000000 */
[----:B------:R-:W-:Y:S01]  /*3e90*/  IMAD.SHL.U32 R212, R2, 0x2, RZ ;  /* 0x0000000202d47824 */ /* 0x000fe200078e00ff */
[----:B------:R-:W-:Y:S02]  /*3ea0*/  UISETP.NE.AND UP4, UPT, UR30, URZ, UPT ;  /* 0x0000003f1e00728c */ /* 0x000fe4000bf85270 */
[----:B------:R-:W-:Y:S01]  /*3eb0*/  UP2UR UR30, UPR, URZ, 0x8 ;  /* 0x000000083f1e7883 */ /* 0x000fe20008000000 */
[----:B------:R-:W-:Y:S01]  /*3ec0*/  IMAD R210, R5, 0x2, R212 ;  /* 0x0000000205d27824 */ /* 0x000fe200078e02d4 */
[----:B------:R-:W-:Y:S01]  /*3ed0*/  UISETP.NE.AND UP3, UPT, UR32, URZ, UPT ;  /* 0x0000003f2000728c */ /* 0x000fe2000bf65270 */
[----:B-1----:R-:W-:Y:S01]  /*3ee0*/  LDSM.16.MT88.4 R76, [R212+0x3100] ;  /* 0x00310000d44c783b */ /* 0x002fe20000004200 */
[----:B------:R-:W-:Y:S01]  /*3ef0*/  UP2UR UR32, UPR, URZ, 0x4 ;  /* 0x000000043f207883 */ /* 0x000fe20008000000 */
[C---:B------:R-:W-:Y:S01]  /*3f00*/  IMAD R208, R3.reuse, 0x2, R210 ;  /* 0x0000000203d07824 */ /* 0x040fe200078e02d2 */
[----:B------:R-:W-:Y:S01]  /*3f10*/  UISETP.NE.AND UP2, UPT, UR31, URZ, UPT ;  /* 0x0000003f1f00728c */ /* 0x000fe2000bf45270 */
[----:B------:R-:W-:Y:S01]  /*3f20*/  IMAD R209, R3, 0x2, R212 ;  /* 0x0000000203d17824 */ /* 0x000fe200078e02d4 */
[----:B------:R-:W-:Y:S01]  /*3f30*/  UP2UR UR31, UPR, URZ, 0x2 ;  /* 0x000000023f1f7883 */ /* 0x000fe20008000000 */
[----:B------:R-:W-:Y:S01]  /*3f40*/  PLOP3.LUT P0, PT, PT, PT, UP3, 0x40, 0x0 ;  /* 0x000000000000781c */ /* 0x000fe20003f0e838 */
[----:B------:R-:W-:Y:S01]  /*3f50*/  UISETP.NE.AND UP1, UPT, UR33, URZ, UPT ;  /* 0x0000003f2100728c */ /* 0x000fe2000bf25270 */
[----:B------:R-:W-:Y:S01]  /*3f60*/  LDSM.16.MT88.4 R84, [R208+0x100] ;  /* 0x00010000d054783b */ /* 0x000fe20000004200 */
[----:B------:R-:W-:Y:S01]  /*3f70*/  UP2UR UR33, UPR, URZ, 0x1 ;  /* 0x000000013f217883 */ /* 0x000fe20008000000 */
[----:B------:R-:W-:Y:S01]  /*3f80*/  ISETP.GT.AND P0, PT, R0, 0x8, P0 ;  /* 0x000000080000780c */ /* 0x000fe20000704270 */
[----:B------:R-:W-:Y:S01]  /*3f90*/  UISETP.NE.AND UP0, UPT, UR34, URZ, UPT ;  /* 0x0000003f2200728c */ /* 0x000fe2000bf05270 */
[----:B------:R-:W-:Y:S01]  /*3fa0*/  LDSM.16.MT88.4 R108, [R212+0x100] ;  /* 0x00010000d46c783b */ /* 0x000fe20000004200 */
[----:B------:R-:W-:Y:S01]  /*3fb0*/  UISETP.NE.AND UP3, UPT, UR28, URZ, UPT ;  /* 0x0000003f1c00728c */ /* 0x000fe2000bf65270 */
[----:B------:R-:W-:-:S02]  /*3fc0*/  ISETP.LT.OR P0, PT, R20, 0x9, P0 ;  /* 0x000000091400780c */ /* 0x000fc40000701670 */
[----:B------:R-:W-:Y:S01]  /*3fd0*/  PLOP3.LUT P2, PT, PT, PT, UP1, 0x40, 0x0 ;  /* 0x000000000000781c */ /* 0x000fe20003f4e818 */
[----:B------:R-:W-:Y:S01]  /*3fe0*/  UISETP.NE.AND UP1, UPT, UR26, URZ, UPT ;  /* 0x0000003f1a00728c */ /* 0x000fe2000bf25270 */
[----:B------:R-:W-:Y:S01]  /*3ff0*/  PLOP3.LUT P6, PT, PT, PT, UP0, 0x40, 0x0 ;  /* 0x000000000000781c */ /* 0x000fe20003fce808 */
[----:B------:R-:W-:Y:S01]  /*4000*/  UISETP.NE.AND UP0, UPT, UR29, URZ, UPT ;  /* 0x0000003f1d00728c */ /* 0x000fe2000bf05270 */
[----:B------:R-:W-:Y:S01]  /*4010*/  FSEL R21, R31, -INF , !P0 ;  /* 0xff8000001f157808 */ /* 0x000fe20004000000 */
[----:B------:R-:W-:Y:S01]  /*4020*/  LDSM.16.MT88.4 R100, [R210+0x100] ;  /* 0x00010000d264783b */ /* 0x000fe20000004200 */
[C---:B------:R-:W-:Y:S02]  /*4030*/  ISETP.GT.AND P6, PT, R0.reuse, RZ, P6 ;  /* 0x000000ff0000720c */ /* 0x040fe400037c4270 */
[----:B------:R-:W-:Y:S01]  /*4040*/  ISETP.GT.AND P2, PT, R0, 0x1, P2 ;  /* 0x000000010000780c */ /* 0x000fe20001744270 */
[----:B------:R-:W-:Y:S01]  /*4050*/  LDSM.16.MT88.4 R92, [R209+0x100] ;  /* 0x00010000d15c783b */ /* 0x000fe20000004200 */
[----:B------:R-:W-:-:S02]  /*4060*/  ISETP.LT.OR P6, PT, R20, 0x1, P6 ;  /* 0x000000011400780c */ /* 0x000fc400037c1670 */
[----:B------:R-:W-:Y:S01]  /*4070*/  PLOP3.LUT P0, PT, PT, PT, UP0, 0x40, 0x0 ;  /* 0x000000000000781c */ /* 0x000fe20003f0e808 */
[----:B------:R-:W-:Y:S01]  /*4080*/  UISETP.NE.AND UP0, UPT, UR25, URZ, UPT ;  /* 0x0000003f1900728c */ /* 0x000fe2000bf05270 */
[----:B------:R-:W-:Y:S01]  /*4090*/  FSEL R25, R25, -INF , !P6 ;  /* 0xff80000019197808 */ /* 0x000fe20007000000 */
[----:B------:R-:W-:Y:S01]  /*40a0*/  LDSM.16.MT88.4 R68, [R210+0x3100] ;  /* 0x00310000d244783b */ /* 0x000fe20000004200 */
[----:B------:R-:W-:Y:S01]  /*40b0*/  PLOP3.LUT P6, PT, PT, PT, UP2, 0x40, 0x0 ;  /* 0x000000000000781c */ /* 0x000fe20003fce828 */
[----:B------:R-:W-:Y:S01]  /*40c0*/  UISETP.NE.AND UP2, UPT, UR27, URZ, UPT ;  /* 0x0000003f1b00728c */ /* 0x000fe2000bf45270 */
[C---:B------:R-:W-:Y:S01]  /*40d0*/  ISETP.GT.AND P0, PT, R0.reuse, 0x11, P0 ;  /* 0x000000110000780c */ /* 0x040fe20000704270 */
[----:B------:R-:W-:Y:S01]  /*40e0*/  LDSM.16.MT88.4 R56, [R209+0x3100] ;  /* 0x00310000d138783b */ /* 0x000fe20000004200 */
[----:B------:R-:W-:Y:S02]  /*40f0*/  ISETP.GT.AND P6, PT, R0, 0x9, P6 ;  /* 0x000000090000780c */ /* 0x000fe400037c4270 */
[----:B------:R-:W-:-:S02]  /*4100*/  ISETP.LT.OR P2, PT, R20, 0x2, P2 ;  /* 0x000000021400780c */ /* 0x000fc40001741670 */
[C---:B------:R-:W-:Y:S02]  /*4110*/  ISETP.LT.OR P6, PT, R20.reuse, 0xa, P6 ;  /* 0x0000000a1400780c */ /* 0x040fe400037c1670 */
[----:B------:R-:W-:Y:S02]  /*4120*/  ISETP.LT.OR P0, PT, R20, 0x12, P0 ;  /* 0x000000121400780c */ /* 0x000fe40000701670 */
[----:B------:R-:W-:Y:S02]  /*4130*/  FSEL R7, R7, -INF , !P6 ;  /* 0xff80000007077808 */ /* 0x000fe40007000000 */
[----:B------:R-:W-:Y:S01]  /*4140*/  PLOP3.LUT P6, PT, PT, PT, UP3, 0x40, 0x0 ;  /* 0x000000000000781c */ /* 0x000fe20003fce838 */
[----:B------:R-:W-:Y:S01]  /*4150*/  UISETP.NE.AND UP3, UPT, UR24, URZ, UPT ;  /* 0x0000003f1800728c */ /* 0x000fe2000bf65270 */
[----:B------:R-:W-:Y:S02]  /*4160*/  FSEL R23, R15, -INF , !P2 ;  /* 0xff8000000f177808 */ /* 0x000fe40005000000 */
[----:B------:R-:W-:-:S02]  /*4170*/  ISETP.GT.AND P6, PT, R0, 0x18, P6 ;  /* 0x000000180000780c */ /* 0x000fc400037c4270 */
[----:B------:R-:W-:Y:S02]  /*4180*/  FSEL R13, R11, -INF , !P0 ;  /* 0xff8000000b0d7808 */ /* 0x000fe40004000000 */
[----:B------:R-:W-:Y:S02]  /*4190*/  ISETP.LT.OR P6, PT, R20, 0x19, P6 ;  /* 0x000000191400780c */ /* 0x000fe400037c1670 */
[----:B------:R-:W-:Y:S01]  /*41a0*/  PLOP3.LUT P2, PT, PT, PT, UP4, 0x40, 0x0 ;  /* 0x000000000000781c */ /* 0x000fe20003f4e848 */
[----:B------:R-:W-:Y:S01]  /*41b0*/  UISETP.NE.AND UP4, UPT, UR20, URZ, UPT ;  /* 0x0000003f1400728c */ /* 0x000fe2000bf85270 */
[----:B------:R-:W-:Y:S02]  /*41c0*/  FSEL R11, R17, -INF , !P6 ;  /* 0xff800000110b7808 */ /* 0x000fe40007000000 */
[----:B------:R-:W-:Y:S02]  /*41d0*/  FMNMX.FTZ R17, R19, R18, !PT ;  /* 0x0000001213117209 */ /* 0x000fe40007810000 */
[----:B------:R-:W-:-:S02]  /*41e0*/  ISETP.GT.AND P2, PT, R0, 0x10, P2 ;  /* 0x000000100000780c */ /* 0x000fc40001744270 */
[----:B------:R-:W-:Y:S02]  /*41f0*/  FMNMX.FTZ R17, R14, R17, !PT ;  /* 0x000000110e117209 */ /* 0x000fe40007810000 */
[----:B------:R-:W-:Y:S02]  /*4200*/  ISETP.LT.OR P2, PT, R20, 0x11, P2 ;  /* 0x000000111400780c */ /* 0x000fe40001741670 */
[----:B------:R-:W-:Y:S02]  /*4210*/  FMNMX.FTZ R17, R12, R17, !PT ;  /* 0x000000110c117209 */ /* 0x000fe40007810000 */
[----:B------:R-:W-:Y:S02]  /*4220*/  FSEL R15, R26, -INF , !P2 ;  /* 0xff8000001a0f7808 */ /* 0x000fe40005000000 */
[----:B------:R-:W-:Y:S01]  /*4230*/  PLOP3.LUT P2, PT, PT, PT, UP2, 0x40, 0x0 ;  /* 0x000000000000781c */ /* 0x000fe20003f4e828 */
[----:B------:R-:W-:Y:S01]  /*4240*/  UISETP.NE.AND UP2, UPT, UR23, URZ, UPT ;  /* 0x0000003f1700728c */ /* 0x000fe2000bf45270 */
[----:B------:R-:W-:-:S02]  /*4250*/  FMNMX.FTZ R17, R10, R17, !PT ;  /* 0x000000110a117209 */ /* 0x000fc40007810000 */
[----:B------:R-:W-:Y:S02]  /*4260*/  ISETP.GT.AND P2, PT, R0, 0x19, P2 ;  /* 0x000000190000780c */ /* 0x000fe40001744270 */
[----:B------:R-:W-:Y:S02]  /*4270*/  FMNMX.FTZ R17, R6, R17, !PT ;  /* 0x0000001106117209 */ /* 0x000fe40007810000 */
[----:B------:R-:W-:Y:S02]  /*4280*/  ISETP.LT.OR P2, PT, R20, 0x1a, P2 ;  /* 0x0000001a1400780c */ /* 0x000fe40001741670 */
[----:B------:R-:W-:Y:S02]  /*4290*/  FMNMX.FTZ R17, R4, R17, !PT ;  /* 0x0000001104117209 */ /* 0x000fe40007810000 */
[----:B------:R-:W-:Y:S02]  /*42a0*/  FSEL R9, R16, -INF , !P2 ;  /* 0xff80000010097808 */ /* 0x000fe40005000000 */
[----:B------:R-:W-:-:S02]  /*42b0*/  FMNMX.FTZ R17, R8, R17, !PT ;  /* 0x0000001108117209 */ /* 0x000fc40007810000 */
[----:B------:R-:W-:Y:S02]  /*42c0*/  FMNMX.FTZ R16, R25, R23, !PT ;  /* 0x0000001719107209 */ /* 0x000fe40007810000 */
[----:B------:R-:W-:Y:S02]  /*42d0*/  FMNMX.FTZ R17, R32, R17, !PT ;  /* 0x0000001120117209 */ /* 0x000fe40007810000 */
[----:B------:R-:W-:Y:S02]  /*42e0*/  FMNMX.FTZ R16, R21, R16, !PT ;  /* 0x0000001015107209 */ /* 0x000fe40007810000 */
[----:B------:R-:W-:Y:S01]  /*42f0*/  PLOP3.LUT P0, PT, PT, PT, UP1, 0x40, 0x0 ;  /* 0x000000000000781c */ /* 0x000fe20003f0e818 */
[----:B------:R-:W-:Y:S01]  /*4300*/  UISETP.NE.AND UP1, UPT, UR22, URZ, UPT ;  /* 0x0000003f1600728c */ /* 0x000fe2000bf25270 */
[----:B------:R-:W-:Y:S02]  /*4310*/  FMNMX.FTZ R17, R30, R17, !PT ;  /* 0x000000111e117209 */ /* 0x000fe40007810000 */
[----:B------:R-:W-:-:S02]  /*4320*/  FMNMX.FTZ R16, R7, R16, !PT ;  /* 0x0000001007107209 */ /* 0x000fc40007810000 */
[----:B------:R-:W-:Y:S02]  /*4330*/  ISETP.GT.AND P0, PT, R0, 0x20, P0 ;  /* 0x000000200000780c */ /* 0x000fe40000704270 */
[----:B------:R-:W-:Y:S02]  /*4340*/  FMNMX.FTZ R17, R28, R17, !PT ;  /* 0x000000111c117209 */ /* 0x000fe40007810000 */
[----:B------:R-:W-:Y:S01]  /*4350*/  PLOP3.LUT P6, PT, PT, PT, UP0, 0x40, 0x0 ;  /* 0x000000000000781c */ /* 0x000fe20003fce808 */
[----:B------:R-:W-:Y:S01]  /*4360*/  UISETP.NE.AND UP0, UPT, UR21, URZ, UPT ;  /* 0x0000003f1500728c */ /* 0x000fe2000bf05270 */
[----:B------:R-:W-:Y:S02]  /*4370*/  FMNMX.FTZ R16, R15, R16, !PT ;  /* 0x000000100f107209 */ /* 0x000fe40007810000 */
[----:B------:R-:W-:Y:S02]  /*4380*/  ISETP.LT.OR P0, PT, R20, 0x21, P0 ;  /* 0x000000211400780c */ /* 0x000fe40000701670 */
[----:B------:R-:W-:-:S02]  /*4390*/  FMNMX.FTZ R17, R124, R17, !PT ;  /* 0x000000117c117209 */ /* 0x000fc40007810000 */
[----:B------:R-:W-:Y:S01]  /*43a0*/  PLOP3.LUT P2, PT, PT, PT, UP3, 0x40, 0x0 ;  /* 0x000000000000781c */ /* 0x000fe20003f4e838 */
[----:B------:R-:W-:Y:S01]  /*43b0*/  UISETP.NE.AND UP3, UPT, UR19, URZ, UPT ;  /* 0x0000003f1300728c */ /* 0x000fe2000bf65270 */
[----:B------:R-:W-:Y:S02]  /*43c0*/  ISETP.GT.AND P6, PT, R0, 0x21, P6 ;  /* 0x000000210000780c */ /* 0x000fe400037c4270 */
[----:B------:R-:W-:Y:S02]  /*43d0*/  FMNMX.FTZ R16, R13, R16, !PT ;  /* 0x000000100d107209 */ /* 0x000fe40007810000 */
[----:B------:R-:W-:Y:S02]  /*43e0*/  FSEL R141, R141, -INF , !P0 ;  /* 0xff8000008d8d7808 */ /* 0x000fe40004000000 */
[----:B------:R-:W-:Y:S02]  /*43f0*/  FMNMX.FTZ R17, R138, R17, !PT ;  /* 0x000000118a117209 */ /* 0x000fe40007810000 */
[----:B------:R-:W-:Y:S01]  /*4400*/  PLOP3.LUT P0, PT, PT, PT, UP2, 0x40, 0x0 ;  /* 0x000000000000781c */ /* 0x000fe20003f0e828 */
[----:B------:R-:W-:Y:S01]  /*4410*/  UISETP.NE.AND UP2, UPT, UR18, URZ, UPT ;  /* 0x0000003f1200728c */ /* 0x000fe2000bf45270 */
[----:B------:R-:W-:-:S02]  /*4420*/  ISETP.LT.OR P6, PT, R20, 0x22, P6 ;  /* 0x000000221400780c */ /* 0x000fc400037c1670 */
[----:B------:R-:W-:Y:S02]  /*4430*/  ISETP.GT.AND P2, PT, R0, 0x28, P2 ;  /* 0x000000280000780c */ /* 0x000fe40001744270 */
[----:B------:R-:W-:Y:S02]  /*4440*/  FMNMX.FTZ R16, R11, R16, !PT ;  /* 0x000000100b107209 */ /* 0x000fe40007810000 */
[----:B------:R-:W-:Y:S02]  /*4450*/  FMNMX.FTZ R17, R148, R17, !PT ;  /* 0x0000001194117209 */ /* 0x000fe40007810000 */
[----:B------:R-:W-:Y:S02]  /*4460*/  FSEL R125, R125, -INF , !P6 ;  /* 0xff8000007d7d7808 */ /* 0x000fe40007000000 */
[----:B------:R-:W-:Y:S02]  /*4470*/  ISETP.LT.OR P2, PT, R20, 0x29, P2 ;  /* 0x000000291400780c */ /* 0x000fe40001741670 */
[----:B------:R-:W-:-:S02]  /*4480*/  ISETP.GT.AND P0, PT, R0, 0x29, P0 ;  /* 0x000000290000780c */ /* 0x000fc40000704270 */
[----:B------:R-:W-:Y:S02]  /*4490*/  FMNMX.FTZ R16, R9, R16, !PT ;  /* 0x0000001009107209 */ /* 0x000fe40007810000 */
[----:B------:R-:W-:Y:S01]  /*44a0*/  PLOP3.LUT P6, PT, PT, PT, UP1, 0x40, 0x0 ;  /* 0x000000000000781c */ /* 0x000fe20003fce818 */
[----:B------:R-:W-:Y:S01]  /*44b0*/  UISETP.NE.AND UP1, UPT, UR17, URZ, UPT ;  /* 0x0000003f1100728c */ /* 0x000fe2000bf25270 */
[----:B------:R-:W-:Y:S02]  /*44c0*/  FMNMX.FTZ R17, R142, R17, !PT ;  /* 0x000000118e117209 */ /* 0x000fe40007810000 */
[----:B------:R-:W-:Y:S02]  /*44d0*/  FSEL R139, R139, -INF , !P2 ;  /* 0xff8000008b8b7808 */ /* 0x000fe40005000000 */
[----:B------:R-:W-:Y:S02]  /*44e0*/  ISETP.LT.OR P0, PT, R20, 0x2a, P0 ;  /* 0x0000002a1400780c */ /* 0x000fe40000701670 */
[----:B------:R-:W-:-:S02]  /*44f0*/  FMNMX.FTZ R16, R141, R16, !PT ;  /* 0x000000108d107209 */ /* 0x000fc40007810000 */
[----:B------:R-:W-:Y:S01]  /*4500*/  PLOP3.LUT P2, PT, PT, PT, UP0, 0x40, 0x0 ;  /* 0x000000000000781c */ /* 0x000fe20003f4e808 */
[----:B------:R-:W-:Y:S01]  /*4510*/  UISETP.NE.AND UP0, UPT, UR16, URZ, UPT ;  /* 0x0000003f1000728c */ /* 0x000fe2000bf05270 */
[----:B------:R-:W-:Y:S02]  /*4520*/  ISETP.GT.AND P6, PT, R0, 0x30, P6 ;  /* 0x000000300000780c */ /* 0x000fe400037c4270 */
[----:B------:R-:W-:Y:S01]  /*4530*/  FMNMX.FTZ R17, R140, R17, !PT ;  /* 0x000000118c117209 */ /* 0x000fe20007810000 */
[----:B------:R-:W-:Y:S01]  /*4540*/  ULDC.64 UR16, c[0x0][0x2c8] ;  /* 0x0000b20000107ab9 */ /* 0x000fe20000000a00 */
[----:B------:R-:W-:Y:S01]  /*4550*/  FSEL R131, R131, -INF , !P0 ;  /* 0xff80000083837808 */ /* 0x000fe20004000000 */
[----:B------:R-:W-:Y:S01]  /*4560*/  UIMAD.WIDE.U32 UR18, UR15, UR16, URZ ;  /* 0x000000100f1272a5 */ /* 0x000fe2000f8e003f */
[----:B------:R-:W-:Y:S02]  /*4570*/  FMNMX.FTZ R16, R125, R16, !PT ;  /* 0x000000107d107209 */ /* 0x000fe40007810000 */
[----:B------:R-:W-:Y:S01]  /*4580*/  PLOP3.LUT P0, PT, PT, PT, UP4, 0x40, 0x0 ;  /* 0x000000000000781c */ /* 0x000fe20003f0e848 */
[----:B------:R-:W-:Y:S01]  /*4590*/  UISETP.NE.AND UP4, UPT, UR4, URZ, UPT ;  /* 0x0000003f0400728c */ /* 0x000fe2000bf85270 */
[----:B------:R-:W-:Y:S01]  /*45a0*/  ISETP.LT.OR P6, PT, R20, 0x31, P6 ;  /* 0x000000311400780c */ /* 0x000fe200037c1670 */
[----:B------:R-:W-:Y:S01]  /*45b0*/  UIADD3 UR4, UR7, -0x2, URZ ;  /* 0xfffffffe07047890 */ /* 0x000fe2000fffe03f */
[----:B------:R-:W-:-:S02]  /*45c0*/  ISETP.GT.AND P2, PT, R0, 0x31, P2 ;  /* 0x000000310000780c */ /* 0x000fc40001744270 */
[----:B------:R-:W-:Y:S01]  /*45d0*/  FMNMX.FTZ R17, R156, R17, !PT ;  /* 0x000000119c117209 */ /* 0x000fe20007810000 */
[----:B------:R-:W-:Y:S01]  /*45e0*/  ULDC UR7, c[0x0][0x328] ;  /* 0x0000ca0000077ab9 */ /* 0x000fe20000000800 */
[----:B------:R-:W-:Y:S01]  /*45f0*/  FMNMX.FTZ R16, R139, R16, !PT ;  /* 0x000000108b107209 */ /* 0x000fe20007810000 */
[----:B------:R-:W-:Y:S01]  /*4600*/  IMAD.U32 R168, RZ, RZ, UR4 ;  /* 0x00000004ffa87e24 */ /* 0x000fe2000f8e00ff */
[----:B------:R-:W-:Y:S02]  /*4610*/  FSEL R161, R161, -INF , !P6 ;  /* 0xff800000a1a17808 */ /* 0x000fe40007000000 */
[----:B------:R-:W-:Y:S02]  /*4620*/  ISETP.LT.OR P2, PT, R20, 0x32, P2 ;  /* 0x000000321400780c */ /* 0x000fe40001741670 */
[----:B------:R-:W-:Y:S02]  /*4630*/  ISETP.GT.AND P0, PT, R0, 0x38, P0 ;  /* 0x000000380000780c */ /* 0x000fe40000704270 */
[----:B------:R-:W-:Y:S01]  /*4640*/  PLOP3.LUT P6, PT, PT, PT, UP3, 0x40, 0x0 ;  /* 0x000000000000781c */ /* 0x000fe20003fce838 */
[----:B------:R-:W-:Y:S01]  /*4650*/  UISETP.NE.AND UP3, UPT, UR30, URZ, UPT ;  /* 0x0000003f1e00728c */ /* 0x000fe2000bf65270 */
[----:B------:R-:W-:-:S02]  /*4660*/  FMNMX.FTZ R17, R154, R17, !PT ;  /* 0x000000119a117209 */ /* 0x000fc40007810000 */
[----:B------:R-:W-:Y:S02]  /*4670*/  FMNMX.FTZ R16, R131, R16, !PT ;  /* 0x0000001083107209 */ /* 0x000fe40007810000 */
[----:B------:R-:W-:Y:S02]  /*4680*/  FSEL R149, R149, -INF , !P2 ;  /* 0xff80000095957808 */ /* 0x000fe40005000000 */
[----:B------:R-:W-:Y:S02]  /*4690*/  ISETP.LT.OR P0, PT, R20, 0x39, P0 ;  /* 0x000000391400780c */ /* 0x000fe40000701670 */
[----:B------:R-:W-:Y:S01]  /*46a0*/  PLOP3.LUT P2, PT, PT, PT, UP2, 0x40, 0x0 ;  /* 0x000000000000781c */ /* 0x000fe20003f4e828 */
[----:B------:R-:W-:Y:S01]  /*46b0*/  UISETP.NE.AND UP2, UPT, UR32, URZ, UPT ;  /* 0x0000003f2000728c */ /* 0x000fe2000bf45270 */
[----:B------:R-:W-:Y:S02]  /*46c0*/  ISETP.GT.AND P6, PT, R0, 0x39, P6 ;  /* 0x000000390000780c */ /* 0x000fe400037c4270 */
[----:B------:R-:W-:-:S02]  /*46d0*/  FMNMX.FTZ R17, R152, R17, !PT ;  /* 0x0000001198117209 */ /* 0x000fc40007810000 */
[----:B------:R-:W-:Y:S02]  /*46e0*/  FMNMX.FTZ R16, R161, R16, !PT ;  /* 0x00000010a1107209 */ /* 0x000fe40007810000 */
[----:B------:R-:W-:Y:S02]  /*46f0*/  FSEL R159, R159, -INF , !P0 ;  /* 0xff8000009f9f7808 */ /* 0x000fe40004000000 */
[----:B------:R-:W-:Y:S01]  /*4700*/  PLOP3.LUT P0, PT, PT, PT, UP1, 0x40, 0x0 ;  /* 0x000000000000781c */ /* 0x000fe20003f0e818 */
[----:B------:R-:W-:Y:S01]  /*4710*/  UISETP.NE.AND UP1, UPT, UR31, URZ, UPT ;  /* 0x0000003f1f00728c */ /* 0x000fe2000bf25270 */
[----:B------:R-:W-:Y:S02]  /*4720*/  ISETP.LT.OR P6, PT, R20, 0x3a, P6 ;  /* 0x0000003a1400780c */ /* 0x000fe400037c1670 */
[----:B------:R-:W-:Y:S02]  /*4730*/  ISETP.GT.AND P2, PT, R0, 0x40, P2 ;  /* 0x000000400000780c */ /* 0x000fe40001744270 */
[----:B------:R-:W-:-:S02]  /*4740*/  FMNMX.FTZ R17, R150, R17, !PT ;  /* 0x0000001196117209 */ /* 0x000fc40007810000 */
[----:B------:R-:W-:Y:S02]  /*4750*/  FMNMX.FTZ R16, R149, R16, !PT ;  /* 0x0000001095107209 */ /* 0x000fe40007810000 */
[----:B------:R-:W-:Y:S02]  /*4760*/  FSEL R153, R153, -INF , !P6 ;  /* 0xff80000099997808 */ /* 0x000fe40007000000 */
[----:B------:R-:W-:Y:S01]  /*4770*/  ISETP.LT.OR P2, PT, R20, 0x41, P2 ;  /* 0x000000411400780c */ /* 0x000fe20001741670 */
[----:B------:R-:W-:Y:S01]  /*4780*/  @UP1 USHF.R.U32.HI UR15, URZ, UR17, UR19 ;  /* 0x000000113f0f1299 */ /* 0x000fe20008011613 */
[----:B------:R-:W-:Y:S02]  /*4790*/  ISETP.GT.AND P0, PT, R0, 0x41, P0 ;  /* 0x000000410000780c */ /* 0x000fe40000704270 */
[----:B------:R-:W-:Y:S01]  /*47a0*/  PLOP3.LUT P6, PT, PT, PT, UP0, 0x40, 0x0 ;  /* 0x000000000000781c */ /* 0x000fe20003fce808 */
[----:B------:R-:W-:Y:S01]  /*47b0*/  UISETP.NE.AND UP0, UPT, UR33, URZ, UPT ;  /* 0x0000003f2100728c */ /* 0x000fe2000bf05270 */
[----:B------:R-:W-:Y:S01]  /*47c0*/  FMNMX.FTZ R17, R136, R17, !PT ;  /* 0x0000001188117209 */ /* 0x000fe20007810000 */
[----:B------:R-:W-:Y:S01]  /*47d0*/  UIADD3 UR14, UR14, UR15, URZ ;  /* 0x0000000f0e0e7290 */ /* 0x000fe2000fffe03f */
[----:B------:R-:W-:-:S02]  /*47e0*/  FMNMX.FTZ R16, R159, R16, !PT ;  /* 0x000000109f107209 */ /* 0x000fc40007810000 */
[----:B------:R-:W-:Y:S01]  /*47f0*/  FSEL R157, R157, -INF , !P2 ;  /* 0xff8000009d9d7808 */ /* 0x000fe20005000000 */
[----:B------:R-:W-:Y:S01]  /*4800*/  UIADD3 UR7, UR14, UR7, URZ ;  /* 0x000000070e077290 */ /* 0x000fe2000fffe03f */
[----:B------:R-:W-:Y:S02]  /*4810*/  ISETP.LT.OR P0, PT, R20, 0x42, P0 ;  /* 0x000000421400780c */ /* 0x000fe40000701670 */
[----:B------:R-:W-:Y:S02]  /*4820*/  PLOP3.LUT P2, PT, PT, PT, UP6, 0x40, 0x0 ;  /* 0x000000000000781c */ /* 0x000fe40003f4e868 */
[----:B------:R-:W-:Y:S02]  /*4830*/  ISETP.GT.AND P6, PT, R0, 0x48, P6 ;  /* 0x000000480000780c */ /* 0x000fe400037c4270 */
[----:B------:R-:W-:Y:S02]  /*4840*/  FMNMX.FTZ R17, R134, R17, !PT ;  /* 0x0000001186117209 */ /* 0x000fe40007810000 */
[----:B------:R-:W-:-:S02]  /*4850*/  FMNMX.FTZ R22, R153, R16, !PT ;  /* 0x0000001099167209 */ /* 0x000fc40007810000 */
[----:B------:R-:W-:Y:S02]  /*4860*/  FSEL R155, R155, -INF , !P0 ;  /* 0xff8000009b9b7808 */ /* 0x000fe40004000000 */
[----:B------:R-:W-:Y:S02]  /*4870*/  ISETP.LT.OR P6, PT, R20, 0x49, P6 ;  /* 0x000000491400780c */ /* 0x000fe400037c1670 */
[----:B------:R-:W-:Y:S02]  /*4880*/  PLOP3.LUT P0, PT, PT, PT, UP5, 0x40, 0x0 ;  /* 0x000000000000781c */ /* 0x000fe40003f0e858 */
[----:B------:R-:W-:Y:S02]  /*4890*/  ISETP.GT.AND P2, PT, R0, 0x49, P2 ;  /* 0x000000490000780c */ /* 0x000fe40001744270 */
[----:B------:R-:W-:Y:S02]  /*48a0*/  FMNMX.FTZ R17, R132, R17, !PT ;  /* 0x0000001184117209 */ /* 0x000fe40007810000 */
[----:B------:R-:W-:-:S02]  /*48b0*/  FMNMX.FTZ R22, R157, R22, !PT ;  /* 0x000000169d167209 */ /* 0x000fc40007810000 */
[----:B------:R-:W-:Y:S02]  /*48c0*/  FSEL R151, R151, -INF , !P6 ;  /* 0xff80000097977808 */ /* 0x000fe40007000000 */
[----:B------:R-:W-:Y:S02]  /*48d0*/  ISETP.GT.AND P0, PT, R0, 0x50, P0 ;  /* 0x000000500000780c */ /* 0x000fe40000704270 */
[----:B------:R-:W-:Y:S02]  /*48e0*/  ISETP.LT.OR P2, PT, R20, 0x4a, P2 ;  /* 0x0000004a1400780c */ /* 0x000fe40001741670 */
[----:B------:R-:W-:Y:S02]  /*48f0*/  FMNMX.FTZ R16, R130, R17, !PT ;  /* 0x0000001182107209 */ /* 0x000fe40007810000 */
[----:B------:R-:W-:Y:S02]  /*4900*/  PLOP3.LUT P6, PT, PT, PT, UP4, 0x40, 0x0 ;  /* 0x000000000000781c */ /* 0x000fe40003fce848 */
[----:B------:R-:W-:Y:S01]  /*4910*/  FMNMX.FTZ R22, R155, R22, !PT ;  /* 0x000000169b167209 */ /* 0x000fe20007810000 */
[----:B------:R-:W1:Y:S01]  /*4920*/  SHFL.BFLY PT, R17, R16, 0x2, 0x1f ;  /* 0x0c401f0010117f89 */ /* 0x000e6200000e0000 */
[----:B------:R-:W-:-:S02]  /*4930*/  ISETP.LT.OR P0, PT, R20, 0x51, P0 ;  /* 0x000000511400780c */ /* 0x000fc40000701670 */
[----:B------:R-:W-:Y:S02]  /*4940*/  FSEL R143, R143, -INF , !P2 ;  /* 0xff8000008f8f7808 */ /* 0x000fe40005000000 */
[----:B------:R-:W-:Y:S02]  /*4950*/  PLOP3.LUT P2, PT, PT, PT, UP3, 0x40, 0x0 ;  /* 0x000000000000781c */ /* 0x000fe40003f4e838 */
[----:B------:R-:W-:Y:S02]  /*4960*/  ISETP.GT.AND P6, PT, R0, 0x51, P6 ;  /* 0x000000510000780c */ /* 0x000fe400037c4270 */
[----:B------:R-:W-:Y:S02]  /*4970*/  FMNMX.FTZ R22, R151, R22, !PT ;  /* 0x0000001697167209 */ /* 0x000fe40007810000 */
[----:B------:R-:W-:Y:S02]  /*4980*/  FSEL R135, R135, -INF , !P0 ;  /* 0xff80000087877808 */ /* 0x000fe40004000000 */
[----:B------:R-:W-:-:S02]  /*4990*/  PLOP3.LUT P0, PT, PT, PT, UP2, 0x40, 0x0 ;  /* 0x000000000000781c */ /* 0x000fc40003f0e828 */
[----:B------:R-:W-:Y:S02]  /*49a0*/  ISETP.GT.AND P2, PT, R0, 0x58, P2 ;  /* 0x000000580000780c */ /* 0x000fe40001744270 */
[----:B------:R-:W-:Y:S02]  /*49b0*/  ISETP.LT.OR P6, PT, R20, 0x52, P6 ;  /* 0x000000521400780c */ /* 0x000fe400037c1670 */
[----:B------:R-:W-:Y:S02]  /*49c0*/  FMNMX.FTZ R22, R143, R22, !PT ;  /* 0x000000168f167209 */ /* 0x000fe40007810000 */
[----:B------:R-:W-:Y:S02]  /*49d0*/  ISETP.GT.AND P0, PT, R0, 0x59, P0 ;  /* 0x000000590000780c */ /* 0x000fe40000704270 */
[----:B------:R-:W-:Y:S02]  /*49e0*/  ISETP.LT.OR P2, PT, R20, 0x59, P2 ;  /* 0x000000591400780c */ /* 0x000fe40001741670 */
[----:B------:R-:W-:-:S02]  /*49f0*/  FSEL R133, R133, -INF , !P6 ;  /* 0xff80000085857808 */ /* 0x000fc40007000000 */
[----:B------:R-:W-:Y:S02]  /*4a00*/  FMNMX.FTZ R22, R135, R22, !PT ;  /* 0x0000001687167209 */ /* 0x000fe40007810000 */
[----:B------:R-:W-:Y:S02]  /*4a10*/  ISETP.LT.OR P0, PT, R20, 0x5a, P0 ;  /* 0x0000005a1400780c */ /* 0x000fe40000701670 */
[----:B------:R-:W-:Y:S02]  /*4a20*/  FSEL R129, R129, -INF , !P2 ;  /* 0xff80000081817808 */ /* 0x000fe40005000000 */
[----:B------:R-:W-:Y:S02]  /*4a30*/  FMNMX.FTZ R22, R133, R22, !PT ;  /* 0x0000001685167209 */ /* 0x000fe40007810000 */
[----:B------:R-:W-:Y:S02]  /*4a40*/  FSEL R127, R127, -INF , !P0 ;  /* 0xff8000007f7f7808 */ /* 0x000fe40004000000 */
[----:B------:R-:W-:-:S02]  /*4a50*/  FMNMX.FTZ R20, R129, R22, !PT ;  /* 0x0000001681147209 */ /* 0x000fc40007810000 */
[----:B-1----:R-:W-:Y:S02]  /*4a60*/  FMNMX.FTZ R27, R16, R17, !PT ;  /* 0x00000011101b7209 */ /* 0x002fe40007810000 */
[----:B------:R-:W-:-:S03]  /*4a70*/  FMNMX.FTZ R20, R127, R20, !PT ;  /* 0x000000147f147209 */ /* 0x000fc60007810000 */
[----:B------:R-:W1:Y:S04]  /*4a80*/  SHFL.BFLY PT, R0, R27, 0x1, 0x1f ;  /* 0x0c201f001b007f89 */ /* 0x000e6800000e0000 */
[----:B------:R-:W2:Y:S01]  /*4a90*/  SHFL.BFLY PT, R17, R20, 0x2, 0x1f ;  /* 0x0c401f0014117f89 */ /* 0x000ea200000e0000 */
[----:B-1----:R-:W-:Y:S02]  /*4aa0*/  FMNMX.FTZ R0, R27, R0, !PT ;  /* 0x000000001b007209 */ /* 0x002fe40007810000 */
[----:B--2---:R-:W-:-:S03]  /*4ab0*/  FMNMX.FTZ R17, R20, R17, !PT ;  /* 0x0000001114117209 */ /* 0x004fc60007810000 */
[C---:B------:R-:W-:Y:S01]  /*4ac0*/  FMUL.FTZ R137, R0.reuse, c[0x0][0x2d0] ;  /* 0x0000b40000897a20 */ /* 0x040fe20000410000 */
[----:B------:R-:W-:Y:S01]  /*4ad0*/  FSETP.NEU.FTZ.AND P0, PT, R0, -INF , PT ;  /* 0xff8000000000780b */ /* 0x000fe20003f1d000 */
[----:B------:R-:W1:Y:S03]  /*4ae0*/  SHFL.BFLY PT, R116, R17, 0x1, 0x1f ;  /* 0x0c201f0011747f89 */ /* 0x000e6600000e0000 */
[----:B------:R-:W-:-:S05]  /*4af0*/  FSEL R137, R137, RZ, P0 ;  /* 0x000000ff89897208 */ /* 0x000fca0000000000 */
[--C-:B------:R-:W-:Y:S02]  /*4b00*/  FFMA.FTZ R49, R19, c[0x0][0x2d0], -R137.reuse ;  /* 0x0000b40013317a23 */ /* 0x100fe40000010889 */
[--C-:B------:R-:W-:Y:S02]  /*4b10*/  FFMA.FTZ R46, R18, c[0x0][0x2d0], -R137.reuse ;  /* 0x0000b400122e7a23 */ /* 0x100fe40000010889 */
[--C-:B------:R-:W-:Y:S02]  /*4b20*/  FFMA.FTZ R47, R14, c[0x0][0x2d0], -R137.reuse ;  /* 0x0000b4000e2f7a23 */ /* 0x100fe40000010889 */
[--C-:B------:R-:W-:Y:S01]  /*4b30*/  FFMA.FTZ R42, R12, c[0x0][0x2d0], -R137.reuse ;  /* 0x0000b4000c2a7a23 */ /* 0x100fe20000010889 */
[----:B------:R-:W-:Y:S01]  /*4b40*/  MUFU.EX2 R49, R49 ;  /* 0x0000003100317308 */ /* 0x000fe20000000800 */
[--C-:B------:R-:W-:Y:S02]  /*4b50*/  FFMA.FTZ R40, R6, c[0x0][0x2d0], -R137.reuse ;  /* 0x0000b40006287a23 */ /* 0x100fe40000010889 */
[----:B------:R-:W-:-:S02]  /*4b60*/  FFMA.FTZ R41, R4, c[0x0][0x2d0], -R137 ;  /* 0x0000b40004297a23 */ /* 0x000fc40000010889 */
[--C-:B------:R-:W-:Y:S02]  /*4b70*/  FFMA.FTZ R45, R10, c[0x0][0x2d0], -R137.reuse ;  /* 0x0000b4000a2d7a23 */ /* 0x100fe40000010889 */
[--C-:B------:R-:W-:Y:S01]  /*4b80*/  FFMA.FTZ R36, R8, c[0x0][0x2d0], -R137.reuse ;  /* 0x0000b40008247a23 */ /* 0x100fe20000010889 */
[----:B------:R-:W2:Y:S01]  /*4b90*/  MUFU.EX2 R46, R46 ;  /* 0x0000002e002e7308 */ /* 0x000ea20000000800 */
[--C-:B------:R-:W-:Y:S01]  /*4ba0*/  FFMA.FTZ R119, R32, c[0x0][0x2d0], -R137.reuse ;  /* 0x0000b40020777a23 */ /* 0x100fe20000010889 */
[----:B-1----:R-:W-:Y:S01]  /*4bb0*/  FMNMX.FTZ R116, R17, R116, !PT ;  /* 0x0000007411747209 */ /* 0x002fe20007810000 */
[--C-:B------:R-:W-:Y:S01]  /*4bc0*/  FFMA.FTZ R50, R30, c[0x0][0x2d0], -R137.reuse ;  /* 0x0000b4001e327a23 */ /* 0x100fe20000010889 */
[----:B------:R-:W-:Y:S01]  /*4bd0*/  LDSM.16.MT88.4 R16, [R209+0x900] ;  /* 0x00090000d110783b */ /* 0x000fe20000004200 */
[--C-:B------:R-:W-:Y:S01]  /*4be0*/  FFMA.FTZ R118, R28, c[0x0][0x2d0], -R137.reuse ;  /* 0x0000b4001c767a23 */ /* 0x100fe20000010889 */
[C---:B------:R-:W-:Y:S01]  /*4bf0*/  FSETP.NEU.FTZ.AND P0, PT, R116.reuse, -INF , PT ;  /* 0xff8000007400780b */ /* 0x040fe20003f1d000 */
[----:B------:R-:W-:Y:S01]  /*4c00*/  FMUL.FTZ R126, R116, c[0x0][0x2d0] ;  /* 0x0000b400747e7a20 */ /* 0x000fe20000410000 */
[----:B------:R-:W-:Y:S01]  /*4c10*/  MUFU.EX2 R47, R47 ;  /* 0x0000002f002f7308 */ /* 0x000fe20000000800 */
[----:B------:R-:W-:Y:S01]  /*4c20*/  LDSM.16.MT88.4 R32, [R210+0x3900] ;  /* 0x00390000d220783b */ /* 0x000fe20000004200 */
[----:B------:R-:W-:-:S02]  /*4c30*/  FFMA.FTZ R117, R124, c[0x0][0x2d0], -R137 ;  /* 0x0000b4007c757a23 */ /* 0x000fc40000010889 */
[----:B------:R-:W-:Y:S01]  /*4c40*/  FSEL R126, R126, RZ, P0 ;  /* 0x000000ff7e7e7208 */ /* 0x000fe20000000000 */
[----:B------:R-:W-:Y:S01]  /*4c50*/  LDSM.16.MT88.4 R28, [R209+0x3900] ;  /* 0x00390000d11c783b */ /* 0x000fe20000004200 */
[----:B------:R-:W-:Y:S01]  /*4c60*/  FFMA.FTZ R138, R138, c[0x0][0x2d0], -R137 ;  /* 0x0000b4008a8a7a23 */ /* 0x000fe20000010889 */
[----:B--2---:R-:W-:Y:S01]  /*4c70*/  F2FP.BF16.PACK_AB R64, R46, R49 ;  /* 0x000000312e40723e */ /* 0x004fe200000010ff */
[----:B------:R-:W1:Y:S01]  /*4c80*/  MUFU.EX2 R42, R42 ;  /* 0x0000002a002a7308 */ /* 0x000e620000000800 */
[--C-:B------:R-:W-:Y:S01]  /*4c90*/  FFMA.FTZ R48, R25, c[0x0][0x2d0], -R126.reuse ;  /* 0x0000b40019307a23 */ /* 0x100fe2000001087e */
[----:B------:R-:W-:Y:S01]  /*4ca0*/  PLOP3.LUT P0, PT, PT, PT, UP0, 0x40, 0x0 ;  /* 0x000000000000781c */ /* 0x000fe20003f0e808 */
[--C-:B------:R-:W-:Y:S01]  /*4cb0*/  FFMA.FTZ R51, R23, c[0x0][0x2d0], -R126.reuse ;  /* 0x0000b40017337a23 */ /* 0x100fe2000001087e */
[----:B------:R-:W-:Y:S01]  /*4cc0*/  LDSM.16.MT88.4 R24, [R212+0x900] ;  /* 0x00090000d418783b */ /* 0x000fe20000004200 */
[--C-:B------:R-:W-:Y:S02]  /*4cd0*/  FFMA.FTZ R44, R21, c[0x0][0x2d0], -R126.reuse ;  /* 0x0000b400152c7a23 */ /* 0x100fe4000001087e */
[--C-:B------:R-:W-:Y:S01]  /*4ce0*/  FFMA.FTZ R43, R7, c[0x0][0x2d0], -R126.reuse ;  /* 0x0000b400072b7a23 */ /* 0x100fe2000001087e */
[----:B------:R-:W-:Y:S01]  /*4cf0*/  MUFU.EX2 R48, R48 ;  /* 0x0000003000307308 */ /* 0x000fe20000000800 */
[----:B------:R-:W2:Y:S01]  /*4d00*/  LDSM.16.MT88.4 R4, [R208+0x3100] ;  /* 0x00310000d004783b */ /* 0x000ea20000004200 */
[----:B------:R-:W-:-:S02]  /*4d10*/  FFMA.FTZ R39, R15, c[0x0][0x2d0], -R126 ;  /* 0x0000b4000f277a23 */ /* 0x000fc4000001087e */
[--C-:B------:R-:W-:Y:S01]  /*4d20*/  FFMA.FTZ R38, R13, c[0x0][0x2d0], -R126.reuse ;  /* 0x0000b4000d267a23 */ /* 0x100fe2000001087e */
[----:B------:R-:W-:Y:S01]  /*4d30*/  LDSM.16.MT88.4 R20, [R210+0x900] ;  /* 0x00090000d214783b */ /* 0x000fe20000004200 */
[--C-:B------:R-:W-:Y:S02]  /*4d40*/  FFMA.FTZ R3, R11, c[0x0][0x2d0], -R126.reuse ;  /* 0x0000b4000b037a23 */ /* 0x100fe4000001087e */
[----:B------:R-:W3:Y:S01]  /*4d50*/  MUFU.EX2 R51, R51 ;  /* 0x0000003300337308 */ /* 0x000ee20000000800 */
[----:B------:R-:W4:Y:S01]  /*4d60*/  LDSM.16.MT88.4 R12, [R208+0x900] ;  /* 0x00090000d00c783b */ /* 0x000f220000004200 */
[--C-:B------:R-:W-:Y:S01]  /*4d70*/  FFMA.FTZ R2, R9, c[0x0][0x2d0], -R126.reuse ;  /* 0x0000b40009027a23 */ /* 0x100fe2000001087e */
[----:B-1----:R-:W-:Y:S01]  /*4d80*/  F2FP.BF16.PACK_AB R66, R42, R47 ;  /* 0x0000002f2a42723e */ /* 0x002fe200000010ff */
[--C-:B------:R-:W-:Y:S01]  /*4d90*/  FFMA.FTZ R124, R141, c[0x0][0x2d0], -R126.reuse ;  /* 0x0000b4008d7c7a23 */ /* 0x100fe2000001087e */
[----:B------:R-:W1:Y:S01]  /*4da0*/  LDSM.16.MT88.4 R8, [R212+0x3900] ;  /* 0x00390000d408783b */ /* 0x000e620000004200 */
[----:B------:R-:W-:-:S02]  /*4db0*/  FFMA.FTZ R125, R125, c[0x0][0x2d0], -R126 ;  /* 0x0000b4007d7d7a23 */ /* 0x000fc4000001087e */
[----:B------:R-:W-:Y:S01]  /*4dc0*/  MUFU.EX2 R44, R44 ;  /* 0x0000002c002c7308 */ /* 0x000fe20000000800 */
[--C-:B------:R-:W-:Y:S02]  /*4dd0*/  FFMA.FTZ R128, R139, c[0x0][0x2d0], -R126.reuse ;  /* 0x0000b4008b807a23 */ /* 0x100fe4000001087e */
[----:B------:R-:W-:Y:S02]  /*4de0*/  FFMA.FTZ R131, R131, c[0x0][0x2d0], -R126 ;  /* 0x0000b40083837a23 */ /* 0x000fe4000001087e */
[--C-:B------:R-:W-:Y:S02]  /*4df0*/  FFMA.FTZ R139, R148, c[0x0][0x2d0], -R137.reuse ;  /* 0x0000b400948b7a23 */ /* 0x100fe40000010889 */
[--C-:B------:R-:W-:Y:S01]  /*4e00*/  FFMA.FTZ R141, R142, c[0x0][0x2d0], -R137.reuse ;  /* 0x0000b4008e8d7a23 */ /* 0x100fe20000010889 */
[----:B------:R-:W5:Y:S01]  /*4e10*/  MUFU.EX2 R43, R43 ;  /* 0x0000002b002b7308 */ /* 0x000f620000000800 */
[----:B---3--:R-:W-:Y:S01]  /*4e20*/  F2FP.BF16.PACK_AB R65, R51, R48 ;  /* 0x000000303341723e */ /* 0x008fe200000010ff */
[----:B------:R-:W-:-:S02]  /*4e30*/  FFMA.FTZ R140, R140, c[0x0][0x2d0], -R137 ;  /* 0x0000b4008c8c7a23 */ /* 0x000fc40000010889 */
[--C-:B------:R-:W-:Y:S02]  /*4e40*/  FFMA.FTZ R142, R161, c[0x0][0x2d0], -R126.reuse ;  /* 0x0000b400a18e7a23 */ /* 0x100fe4000001087e */
[--C-:B------:R-:W-:Y:S02]  /*4e50*/  FFMA.FTZ R149, R149, c[0x0][0x2d0], -R126.reuse ;  /* 0x0000b40095957a23 */ /* 0x100fe4000001087e */
[----:B------:R-:W-:Y:S01]  /*4e60*/  MUFU.EX2 R45, R45 ;  /* 0x0000002d002d7308 */ /* 0x000fe20000000800 */
[--C-:B------:R-:W-:Y:S02]  /*4e70*/  FFMA.FTZ R148, R159, c[0x0][0x2d0], -R126.reuse ;  /* 0x0000b4009f947a23 */ /* 0x100fe4000001087e */
[----:B------:R-:W-:Y:S02]  /*4e80*/  FFMA.FTZ R153, R153, c[0x0][0x2d0], -R126 ;  /* 0x0000b40099997a23 */ /* 0x000fe4000001087e */
[--C-:B------:R-:W-:Y:S02]  /*4e90*/  FFMA.FTZ R159, R154, c[0x0][0x2d0], -R137.reuse ;  /* 0x0000b4009a9f7a23 */ /* 0x100fe40000010889 */
[--C-:B------:R-:W-:Y:S01]  /*4ea0*/  FFMA.FTZ R161, R152, c[0x0][0x2d0], -R137.reuse ;  /* 0x0000b40098a17a23 */ /* 0x100fe20000010889 */
[----:B-----5:R-:W-:Y:S01]  /*4eb0*/  F2FP.BF16.PACK_AB R67, R43, R44 ;  /* 0x0000002c2b43723e */ /* 0x020fe200000010ff */
[----:B------:R-:W3:Y:S01]  /*4ec0*/  MUFU.EX2 R40, R40 ;  /* 0x0000002800287308 */ /* 0x000ee20000000800 */
[----:B------:R-:W-:-:S02]  /*4ed0*/  FFMA.FTZ R156, R156, c[0x0][0x2d0], -R137 ;  /* 0x0000b4009c9c7a23 */ /* 0x000fc40000010889 */
[--C-:B------:R-:W-:Y:S02]  /*4ee0*/  FFMA.FTZ R150, R150, c[0x0][0x2d0], -R137.reuse ;  /* 0x0000b40096967a23 */ /* 0x100fe40000010889 */
[--C-:B------:R-:W-:Y:S01]  /*4ef0*/  FFMA.FTZ R152, R157, c[0x0][0x2d0], -R126.reuse ;  /* 0x0000b4009d987a23 */ /* 0x100fe2000001087e */
[C---:B------:R-:W-:Y:S01]  /*4f00*/  HMMA.16816.F32.BF16 R88, R64.reuse, R84, RZ ;  /* 0x000000544058723c */ /* 0x040fe200000418ff */
[--C-:B------:R-:W-:Y:S01]  /*4f10*/  FFMA.FTZ R155, R155, c[0x0][0x2d0], -R126.reuse ;  /* 0x0000b4009b9b7a23 */ /* 0x100fe2000001087e */
[----:B------:R-:W-:Y:S01]  /*4f20*/  MUFU.EX2 R41, R41 ;  /* 0x0000002900297308 */ /* 0x000fe20000000800 */
[--C-:B------:R-:W-:Y:S02]  /*4f30*/  FFMA.FTZ R151, R151, c[0x0][0x2d0], -R126.reuse ;  /* 0x0000b40097977a23 */ /* 0x100fe4000001087e */
[----:B------:R-:W-:Y:S02]  /*4f40*/  FFMA.FTZ R154, R143, c[0x0][0x2d0], -R126 ;  /* 0x0000b4008f9a7a23 */ /* 0x000fe4000001087e */
[--C-:B------:R-:W-:Y:S01]  /*4f50*/  FFMA.FTZ R136, R136, c[0x0][0x2d0], -R137.reuse ;  /* 0x0000b40088887a23 */ /* 0x100fe20000010889 */
[----:B------:R-:W-:Y:S01]  /*4f60*/  HMMA.16816.F32.BF16 R84, R64, R86, RZ ;  /* 0x000000564054723c */ /* 0x000fe200000418ff */
[--C-:B------:R-:W-:Y:S01]  /*4f70*/  FFMA.FTZ R143, R134, c[0x0][0x2d0], -R137.reuse ;  /* 0x0000b400868f7a23 */ /* 0x100fe20000010889 */
[----:B------:R-:W-:Y:S01]  /*4f80*/  MUFU.EX2 R36, R36 ;  /* 0x0000002400247308 */ /* 0x000fe20000000800 */
[----:B------:R-:W-:-:S02]  /*4f90*/  FFMA.FTZ R132, R132, c[0x0][0x2d0], -R137 ;  /* 0x0000b40084847a23 */ /* 0x000fc40000010889 */
[----:B------:R-:W-:Y:S02]  /*4fa0*/  FFMA.FTZ R137, R130, c[0x0][0x2d0], -R137 ;  /* 0x0000b40082897a23 */ /* 0x000fe40000010889 */
[--C-:B------:R-:W-:Y:S01]  /*4fb0*/  FFMA.FTZ R130, R135, c[0x0][0x2d0], -R126.reuse ;  /* 0x0000b40087827a23 */ /* 0x100fe2000001087e */
[C---:B------:R-:W-:Y:S01]  /*4fc0*/  HMMA.16816.F32.BF16 R80, R64.reuse, R76, RZ ;  /* 0x0000004c4050723c */ /* 0x040fe200000418ff */
[--C-:B------:R-:W-:Y:S01]  /*4fd0*/  FFMA.FTZ R133, R133, c[0x0][0x2d0], -R126.reuse ;  /* 0x0000b40085857a23 */ /* 0x100fe2000001087e */
[----:B------:R-:W-:Y:S01]  /*4fe0*/  MUFU.EX2 R39, R39 ;  /* 0x0000002700277308 */ /* 0x000fe20000000800 */
[----:B------:R-:W-:Y:S02]  /*4ff0*/  FFMA.FTZ R227, R127, c[0x0][0x2d0], -R126 ;  /* 0x0000b4007fe37a23 */ /* 0x000fe4000001087e */
[----:B------:R-:W-:Y:S02]  /*5000*/  FADD.FTZ R46, R49, R46 ;  /* 0x0000002e312e7221 */ /* 0x000fe40000010000 */
[----:B------:R-:W-:Y:S01]  /*5010*/  FADD.FTZ R51, R48, R51 ;  /* 0x0000003330337221 */ /* 0x000fe20000010000 */
[----:B------:R-:W-:Y:S01]  /*5020*/  HMMA.16816.F32.BF16 R76, R64, R78, RZ ;  /* 0x0000004e404c723c */ /* 0x000fe200000418ff */
[----:B------:R-:W-:Y:S01]  /*5030*/  FADD.FTZ R47, R47, R46 ;  /* 0x0000002e2f2f7221 */ /* 0x000fe20000010000 */
[----:B------:R-:W5:Y:S03]  /*5040*/  MUFU.EX2 R38, R38 ;  /* 0x0000002600267308 */ /* 0x000f660000000800 */
[----:B------:R-:W-:-:S03]  /*5050*/  FADD.FTZ R42, R42, R47 ;  /* 0x0000002f2a2a7221 */ /* 0x000fc60000010000 */
[C---:B------:R-:W-:Y:S02]  /*5060*/  HMMA.16816.F32.BF16 R112, R64.reuse, R108, RZ ;  /* 0x0000006c4070723c */ /* 0x040fe400000418ff */
[----:B------:R-:W-:Y:S06]  /*5070*/  MUFU.EX2 R3, R3 ;  /* 0x0000000300037308 */ /* 0x000fec0000000800 */
[C---:B------:R-:W-:Y:S02]  /*5080*/  HMMA.16816.F32.BF16 R104, R64.reuse, R100, RZ ;  /* 0x000000644068723c */ /* 0x040fe400000418ff */
[----:B------:R-:W1:Y:S06]  /*5090*/  MUFU.EX2 R2, R2 ;  /* 0x0000000200027308 */ /* 0x000e6c0000000800 */
        /* <DEDUP_REMOVED lines=16> */
[C---:B--2---:R-:W-:Y:S02]  /*51a0*/  HMMA.16816.F32.BF16 R60, R64.reuse, R4, RZ ;  /* 0x00000004403c723c */ /* 0x044fe400000418ff */
[----:B------:R-:W-:Y:S05]  /*51b0*/  MUFU.EX2 R138, R138 ;  /* 0x0000008a008a7308 */ /* 0x000fea0000000800 */
[----:B---3--:R-:W-:Y:S01]  /*51c0*/  F2FP.BF16.PACK_AB R4, R40, R45 ;  /* 0x0000002d2804723e */ /* 0x008fe200000010ff */
[----:B------:R-:W-:Y:S01]  /*51d0*/  HMMA.16816.F32.BF16 R64, R64, R6, RZ ;  /* 0x000000064040723c */ /* 0x000fe200000418ff */
[----:B-----5:R-:W-:Y:S01]  /*51e0*/  F2FP.BF16.PACK_AB R5, R38, R39 ;  /* 0x000000272605723e */ /* 0x020fe200000010ff */
[----:B------:R-:W2:Y:S01]  /*51f0*/  MUFU.EX2 R139, R139 ;  /* 0x0000008b008b7308 */ /* 0x000ea20000000800 */
[----:B------:R-:W-:-:S04]  /*5200*/  FADD.FTZ R45, R45, R42 ;  /* 0x0000002a2d2d7221 */ /* 0x000fc80000010000 */
[----:B------:R-:W-:Y:S01]  /*5210*/  F2FP.BF16.PACK_AB R6, R36, R41 ;  /* 0x000000292406723e */ /* 0x000fe200000010ff */
[----:B------:R-:W-:Y:S01]  /*5220*/  FADD.FTZ R40, R40, R45 ;  /* 0x0000002d28287221 */ /* 0x000fe20000010000 */
[----:B-1----:R-:W-:Y:S01]  /*5230*/  F2FP.BF16.PACK_AB R7, R2, R3 ;  /* 0x000000030207723e */ /* 0x002fe200000010ff */
[----:B------:R-:W-:Y:S02]  /*5240*/  MUFU.EX2 R141, R141 ;  /* 0x0000008d008d7308 */ /* 0x000fe40000000800 */
[----:B------:R-:W-:-:S04]  /*5250*/  FADD.FTZ R41, R41, R40 ;  /* 0x0000002829297221 */ /* 0x000fc80000010000 */
[C---:B----4-:R-:W-:Y:S01]  /*5260*/  HMMA.16816.F32.BF16 R88, R4.reuse, R12, R88 ;  /* 0x0000000c0458723c */ /* 0x050fe20000041858 */
[----:B------:R-:W-:Y:S01]  /*5270*/  FADD.FTZ R36, R36, R41 ;  /* 0x0000002924247221 */ /* 0x000fe20000010000 */
[----:B------:R-:W1:Y:S06]  /*5280*/  MUFU.EX2 R140, R140 ;  /* 0x0000008c008c7308 */ /* 0x000e6c0000000800 */
[C---:B------:R-:W-:Y:S01]  /*5290*/  HMMA.16816.F32.BF16 R84, R4.reuse, R14, R84 ;  /* 0x0000000e0454723c */ /* 0x040fe20000041854 */
[----:B------:R-:W3:Y:S01]  /*52a0*/  LDSM.16.MT88.4 R12, [R208+0x3900] ;  /* 0x00390000d00c783b */ /* 0x000ee20000004200 */
[----:B------:R-:W-:Y:S06]  /*52b0*/  MUFU.EX2 R142, R142 ;  /* 0x0000008e008e7308 */ /* 0x000fec0000000800 */
[C---:B------:R-:W-:Y:S02]  /*52c0*/  HMMA.16816.F32.BF16 R80, R4.reuse, R8, R80 ;  /* 0x000000080450723c */ /* 0x040fe40000041850 */
[----:B------:R-:W4:Y:S06]  /*52d0*/  MUFU.EX2 R149, R149 ;  /* 0x0000009500957308 */ /* 0x000f2c0000000800 */
[C---:B------:R-:W-:Y:S01]  /*52e0*/  HMMA.16816.F32.BF16 R76, R4.reuse, R10, R76 ;  /* 0x0000000a044c723c */ /* 0x040fe2000004184c */
[----:B------:R-:W5:Y:S01]  /*52f0*/  LDSM.16.MT88.4 R8, [R208+0x1100] ;  /* 0x00110000d008783b */ /* 0x000f620000004200 */
[----:B------:R-:W-:Y:S06]  /*5300*/  MUFU.EX2 R148, R148 ;  /* 0x0000009400947308 */ /* 0x000fec0000000800 */
[C---:B------:R-:W-:Y:S02]  /*5310*/  HMMA.16816.F32.BF16 R112, R4.reuse, R24, R112 ;  /* 0x000000180470723c */ /* 0x040fe40000041870 */
[----:B------:R-:W1:Y:S06]  /*5320*/  MUFU.EX2 R153, R153 ;  /* 0x0000009900997308 */ /* 0x000e6c0000000800 */
[C---:B------:R-:W-:Y:S01]  /*5330*/  HMMA.16816.F32.BF16 R108, R4.reuse, R26, R108 ;  /* 0x0000001a046c723c */ /* 0x040fe2000004186c */
[----:B------:R-:W-:Y:S01]  /*5340*/  LDSM.16.MT88.4 R24, [R212+0x1100] ;  /* 0x00110000d418783b */ /* 0x000fe20000004200 */
[----:B------:R-:W-:Y:S06]  /*5350*/  MUFU.EX2 R156, R156 ;  /* 0x0000009c009c7308 */ /* 0x000fec0000000800 */
[C---:B------:R-:W-:Y:S02]  /*5360*/  HMMA.16816.F32.BF16 R104, R4.reuse, R20, R104 ;  /* 0x000000140468723c */ /* 0x040fe40000041868 */
[----:B------:R-:W1:Y:S06]  /*5370*/  MUFU.EX2 R159, R159 ;  /* 0x0000009f009f7308 */ /* 0x000e6c0000000800 */
[C---:B------:R-:W-:Y:S01]  /*5380*/  HMMA.16816.F32.BF16 R100, R4.reuse, R22, R100 ;  /* 0x000000160464723c */ /* 0x040fe20000041864 */
[----:B------:R-:W1:Y:S01]  /*5390*/  LDSM.16.MT88.4 R20, [R210+0x1100] ;  /* 0x00110000d214783b */ /* 0x000e620000004200 */
        /* <DEDUP_REMOVED lines=16> */
[C---:B---3--:R-:W-:Y:S02]  /*54a0*/  HMMA.16816.F32.BF16 R60, R4.reuse, R12, R60 ;  /* 0x0000000c043c723c */ /* 0x048fe4000004183c */
[----:B------:R-:W3:Y:S06]  /*54b0*/  MUFU.EX2 R143, R143 ;  /* 0x0000008f008f7308 */ /* 0x000eec0000000800 */
[----:B------:R-:W-:Y:S01]  /*54c0*/  HMMA.16816.F32.BF16 R64, R4, R14, R64 ;  /* 0x0000000e0440723c */ /* 0x000fe20000041840 */
[----:B------:R-:W2:Y:S01]  /*54d0*/  LDSM.16.MT88.4 R12, [R212+0x4100] ;  /* 0x00410000d40c783b */ /* 0x000ea20000004200 */
[----:B------:R-:W-:Y:S05]  /*54e0*/  MUFU.EX2 R132, R132 ;  /* 0x0000008400847308 */ /* 0x000fea0000000800 */
[C---:B------:R-:W-:Y:S01]  /*54f0*/  F2FP.BF16.PACK_AB R4, R50.reuse, R119 ;  /* 0x000000773204723e */ /* 0x040fe200000010ff */
[----:B------:R-:W-:Y:S01]  /*5500*/  FADD.FTZ R119, R119, R36 ;  /* 0x0000002477777221 */ /* 0x000fe20000010000 */
[----:B------:R-:W-:Y:S01]  /*5510*/  F2FP.BF16.PACK_AB R6, R117, R118 ;  /* 0x000000767506723e */ /* 0x000fe200000010ff */
[----:B------:R-:W1:Y:S01]  /*5520*/  MUFU.EX2 R137, R137 ;  /* 0x0000008900897308 */ /* 0x000e620000000800 */
[----:B------:R-:W-:Y:S01]  /*5530*/  F2FP.BF16.PACK_AB R5, R125, R124 ;  /* 0x0000007c7d05723e */ /* 0x000fe200000010ff */
[----:B------:R-:W-:Y:S01]  /*5540*/  FADD.FTZ R119, R50, R119 ;  /* 0x0000007732777221 */ /* 0x000fe20000010000 */
[----:B------:R-:W-:-:S03]  /*5550*/  F2FP.BF16.PACK_AB R7, R131, R128 ;  /* 0x000000808307723e */ /* 0x000fc600000010ff */
[----:B------:R-:W-:Y:S02]  /*5560*/  FADD.FTZ R118, R118, R119 ;  /* 0x0000007776767221 */ /* 0x000fe40000010000 */
[----:B------:R-:W-:Y:S02]  /*5570*/  MUFU.EX2 R130, R130 ;  /* 0x0000008200827308 */ /* 0x000fe40000000800 */
[----:B-----5:R-:W-:Y:S01]  /*5580*/  HMMA.16816.F32.BF16 R88, R4, R8, R88 ;  /* 0x000000080458723c */ /* 0x020fe20000041858 */
[----:B------:R-:W-:-:S05]  /*5590*/  FADD.FTZ R117, R117, R118 ;  /* 0x0000007675757221 */ /* 0x000fca0000010000 */
[----:B------:R-:W5:Y:S02]  /*55a0*/  MUFU.EX2 R133, R133 ;  /* 0x0000008500857308 */ /* 0x000f640000000800 */
[C---:B------:R-:W-:Y:S01]  /*55b0*/  HMMA.16816.F32.BF16 R84, R4.reuse, R10, R84 ;  /* 0x0000000a0454723c */ /* 0x040fe20000041854 */
[----:B------:R-:W3:Y:S05]  /*55c0*/  LDSM.16.MT88.4 R8, [R208+0x4100] ;  /* 0x00410000d008783b */ /* 0x000eea0000004200 */
[----:B------:R-:W-:Y:S02]  /*55d0*/  MUFU.EX2 R227, R227 ;  /* 0x000000e300e37308 */ /* 0x000fe40000000800 */
[C---:B-1----:R-:W-:Y:S08]  /*55e0*/  HMMA.16816.F32.BF16 R104, R4.reuse, R20, R104 ;  /* 0x000000140468723c */ /* 0x042ff00000041868 */
[C---:B--2---:R-:W-:Y:S08]  /*55f0*/  HMMA.16816.F32.BF16 R80, R4.reuse, R12, R80 ;  /* 0x0000000c0450723c */ /* 0x044ff00000041850 */
[C---:B------:R-:W-:Y:S01]  /*5600*/  HMMA.16816.F32.BF16 R76, R4.reuse, R14, R76 ;  /* 0x0000000e044c723c */ /* 0x040fe2000004184c */
[----:B------:R-:W1:Y:S07]  /*5610*/  LDSM.16.MT88.4 R12, [R208+0x1900] ;  /* 0x00190000d00c783b */ /* 0x000e6e0000004200 */
[C---:B------:R-:W-:Y:S01]  /*5620*/  HMMA.16816.F32.BF16 R100, R4.reuse, R22, R100 ;  /* 0x000000160464723c */ /* 0x040fe20000041864 */
[----:B------:R-:W-:Y:S07]  /*5630*/  LDSM.16.MT88.4 R20, [R210+0x1900] ;  /* 0x00190000d214783b */ /* 0x000fee0000004200 */
[C---:B------:R-:W-:Y:S08]  /*5640*/  HMMA.16816.F32.BF16 R72, R4.reuse, R32, R72 ;  /* 0x000000200448723c */ /* 0x040ff00000041848 */
[C---:B---3--:R-:W-:Y:S08]  /*5650*/  HMMA.16816.F32.BF16 R60, R4.reuse, R8, R60 ;  /* 0x00000008043c723c */ /* 0x048ff0000004183c */
[C---:B------:R-:W-:Y:S01]  /*5660*/  HMMA.16816.F32.BF16 R64, R4.reuse, R10, R64 ;  /* 0x0000000a0440723c */ /* 0x040fe20000041840 */
[----:B------:R-:W2:Y:S07]  /*5670*/  LDSM.16.MT88.4 R8, [R212+0x4900] ;  /* 0x00490000d408783b */ /* 0x000eae0000004200 */
[C---:B------:R-:W-:Y:S01]  /*5680*/  HMMA.16816.F32.BF16 R68, R4.reuse, R34, R68 ;  /* 0x000000220444723c */ /* 0x040fe20000041844 */
[----:B------:R-:W3:Y:S07]  /*5690*/  LDSM.16.MT88.4 R32, [R210+0x4900] ;  /* 0x00490000d220783b */ /* 0x000eee0000004200 */
[C---:B------:R-:W-:Y:S08]  /*56a0*/  HMMA.16816.F32.BF16 R112, R4.reuse, R24, R112 ;  /* 0x000000180470723c */ /* 0x040ff00000041870 */
[C---:B------:R-:W-:Y:S01]  /*56b0*/  HMMA.16816.F32.BF16 R108, R4.reuse, R26, R108 ;  /* 0x0000001a046c723c */ /* 0x040fe2000004186c */
[----:B------:R-:W1:Y:S07]  /*56c0*/  LDSM.16.MT88.4 R24, [R212+0x1900] ;  /* 0x00190000d418783b */ /* 0x000e6e0000004200 */
[C---:B------:R-:W-:Y:S08]  /*56d0*/  HMMA.16816.F32.BF16 R96, R4.reuse, R16, R96 ;  /* 0x000000100460723c */ /* 0x040ff00000041860 */
[C---:B------:R-:W-:Y:S01]  /*56e0*/  HMMA.16816.F32.BF16 R92, R4.reuse, R18, R92 ;  /* 0x00000012045c723c */ /* 0x040fe2000004185c */
[----:B------:R-:W2:Y:S07]  /*56f0*/  LDSM.16.MT88.4 R16, [R209+0x1900] ;  /* 0x00190000d110783b */ /* 0x000eae0000004200 */
[C---:B------:R-:W-:Y:S08]  /*5700*/  HMMA.16816.F32.BF16 R52, R4.reuse, R28, R52 ;  /* 0x0000001c0434723c */ /* 0x040ff00000041834 */
[----:B------:R-:W-:Y:S01]  /*5710*/  HMMA.16816.F32.BF16 R56, R4, R30, R56 ;  /* 0x0000001e0438723c */ /* 0x000fe20000041838 */
[----:B------:R-:W3:Y:S06]  /*5720*/  LDSM.16.MT88.4 R28, [R209+0x4900] ;  /* 0x00490000d11c783b */ /* 0x000eec0000004200 */
[----:B------:R-:W-:Y:S01]  /*5730*/  F2FP.BF16.PACK_AB R4, R139, R138 ;  /* 0x0000008a8b04723e */ /* 0x000fe200000010ff */
[----:B------:R-:W-:Y:S01]  /*5740*/  FADD.FTZ R138, R138, R117 ;  /* 0x000000758a8a7221 */ /* 0x000fe20000010000 */
[----:B------:R-:W-:-:S02]  /*5750*/  F2FP.BF16.PACK_AB R6, R140, R141 ;  /* 0x0000008d8c06723e */ /* 0x000fc400000010ff */
[----:B----4-:R-:W-:Y:S01]  /*5760*/  F2FP.BF16.PACK_AB R5, R149, R142 ;  /* 0x0000008e9505723e */ /* 0x010fe200000010ff */
[----:B------:R-:W-:Y:S01]  /*5770*/  FADD.FTZ R138, R139, R138 ;  /* 0x0000008a8b8a7221 */ /* 0x000fe20000010000 */
[----:B------:R-:W-:-:S03]  /*5780*/  F2FP.BF16.PACK_AB R7, R153, R148 ;  /* 0x000000949907723e */ /* 0x000fc600000010ff */
[----:B------:R-:W-:-:S04]  /*5790*/  FADD.FTZ R141, R141, R138 ;  /* 0x0000008a8d8d7221 */ /* 0x000fc80000010000 */
[----:B-1----:R-:W-:Y:S01]  /*57a0*/  HMMA.16816.F32.BF16 R88, R4, R12, R88 ;  /* 0x0000000c0458723c */ /* 0x002fe20000041858 */
[----:B------:R-:W-:-:S07]  /*57b0*/  FADD.FTZ R141, R140, R141 ;  /* 0x0000008d8c8d7221 */ /* 0x000fce0000010000 */
[C---:B------:R-:W-:Y:S01]  /*57c0*/  HMMA.16816.F32.BF16 R84, R4.reuse, R14, R84 ;  /* 0x0000000e0454723c */ /* 0x040fe20000041854 */
[----:B------:R-:W1:Y:S07]  /*57d0*/  LDSM.16.MT88.4 R12, [R208+0x4900] ;  /* 0x00490000d00c783b */ /* 0x000e6e0000004200 */
[C---:B--2---:R-:W-:Y:S08]  /*57e0*/  HMMA.16816.F32.BF16 R80, R4.reuse, R8, R80 ;  /* 0x000000080450723c */ /* 0x044ff00000041850 */
[C---:B------:R-:W-:Y:S01]  /*57f0*/  HMMA.16816.F32.BF16 R76, R4.reuse, R10, R76 ;  /* 0x0000000a044c723c */ /* 0x040fe2000004184c */
[----:B------:R-:W2:Y:S07]  /*5800*/  LDSM.16.MT88.4 R8, [R208+0x2100] ;  /* 0x00210000d008783b */ /* 0x000eae0000004200 */
[C---:B------:R-:W-:Y:S08]  /*5810*/  HMMA.16816.F32.BF16 R104, R4.reuse, R20, R104 ;  /* 0x000000140468723c */ /* 0x040ff00000041868 */
[C---:B------:R-:W-:Y:S01]  /*5820*/  HMMA.16816.F32.BF16 R100, R4.reuse, R22, R100 ;  /* 0x000000160464723c */ /* 0x040fe20000041864 */
[----:B------:R-:W4:Y:S07]  /*5830*/  LDSM.16.MT88.4 R20, [R210+0x2100] ;  /* 0x00210000d214783b */ /* 0x000f2e0000004200 */
[C---:B---3--:R-:W-:Y:S08]  /*5840*/  HMMA.16816.F32.BF16 R72, R4.reuse, R32, R72 ;  /* 0x000000200448723c */ /* 0x048ff00000041848 */
[C---:B------:R-:W-:Y:S01]  /*5850*/  HMMA.16816.F32.BF16 R68, R4.reuse, R34, R68 ;  /* 0x000000220444723c */ /* 0x040fe20000041844 */
[----:B------:R-:W3:Y:S07]  /*5860*/  LDSM.16.MT88.4 R32, [R210+0x5100] ;  /* 0x00510000d220783b */ /* 0x000eee0000004200 */
[C---:B------:R-:W-:Y:S08]  /*5870*/  HMMA.16816.F32.BF16 R112, R4.reuse, R24, R112 ;  /* 0x000000180470723c */ /* 0x040ff00000041870 */
[C---:B------:R-:W-:Y:S01]  /*5880*/  HMMA.16816.F32.BF16 R108, R4.reuse, R26, R108 ;  /* 0x0000001a046c723c */ /* 0x040fe2000004186c */
[----:B------:R-:W2:Y:S07]  /*5890*/  LDSM.16.MT88.4 R24, [R212+0x2100] ;  /* 0x00210000d418783b */ /* 0x000eae0000004200 */
[C---:B------:R-:W-:Y:S08]  /*58a0*/  HMMA.16816.F32.BF16 R96, R4.reuse, R16, R96 ;  /* 0x000000100460723c */ /* 0x040ff00000041860 */
        /* <DEDUP_REMOVED lines=11> */
[----:B------:R-:W-:Y:S01]  /*5960*/  F2FP.BF16.PACK_AB R5, R155, R152 ;  /* 0x000000989b05723e */ /* 0x000fe200000010ff */
[----:B------:R-:W-:Y:S01]  /*5970*/  FADD.FTZ R156, R159, R156 ;  /* 0x0000009c9f9c7221 */ /* 0x000fe20000010000 */
[----:B------:R-:W-:-:S03]  /*5980*/  F2FP.BF16.PACK_AB R7, R154, R151 ;  /* 0x000000979a07723e */ /* 0x000fc600000010ff */
[----:B------:R-:W-:-:S04]  /*5990*/  FADD.FTZ R161, R161, R156 ;  /* 0x0000009ca1a17221 */ /* 0x000fc80000010000 */
[----:B--2---:R-:W-:Y:S01]  /*59a0*/  HMMA.16816.F32.BF16 R88, R4, R8, R88 ;  /* 0x000000080458723c */ /* 0x004fe20000041858 */
[----:B------:R-:W-:-:S07]  /*59b0*/  FADD.FTZ R161, R150, R161 ;  /* 0x000000a196a17221 */ /* 0x000fce0000010000 */
[C---:B------:R-:W-:Y:S01]  /*59c0*/  HMMA.16816.F32.BF16 R84, R4.reuse, R10, R84 ;  /* 0x0000000a0454723c */ /* 0x040fe20000041854 */
[----:B------:R-:W2:Y:S07]  /*59d0*/  LDSM.16.MT88.4 R8, [R208+0x5100] ;  /* 0x00510000d008783b */ /* 0x000eae0000004200 */
[C---:B----4-:R-:W-:Y:S08]  /*59e0*/  HMMA.16816.F32.BF16 R104, R4.reuse, R20, R104 ;  /* 0x000000140468723c */ /* 0x050ff00000041868 */
[C---:B------:R-:W-:Y:S01]  /*59f0*/  HMMA.16816.F32.BF16 R100, R4.reuse, R22, R100 ;  /* 0x000000160464723c */ /* 0x040fe20000041864 */
[----:B------:R-:W4:Y:S07]  /*5a00*/  LDSM.16.MT88.4 R20, [R210+0x2900] ;  /* 0x00290000d214783b */ /* 0x000f2e0000004200 */
[C---:B---3--:R-:W-:Y:S07]  /*5a10*/  HMMA.16816.F32.BF16 R72, R4.reuse, R32, R72 ;  /* 0x000000200448723c */ /* 0x048fee0000041848 */
[----:B------:R-:W-:Y:S01]  /*5a20*/  FFMA.FTZ R32, R129, c[0x0][0x2d0], -R126 ;  /* 0x0000b40081207a23 */ /* 0x000fe2000001087e */
[C---:B------:R-:W-:Y:S05]  /*5a30*/  HMMA.16816.F32.BF16 R112, R4.reuse, R24, R112 ;  /* 0x000000180470723c */ /* 0x040fea0000041870 */
[----:B------:R-:W3:Y:S03]  /*5a40*/  MUFU.EX2 R32, R32 ;  /* 0x0000002000207308 */ /* 0x000ee60000000800 */
[C---:B------:R-:W-:Y:S01]  /*5a50*/  HMMA.16816.F32.BF16 R108, R4.reuse, R26, R108 ;  /* 0x0000001a046c723c */ /* 0x040fe2000004186c */
[----:B------:R-:W-:Y:S07]  /*5a60*/  LDSM.16.MT88.4 R24, [R212+0x2900] ;  /* 0x00290000d418783b */ /* 0x000fee0000004200 */
[C---:B------:R-:W-:Y:S08]  /*5a70*/  HMMA.16816.F32.BF16 R96, R4.reuse, R16, R96 ;  /* 0x000000100460723c */ /* 0x040ff00000041860 */
[C---:B------:R-:W-:Y:S01]  /*5a80*/  HMMA.16816.F32.BF16 R92, R4.reuse, R18, R92 ;  /* 0x00000012045c723c */ /* 0x040fe2000004185c */
[----:B------:R-:W2:Y:S07]  /*5a90*/  LDSM.16.MT88.4 R16, [R209+0x2900] ;  /* 0x00290000d110783b */ /* 0x000eae0000004200 */
[C---:B-1----:R-:W-:Y:S08]  /*5aa0*/  HMMA.16816.F32.BF16 R80, R4.reuse, R12, R80 ;  /* 0x0000000c0450723c */ /* 0x042ff00000041850 */
[C---:B------:R-:W-:Y:S01]  /*5ab0*/  HMMA.16816.F32.BF16 R76, R4.reuse, R14, R76 ;  /* 0x0000000e044c723c */ /* 0x040fe2000004184c */
[----:B------:R-:W1:Y:S07]  /*5ac0*/  LDSM.16.MT88.4 R12, [R208+0x2900] ;  /* 0x00290000d00c783b */ /* 0x000e6e0000004200 */
[C---:B------:R-:W-:Y:S08]  /*5ad0*/  HMMA.16816.F32.BF16 R68, R4.reuse, R34, R68 ;  /* 0x000000220444723c */ /* 0x040ff00000041844 */
[C---:B------:R-:W-:Y:S08]  /*5ae0*/  HMMA.16816.F32.BF16 R52, R4.reuse, R28, R52 ;  /* 0x0000001c0434723c */ /* 0x040ff00000041834 */
[C---:B------:R-:W-:Y:S08]  /*5af0*/  HMMA.16816.F32.BF16 R56, R4.reuse, R30, R56 ;  /* 0x0000001e0438723c */ /* 0x040ff00000041838 */
[C---:B--2---:R-:W-:Y:S08]  /*5b00*/  HMMA.16816.F32.BF16 R60, R4.reuse, R8, R60 ;  /* 0x00000008043c723c */ /* 0x044ff0000004183c */
[----:B------:R-:W-:Y:S01]  /*5b10*/  HMMA.16816.F32.BF16 R64, R4, R10, R64 ;  /* 0x0000000a0440723c */ /* 0x000fe20000041840 */
[----:B------:R-:W2:Y:S06]  /*5b20*/  LDSM.16.MT88.4 R8, [R212+0x5900] ;  /* 0x00590000d408783b */ /* 0x000eac0000004200 */
[----:B------:R-:W-:Y:S01]  /*5b30*/  F2FP.BF16.PACK_AB R4, R143, R136 ;  /* 0x000000888f04723e */ /* 0x000fe200000010ff */
[----:B------:R-:W-:Y:S01]  /*5b40*/  FADD.FTZ R136, R136, R161 ;  /* 0x000000a188887221 */ /* 0x000fe20000010000 */
[----:B------:R-:W-:-:S02]  /*5b50*/  F2FP.BF16.PACK_AB R6, R137, R132 ;  /* 0x000000848906723e */ /* 0x000fc400000010ff */
[----:B-----5:R-:W-:Y:S01]  /*5b60*/  F2FP.BF16.PACK_AB R5, R133, R130 ;  /* 0x000000828505723e */ /* 0x020fe200000010ff */
[----:B------:R-:W-:Y:S01]  /*5b70*/  FADD.FTZ R143, R143, R136 ;  /* 0x000000888f8f7221 */ /* 0x000fe20000010000 */
[----:B---3--:R-:W-:-:S03]  /*5b80*/  F2FP.BF16.PACK_AB R7, R227, R32 ;  /* 0x00000020e307723e */ /* 0x008fc600000010ff */
[----:B------:R-:W-:-:S04]  /*5b90*/  FADD.FTZ R132, R132, R143 ;  /* 0x0000008f84847221 */ /* 0x000fc80000010000 */
[----:B----4-:R-:W-:Y:S01]  /*5ba0*/  HMMA.16816.F32.BF16 R104, R4, R20, R104 ;  /* 0x000000140468723c */ /* 0x010fe20000041868 */
[----:B------:R-:W-:-:S06]  /*5bb0*/  FADD.FTZ R228, R137, R132 ;  /* 0x0000008489e47221 */ /* 0x000fcc0000010000 */
[----:B------:R-:W-:Y:S01]  /*5bc0*/  FADD.FTZ R20, R44, R51 ;  /* 0x000000332c147221 */ /* 0x000fe20000010000 */
[----:B------:R-:W-:Y:S03]  /*5bd0*/  HMMA.16816.F32.BF16 R96, R4, R16, R96 ;  /* 0x000000100460723c */ /* 0x000fe60000041860 */
[----:B------:R-:W-:-:S04]  /*5be0*/  FADD.FTZ R20, R43, R20 ;  /* 0x000000142b147221 */ /* 0x000fc80000010000 */
[----:B------:R-:W-:Y:S01]  /*5bf0*/  FADD.FTZ R39, R39, R20 ;  /* 0x0000001427277221 */ /* 0x000fe20000010000 */
[----:B------:R-:W-:Y:S01]  /*5c00*/  HMMA.16816.F32.BF16 R92, R4, R18, R92 ;  /* 0x00000012045c723c */ /* 0x000fe2000004185c */
[----:B------:R-:W3:Y:S02]  /*5c10*/  LDSM.16.MT88.4 R16, [R210+0x5900] ;  /* 0x00590000d210783b */ /* 0x000ee40000004200 */
[----:B------:R-:W-:-:S04]  /*5c20*/  FADD.FTZ R38, R38, R39 ;  /* 0x0000002726267221 */ /* 0x000fc80000010000 */
[----:B------:R-:W-:Y:S01]  /*5c30*/  FADD.FTZ R3, R3, R38 ;  /* 0x0000002603037221 */ /* 0x000fe20000010000 */
[----:B-1----:R-:W-:Y:S03]  /*5c40*/  HMMA.16816.F32.BF16 R88, R4, R12, R88 ;  /* 0x0000000c0458723c */ /* 0x002fe60000041858 */
[----:B------:R-:W-:-:S04]  /*5c50*/  FADD.FTZ R3, R2, R3 ;  /* 0x0000000302037221 */ /* 0x000fc80000010000 */
[----:B------:R-:W-:Y:S01]  /*5c60*/  FADD.FTZ R124, R124, R3 ;  /* 0x000000037c7c7221 */ /* 0x000fe20000010000 */
[----:B------:R-:W-:Y:S01]  /*5c70*/  HMMA.16816.F32.BF16 R84, R4, R14, R84 ;  /* 0x0000000e0454723c */ /* 0x000fe20000041854 */
[----:B------:R-:W1:Y:S02]  /*5c80*/  LDSM.16.MT88.4 R12, [R209+0x5900] ;  /* 0x00590000d10c783b */ /* 0x000e640000004200 */
[----:B------:R-:W-:-:S04]  /*5c90*/  FADD.FTZ R125, R125, R124 ;  /* 0x0000007c7d7d7221 */ /* 0x000fc80000010000 */
[----:B------:R-:W-:Y:S01]  /*5ca0*/  FADD.FTZ R128, R128, R125 ;  /* 0x0000007d80807221 */ /* 0x000fe20000010000 */
[----:B--2---:R-:W-:Y:S03]  /*5cb0*/  HMMA.16816.F32.BF16 R80, R4, R8, R80 ;  /* 0x000000080450723c */ /* 0x004fe60000041850 */
[----:B------:R-:W-:-:S04]  /*5cc0*/  FADD.FTZ R131, R131, R128 ;  /* 0x0000008083837221 */ /* 0x000fc80000010000 */
[----:B------:R-:W-:Y:S01]  /*5cd0*/  FADD.FTZ R142, R142, R131 ;  /* 0x000000838e8e7221 */ /* 0x000fe20000010000 */
[----:B------:R-:W-:Y:S01]  /*5ce0*/  HMMA.16816.F32.BF16 R76, R4, R10, R76 ;  /* 0x0000000a044c723c */ /* 0x000fe2000004184c */
[----:B------:R-:W2:Y:S02]  /*5cf0*/  LDSM.16.MT88.4 R8, [R208+0x5900] ;  /* 0x00590000d008783b */ /* 0x000ea40000004200 */
[----:B------:R-:W-:-:S04]  /*5d00*/  FADD.FTZ R149, R149, R142 ;  /* 0x0000008e95957221 */ /* 0x000fc80000010000 */
[----:B------:R-:W-:Y:S01]  /*5d10*/  FADD.FTZ R148, R148, R149 ;  /* 0x0000009594947221 */ /* 0x000fe20000010000 */
[----:B------:R-:W-:Y:S03]  /*5d20*/  HMMA.16816.F32.BF16 R112, R4, R24, R112 ;  /* 0x000000180470723c */ /* 0x000fe60000041870 */
        /* <DEDUP_REMOVED lines=8> */
[----:B---3--:R-:W-:Y:S03]  /*5db0*/  HMMA.16816.F32.BF16 R72, R4, R16, R72 ;  /* 0x000000100448723c */ /* 0x008fe60000041848 */
[----:B------:R-:W-:-:S04]  /*5dc0*/  FADD.FTZ R133, R133, R130 ;  /* 0x0000008285857221 */ /* 0x000fc80000010000 */
[----:B------:R-:W-:Y:S01]  /*5dd0*/  FADD.FTZ R32, R32, R133 ;  /* 0x0000008520207221 */ /* 0x000fe20000010000 */
[----:B------:R-:W-:Y:S03]  /*5de0*/  HMMA.16816.F32.BF16 R68, R4, R18, R68 ;  /* 0x000000120444723c */ /* 0x000fe60000041844 */
[----:B------:R-:W-:-:S05]  /*5df0*/  FADD.FTZ R227, R227, R32 ;  /* 0x00000020e3e37221 */ /* 0x000fca0000010000 */
[C---:B-1----:R-:W-:Y:S08]  /*5e00*/  HMMA.16816.F32.BF16 R52, R4.reuse, R12, R52 ;  /* 0x0000000c0434723c */ /* 0x042ff00000041834 */
[C---:B------:R-:W-:Y:S08]  /*5e10*/  HMMA.16816.F32.BF16 R56, R4.reuse, R14, R56 ;  /* 0x0000000e0438723c */ /* 0x040ff00000041838 */
[C---:B--2---:R-:W-:Y:S08]  /*5e20*/  HMMA.16816.F32.BF16 R60, R4.reuse, R8, R60 ;  /* 0x00000008043c723c */ /* 0x044ff0000004183c */
[----:B------:R-:W-:Y:S01]  /*5e30*/  HMMA.16816.F32.BF16 R64, R4, R10, R64 ;  /* 0x0000000a0440723c */ /* 0x000fe20000041840 */
[----:B------:R-:W-:Y:S07]  /*5e40*/  @P0 BRA `(.L_x_175) ;  /* 0x0000015000000947 */ /* 0x000fee0003800000 */
[----:B------:R-:W-:Y:S01]  /*5e50*/  ISETP.LT.AND P0, PT, RZ, UR14, PT ;  /* 0x0000000eff007c0c */ /* 0x000fe2000bf01270 */
[----:B------:R-:W-:-:S02]  /*5e60*/  UIADD3 UR16, UR14, -0x1, URZ ;  /* 0xffffffff0e107890 */ /* 0x000fc4000fffe03f */
[----:B------:R-:W-:-:S10]  /*5e70*/  ULDC UR4, c[0x0][0x32c] ;  /* 0x0000cb0000047ab9 */ /* 0x000fd40000000800 */
[----:B------:R-:W-:Y:S05]  /*5e80*/  @P0 BRA `(.L_x_176) ;  /* 0x0000008000000947 */ /* 0x000fea0003800000 */
[----:B------:R-:W-:Y:S02]  /*5e90*/  UISETP.NE.AND UP2, UPT, UR4, 0x1, UPT ;  /* 0x000000010400788c */ /* 0x000fe4000bf45270 */
[----:B------:R-:W-:-:S03]  /*5ea0*/  UIADD3 UR16, -UR14, URZ, URZ ;  /* 0x0000003f0e107290 */ /* 0x000fc6000fffe13f */
[----:B------:R-:W-:Y:S02]  /*5eb0*/  ULDC.64 UR14, c[0x0][0x330] ;  /* 0x0000cc00000e7ab9 */ /* 0x000fe40000000a00 */
[----:B------:R-:W-:-:S07]  /*5ec0*/  UIMAD.WIDE.U32 UR18, UR16, UR14, URZ ;  /* 0x0000000e101272a5 */ /* 0x000fce000f8e003f */
[----:B------:R-:W-:Y:S02]  /*5ed0*/  @UP2 UMOV UR17, UR19 ;  /* 0x0000001300112c82 */ /* 0x000fe40008000000 */
[----:B------:R-:W-:-:S04]  /*5ee0*/  @UP2 USHF.R.U32.HI UR16, URZ, UR15, UR17 ;  /* 0x0000000f3f102299 */ /* 0x000fc80008011611 */
[----:B------:R-:W-:Y:S01]  /*5ef0*/  ULOP3.LUT UR16, URZ, UR16, URZ, 0x33, !UPT ;  /* 0x000000103f107292 */ /* 0x000fe2000f8e333f */
[----:B------:R-:W-:Y:S05]  /*5f00*/  BRA `(.L_x_177) ;  /* 0x0000005000007947 */ /* 0x000fea0003800000 */
.L_x_176:
[----:B------:R-:W-:Y:S02]  /*5f10*/  UISETP.NE.AND UP2, UPT, UR4, 0x1, UPT ;  /* 0x000000010400788c */ /* 0x000fe4000bf45270 */
[----:B------:R-:W-:Y:S02]  /*5f20*/  ULDC.64 UR14, c[0x0][0x330] ;  /* 0x0000cc00000e7ab9 */ /* 0x000fe40000000a00 */
[----:B------:R-:W-:-:S07]  /*5f30*/  UIMAD.WIDE.U32 UR18, UR16, UR14, URZ ;  /* 0x0000000e101272a5 */ /* 0x000fce000f8e003f */
[----:B------:R-:W-:Y:S02]  /*5f40*/  @UP2 UMOV UR17, UR19 ;  /* 0x0000001300112c82 */ /* 0x000fe40008000000 */
[----:B------:R-:W-:Y:S02]  /*5f50*/  @UP2 USHF.R.U32.HI UR16, URZ, UR15, UR17 ;  /* 0x0000000f3f102299 */ /* 0x000fe40008011611 */
.L_x_177:
[----:B------:R-:W-:Y:S02]  /*5f60*/  ULDC UR14, c[0x0][0x32c] ;  /* 0x0000cb00000e7ab9 */ /* 0x000fe40000000800 */
[----:B------:R-:W-:-:S04]  /*5f70*/  UIMAD UR14, UR16, UR4, UR14 ;  /* 0x00000004100e72a4 */ /* 0x000fc8000f8e020e */
[----:B------:R-:W-:-:S04]  /*5f80*/  UISETP.LT.AND UP2, UPT, UR7, UR14, UPT ;  /* 0x0000000e0700728c */ /* 0x000fc8000bf41270 */
[----:B------:R-:W-:-:S04]  /*5f90*/  USEL UR7, UR7, UR14, UP2 ;  /* 0x0000000e07077287 */ /* 0x000fc80009000000 */
.L_x_175:
[----:B------:R-:W-:-:S07]  /*5fa0*/  UIMAD.WIDE UR14, UR7, 0x2aaaaaab, URZ ;  /* 0x2aaaaaab070e78a5 */ /* 0x000fce000f8e023f */
[----:B------:R-:W-:Y:S02]  /*5fb0*/  UMOV UR7, UR15 ;  /* 0x0000000f00077c82 */ /* 0x000fe40008000000 */
[----:B------:R-:W-:-:S04]  /*5fc0*/  USHF.R.U32.HI UR4, URZ, 0x1f, UR7 ;  /* 0x0000001f3f047899 */ /* 0x000fc80008011607 */
[----:B------:R-:W-:-:S04]  /*5fd0*/  ULEA.HI.SX32 UR4, UR7, UR4, 0x1c ;  /* 0x0000000407047291 */ /* 0x000fc8000f8fe23f */
[----:B------:R-:W-:-:S04]  /*5fe0*/  UISETP.LT.AND UP2, UPT, UR6, UR4, UPT ;  /* 0x000000040600728c */ /* 0x000fc8000bf41270 */
[----:B------:R-:W-:-:S06]  /*5ff0*/  USEL UR4, UR6, UR4, !UP2 ;  /* 0x0000000406047287 */ /* 0x000fcc000d000000 */
[----:B------:R-:W-:-:S13]  /*6000*/  ISETP.GE.AND P0, PT, R168, UR4, PT ;  /* 0x00000004a8007c0c */ /* 0x000fda000bf06270 */
[----:B------:R-:W-:Y:S05]  /*6010*/  @!P0 BRA `(.L_x_178) ;  /* 0x0000457000008947 */ /* 0x000fea0003800000 */
[C---:B------:R-:W-:Y:S01]  /*6020*/  SHF.L.U64.HI R236, R230.reuse, 0x1, R37 ;  /* 0x00000001e6ec7819 */ /* 0x040fe20000010225 */
[----:B------:R-:W-:Y:S01]  /*6030*/  IMAD.MOV.U32 R2, RZ, RZ, R116 ;  /* 0x000000ffff027224 */ /* 0x000fe200078e0074 */
[----:B------:R-:W-:Y:S01]  /*6040*/  MOV R3, R0 ;  /* 0x0000000000037202 */ /* 0x000fe20000000f00 */
[----:B------:R-:W-:Y:S01]  /*6050*/  IMAD.MOV.U32 R238, RZ, RZ, R168 ;  /* 0x000000ffffee7224 */ /* 0x000fe200078e00a8 */
[----:B------:R-:W-:Y:S01]  /*6060*/  SHF.L.U32 R235, R230, 0x1, RZ ;  /* 0x00000001e6eb7819 */ /* 0x000fe200000006ff */
[C---:B------:R-:W-:Y:S01]  /*6070*/  IMAD.SHL.U32 R233, R229.reuse, 0x2, RZ ;  /* 0x00000002e5e97824 */ /* 0x040fe200078e00ff */
[----:B------:R-:W-:Y:S02]  /*6080*/  SHF.L.U64.HI R234, R229, 0x1, R232 ;  /* 0x00000001e5ea7819 */ /* 0x000fe400000102e8 */
.L_x_189:
[----:B------:R-:W-:Y:S04]  /*6090*/  DEPBAR.LE SB0, 0x0 ;  /* 0x000080000000791a */ /* 0x000fe80000000000 */
[----:B------:R-:W-:Y:S01]  /*60a0*/  BAR.SYNC.DEFER_BLOCKING 0x0 ;  /* 0x0000000000007b1d */ /* 0x000fe20000010000 */
[----:B------:R-:W-:Y:S05]  /*60b0*/  ISETP.LT.AND P0, PT, R238, UR6, PT ;  /* 0x00000006ee007c0c */ /* 0x000fea000bf01270 */
[----:B------:R1:W2:Y:S04]  /*60c0*/  LDSM.16.M88.4 R116, [R214+0x8100] ;  /* 0x00810000d674783b */ /* 0x0002a80000000200 */
[----:B------:R1:W3:Y:S04]  /*60d0*/  LDSM.16.M88.4 R124, [R214+0x8900] ;  /* 0x00890000d67c783b */ /* 0x0002e80000000200 */
[----:B------:R1:W4:Y:S04]  /*60e0*/  LDSM.16.M88.4 R128, [R214+0x9100] ;  /* 0x00910000d680783b */ /* 0x0003280000000200 */
[----:B------:R1:W1:Y:S04]  /*60f0*/  LDSM.16.M88.4 R132, [R214+0x9900] ;  /* 0x00990000d684783b */ /* 0x0002680000000200 */
[----:B------:R1:W1:Y:S04]  /*6100*/  LDSM.16.M88.4 R136, [R214+0xa100] ;  /* 0x00a10000d688783b */ /* 0x0002680000000200 */
[----:B------:R1:W1:Y:S04]  /*6110*/  LDSM.16.M88.4 R140, [R214+0xa900] ;  /* 0x00a90000d68c783b */ /* 0x0002680000000200 */
[----:B------:R1:W1:Y:S04]  /*6120*/  LDSM.16.M88.4 R148, [R213] ;  /* 0x00000000d594783b */ /* 0x0002680000000200 */
[----:B------:R1:W1:Y:S04]  /*6130*/  LDSM.16.M88.4 R152, [R207] ;  /* 0x00000000cf98783b */ /* 0x0002680000000200 */
[----:B------:R1:W1:Y:S04]  /*6140*/  LDSM.16.M88.4 R156, [R206] ;  /* 0x00000000ce9c783b */ /* 0x0002680000000200 */
[----:B------:R1:W1:Y:S04]  /*6150*/  LDSM.16.M88.4 R160, [R205] ;  /* 0x00000000cda0783b */ /* 0x0002680000000200 */
[----:B------:R1:W1:Y:S04]  /*6160*/  LDSM.16.M88.4 R164, [R204] ;  /* 0x00000000cca4783b */ /* 0x0002680000000200 */
[----:B------:R1:W1:Y:S01]  /*6170*/  LDSM.16.M88.4 R168, [R203] ;  /* 0x00000000cba8783b */ /* 0x0002620000000200 */
[----:B------:R-:W-:-:S05]  /*6180*/  @P0 BRA `(.L_x_179) ;  /* 0x0000028000000947 */ /* 0x000fca0003800000 */
[----:B--23--:R-:W-:Y:S01]  /*6190*/  SHF.R.S32.HI R5, RZ, 0x1f, R216 ;  /* 0x0000001fff057819 */ /* 0x00cfe200000114d8 */
[----:B------:R-:W-:Y:S01]  /*61a0*/  IMAD.WIDE.U32 R6, R216, c[0x0][0x208], RZ ;  /* 0x00008200d8067a25 */ /* 0x000fe200078e00ff */
[----:B------:R-:W-:Y:S03]  /*61b0*/  SHF.R.S32.HI R4, RZ, 0x1f, R215 ;  /* 0x0000001fff047819 */ /* 0x000fe600000114d7 */
[----:B------:R-:W-:Y:S02]  /*61c0*/  IMAD R5, R5, c[0x0][0x208], RZ ;  /* 0x0000820005057a24 */ /* 0x000fe400078e02ff */
[----:B------:R-:W-:Y:S02]  /*61d0*/  IMAD R4, R4, c[0x0][0x218], RZ ;  /* 0x0000860004047a24 */ /* 0x000fe400078e02ff */
[----:B------:R-:W-:Y:S02]  /*61e0*/  IMAD R5, R216, c[0x0][0x20c], R5 ;  /* 0x00008300d8057a24 */ /* 0x000fe400078e0205 */
[----:B------:R-:W-:Y:S02]  /*61f0*/  IMAD R4, R215, c[0x0][0x21c], R4 ;  /* 0x00008700d7047a24 */ /* 0x000fe400078e0204 */
[----:B------:R-:W-:Y:S04]  /*6200*/  IMAD.IADD R7, R7, 0x1, R5 ;  /* 0x0000000107077824 */ /* 0x000fe800078e0205 */
[----:B------:R-:W-:Y:S05]  /*6210*/  IMAD.WIDE.U32 R6, R215, c[0x0][0x218], R6 ;  /* 0x00008600d7067a25 */ /* 0x000fea00078e0006 */
[----:B------:R-:W-:Y:S04]  /*6220*/  IADD3 R0, P0, R6, UR38, RZ ;  /* 0x0000002606007c10 */ /* 0x000fe8000ff1e0ff */
[----:B------:R-:W-:Y:S02]  /*6230*/  IADD3.X R7, R7, UR10, R4, P0, !PT ;  /* 0x0000000a07077c10 */ /* 0x000fe400087fe404 */
[C---:B------:R-:W-:Y:S04]  /*6240*/  LEA R14, P0, R0.reuse, c[0x0][0x1f8], 0x1 ;  /* 0x00007e00000e7a11 */ /* 0x040fe800078008ff */
[----:B------:R-:W-:Y:S01]  /*6250*/  LEA.HI.X R16, R0, c[0x0][0x1fc], R7, 0x1, P0 ;  /* 0x00007f0000107a11 */ /* 0x000fe200000f0c07 */
[----:B------:R-:W2:Y:S01]  /*6260*/  SHFL.IDX PT, R8, R14, RZ, 0x181f ;  /* 0x00181fff0e087589 */ /* 0x000ea200000e0000 */
[----:B------:R-:W-:Y:S03]  /*6270*/  IADD3 R0, -R231, 0x10, RZ ;  /* 0x00000010e7007810 */ /* 0x000fe60007ffe1ff */
[----:B------:R-:W3:Y:S01]  /*6280*/  SHFL.IDX PT, R9, R16, RZ, 0x181f ;  /* 0x00181fff10097589 */ /* 0x000ee200000e0000 */
[----:B------:R-:W-:Y:S03]  /*6290*/  LOP3.LUT R0, R0, 0xf, RZ, 0xc0, !PT ;  /* 0x0000000f00007812 */ /* 0x000fe600078ec0ff */
[----:B------:R-:W5:Y:S04]  /*62a0*/  SHFL.IDX PT, R6, R14, 0x1, 0x181f ;  /* 0x00381f000e067f89 */ /* 0x000f6800000e0000 */
[----:B------:R-:W4:Y:S04]  /*62b0*/  SHFL.IDX PT, R4, R14, 0x2, 0x181f ;  /* 0x00581f000e047f89 */ /* 0x000f2800000e0000 */
[----:B------:R-:W1:Y:S04]  /*62c0*/  SHFL.IDX PT, R7, R16, 0x1, 0x181f ;  /* 0x00381f0010077f89 */ /* 0x000e6800000e0000 */
[----:B------:R-:W1:Y:S01]  /*62d0*/  SHFL.IDX PT, R5, R16, 0x2, 0x181f ;  /* 0x00581f0010057f89 */ /* 0x000e6200000e0000 */
[C---:B--2---:R-:W-:Y:S02]  /*62e0*/  IADD3 R10, P2, R8.reuse, R235, RZ ;  /* 0x000000eb080a7210 */ /* 0x044fe40007f5e0ff */
[----:B------:R-:W-:Y:S03]  /*62f0*/  IADD3 R12, P0, R8, R233, RZ ;  /* 0x000000e9080c7210 */ /* 0x000fe60007f1e0ff */
[C---:B---3--:R-:W-:Y:S02]  /*6300*/  IMAD.X R11, R9.reuse, 0x1, R236, P2 ;  /* 0x00000001090b7824 */ /* 0x048fe400010e06ec */
[----:B------:R-:W-:Y:S01]  /*6310*/  IMAD.X R13, R9, 0x1, R234, P0 ;  /* 0x00000001090d7824 */ /* 0x000fe200000e06ea */
[C---:B-----5:R-:W-:Y:S02]  /*6320*/  IADD3 R8, P6, R6.reuse, R235, RZ ;  /* 0x000000eb06087210 */ /* 0x060fe40007fde0ff */
[----:B------:R2:W-:Y:S01]  /*6330*/  LDGSTS.E.BYPASS.LTC128B.128 [R225], [R10.64], !P5 ;  /* 0x000000000ae17fae */ /* 0x0005e2000e901d6a */
[----:B------:R-:W-:Y:S02]  /*6340*/  IADD3 R6, P2, R6, R233, RZ ;  /* 0x000000e906067210 */ /* 0x000fe40007f5e0ff */
[----:B----4-:R-:W-:Y:S01]  /*6350*/  IADD3 R14, P0, R4, R235, RZ ;  /* 0x000000eb040e7210 */ /* 0x010fe20007f1e0ff */
[----:B------:R2:W-:Y:S01]  /*6360*/  LDGSTS.E.BYPASS.LTC128B.128 [R224], [R12.64], !P4 ;  /* 0x000000000ce07fae */ /* 0x0005e2000e101d6a */
[C---:B-1----:R-:W-:Y:S02]  /*6370*/  IMAD.X R9, R7.reuse, 0x1, R236, P6 ;  /* 0x0000000107097824 */ /* 0x042fe400030e06ec */
[----:B------:R-:W-:Y:S01]  /*6380*/  IMAD.X R7, R7, 0x1, R234, P2 ;  /* 0x0000000107077824 */ /* 0x000fe200010e06ea */
[----:B------:R-:W-:Y:S01]  /*6390*/  IADD3 R4, P6, P2, R0, R4, R233 ;  /* 0x0000000400047210 */ /* 0x000fe20007ade0e9 */
[----:B------:R-:W-:Y:S01]  /*63a0*/  IMAD.X R15, R5, 0x1, R236, P0 ;  /* 0x00000001050f7824 */ /* 0x000fe200000e06ec */
[----:B------:R2:W-:Y:S01]  /*63b0*/  LDGSTS.E.BYPASS.LTC128B.128 [R223], [R8.64], !P5 ;  /* 0x0000000008df7fae */ /* 0x0005e2000e901d6a */
[----:B------:R-:W-:Y:S02]  /*63c0*/  ISETP.NE.U32.AND P0, PT, R231, RZ, PT ;  /* 0x000000ffe700720c */ /* 0x000fe40003f05070 */
[----:B------:R-:W-:Y:S01]  /*63d0*/  IADD3.X R5, RZ, R5, R234, P6, P2 ;  /* 0x00000005ff057210 */ /* 0x000fe200037e44ea */
[----:B------:R2:W-:Y:S04]  /*63e0*/  LDGSTS.E.BYPASS.LTC128B.128 [R222], [R6.64], !P4 ;  /* 0x0000000006de7fae */ /* 0x0005e8000e101d6a */
[----:B------:R2:W-:Y:S06]  /*63f0*/  LDGSTS.E.BYPASS.LTC128B.128 [R225+0x2000], [R14.64], !P5 ;  /* 0x020000000ee17fae */ /* 0x0005ec000e901d6a */
[----:B------:R2:W-:Y:S02]  /*6400*/  LDGSTS.E.BYPASS.LTC128B.128.ZFILL [R225+0x5000], [R4.64], P0 ;  /* 0x0500000004e17fae */ /* 0x0005e40008141d6a */
.L_x_179:
[C---:B--23--:R-:W-:Y:S01]  /*6410*/  HMMA.16816.F32.BF16 R4, R120.reuse, R116, RZ ;  /* 0x000000747804723c */ /* 0x04cfe200000418ff */
[----:B------:R-:W0:Y:S02]  /*6420*/  LDGDEPBAR ;  /* 0x00000000000079af */ /* 0x000e240000000000 */
[----:B------:R-:W-:Y:S05]  /*6430*/  ISETP.GT.AND P0, PT, R238, UR6, PT ;  /* 0x00000006ee007c0c */ /* 0x000fea000bf04270 */
[C---:B------:R-:W-:Y:S01]  /*6440*/  HMMA.16816.F32.BF16 R8, R120.reuse, R118, RZ ;  /* 0x000000767808723c */ /* 0x040fe200000418ff */
[----:B------:R-:W2:Y:S07]  /*6450*/  LDSM.16.M88.4 R116, [R211+0x8100] ;  /* 0x00810000d374783b */ /* 0x000eae0000000200 */
[C---:B------:R-:W-:Y:S08]  /*6460*/  HMMA.16816.F32.BF16 R12, R120.reuse, R124, RZ ;  /* 0x0000007c780c723c */ /* 0x040ff000000418ff */
[C---:B------:R-:W-:Y:S01]  /*6470*/  HMMA.16816.F32.BF16 R16, R120.reuse, R126, RZ ;  /* 0x0000007e7810723c */ /* 0x040fe200000418ff */
[----:B------:R-:W3:Y:S07]  /*6480*/  LDSM.16.M88.4 R124, [R211+0x8900] ;  /* 0x00890000d37c783b */ /* 0x000eee0000000200 */
[C---:B----4-:R-:W-:Y:S08]  /*6490*/  HMMA.16816.F32.BF16 R20, R120.reuse, R128, RZ ;  /* 0x000000807814723c */ /* 0x050ff000000418ff */
[C---:B------:R-:W-:Y:S01]  /*64a0*/  HMMA.16816.F32.BF16 R24, R120.reuse, R130, RZ ;  /* 0x000000827818723c */ /* 0x040fe200000418ff */
[----:B------:R-:W4:Y:S07]  /*64b0*/  LDSM.16.M88.4 R128, [R211+0x9100] ;  /* 0x00910000d380783b */ /* 0x000f2e0000000200 */
[C---:B-1----:R-:W-:Y:S08]  /*64c0*/  HMMA.16816.F32.BF16 R28, R120.reuse, R132, RZ ;  /* 0x00000084781c723c */ /* 0x042ff000000418ff */
[C---:B------:R-:W-:Y:S01]  /*64d0*/  HMMA.16816.F32.BF16 R32, R120.reuse, R134, RZ ;  /* 0x000000867820723c */ /* 0x040fe200000418ff */
[----:B------:R-:W1:Y:S07]  /*64e0*/  LDSM.16.M88.4 R132, [R211+0x9900] ;  /* 0x00990000d384783b */ /* 0x000e6e0000000200 */
[C---:B------:R-:W-:Y:S08]  /*64f0*/  HMMA.16816.F32.BF16 R36, R120.reuse, R136, RZ ;  /* 0x000000887824723c */ /* 0x040ff000000418ff */
[C---:B------:R-:W-:Y:S01]  /*6500*/  HMMA.16816.F32.BF16 R40, R120.reuse, R138, RZ ;  /* 0x0000008a7828723c */ /* 0x040fe200000418ff */
[----:B------:R-:W5:Y:S07]  /*6510*/  LDSM.16.M88.4 R136, [R211+0xa100] ;  /* 0x00a10000d388783b */ /* 0x000f6e0000000200 */
[C---:B------:R-:W-:Y:S08]  /*6520*/  HMMA.16816.F32.BF16 R44, R120.reuse, R140, RZ ;  /* 0x0000008c782c723c */ /* 0x040ff000000418ff */
[----:B------:R-:W-:Y:S01]  /*6530*/  HMMA.16816.F32.BF16 R48, R120, R142, RZ ;  /* 0x0000008e7830723c */ /* 0x000fe200000418ff */
[----:B------:R-:W1:Y:S07]  /*6540*/  LDSM.16.M88.4 R140, [R211+0xa900] ;  /* 0x00a90000d38c783b */ /* 0x000e6e0000000200 */
[C---:B------:R-:W-:Y:S08]  /*6550*/  HMMA.16816.F32.BF16 R4, R144.reuse, R148, R4 ;  /* 0x000000949004723c */ /* 0x040ff00000041804 */
[C---:B------:R-:W-:Y:S01]  /*6560*/  HMMA.16816.F32.BF16 R8, R144.reuse, R150, R8 ;  /* 0x000000969008723c */ /* 0x040fe20000041808 */
[----:B------:R-:W-:Y:S07]  /*6570*/  LDSM.16.M88.4 R148, [R202+0x800] ;  /* 0x00080000ca94783b */ /* 0x000fee0000000200 */
        /* <DEDUP_REMOVED lines=13> */
[----:B------:R-:W-:Y:S08]  /*6650*/  HMMA.16816.F32.BF16 R48, R144, R170, R48 ;  /* 0x000000aa9030723c */ /* 0x000ff00000041830 */
[C---:B--2---:R-:W-:Y:S08]  /*6660*/  HMMA.16816.F32.BF16 R4, R172.reuse, R116, R4 ;  /* 0x00000074ac04723c */ /* 0x044ff00000041804 */
[C---:B------:R-:W-:Y:S01]  /*6670*/  HMMA.16816.F32.BF16 R8, R172.reuse, R118, R8 ;  /* 0x00000076ac08723c */ /* 0x040fe20000041808 */
[----:B------:R-:W2:Y:S07]  /*6680*/  LDSM.16.M88.4 R116, [R202] ;  /* 0x00000000ca74783b */ /* 0x000eae0000000200 */
[C---:B---3--:R-:W-:Y:S08]  /*6690*/  HMMA.16816.F32.BF16 R12, R172.reuse, R124, R12 ;  /* 0x0000007cac0c723c */ /* 0x048ff0000004180c */
[C---:B------:R-:W-:Y:S01]  /*66a0*/  HMMA.16816.F32.BF16 R16, R172.reuse, R126, R16 ;  /* 0x0000007eac10723c */ /* 0x040fe20000041810 */
[----:B------:R-:W3:Y:S07]  /*66b0*/  LDSM.16.M88.4 R124, [R202+0x2800] ;  /* 0x00280000ca7c783b */ /* 0x000eee0000000200 */
[C---:B----4-:R-:W-:Y:S08]  /*66c0*/  HMMA.16816.F32.BF16 R20, R172.reuse, R128, R20 ;  /* 0x00000080ac14723c */ /* 0x050ff00000041814 */
[C---:B------:R-:W-:Y:S01]  /*66d0*/  HMMA.16816.F32.BF16 R24, R172.reuse, R130, R24 ;  /* 0x00000082ac18723c */ /* 0x040fe20000041818 */
[----:B------:R-:W4:Y:S07]  /*66e0*/  LDSM.16.M88.4 R128, [R214+0xb100] ;  /* 0x00b10000d680783b */ /* 0x000f2e0000000200 */
[C---:B-1----:R-:W-:Y:S08]  /*66f0*/  HMMA.16816.F32.BF16 R28, R172.reuse, R132, R28 ;  /* 0x00000084ac1c723c */ /* 0x042ff0000004181c */
[C---:B------:R-:W-:Y:S01]  /*6700*/  HMMA.16816.F32.BF16 R32, R172.reuse, R134, R32 ;  /* 0x00000086ac20723c */ /* 0x040fe20000041820 */
[----:B------:R-:W1:Y:S07]  /*6710*/  LDSM.16.M88.4 R132, [R214+0xb900] ;  /* 0x00b90000d684783b */ /* 0x000e6e0000000200 */
[C---:B-----5:R-:W-:Y:S08]  /*6720*/  HMMA.16816.F32.BF16 R36, R172.reuse, R136, R36 ;  /* 0x00000088ac24723c */ /* 0x060ff00000041824 */
[C---:B------:R-:W-:Y:S01]  /*6730*/  HMMA.16816.F32.BF16 R40, R172.reuse, R138, R40 ;  /* 0x0000008aac28723c */ /* 0x040fe20000041828 */
[----:B------:R-:W5:Y:S07]  /*6740*/  LDSM.16.M88.4 R136, [R214+0xc100] ;  /* 0x00c10000d688783b */ /* 0x000f6e0000000200 */
[C---:B------:R-:W-:Y:S08]  /*6750*/  HMMA.16816.F32.BF16 R44, R172.reuse, R140, R44 ;  /* 0x0000008cac2c723c */ /* 0x040ff0000004182c */
[----:B------:R-:W-:Y:S01]  /*6760*/  HMMA.16816.F32.BF16 R48, R172, R142, R48 ;  /* 0x0000008eac30723c */ /* 0x000fe20000041830 */
[----:B------:R-:W1:Y:S07]  /*6770*/  LDSM.16.M88.4 R140, [R214+0xc900] ;  /* 0x00c90000d68c783b */ /* 0x000e6e0000000200 */
[C---:B--2---:R-:W-:Y:S08]  /*6780*/  HMMA.16816.F32.BF16 R4, R176.reuse, R116, R4 ;  /* 0x00000074b004723c */ /* 0x044ff00000041804 */
[C---:B------:R-:W-:Y:S01]  /*6790*/  HMMA.16816.F32.BF16 R8, R176.reuse, R118, R8 ;  /* 0x00000076b008723c */ /* 0x040fe20000041808 */
[----:B------:R-:W2:Y:S07]  /*67a0*/  LDSM.16.M88.4 R116, [R214+0xd100] ;  /* 0x00d10000d674783b */ /* 0x000eae0000000200 */
[C---:B------:R-:W-:Y:S08]  /*67b0*/  HMMA.16816.F32.BF16 R12, R176.reuse, R148, R12 ;  /* 0x00000094b00c723c */ /* 0x040ff0000004180c */
[C---:B------:R-:W-:Y:S01]  /*67c0*/  HMMA.16816.F32.BF16 R16, R176.reuse, R150, R16 ;  /* 0x00000096b010723c */ /* 0x040fe20000041810 */
[----:B------:R-:W1:Y:S07]  /*67d0*/  LDSM.16.M88.4 R148, [R214+0xd900] ;  /* 0x00d90000d694783b */ /* 0x000e6e0000000200 */
[C---:B------:R-:W-:Y:S08]  /*67e0*/  HMMA.16816.F32.BF16 R20, R176.reuse, R152, R20 ;  /* 0x00000098b014723c */ /* 0x040ff00000041814 */
[C---:B------:R-:W-:Y:S01]  /*67f0*/  HMMA.16816.F32.BF16 R24, R176.reuse, R154, R24 ;  /* 0x0000009ab018723c */ /* 0x040fe20000041818 */
[----:B------:R-:W1:Y:S07]  /*6800*/  LDSM.16.M88.4 R152, [R201] ;  /* 0x00000000c998783b */ /* 0x000e6e0000000200 */
[C---:B------:R-:W-:Y:S08]  /*6810*/  HMMA.16816.F32.BF16 R28, R176.reuse, R156, R28 ;  /* 0x0000009cb01c723c */ /* 0x040ff0000004181c */
[C---:B------:R-:W-:Y:S01]  /*6820*/  HMMA.16816.F32.BF16 R32, R176.reuse, R158, R32 ;  /* 0x0000009eb020723c */ /* 0x040fe20000041820 */
[----:B------:R-:W1:Y:S07]  /*6830*/  LDSM.16.M88.4 R156, [R200] ;  /* 0x00000000c89c783b */ /* 0x000e6e0000000200 */
[C---:B------:R-:W-:Y:S08]  /*6840*/  HMMA.16816.F32.BF16 R36, R176.reuse, R160, R36 ;  /* 0x000000a0b024723c */ /* 0x040ff00000041824 */
[C---:B------:R-:W-:Y:S01]  /*6850*/  HMMA.16816.F32.BF16 R40, R176.reuse, R162, R40 ;  /* 0x000000a2b028723c */ /* 0x040fe20000041828 */
[----:B------:R-:W-:Y:S07]  /*6860*/  LDSM.16.M88.4 R160, [R211+0xd100] ;  /* 0x00d10000d3a0783b */ /* 0x000fee0000000200 */
[C---:B---3--:R-:W-:Y:S08]  /*6870*/  HMMA.16816.F32.BF16 R44, R176.reuse, R124, R44 ;  /* 0x0000007cb02c723c */ /* 0x048ff0000004182c */
[----:B------:R-:W-:Y:S01]  /*6880*/  HMMA.16816.F32.BF16 R48, R176, R126, R48 ;  /* 0x0000007eb030723c */ /* 0x000fe20000041830 */
[----:B------:R-:W3:Y:S07]  /*6890*/  LDSM.16.M88.4 R124, [R199] ;  /* 0x00000000c77c783b */ /* 0x000eee0000000200 */
[C---:B----4-:R-:W-:Y:S08]  /*68a0*/  HMMA.16816.F32.BF16 R4, R180.reuse, R128, R4 ;  /* 0x00000080b404723c */ /* 0x050ff00000041804 */
[C---:B------:R-:W-:Y:S01]  /*68b0*/  HMMA.16816.F32.BF16 R8, R180.reuse, R130, R8 ;  /* 0x00000082b408723c */ /* 0x040fe20000041808 */
[----:B------:R-:W4:Y:S07]  /*68c0*/  LDSM.16.M88.4 R128, [R198] ;  /* 0x00000000c680783b */ /* 0x000f2e0000000200 */
[C---:B-1----:R-:W-:Y:S08]  /*68d0*/  HMMA.16816.F32.BF16 R12, R180.reuse, R132, R12 ;  /* 0x00000084b40c723c */ /* 0x042ff0000004180c */
[C---:B------:R-:W-:Y:S01]  /*68e0*/  HMMA.16816.F32.BF16 R16, R180.reuse, R134, R16 ;  /* 0x00000086b410723c */ /* 0x040fe20000041810 */
[----:B------:R-:W1:Y:S07]  /*68f0*/  LDSM.16.M88.4 R132, [R197] ;  /* 0x00000000c584783b */ /* 0x000e6e0000000200 */
[C---:B-----5:R-:W-:Y:S08]  /*6900*/  HMMA.16816.F32.BF16 R20, R180.reuse, R136, R20 ;  /* 0x00000088b414723c */ /* 0x060ff00000041814 */
[C---:B------:R-:W-:Y:S01]  /*6910*/  HMMA.16816.F32.BF16 R24, R180.reuse, R138, R24 ;  /* 0x0000008ab418723c */ /* 0x040fe20000041818 */
[----:B------:R-:W5:Y:S07]  /*6920*/  LDSM.16.M88.4 R136, [R196] ;  /* 0x00000000c488783b */ /* 0x000f6e0000000200 */
[C---:B------:R-:W-:Y:S08]  /*6930*/  HMMA.16816.F32.BF16 R28, R180.reuse, R140, R28 ;  /* 0x0000008cb41c723c */ /* 0x040ff0000004181c */
[C---:B------:R-:W-:Y:S01]  /*6940*/  HMMA.16816.F32.BF16 R32, R180.reuse, R142, R32 ;  /* 0x0000008eb420723c */ /* 0x040fe20000041820 */
[----:B------:R-:W1:Y:S07]  /*6950*/  LDSM.16.M88.4 R140, [R211+0xb100] ;  /* 0x00b10000d38c783b */ /* 0x000e6e0000000200 */
[C---:B--2---:R-:W-:Y:S08]  /*6960*/  HMMA.16816.F32.BF16 R36, R180.reuse, R116, R36 ;  /* 0x00000074b424723c */ /* 0x044ff00000041824 */
[C---:B------:R-:W-:Y:S01]  /*6970*/  HMMA.16816.F32.BF16 R40, R180.reuse, R118, R40 ;  /* 0x00000076b428723c */ /* 0x040fe20000041828 */
[----:B------:R-:W2:Y:S07]  /*6980*/  LDSM.16.M88.4 R116, [R211+0xb900] ;  /* 0x00b90000d374783b */ /* 0x000eae0000000200 */
[C---:B------:R-:W-:Y:S08]  /*6990*/  HMMA.16816.F32.BF16 R44, R180.reuse, R148, R44 ;  /* 0x00000094b42c723c */ /* 0x040ff0000004182c */
[----:B------:R-:W-:Y:S01]  /*69a0*/  HMMA.16816.F32.BF16 R48, R180, R150, R48 ;  /* 0x00000096b430723c */ /* 0x000fe20000041830 */
[----:B------:R-:W1:Y:S07]  /*69b0*/  LDSM.16.M88.4 R148, [R211+0xc100] ;  /* 0x00c10000d394783b */ /* 0x000e6e0000000200 */
[C---:B------:R-:W-:Y:S08]  /*69c0*/  HMMA.16816.F32.BF16 R4, R184.reuse, R152, R4 ;  /* 0x00000098b804723c */ /* 0x040ff00000041804 */
[C---:B------:R-:W-:Y:S01]  /*69d0*/  HMMA.16816.F32.BF16 R8, R184.reuse, R154, R8 ;  /* 0x0000009ab808723c */ /* 0x040fe20000041808 */
[----:B------:R-:W1:Y:S07]  /*69e0*/  LDSM.16.M88.4 R152, [R211+0xc900] ;  /* 0x00c90000d398783b */ /* 0x000e6e0000000200 */
[C---:B------:R-:W-:Y:S08]  /*69f0*/  HMMA.16816.F32.BF16 R12, R184.reuse, R156, R12 ;  /* 0x0000009cb80c723c */ /* 0x040ff0000004180c */
[C---:B------:R-:W-:Y:S01]  /*6a00*/  HMMA.16816.F32.BF16 R16, R184.reuse, R158, R16 ;  /* 0x0000009eb810723c */ /* 0x040fe20000041810 */
[----:B------:R-:W2:Y:S07]  /*6a10*/  LDSM.16.M88.4 R156, [R202+0x3000] ;  /* 0x00300000ca9c783b */ /* 0x000eae0000000200 */
[C---:B---3--:R-:W-:Y:S08]  /*6a20*/  HMMA.16816.F32.BF16 R20, R184.reuse, R124, R20 ;  /* 0x0000007cb814723c */ /* 0x048ff00000041814 */
[C---:B------:R-:W-:Y:S01]  /*6a30*/  HMMA.16816.F32.BF16 R24, R184.reuse, R126, R24 ;  /* 0x0000007eb818723c */ /* 0x040fe20000041818 */
[----:B------:R-:W-:Y:S07]  /*6a40*/  LDSM.16.M88.4 R124, [R202+0x4000] ;  /* 0x00400000ca7c783b */ /* 0x000fee0000000200 */
[C---:B----4-:R-:W-:Y:S08]  /*6a50*/  HMMA.16816.F32.BF16 R28, R184.reuse, R128, R28 ;  /* 0x00000080b81c723c */ /* 0x050ff0000004181c */
[C---:B------:R-:W-:Y:S08]  /*6a60*/  HMMA.16816.F32.BF16 R32, R184.reuse, R130, R32 ;  /* 0x00000082b820723c */ /* 0x040ff00000041820 */
[C---:B-1----:R-:W-:Y:S08]  /*6a70*/  HMMA.16816.F32.BF16 R36, R184.reuse, R132, R36 ;  /* 0x00000084b824723c */ /* 0x042ff00000041824 */
[C---:B------:R-:W-:Y:S08]  /*6a80*/  HMMA.16816.F32.BF16 R40, R184.reuse, R134, R40 ;  /* 0x00000086b828723c */ /* 0x040ff00000041828 */
[C---:B-----5:R-:W-:Y:S08]  /*6a90*/  HMMA.16816.F32.BF16 R44, R184.reuse, R136, R44 ;  /* 0x00000088b82c723c */ /* 0x060ff0000004182c */
[----:B------:R-:W-:Y:S08]  /*6aa0*/  HMMA.16816.F32.BF16 R48, R184, R138, R48 ;  /* 0x0000008ab830723c */ /* 0x000ff00000041830 */
[C---:B------:R-:W-:Y:S08]  /*6ab0*/  HMMA.16816.F32.BF16 R4, R188.reuse, R140, R4 ;  /* 0x0000008cbc04723c */ /* 0x040ff00000041804 */
[C---:B------:R-:W-:Y:S08]  /*6ac0*/  HMMA.16816.F32.BF16 R8, R188.reuse, R142, R8 ;  /* 0x0000008ebc08723c */ /* 0x040ff00000041808 */
[C---:B--2---:R-:W-:Y:S08]  /*6ad0*/  HMMA.16816.F32.BF16 R12, R188.reuse, R116, R12 ;  /* 0x00000074bc0c723c */ /* 0x044ff0000004180c */
        /* <DEDUP_REMOVED lines=14> */
[----:B------:R-:W1:Y:S03]  /*6bc0*/  LDSM.16.M88.4 R116, [R202+0x4800] ;  /* 0x00480000ca74783b */ /* 0x000e660000000200 */
[----:B------:R-:W-:Y:S02]  /*6bd0*/  FMUL.FTZ R158, R4, c[0x0][0x320] ;  /* 0x0000c800049e7a20 */ /* 0x000fe40000410000 */
[----:B------:R-:W-:Y:S02]  /*6be0*/  FMUL.FTZ R160, R5, c[0x0][0x320] ;  /* 0x0000c80005a07a20 */ /* 0x000fe40000410000 */
[C---:B------:R-:W-:Y:S02]  /*6bf0*/  HMMA.16816.F32.BF16 R20, R192.reuse, R124, R20 ;  /* 0x0000007cc014723c */ /* 0x040fe40000041814 */
[----:B------:R-:W2:Y:S02]  /*6c00*/  MUFU.TANH R158, R158 ;  /* 0x0000009e009e7308 */ /* 0x000ea40000002400 */
[----:B------:R-:W-:Y:S02]  /*6c10*/  FMUL.FTZ R0, R6, c[0x0][0x320] ;  /* 0x0000c80006007a20 */ /* 0x000fe40000410000 */
[----:B------:R-:W-:Y:S02]  /*6c20*/  FMUL.FTZ R159, R7, c[0x0][0x320] ;  /* 0x0000c800079f7a20 */ /* 0x000fe40000410000 */
[C---:B------:R-:W-:Y:S01]  /*6c30*/  HMMA.16816.F32.BF16 R24, R192.reuse, R126, R24 ;  /* 0x0000007ec018723c */ /* 0x040fe20000041818 */
[----:B------:R-:W3:Y:S03]  /*6c40*/  LDSM.16.M88.4 R124, [R202+0x5000] ;  /* 0x00500000ca7c783b */ /* 0x000ee60000000200 */
[----:B------:R-:W4:Y:S01]  /*6c50*/  MUFU.TANH R160, R160 ;  /* 0x000000a000a07308 */ /* 0x000f220000002400 */
[----:B------:R-:W-:Y:S02]  /*6c60*/  FMUL.FTZ R162, R8, c[0x0][0x320] ;  /* 0x0000c80008a27a20 */ /* 0x000fe40000410000 */
[----:B------:R-:W-:Y:S02]  /*6c70*/  FMUL.FTZ R164, R9, c[0x0][0x320] ;  /* 0x0000c80009a47a20 */ /* 0x000fe40000410000 */
[----:B------:R-:W-:Y:S03]  /*6c80*/  FMUL.FTZ R161, R10, c[0x0][0x320] ;  /* 0x0000c8000aa17a20 */ /* 0x000fe60000410000 */
[----:B------:R-:W-:Y:S02]  /*6c90*/  FMUL.FTZ R163, R11, c[0x0][0x320] ;  /* 0x0000c8000ba37a20 */ /* 0x000fe40000410000 */
[----:B------:R-:W2:Y:S01]  /*6ca0*/  MUFU.TANH R0, R0 ;  /* 0x0000000000007308 */ /* 0x000ea20000002400 */
[----:B------:R-:W-:Y:S02]  /*6cb0*/  FMUL.FTZ R168, R12, c[0x0][0x320] ;  /* 0x0000c8000ca87a20 */ /* 0x000fe40000410000 */
[----:B------:R-:W-:Y:S02]  /*6cc0*/  FMUL.FTZ R166, R13, c[0x0][0x320] ;  /* 0x0000c8000da67a20 */ /* 0x000fe40000410000 */
[----:B------:R-:W-:Y:S02]  /*6cd0*/  FMUL.FTZ R167, R14, c[0x0][0x320] ;  /* 0x0000c8000ea77a20 */ /* 0x000fe40000410000 */
[----:B------:R-:W-:Y:S02]  /*6ce0*/  FMUL.FTZ R165, R15, c[0x0][0x320] ;  /* 0x0000c8000fa57a20 */ /* 0x000fe40000410000 */
[----:B------:R-:W-:Y:S01]  /*6cf0*/  FMUL.FTZ R170, R16, c[0x0][0x320] ;  /* 0x0000c80010aa7a20 */ /* 0x000fe20000410000 */
[----:B------:R-:W2:Y:S01]  /*6d00*/  MUFU.TANH R159, R159 ;  /* 0x0000009f009f7308 */ /* 0x000ea20000002400 */
[C---:B-1----:R-:W-:Y:S03]  /*6d10*/  HMMA.16816.F32.BF16 R28, R192.reuse, R116, R28 ;  /* 0x00000074c01c723c */ /* 0x042fe6000004181c */
[----:B------:R-:W-:Y:S02]  /*6d20*/  FMUL.FTZ R250, R25, c[0x0][0x320] ;  /* 0x0000c80019fa7a20 */ /* 0x000fe40000410000 */
[----:B------:R-:W-:Y:S02]  /*6d30*/  FMUL.FTZ R243, R26, c[0x0][0x320] ;  /* 0x0000c8001af37a20 */ /* 0x000fe40000410000 */
[----:B------:R-:W-:Y:S01]  /*6d40*/  FMUL.FTZ R241, R27, c[0x0][0x320] ;  /* 0x0000c8001bf17a20 */ /* 0x000fe20000410000 */
[C---:B------:R-:W-:Y:S01]  /*6d50*/  HMMA.16816.F32.BF16 R32, R192.reuse, R118, R32 ;  /* 0x00000076c020723c */ /* 0x040fe20000041820 */
[----:B------:R-:W1:Y:S01]  /*6d60*/  MUFU.TANH R162, R162 ;  /* 0x000000a200a27308 */ /* 0x000e620000002400 */
[----:B------:R-:W5:Y:S01]  /*6d70*/  LDSM.16.M88.4 R116, [R202+0x5800] ;  /* 0x00580000ca74783b */ /* 0x000f620000000200 */
[----:B------:R-:W-:Y:S04]  /*6d80*/  DEPBAR.LE SB0, 0x0 ;  /* 0x000080000000791a */ /* 0x000fe80000000000 */
[----:B------:R-:W-:Y:S01]  /*6d90*/  FMUL.FTZ R240, R17, c[0x0][0x320] ;  /* 0x0000c80011f07a20 */ /* 0x000fe20000410000 */
[C---:B---3--:R-:W-:Y:S03]  /*6da0*/  HMMA.16816.F32.BF16 R36, R192.reuse, R124, R36 ;  /* 0x0000007cc024723c */ /* 0x048fe60000041824 */
[----:B------:R-:W3:Y:S01]  /*6db0*/  MUFU.TANH R164, R164 ;  /* 0x000000a400a47308 */ /* 0x000ee20000002400 */
[----:B------:R-:W-:Y:S01]  /*6dc0*/  BAR.SYNC.DEFER_BLOCKING 0x0 ;  /* 0x0000000000007b1d */ /* 0x000fe20000010000 */
[----:B------:R-:W-:Y:S02]  /*6dd0*/  FMUL.FTZ R171, R18, c[0x0][0x320] ;  /* 0x0000c80012ab7a20 */ /* 0x000fe40000410000 */
[----:B------:R-:W-:Y:S01]  /*6de0*/  FMUL.FTZ R169, R19, c[0x0][0x320] ;  /* 0x0000c80013a97a20 */ /* 0x000fe20000410000 */
[C---:B------:R-:W-:Y:S04]  /*6df0*/  HMMA.16816.F32.BF16 R40, R192.reuse, R126, R40 ;  /* 0x0000007ec028723c */ /* 0x040fe80000041828 */
[----:B------:R-:W-:Y:S01]  /*6e00*/  FMUL.FTZ R249, R28, c[0x0][0x320] ;  /* 0x0000c8001cf97a20 */ /* 0x000fe20000410000 */
[----:B------:R-:W1:Y:S01]  /*6e10*/  MUFU.TANH R161, R161 ;  /* 0x000000a100a17308 */ /* 0x000e620000002400 */
[----:B------:R-:W-:Y:S02]  /*6e20*/  FMUL.FTZ R248, R29, c[0x0][0x320] ;  /* 0x0000c8001df87a20 */ /* 0x000fe40000410000 */
[----:B------:R-:W-:Y:S04]  /*6e30*/  FMUL.FTZ R251, R32, c[0x0][0x320] ;  /* 0x0000c80020fb7a20 */ /* 0x000fe80000410000 */
        /* <DEDUP_REMOVED lines=8> */
[----:B------:R2:W2:Y:S01]  /*6ec0*/  MUFU.TANH R25, R248 ;  /* 0x000000f800197308 */ /* 0x0004a20000002400 */
[C---:B-----5:R-:W-:Y:S03]  /*6ed0*/  HMMA.16816.F32.BF16 R44, R192.reuse, R116, R44 ;  /* 0x00000074c02c723c */ /* 0x060fe6000004182c */
[----:B------:R-:W-:Y:S02]  /*6ee0*/  FMUL.FTZ R245, R31, c[0x0][0x320] ;  /* 0x0000c8001ff57a20 */ /* 0x000fe40000410000 */
[----:B------:R-:W-:Y:S02]  /*6ef0*/  FMUL.FTZ R30, R36, c[0x0][0x320] ;  /* 0x0000c800241e7a20 */ /* 0x000fe40000410000 */
[----:B------:R-:W-:Y:S01]  /*6f00*/  FMUL.FTZ R42, R42, c[0x0][0x320] ;  /* 0x0000c8002a2a7a20 */ /* 0x000fe20000410000 */
[----:B------:R-:W-:Y:S01]  /*6f10*/  HMMA.16816.F32.BF16 R48, R192, R118, R48 ;  /* 0x00000076c030723c */ /* 0x000fe20000041830 */
[----:B------:R5:W3:Y:S03]  /*6f20*/  MUFU.TANH R27, R251 ;  /* 0x000000fb001b7308 */ /* 0x000ae60000002400 */
[----:B------:R-:W-:Y:S02]  /*6f30*/  FMUL.FTZ R43, R43, c[0x0][0x320] ;  /* 0x0000c8002b2b7a20 */ /* 0x000fe40000410000 */
[----:B-1----:R-:W-:Y:S05]  /*6f40*/  FMUL.FTZ R249, R34, c[0x0][0x320] ;  /* 0x0000c80022f97a20 */ /* 0x002fea0000410000 */
[----:B------:R1:W1:Y:S01]  /*6f50*/  MUFU.TANH R29, R252 ;  /* 0x000000fc001d7308 */ /* 0x0002620000002400 */
[----:B--2---:R-:W-:Y:S02]  /*6f60*/  FMUL.FTZ R248, R35, c[0x0][0x320] ;  /* 0x0000c80023f87a20 */ /* 0x004fe40000410000 */
[----:B------:R-:W-:Y:S02]  /*6f70*/  FMUL.FTZ R35, R37, c[0x0][0x320] ;  /* 0x0000c80025237a20 */ /* 0x000fe40000410000 */
[----:B------:R-:W-:Y:S05]  /*6f80*/  FMUL.FTZ R37, R41, c[0x0][0x320] ;  /* 0x0000c80029257a20 */ /* 0x000fea0000410000 */
[----:B------:R-:W2:Y:S01]  /*6f90*/  MUFU.TANH R163, R163 ;  /* 0x000000a300a37308 */ /* 0x000ea20000002400 */
[----:B------:R-:W-:Y:S02]  /*6fa0*/  FMUL.FTZ R31, R47, c[0x0][0x320] ;  /* 0x0000c8002f1f7a20 */ /* 0x000fe40000410000 */
[----:B------:R-:W-:Y:S02]  /*6fb0*/  FMUL.FTZ R142, R48, c[0x0][0x320] ;  /* 0x0000c800308e7a20 */ /* 0x000fe40000410000 */
[----:B-----5:R-:W-:Y:S02]  /*6fc0*/  FMUL.FTZ R251, R39, c[0x0][0x320] ;  /* 0x0000c80027fb7a20 */ /* 0x020fe40000410000 */
[----:B------:R-:W-:Y:S02]  /*6fd0*/  FMUL.FTZ R39, R44, c[0x0][0x320] ;  /* 0x0000c8002c277a20 */ /* 0x000fe40000410000 */
[----:B------:R-:W-:Y:S01]  /*6fe0*/  FMUL.FTZ R41, R49, c[0x0][0x320] ;  /* 0x0000c80031297a20 */ /* 0x000fe20000410000 */
[----:B------:R-:W2:Y:S01]  /*6ff0*/  MUFU.TANH R168, R168 ;  /* 0x000000a800a87308 */ /* 0x000ea20000002400 */
[----:B------:R-:W-:Y:S02]  /*7000*/  FMUL.FTZ R34, R50, c[0x0][0x320] ;  /* 0x0000c80032227a20 */ /* 0x000fe40000410000 */
[----:B------:R-:W-:Y:S02]  /*7010*/  FMUL.FTZ R33, R51, c[0x0][0x320] ;  /* 0x0000c80033217a20 */ /* 0x000fe40000410000 */
[----:B-1----:R-:W-:Y:S02]  /*7020*/  FMUL.FTZ R252, R38, c[0x0][0x320] ;  /* 0x0000c80026fc7a20 */ /* 0x002fe40000410000 */
[----:B------:R-:W-:Y:S02]  /*7030*/  FMUL.FTZ R38, R40, c[0x0][0x320] ;  /* 0x0000c80028267a20 */ /* 0x000fe40000410000 */
[----:B------:R-:W-:Y:S01]  /*7040*/  FMUL.FTZ R45, R45, c[0x0][0x320] ;  /* 0x0000c8002d2d7a20 */ /* 0x000fe20000410000 */
[----:B------:R-:W1:Y:S01]  /*7050*/  MUFU.TANH R166, R166 ;  /* 0x000000a600a67308 */ /* 0x000e620000002400 */
[----:B------:R-:W-:Y:S09]  /*7060*/  FMUL.FTZ R46, R46, c[0x0][0x320] ;  /* 0x0000c8002e2e7a20 */ /* 0x000ff20000410000 */
[----:B------:R-:W1:Y:S10]  /*7070*/  MUFU.TANH R167, R167 ;  /* 0x000000a700a77308 */ /* 0x000e740000002400 */
        /* <DEDUP_REMOVED lines=23> */
[----:B------:R1:W1:Y:S10]  /*71f0*/  MUFU.TANH R157, R42 ;  /* 0x0000002a009d7308 */ /* 0x0002740000002400 */
[----:B------:R1:W1:Y:S10]  /*7200*/  MUFU.TANH R155, R43 ;  /* 0x0000002b009b7308 */ /* 0x0002740000002400 */
[----:B------:R-:W1:Y:S10]  /*7210*/  MUFU.TANH R39, R39 ;  /* 0x0000002700277308 */ /* 0x000e740000002400 */
[----:B------:R1:W1:Y:S10]  /*7220*/  MUFU.TANH R150, R45 ;  /* 0x0000002d00967308 */ /* 0x0002740000002400 */
[----:B------:R1:W1:Y:S10]  /*7230*/  MUFU.TANH R143, R46 ;  /* 0x0000002e008f7308 */ /* 0x0002740000002400 */
[----:B------:R-:W1:Y:S10]  /*7240*/  MUFU.TANH R31, R31 ;  /* 0x0000001f001f7308 */ /* 0x000e740000002400 */
[----:B------:R-:W1:Y:S10]  /*7250*/  MUFU.TANH R142, R142 ;  /* 0x0000008e008e7308 */ /* 0x000e740000002400 */
[----:B------:R-:W1:Y:S10]  /*7260*/  MUFU.TANH R41, R41 ;  /* 0x0000002900297308 */ /* 0x000e740000002400 */
[----:B------:R-:W1:Y:S10]  /*7270*/  MUFU.TANH R34, R34 ;  /* 0x0000002200227308 */ /* 0x000e740000002400 */
[----:B------:R-:W1:Y:S01]  /*7280*/  MUFU.TANH R33, R33 ;  /* 0x0000002100217308 */ /* 0x000e620000002400 */
[----:B------:R-:W-:-:S05]  /*7290*/  @!P0 BRA `(.L_x_180) ;  /* 0x0000035000008947 */ /* 0x000fca0003800000 */
[----:B--234-:R-:W-:Y:S02]  /*72a0*/  IMAD R5, R238, 0x60, R219 ;  /* 0x00000060ee057824 */ /* 0x01cfe400078e02db */
[----:B------:R-:W-:Y:S03]  /*72b0*/  IMAD.MOV.U32 R215, RZ, RZ, RZ ;  /* 0x000000ffffd77224 */ /* 0x000fe600078e00ff */
[----:B------:R-:W-:Y:S05]  /*72c0*/  IADD3 R216, R5, -0x60, R218 ;  /* 0xffffffa005d87810 */ /* 0x000fea0007ffe0da */
[----:B------:R-:W-:Y:S04]  /*72d0*/  @P3 IMAD.HI.U32 R5, R216, c[0x0][0x2bc], RZ ;  /* 0x0000af00d8053a27 */ /* 0x000fe800078e00ff */
[----:B------:R-:W-:Y:S01]  /*72e0*/  IMAD.MOV.U32 R4, RZ, RZ, R216 ;  /* 0x000000ffff047224 */ /* 0x000fe200078e00d8 */
[----:B------:R-:W-:Y:S04]  /*72f0*/  @P3 SHF.R.U32.HI R4, RZ, c[0x0][0x2c0], R5 ;  /* 0x0000b000ff043a19 */ /* 0x000fe80000011605 */
[C---:B------:R-:W-:Y:S04]  /*7300*/  @!P1 IADD3 R8, P0, R4.reuse, UR36, RZ ;  /* 0x0000002404089c10 */ /* 0x040fe8000ff1e0ff */
[----:B------:R-:W-:Y:S02]  /*7310*/  @!P1 LEA.HI.X.SX32 R5, R4, UR5, 0x1, P0 ;  /* 0x0000000504059c11 */ /* 0x000fe400080f0eff */
[C---:B------:R-:W-:Y:S04]  /*7320*/  @!P1 LEA R6, P0, R8.reuse, c[0x0][0x2a0], 0x2 ;  /* 0x0000a80008069a11 */ /* 0x040fe800078010ff */
[----:B------:R-:W-:Y:S01]  /*7330*/  @!P1 LEA.HI.X R7, R8, c[0x0][0x2a4], R5, 0x2, P0 ;  /* 0x0000a90008079a11 */ /* 0x000fe200000f1405 */
[----:B------:R-:W-:Y:S04]  /*7340*/  IMAD.MOV R5, RZ, RZ, -R4 ;  /* 0x000000ffff057224 */ /* 0x000fe800078e0a04 */
[----:B------:R2:W3:Y:S01]  /*7350*/  @!P1 LDG.E R215, [R6.64] ;  /* 0x0000002a06d79981 */ /* 0x0004e2000c1e1900 */
[----:B------:R-:W-:Y:S05]  /*7360*/  IMAD R216, R5, c[0x0][0x2b8], R216 ;  /* 0x0000ae0005d87a24 */ /* 0x000fea00078e02d8 */
[----:B------:R-:W-:Y:S05]  /*7370*/  SHF.R.S32.HI R5, RZ, 0x1f, R216 ;  /* 0x0000001fff057819 */ /* 0x000fea00000114d8 */
[----:B------:R-:W-:Y:S04]  /*7380*/  IMAD R5, R5, c[0x0][0x1e0], RZ ;  /* 0x0000780005057a24 */ /* 0x000fe800078e02ff */
[C---:B------:R-:W-:Y:S02]  /*7390*/  IMAD R5, R216.reuse, c[0x0][0x1e4], R5 ;  /* 0x00007900d8057a24 */ /* 0x040fe400078e0205 */
[----:B--2---:R-:W-:Y:S04]  /*73a0*/  IMAD.WIDE.U32 R6, R216, c[0x0][0x1e0], RZ ;  /* 0x00007800d8067a25 */ /* 0x004fe800078e00ff */
[----:B------:R-:W-:Y:S01]  /*73b0*/  IMAD.IADD R7, R7, 0x1, R5 ;  /* 0x0000000107077824 */ /* 0x000fe200078e0205 */
[----:B---3--:R-:W-:Y:S03]  /*73c0*/  SHF.R.S32.HI R4, RZ, 0x1f, R215 ;  /* 0x0000001fff047819 */ /* 0x008fe600000114d7 */
[C---:B------:R-:W-:Y:S04]  /*73d0*/  IMAD.WIDE.U32 R6, R215.reuse, c[0x0][0x1f0], R6 ;  /* 0x00007c00d7067a25 */ /* 0x040fe800078e0006 */
[----:B------:R-:W-:Y:S01]  /*73e0*/  IMAD R4, R4, c[0x0][0x1f0], RZ ;  /* 0x00007c0004047a24 */ /* 0x000fe200078e02ff */
[----:B------:R-:W-:Y:S03]  /*73f0*/  IADD3 R5, P0, R6, UR40, RZ ;  /* 0x0000002806057c10 */ /* 0x000fe6000ff1e0ff */
[----:B------:R-:W-:Y:S05]  /*7400*/  IMAD R4, R215, c[0x0][0x1f4], R4 ;  /* 0x00007d00d7047a24 */ /* 0x000fea00078e0204 */
[----:B------:R-:W-:Y:S02]  /*7410*/  IADD3.X R4, R7, UR9, R4, P0, !PT ;  /* 0x0000000907047c10 */ /* 0x000fe400087fe404 */
[C---:B------:R-:W-:Y:S04]  /*7420*/  LEA R16, P0, R5.reuse, c[0x0][0x1c8], 0x1 ;  /* 0x0000720005107a11 */ /* 0x040fe800078008ff */
[----:B------:R-:W-:Y:S01]  /*7430*/  LEA.HI.X R18, R5, c[0x0][0x1cc], R4, 0x1, P0 ;  /* 0x0000730005127a11 */ /* 0x000fe200000f0c04 */
[----:B------:R-:W2:Y:S01]  /*7440*/  SHFL.IDX PT, R10, R16, RZ, 0x181f ;  /* 0x00181fff100a7589 */ /* 0x000ea200000e0000 */
[----:B------:R-:W-:Y:S03]  /*7450*/  IADD3 R4, -R231, 0x10, RZ ;  /* 0x00000010e7047810 */ /* 0x000fe60007ffe1ff */
[----:B------:R-:W3:Y:S01]  /*7460*/  SHFL.IDX PT, R9, R18, RZ, 0x181f ;  /* 0x00181fff12097589 */ /* 0x000ee200000e0000 */
[----:B------:R-:W-:Y:S03]  /*7470*/  LOP3.LUT R4, R4, 0xf, RZ, 0xc0, !PT ;  /* 0x0000000f04047812 */ /* 0x000fe600078ec0ff */
[----:B------:R-:W4:Y:S04]  /*7480*/  SHFL.IDX PT, R8, R16, 0x1, 0x181f ;  /* 0x00381f0010087f89 */ /* 0x000f2800000e0000 */
[----:B------:R-:W5:Y:S04]  /*7490*/  SHFL.IDX PT, R6, R16, 0x2, 0x181f ;  /* 0x00581f0010067f89 */ /* 0x000f6800000e0000 */
[----:B------:R-:W1:Y:S04]  /*74a0*/  SHFL.IDX PT, R7, R18, 0x1, 0x181f ;  /* 0x00381f0012077f89 */ /* 0x000e6800000e0000 */
[----:B------:R-:W1:Y:S01]  /*74b0*/  SHFL.IDX PT, R5, R18, 0x2, 0x181f ;  /* 0x00581f0012057f89 */ /* 0x000e6200000e0000 */
[C---:B--2---:R-:W-:Y:S02]  /*74c0*/  IADD3 R12, P2, R10.reuse, R235, RZ ;  /* 0x000000eb0a0c7210 */ /* 0x044fe40007f5e0ff */
[----:B------:R-:W-:Y:S03]  /*74d0*/  IADD3 R14, P0, R10, R233, RZ ;  /* 0x000000e90a0e7210 */ /* 0x000fe60007f1e0ff */
[C---:B---3--:R-:W-:Y:S02]  /*74e0*/  IMAD.X R13, R9.reuse, 0x1, R236, P2 ;  /* 0x00000001090d7824 */ /* 0x048fe400010e06ec */
[----:B------:R-:W-:Y:S01]  /*74f0*/  IMAD.X R15, R9, 0x1, R234, P0 ;  /* 0x00000001090f7824 */ /* 0x000fe200000e06ea */
[C---:B----4-:R-:W-:Y:S02]  /*7500*/  IADD3 R10, P6, R8.reuse, R235, RZ ;  /* 0x000000eb080a7210 */ /* 0x050fe40007fde0ff */
[----:B------:R2:W-:Y:S01]  /*7510*/  LDGSTS.E.BYPASS.LTC128B.128 [R217+0x8100], [R12.64], !P5 ;  /* 0x081000000cd97fae */ /* 0x0005e2000e901d6a */
[----:B------:R-:W-:Y:S02]  /*7520*/  IADD3 R8, P2, R8, R233, RZ ;  /* 0x000000e908087210 */ /* 0x000fe40007f5e0ff */
[----:B-----5:R-:W-:Y:S01]  /*7530*/  IADD3 R16, P0, R6, R235, RZ ;  /* 0x000000eb06107210 */ /* 0x020fe20007f1e0ff */
[----:B------:R2:W-:Y:S01]  /*7540*/  LDGSTS.E.BYPASS.LTC128B.128 [R217+0xb100], [R14.64], !P4 ;  /* 0x0b1000000ed97fae */ /* 0x0005e2000e101d6a */
[C---:B-1----:R-:W-:Y:S02]  /*7550*/  IMAD.X R11, R7.reuse, 0x1, R236, P6 ;  /* 0x00000001070b7824 */ /* 0x042fe400030e06ec */
[----:B------:R-:W-:Y:S01]  /*7560*/  IMAD.X R9, R7, 0x1, R234, P2 ;  /* 0x0000000107097824 */ /* 0x000fe200010e06ea */
[----:B------:R-:W-:Y:S01]  /*7570*/  IADD3 R4, P6, P2, R4, R6, R233 ;  /* 0x0000000604047210 */ /* 0x000fe20007ade0e9 */
[----:B------:R-:W-:Y:S01]  /*7580*/  IMAD.X R17, R5, 0x1, R236, P0 ;  /* 0x0000000105117824 */ /* 0x000fe200000e06ec */
[----:B------:R2:W-:Y:S01]  /*7590*/  LDGSTS.E.BYPASS.LTC128B.128 [R217+0x9100], [R10.64], !P5 ;  /* 0x091000000ad97fae */ /* 0x0005e2000e901d6a */
[----:B------:R-:W-:Y:S02]  /*75a0*/  ISETP.NE.U32.AND P0, PT, R231, RZ, PT ;  /* 0x000000ffe700720c */ /* 0x000fe40003f05070 */
[----:B------:R-:W-:Y:S01]  /*75b0*/  IADD3.X R5, RZ, R5, R234, P6, P2 ;  /* 0x00000005ff057210 */ /* 0x000fe200037e44ea */
[----:B------:R2:W-:Y:S04]  /*75c0*/  LDGSTS.E.BYPASS.LTC128B.128 [R217+0xc100], [R8.64], !P4 ;  /* 0x0c10000008d97fae */ /* 0x0005e8000e101d6a */
[----:B------:R2:W-:Y:S06]  /*75d0*/  LDGSTS.E.BYPASS.LTC128B.128 [R217+0xa100], [R16.64], !P5 ;  /* 0x0a10000010d97fae */ /* 0x0005ec000e901d6a */
[----:B------:R2:W-:Y:S02]  /*75e0*/  LDGSTS.E.BYPASS.LTC128B.128.ZFILL [R217+0xd100], [R4.64], P0 ;  /* 0x0d10000004d97fae */ /* 0x0005e40008141d6a */
.L_x_180:
[----:B--234-:R-:W-:Y:S01]  /*75f0*/  IMAD.MOV.U32 R7, RZ, RZ, R220 ;  /* 0x000000ffff077224 */ /* 0x01cfe200078e00dc */
[----:B------:R-:W-:Y:S01]  /*7600*/  PLOP3.LUT P2, PT, PT, PT, UP1, 0x80, 0x0 ;  /* 0x000000000000781c */ /* 0x000fe20003f4f018 */
[----:B------:R-:W0:Y:S01]  /*7610*/  LDGDEPBAR ;  /* 0x00000000000079af */ /* 0x000e220000000000 */
[----:B------:R-:W-:Y:S01]  /*7620*/  PLOP3.LUT P0, PT, PT, PT, UP1, 0x80, 0x0 ;  /* 0x000000000000781c */ /* 0x000fe20003f0f018 */
[----:B------:R-:W-:Y:S05]  /*7630*/  IMAD R14, R238, -0x60, RZ ;  /* 0xffffffa0ee0e7824 */ /* 0x000fea00078e02ff */
[----:B------:R-:W-:Y:S05]  /*7640*/  IADD3 R5, -R221, 0x1, R14 ;  /* 0x00000001dd057810 */ /* 0x000fea0007ffe10e */
[----:B------:R-:W-:Y:S05]  /*7650*/  @P2 IMAD.HI.U32 R4, R220, c[0x0][0x2c8], RZ ;  /* 0x0000b200dc042a27 */ /* 0x000fea00078e00ff */
[----:B------:R-:W-:Y:S01]  /*7660*/  @P0 SHF.R.U32.HI R7, RZ, c[0x0][0x2cc], R4 ;  /* 0x0000b300ff070a19 */ /* 0x000fe20000011604 */
[----:B------:R-:W-:Y:S01]  /*7670*/  IMAD.U32 R4, RZ, RZ, UR8 ;  /* 0x00000008ff047e24 */ /* 0x000fe2000f8e00ff */
[----:B------:R-:W-:Y:S03]  /*7680*/  PLOP3.LUT P0, PT, PT, PT, UP0, 0x40, 0x0 ;  /* 0x000000000000781c */ /* 0x000fe60003f0e808 */
[----:B------:R-:W2:Y:S01]  /*7690*/  SHFL.IDX PT, R13, R7, RZ, 0x1c1f ;  /* 0x001c1fff070d7589 */ /* 0x000ea200000e0000 */
[----:B------:R-:W-:Y:S05]  /*76a0*/  IMAD R5, R4, c[0x0][0x1d0], R5 ;  /* 0x0000740004057a24 */ /* 0x000fea00078e0205 */
[----:B------:R-:W-:Y:S04]  /*76b0*/  IADD3 R4, R5, -c[0x0][0x168], RZ ;  /* 0x80005a0005047a10 */ /* 0x000fe80007ffe0ff */
[C---:B------:R-:W-:Y:S02]  /*76c0*/  IADD3 R5, R4.reuse, c[0x0][0x328], RZ ;  /* 0x0000ca0004057a10 */ /* 0x040fe40007ffe0ff */
[----:B------:R-:W-:Y:S03]  /*76d0*/  IADD3 R4, R4, UR13, RZ ;  /* 0x0000000d04047c10 */ /* 0x000fe6000fffe0ff */
[----:B--2---:R-:W-:Y:S02]  /*76e0*/  IMAD.IADD R11, R5, 0x1, R13 ;  /* 0x00000001050b7824 */ /* 0x004fe400078e020d */
[----:B------:R-:W-:Y:S01]  /*76f0*/  IMAD.IADD R9, R13, 0x1, R4 ;  /* 0x000000010d097824 */ /* 0x000fe200078e0204 */
[----:B------:R-:W-:-:S05]  /*7700*/  @P0 BRA `(.L_x_181) ;  /* 0x000001a000000947 */ /* 0x000fca0003800000 */
[----:B------:R-:W-:Y:S01]  /*7710*/  MOV R6, UR8 ;  /* 0x0000000800067c02 */ /* 0x000fe20008000f00 */
[----:B------:R-:W-:Y:S04]  /*7720*/  BSSY B0, `(.L_x_182) ;  /* 0x0000013000007945 */ /* 0x000fe80003800000 */
[----:B------:R-:W-:Y:S05]  /*7730*/  IMAD R13, R6, c[0x0][0x1d0], R13 ;  /* 0x00007400060d7a24 */ /* 0x000fea00078e020d */
[----:B------:R-:W-:Y:S04]  /*7740*/  IADD3 R8, R13, -c[0x0][0x168], RZ ;  /* 0x80005a000d087a10 */ /* 0x000fe80007ffe0ff */
[----:B------:R-:W-:Y:S11]  /*7750*/  ISETP.GT.AND P0, PT, R8, -0x1, PT ;  /* 0xffffffff0800780c */ /* 0x000ff60003f04270 */
[----:B------:R-:W-:Y:S02]  /*7760*/  @!UPT UIADD3 URZ, URZ, URZ, URZ ;  /* 0x0000003f3f3ff290 */ /* 0x000fe4000fffe03f */
[----:B------:R-:W-:-:S05]  /*7770*/  @P0 BRA `(.L_x_183) ;  /* 0x0000008000000947 */ /* 0x000fca0003800000 */
[----:B------:R-:W-:Y:S01]  /*7780*/  LOP3.LUT R8, RZ, R8, RZ, 0x33, !PT ;  /* 0x00000008ff087212 */ /* 0x000fe200078e33ff */
[----:B------:R-:W-:Y:S05]  /*7790*/  IMAD.MOV.U32 R6, RZ, RZ, c[0x0][0x32c] ;  /* 0x0000cb00ff067624 */ /* 0x000fea00078e00ff */
[----:B------:R-:W-:Y:S11]  /*77a0*/  ISETP.NE.AND P0, PT, R6, 0x1, PT ;  /* 0x000000010600780c */ /* 0x000ff60003f05270 */
[----:B------:R-:W-:Y:S02]  /*77b0*/  @!UPT UIADD3 URZ, URZ, URZ, URZ ;  /* 0x0000003f3f3ff290 */ /* 0x000fe4000fffe03f */
[----:B------:R-:W-:Y:S05]  /*77c0*/  @P0 IMAD.HI.U32 R6, R8, c[0x0][0x330], RZ ;  /* 0x0000cc0008060a27 */ /* 0x000fea00078e00ff */
[----:B------:R-:W-:Y:S04]  /*77d0*/  @P0 SHF.R.U32.HI R8, RZ, c[0x0][0x334], R6 ;  /* 0x0000cd00ff080a19 */ /* 0x000fe80000011606 */
[----:B------:R-:W-:Y:S01]  /*77e0*/  LOP3.LUT R8, RZ, R8, RZ, 0x33, !PT ;  /* 0x00000008ff087212 */ /* 0x000fe200078e33ff */
[----:B------:R-:W-:-:S05]  /*77f0*/  BRA `(.L_x_184) ;  /* 0x0000005000007947 */ /* 0x000fca0003800000 */
.L_x_183:
[----:B------:R-:W-:Y:S04]  /*7800*/  MOV R6, c[0x0][0x32c] ;  /* 0x0000cb0000067a02 */ /* 0x000fe80000000f00 */
[----:B------:R-:W-:Y:S11]  /*7810*/  ISETP.NE.AND P0, PT, R6, 0x1, PT ;  /* 0x000000010600780c */ /* 0x000ff60003f05270 */
[----:B------:R-:W-:Y:S02]  /*7820*/  @!UPT UIADD3 URZ, URZ, URZ, URZ ;  /* 0x0000003f3f3ff290 */ /* 0x000fe4000fffe03f */
[----:B------:R-:W-:Y:S05]  /*7830*/  @P0 IMAD.HI.U32 R6, R8, c[0x0][0x330], RZ ;  /* 0x0000cc0008060a27 */ /* 0x000fea00078e00ff */
[----:B------:R-:W-:Y:S02]  /*7840*/  @P0 SHF.R.U32.HI R8, RZ, c[0x0][0x334], R6 ;  /* 0x0000cd00ff080a19 */ /* 0x000fe40000011606 */
.L_x_184:
[----:B------:R-:W-:Y:S05]  /*7850*/  BSYNC B0 ;  /* 0x0000000000007941 */ /* 0x000fea0003800000 */
.L_x_182:
[----:B------:R-:W-:Y:S04]  /*7860*/  IMAD.IADD R13, R14, 0x1, -R221 ;  /* 0x000000010e0d7824 */ /* 0x000fe800078e0add */
[----:B------:R-:W-:Y:S05]  /*7870*/  IMAD R8, R8, c[0x0][0x32c], R13 ;  /* 0x0000cb0008087a24 */ /* 0x000fea00078e020d */
[----:B------:R-:W-:Y:S02]  /*7880*/  IADD3 R6, R8, c[0x0][0x32c], RZ ;  /* 0x0000cb0008067a10 */ /* 0x000fe40007ffe0ff */
[----:B------:R-:W-:Y:S02]  /*7890*/  IMNMX R9, R9, R8, !PT ;  /* 0x0000000809097217 */ /* 0x000fe40007800200 */
[----:B------:R-:W-:Y:S02]  /*78a0*/  IMNMX R11, R11, R6, PT ;  /* 0x000000060b0b7217 */ /* 0x000fe40003800200 */
.L_x_181:
[C---:B------:R-:W-:Y:S01]  /*78b0*/  ISETP.GE.AND P0, PT, R14.reuse, 0x1, PT ;  /* 0x000000010e00780c */ /* 0x040fe20003f06270 */
[----:B------:R-:W2:Y:S01]  /*78c0*/  SHFL.IDX PT, R7, R7, 0x1, 0x1c1f ;  /* 0x003c1f0007077f89 */ /* 0x000ea200000e0000 */
[----:B------:R-:W-:Y:S02]  /*78d0*/  ISETP.GE.AND P2, PT, R14, 0x2, PT ;  /* 0x000000020e00780c */ /* 0x000fe40003f46270 */
[----:B------:R-:W-:Y:S02]  /*78e0*/  LOP3.LUT R226, R226, 0xffdfffff, RZ, 0xc0, !PT ;  /* 0xffdfffffe2e27812 */ /* 0x000fe400078ec0ff */
[----:B------:R-:W-:Y:S07]  /*78f0*/  ISETP.GE.AND P6, PT, R14, 0x59, PT ;  /* 0x000000590e00780c */ /* 0x000fee0003fc6270 */
[----:B------:R-:W-:Y:S02]  /*7900*/  @P0 LOP3.LUT R226, R226, 0x200000, RZ, 0xfc, !PT ;  /* 0x00200000e2e20812 */ /* 0x000fe400078efcff */
[----:B------:R-:W-:Y:S02]  /*7910*/  ISETP.GT.AND P0, PT, R9, RZ, !P0 ;  /* 0x000000ff0900720c */ /* 0x000fe40004704270 */
[----:B------:R-:W-:Y:S02]  /*7920*/  LOP3.LUT R226, R226, 0xffefffff, RZ, 0xc0, !PT ;  /* 0xffefffffe2e27812 */ /* 0x000fe400078ec0ff */
[----:B------:R-:W-:Y:S02]  /*7930*/  ISETP.LT.OR P0, PT, R11, 0x1, P0 ;  /* 0x000000010b00780c */ /* 0x000fe40000701670 */
[----:B------:R-:W-:Y:S02]  /*7940*/  @P2 LOP3.LUT R226, R226, 0x100000, RZ, 0xfc, !PT ;  /* 0x00100000e2e22812 */ /* 0x000fe400078efcff */
[----:B------:R-:W-:Y:S02]  /*7950*/  FSEL R12, R158, -INF , !P0 ;  /* 0xff8000009e0c7808 */ /* 0x000fe40004000000 */
[----:B------:R-:W-:Y:S01]  /*7960*/  ISETP.GT.AND P0, PT, R9, 0x1, !P2 ;  /* 0x000000010900780c */ /* 0x000fe20005704270 */
[--C-:B--2---:R-:W-:Y:S01]  /*7970*/  IMAD.IADD R5, R5, 0x1, R7.reuse ;  /* 0x0000000105057824 */ /* 0x104fe200078e0207 */
[----:B------:R-:W-:Y:S01]  /*7980*/  ISETP.GE.AND P2, PT, R14, 0x9, PT ;  /* 0x000000090e00780c */ /* 0x000fe20003f46270 */
[----:B------:R-:W-:Y:S01]  /*7990*/  IMAD.IADD R4, R4, 0x1, R7 ;  /* 0x0000000104047824 */ /* 0x000fe200078e0207 */
[----:B------:R-:W-:Y:S02]  /*79a0*/  ISETP.LT.OR P0, PT, R11, 0x2, P0 ;  /* 0x000000020b00780c */ /* 0x000fe40000701670 */
[----:B------:R-:W-:Y:S02]  /*79b0*/  LOP3.LUT R226, R226, 0xfff7ffff, RZ, 0xc0, !PT ;  /* 0xfff7ffffe2e27812 */ /* 0x000fe400078ec0ff */
[----:B------:R-:W-:Y:S02]  /*79c0*/  FSEL R10, R160, -INF , !P0 ;  /* 0xff800000a00a7808 */ /* 0x000fe40004000000 */
[----:B------:R-:W-:Y:S04]  /*79d0*/  ISETP.GT.AND P0, PT, R9, 0x8, !P2 ;  /* 0x000000080900780c */ /* 0x000fe80005704270 */
[----:B------:R-:W-:Y:S02]  /*79e0*/  ISETP.LT.OR P0, PT, R11, 0x9, P0 ;  /* 0x000000090b00780c */ /* 0x000fe40000701670 */
[----:B------:R-:W-:Y:S02]  /*79f0*/  @P2 LOP3.LUT R226, R226, 0x80000, RZ, 0xfc, !PT ;  /* 0x00080000e2e22812 */ /* 0x000fe400078efcff */
[----:B------:R-:W-:Y:S02]  /*7a00*/  ISETP.GE.AND P2, PT, R14, 0xa, PT ;  /* 0x0000000a0e00780c */ /* 0x000fe40003f46270 */
[----:B------:R-:W-:Y:S02]  /*7a10*/  LOP3.LUT R226, R226, 0xfffbffff, RZ, 0xc0, !PT ;  /* 0xfffbffffe2e27812 */ /* 0x000fe400078ec0ff */
[----:B------:R-:W-:Y:S02]  /*7a20*/  FSEL R6, R162, -INF , !P0 ;  /* 0xff800000a2067808 */ /* 0x000fe40004000000 */
[----:B------:R-:W-:Y:S04]  /*7a30*/  ISETP.GT.AND P0, PT, R9, 0x9, !P2 ;  /* 0x000000090900780c */ /* 0x000fe80005704270 */
[----:B------:R-:W-:Y:S03]  /*7a40*/  ISETP.LT.OR P0, PT, R11, 0xa, P0 ;  /* 0x0000000a0b00780c */ /* 0x000fe60000701670 */
        /* <DEDUP_REMOVED lines=9> */
[----:B-1----:R-:W-:Y:S02]  /*7ae0*/  FSEL R42, R168, -INF , !P0 ;  /* 0xff800000a82a7808 */ /* 0x002fe40004000000 */
        /* <DEDUP_REMOVED lines=88> */
[----:B------:R-:W-:Y:S02]  /*8070*/  FSEL R162, R37, -INF , !P0 ;  /* 0xff80000025a27808 */ /* 0x000fe40004000000 */
[----:B------:R-:W-:Y:S02]  /*8080*/  LOP3.LUT R226, R226, 0xfffffffd, RZ, 0xc0, !PT ;  /* 0xfffffffde2e27812 */ /* 0x000fe400078ec0ff */
[----:B------:R-:W-:Y:S04]  /*8090*/  ISETP.GT.AND P0, PT, R9, 0x50, !P2 ;  /* 0x000000500900780c */ /* 0x000fe80005704270 */
[----:B------:R-:W-:Y:S03]  /*80a0*/  ISETP.LT.OR P0, PT, R11, 0x51, P0 ;  /* 0x000000510b00780c */ /* 0x000fe60000701670 */
[----:B------:R-:W-:Y:S02]  /*80b0*/  @P2 LOP3.LUT R226, R226, 0x2, RZ, 0xfc, !PT ;  /* 0x00000002e2e22812 */ /* 0x000fe400078efcff */
[----:B------:R-:W-:Y:S02]  /*80c0*/  ISETP.GE.AND P2, PT, R14, 0x52, PT ;  /* 0x000000520e00780c */ /* 0x000fe40003f46270 */
[----:B------:R-:W-:Y:S02]  /*80d0*/  FSEL R152, R39, -INF , !P0 ;  /* 0xff80000027987808 */ /* 0x000fe40004000000 */
[----:B------:R-:W-:Y:S02]  /*80e0*/  ISETP.GT.AND P0, PT, R9, 0x51, !P2 ;  /* 0x000000510900780c */ /* 0x000fe40005704270 */
[----:B------:R-:W-:Y:S02]  /*80f0*/  LOP3.LUT R226, R226, 0xfffffffe, RZ, 0xc0, !PT ;  /* 0xfffffffee2e27812 */ /* 0x000fe400078ec0ff */
[----:B------:R-:W-:Y:S04]  /*8100*/  ISETP.LT.OR P0, PT, R11, 0x52, P0 ;  /* 0x000000520b00780c */ /* 0x000fe80000701670 */
[----:B------:R-:W-:Y:S02]  /*8110*/  FSEL R150, R150, -INF , !P0 ;  /* 0xff80000096967808 */ /* 0x000fe40004000000 */
[----:B------:R-:W-:Y:S02]  /*8120*/  ISETP.GT.AND P0, PT, R9, 0x58, !P6 ;  /* 0x000000580900780c */ /* 0x000fe40007704270 */
[----:B------:R-:W-:Y:S02]  /*8130*/  @P2 LOP3.LUT R226, R226, 0x1, RZ, 0xfc, !PT ;  /* 0x00000001e2e22812 */ /* 0x000fe400078efcff */
[----:B------:R-:W-:Y:S02]  /*8140*/  ISETP.LT.OR P0, PT, R11, 0x59, P0 ;  /* 0x000000590b00780c */ /* 0x000fe40000701670 */
[----:B------:R-:W-:Y:S02]  /*8150*/  ISETP.GE.AND P2, PT, R14, 0x5a, PT ;  /* 0x0000005a0e00780c */ /* 0x000fe40003f46270 */
[----:B------:R-:W-:Y:S02]  /*8160*/  FSEL R142, R142, -INF , !P0 ;  /* 0xff8000008e8e7808 */ /* 0x000fe40004000000 */
[----:B------:R-:W-:Y:S04]  /*8170*/  ISETP.GT.AND P0, PT, R9, 0x59, !P2 ;  /* 0x000000590900780c */ /* 0x000fe80005704270 */
[----:B------:R-:W-:Y:S04]  /*8180*/  ISETP.LT.OR P0, PT, R11, 0x5a, P0 ;  /* 0x0000005a0b00780c */ /* 0x000fe80000701670 */
[----:B------:R-:W-:Y:S02]  /*8190*/  FSEL R140, R41, -INF , !P0 ;  /* 0xff800000298c7808 */ /* 0x000fe40004000000 */
[----:B------:R-:W-:Y:S11]  /*81a0*/  PLOP3.LUT P0, PT, PT, PT, UP0, 0x40, 0x0 ;  /* 0x000000000000781c */ /* 0x000ff60003f0e808 */
[----:B------:R-:W-:Y:S02]  /*81b0*/  @!UPT UIADD3 URZ, URZ, URZ, URZ ;  /* 0x0000003f3f3ff290 */ /* 0x000fe4000fffe03f */
        /* <DEDUP_REMOVED lines=16> */
.L_x_187:
[----:B------:R-:W-:Y:S04]  /*82c0*/  MOV R7, c[0x0][0x32c] ;  /* 0x0000cb0000077a02 */ /* 0x000fe80000000f00 */
[----:B------:R-:W-:Y:S11]  /*82d0*/  ISETP.NE.AND P0, PT, R7, 0x1, PT ;  /* 0x000000010700780c */ /* 0x000ff60003f05270 */
[----:B------:R-:W-:Y:S02]  /*82e0*/  @!UPT UIADD3 URZ, URZ, URZ, URZ ;  /* 0x0000003f3f3ff290 */ /* 0x000fe4000fffe03f */
[----:B------:R-:W-:Y:S05]  /*82f0*/  @P0 IMAD.HI.U32 R7, R9, c[0x0][0x330], RZ ;  /* 0x0000cc0009070a27 */ /* 0x000fea00078e00ff */
[----:B------:R-:W-:Y:S02]  /*8300*/  @P0 SHF.R.U32.HI R9, RZ, c[0x0][0x334], R7 ;  /* 0x0000cd00ff090a19 */ /* 0x000fe40000011607 */
.L_x_188:
[----:B------:R-:W-:Y:S05]  /*8310*/  BSYNC B0 ;  /* 0x0000000000007941 */ /* 0x000fea0003800000 */
.L_x_186:
[----:B------:R-:W-:Y:S04]  /*8320*/  IMAD.IADD R14, R14, 0x1, -R221 ;  /* 0x000000010e0e7824 */ /* 0x000fe800078e0add */
[----:B------:R-:W-:Y:S05]  /*8330*/  IMAD R14, R9, c[0x0][0x32c], R14 ;  /* 0x0000cb00090e7a24 */ /* 0x000fea00078e020e */
[----:B------:R-:W-:Y:S02]  /*8340*/  IADD3 R16, R14, c[0x0][0x32c], RZ ;  /* 0x0000cb000e107a10 */ /* 0x000fe40007ffe0ff */
[----:B------:R-:W-:Y:S02]  /*8350*/  IMNMX R4, R4, R14, !PT ;  /* 0x0000000e04047217 */ /* 0x000fe40007800200 */
[----:B------:R-:W-:Y:S02]  /*8360*/  IMNMX R5, R5, R16, PT ;  /* 0x0000001005057217 */ /* 0x000fe40003800200 */
.L_x_185:
[----:B------:R-:W-:Y:S01]  /*8370*/  LOP3.LUT P0, RZ, R226, 0x200000, RZ, 0xc0, !PT ;  /* 0x00200000e2ff7812 */ /* 0x000fe2000780c0ff */
[----:B------:R-:W-:Y:S01]  /*8380*/  LDSM.16.MT88.4 R20, [R210+0x100] ;  /* 0x00010000d214783b */ /* 0x000fe20000004200 */
[----:B------:R-:W-:Y:S02]  /*8390*/  FMNMX.FTZ R17, R12, R3, !PT ;  /* 0x000000030c117209 */ /* 0x000fe40007810000 */
[----:B------:R-:W-:Y:S02]  /*83a0*/  ISETP.GT.AND P0, PT, R4, RZ, !P0 ;  /* 0x000000ff0400720c */ /* 0x000fe40004704270 */
[----:B------:R-:W-:Y:S02]  /*83b0*/  FMNMX.FTZ R17, R10, R17, !PT ;  /* 0x000000110a117209 */ /* 0x000fe40007810000 */
[C---:B------:R-:W-:Y:S01]  /*83c0*/  ISETP.LT.OR P0, PT, R5.reuse, 0x1, P0 ;  /* 0x000000010500780c */ /* 0x040fe20000701670 */
[----:B------:R-:W-:Y:S01]  /*83d0*/  LDSM.16.MT88.4 R36, [R208+0x100] ;  /* 0x00010000d024783b */ /* 0x000fe20000004200 */
[----:B------:R-:W-:Y:S02]  /*83e0*/  FMNMX.FTZ R17, R6, R17, !PT ;  /* 0x0000001106117209 */ /* 0x000fe40007810000 */
[----:B------:R-:W-:Y:S02]  /*83f0*/  FSEL R15, R0, -INF , !P0 ;  /* 0xff800000000f7808 */ /* 0x000fe40004000000 */
[----:B------:R-:W-:Y:S02]  /*8400*/  LOP3.LUT P0, RZ, R226, 0x100000, RZ, 0xc0, !PT ;  /* 0x00100000e2ff7812 */ /* 0x000fe4000780c0ff */
[----:B------:R-:W-:Y:S01]  /*8410*/  FMNMX.FTZ R17, R8, R17, !PT ;  /* 0x0000001108117209 */ /* 0x000fe20007810000 */
[----:B------:R-:W-:Y:S01]  /*8420*/  LDSM.16.MT88.4 R44, [R212+0x3100] ;  /* 0x00310000d42c783b */ /* 0x000fe20000004200 */
[----:B------:R-:W-:Y:S02]  /*8430*/  ISETP.GT.AND P0, PT, R4, 0x1, !P0 ;  /* 0x000000010400780c */ /* 0x000fe40004704270 */
[----:B------:R-:W-:Y:S02]  /*8440*/  FMNMX.FTZ R17, R42, R17, !PT ;  /* 0x000000112a117209 */ /* 0x000fe40007810000 */
[----:B------:R-:W-:Y:S02]  /*8450*/  ISETP.LT.OR P0, PT, R5, 0x2, P0 ;  /* 0x000000020500780c */ /* 0x000fe40000701670 */
[----:B------:R-:W-:Y:S02]  /*8460*/  FMNMX.FTZ R17, R40, R17, !PT ;  /* 0x0000001128117209 */ /* 0x000fe40007810000 */
[----:B------:R-:W-:Y:S02]  /*8470*/  FSEL R13, R159, -INF , !P0 ;  /* 0xff8000009f0d7808 */ /* 0x000fe40004000000 */
[----:B------:R-:W-:Y:S02]  /*8480*/  LOP3.LUT P0, RZ, R226, 0x80000, RZ, 0xc0, !PT ;  /* 0x00080000e2ff7812 */ /* 0x000fe4000780c0ff */
[----:B------:R-:W-:Y:S02]  /*8490*/  FMNMX.FTZ R17, R50, R17, !PT ;  /* 0x0000001132117209 */ /* 0x000fe40007810000 */
        /* <DEDUP_REMOVED lines=66> */
[----:B------:R-:W-:Y:S01]  /*88c0*/  ISETP.GT.AND P6, PT, R4, 0x58, !P6 ;  /* 0x000000580400780c */ /* 0x000fe200077c4270 */
[----:B------:R-:W1:Y:S01]  /*88d0*/  SHFL.BFLY PT, R14, R7, 0x2, 0x1f ;  /* 0x0c401f00070e7f89 */ /* 0x000e6200000e0000 */
[----:B------:R-:W-:Y:S02]  /*88e0*/  FSEL R169, R241, -INF , !P0 ;  /* 0xff800000f1a97808 */ /* 0x000fe40004000000 */
[----:B------:R-:W-:Y:S02]  /*88f0*/  LOP3.LUT P0, RZ, R226, 0x200, RZ, 0xc0, !PT ;  /* 0x00000200e2ff7812 */ /* 0x000fe4000780c0ff */
[----:B------:R-:W-:Y:S02]  /*8900*/  FMNMX.FTZ R0, R169, R0, !PT ;  /* 0x00000000a9007209 */ /* 0x000fe40007810000 */
[C---:B------:R-:W-:Y:S02]  /*8910*/  ISETP.GT.AND P0, PT, R4.reuse, 0x30, !P0 ;  /* 0x000000300400780c */ /* 0x040fe40004704270 */
[C---:B------:R-:W-:Y:S02]  /*8920*/  ISETP.LT.OR P6, PT, R5.reuse, 0x59, P6 ;  /* 0x000000590500780c */ /* 0x040fe400037c1670 */
[----:B------:R-:W-:Y:S02]  /*8930*/  ISETP.LT.OR P0, PT, R5, 0x31, P0 ;  /* 0x000000310500780c */ /* 0x000fe40000701670 */
[----:B------:R-:W-:Y:S02]  /*8940*/  ISETP.GT.AND P2, PT, R4, 0x59, !P2 ;  /* 0x000000590400780c */ /* 0x000fe40005744270 */
[----:B------:R-:W-:Y:S02]  /*8950*/  FSEL R241, R247, -INF , !P0 ;  /* 0xff800000f7f17808 */ /* 0x000fe40004000000 */
[----:B------:R-:W-:Y:S02]  /*8960*/  LOP3.LUT P0, RZ, R226, 0x100, RZ, 0xc0, !PT ;  /* 0x00000100e2ff7812 */ /* 0x000fe4000780c0ff */
[----:B------:R-:W-:Y:S02]  /*8970*/  FMNMX.FTZ R0, R241, R0, !PT ;  /* 0x00000000f1007209 */ /* 0x000fe40007810000 */
[----:B------:R-:W-:Y:S02]  /*8980*/  ISETP.GT.AND P0, PT, R4, 0x31, !P0 ;  /* 0x000000310400780c */ /* 0x000fe40004704270 */
[----:B------:R-:W-:Y:S02]  /*8990*/  FSEL R135, R34, -INF , !P6 ;  /* 0xff80000022877808 */ /* 0x000fe40007000000 */
[C---:B------:R-:W-:Y:S02]  /*89a0*/  ISETP.LT.OR P0, PT, R5.reuse, 0x32, P0 ;  /* 0x000000320500780c */ /* 0x040fe40000701670 */
[----:B------:R-:W-:Y:S02]  /*89b0*/  ISETP.LT.OR P2, PT, R5, 0x5a, P2 ;  /* 0x0000005a0500780c */ /* 0x000fe40001741670 */
[----:B------:R-:W-:Y:S02]  /*89c0*/  FSEL R245, R245, -INF , !P0 ;  /* 0xff800000f5f57808 */ /* 0x000fe40004000000 */
[----:B------:R-:W-:Y:S02]  /*89d0*/  LOP3.LUT P0, RZ, R226, 0x80, RZ, 0xc0, !PT ;  /* 0x00000080e2ff7812 */ /* 0x000fe4000780c0ff */
[----:B------:R-:W-:Y:S02]  /*89e0*/  FMNMX.FTZ R0, R245, R0, !PT ;  /* 0x00000000f5007209 */ /* 0x000fe40007810000 */
[----:B------:R-:W-:Y:S02]  /*89f0*/  ISETP.GT.AND P0, PT, R4, 0x38, !P0 ;  /* 0x000000380400780c */ /* 0x000fe40004704270 */
[----:B------:R-:W-:Y:S02]  /*8a00*/  FSEL R117, R33, -INF , !P2 ;  /* 0xff80000021757808 */ /* 0x000fe40005000000 */
[----:B------:R-:W-:Y:S02]  /*8a10*/  ISETP.LT.OR P0, PT, R5, 0x39, P0 ;  /* 0x000000390500780c */ /* 0x000fe40000701670 */
[----:B-1----:R-:W-:Y:S02]  /*8a20*/  FMNMX.FTZ R14, R7, R14, !PT ;  /* 0x0000000e070e7209 */ /* 0x002fe40007810000 */
[----:B------:R-:W-:Y:S02]  /*8a30*/  FSEL R243, R249, -INF , !P0 ;  /* 0xff800000f9f37808 */ /* 0x000fe40004000000 */
[----:B------:R-:W-:Y:S01]  /*8a40*/  LOP3.LUT P0, RZ, R226, 0x40, RZ, 0xc0, !PT ;  /* 0x00000040e2ff7812 */ /* 0x000fe2000780c0ff */
[----:B------:R-:W1:Y:S01]  /*8a50*/  SHFL.BFLY PT, R17, R14, 0x1, 0x1f ;  /* 0x0c201f000e117f89 */ /* 0x000e6200000e0000 */
[----:B------:R-:W-:Y:S02]  /*8a60*/  FMNMX.FTZ R0, R243, R0, !PT ;  /* 0x00000000f3007209 */ /* 0x000fe40007810000 */
[----:B------:R-:W-:Y:S04]  /*8a70*/  ISETP.GT.AND P0, PT, R4, 0x39, !P0 ;  /* 0x000000390400780c */ /* 0x000fe80004704270 */
[----:B------:R-:W-:Y:S04]  /*8a80*/  ISETP.LT.OR P0, PT, R5, 0x3a, P0 ;  /* 0x0000003a0500780c */ /* 0x000fe80000701670 */
[----:B------:R-:W-:Y:S02]  /*8a90*/  FSEL R239, R248, -INF , !P0 ;  /* 0xff800000f8ef7808 */ /* 0x000fe40004000000 */
[----:B------:R-:W-:Y:S02]  /*8aa0*/  LOP3.LUT P0, RZ, R226, 0x20, RZ, 0xc0, !PT ;  /* 0x00000020e2ff7812 */ /* 0x000fe4000780c0ff */
        /* <DEDUP_REMOVED lines=29> */
[----:B------:R-:W-:Y:S02]  /*8c80*/  LDSM.16.MT88.4 R28, [R209+0x100] ;  /* 0x00010000d11c783b */ /* 0x000fe40000004200 */
[----:B------:R-:W-:Y:S04]  /*8c90*/  FMNMX.FTZ R0, R139, R0, !PT ;  /* 0x000000008b007209 */ /* 0x000fe80007810000 */
[----:B------:R-:W-:Y:S04]  /*8ca0*/  FMNMX.FTZ R0, R135, R0, !PT ;  /* 0x0000000087007209 */ /* 0x000fe80007810000 */
[----:B------:R-:W-:Y:S02]  /*8cb0*/  FMNMX.FTZ R7, R117, R0, !PT ;  /* 0x0000000075077209 */ /* 0x000fe40007810000 */
[----:B-1----:R-:W-:Y:S03]  /*8cc0*/  FMNMX.FTZ R0, R14, R17, !PT ;  /* 0x000000110e007209 */ /* 0x002fe60007810000 */
[----:B------:R-:W1:Y:S01]  /*8cd0*/  SHFL.BFLY PT, R4, R7, 0x2, 0x1f ;  /* 0x0c401f0007047f89 */ /* 0x000e6200000e0000 */
[C---:B------:R-:W-:Y:S01]  /*8ce0*/  FSETP.NEU.FTZ.AND P0, PT, R0.reuse, -INF , PT ;  /* 0xff8000000000780b */ /* 0x040fe20003f1d000 */
[----:B------:R-:W-:Y:S05]  /*8cf0*/  FMUL.FTZ R149, R0, c[0x0][0x2d0] ;  /* 0x0000b40000957a20 */ /* 0x000fea0000410000 */
[----:B------:R-:W-:Y:S05]  /*8d00*/  FSEL R149, R149, RZ, P0 ;  /* 0x000000ff95957208 */ /* 0x000fea0000000000 */
[--C-:B------:R-:W-:Y:S01]  /*8d10*/  FFMA.FTZ R118, R6, c[0x0][0x2d0], -R149.reuse ;  /* 0x0000b40006767a23 */ /* 0x100fe20000010895 */
[----:B------:R-:W-:Y:S01]  /*8d20*/  FSEL R6, R0, RZ, P0 ;  /* 0x000000ff00067208 */ /* 0x000fe20000000000 */
[--C-:B------:R-:W-:Y:S02]  /*8d30*/  FFMA.FTZ R128, R12, c[0x0][0x2d0], -R149.reuse ;  /* 0x0000b4000c807a23 */ /* 0x100fe40000010895 */
[----:B------:R-:W-:Y:S02]  /*8d40*/  FFMA.FTZ R119, R10, c[0x0][0x2d0], -R149 ;  /* 0x0000b4000a777a23 */ /* 0x000fe40000010895 */
[----:B------:R-:W-:Y:S01]  /*8d50*/  FADD.FTZ R3, -R6, R3 ;  /* 0x0000000306037221 */ /* 0x000fe20000010100 */
[----:B------:R-:W-:Y:S01]  /*8d60*/  MUFU.EX2 R118, R118 ;  /* 0x0000007600767308 */ /* 0x000fe20000000800 */
[--C-:B------:R-:W-:Y:S02]  /*8d70*/  FFMA.FTZ R129, R8, c[0x0][0x2d0], -R149.reuse ;  /* 0x0000b40008817a23 */ /* 0x100fe40000010895 */
[--C-:B------:R-:W-:Y:S01]  /*8d80*/  FFMA.FTZ R136, R42, c[0x0][0x2d0], -R149.reuse ;  /* 0x0000b4002a887a23 */ /* 0x100fe20000010895 */
[----:B-1----:R-:W-:Y:S01]  /*8d90*/  FMNMX.FTZ R5, R7, R4, !PT ;  /* 0x0000000407057209 */ /* 0x002fe20007810000 */
[--C-:B------:R-:W-:Y:S02]  /*8da0*/  FFMA.FTZ R137, R40, c[0x0][0x2d0], -R149.reuse ;  /* 0x0000b40028897a23 */ /* 0x100fe40000010895 */
[--C-:B------:R-:W-:Y:S02]  /*8db0*/  FFMA.FTZ R138, R50, c[0x0][0x2d0], -R149.reuse ;  /* 0x0000b400328a7a23 */ /* 0x100fe40000010895 */
[----:B------:R-:W1:Y:S01]  /*8dc0*/  SHFL.BFLY PT, R4, R5, 0x1, 0x1f ;  /* 0x0c201f0005047f89 */ /* 0x000e6200000e0000 */
        /* <DEDUP_REMOVED lines=10> */
[--C-:B------:R-:W-:Y:S03]  /*8e70*/  FFMA.FTZ R142, R142, c[0x0][0x2d0], -R149.reuse ;  /* 0x0000b4008e8e7a23 */ /* 0x100fe60000010895 */
[----:B------:R-:W3:Y:S01]  /*8e80*/  MUFU.EX2 R129, R129 ;  /* 0x0000008100817308 */ /* 0x000ee20000000800 */
[----:B-1----:R-:W-:Y:S01]  /*8e90*/  FMNMX.FTZ R116, R5, R4, !PT ;  /* 0x0000000405747209 */ /* 0x002fe20007810000 */
[----:B------:R-:W-:Y:S03]  /*8ea0*/  FMUL.FTZ R4, R3, c[0x0][0x2d0] ;  /* 0x0000b40003047a20 */ /* 0x000fe60000410000 */
[C---:B------:R-:W-:Y:S01]  /*8eb0*/  FSETP.NEU.FTZ.AND P0, PT, R116.reuse, -INF , PT ;  /* 0xff8000007400780b */ /* 0x040fe20003f1d000 */
[C---:B------:R-:W-:Y:S04]  /*8ec0*/  FMUL.FTZ R134, R116.reuse, c[0x0][0x2d0] ;  /* 0x0000b40074867a20 */ /* 0x040fe80000410000 */
[----:B------:R-:W1:Y:S01]  /*8ed0*/  MUFU.EX2 R3, R4 ;  /* 0x0000000400037308 */ /* 0x000e620000000800 */
[----:B------:R-:W-:Y:S02]  /*8ee0*/  FSEL R5, R116, RZ, P0 ;  /* 0x000000ff74057208 */ /* 0x000fe40000000000 */
[----:B------:R-:W-:Y:S02]  /*8ef0*/  FSEL R134, R134, RZ, P0 ;  /* 0x000000ff86867208 */ /* 0x000fe40000000000 */
[----:B--2---:R-:W-:Y:S01]  /*8f00*/  F2FP.BF16.PACK_AB R124, R119, R128 ;  /* 0x00000080777c723e */ /* 0x004fe200000010ff */
[----:B------:R-:W-:Y:S01]  /*8f10*/  FADD.FTZ R5, -R5, R2 ;  /* 0x0000000205057221 */ /* 0x000fe20000010100 */
[----:B------:R-:W-:Y:S01]  /*8f20*/  ISETP.GT.AND P0, PT, R238, UR4, PT ;  /* 0x00000004ee007c0c */ /* 0x000fe2000bf04270 */
[--C-:B------:R-:W-:Y:S02]  /*8f30*/  FFMA.FTZ R133, R15, c[0x0][0x2d0], -R134.reuse ;  /* 0x0000b4000f857a23 */ /* 0x100fe40000010886 */
[--C-:B------:R-:W-:Y:S01]  /*8f40*/  FFMA.FTZ R132, R13, c[0x0][0x2d0], -R134.reuse ;  /* 0x0000b4000d847a23 */ /* 0x100fe20000010886 */
[----:B------:R-:W-:Y:S01]  /*8f50*/  MUFU.EX2 R170, R170 ;  /* 0x000000aa00aa7308 */ /* 0x000fe20000000800 */
[----:B------:R-:W2:Y:S01]  /*8f60*/  LDSM.16.MT88.4 R12, [R212+0x100] ;  /* 0x00010000d40c783b */ /* 0x000ea20000004200 */
[--C-:B------:R-:W-:Y:S01]  /*8f70*/  FFMA.FTZ R131, R11, c[0x0][0x2d0], -R134.reuse ;  /* 0x0000b4000b837a23 */ /* 0x100fe20000010886 */
[----:B---3--:R-:W-:Y:S01]  /*8f80*/  F2FP.BF16.PACK_AB R126, R129, R118 ;  /* 0x00000076817e723e */ /* 0x008fe200000010ff */
[--C-:B------:R-:W-:Y:S02]  /*8f90*/  FFMA.FTZ R130, R9, c[0x0][0x2d0], -R134.reuse ;  /* 0x0000b40009827a23 */ /* 0x100fe40000010886 */
[----:B------:R-:W-:Y:S02]  /*8fa0*/  FMUL.FTZ R2, R5, c[0x0][0x2d0] ;  /* 0x0000b40005027a20 */ /* 0x000fe40000410000 */
[--C-:B------:R-:W-:Y:S02]  /*8fb0*/  FFMA.FTZ R161, R161, c[0x0][0x2d0], -R134.reuse ;  /* 0x0000b400a1a17a23 */ /* 0x100fe40000010886 */
[----:B------:R-:W-:Y:S01]  /*8fc0*/  MUFU.EX2 R133, R133 ;  /* 0x0000008500857308 */ /* 0x000fe20000000800 */
[--C-:B------:R-:W-:Y:S02]  /*8fd0*/  FFMA.FTZ R157, R157, c[0x0][0x2d0], -R134.reuse ;  /* 0x0000b4009d9d7a23 */ /* 0x100fe40000010886 */
[C---:B-1----:R-:W-:Y:S02]  /*8fe0*/  FMUL.FTZ R4, R3.reuse, R112 ;  /* 0x0000007003047220 */ /* 0x042fe40000410000 */
[C---:B------:R-:W-:Y:S02]  /*8ff0*/  FMUL.FTZ R5, R3.reuse, R113 ;  /* 0x0000007103057220 */ /* 0x040fe40000410000 */
[C---:B------:R-:W-:Y:S02]  /*9000*/  FMUL.FTZ R8, R3.reuse, R108 ;  /* 0x0000006c03087220 */ /* 0x040fe40000410000 */
[C---:B------:R-:W-:Y:S01]  /*9010*/  FMUL.FTZ R9, R3.reuse, R109 ;  /* 0x0000006d03097220 */ /* 0x040fe20000410000 */
[----:B------:R-:W1:Y:S01]  /*9020*/  MUFU.EX2 R2, R2 ;  /* 0x0000000200027308 */ /* 0x000e620000000800 */
[C---:B------:R-:W-:Y:S02]  /*9030*/  FMUL.FTZ R16, R3.reuse, R100 ;  /* 0x0000006403107220 */ /* 0x040fe40000410000 */
[C---:B------:R-:W-:Y:S02]  /*9040*/  FMUL.FTZ R17, R3.reuse, R101 ;  /* 0x0000006503117220 */ /* 0x040fe40000410000 */
[C---:B------:R-:W-:Y:S02]  /*9050*/  FMUL.FTZ R24, R3.reuse, R92 ;  /* 0x0000005c03187220 */ /* 0x040fe40000410000 */
[C---:B------:R-:W-:Y:S02]  /*9060*/  FMUL.FTZ R25, R3.reuse, R93 ;  /* 0x0000005d03197220 */ /* 0x040fe40000410000 */
[C---:B------:R-:W-:Y:S01]  /*9070*/  FMUL.FTZ R32, R3.reuse, R84 ;  /* 0x0000005403207220 */ /* 0x040fe20000410000 */
[----:B------:R-:W3:Y:S01]  /*9080*/  MUFU.EX2 R132, R132 ;  /* 0x0000008400847308 */ /* 0x000ee20000000800 */
[C---:B------:R-:W-:Y:S02]  /*9090*/  FMUL.FTZ R33, R3.reuse, R85 ;  /* 0x0000005503217220 */ /* 0x040fe40000410000 */
[C---:B------:R-:W-:Y:S02]  /*90a0*/  FMUL.FTZ R40, R3.reuse, R76 ;  /* 0x0000004c03287220 */ /* 0x040fe40000410000 */
[C---:B------:R-:W-:Y:S02]  /*90b0*/  FMUL.FTZ R41, R3.reuse, R77 ;  /* 0x0000004d03297220 */ /* 0x040fe40000410000 */
[C---:B------:R-:W-:Y:S02]  /*90c0*/  FMUL.FTZ R48, R3.reuse, R68 ;  /* 0x0000004403307220 */ /* 0x040fe40000410000 */
[C---:B------:R-:W-:Y:S01]  /*90d0*/  FMUL.FTZ R49, R3.reuse, R69 ;  /* 0x0000004503317220 */ /* 0x040fe20000410000 */
[----:B------:R-:W-:Y:S01]  /*90e0*/  MUFU.EX2 R131, R131 ;  /* 0x0000008300837308 */ /* 0x000fe20000000800 */
[C---:B------:R-:W-:Y:S02]  /*90f0*/  FMUL.FTZ R52, R3.reuse, R52 ;  /* 0x0000003403347220 */ /* 0x040fe40000410000 */
[C---:B------:R-:W-:Y:S02]  /*9100*/  FMUL.FTZ R53, R3.reuse, R53 ;  /* 0x0000003503357220 */ /* 0x040fe40000410000 */
[C---:B-1----:R-:W-:Y:S02]  /*9110*/  FMUL.FTZ R6, R2.reuse, R114 ;  /* 0x0000007202067220 */ /* 0x042fe40000410000 */
[C---:B------:R-:W-:Y:S02]  /*9120*/  FMUL.FTZ R7, R2.reuse, R115 ;  /* 0x0000007302077220 */ /* 0x040fe40000410000 */
[C---:B------:R-:W-:Y:S01]  /*9130*/  FMUL.FTZ R10, R2.reuse, R110 ;  /* 0x0000006e020a7220 */ /* 0x040fe20000410000 */
[----:B------:R-:W1:Y:S01]  /*9140*/  MUFU.EX2 R130, R130 ;  /* 0x0000008200827308 */ /* 0x000e620000000800 */
[C---:B------:R-:W-:Y:S02]  /*9150*/  FMUL.FTZ R11, R2.reuse, R111 ;  /* 0x0000006f020b7220 */ /* 0x040fe40000410000 */
[----:B------:R-:W-:Y:S01]  /*9160*/  FMUL.FTZ R18, R2, R102 ;  /* 0x0000006602127220 */ /* 0x000fe20000410000 */
[----:B---3--:R-:W-:Y:S01]  /*9170*/  F2FP.BF16.PACK_AB R125, R132, R133 ;  /* 0x00000085847d723e */ /* 0x008fe200000010ff */
[C---:B------:R-:W-:Y:S01]  /*9180*/  FMUL.FTZ R19, R2.reuse, R103 ;  /* 0x0000006702137220 */ /* 0x040fe20000410000 */
[----:B------:R-:W-:Y:S01]  /*9190*/  LDSM.16.MT88.4 R108, [R212+0x2900] ;  /* 0x00290000d46c783b */ /* 0x000fe20000004200 */
[C---:B------:R-:W-:Y:S02]  /*91a0*/  FMUL.FTZ R26, R2.reuse, R94 ;  /* 0x0000005e021a7220 */ /* 0x040fe40000410000 */
[C---:B------:R-:W-:Y:S01]  /*91b0*/  FMUL.FTZ R27, R2.reuse, R95 ;  /* 0x0000005f021b7220 */ /* 0x040fe20000410000 */
[----:B------:R-:W-:Y:S01]  /*91c0*/  MUFU.EX2 R164, R164 ;  /* 0x000000a400a47308 */ /* 0x000fe20000000800 */
[C---:B------:R-:W-:Y:S02]  /*91d0*/  FMUL.FTZ R34, R2.reuse, R86 ;  /* 0x0000005602227220 */ /* 0x040fe40000410000 */
[C---:B------:R-:W-:Y:S01]  /*91e0*/  FMUL.FTZ R35, R2.reuse, R87 ;  /* 0x0000005702237220 */ /* 0x040fe20000410000 */
[----:B------:R-:W-:Y:S01]  /*91f0*/  LDSM.16.MT88.4 R92, [R208+0x4900] ;  /* 0x00490000d05c783b */ /* 0x000fe20000004200 */
[C---:B------:R-:W-:Y:S02]  /*9200*/  FMUL.FTZ R42, R2.reuse, R78 ;  /* 0x0000004e022a7220 */ /* 0x040fe40000410000 */
[C---:B------:R-:W-:Y:S02]  /*9210*/  FMUL.FTZ R43, R2.reuse, R79 ;  /* 0x0000004f022b7220 */ /* 0x040fe40000410000 */
[C---:B------:R-:W-:Y:S01]  /*9220*/  FMUL.FTZ R50, R2.reuse, R70 ;  /* 0x0000004602327220 */ /* 0x040fe20000410000 */
[----:B------:R-:W-:Y:S01]  /*9230*/  MUFU.EX2 R161, R161 ;  /* 0x000000a100a17308 */ /* 0x000fe20000000800 */
[C---:B------:R-:W-:Y:S01]  /*9240*/  FMUL.FTZ R51, R2.reuse, R71 ;  /* 0x0000004702337220 */ /* 0x040fe20000410000 */
[----:B------:R-:W3:Y:S01]  /*9250*/  LDSM.16.MT88.4 R84, [R210+0x3100] ;  /* 0x00310000d254783b */ /* 0x000ee20000004200 */
[----:B------:R-:W-:Y:S01]  /*9260*/  FMUL.FTZ R54, R2, R54 ;  /* 0x0000003602367220 */ /* 0x000fe20000410000 */
[----:B-1----:R-:W-:Y:S01]  /*9270*/  F2FP.BF16.PACK_AB R127, R130, R131 ;  /* 0x00000083827f723e */ /* 0x002fe200000010ff */
[C---:B------:R-:W-:Y:S02]  /*9280*/  FMUL.FTZ R55, R2.reuse, R55 ;  /* 0x0000003702377220 */ /* 0x040fe40000410000 */
[C---:B------:R-:W-:Y:S02]  /*9290*/  FMUL.FTZ R56, R3.reuse, R56 ;  /* 0x0000003803387220 */ /* 0x040fe40000410000 */
[C---:B------:R-:W-:Y:S01]  /*92a0*/  FMUL.FTZ R57, R3.reuse, R57 ;  /* 0x0000003903397220 */ /* 0x040fe20000410000 */
[----:B------:R-:W1:Y:S01]  /*92b0*/  LDSM.16.MT88.4 R76, [R209+0x3100] ;  /* 0x00310000d14c783b */ /* 0x000e620000004200 */
[C---:B--2---:R-:W-:Y:S01]  /*92c0*/  HMMA.16816.F32.BF16 R4, R124.reuse, R12, R4 ;  /* 0x0000000c7c04723c */ /* 0x044fe20000041804 */
[----:B------:R-:W-:Y:S04]  /*92d0*/  MUFU.EX2 R157, R157 ;  /* 0x0000009d009d7308 */ /* 0x000fe80000000800 */
[C---:B------:R-:W-:Y:S02]  /*92e0*/  FMUL.FTZ R58, R2.reuse, R58 ;  /* 0x0000003a023a7220 */ /* 0x040fe40000410000 */
[----:B------:R-:W2:Y:S01]  /*92f0*/  LDSM.16.MT88.4 R68, [R208+0x3100] ;  /* 0x00310000d044783b */ /* 0x000ea20000004200 */
[C---:B------:R-:W-:Y:S03]  /*9300*/  HMMA.16816.F32.BF16 R8, R124.reuse, R14, R8 ;  /* 0x0000000e7c08723c */ /* 0x040fe60000041808 */
[----:B------:R-:W-:Y:S01]  /*9310*/  MUFU.EX2 R136, R136 ;  /* 0x0000008800887308 */ /* 0x000fe20000000800 */
[C---:B------:R-:W-:Y:S02]  /*9320*/  FMUL.FTZ R12, R3.reuse, R104 ;  /* 0x00000068030c7220 */ /* 0x040fe40000410000 */
[C---:B------:R-:W-:Y:S01]  /*9330*/  FMUL.FTZ R13, R3.reuse, R105 ;  /* 0x00000069030d7220 */ /* 0x040fe20000410000 */
[----:B------:R-:W-:Y:S01]  /*9340*/  LDSM.16.MT88.4 R100, [R210+0x2900] ;  /* 0x00290000d264783b */ /* 0x000fe20000004200 */
[C---:B------:R-:W-:Y:S04]  /*9350*/  FMUL.FTZ R14, R2.reuse, R106 ;  /* 0x0000006a020e7220 */ /* 0x040fe80000410000 */
[C---:B------:R-:W-:Y:S01]  /*9360*/  FMUL.FTZ R15, R2.reuse, R107 ;  /* 0x0000006b020f7220 */ /* 0x040fe20000410000 */
[----:B------:R-:W4:Y:S01]  /*9370*/  MUFU.EX2 R137, R137 ;  /* 0x0000008900897308 */ /* 0x000f220000000800 */
[C---:B------:R-:W-:Y:S02]  /*9380*/  FMUL.FTZ R59, R2.reuse, R59 ;  /* 0x0000003b023b7220 */ /* 0x040fe40000410000 */
[C---:B------:R-:W-:Y:S02]  /*9390*/  FMUL.FTZ R60, R3.reuse, R60 ;  /* 0x0000003c033c7220 */ /* 0x040fe40000410000 */
[C---:B------:R-:W-:Y:S01]  /*93a0*/  FMUL.FTZ R61, R3.reuse, R61 ;  /* 0x0000003d033d7220 */ /* 0x040fe20000410000 */
[C---:B------:R-:W-:Y:S03]  /*93b0*/  HMMA.16816.F32.BF16 R12, R124.reuse, R20, R12 ;  /* 0x000000147c0c723c */ /* 0x040fe6000004180c */
[C---:B------:R-:W-:Y:S01]  /*93c0*/  FMUL.FTZ R62, R2.reuse, R62 ;  /* 0x0000003e023e7220 */ /* 0x040fe20000410000 */
[----:B------:R-:W-:Y:S01]  /*93d0*/  MUFU.EX2 R138, R138 ;  /* 0x0000008a008a7308 */ /* 0x000fe20000000800 */
[C---:B------:R-:W-:Y:S02]  /*93e0*/  FMUL.FTZ R63, R2.reuse, R63 ;  /* 0x0000003f023f7220 */ /* 0x040fe40000410000 */
[C---:B------:R-:W-:Y:S01]  /*93f0*/  FMUL.FTZ R20, R3.reuse, R96 ;  /* 0x0000006003147220 */ /* 0x040fe20000410000 */
[C---:B------:R-:W-:Y:S04]  /*9400*/  HMMA.16816.F32.BF16 R16, R124.reuse, R22, R16 ;  /* 0x000000167c10723c */ /* 0x040fe80000041810 */
[C---:B------:R-:W-:Y:S02]  /*9410*/  FMUL.FTZ R21, R3.reuse, R97 ;  /* 0x0000006103157220 */ /* 0x040fe40000410000 */
[----:B------:R-:W-:Y:S01]  /*9420*/  MUFU.EX2 R141, R141 ;  /* 0x0000008d008d7308 */ /* 0x000fe20000000800 */
[C---:B------:R-:W-:Y:S02]  /*9430*/  FMUL.FTZ R22, R2.reuse, R98 ;  /* 0x0000006202167220 */ /* 0x040fe40000410000 */
[C---:B------:R-:W-:Y:S03]  /*9440*/  FMUL.FTZ R23, R2.reuse, R99 ;  /* 0x0000006302177220 */ /* 0x040fe60000410000 */
[C---:B------:R-:W-:Y:S02]  /*9450*/  FMUL.FTZ R64, R3.reuse, R64 ;  /* 0x0000004003407220 */ /* 0x040fe40000410000 */
[C---:B------:R-:W-:Y:S02]  /*9460*/  FMUL.FTZ R65, R3.reuse, R65 ;  /* 0x0000004103417220 */ /* 0x040fe40000410000 */
[C---:B------:R-:W-:Y:S01]  /*9470*/  HMMA.16816.F32.BF16 R20, R124.reuse, R28, R20 ;  /* 0x0000001c7c14723c */ /* 0x040fe20000041814 */
[----:B------:R-:W-:Y:S02]  /*9480*/  MUFU.EX2 R156, R156 ;  /* 0x0000009c009c7308 */ /* 0x000fe40000000800 */
[C---:B------:R-:W-:Y:S02]  /*9490*/  FMUL.FTZ R66, R2.reuse, R66 ;  /* 0x0000004202427220 */ /* 0x040fe40000410000 */
[C---:B------:R-:W-:Y:S02]  /*94a0*/  FMUL.FTZ R67, R2.reuse, R67 ;  /* 0x0000004302437220 */ /* 0x040fe40000410000 */
[C---:B------:R-:W-:Y:S01]  /*94b0*/  FMUL.FTZ R28, R3.reuse, R88 ;  /* 0x00000058031c7220 */ /* 0x040fe20000410000 */
[C---:B------:R-:W-:Y:S03]  /*94c0*/  HMMA.16816.F32.BF16 R24, R124.reuse, R30, R24 ;  /* 0x0000001e7c18723c */ /* 0x040fe60000041818 */
[----:B------:R-:W-:Y:S01]  /*94d0*/  MUFU.EX2 R158, R158 ;  /* 0x0000009e009e7308 */ /* 0x000fe20000000800 */
[----:B------:R-:W-:Y:S02]  /*94e0*/  FMUL.FTZ R29, R3, R89 ;  /* 0x00000059031d7220 */ /* 0x000fe40000410000 */
[--C-:B------:R-:W-:Y:S02]  /*94f0*/  FFMA.FTZ R148, R163, c[0x0][0x2d0], -R134.reuse ;  /* 0x0000b400a3947a23 */ /* 0x100fe40000010886 */
[C---:B------:R-:W-:Y:S04]  /*9500*/  FMUL.FTZ R30, R2.reuse, R90 ;  /* 0x0000005a021e7220 */ /* 0x040fe80000410000 */
[----:B------:R-:W-:Y:S01]  /*9510*/  FMUL.FTZ R31, R2, R91 ;  /* 0x0000005b021f7220 */ /* 0x000fe20000410000 */
[----:B------:R-:W-:Y:S01]  /*9520*/  MUFU.EX2 R148, R148 ;  /* 0x0000009400947308 */ /* 0x000fe20000000800 */
[----:B------:R-:W-:Y:S01]  /*9530*/  LDSM.16.MT88.4 R88, [R212+0x3900] ;  /* 0x00390000d458783b */ /* 0x000fe20000004200 */
[--C-:B------:R-:W-:Y:S02]  /*9540*/  FFMA.FTZ R151, R151, c[0x0][0x2d0], -R134.reuse ;  /* 0x0000b40097977a23 */ /* 0x100fe40000010886 */
[--C-:B------:R-:W-:Y:S02]  /*9550*/  FFMA.FTZ R153, R153, c[0x0][0x2d0], -R134.reuse ;  /* 0x0000b40099997a23 */ /* 0x100fe40000010886 */
[C---:B------:R-:W-:Y:S03]  /*9560*/  HMMA.16816.F32.BF16 R28, R124.reuse, R36, R28 ;  /* 0x000000247c1c723c */ /* 0x040fe6000004181c */
[--C-:B------:R-:W-:Y:S01]  /*9570*/  FFMA.FTZ R154, R159, c[0x0][0x2d0], -R134.reuse ;  /* 0x0000b4009f9a7a23 */ /* 0x100fe20000010886 */
[----:B------:R-:W5:Y:S01]  /*9580*/  MUFU.EX2 R151, R151 ;  /* 0x0000009700977308 */ /* 0x000f620000000800 */
[--C-:B------:R-:W-:Y:S02]  /*9590*/  FFMA.FTZ R159, R166, c[0x0][0x2d0], -R149.reuse ;  /* 0x0000b400a69f7a23 */ /* 0x100fe40000010895 */
[C---:B------:R-:W-:Y:S01]  /*95a0*/  FMUL.FTZ R36, R3.reuse, R80 ;  /* 0x0000005003247220 */ /* 0x040fe20000410000 */
[C---:B------:R-:W-:Y:S04]  /*95b0*/  HMMA.16816.F32.BF16 R32, R124.reuse, R38, R32 ;  /* 0x000000267c20723c */ /* 0x040fe80000041820 */
[----:B------:R-:W-:Y:S02]  /*95c0*/  FMUL.FTZ R37, R3, R81 ;  /* 0x0000005103257220 */ /* 0x000fe40000410000 */
        /* <DEDUP_REMOVED lines=8> */
[--C-:B------:R-:W-:Y:S02]  /*9650*/  FFMA.FTZ R167, R167, c[0x0][0x2d0], -R134.reuse ;  /* 0x0000b400a7a77a23 */ /* 0x100fe40000010886 */
[--C-:B------:R-:W-:Y:S02]  /*9660*/  FFMA.FTZ R166, R171, c[0x0][0x2d0], -R134.reuse ;  /* 0x0000b400aba67a23 */ /* 0x100fe40000010886 */
[C---:B------:R-:W-:Y:S01]  /*9670*/  FMUL.FTZ R44, R3.reuse, R72 ;  /* 0x00000048032c7220 */ /* 0x040fe20000410000 */
[C---:B------:R-:W-:Y:S03]  /*9680*/  HMMA.16816.F32.BF16 R40, R124.reuse, R46, R40 ;  /* 0x0000002e7c28723c */ /* 0x040fe60000041828 */
[----:B------:R-:W1:Y:S01]  /*9690*/  MUFU.EX2 R159, R159 ;  /* 0x0000009f009f7308 */ /* 0x000e620000000800 */
[----:B------:R-:W-:Y:S02]  /*96a0*/  FMUL.FTZ R45, R3, R73 ;  /* 0x00000049032d7220 */ /* 0x000fe40000410000 */
[--C-:B------:R-:W-:Y:S02]  /*96b0*/  FFMA.FTZ R169, R169, c[0x0][0x2d0], -R134.reuse ;  /* 0x0000b400a9a97a23 */ /* 0x100fe40000010886 */
[C---:B------:R-:W-:Y:S04]  /*96c0*/  FMUL.FTZ R46, R2.reuse, R74 ;  /* 0x0000004a022e7220 */ /* 0x040fe80000410000 */
[----:B------:R-:W-:Y:S01]  /*96d0*/  FMUL.FTZ R47, R2, R75 ;  /* 0x0000004b022f7220 */ /* 0x000fe20000410000 */
[----:B------:R-:W2:Y:S01]  /*96e0*/  MUFU.EX2 R163, R163 ;  /* 0x000000a300a37308 */ /* 0x000ea20000000800 */
[----:B------:R-:W4:Y:S01]  /*96f0*/  LDSM.16.MT88.4 R72, [R212+0x900] ;  /* 0x00090000d448783b */ /* 0x000f220000004200 */
[--C-:B------:R-:W-:Y:S02]  /*9700*/  FFMA.FTZ R171, R246, c[0x0][0x2d0], -R149.reuse ;  /* 0x0000b400f6ab7a23 */ /* 0x100fe40000010895 */
[--C-:B------:R-:W-:Y:S02]  /*9710*/  FFMA.FTZ R237, R244, c[0x0][0x2d0], -R149.reuse ;  /* 0x0000b400f4ed7a23 */ /* 0x100fe40000010895 */
[C---:B---3--:R-:W-:Y:S03]  /*9720*/  HMMA.16816.F32.BF16 R44, R124.reuse, R84, R44 ;  /* 0x000000547c2c723c */ /* 0x048fe6000004182c */
[--C-:B------:R-:W-:Y:S01]  /*9730*/  FFMA.FTZ R241, R241, c[0x0][0x2d0], -R134.reuse ;  /* 0x0000b400f1f17a23 */ /* 0x100fe20000010886 */
[----:B------:R-:W-:Y:S01]  /*9740*/  MUFU.EX2 R160, R160 ;  /* 0x000000a000a07308 */ /* 0x000fe20000000800 */
[--C-:B------:R-:W-:Y:S02]  /*9750*/  FFMA.FTZ R244, R245, c[0x0][0x2d0], -R134.reuse ;  /* 0x0000b400f5f47a23 */ /* 0x100fe40000010886 */
[--C-:B------:R-:W-:Y:S01]  /*9760*/  FFMA.FTZ R245, R162, c[0x0][0x2d0], -R149.reuse ;  /* 0x0000b400a2f57a23 */ /* 0x100fe20000010895 */
[C---:B------:R-:W-:Y:S01]  /*9770*/  HMMA.16816.F32.BF16 R48, R124.reuse, R86, R48 ;  /* 0x000000567c30723c */ /* 0x040fe20000041830 */
[----:B------:R-:W-:Y:S03]  /*9780*/  LDSM.16.MT88.4 R84, [R208+0x900] ;  /* 0x00090000d054783b */ /* 0x000fe60000004200 */
[--C-:B------:R-:W-:Y:S02]  /*9790*/  FFMA.FTZ R162, R165, c[0x0][0x2d0], -R134.reuse ;  /* 0x0000b400a5a27a23 */ /* 0x100fe40000010886 */
[----:B------:R-:W-:Y:S01]  /*97a0*/  MUFU.EX2 R245, R245 ;  /* 0x000000f500f57308 */ /* 0x000fe20000000800 */
[--C-:B------:R-:W-:Y:S01]  /*97b0*/  FFMA.FTZ R243, R243, c[0x0][0x2d0], -R134.reuse ;  /* 0x0000b400f3f37a23 */ /* 0x100fe20000010886 */
[C---:B-1----:R-:W-:Y:S04]  /*97c0*/  HMMA.16816.F32.BF16 R52, R124.reuse, R76, R52 ;  /* 0x0000004c7c34723c */ /* 0x042fe80000041834 */
[--C-:B------:R-:W-:Y:S02]  /*97d0*/  FFMA.FTZ R246, R239, c[0x0][0x2d0], -R134.reuse ;  /* 0x0000b400eff67a23 */ /* 0x100fe40000010886 */
[--C-:B------:R-:W-:Y:S02]  /*97e0*/  FFMA.FTZ R239, R168, c[0x0][0x2d0], -R149.reuse ;  /* 0x0000b400a8ef7a23 */ /* 0x100fe40000010895 */
[C---:B------:R-:W-:Y:S01]  /*97f0*/  HMMA.16816.F32.BF16 R56, R124.reuse, R78, R56 ;  /* 0x0000004e7c38723c */ /* 0x040fe20000041838 */
[----:B------:R-:W1:Y:S01]  /*9800*/  LDSM.16.MT88.4 R76, [R210+0x900] ;  /* 0x00090000d24c783b */ /* 0x000e620000004200 */
[----:B------:R-:W-:Y:S02]  /*9810*/  MUFU.EX2 R162, R162 ;  /* 0x000000a200a27308 */ /* 0x000fe40000000800 */
[--C-:B------:R-:W-:Y:S02]  /*9820*/  FFMA.FTZ R168, R155, c[0x0][0x2d0], -R134.reuse ;  /* 0x0000b4009ba87a23 */ /* 0x100fe40000010886 */
[--C-:B------:R-:W-:Y:S02]  /*9830*/  FFMA.FTZ R155, R150, c[0x0][0x2d0], -R149.reuse ;  /* 0x0000b400969b7a23 */ /* 0x100fe40000010895 */
[C---:B--2---:R-:W-:Y:S04]  /*9840*/  HMMA.16816.F32.BF16 R60, R124.reuse, R68, R60 ;  /* 0x000000447c3c723c */ /* 0x044fe8000004183c */
[----:B------:R-:W-:Y:S01]  /*9850*/  MUFU.EX2 R239, R239 ;  /* 0x000000ef00ef7308 */ /* 0x000fe20000000800 */
[----:B------:R-:W-:Y:S02]  /*9860*/  FFMA.FTZ R149, R140, c[0x0][0x2d0], -R149 ;  /* 0x0000b4008c957a23 */ /* 0x000fe40000010895 */
[----:B----4-:R-:W-:Y:S01]  /*9870*/  F2FP.BF16.PACK_AB R68, R137, R136 ;  /* 0x000000888944723e */ /* 0x010fe200000010ff */
[----:B------:R-:W-:Y:S04]  /*9880*/  HMMA.16816.F32.BF16 R64, R124, R70, R64 ;  /* 0x000000467c40723c */ /* 0x000fe80000041840 */
[----:B-----5:R-:W-:Y:S01]  /*9890*/  F2FP.BF16.PACK_AB R69, R151, R148 ;  /* 0x000000949745723e */ /* 0x020fe200000010ff */
[--C-:B------:R-:W-:Y:S01]  /*98a0*/  FFMA.FTZ R140, R143, c[0x0][0x2d0], -R134.reuse ;  /* 0x0000b4008f8c7a23 */ /* 0x100fe20000010886 */
[----:B------:R-:W-:Y:S01]  /*98b0*/  MUFU.EX2 R168, R168 ;  /* 0x000000a800a87308 */ /* 0x000fe20000000800 */
[----:B------:R-:W-:Y:S01]  /*98c0*/  F2FP.BF16.PACK_AB R70, R141, R138 ;  /* 0x0000008a8d46723e */ /* 0x000fe200000010ff */
[--C-:B------:R-:W-:Y:S01]  /*98d0*/  FFMA.FTZ R139, R139, c[0x0][0x2d0], -R134.reuse ;  /* 0x0000b4008b8b7a23 */ /* 0x100fe20000010886 */
[----:B------:R-:W-:Y:S03]  /*98e0*/  F2FP.BF16.PACK_AB R71, R154, R153 ;  /* 0x000000999a47723e */ /* 0x000fe600000010ff */
[--C-:B------:R-:W-:Y:S02]  /*98f0*/  FFMA.FTZ R135, R135, c[0x0][0x2d0], -R134.reuse ;  /* 0x0000b40087877a23 */ /* 0x100fe40000010886 */
[----:B------:R-:W-:Y:S02]  /*9900*/  FFMA.FTZ R134, R117, c[0x0][0x2d0], -R134 ;  /* 0x0000b40075867a23 */ /* 0x000fe40000010886 */
[C---:B------:R-:W-:Y:S01]  /*9910*/  HMMA.16816.F32.BF16 R4, R68.reuse, R72, R4 ;  /* 0x000000484404723c */ /* 0x040fe20000041804 */
[----:B------:R-:W2:Y:S04]  /*9920*/  MUFU.EX2 R167, R167 ;  /* 0x000000a700a77308 */ /* 0x000ea80000000800 */
[----:B------:R-:W-:Y:S02]  /*9930*/  FFMA.FTZ R128, R3, R228, R128 ;  /* 0x000000e403807223 */ /* 0x000fe40000010080 */
[----:B------:R-:W-:Y:S01]  /*9940*/  FFMA.FTZ R133, R2, R227, R133 ;  /* 0x000000e302857223 */ /* 0x000fe20000010085 */
[C---:B------:R-:W-:Y:S01]  /*9950*/  HMMA.16816.F32.BF16 R8, R68.reuse, R74, R8 ;  /* 0x0000004a4408723c */ /* 0x040fe20000041808 */
[----:B------:R-:W3:Y:S02]  /*9960*/  LDSM.16.MT88.4 R72, [R210+0x3900] ;  /* 0x00390000d248783b */ /* 0x000ee40000004200 */
[----:B------:R-:W-:Y:S01]  /*9970*/  MUFU.EX2 R166, R166 ;  /* 0x000000a600a67308 */ /* 0x000fe20000000800 */
[----:B------:R-:W-:Y:S02]  /*9980*/  FADD.FTZ R119, R119, R128 ;  /* 0x0000008077777221 */ /* 0x000fe40000010000 */
[----:B------:R-:W-:Y:S02]  /*9990*/  FADD.FTZ R132, R132, R133 ;  /* 0x0000008584847221 */ /* 0x000fe40000010000 */
[C---:B-1----:R-:W-:Y:S04]  /*99a0*/  HMMA.16816.F32.BF16 R12, R68.reuse, R76, R12 ;  /* 0x0000004c440c723c */ /* 0x042fe8000004180c */
[----:B------:R-:W-:Y:S01]  /*99b0*/  FADD.FTZ R118, R118, R119 ;  /* 0x0000007776767221 */ /* 0x000fe20000010000 */
[----:B------:R-:W1:Y:S01]  /*99c0*/  MUFU.EX2 R169, R169 ;  /* 0x000000a900a97308 */ /* 0x000e620000000800 */
[----:B------:R-:W-:Y:S02]  /*99d0*/  FADD.FTZ R3, R131, R132 ;  /* 0x0000008483037221 */ /* 0x000fe40000010000 */
[C---:B------:R-:W-:Y:S01]  /*99e0*/  HMMA.16816.F32.BF16 R16, R68.reuse, R78, R16 ;  /* 0x0000004e4410723c */ /* 0x040fe20000041810 */
[----:B------:R-:W4:Y:S03]  /*99f0*/  LDSM.16.MT88.4 R76, [R209+0x3900] ;  /* 0x00390000d14c783b */ /* 0x000f260000004200 */
[----:B------:R-:W-:Y:S02]  /*9a00*/  FADD.FTZ R129, R129, R118 ;  /* 0x0000007681817221 */ /* 0x000fe40000010000 */
[----:B------:R-:W-:Y:S01]  /*9a10*/  FADD.FTZ R3, R130, R3 ;  /* 0x0000000382037221 */ /* 0x000fe20000010000 */
[----:B------:R-:W-:Y:S01]  /*9a20*/  MUFU.EX2 R171, R171 ;  /* 0x000000ab00ab7308 */ /* 0x000fe20000000800 */
[C---:B------:R-:W-:Y:S04]  /*9a30*/  HMMA.16816.F32.BF16 R20, R68.reuse, R80, R20 ;  /* 0x000000504414723c */ /* 0x040fe80000041814 */
[----:B------:R-:W-:Y:S02]  /*9a40*/  FADD.FTZ R136, R136, R129 ;  /* 0x0000008188887221 */ /* 0x000fe40000010000 */
[----:B------:R-:W-:Y:S02]  /*9a50*/  FADD.FTZ R2, R148, R3 ;  /* 0x0000000394027221 */ /* 0x000fe40000010000 */
[C---:B------:R-:W-:Y:S01]  /*9a60*/  HMMA.16816.F32.BF16 R24, R68.reuse, R82, R24 ;  /* 0x000000524418723c */ /* 0x040fe20000041818 */
[----:B------:R-:W5:Y:S01]  /*9a70*/  LDSM.16.MT88.4 R80, [R208+0x3900] ;  /* 0x00390000d050783b */ /* 0x000f620000004200 */
[----:B------:R-:W-:Y:S02]  /*9a80*/  MUFU.EX2 R240, R240 ;  /* 0x000000f000f07308 */ /* 0x000fe40000000800 */
[----:B------:R-:W-:Y:S02]  /*9a90*/  FADD.FTZ R137, R137, R136 ;  /* 0x0000008889897221 */ /* 0x000fe40000010000 */
[----:B------:R-:W-:Y:S02]  /*9aa0*/  FADD.FTZ R2, R151, R2 ;  /* 0x0000000297027221 */ /* 0x000fe40000010000 */
[C---:B------:R-:W-:Y:S04]  /*9ab0*/  HMMA.16816.F32.BF16 R28, R68.reuse, R84, R28 ;  /* 0x00000054441c723c */ /* 0x040fe8000004181c */
[----:B------:R-:W-:Y:S01]  /*9ac0*/  MUFU.EX2 R237, R237 ;  /* 0x000000ed00ed7308 */ /* 0x000fe20000000800 */
[----:B------:R-:W-:Y:S02]  /*9ad0*/  FADD.FTZ R138, R138, R137 ;  /* 0x000000898a8a7221 */ /* 0x000fe40000010000 */
[----:B------:R-:W-:Y:S01]  /*9ae0*/  FADD.FTZ R3, R153, R2 ;  /* 0x0000000299037221 */ /* 0x000fe20000010000 */
[C---:B------:R-:W-:Y:S01]  /*9af0*/  HMMA.16816.F32.BF16 R32, R68.reuse, R86, R32 ;  /* 0x000000564420723c */ /* 0x040fe20000041820 */
[----:B------:R-:W-:Y:S03]  /*9b00*/  LDSM.16.MT88.4 R84, [R210+0x1100] ;  /* 0x00110000d254783b */ /* 0x000fe60000004200 */
[----:B------:R-:W-:Y:S02]  /*9b10*/  FADD.FTZ R138, R141, R138 ;  /* 0x0000008a8d8a7221 */ /* 0x000fe40000010000 */
[----:B------:R-:W-:Y:S01]  /*9b20*/  MUFU.EX2 R242, R242 ;  /* 0x000000f200f27308 */ /* 0x000fe20000000800 */
[----:B------:R-:W-:Y:S01]  /*9b30*/  FADD.FTZ R3, R154, R3 ;  /* 0x000000039a037221 */ /* 0x000fe20000010000 */
[C---:B------:R-:W-:Y:S08]  /*9b40*/  HMMA.16816.F32.BF16 R36, R68.reuse, R88, R36 ;  /* 0x000000584424723c */ /* 0x040ff00000041824 */
[C---:B------:R-:W-:Y:S01]  /*9b50*/  HMMA.16816.F32.BF16 R40, R68.reuse, R90, R40 ;  /* 0x0000005a4428723c */ /* 0x040fe20000041828 */
[----:B------:R-:W-:Y:S01]  /*9b60*/  LDSM.16.MT88.4 R88, [R208+0x4100] ;  /* 0x00410000d058783b */ /* 0x000fe20000004200 */
[----:B------:R-:W-:Y:S06]  /*9b70*/  MUFU.EX2 R241, R241 ;  /* 0x000000f100f17308 */ /* 0x000fec0000000800 */
[C---:B---3--:R-:W-:Y:S04]  /*9b80*/  HMMA.16816.F32.BF16 R44, R68.reuse, R72, R44 ;  /* 0x00000048442c723c */ /* 0x048fe8000004182c */
[----:B------:R-:W-:Y:S04]  /*9b90*/  MUFU.EX2 R244, R244 ;  /* 0x000000f400f47308 */ /* 0x000fe80000000800 */
[C---:B------:R-:W-:Y:S01]  /*9ba0*/  HMMA.16816.F32.BF16 R48, R68.reuse, R74, R48 ;  /* 0x0000004a4430723c */ /* 0x040fe20000041830 */
[----:B------:R-:W3:Y:S05]  /*9bb0*/  LDSM.16.MT88.4 R72, [R212+0x1100] ;  /* 0x00110000d448783b */ /* 0x000eea0000004200 */
[----:B------:R-:W-:Y:S02]  /*9bc0*/  MUFU.EX2 R243, R243 ;  /* 0x000000f300f37308 */ /* 0x000fe40000000800 */
[C---:B----4-:R-:W-:Y:S08]  /*9bd0*/  HMMA.16816.F32.BF16 R52, R68.reuse, R76, R52 ;  /* 0x0000004c4434723c */ /* 0x050ff00000041834 */
[C---:B------:R-:W-:Y:S01]  /*9be0*/  HMMA.16816.F32.BF16 R56, R68.reuse, R78, R56 ;  /* 0x0000004e4438723c */ /* 0x040fe20000041838 */
[----:B------:R-:W4:Y:S01]  /*9bf0*/  LDSM.16.MT88.4 R76, [R209+0x1100] ;  /* 0x00110000d14c783b */ /* 0x000f220000004200 */
[----:B------:R-:W-:Y:S06]  /*9c00*/  MUFU.EX2 R246, R246 ;  /* 0x000000f600f67308 */ /* 0x000fec0000000800 */
[C---:B-----5:R-:W-:Y:S04]  /*9c10*/  HMMA.16816.F32.BF16 R60, R68.reuse, R80, R60 ;  /* 0x00000050443c723c */ /* 0x060fe8000004183c */
[----:B------:R-:W-:Y:S04]  /*9c20*/  MUFU.EX2 R152, R152 ;  /* 0x0000009800987308 */ /* 0x000fe80000000800 */
[----:B------:R-:W-:Y:S01]  /*9c30*/  HMMA.16816.F32.BF16 R64, R68, R82, R64 ;  /* 0x000000524440723c */ /* 0x000fe20000041840 */
[----:B------:R-:W5:Y:S05]  /*9c40*/  LDSM.16.MT88.4 R80, [R208+0x1100] ;  /* 0x00110000d050783b */ /* 0x000f6a0000004200 */
[----:B------:R-:W4:Y:S01]  /*9c50*/  MUFU.EX2 R155, R155 ;  /* 0x0000009b009b7308 */ /* 0x000f220000000800 */
[----:B------:R-:W-:Y:S01]  /*9c60*/  F2FP.BF16.PACK_AB R68, R156, R159 ;  /* 0x0000009f9c44723e */ /* 0x000fe200000010ff */
[----:B------:R-:W-:Y:S01]  /*9c70*/  FADD.FTZ R159, R159, R138 ;  /* 0x0000008a9f9f7221 */ /* 0x000fe20000010000 */
[----:B------:R-:W-:Y:S03]  /*9c80*/  F2FP.BF16.PACK_AB R70, R163, R158 ;  /* 0x0000009ea346723e */ /* 0x000fe600000010ff */
[----:B--2---:R-:W-:Y:S01]  /*9c90*/  F2FP.BF16.PACK_AB R69, R167, R160 ;  /* 0x000000a0a745723e */ /* 0x004fe200000010ff */
[----:B------:R-:W-:Y:S01]  /*9ca0*/  FADD.FTZ R160, R160, R3 ;  /* 0x00000003a0a07221 */ /* 0x000fe20000010000 */
[----:B-1----:R-:W-:Y:S01]  /*9cb0*/  F2FP.BF16.PACK_AB R71, R169, R166 ;  /* 0x000000a6a947723e */ /* 0x002fe200000010ff */
[----:B------:R-:W-:Y:S01]  /*9cc0*/  FADD.FTZ R159, R156, R159 ;  /* 0x0000009f9c9f7221 */ /* 0x000fe20000010000 */
[----:B------:R-:W-:Y:S01]  /*9cd0*/  MUFU.EX2 R142, R142 ;  /* 0x0000008e008e7308 */ /* 0x000fe20000000800 */
[----:B------:R-:W-:Y:S02]  /*9ce0*/  FADD.FTZ R167, R167, R160 ;  /* 0x000000a0a7a77221 */ /* 0x000fe40000010000 */
[----:B------:R-:W-:Y:S02]  /*9cf0*/  FADD.FTZ R158, R158, R159 ;  /* 0x0000009f9e9e7221 */ /* 0x000fe40000010000 */
[C---:B---3--:R-:W-:Y:S03]  /*9d00*/  HMMA.16816.F32.BF16 R4, R68.reuse, R72, R4 ;  /* 0x000000484404723c */ /* 0x048fe60000041804 */
[----:B------:R-:W-:Y:S02]  /*9d10*/  FADD.FTZ R2, R166, R167 ;  /* 0x000000a7a6027221 */ /* 0x000fe40000010000 */
[----:B------:R-:W1:Y:S01]  /*9d20*/  MUFU.EX2 R149, R149 ;  /* 0x0000009500957308 */ /* 0x000e620000000800 */
[----:B------:R-:W-:Y:S02]  /*9d30*/  FADD.FTZ R158, R163, R158 ;  /* 0x0000009ea39e7221 */ /* 0x000fe40000010000 */
[C---:B------:R-:W-:Y:S01]  /*9d40*/  HMMA.16816.F32.BF16 R8, R68.reuse, R74, R8 ;  /* 0x0000004a4408723c */ /* 0x040fe20000041808 */
[----:B------:R-:W2:Y:S03]  /*9d50*/  LDSM.16.MT88.4 R72, [R212+0x4100] ;  /* 0x00410000d448783b */ /* 0x000ea60000004200 */
[----:B----4-:R-:W-:Y:S01]  /*9d60*/  F2FP.BF16.PACK_AB R124, R155, R152 ;  /* 0x000000989b7c723e */ /* 0x010fe200000010ff */
[----:B------:R-:W-:Y:S02]  /*9d70*/  FADD.FTZ R2, R169, R2 ;  /* 0x00000002a9027221 */ /* 0x000fe40000010000 */
[----:B------:R-:W-:Y:S01]  /*9d80*/  MUFU.EX2 R140, R140 ;  /* 0x0000008c008c7308 */ /* 0x000fe20000000800 */
[C---:B------:R-:W-:Y:S08]  /*9d90*/  HMMA.16816.F32.BF16 R12, R68.reuse, R84, R12 ;  /* 0x00000054440c723c */ /* 0x040ff0000004180c */
[C---:B------:R-:W-:Y:S01]  /*9da0*/  HMMA.16816.F32.BF16 R16, R68.reuse, R86, R16 ;  /* 0x000000564410723c */ /* 0x040fe20000041810 */
[----:B------:R-:W3:Y:S01]  /*9db0*/  LDSM.16.MT88.4 R84, [R210+0x4100] ;  /* 0x00410000d254783b */ /* 0x000ee20000004200 */
[----:B------:R-:W4:Y:S02]  /*9dc0*/  MUFU.EX2 R139, R139 ;  /* 0x0000008b008b7308 */ /* 0x000f240000000800 */
[----:B-1----:R-:W-:Y:S04]  /*9dd0*/  F2FP.BF16.PACK_AB R126, R149, R142 ;  /* 0x0000008e957e723e */ /* 0x002fe800000010ff */
[C---:B------:R-:W-:Y:S04]  /*9de0*/  HMMA.16816.F32.BF16 R20, R68.reuse, R76, R20 ;  /* 0x0000004c4414723c */ /* 0x040fe80000041814 */
[----:B------:R-:W-:Y:S04]  /*9df0*/  MUFU.EX2 R135, R135 ;  /* 0x0000008700877308 */ /* 0x000fe80000000800 */
[C---:B------:R-:W-:Y:S01]  /*9e00*/  HMMA.16816.F32.BF16 R24, R68.reuse, R78, R24 ;  /* 0x0000004e4418723c */ /* 0x040fe20000041818 */
[----:B------:R-:W1:Y:S05]  /*9e10*/  LDSM.16.MT88.4 R76, [R209+0x4100] ;  /* 0x00410000d14c783b */ /* 0x000e6a0000004200 */
[----:B------:R-:W3:Y:S02]  /*9e20*/  MUFU.EX2 R134, R134 ;  /* 0x0000008600867308 */ /* 0x000ee40000000800 */
[C---:B-----5:R-:W-:Y:S04]  /*9e30*/  HMMA.16816.F32.BF16 R28, R68.reuse, R80, R28 ;  /* 0x00000050441c723c */ /* 0x060fe8000004181c */
[----:B----4-:R-:W-:Y:S04]  /*9e40*/  F2FP.BF16.PACK_AB R125, R139, R140 ;  /* 0x0000008c8b7d723e */ /* 0x010fe800000010ff */
[C---:B------:R-:W-:Y:S01]  /*9e50*/  HMMA.16816.F32.BF16 R32, R68.reuse, R82, R32 ;  /* 0x000000524420723c */ /* 0x040fe20000041820 */
[----:B------:R-:W4:Y:S07]  /*9e60*/  LDSM.16.MT88.4 R80, [R212+0x1900] ;  /* 0x00190000d450783b */ /* 0x000f2e0000004200 */
[C---:B--2---:R-:W-:Y:S04]  /*9e70*/  HMMA.16816.F32.BF16 R36, R68.reuse, R72, R36 ;  /* 0x000000484424723c */ /* 0x044fe80000041824 */
[----:B---3--:R-:W-:Y:S04]  /*9e80*/  F2FP.BF16.PACK_AB R127, R134, R135 ;  /* 0x00000087867f723e */ /* 0x008fe800000010ff */
[C---:B------:R-:W-:Y:S01]  /*9e90*/  HMMA.16816.F32.BF16 R40, R68.reuse, R74, R40 ;  /* 0x0000004a4428723c */ /* 0x040fe20000041828 */
[----:B------:R-:W2:Y:S07]  /*9ea0*/  LDSM.16.MT88.4 R72, [R210+0x1900] ;  /* 0x00190000d248783b */ /* 0x000eae0000004200 */
[C---:B------:R-:W-:Y:S08]  /*9eb0*/  HMMA.16816.F32.BF16 R44, R68.reuse, R84, R44 ;  /* 0x00000054442c723c */ /* 0x040ff0000004182c */
[C---:B------:R-:W-:Y:S01]  /*9ec0*/  HMMA.16816.F32.BF16 R48, R68.reuse, R86, R48 ;  /* 0x000000564430723c */ /* 0x040fe20000041830 */
[----:B------:R-:W-:Y:S07]  /*9ed0*/  LDSM.16.MT88.4 R84, [R208+0x1900] ;  /* 0x00190000d054783b */ /* 0x000fee0000004200 */
[C---:B-1----:R-:W-:Y:S08]  /*9ee0*/  HMMA.16816.F32.BF16 R52, R68.reuse, R76, R52 ;  /* 0x0000004c4434723c */ /* 0x042ff00000041834 */
[C---:B------:R-:W-:Y:S01]  /*9ef0*/  HMMA.16816.F32.BF16 R56, R68.reuse, R78, R56 ;  /* 0x0000004e4438723c */ /* 0x040fe20000041838 */
[----:B------:R-:W1:Y:S07]  /*9f00*/  LDSM.16.MT88.4 R76, [R209+0x1900] ;  /* 0x00190000d14c783b */ /* 0x000e6e0000004200 */
[C---:B------:R-:W-:Y:S08]  /*9f10*/  HMMA.16816.F32.BF16 R60, R68.reuse, R88, R60 ;  /* 0x00000058443c723c */ /* 0x040ff0000004183c */
[----:B------:R-:W-:Y:S01]  /*9f20*/  HMMA.16816.F32.BF16 R64, R68, R90, R64 ;  /* 0x0000005a4440723c */ /* 0x000fe20000041840 */
[----:B------:R-:W-:Y:S06]  /*9f30*/  LDSM.16.MT88.4 R88, [R209+0x4900] ;  /* 0x00490000d158783b */ /* 0x000fec0000004200 */
[----:B------:R-:W-:Y:S01]  /*9f40*/  F2FP.BF16.PACK_AB R68, R240, R171 ;  /* 0x000000abf044723e */ /* 0x000fe200000010ff */
[----:B------:R-:W-:Y:S01]  /*9f50*/  FADD.FTZ R171, R171, R158 ;  /* 0x0000009eabab7221 */ /* 0x000fe20000010000 */
[----:B------:R-:W-:Y:S03]  /*9f60*/  F2FP.BF16.PACK_AB R70, R242, R237 ;  /* 0x000000edf246723e */ /* 0x000fe600000010ff */
[----:B------:R-:W-:Y:S01]  /*9f70*/  F2FP.BF16.PACK_AB R69, R244, R241 ;  /* 0x000000f1f445723e */ /* 0x000fe200000010ff */
[----:B------:R-:W-:Y:S01]  /*9f80*/  FADD.FTZ R241, R241, R2 ;  /* 0x00000002f1f17221 */ /* 0x000fe20000010000 */
[----:B------:R-:W-:Y:S01]  /*9f90*/  F2FP.BF16.PACK_AB R71, R246, R243 ;  /* 0x000000f3f647723e */ /* 0x000fe200000010ff */
[----:B------:R-:W-:Y:S02]  /*9fa0*/  FADD.FTZ R240, R240, R171 ;  /* 0x000000abf0f07221 */ /* 0x000fe40000010000 */
[----:B------:R-:W-:Y:S02]  /*9fb0*/  FADD.FTZ R244, R244, R241 ;  /* 0x000000f1f4f47221 */ /* 0x000fe40000010000 */
[----:B------:R-:W-:Y:S02]  /*9fc0*/  FADD.FTZ R237, R237, R240 ;  /* 0x000000f0eded7221 */ /* 0x000fe40000010000 */
[C---:B----4-:R-:W-:Y:S03]  /*9fd0*/  HMMA.16816.F32.BF16 R4, R68.reuse, R80, R4 ;  /* 0x000000504404723c */ /* 0x050fe60000041804 */
[----:B------:R-:W-:Y:S02]  /*9fe0*/  FADD.FTZ R3, R243, R244 ;  /* 0x000000f4f3037221 */ /* 0x000fe40000010000 */
[----:B------:R-:W-:Y:S02]  /*9ff0*/  FADD.FTZ R237, R242, R237 ;  /* 0x000000edf2ed7221 */ /* 0x000fe40000010000 */
[----:B------:R-:W-:Y:S01]  /*a000*/  FADD.FTZ R3, R246, R3 ;  /* 0x00000003f6037221 */ /* 0x000fe20000010000 */
[C---:B------:R-:W-:Y:S01]  /*a010*/  HMMA.16816.F32.BF16 R8, R68.reuse, R82, R8 ;  /* 0x000000524408723c */ /* 0x040fe20000041808 */
[----:B------:R-:W3:Y:S03]  /*a020*/  LDSM.16.MT88.4 R80, [R212+0x4900] ;  /* 0x00490000d450783b */ /* 0x000ee60000004200 */
[----:B------:R-:W-:Y:S04]  /*a030*/  FADD.FTZ R2, R162, R3 ;  /* 0x00000003a2027221 */ /* 0x000fe80000010000 */
[C---:B--2---:R-:W-:Y:S04]  /*a040*/  HMMA.16816.F32.BF16 R12, R68.reuse, R72, R12 ;  /* 0x00000048440c723c */ /* 0x044fe8000004180c */
[----:B------:R-:W-:Y:S04]  /*a050*/  FADD.FTZ R2, R161, R2 ;  /* 0x00000002a1027221 */ /* 0x000fe80000010000 */
[C---:B------:R-:W-:Y:S01]  /*a060*/  HMMA.16816.F32.BF16 R16, R68.reuse, R74, R16 ;  /* 0x0000004a4410723c */ /* 0x040fe20000041810 */
[----:B------:R-:W2:Y:S03]  /*a070*/  LDSM.16.MT88.4 R72, [R210+0x4900] ;  /* 0x00490000d248783b */ /* 0x000ea60000004200 */
[----:B------:R-:W-:Y:S02]  /*a080*/  FADD.FTZ R3, R157, R2 ;  /* 0x000000029d037221 */ /* 0x000fe40000010000 */
[----:B------:R-:W-:Y:S02]  /*a090*/  IMAD.MOV.U32 R2, RZ, RZ, R116 ;  /* 0x000000ffff027224 */ /* 0x000fe400078e0074 */
[C---:B-1----:R-:W-:Y:S04]  /*a0a0*/  HMMA.16816.F32.BF16 R20, R68.reuse, R76, R20 ;  /* 0x0000004c4414723c */ /* 0x042fe80000041814 */
[----:B------:R-:W-:Y:S04]  /*a0b0*/  FADD.FTZ R3, R168, R3 ;  /* 0x00000003a8037221 */ /* 0x000fe80000010000 */
[C---:B------:R-:W-:Y:S01]  /*a0c0*/  HMMA.16816.F32.BF16 R24, R68.reuse, R78, R24 ;  /* 0x0000004e4418723c */ /* 0x040fe20000041818 */
[----:B------:R-:W1:Y:S03]  /*a0d0*/  LDSM.16.MT88.4 R76, [R212+0x2100] ;  /* 0x00210000d44c783b */ /* 0x000e660000004200 */
[----:B------:R-:W-:Y:S02]  /*a0e0*/  FADD.FTZ R140, R140, R3 ;  /* 0x000000038c8c7221 */ /* 0x000fe40000010000 */
[----:B------:R-:W-:Y:S02]  /*a0f0*/  IMAD.MOV.U32 R3, RZ, RZ, R0 ;  /* 0x000000ffff037224 */ /* 0x000fe400078e0000 */
[C---:B------:R-:W-:Y:S04]  /*a100*/  HMMA.16816.F32.BF16 R28, R68.reuse, R84, R28 ;  /* 0x00000054441c723c */ /* 0x040fe8000004181c */
[----:B------:R-:W-:Y:S04]  /*a110*/  FADD.FTZ R140, R139, R140 ;  /* 0x0000008c8b8c7221 */ /* 0x000fe80000010000 */
[C---:B------:R-:W-:Y:S01]  /*a120*/  HMMA.16816.F32.BF16 R32, R68.reuse, R86, R32 ;  /* 0x000000564420723c */ /* 0x040fe20000041820 */
[----:B------:R-:W-:Y:S03]  /*a130*/  LDSM.16.MT88.4 R84, [R208+0x2100] ;  /* 0x00210000d054783b */ /* 0x000fe60000004200 */
[----:B------:R-:W-:Y:S04]  /*a140*/  FADD.FTZ R135, R135, R140 ;  /* 0x0000008c87877221 */ /* 0x000fe80000010000 */
[C---:B---3--:R-:W-:Y:S04]  /*a150*/  HMMA.16816.F32.BF16 R36, R68.reuse, R80, R36 ;  /* 0x000000504424723c */ /* 0x048fe80000041824 */
[----:B------:R-:W-:Y:S04]  /*a160*/  FADD.FTZ R227, R134, R135 ;  /* 0x0000008786e37221 */ /* 0x000fe80000010000 */
[C---:B------:R-:W-:Y:S01]  /*a170*/  HMMA.16816.F32.BF16 R40, R68.reuse, R82, R40 ;  /* 0x000000524428723c */ /* 0x040fe20000041828 */
[----:B------:R-:W3:Y:S07]  /*a180*/  LDSM.16.MT88.4 R80, [R210+0x2100] ;  /* 0x00210000d250783b */ /* 0x000eee0000004200 */
[C---:B--2---:R-:W-:Y:S08]  /*a190*/  HMMA.16816.F32.BF16 R44, R68.reuse, R72, R44 ;  /* 0x00000048442c723c */ /* 0x044ff0000004182c */
[C---:B------:R-:W-:Y:S01]  /*a1a0*/  HMMA.16816.F32.BF16 R48, R68.reuse, R74, R48 ;  /* 0x0000004a4430723c */ /* 0x040fe20000041830 */
[----:B------:R-:W2:Y:S07]  /*a1b0*/  LDSM.16.MT88.4 R72, [R209+0x2100] ;  /* 0x00210000d148783b */ /* 0x000eae0000004200 */
[C---:B------:R-:W-:Y:S08]  /*a1c0*/  HMMA.16816.F32.BF16 R52, R68.reuse, R88, R52 ;  /* 0x000000584434723c */ /* 0x040ff00000041834 */
[C---:B------:R-:W-:Y:S01]  /*a1d0*/  HMMA.16816.F32.BF16 R56, R68.reuse, R90, R56 ;  /* 0x0000005a4438723c */ /* 0x040fe20000041838 */
[----:B------:R-:W-:Y:S07]  /*a1e0*/  LDSM.16.MT88.4 R88, [R209+0x5100] ;  /* 0x00510000d158783b */ /* 0x000fee0000004200 */
        /* <DEDUP_REMOVED lines=8> */
[----:B------:R-:W-:Y:S02]  /*a270*/  F2FP.BF16.PACK_AB R71, R168, R157 ;  /* 0x0000009da847723e */ /* 0x000fe400000010ff */
[----:B------:R-:W-:Y:S01]  /*a280*/  IADD3 R168, R238, -0x1, RZ ;  /* 0xffffffffeea87810 */ /* 0x000fe20007ffe0ff */
[----:B------:R-:W-:Y:S04]  /*a290*/  FADD.FTZ R164, R164, R239 ;  /* 0x000000efa4a47221 */ /* 0x000fe80000010000 */
[C---:B-1----:R-:W-:Y:S03]  /*a2a0*/  HMMA.16816.F32.BF16 R4, R68.reuse, R76, R4 ;  /* 0x0000004c4404723c */ /* 0x042fe60000041804 */
[----:B------:R-:W-:Y:S02]  /*a2b0*/  FADD.FTZ R245, R245, R164 ;  /* 0x000000a4f5f57221 */ /* 0x000fe40000010000 */
[----:B------:R-:W-:Y:S02]  /*a2c0*/  IMAD.MOV.U32 R238, RZ, RZ, R168 ;  /* 0x000000ffffee7224 */ /* 0x000fe400078e00a8 */
[----:B------:R-:W-:Y:S01]  /*a2d0*/  FADD.FTZ R152, R152, R245 ;  /* 0x000000f598987221 */ /* 0x000fe20000010000 */
[C---:B------:R-:W-:Y:S01]  /*a2e0*/  HMMA.16816.F32.BF16 R8, R68.reuse, R78, R8 ;  /* 0x0000004e4408723c */ /* 0x040fe20000041808 */
[----:B------:R-:W1:Y:S03]  /*a2f0*/  LDSM.16.MT88.4 R76, [R212+0x5100] ;  /* 0x00510000d44c783b */ /* 0x000e660000004200 */
[----:B------:R-:W-:Y:S04]  /*a300*/  FADD.FTZ R155, R155, R152 ;  /* 0x000000989b9b7221 */ /* 0x000fe80000010000 */
[C---:B---3--:R-:W-:Y:S04]  /*a310*/  HMMA.16816.F32.BF16 R12, R68.reuse, R80, R12 ;  /* 0x00000050440c723c */ /* 0x048fe8000004180c */
[----:B------:R-:W-:Y:S04]  /*a320*/  FADD.FTZ R142, R142, R155 ;  /* 0x0000009b8e8e7221 */ /* 0x000fe80000010000 */
[C---:B------:R-:W-:Y:S01]  /*a330*/  HMMA.16816.F32.BF16 R16, R68.reuse, R82, R16 ;  /* 0x000000524410723c */ /* 0x040fe20000041810 */
[----:B------:R-:W3:Y:S03]  /*a340*/  LDSM.16.MT88.4 R80, [R210+0x5100] ;  /* 0x00510000d250783b */ /* 0x000ee60000004200 */
[----:B------:R-:W-:Y:S04]  /*a350*/  FADD.FTZ R228, R149, R142 ;  /* 0x0000008e95e47221 */ /* 0x000fe80000010000 */
[C---:B--2---:R-:W-:Y:S08]  /*a360*/  HMMA.16816.F32.BF16 R20, R68.reuse, R72, R20 ;  /* 0x000000484414723c */ /* 0x044ff00000041814 */
[C---:B------:R-:W-:Y:S01]  /*a370*/  HMMA.16816.F32.BF16 R24, R68.reuse, R74, R24 ;  /* 0x0000004a4418723c */ /* 0x040fe20000041818 */
[----:B------:R-:W2:Y:S07]  /*a380*/  LDSM.16.MT88.4 R72, [R208+0x5100] ;  /* 0x00510000d048783b */ /* 0x000eae0000004200 */
[C---:B------:R-:W-:Y:S08]  /*a390*/  HMMA.16816.F32.BF16 R28, R68.reuse, R84, R28 ;  /* 0x00000054441c723c */ /* 0x040ff0000004181c */
[C---:B------:R-:W-:Y:S01]  /*a3a0*/  HMMA.16816.F32.BF16 R32, R68.reuse, R86, R32 ;  /* 0x000000564420723c */ /* 0x040fe20000041820 */
[----:B------:R-:W4:Y:S07]  /*a3b0*/  LDSM.16.MT88.4 R84, [R208+0x2900] ;  /* 0x00290000d054783b */ /* 0x000f2e0000004200 */
[C---:B-1----:R-:W-:Y:S08]  /*a3c0*/  HMMA.16816.F32.BF16 R36, R68.reuse, R76, R36 ;  /* 0x0000004c4424723c */ /* 0x042ff00000041824 */
[C---:B------:R-:W-:Y:S01]  /*a3d0*/  HMMA.16816.F32.BF16 R40, R68.reuse, R78, R40 ;  /* 0x0000004e4428723c */ /* 0x040fe20000041828 */
[----:B------:R-:W1:Y:S07]  /*a3e0*/  LDSM.16.MT88.4 R76, [R212+0x5900] ;  /* 0x00590000d44c783b */ /* 0x000e6e0000004200 */
[C---:B---3--:R-:W-:Y:S08]  /*a3f0*/  HMMA.16816.F32.BF16 R44, R68.reuse, R80, R44 ;  /* 0x00000050442c723c */ /* 0x048ff0000004182c */
[C---:B------:R-:W-:Y:S08]  /*a400*/  HMMA.16816.F32.BF16 R48, R68.reuse, R82, R48 ;  /* 0x000000524430723c */ /* 0x040ff00000041830 */
[C---:B------:R-:W-:Y:S08]  /*a410*/  HMMA.16816.F32.BF16 R52, R68.reuse, R88, R52 ;  /* 0x000000584434723c */ /* 0x040ff00000041834 */
[C---:B------:R-:W-:Y:S08]  /*a420*/  HMMA.16816.F32.BF16 R56, R68.reuse, R90, R56 ;  /* 0x0000005a4438723c */ /* 0x040ff00000041838 */
[C---:B--2---:R-:W-:Y:S08]  /*a430*/  HMMA.16816.F32.BF16 R60, R68.reuse, R72, R60 ;  /* 0x00000048443c723c */ /* 0x044ff0000004183c */
[----:B------:R-:W-:Y:S01]  /*a440*/  HMMA.16816.F32.BF16 R64, R68, R74, R64 ;  /* 0x0000004a4440723c */ /* 0x000fe20000041840 */
[----:B------:R-:W2:Y:S07]  /*a450*/  LDSM.16.MT88.4 R68, [R210+0x5900] ;  /* 0x00590000d244783b */ /* 0x000eae0000004200 */
[C---:B------:R-:W-:Y:S01]  /*a460*/  HMMA.16816.F32.BF16 R112, R124.reuse, R108, R4 ;  /* 0x0000006c7c70723c */ /* 0x040fe20000041804 */
[----:B------:R-:W3:Y:S07]  /*a470*/  LDSM.16.MT88.4 R4, [R209+0x5900] ;  /* 0x00590000d104783b */ /* 0x000eee0000004200 */
[C---:B------:R-:W-:Y:S01]  /*a480*/  HMMA.16816.F32.BF16 R108, R124.reuse, R110, R8 ;  /* 0x0000006e7c6c723c */ /* 0x040fe20000041808 */
[----:B------:R-:W5:Y:S07]  /*a490*/  LDSM.16.MT88.4 R8, [R208+0x5900] ;  /* 0x00590000d008783b */ /* 0x000f6e0000004200 */
[C---:B------:R-:W-:Y:S08]  /*a4a0*/  HMMA.16816.F32.BF16 R104, R124.reuse, R100, R12 ;  /* 0x000000647c68723c */ /* 0x040ff0000004180c */
[C---:B------:R-:W-:Y:S08]  /*a4b0*/  HMMA.16816.F32.BF16 R100, R124.reuse, R102, R16 ;  /* 0x000000667c64723c */ /* 0x040ff00000041810 */
[C---:B------:R-:W-:Y:S08]  /*a4c0*/  HMMA.16816.F32.BF16 R96, R124.reuse, R92, R20 ;  /* 0x0000005c7c60723c */ /* 0x040ff00000041814 */
[C---:B------:R-:W-:Y:S08]  /*a4d0*/  HMMA.16816.F32.BF16 R92, R124.reuse, R94, R24 ;  /* 0x0000005e7c5c723c */ /* 0x040ff00000041818 */
[C---:B----4-:R-:W-:Y:S08]  /*a4e0*/  HMMA.16816.F32.BF16 R88, R124.reuse, R84, R28 ;  /* 0x000000547c58723c */ /* 0x050ff0000004181c */
[C---:B------:R-:W-:Y:S08]  /*a4f0*/  HMMA.16816.F32.BF16 R84, R124.reuse, R86, R32 ;  /* 0x000000567c54723c */ /* 0x040ff00000041820 */
[C---:B-1----:R-:W-:Y:S08]  /*a500*/  HMMA.16816.F32.BF16 R80, R124.reuse, R76, R36 ;  /* 0x0000004c7c50723c */ /* 0x042ff00000041824 */
[C---:B------:R-:W-:Y:S08]  /*a510*/  HMMA.16816.F32.BF16 R76, R124.reuse, R78, R40 ;  /* 0x0000004e7c4c723c */ /* 0x040ff00000041828 */
[C---:B--2---:R-:W-:Y:S08]  /*a520*/  HMMA.16816.F32.BF16 R72, R124.reuse, R68, R44 ;  /* 0x000000447c48723c */ /* 0x044ff0000004182c */
[C---:B------:R-:W-:Y:S08]  /*a530*/  HMMA.16816.F32.BF16 R68, R124.reuse, R70, R48 ;  /* 0x000000467c44723c */ /* 0x040ff00000041830 */
[C---:B---3--:R-:W-:Y:S08]  /*a540*/  HMMA.16816.F32.BF16 R52, R124.reuse, R4, R52 ;  /* 0x000000047c34723c */ /* 0x048ff00000041834 */
[C---:B------:R-:W-:Y:S08]  /*a550*/  HMMA.16816.F32.BF16 R56, R124.reuse, R6, R56 ;  /* 0x000000067c38723c */ /* 0x040ff00000041838 */
[C---:B-----5:R-:W-:Y:S08]  /*a560*/  HMMA.16816.F32.BF16 R60, R124.reuse, R8, R60 ;  /* 0x000000087c3c723c */ /* 0x060ff0000004183c */
[----:B------:R-:W-:Y:S01]  /*a570*/  HMMA.16816.F32.BF16 R64, R124, R10, R64 ;  /* 0x0000000a7c40723c */ /* 0x000fe20000041840 */
[----:B------:R-:W-:-:S07]  /*a580*/  @P0 BRA `(.L_x_189) ;  /* 0xffffbb0000000947 */ /* 0x000fce000383ffff */
.L_x_178:
[----:B------:R-:W1:Y:S01]  /*a590*/  S2UR UR4, SR_CTAID.X ;  /* 0x00000000000479c3 */ /* 0x000e620000002500 */
[----:B------:R-:W-:Y:S01]  /*a5a0*/  ULDC.64 UR14, c[0x0][0x2c8] ;  /* 0x0000b200000e7ab9 */ /* 0x000fe20000000a00 */
[----:B------:R-:W-:Y:S01]  /*a5b0*/  PLOP3.LUT P0, PT, PT, PT, UP0, 0x40, 0x0 ;  /* 0x000000000000781c */ /* 0x000fe20003f0e808 */
[----:B------:R-:W-:-:S02]  /*a5c0*/  ULDC UR7, c[0x0][0x168] ;  /* 0x00005a0000077ab9 */ /* 0x000fc40000000800 */
[----:B-1----:R-:W-:-:S04]  /*a5d0*/  ULEA UR4, UR4, 0x7f, 0x7 ;  /* 0x0000007f04047891 */ /* 0x002fc8000f8e383f */
[----:B------:R-:W-:Y:S02]  /*a5e0*/  UIMAD.WIDE.U32 UR16, UR4, UR14, URZ ;  /* 0x0000000e041072a5 */ /* 0x000fe4000f8e003f */
[----:B------:R-:W-:Y:S02]  /*a5f0*/  UIADD3 UR14, -UR7, 0x1, URZ ;  /* 0x00000001070e7890 */ /* 0x000fe4000fffe13f */
[----:B------:R-:W-:Y:S02]  /*a600*/  @UP1 USHF.R.U32.HI UR4, URZ, UR15, UR17 ;  /* 0x0000000f3f041299 */ /* 0x000fe40008011611 */
[----:B------:R-:W-:Y:S02]  /*a610*/  ULDC UR7, c[0x0][0x1d0] ;  /* 0x0000740000077ab9 */ /* 0x000fe40000000800 */
[----:B------:R-:W-:-:S04]  /*a620*/  UIMAD UR7, UR8, UR7, UR14 ;  /* 0x00000007080772a4 */ /* 0x000fc8000f8e020e */
[----:B------:R-:W-:-:S03]  /*a630*/  UIADD3 UR7, UR7, UR4, URZ ;  /* 0x0000000407077290 */ /* 0x000fc6000fffe03f */
[----:B------:R-:W-:Y:S02]  /*a640*/  ULDC UR4, c[0x0][0x324] ;  /* 0x0000c90000047ab9 */ /* 0x000fe40000000800 */
[----:B------:R-:W-:Y:S01]  /*a650*/  UIADD3 UR4, UR7, -UR4, URZ ;  /* 0x8000000407047290 */ /* 0x000fe2000fffe03f */
[----:B------:R-:W-:Y:S05]  /*a660*/  @P0 BRA `(.L_x_190) ;  /* 0x0000014000000947 */ /* 0x000fea0003800000 */
        /* <DEDUP_REMOVED lines=11> */
.L_x_191:
[----:B------:R-:W-:Y:S02]  /*a720*/  ULDC UR8, c[0x0][0x32c] ;  /* 0x0000cb0000087ab9 */ /* 0x000fe40000000800 */
[----:B------:R-:W-:Y:S02]  /*a730*/  UISETP.NE.AND UP2, UPT, UR8, 0x1, UPT ;  /* 0x000000010800788c */ /* 0x000fe4000bf45270 */
[----:B------:R-:W-:Y:S02]  /*a740*/  ULDC.64 UR14, c[0x0][0x330] ;  /* 0x0000cc00000e7ab9 */ /* 0x000fe40000000a00 */
[----:B------:R-:W-:-:S07]  /*a750*/  UIMAD.WIDE.U32 UR16, UR7, UR14, URZ ;  /* 0x0000000e071072a5 */ /* 0x000fce000f8e003f */
[----:B------:R-:W-:Y:S02]  /*a760*/  @UP2 USHF.R.U32.HI UR7, URZ, UR15, UR17 ;  /* 0x0000000f3f072299 */ /* 0x000fe40008011611 */
.L_x_192:
[----:B------:R-:W-:Y:S02]  /*a770*/  ULDC UR8, c[0x0][0x32c] ;  /* 0x0000cb0000087ab9 */ /* 0x000fe40000000800 */
[----:B------:R-:W-:-:S04]  /*a780*/  UIMAD UR8, UR7, UR8, URZ ;  /* 0x00000008070872a4 */ /* 0x000fc8000f8e023f */
[----:B------:R-:W-:-:S04]  /*a790*/  UISETP.LT.AND UP2, UPT, UR4, UR8, UPT ;  /* 0x000000080400728c */ /* 0x000fc8000bf41270 */
[----:B------:R-:W-:-:S04]  /*a7a0*/  USEL UR4, UR4, UR8, !UP2 ;  /* 0x0000000804047287 */ /* 0x000fc8000d000000 */
.L_x_190:
[----:B------:R-:W-:-:S04]  /*a7b0*/  UIADD3 UR4, UR4, 0x5f, URZ ;  /* 0x0000005f04047890 */ /* 0x000fc8000fffe03f */
        /* <DEDUP_REMOVED lines=8> */
[----:B------:R-:W-:Y:S01]  /*a840*/  SHF.R.S32.HI R5, RZ, 0x1f, R230 ;  /* 0x0000001fff057819 */ /* 0x000fe200000114e6 */
[----:B------:R-:W-:Y:S01]  /*a850*/  IMAD.MOV.U32 R119, RZ, RZ, R116 ;  /* 0x000000ffff777224 */ /* 0x000fe200078e0074 */
[----:B------:R-:W-:Y:S01]  /*a860*/  MOV R238, R168 ;  /* 0x000000a800ee7202 */ /* 0x000fe20000000f00 */
[----:B------:R-:W-:Y:S01]  /*a870*/  IMAD.MOV.U32 R3, RZ, RZ, R0 ;  /* 0x000000ffff037224 */ /* 0x000fe200078e0000 */
[C---:B------:R-:W-:Y:S01]  /*a880*/  SHF.L.U64.HI R234, R229.reuse, 0x1, R232 ;  /* 0x00000001e5ea7819 */ /* 0x040fe200000102e8 */
[C---:B------:R-:W-:Y:S01]  /*a890*/  IMAD.SHL.U32 R235, R230.reuse, 0x2, RZ ;  /* 0x00000002e6eb7824 */ /* 0x040fe200078e00ff */
[----:B------:R-:W-:Y:S02]  /*a8a0*/  SHF.L.U32 R233, R229, 0x1, RZ ;  /* 0x00000001e5e97819 */ /* 0x000fe400000006ff */
[----:B------:R-:W-:Y:S02]  /*a8b0*/  SHF.L.U64.HI R236, R230, 0x1, R5 ;  /* 0x00000001e6ec7819 */ /* 0x000fe40000010205 */
.L_x_196:
        /* <DEDUP_REMOVED lines=56> */
.L_x_194:
[C---:B--23--:R-:W-:Y:S01]  /*ac40*/  HMMA.16816.F32.BF16 R4, R120.reuse, R124, RZ ;  /* 0x0000007c7804723c */ /* 0x04cfe200000418ff */
[----:B------:R-:W-:Y:S02]  /*ac50*/  LDSM.16.M88.4 R156, [R211+0x8900] ;  /* 0x00890000d39c783b */ /* 0x000fe40000000200 */
[----:B------:R-:W-:Y:S05]  /*ac60*/  ISETP.GT.AND P0, PT, R238, UR6, PT ;  /* 0x00000006ee007c0c */ /* 0x000fea000bf04270 */
[C---:B------:R-:W-:Y:S01]  /*ac70*/  HMMA.16816.F32.BF16 R8, R120.reuse, R126, RZ ;  /* 0x0000007e7808723c */ /* 0x040fe200000418ff */
[----:B------:R-:W0:Y:S07]  /*ac80*/  LDGDEPBAR ;  /* 0x00000000000079af */ /* 0x000e2e0000000000 */
[C---:B------:R-:W-:Y:S01]  /*ac90*/  HMMA.16816.F32.BF16 R12, R120.reuse, R16, RZ ;  /* 0x00000010780c723c */ /* 0x040fe200000418ff */
[----:B------:R-:W2:Y:S07]  /*aca0*/  LDSM.16.M88.4 R124, [R211+0x8100] ;  /* 0x00810000d37c783b */ /* 0x000eae0000000200 */
[C---:B------:R-:W-:Y:S01]  /*acb0*/  HMMA.16816.F32.BF16 R16, R120.reuse, R18, RZ ;  /* 0x000000127810723c */ /* 0x040fe200000418ff */
[----:B------:R-:W-:Y:S07]  /*acc0*/  LDSM.16.M88.4 R160, [R211+0xa100] ;  /* 0x00a10000d3a0783b */ /* 0x000fee0000000200 */
[C---:B----4-:R-:W-:Y:S01]  /*acd0*/  HMMA.16816.F32.BF16 R20, R120.reuse, R24, RZ ;  /* 0x000000187814723c */ /* 0x050fe200000418ff */
[----:B------:R-:W-:Y:S07]  /*ace0*/  LDSM.16.M88.4 R164, [R211+0xa900] ;  /* 0x00a90000d3a4783b */ /* 0x000fee0000000200 */
[C---:B------:R-:W-:Y:S01]  /*acf0*/  HMMA.16816.F32.BF16 R24, R120.reuse, R26, RZ ;  /* 0x0000001a7818723c */ /* 0x040fe200000418ff */
[----:B------:R-:W-:Y:S07]  /*ad00*/  LDSM.16.M88.4 R168, [R211+0xd900] ;  /* 0x00d90000d3a8783b */ /* 0x000fee0000000200 */
[C---:B-1----:R-:W-:Y:S08]  /*ad10*/  HMMA.16816.F32.BF16 R28, R120.reuse, R32, RZ ;  /* 0x00000020781c723c */ /* 0x042ff000000418ff */
[C---:B------:R-:W-:Y:S08]  /*ad20*/  HMMA.16816.F32.BF16 R32, R120.reuse, R34, RZ ;  /* 0x000000227820723c */ /* 0x040ff000000418ff */
[C---:B------:R-:W-:Y:S08]  /*ad30*/  HMMA.16816.F32.BF16 R36, R120.reuse, R40, RZ ;  /* 0x000000287824723c */ /* 0x040ff000000418ff */
[C---:B------:R-:W-:Y:S08]  /*ad40*/  HMMA.16816.F32.BF16 R40, R120.reuse, R42, RZ ;  /* 0x0000002a7828723c */ /* 0x040ff000000418ff */
[C---:B------:R-:W-:Y:S08]  /*ad50*/  HMMA.16816.F32.BF16 R44, R120.reuse, R48, RZ ;  /* 0x00000030782c723c */ /* 0x040ff000000418ff */
[----:B------:R-:W-:Y:S08]  /*ad60*/  HMMA.16816.F32.BF16 R48, R120, R50, RZ ;  /* 0x000000327830723c */ /* 0x000ff000000418ff */
[C---:B------:R-:W-:Y:S08]  /*ad70*/  HMMA.16816.F32.BF16 R4, R144.reuse, R128, R4 ;  /* 0x000000809004723c */ /* 0x040ff00000041804 */
[C---:B------:R-:W-:Y:S01]  /*ad80*/  HMMA.16816.F32.BF16 R8, R144.reuse, R130, R8 ;  /* 0x000000829008723c */ /* 0x040fe20000041808 */
[----:B------:R-:W1:Y:S07]  /*ad90*/  LDSM.16.M88.4 R128, [R211+0x9100] ;  /* 0x00910000d380783b */ /* 0x000e6e0000000200 */
[C---:B------:R-:W-:Y:S08]  /*ada0*/  HMMA.16816.F32.BF16 R12, R144.reuse, R132, R12 ;  /* 0x00000084900c723c */ /* 0x040ff0000004180c */
[C---:B------:R-:W-:Y:S01]  /*adb0*/  HMMA.16816.F32.BF16 R16, R144.reuse, R134, R16 ;  /* 0x000000869010723c */ /* 0x040fe20000041810 */
[----:B------:R-:W3:Y:S07]  /*adc0*/  LDSM.16.M88.4 R132, [R211+0x9900] ;  /* 0x00990000d384783b */ /* 0x000eee0000000200 */
        /* <DEDUP_REMOVED lines=10> */
[----:B------:R-:W-:Y:S01]  /*ae70*/  HMMA.16816.F32.BF16 R48, R144, R154, R48 ;  /* 0x0000009a9030723c */ /* 0x000fe20000041830 */
[----:B------:R-:W-:Y:S07]  /*ae80*/  LDSM.16.M88.4 R152, [R202+0x2000] ;  /* 0x00200000ca98783b */ /* 0x000fee0000000200 */
[C---:B--2---:R-:W-:Y:S08]  /*ae90*/  HMMA.16816.F32.BF16 R4, R172.reuse, R124, R4 ;  /* 0x0000007cac04723c */ /* 0x044ff00000041804 */
[C---:B------:R-:W-:Y:S01]  /*aea0*/  HMMA.16816.F32.BF16 R8, R172.reuse, R126, R8 ;  /* 0x0000007eac08723c */ /* 0x040fe20000041808 */
[----:B------:R-:W2:Y:S07]  /*aeb0*/  LDSM.16.M88.4 R124, [R202] ;  /* 0x00000000ca7c783b */ /* 0x000eae0000000200 */
[C---:B------:R-:W-:Y:S08]  /*aec0*/  HMMA.16816.F32.BF16 R12, R172.reuse, R156, R12 ;  /* 0x0000009cac0c723c */ /* 0x040ff0000004180c */
[C---:B------:R-:W-:Y:S01]  /*aed0*/  HMMA.16816.F32.BF16 R16, R172.reuse, R158, R16 ;  /* 0x0000009eac10723c */ /* 0x040fe20000041810 */
[----:B------:R-:W-:Y:S07]  /*aee0*/  LDSM.16.M88.4 R156, [R214+0xb900] ;  /* 0x00b90000d69c783b */ /* 0x000fee0000000200 */
[C---:B-1----:R-:W-:Y:S08]  /*aef0*/  HMMA.16816.F32.BF16 R20, R172.reuse, R128, R20 ;  /* 0x00000080ac14723c */ /* 0x042ff00000041814 */
[C---:B------:R-:W-:Y:S01]  /*af00*/  HMMA.16816.F32.BF16 R24, R172.reuse, R130, R24 ;  /* 0x00000082ac18723c */ /* 0x040fe20000041818 */
[----:B------:R-:W1:Y:S07]  /*af10*/  LDSM.16.M88.4 R128, [R202+0x2800] ;  /* 0x00280000ca80783b */ /* 0x000e6e0000000200 */
[C---:B---3--:R-:W-:Y:S08]  /*af20*/  HMMA.16816.F32.BF16 R28, R172.reuse, R132, R28 ;  /* 0x00000084ac1c723c */ /* 0x048ff0000004181c */
[C---:B------:R-:W-:Y:S01]  /*af30*/  HMMA.16816.F32.BF16 R32, R172.reuse, R134, R32 ;  /* 0x00000086ac20723c */ /* 0x040fe20000041820 */
[----:B------:R-:W3:Y:S07]  /*af40*/  LDSM.16.M88.4 R132, [R214+0xb100] ;  /* 0x00b10000d684783b */ /* 0x000eee0000000200 */
[C---:B------:R-:W-:Y:S08]  /*af50*/  HMMA.16816.F32.BF16 R36, R172.reuse, R160, R36 ;  /* 0x000000a0ac24723c */ /* 0x040ff00000041824 */
[C---:B------:R-:W-:Y:S01]  /*af60*/  HMMA.16816.F32.BF16 R40, R172.reuse, R162, R40 ;  /* 0x000000a2ac28723c */ /* 0x040fe20000041828 */
[----:B------:R-:W4:Y:S07]  /*af70*/  LDSM.16.M88.4 R160, [R214+0xc100] ;  /* 0x00c10000d6a0783b */ /* 0x000f2e0000000200 */
[C---:B------:R-:W-:Y:S08]  /*af80*/  HMMA.16816.F32.BF16 R44, R172.reuse, R164, R44 ;  /* 0x000000a4ac2c723c */ /* 0x040ff0000004182c */
[----:B------:R-:W-:Y:S01]  /*af90*/  HMMA.16816.F32.BF16 R48, R172, R166, R48 ;  /* 0x000000a6ac30723c */ /* 0x000fe20000041830 */
[----:B------:R-:W5:Y:S07]  /*afa0*/  LDSM.16.M88.4 R164, [R214+0xc900] ;  /* 0x00c90000d6a4783b */ /* 0x000f6e0000000200 */
        /* <DEDUP_REMOVED lines=8> */
[----:B------:R-:W2:Y:S07]  /*b030*/  LDSM.16.M88.4 R140, [R201] ;  /* 0x00000000c98c783b */ /* 0x000eae0000000200 */
[C---:B------:R-:W-:Y:S08]  /*b040*/  HMMA.16816.F32.BF16 R28, R176.reuse, R148, R28 ;  /* 0x00000094b01c723c */ /* 0x040ff0000004181c */
[C---:B------:R-:W-:Y:S01]  /*b050*/  HMMA.16816.F32.BF16 R32, R176.reuse, R150, R32 ;  /* 0x00000096b020723c */ /* 0x040fe20000041820 */
[----:B------:R-:W2:Y:S07]  /*b060*/  LDSM.16.M88.4 R148, [R200] ;  /* 0x00000000c894783b */ /* 0x000eae0000000200 */
[C---:B------:R-:W-:Y:S08]  /*b070*/  HMMA.16816.F32.BF16 R36, R176.reuse, R152, R36 ;  /* 0x00000098b024723c */ /* 0x040ff00000041824 */
[C---:B------:R-:W-:Y:S01]  /*b080*/  HMMA.16816.F32.BF16 R40, R176.reuse, R154, R40 ;  /* 0x0000009ab028723c */ /* 0x040fe20000041828 */
[----:B------:R-:W-:Y:S07]  /*b090*/  LDSM.16.M88.4 R152, [R197] ;  /* 0x00000000c598783b */ /* 0x000fee0000000200 */
[C---:B-1----:R-:W-:Y:S08]  /*b0a0*/  HMMA.16816.F32.BF16 R44, R176.reuse, R128, R44 ;  /* 0x00000080b02c723c */ /* 0x042ff0000004182c */
[----:B------:R-:W-:Y:S01]  /*b0b0*/  HMMA.16816.F32.BF16 R48, R176, R130, R48 ;  /* 0x00000082b030723c */ /* 0x000fe20000041830 */
[----:B------:R-:W1:Y:S07]  /*b0c0*/  LDSM.16.M88.4 R128, [R199] ;  /* 0x00000000c780783b */ /* 0x000e6e0000000200 */
[C---:B---3--:R-:W-:Y:S08]  /*b0d0*/  HMMA.16816.F32.BF16 R4, R180.reuse, R132, R4 ;  /* 0x00000084b404723c */ /* 0x048ff00000041804 */
[C---:B------:R-:W-:Y:S01]  /*b0e0*/  HMMA.16816.F32.BF16 R8, R180.reuse, R134, R8 ;  /* 0x00000086b408723c */ /* 0x040fe20000041808 */
[----:B------:R-:W3:Y:S07]  /*b0f0*/  LDSM.16.M88.4 R132, [R198] ;  /* 0x00000000c684783b */ /* 0x000eee0000000200 */
[C---:B------:R-:W-:Y:S08]  /*b100*/  HMMA.16816.F32.BF16 R12, R180.reuse, R156, R12 ;  /* 0x0000009cb40c723c */ /* 0x040ff0000004180c */
[C---:B------:R-:W-:Y:S01]  /*b110*/  HMMA.16816.F32.BF16 R16, R180.reuse, R158, R16 ;  /* 0x0000009eb410723c */ /* 0x040fe20000041810 */
[----:B------:R-:W1:Y:S07]  /*b120*/  LDSM.16.M88.4 R156, [R196] ;  /* 0x00000000c49c783b */ /* 0x000e6e0000000200 */
[C---:B----4-:R-:W-:Y:S08]  /*b130*/  HMMA.16816.F32.BF16 R20, R180.reuse, R160, R20 ;  /* 0x000000a0b414723c */ /* 0x050ff00000041814 */
[C---:B------:R-:W-:Y:S01]  /*b140*/  HMMA.16816.F32.BF16 R24, R180.reuse, R162, R24 ;  /* 0x000000a2b418723c */ /* 0x040fe20000041818 */
[----:B------:R-:W4:Y:S07]  /*b150*/  LDSM.16.M88.4 R160, [R211+0xb100] ;  /* 0x00b10000d3a0783b */ /* 0x000f2e0000000200 */
[C---:B-----5:R-:W-:Y:S08]  /*b160*/  HMMA.16816.F32.BF16 R28, R180.reuse, R164, R28 ;  /* 0x000000a4b41c723c */ /* 0x060ff0000004181c */
[C---:B------:R-:W-:Y:S01]  /*b170*/  HMMA.16816.F32.BF16 R32, R180.reuse, R166, R32 ;  /* 0x000000a6b420723c */ /* 0x040fe20000041820 */
[----:B------:R-:W-:Y:S07]  /*b180*/  LDSM.16.M88.4 R164, [R211+0xd100] ;  /* 0x00d10000d3a4783b */ /* 0x000fee0000000200 */
[C---:B--2---:R-:W-:Y:S08]  /*b190*/  HMMA.16816.F32.BF16 R36, R180.reuse, R124, R36 ;  /* 0x0000007cb424723c */ /* 0x044ff00000041824 */
[C---:B------:R-:W-:Y:S01]  /*b1a0*/  HMMA.16816.F32.BF16 R40, R180.reuse, R126, R40 ;  /* 0x0000007eb428723c */ /* 0x040fe20000041828 */
[----:B------:R-:W2:Y:S07]  /*b1b0*/  LDSM.16.M88.4 R124, [R211+0xb900] ;  /* 0x00b90000d37c783b */ /* 0x000eae0000000200 */
[C---:B------:R-:W-:Y:S08]  /*b1c0*/  HMMA.16816.F32.BF16 R44, R180.reuse, R136, R44 ;  /* 0x00000088b42c723c */ /* 0x040ff0000004182c */
[----:B------:R-:W-:Y:S01]  /*b1d0*/  HMMA.16816.F32.BF16 R48, R180, R138, R48 ;  /* 0x0000008ab430723c */ /* 0x000fe20000041830 */
[----:B------:R-:W5:Y:S07]  /*b1e0*/  LDSM.16.M88.4 R136, [R211+0xc100] ;  /* 0x00c10000d388783b */ /* 0x000f6e0000000200 */
[C---:B------:R-:W-:Y:S08]  /*b1f0*/  HMMA.16816.F32.BF16 R4, R184.reuse, R140, R4 ;  /* 0x0000008cb804723c */ /* 0x040ff00000041804 */
[C---:B------:R-:W-:Y:S01]  /*b200*/  HMMA.16816.F32.BF16 R8, R184.reuse, R142, R8 ;  /* 0x0000008eb808723c */ /* 0x040fe20000041808 */
[----:B------:R-:W2:Y:S07]  /*b210*/  LDSM.16.M88.4 R140, [R211+0xc900] ;  /* 0x00c90000d38c783b */ /* 0x000eae0000000200 */
[C---:B------:R-:W-:Y:S08]  /*b220*/  HMMA.16816.F32.BF16 R12, R184.reuse, R148, R12 ;  /* 0x00000094b80c723c */ /* 0x040ff0000004180c */
[C---:B------:R-:W-:Y:S01]  /*b230*/  HMMA.16816.F32.BF16 R16, R184.reuse, R150, R16 ;  /* 0x00000096b810723c */ /* 0x040fe20000041810 */
[----:B------:R-:W2:Y:S07]  /*b240*/  LDSM.16.M88.4 R148, [R202+0x3000] ;  /* 0x00300000ca94783b */ /* 0x000eae0000000200 */
[C---:B-1----:R-:W-:Y:S08]  /*b250*/  HMMA.16816.F32.BF16 R20, R184.reuse, R128, R20 ;  /* 0x00000080b814723c */ /* 0x042ff00000041814 */
[C---:B------:R-:W-:Y:S01]  /*b260*/  HMMA.16816.F32.BF16 R24, R184.reuse, R130, R24 ;  /* 0x00000082b818723c */ /* 0x040fe20000041818 */
[----:B------:R-:W-:Y:S07]  /*b270*/  LDSM.16.M88.4 R128, [R202+0x4000] ;  /* 0x00400000ca80783b */ /* 0x000fee0000000200 */
[C---:B---3--:R-:W-:Y:S08]  /*b280*/  HMMA.16816.F32.BF16 R28, R184.reuse, R132, R28 ;  /* 0x00000084b81c723c */ /* 0x048ff0000004181c */
[C---:B------:R-:W-:Y:S08]  /*b290*/  HMMA.16816.F32.BF16 R32, R184.reuse, R134, R32 ;  /* 0x00000086b820723c */ /* 0x040ff00000041820 */
[C---:B------:R-:W-:Y:S08]  /*b2a0*/  HMMA.16816.F32.BF16 R36, R184.reuse, R152, R36 ;  /* 0x00000098b824723c */ /* 0x040ff00000041824 */
[C---:B------:R-:W-:Y:S08]  /*b2b0*/  HMMA.16816.F32.BF16 R40, R184.reuse, R154, R40 ;  /* 0x0000009ab828723c */ /* 0x040ff00000041828 */
[C---:B------:R-:W-:Y:S08]  /*b2c0*/  HMMA.16816.F32.BF16 R44, R184.reuse, R156, R44 ;  /* 0x0000009cb82c723c */ /* 0x040ff0000004182c */
[----:B------:R-:W-:Y:S08]  /*b2d0*/  HMMA.16816.F32.BF16 R48, R184, R158, R48 ;  /* 0x0000009eb830723c */ /* 0x000ff00000041830 */
[C---:B----4-:R-:W-:Y:S08]  /*b2e0*/  HMMA.16816.F32.BF16 R4, R188.reuse, R160, R4 ;  /* 0x000000a0bc04723c */ /* 0x050ff00000041804 */
[C---:B------:R-:W-:Y:S08]  /*b2f0*/  HMMA.16816.F32.BF16 R8, R188.reuse, R162, R8 ;  /* 0x000000a2bc08723c */ /* 0x040ff00000041808 */
[C---:B--2---:R-:W-:Y:S08]  /*b300*/  HMMA.16816.F32.BF16 R12, R188.reuse, R124, R12 ;  /* 0x0000007cbc0c723c */ /* 0x044ff0000004180c */
[C---:B------:R-:W-:Y:S01]  /*b310*/  HMMA.16816.F32.BF16 R16, R188.reuse, R126, R16 ;  /* 0x0000007ebc10723c */ /* 0x040fe20000041810 */
[----:B------:R-:W1:Y:S07]  /*b320*/  LDSM.16.M88.4 R124, [R202+0x3800] ;  /* 0x00380000ca7c783b */ /* 0x000e6e0000000200 */
[C---:B-----5:R-:W-:Y:S08]  /*b330*/  HMMA.16816.F32.BF16 R20, R188.reuse, R136, R20 ;  /* 0x00000088bc14723c */ /* 0x060ff00000041814 */
        /* <DEDUP_REMOVED lines=10> */
[C---:B------:R-:W-:Y:S04]  /*b3e0*/  HMMA.16816.F32.BF16 R16, R192.reuse, R126, R16 ;  /* 0x0000007ec010723c */ /* 0x040fe80000041810 */
[----:B------:R-:W-:Y:S02]  /*b3f0*/  FMUL.FTZ R134, R4, c[0x0][0x320] ;  /* 0x0000c80004867a20 */ /* 0x000fe40000410000 */
[----:B------:R-:W-:Y:S02]  /*b400*/  FMUL.FTZ R132, R5, c[0x0][0x320] ;  /* 0x0000c80005847a20 */ /* 0x000fe40000410000 */
[----:B------:R-:W-:Y:S01]  /*b410*/  FMUL.FTZ R9, R9, c[0x0][0x320] ;  /* 0x0000c80009097a20 */ /* 0x000fe20000410000 */
[C---:B------:R-:W-:Y:S01]  /*b420*/  HMMA.16816.F32.BF16 R20, R192.reuse, R128, R20 ;  /* 0x00000080c014723c */ /* 0x040fe20000041814 */
[----:B------:R-:W1:Y:S02]  /*b430*/  MUFU.TANH R134, R134 ;  /* 0x0000008600867308 */ /* 0x000e640000002400 */
[----:B------:R-:W-:Y:S02]  /*b440*/  FMUL.FTZ R10, R10, c[0x0][0x320] ;  /* 0x0000c8000a0a7a20 */ /* 0x000fe40000410000 */
[----:B------:R-:W-:Y:S02]  /*b450*/  FMUL.FTZ R11, R11, c[0x0][0x320] ;  /* 0x0000c8000b0b7a20 */ /* 0x000fe40000410000 */
[----:B------:R-:W-:Y:S01]  /*b460*/  FMUL.FTZ R244, R8, c[0x0][0x320] ;  /* 0x0000c80008f47a20 */ /* 0x000fe20000410000 */
[C---:B------:R-:W-:Y:S03]  /*b470*/  HMMA.16816.F32.BF16 R24, R192.reuse, R130, R24 ;  /* 0x00000082c018723c */ /* 0x040fe60000041818 */
[----:B------:R-:W2:Y:S01]  /*b480*/  MUFU.TANH R246, R9 ;  /* 0x0000000900f67308 */ /* 0x000ea20000002400 */
[----:B------:R-:W-:Y:S02]  /*b490*/  FMUL.FTZ R13, R13, c[0x0][0x320] ;  /* 0x0000c8000d0d7a20 */ /* 0x000fe40000410000 */
[----:B------:R-:W-:Y:S02]  /*b4a0*/  FMUL.FTZ R14, R14, c[0x0][0x320] ;  /* 0x0000c8000e0e7a20 */ /* 0x000fe40000410000 */
[----:B------:R-:W-:Y:S04]  /*b4b0*/  FMUL.FTZ R15, R15, c[0x0][0x320] ;  /* 0x0000c8000f0f7a20 */ /* 0x000fe80000410000 */
        /* <DEDUP_REMOVED lines=13> */
[----:B------:R-:W1:Y:S01]  /*b590*/  MUFU.TANH R136, R13 ;  /* 0x0000000d00887308 */ /* 0x000e620000002400 */
[----:B------:R-:W-:Y:S02]  /*b5a0*/  FMUL.FTZ R23, R23, c[0x0][0x320] ;  /* 0x0000c80017177a20 */ /* 0x000fe40000410000 */
[----:B------:R-:W-:Y:S02]  /*b5b0*/  FMUL.FTZ R25, R25, c[0x0][0x320] ;  /* 0x0000c80019197a20 */ /* 0x000fe40000410000 */
[----:B------:R-:W-:Y:S02]  /*b5c0*/  FMUL.FTZ R26, R26, c[0x0][0x320] ;  /* 0x0000c8001a1a7a20 */ /* 0x000fe40000410000 */
[----:B------:R-:W-:Y:S03]  /*b5d0*/  FMUL.FTZ R27, R27, c[0x0][0x320] ;  /* 0x0000c8001b1b7a20 */ /* 0x000fe60000410000 */
[----:B------:R-:W1:Y:S01]  /*b5e0*/  MUFU.TANH R137, R14 ;  /* 0x0000000e00897308 */ /* 0x000e620000002400 */
[----:B----4-:R-:W4:Y:S09]  /*b5f0*/  LDSM.16.M88.4 R8, [R202+0x4800] ;  /* 0x00480000ca08783b */ /* 0x010f320000000200 */
[----:B------:R5:W1:Y:S10]  /*b600*/  MUFU.TANH R143, R15 ;  /* 0x0000000f008f7308 */ /* 0x000a740000002400 */
[----:B------:R-:W1:Y:S10]  /*b610*/  MUFU.TANH R132, R132 ;  /* 0x0000008400847308 */ /* 0x000e740000002400 */
[----:B------:R-:W1:Y:S01]  /*b620*/  MUFU.TANH R241, R241 ;  /* 0x000000f100f17308 */ /* 0x000e620000002400 */
[----:B-----5:R-:W5:Y:S09]  /*b630*/  LDSM.16.M88.4 R12, [R202+0x5000] ;  /* 0x00500000ca0c783b */ /* 0x020f720000000200 */
[----:B------:R-:W1:Y:S01]  /*b640*/  MUFU.TANH R135, R135 ;  /* 0x0000008700877308 */ /* 0x000e620000002400 */
[C---:B----4-:R-:W-:Y:S09]  /*b650*/  HMMA.16816.F32.BF16 R28, R192.reuse, R8, R28 ;  /* 0x00000008c01c723c */ /* 0x050ff2000004181c */
[----:B------:R-:W4:Y:S01]  /*b660*/  MUFU.TANH R244, R244 ;  /* 0x000000f400f47308 */ /* 0x000f220000002400 */
[C---:B------:R-:W-:Y:S01]  /*b670*/  HMMA.16816.F32.BF16 R32, R192.reuse, R10, R32 ;  /* 0x0000000ac020723c */ /* 0x040fe20000041820 */
[----:B------:R-:W1:Y:S01]  /*b680*/  LDSM.16.M88.4 R8, [R202+0x5800] ;  /* 0x00580000ca08783b */ /* 0x000e620000000200 */
[----:B------:R-:W-:Y:S07]  /*b690*/  DEPBAR.LE SB0, 0x0 ;  /* 0x000080000000791a */ /* 0x000fee0000000000 */
[----:B------:R-:W1:Y:S01]  /*b6a0*/  MUFU.TANH R138, R138 ;  /* 0x0000008a008a7308 */ /* 0x000e620000002400 */
[----:B------:R-:W-:Y:S04]  /*b6b0*/  BAR.SYNC.DEFER_BLOCKING 0x0 ;  /* 0x0000000000007b1d */ /* 0x000fe80000010000 */
[----:B------:R-:W-:Y:S05]  /*b6c0*/  FMUL.FTZ R168, R28, c[0x0][0x320] ;  /* 0x0000c8001ca87a20 */ /* 0x000fea0000410000 */
[----:B------:R-:W2:Y:S01]  /*b6d0*/  MUFU.TANH R140, R140 ;  /* 0x0000008c008c7308 */ /* 0x000ea20000002400 */
[----:B------:R-:W-:Y:S02]  /*b6e0*/  FMUL.FTZ R29, R29, c[0x0][0x320] ;  /* 0x0000c8001d1d7a20 */ /* 0x000fe40000410000 */
[----:B------:R-:W-:Y:S01]  /*b6f0*/  FMUL.FTZ R30, R30, c[0x0][0x320] ;  /* 0x0000c8001e1e7a20 */ /* 0x000fe20000410000 */
[C---:B-----5:R-:W-:Y:S05]  /*b700*/  HMMA.16816.F32.BF16 R36, R192.reuse, R12, R36 ;  /* 0x0000000cc024723c */ /* 0x060fea0000041824 */
[----:B------:R-:W-:Y:S01]  /*b710*/  FMUL.FTZ R240, R32, c[0x0][0x320] ;  /* 0x0000c80020f07a20 */ /* 0x000fe20000410000 */
[----:B------:R2:W2:Y:S01]  /*b720*/  MUFU.TANH R150, R17 ;  /* 0x0000001100967308 */ /* 0x0004a20000002400 */
[----:B------:R-:W-:Y:S01]  /*b730*/  FMUL.FTZ R31, R31, c[0x0][0x320] ;  /* 0x0000c8001f1f7a20 */ /* 0x000fe20000410000 */
[C---:B------:R-:W-:Y:S04]  /*b740*/  HMMA.16816.F32.BF16 R40, R192.reuse, R14, R40 ;  /* 0x0000000ec028723c */ /* 0x040fe80000041828 */
[----:B------:R-:W-:Y:S02]  /*b750*/  FMUL.FTZ R33, R33, c[0x0][0x320] ;  /* 0x0000c80021217a20 */ /* 0x000fe40000410000 */
[----:B------:R-:W-:Y:S02]  /*b760*/  FMUL.FTZ R34, R34, c[0x0][0x320] ;  /* 0x0000c80022227a20 */ /* 0x000fe40000410000 */
[----:B------:R2:W2:Y:S01]  /*b770*/  MUFU.TANH R149, R18 ;  /* 0x0000001200957308 */ /* 0x0004a20000002400 */
[----:B------:R-:W-:Y:S01]  /*b780*/  FMUL.FTZ R35, R35, c[0x0][0x320] ;  /* 0x0000c80023237a20 */ /* 0x000fe20000410000 */
[C---:B-1----:R-:W-:Y:S06]  /*b790*/  HMMA.16816.F32.BF16 R44, R192.reuse, R8, R44 ;  /* 0x00000008c02c723c */ /* 0x042fec000004182c */
[----:B------:R-:W-:Y:S02]  /*b7a0*/  FMUL.FTZ R162, R36, c[0x0][0x320] ;  /* 0x0000c80024a27a20 */ /* 0x000fe40000410000 */
[----:B------:R1:W1:Y:S01]  /*b7b0*/  MUFU.TANH R159, R19 ;  /* 0x00000013009f7308 */ /* 0x0002620000002400 */
[----:B------:R-:W-:Y:S03]  /*b7c0*/  HMMA.16816.F32.BF16 R48, R192, R10, R48 ;  /* 0x0000000ac030723c */ /* 0x000fe60000041830 */
[----:B------:R-:W-:Y:S02]  /*b7d0*/  FMUL.FTZ R37, R37, c[0x0][0x320] ;  /* 0x0000c80025257a20 */ /* 0x000fe40000410000 */
[----:B------:R-:W-:Y:S02]  /*b7e0*/  FMUL.FTZ R156, R40, c[0x0][0x320] ;  /* 0x0000c800289c7a20 */ /* 0x000fe40000410000 */
[----:B------:R-:W-:Y:S02]  /*b7f0*/  FMUL.FTZ R38, R38, c[0x0][0x320] ;  /* 0x0000c80026267a20 */ /* 0x000fe40000410000 */
[----:B------:R-:W1:Y:S03]  /*b800*/  MUFU.TANH R158, R158 ;  /* 0x0000009e009e7308 */ /* 0x000e660000002400 */
        /* <DEDUP_REMOVED lines=13> */
[----:B------:R-:W-:Y:S05]  /*b8e0*/  FMUL.FTZ R0, R51, c[0x0][0x320] ;  /* 0x0000c80033007a20 */ /* 0x000fea0000410000 */
[----:B------:R1:W1:Y:S10]  /*b8f0*/  MUFU.TANH R161, R23 ;  /* 0x0000001700a17308 */ /* 0x0002740000002400 */
[----:B------:R-:W1:Y:S10]  /*b900*/  MUFU.TANH R164, R164 ;  /* 0x000000a400a47308 */ /* 0x000e740000002400 */
[----:B------:R1:W1:Y:S10]  /*b910*/  MUFU.TANH R166, R25 ;  /* 0x0000001900a67308 */ /* 0x0002740000002400 */
[----:B------:R1:W1:Y:S10]  /*b920*/  MUFU.TANH R165, R26 ;  /* 0x0000001a00a57308 */ /* 0x0002740000002400 */
        /* <DEDUP_REMOVED lines=24> */
[----:B------:R1:W1:Y:S01]  /*bab0*/  MUFU.TANH R117, R0 ;  /* 0x0000000000757308 */ /* 0x0002620000002400 */
[----:B------:R-:W-:-:S05]  /*bac0*/  @!P0 BRA `(.L_x_195) ;  /* 0x0000035000008947 */ /* 0x000fca0003800000 */
[----:B--234-:R-:W-:Y:S02]  /*bad0*/  IMAD R7, R238, 0x60, R219 ;  /* 0x00000060ee077824 */ /* 0x01cfe400078e02db */
[----:B------:R-:W-:Y:S03]  /*bae0*/  IMAD.MOV.U32 R215, RZ, RZ, RZ ;  /* 0x000000ffffd77224 */ /* 0x000fe600078e00ff */
[----:B------:R-:W-:Y:S05]  /*baf0*/  IADD3 R216, R7, -0x60, R218 ;  /* 0xffffffa007d87810 */ /* 0x000fea0007ffe0da */
[----:B------:R-:W-:Y:S04]  /*bb00*/  @P3 IMAD.HI.U32 R2, R216, c[0x0][0x2bc], RZ ;  /* 0x0000af00d8023a27 */ /* 0x000fe800078e00ff */
[----:B-1----:R-:W-:Y:S01]  /*bb10*/  IMAD.MOV.U32 R0, RZ, RZ, R216 ;  /* 0x000000ffff007224 */ /* 0x002fe200078e00d8 */
[----:B------:R-:W-:Y:S04]  /*bb20*/  @P3 SHF.R.U32.HI R0, RZ, c[0x0][0x2c0], R2 ;  /* 0x0000b000ff003a19 */ /* 0x000fe80000011602 */
[C---:B------:R-:W-:Y:S04]  /*bb30*/  @!P1 IADD3 R7, P0, R0.reuse, UR36, RZ ;  /* 0x0000002400079c10 */ /* 0x040fe8000ff1e0ff */
[----:B------:R-:W-:Y:S02]  /*bb40*/  @!P1 LEA.HI.X.SX32 R2, R0, UR5, 0x1, P0 ;  /* 0x0000000500029c11 */ /* 0x000fe400080f0eff */
[C---:B------:R-:W-:Y:S04]  /*bb50*/  @!P1 LEA R4, P0, R7.reuse, c[0x0][0x2a0], 0x2 ;  /* 0x0000a80007049a11 */ /* 0x040fe800078010ff */
[----:B------:R-:W-:Y:S01]  /*bb60*/  @!P1 LEA.HI.X R5, R7, c[0x0][0x2a4], R2, 0x2, P0 ;  /* 0x0000a90007059a11 */ /* 0x000fe200000f1402 */
[----:B------:R-:W-:Y:S04]  /*bb70*/  IMAD.MOV R7, RZ, RZ, -R0 ;  /* 0x000000ffff077224 */ /* 0x000fe800078e0a00 */
[----:B------:R-:W2:Y:S01]  /*bb80*/  @!P1 LDG.E R215, [R4.64] ;  /* 0x0000002a04d79981 */ /* 0x000ea2000c1e1900 */
[----:B------:R-:W-:Y:S04]  /*bb90*/  IMAD R216, R7, c[0x0][0x2b8], R216 ;  /* 0x0000ae0007d87a24 */ /* 0x000fe800078e02d8 */
[C---:B------:R-:W-:Y:S01]  /*bba0*/  IMAD.WIDE.U32 R6, R216.reuse, c[0x0][0x1e0], RZ ;  /* 0x00007800d8067a25 */ /* 0x040fe200078e00ff */
[----:B------:R-:W-:Y:S05]  /*bbb0*/  SHF.R.S32.HI R9, RZ, 0x1f, R216 ;  /* 0x0000001fff097819 */ /* 0x000fea00000114d8 */
[----:B------:R-:W-:Y:S04]  /*bbc0*/  IMAD R9, R9, c[0x0][0x1e0], RZ ;  /* 0x0000780009097a24 */ /* 0x000fe800078e02ff */
[----:B------:R-:W-:Y:S04]  /*bbd0*/  IMAD R9, R216, c[0x0][0x1e4], R9 ;  /* 0x00007900d8097a24 */ /* 0x000fe800078e0209 */
[----:B------:R-:W-:Y:S01]  /*bbe0*/  IMAD.IADD R7, R7, 0x1, R9 ;  /* 0x0000000107077824 */ /* 0x000fe200078e0209 */
[----:B--2---:R-:W-:Y:S03]  /*bbf0*/  SHF.R.S32.HI R0, RZ, 0x1f, R215 ;  /* 0x0000001fff007819 */ /* 0x004fe600000114d7 */
[C---:B------:R-:W-:Y:S04]  /*bc00*/  IMAD.WIDE.U32 R6, R215.reuse, c[0x0][0x1f0], R6 ;  /* 0x00007c00d7067a25 */ /* 0x040fe800078e0006 */
[----:B------:R-:W-:Y:S01]  /*bc10*/  IMAD R0, R0, c[0x0][0x1f0], RZ ;  /* 0x00007c0000007a24 */ /* 0x000fe200078e02ff */
[----:B------:R-:W-:Y:S03]  /*bc20*/  IADD3 R5, P0, R6, UR40, RZ ;  /* 0x0000002806057c10 */ /* 0x000fe6000ff1e0ff */
[----:B------:R-:W-:Y:S05]  /*bc30*/  IMAD R0, R215, c[0x0][0x1f4], R0 ;  /* 0x00007d00d7007a24 */ /* 0x000fea00078e0200 */
[----:B------:R-:W-:Y:S02]  /*bc40*/  IADD3.X R0, R7, UR9, R0, P0, !PT ;  /* 0x0000000907007c10 */ /* 0x000fe400087fe400 */
[C---:B------:R-:W-:Y:S04]  /*bc50*/  LEA R14, P0, R5.reuse, c[0x0][0x1c8], 0x1 ;  /* 0x00007200050e7a11 */ /* 0x040fe800078008ff */
[----:B------:R-:W-:Y:S01]  /*bc60*/  LEA.HI.X R16, R5, c[0x0][0x1cc], R0, 0x1, P0 ;  /* 0x0000730005107a11 */ /* 0x000fe200000f0c00 */
[----:B------:R-:W1:Y:S01]  /*bc70*/  SHFL.IDX PT, R6, R14, RZ, 0x181f ;  /* 0x00181fff0e067589 */ /* 0x000e6200000e0000 */
[----:B------:R-:W-:Y:S03]  /*bc80*/  IADD3 R0, -R231, 0x10, RZ ;  /* 0x00000010e7007810 */ /* 0x000fe60007ffe1ff */
[----:B------:R-:W2:Y:S01]  /*bc90*/  SHFL.IDX PT, R9, R16, RZ, 0x181f ;  /* 0x00181fff10097589 */ /* 0x000ea200000e0000 */
[----:B------:R-:W-:Y:S03]  /*bca0*/  LOP3.LUT R0, R0, 0xf, RZ, 0xc0, !PT ;  /* 0x0000000f00007812 */ /* 0x000fe600078ec0ff */
[----:B------:R-:W3:Y:S04]  /*bcb0*/  SHFL.IDX PT, R4, R14, 0x1, 0x181f ;  /* 0x00381f000e047f89 */ /* 0x000ee800000e0000 */
[----:B------:R-:W4:Y:S04]  /*bcc0*/  SHFL.IDX PT, R2, R14, 0x2, 0x181f ;  /* 0x00581f000e027f89 */ /* 0x000f2800000e0000 */
[----:B------:R-:W5:Y:S04]  /*bcd0*/  SHFL.IDX PT, R7, R16, 0x1, 0x181f ;  /* 0x00381f0010077f89 */ /* 0x000f6800000e0000 */
[----:B------:R-:W5:Y:S01]  /*bce0*/  SHFL.IDX PT, R5, R16, 0x2, 0x181f ;  /* 0x00581f0010057f89 */ /* 0x000f6200000e0000 */
[C---:B-1----:R-:W-:Y:S02]  /*bcf0*/  IADD3 R10, P2, R6.reuse, R235, RZ ;  /* 0x000000eb060a7210 */ /* 0x042fe40007f5e0ff */
[----:B------:R-:W-:Y:S03]  /*bd00*/  IADD3 R12, P0, R6, R233, RZ ;  /* 0x000000e9060c7210 */ /* 0x000fe60007f1e0ff */
[C---:B--2---:R-:W-:Y:S02]  /*bd10*/  IMAD.X R11, R9.reuse, 0x1, R236, P2 ;  /* 0x00000001090b7824 */ /* 0x044fe400010e06ec */
[----:B------:R-:W-:Y:S01]  /*bd20*/  IMAD.X R13, R9, 0x1, R234, P0 ;  /* 0x00000001090d7824 */ /* 0x000fe200000e06ea */
[C---:B---3--:R-:W-:Y:S02]  /*bd30*/  IADD3 R8, P6, R4.reuse, R235, RZ ;  /* 0x000000eb04087210 */ /* 0x048fe40007fde0ff */
[----:B------:R1:W-:Y:S01]  /*bd40*/  LDGSTS.E.BYPASS.LTC128B.128 [R217+0x8100], [R10.64], !P5 ;  /* 0x081000000ad97fae */ /* 0x0003e2000e901d6a */
[----:B------:R-:W-:Y:S02]  /*bd50*/  IADD3 R6, P2, R4, R233, RZ ;  /* 0x000000e904067210 */ /* 0x000fe40007f5e0ff */
[----:B----4-:R-:W-:Y:S01]  /*bd60*/  IADD3 R14, P0, R2, R235, RZ ;  /* 0x000000eb020e7210 */ /* 0x010fe20007f1e0ff */
[----:B------:R1:W-:Y:S01]  /*bd70*/  LDGSTS.E.BYPASS.LTC128B.128 [R217+0xb100], [R12.64], !P4 ;  /* 0x0b1000000cd97fae */ /* 0x0003e2000e101d6a */
[C---:B-----5:R-:W-:Y:S02]  /*bd80*/  IMAD.X R9, R7.reuse, 0x1, R236, P6 ;  /* 0x0000000107097824 */ /* 0x060fe400030e06ec */
        /* <DEDUP_REMOVED lines=9> */
.L_x_195:
[----:B-1234-:R-:W-:Y:S01]  /*be20*/  FMNMX.FTZ R5, R134, R3, !PT ;  /* 0x0000000386057209 */ /* 0x01efe20007810000 */
        /* <DEDUP_REMOVED lines=51> */
[----:B------:R-:W-:Y:S01]  /*c160*/  FMNMX.FTZ R7, R117, R0, !PT ;  /* 0x0000000075077209 */ /* 0x000fe20007810000 */
[----:B------:R-:W-:Y:S01]  /*c170*/  LDSM.16.MT88.4 R12, [R212+0x100] ;  /* 0x00010000d40c783b */ /* 0x000fe20000004200 */
[----:B------:R-:W-:Y:S07]  /*c180*/  ISETP.GT.AND P0, PT, R238, UR4, PT ;  /* 0x00000004ee007c0c */ /* 0x000fee000bf04270 */
[----:B------:R-:W-:Y:S08]  /*c190*/  SHFL.BFLY PT, R9, R6, 0x2, 0x1f ;  /* 0x0c401f0006097f89 */ /* 0x000ff000000e0000 */
[----:B------:R-:W1:Y:S02]  /*c1a0*/  SHFL.BFLY PT, R0, R7, 0x2, 0x1f ;  /* 0x0c401f0007007f89 */ /* 0x000e6400000e0000 */
[----:B-1----:R-:W-:Y:S02]  /*c1b0*/  FMNMX.FTZ R5, R7, R0, !PT ;  /* 0x0000000007057209 */ /* 0x002fe40007810000 */
[----:B------:R-:W-:Y:S04]  /*c1c0*/  FMNMX.FTZ R11, R6, R9, !PT ;  /* 0x00000009060b7209 */ /* 0x000fe80007810000 */
[----:B------:R-:W1:Y:S08]  /*c1d0*/  SHFL.BFLY PT, R4, R5, 0x1, 0x1f ;  /* 0x0c201f0005047f89 */ /* 0x000e7000000e0000 */
[----:B------:R-:W2:Y:S01]  /*c1e0*/  SHFL.BFLY PT, R2, R11, 0x1, 0x1f ;  /* 0x0c201f000b027f89 */ /* 0x000ea200000e0000 */
[----:B-1----:R-:W-:Y:S05]  /*c1f0*/  FMNMX.FTZ R116, R5, R4, !PT ;  /* 0x0000000405747209 */ /* 0x002fea0007810000 */
[----:B------:R-:W-:Y:S01]  /*c200*/  FMUL.FTZ R124, R116, c[0x0][0x2d0] ;  /* 0x0000b400747c7a20 */ /* 0x000fe20000410000 */
[----:B--2---:R-:W-:Y:S03]  /*c210*/  FMNMX.FTZ R0, R11, R2, !PT ;  /* 0x000000020b007209 */ /* 0x004fe60007810000 */
[--C-:B------:R-:W-:Y:S02]  /*c220*/  FFMA.FTZ R130, R241, c[0x0][0x2d0], -R124.reuse ;  /* 0x0000b400f1827a23 */ /* 0x100fe4000001087c */
[--C-:B------:R-:W-:Y:S02]  /*c230*/  FFMA.FTZ R129, R135, c[0x0][0x2d0], -R124.reuse ;  /* 0x0000b40087817a23 */ /* 0x100fe4000001087c */
[C---:B------:R-:W-:Y:S02]  /*c240*/  FADD.FTZ R2, -R0.reuse, R3 ;  /* 0x0000000300027221 */ /* 0x040fe40000010100 */
[----:B------:R-:W-:Y:S01]  /*c250*/  FMUL.FTZ R125, R0, c[0x0][0x2d0] ;  /* 0x0000b400007d7a20 */ /* 0x000fe20000410000 */
[----:B------:R-:W-:Y:S01]  /*c260*/  MUFU.EX2 R130, R130 ;  /* 0x0000008200827308 */ /* 0x000fe20000000800 */
[----:B------:R-:W-:Y:S02]  /*c270*/  FMUL.FTZ R3, R2, c[0x0][0x2d0] ;  /* 0x0000b40002037a20 */ /* 0x000fe40000410000 */
[----:B------:R-:W-:Y:S02]  /*c280*/  FADD.FTZ R2, -R116, R119 ;  /* 0x0000007774027221 */ /* 0x000fe40000010100 */
[--C-:B------:R-:W-:Y:S02]  /*c290*/  FFMA.FTZ R134, R134, c[0x0][0x2d0], -R125.reuse ;  /* 0x0000b40086867a23 */ /* 0x100fe4000001087d */
[--C-:B------:R-:W-:Y:S02]  /*c2a0*/  FFMA.FTZ R133, R132, c[0x0][0x2d0], -R125.reuse ;  /* 0x0000b40084857a23 */ /* 0x100fe4000001087d */
[--C-:B------:R-:W-:Y:S01]  /*c2b0*/  FFMA.FTZ R132, R244, c[0x0][0x2d0], -R125.reuse ;  /* 0x0000b400f4847a23 */ /* 0x100fe2000001087d */
[----:B------:R-:W1:Y:S01]  /*c2c0*/  MUFU.EX2 R3, R3 ;  /* 0x0000000300037308 */ /* 0x000e620000000800 */
[--C-:B------:R-:W-:Y:S02]  /*c2d0*/  FFMA.FTZ R131, R246, c[0x0][0x2d0], -R125.reuse ;  /* 0x0000b400f6837a23 */ /* 0x100fe4000001087d */
[--C-:B------:R-:W-:Y:S02]  /*c2e0*/  FFMA.FTZ R128, R245, c[0x0][0x2d0], -R124.reuse ;  /* 0x0000b400f5807a23 */ /* 0x100fe4000001087c */
[--C-:B------:R-:W-:Y:S02]  /*c2f0*/  FFMA.FTZ R119, R243, c[0x0][0x2d0], -R124.reuse ;  /* 0x0000b400f3777a23 */ /* 0x100fe4000001087c */
[----:B------:R-:W-:Y:S02]  /*c300*/  FMUL.FTZ R6, R2, c[0x0][0x2d0] ;  /* 0x0000b40002067a20 */ /* 0x000fe40000410000 */
        /* <DEDUP_REMOVED lines=10> */
[C---:B-1----:R-:W-:Y:S02]  /*c3b0*/  FMUL.FTZ R4, R3.reuse, R112 ;  /* 0x0000007003047220 */ /* 0x042fe40000410000 */
        /* <DEDUP_REMOVED lines=8> */
[----:B------:R-:W-:Y:S01]  /*c440*/  MUFU.EX2 R132, R132 ;  /* 0x0000008400847308 */ /* 0x000fe20000000800 */
[C---:B------:R-:W-:Y:S02]  /*c450*/  FMUL.FTZ R32, R3.reuse, R84 ;  /* 0x0000005403207220 */ /* 0x040fe40000410000 */
[----:B------:R-:W-:Y:S02]  /*c460*/  FMUL.FTZ R33, R3, R85 ;  /* 0x0000005503217220 */ /* 0x000fe40000410000 */
[C---:B--2---:R-:W-:Y:S02]  /*c470*/  FMUL.FTZ R6, R2.reuse, R114 ;  /* 0x0000007202067220 */ /* 0x044fe40000410000 */
[C---:B------:R-:W-:Y:S02]  /*c480*/  FMUL.FTZ R7, R2.reuse, R115 ;  /* 0x0000007302077220 */ /* 0x040fe40000410000 */
[C---:B------:R-:W-:Y:S01]  /*c490*/  FMUL.FTZ R10, R2.reuse, R110 ;  /* 0x0000006e020a7220 */ /* 0x040fe20000410000 */
[----:B------:R-:W2:Y:S01]  /*c4a0*/  MUFU.EX2 R131, R131 ;  /* 0x0000008300837308 */ /* 0x000ea20000000800 */
[C---:B------:R-:W-:Y:S02]  /*c4b0*/  FMUL.FTZ R11, R2.reuse, R111 ;  /* 0x0000006f020b7220 */ /* 0x040fe40000410000 */
[C---:B------:R-:W-:Y:S01]  /*c4c0*/  FMUL.FTZ R18, R2.reuse, R102 ;  /* 0x0000006602127220 */ /* 0x040fe20000410000 */
[----:B-1----:R-:W-:Y:S01]  /*c4d0*/  F2FP.BF16.PACK_AB R112, R133, R134 ;  /* 0x000000868570723e */ /* 0x002fe200000010ff */
[C---:B------:R-:W-:Y:S01]  /*c4e0*/  FMUL.FTZ R19, R2.reuse, R103 ;  /* 0x0000006702137220 */ /* 0x040fe20000410000 */
[----:B------:R-:W-:Y:S01]  /*c4f0*/  LDSM.16.MT88.4 R108, [R212+0x2900] ;  /* 0x00290000d46c783b */ /* 0x000fe20000004200 */
[C---:B------:R-:W-:Y:S02]  /*c500*/  FMUL.FTZ R26, R2.reuse, R94 ;  /* 0x0000005e021a7220 */ /* 0x040fe40000410000 */
[C---:B------:R-:W-:Y:S01]  /*c510*/  FMUL.FTZ R27, R2.reuse, R95 ;  /* 0x0000005f021b7220 */ /* 0x040fe20000410000 */
[----:B------:R-:W1:Y:S01]  /*c520*/  MUFU.EX2 R129, R129 ;  /* 0x0000008100817308 */ /* 0x000e620000000800 */
        /* <DEDUP_REMOVED lines=10> */
[----:B--2---:R-:W-:Y:S01]  /*c5d0*/  F2FP.BF16.PACK_AB R114, R131, R132 ;  /* 0x000000848372723e */ /* 0x004fe200000010ff */
[C---:B------:R-:W-:Y:S02]  /*c5e0*/  FMUL.FTZ R49, R3.reuse, R69 ;  /* 0x0000004503317220 */ /* 0x040fe40000410000 */
[C---:B------:R-:W-:Y:S02]  /*c5f0*/  FMUL.FTZ R50, R2.reuse, R70 ;  /* 0x0000004602327220 */ /* 0x040fe40000410000 */
[C---:B------:R-:W-:Y:S01]  /*c600*/  FMUL.FTZ R51, R2.reuse, R71 ;  /* 0x0000004702337220 */ /* 0x040fe20000410000 */
[----:B------:R-:W2:Y:S01]  /*c610*/  MUFU.EX2 R119, R119 ;  /* 0x0000007700777308 */ /* 0x000ea20000000800 */
[----:B------:R-:W4:Y:S01]  /*c620*/  LDSM.16.MT88.4 R76, [R209+0x3100] ;  /* 0x00310000d14c783b */ /* 0x000f220000004200 */
[----:B------:R-:W-:Y:S01]  /*c630*/  FMUL.FTZ R52, R3, R52 ;  /* 0x0000003403347220 */ /* 0x000fe20000410000 */
[----:B-1----:R-:W-:Y:S01]  /*c640*/  F2FP.BF16.PACK_AB R113, R129, R130 ;  /* 0x000000828171723e */ /* 0x002fe200000010ff */
[C---:B------:R-:W-:Y:S02]  /*c650*/  FMUL.FTZ R53, R3.reuse, R53 ;  /* 0x0000003503357220 */ /* 0x040fe40000410000 */
[C---:B------:R-:W-:Y:S03]  /*c660*/  FMUL.FTZ R54, R2.reuse, R54 ;  /* 0x0000003602367220 */ /* 0x040fe60000410000 */
[----:B------:R-:W1:Y:S01]  /*c670*/  LDSM.16.MT88.4 R68, [R208+0x3100] ;  /* 0x00310000d044783b */ /* 0x000e620000004200 */
[C---:B------:R-:W-:Y:S01]  /*c680*/  FMUL.FTZ R55, R2.reuse, R55 ;  /* 0x0000003702377220 */ /* 0x040fe20000410000 */
[----:B------:R-:W-:Y:S01]  /*c690*/  MUFU.EX2 R162, R162 ;  /* 0x000000a200a27308 */ /* 0x000fe20000000800 */
[C---:B------:R-:W-:Y:S02]  /*c6a0*/  FMUL.FTZ R56, R3.reuse, R56 ;  /* 0x0000003803387220 */ /* 0x040fe40000410000 */
[C---:B------:R-:W-:Y:S02]  /*c6b0*/  FMUL.FTZ R57, R3.reuse, R57 ;  /* 0x0000003903397220 */ /* 0x040fe40000410000 */
[C---:B------:R-:W-:Y:S01]  /*c6c0*/  FMUL.FTZ R58, R2.reuse, R58 ;  /* 0x0000003a023a7220 */ /* 0x040fe20000410000 */
[----:B------:R-:W-:Y:S01]  /*c6d0*/  LDSM.16.MT88.4 R100, [R210+0x2900] ;  /* 0x00290000d264783b */ /* 0x000fe20000004200 */
[C---:B------:R-:W-:Y:S02]  /*c6e0*/  FMUL.FTZ R59, R2.reuse, R59 ;  /* 0x0000003b023b7220 */ /* 0x040fe40000410000 */
[C---:B------:R-:W-:Y:S01]  /*c6f0*/  FMUL.FTZ R60, R3.reuse, R60 ;  /* 0x0000003c033c7220 */ /* 0x040fe20000410000 */
[----:B------:R-:W-:Y:S01]  /*c700*/  MUFU.EX2 R157, R157 ;  /* 0x0000009d009d7308 */ /* 0x000fe20000000800 */
[----:B------:R-:W-:Y:S01]  /*c710*/  FMUL.FTZ R61, R3, R61 ;  /* 0x0000003d033d7220 */ /* 0x000fe20000410000 */
[----:B--2---:R-:W-:Y:S01]  /*c720*/  F2FP.BF16.PACK_AB R115, R119, R128 ;  /* 0x000000807773723e */ /* 0x004fe200000010ff */
[C---:B------:R-:W-:Y:S02]  /*c730*/  FMUL.FTZ R62, R2.reuse, R62 ;  /* 0x0000003e023e7220 */ /* 0x040fe40000410000 */
[C---:B------:R-:W-:Y:S02]  /*c740*/  FMUL.FTZ R63, R2.reuse, R63 ;  /* 0x0000003f023f7220 */ /* 0x040fe40000410000 */
[C---:B------:R-:W-:Y:S02]  /*c750*/  FMUL.FTZ R64, R3.reuse, R64 ;  /* 0x0000004003407220 */ /* 0x040fe40000410000 */
[C---:B------:R-:W-:Y:S01]  /*c760*/  HMMA.16816.F32.BF16 R4, R112.reuse, R12, R4 ;  /* 0x0000000c7004723c */ /* 0x040fe20000041804 */
[----:B------:R-:W-:Y:S04]  /*c770*/  MUFU.EX2 R152, R152 ;  /* 0x0000009800987308 */ /* 0x000fe80000000800 */
[C---:B------:R-:W-:Y:S02]  /*c780*/  FMUL.FTZ R65, R3.reuse, R65 ;  /* 0x0000004103417220 */ /* 0x040fe40000410000 */
[C---:B------:R-:W-:Y:S01]  /*c790*/  FMUL.FTZ R12, R3.reuse, R104 ;  /* 0x00000068030c7220 */ /* 0x040fe20000410000 */
[C---:B------:R-:W-:Y:S03]  /*c7a0*/  HMMA.16816.F32.BF16 R8, R112.reuse, R14, R8 ;  /* 0x0000000e7008723c */ /* 0x040fe60000041808 */
[----:B------:R-:W-:Y:S01]  /*c7b0*/  MUFU.EX2 R153, R153 ;  /* 0x0000009900997308 */ /* 0x000fe20000000800 */
[----:B------:R-:W-:Y:S02]  /*c7c0*/  FMUL.FTZ R13, R3, R105 ;  /* 0x00000069030d7220 */ /* 0x000fe40000410000 */
[C---:B------:R-:W-:Y:S02]  /*c7d0*/  FMUL.FTZ R66, R2.reuse, R66 ;  /* 0x0000004202427220 */ /* 0x040fe40000410000 */
[C---:B------:R-:W-:Y:S04]  /*c7e0*/  FMUL.FTZ R14, R2.reuse, R106 ;  /* 0x0000006a020e7220 */ /* 0x040fe80000410000 */
[C---:B------:R-:W-:Y:S01]  /*c7f0*/  FMUL.FTZ R15, R2.reuse, R107 ;  /* 0x0000006b020f7220 */ /* 0x040fe20000410000 */
[----:B------:R-:W-:Y:S01]  /*c800*/  MUFU.EX2 R135, R135 ;  /* 0x0000008700877308 */ /* 0x000fe20000000800 */
[----:B------:R-:W-:Y:S02]  /*c810*/  FMUL.FTZ R67, R2, R67 ;  /* 0x0000004302437220 */ /* 0x000fe40000410000 */
[--C-:B------:R-:W-:Y:S02]  /*c820*/  FFMA.FTZ R140, R140, c[0x0][0x2d0], -R125.reuse ;  /* 0x0000b4008c8c7a23 */ /* 0x100fe4000001087d */
[--C-:B------:R-:W-:Y:S01]  /*c830*/  FFMA.FTZ R143, R150, c[0x0][0x2d0], -R125.reuse ;  /* 0x0000b400968f7a23 */ /* 0x100fe2000001087d */
[C---:B------:R-:W-:Y:S03]  /*c840*/  HMMA.16816.F32.BF16 R12, R112.reuse, R20, R12 ;  /* 0x00000014700c723c */ /* 0x040fe6000004180c */
[--C-:B------:R-:W-:Y:S01]  /*c850*/  FFMA.FTZ R149, R149, c[0x0][0x2d0], -R124.reuse ;  /* 0x0000b40095957a23 */ /* 0x100fe2000001087c */
[----:B------:R-:W2:Y:S01]  /*c860*/  MUFU.EX2 R136, R136 ;  /* 0x0000008800887308 */ /* 0x000ea20000000800 */
[--C-:B------:R-:W-:Y:S02]  /*c870*/  FFMA.FTZ R150, R159, c[0x0][0x2d0], -R124.reuse ;  /* 0x0000b4009f967a23 */ /* 0x100fe4000001087c */
[C---:B------:R-:W-:Y:S01]  /*c880*/  FMUL.FTZ R20, R3.reuse, R96 ;  /* 0x0000006003147220 */ /* 0x040fe20000410000 */
[C---:B------:R-:W-:Y:S04]  /*c890*/  HMMA.16816.F32.BF16 R16, R112.reuse, R22, R16 ;  /* 0x000000167010723c */ /* 0x040fe80000041810 */
[----:B------:R-:W-:Y:S02]  /*c8a0*/  FMUL.FTZ R21, R3, R97 ;  /* 0x0000006103157220 */ /* 0x000fe40000410000 */
[----:B------:R-:W-:Y:S01]  /*c8b0*/  MUFU.EX2 R137, R137 ;  /* 0x0000008900897308 */ /* 0x000fe20000000800 */
[C---:B------:R-:W-:Y:S02]  /*c8c0*/  FMUL.FTZ R22, R2.reuse, R98 ;  /* 0x0000006202167220 */ /* 0x040fe40000410000 */
[----:B------:R-:W-:Y:S03]  /*c8d0*/  FMUL.FTZ R23, R2, R99 ;  /* 0x0000006302177220 */ /* 0x000fe60000410000 */
[--C-:B------:R-:W-:Y:S02]  /*c8e0*/  FFMA.FTZ R159, R158, c[0x0][0x2d0], -R125.reuse ;  /* 0x0000b4009e9f7a23 */ /* 0x100fe4000001087d */
[--C-:B------:R-:W-:Y:S02]  /*c8f0*/  FFMA.FTZ R154, R154, c[0x0][0x2d0], -R125.reuse ;  /* 0x0000b4009a9a7a23 */ /* 0x100fe4000001087d */
[C---:B------:R-:W-:Y:S01]  /*c900*/  HMMA.16816.F32.BF16 R20, R112.reuse, R28, R20 ;  /* 0x0000001c7014723c */ /* 0x040fe20000041814 */
[----:B------:R-:W5:Y:S02]  /*c910*/  MUFU.EX2 R138, R138 ;  /* 0x0000008a008a7308 */ /* 0x000f640000000800 */
[--C-:B------:R-:W-:Y:S02]  /*c920*/  FFMA.FTZ R158, R163, c[0x0][0x2d0], -R124.reuse ;  /* 0x0000b400a39e7a23 */ /* 0x100fe4000001087c */
[--C-:B------:R-:W-:Y:S02]  /*c930*/  FFMA.FTZ R161, R161, c[0x0][0x2d0], -R124.reuse ;  /* 0x0000b400a1a17a23 */ /* 0x100fe4000001087c */
[C---:B------:R-:W-:Y:S01]  /*c940*/  FMUL.FTZ R28, R3.reuse, R88 ;  /* 0x00000058031c7220 */ /* 0x040fe20000410000 */
[C---:B------:R-:W-:Y:S03]  /*c950*/  HMMA.16816.F32.BF16 R24, R112.reuse, R30, R24 ;  /* 0x0000001e7018723c */ /* 0x040fe60000041818 */
[----:B------:R-:W-:Y:S01]  /*c960*/  MUFU.EX2 R140, R140 ;  /* 0x0000008c008c7308 */ /* 0x000fe20000000800 */
[----:B------:R-:W-:Y:S02]  /*c970*/  FMUL.FTZ R29, R3, R89 ;  /* 0x00000059031d7220 */ /* 0x000fe40000410000 */
[--C-:B------:R-:W-:Y:S02]  /*c980*/  FFMA.FTZ R163, R164, c[0x0][0x2d0], -R125.reuse ;  /* 0x0000b400a4a37a23 */ /* 0x100fe4000001087d */
[C---:B------:R-:W-:Y:S04]  /*c990*/  FMUL.FTZ R30, R2.reuse, R90 ;  /* 0x0000005a021e7220 */ /* 0x040fe80000410000 */
[----:B------:R-:W-:Y:S01]  /*c9a0*/  FMUL.FTZ R31, R2, R91 ;  /* 0x0000005b021f7220 */ /* 0x000fe20000410000 */
[----:B------:R-:W1:Y:S01]  /*c9b0*/  MUFU.EX2 R143, R143 ;  /* 0x0000008f008f7308 */ /* 0x000e620000000800 */
[----:B------:R-:W-:Y:S01]  /*c9c0*/  LDSM.16.MT88.4 R88, [R212+0x3900] ;  /* 0x00390000d458783b */ /* 0x000fe20000004200 */
[--C-:B------:R-:W-:Y:S02]  /*c9d0*/  FFMA.FTZ R164, R166, c[0x0][0x2d0], -R125.reuse ;  /* 0x0000b400a6a47a23 */ /* 0x100fe4000001087d */
[--C-:B------:R-:W-:Y:S02]  /*c9e0*/  FFMA.FTZ R165, R165, c[0x0][0x2d0], -R124.reuse ;  /* 0x0000b400a5a57a23 */ /* 0x100fe4000001087c */
[C---:B------:R-:W-:Y:S03]  /*c9f0*/  HMMA.16816.F32.BF16 R28, R112.reuse, R36, R28 ;  /* 0x00000024701c723c */ /* 0x040fe6000004181c */
[--C-:B------:R-:W-:Y:S01]  /*ca00*/  FFMA.FTZ R166, R171, c[0x0][0x2d0], -R124.reuse ;  /* 0x0000b400aba67a23 */ /* 0x100fe2000001087c */
[----:B------:R-:W-:Y:S01]  /*ca10*/  MUFU.EX2 R149, R149 ;  /* 0x0000009500957308 */ /* 0x000fe20000000800 */
[--C-:B------:R-:W-:Y:S02]  /*ca20*/  FFMA.FTZ R168, R168, c[0x0][0x2d0], -R125.reuse ;  /* 0x0000b400a8a87a23 */ /* 0x100fe4000001087d */
[C---:B------:R-:W-:Y:S01]  /*ca30*/  FMUL.FTZ R36, R3.reuse, R80 ;  /* 0x0000005003247220 */ /* 0x040fe20000410000 */
[C---:B------:R-:W-:Y:S04]  /*ca40*/  HMMA.16816.F32.BF16 R32, R112.reuse, R38, R32 ;  /* 0x000000267020723c */ /* 0x040fe80000041820 */
[----:B------:R-:W-:Y:S02]  /*ca50*/  FMUL.FTZ R37, R3, R81 ;  /* 0x0000005103257220 */ /* 0x000fe40000410000 */
[----:B------:R-:W1:Y:S01]  /*ca60*/  MUFU.EX2 R150, R150 ;  /* 0x0000009600967308 */ /* 0x000e620000000800 */
[C---:B------:R-:W-:Y:S02]  /*ca70*/  FMUL.FTZ R38, R2.reuse, R82 ;  /* 0x0000005202267220 */ /* 0x040fe40000410000 */
[----:B------:R-:W-:Y:S02]  /*ca80*/  FMUL.FTZ R39, R2, R83 ;  /* 0x0000005302277220 */ /* 0x000fe40000410000 */
[----:B------:R-:W-:Y:S01]  /*ca90*/  LDSM.16.MT88.4 R80, [R209+0x900] ;  /* 0x00090000d150783b */ /* 0x000fe20000004200 */
[--C-:B------:R-:W-:Y:S02]  /*caa0*/  FFMA.FTZ R171, R242, c[0x0][0x2d0], -R125.reuse ;  /* 0x0000b400f2ab7a23 */ /* 0x100fe4000001087d */
[--C-:B------:R-:W-:Y:S02]  /*cab0*/  FFMA.FTZ R237, R237, c[0x0][0x2d0], -R124.reuse ;  /* 0x0000b400eded7a23 */ /* 0x100fe4000001087c */
[C---:B------:R-:W-:Y:S01]  /*cac0*/  HMMA.16816.F32.BF16 R36, R112.reuse, R44, R36 ;  /* 0x0000002c7024723c */ /* 0x040fe20000041824 */
[----:B------:R-:W-:Y:S02]  /*cad0*/  MUFU.EX2 R159, R159 ;  /* 0x0000009f009f7308 */ /* 0x000fe40000000800 */
        /* <DEDUP_REMOVED lines=9> */
[----:B------:R-:W-:Y:S01]  /*cb70*/  MUFU.EX2 R158, R158 ;  /* 0x0000009e009e7308 */ /* 0x000fe20000000800 */
[----:B------:R-:W2:Y:S01]  /*cb80*/  LDSM.16.MT88.4 R72, [R212+0x900] ;  /* 0x00090000d448783b */ /* 0x000ea20000004200 */
[--C-:B------:R-:W-:Y:S02]  /*cb90*/  FFMA.FTZ R169, R169, c[0x0][0x2d0], -R124.reuse ;  /* 0x0000b400a9a97a23 */ /* 0x100fe4000001087c */
[--C-:B------:R-:W-:Y:S02]  /*cba0*/  FFMA.FTZ R240, R167, c[0x0][0x2d0], -R124.reuse ;  /* 0x0000b400a7f07a23 */ /* 0x100fe4000001087c */
[C---:B---3--:R-:W-:Y:S03]  /*cbb0*/  HMMA.16816.F32.BF16 R44, R112.reuse, R84, R44 ;  /* 0x00000054702c723c */ /* 0x048fe6000004182c */
[--C-:B------:R-:W-:Y:S01]  /*cbc0*/  FFMA.FTZ R167, R160, c[0x0][0x2d0], -R125.reuse ;  /* 0x0000b400a0a77a23 */ /* 0x100fe2000001087d */
[----:B------:R-:W3:Y:S01]  /*cbd0*/  MUFU.EX2 R161, R161 ;  /* 0x000000a100a17308 */ /* 0x000ee20000000800 */
[--C-:B------:R-:W-:Y:S02]  /*cbe0*/  FFMA.FTZ R160, R155, c[0x0][0x2d0], -R124.reuse ;  /* 0x0000b4009ba07a23 */ /* 0x100fe4000001087c */
[--C-:B------:R-:W-:Y:S01]  /*cbf0*/  FFMA.FTZ R155, R156, c[0x0][0x2d0], -R125.reuse ;  /* 0x0000b4009c9b7a23 */ /* 0x100fe2000001087d */
[C---:B------:R-:W-:Y:S01]  /*cc00*/  HMMA.16816.F32.BF16 R48, R112.reuse, R86, R48 ;  /* 0x000000567030723c */ /* 0x040fe20000041830 */
[----:B------:R-:W-:Y:S03]  /*cc10*/  LDSM.16.MT88.4 R84, [R208+0x900] ;  /* 0x00090000d054783b */ /* 0x000fe60000004200 */
[--C-:B------:R-:W-:Y:S02]  /*cc20*/  FFMA.FTZ R156, R151, c[0x0][0x2d0], -R124.reuse ;  /* 0x0000b400979c7a23 */ /* 0x100fe4000001087c */
[----:B------:R-:W-:Y:S01]  /*cc30*/  MUFU.EX2 R167, R167 ;  /* 0x000000a700a77308 */ /* 0x000fe20000000800 */
[--C-:B------:R-:W-:Y:S01]  /*cc40*/  FFMA.FTZ R142, R142, c[0x0][0x2d0], -R125.reuse ;  /* 0x0000b4008e8e7a23 */ /* 0x100fe2000001087d */
[C---:B----4-:R-:W-:Y:S04]  /*cc50*/  HMMA.16816.F32.BF16 R52, R112.reuse, R76, R52 ;  /* 0x0000004c7034723c */ /* 0x050fe80000041834 */
[--C-:B------:R-:W-:Y:S02]  /*cc60*/  FFMA.FTZ R151, R148, c[0x0][0x2d0], -R125.reuse ;  /* 0x0000b40094977a23 */ /* 0x100fe4000001087d */
[--C-:B------:R-:W-:Y:S02]  /*cc70*/  FFMA.FTZ R141, R141, c[0x0][0x2d0], -R124.reuse ;  /* 0x0000b4008d8d7a23 */ /* 0x100fe4000001087c */
[C---:B------:R-:W-:Y:S01]  /*cc80*/  HMMA.16816.F32.BF16 R56, R112.reuse, R78, R56 ;  /* 0x0000004e7038723c */ /* 0x040fe20000041838 */
[----:B------:R-:W4:Y:S01]  /*cc90*/  LDSM.16.MT88.4 R76, [R210+0x900] ;  /* 0x00090000d24c783b */ /* 0x000f220000004200 */
[----:B------:R-:W-:Y:S02]  /*cca0*/  MUFU.EX2 R160, R160 ;  /* 0x000000a000a07308 */ /* 0x000fe40000000800 */
[--C-:B------:R-:W-:Y:S02]  /*ccb0*/  FFMA.FTZ R148, R139, c[0x0][0x2d0], -R124.reuse ;  /* 0x0000b4008b947a23 */ /* 0x100fe4000001087c */
[--C-:B------:R-:W-:Y:S02]  /*ccc0*/  FFMA.FTZ R139, R127, c[0x0][0x2d0], -R125.reuse ;  /* 0x0000b4007f8b7a23 */ /* 0x100fe4000001087d */
[C---:B-1----:R-:W-:Y:S04]  /*ccd0*/  HMMA.16816.F32.BF16 R60, R112.reuse, R68, R60 ;  /* 0x00000044703c723c */ /* 0x042fe8000004183c */
[----:B------:R-:W-:Y:S01]  /*cce0*/  MUFU.EX2 R155, R155 ;  /* 0x0000009b009b7308 */ /* 0x000fe20000000800 */
[----:B------:R-:W-:Y:S02]  /*ccf0*/  FFMA.FTZ R125, R126, c[0x0][0x2d0], -R125 ;  /* 0x0000b4007e7d7a23 */ /* 0x000fe4000001087d */
[----:B--2---:R-:W-:Y:S01]  /*cd00*/  F2FP.BF16.PACK_AB R68, R136, R135 ;  /* 0x000000878844723e */ /* 0x004fe200000010ff */
[----:B------:R-:W-:Y:S04]  /*cd10*/  HMMA.16816.F32.BF16 R64, R112, R70, R64 ;  /* 0x000000467040723c */ /* 0x000fe80000041840 */
[----:B-----5:R-:W-:Y:S01]  /*cd20*/  F2FP.BF16.PACK_AB R69, R138, R137 ;  /* 0x000000898a45723e */ /* 0x020fe200000010ff */
[--C-:B------:R-:W-:Y:S01]  /*cd30*/  FFMA.FTZ R118, R118, c[0x0][0x2d0], -R124.reuse ;  /* 0x0000b40076767a23 */ /* 0x100fe2000001087c */
[----:B------:R-:W-:Y:S01]  /*cd40*/  MUFU.EX2 R156, R156 ;  /* 0x0000009c009c7308 */ /* 0x000fe20000000800 */
[----:B------:R-:W-:Y:S01]  /*cd50*/  F2FP.BF16.PACK_AB R70, R143, R140 ;  /* 0x0000008c8f46723e */ /* 0x000fe200000010ff */
[----:B------:R-:W-:Y:S01]  /*cd60*/  FFMA.FTZ R124, R117, c[0x0][0x2d0], -R124 ;  /* 0x0000b400757c7a23 */ /* 0x000fe2000001087c */
[----:B------:R-:W-:Y:S03]  /*cd70*/  F2FP.BF16.PACK_AB R71, R150, R149 ;  /* 0x000000959647723e */ /* 0x000fe600000010ff */
[----:B------:R-:W-:Y:S01]  /*cd80*/  FFMA.FTZ R134, R3, R228, R134 ;  /* 0x000000e403867223 */ /* 0x000fe20000010086 */
[----:B------:R-:W-:Y:S01]  /*cd90*/  MOV R3, R0 ;  /* 0x0000000000037202 */ /* 0x000fe20000000f00 */
[----:B------:R-:W-:Y:S02]  /*cda0*/  FFMA.FTZ R130, R2, R227, R130 ;  /* 0x000000e302827223 */ /* 0x000fe40000010082 */
[C---:B------:R-:W-:Y:S01]  /*cdb0*/  HMMA.16816.F32.BF16 R4, R68.reuse, R72, R4 ;  /* 0x000000484404723c */ /* 0x040fe20000041804 */
[----:B------:R-:W-:Y:S04]  /*cdc0*/  MUFU.EX2 R163, R163 ;  /* 0x000000a300a37308 */ /* 0x000fe80000000800 */
[----:B------:R-:W-:Y:S02]  /*cdd0*/  FADD.FTZ R133, R133, R134 ;  /* 0x0000008685857221 */ /* 0x000fe40000010000 */
[----:B------:R-:W-:Y:S01]  /*cde0*/  FADD.FTZ R129, R129, R130 ;  /* 0x0000008281817221 */ /* 0x000fe20000010000 */
[C---:B------:R-:W-:Y:S01]  /*cdf0*/  HMMA.16816.F32.BF16 R8, R68.reuse, R74, R8 ;  /* 0x0000004a4408723c */ /* 0x040fe20000041808 */
[----:B------:R-:W1:Y:S02]  /*ce00*/  LDSM.16.MT88.4 R72, [R210+0x3900] ;  /* 0x00390000d248783b */ /* 0x000e640000004200 */
[----:B------:R-:W2:Y:S01]  /*ce10*/  MUFU.EX2 R164, R164 ;  /* 0x000000a400a47308 */ /* 0x000ea20000000800 */
[----:B------:R-:W-:Y:S02]  /*ce20*/  FADD.FTZ R132, R132, R133 ;  /* 0x0000008584847221 */ /* 0x000fe40000010000 */
[----:B------:R-:W-:Y:S02]  /*ce30*/  FADD.FTZ R2, R128, R129 ;  /* 0x0000008180027221 */ /* 0x000fe40000010000 */
[C---:B----4-:R-:W-:Y:S04]  /*ce40*/  HMMA.16816.F32.BF16 R12, R68.reuse, R76, R12 ;  /* 0x0000004c440c723c */ /* 0x050fe8000004180c */
[----:B------:R-:W-:Y:S01]  /*ce50*/  FADD.FTZ R132, R131, R132 ;  /* 0x0000008483847221 */ /* 0x000fe20000010000 */
[----:B------:R-:W-:Y:S01]  /*ce60*/  MUFU.EX2 R165, R165 ;  /* 0x000000a500a57308 */ /* 0x000fe20000000800 */
[----:B------:R-:W-:Y:S01]  /*ce70*/  FADD.FTZ R2, R119, R2 ;  /* 0x0000000277027221 */ /* 0x000fe20000010000 */
[----:B------:R-:W-:Y:S01]  /*ce80*/  MOV R119, R116 ;  /* 0x0000007400777202 */ /* 0x000fe20000000f00 */
[C---:B------:R-:W-:Y:S01]  /*ce90*/  HMMA.16816.F32.BF16 R16, R68.reuse, R78, R16 ;  /* 0x0000004e4410723c */ /* 0x040fe20000041810 */
[----:B------:R-:W4:Y:S03]  /*cea0*/  LDSM.16.MT88.4 R76, [R209+0x3900] ;  /* 0x00390000d14c783b */ /* 0x000f260000004200 */
[----:B------:R-:W-:Y:S02]  /*ceb0*/  FADD.FTZ R135, R135, R132 ;  /* 0x0000008487877221 */ /* 0x000fe40000010000 */
[----:B------:R-:W-:Y:S01]  /*cec0*/  FADD.FTZ R137, R137, R2 ;  /* 0x0000000289897221 */ /* 0x000fe20000010000 */
[----:B------:R-:W5:Y:S01]  /*ced0*/  MUFU.EX2 R166, R166 ;  /* 0x000000a600a67308 */ /* 0x000f620000000800 */
[C---:B------:R-:W-:Y:S04]  /*cee0*/  HMMA.16816.F32.BF16 R20, R68.reuse, R80, R20 ;  /* 0x000000504414723c */ /* 0x040fe80000041814 */
[----:B------:R-:W-:Y:S02]  /*cef0*/  FADD.FTZ R135, R136, R135 ;  /* 0x0000008788877221 */ /* 0x000fe40000010000 */
[----:B------:R-:W-:Y:S02]  /*cf00*/  FADD.FTZ R138, R138, R137 ;  /* 0x000000898a8a7221 */ /* 0x000fe40000010000 */
[C---:B------:R-:W-:Y:S01]  /*cf10*/  HMMA.16816.F32.BF16 R24, R68.reuse, R82, R24 ;  /* 0x000000524418723c */ /* 0x040fe20000041818 */
[----:B------:R-:W2:Y:S01]  /*cf20*/  LDSM.16.MT88.4 R80, [R208+0x3900] ;  /* 0x00390000d050783b */ /* 0x000ea20000004200 */
[----:B------:R-:W-:Y:S02]  /*cf30*/  MUFU.EX2 R168, R168 ;  /* 0x000000a800a87308 */ /* 0x000fe40000000800 */
[----:B------:R-:W-:Y:S04]  /*cf40*/  FADD.FTZ R140, R140, R135 ;  /* 0x000000878c8c7221 */ /* 0x000fe80000010000 */
[C---:B------:R-:W-:Y:S04]  /*cf50*/  HMMA.16816.F32.BF16 R28, R68.reuse, R84, R28 ;  /* 0x00000054441c723c */ /* 0x040fe8000004181c */
[----:B------:R-:W-:Y:S01]  /*cf60*/  MUFU.EX2 R171, R171 ;  /* 0x000000ab00ab7308 */ /* 0x000fe20000000800 */
[----:B------:R-:W-:Y:S03]  /*cf70*/  FADD.FTZ R140, R143, R140 ;  /* 0x0000008c8f8c7221 */ /* 0x000fe60000010000 */
[C---:B------:R-:W-:Y:S01]  /*cf80*/  HMMA.16816.F32.BF16 R32, R68.reuse, R86, R32 ;  /* 0x000000564420723c */ /* 0x040fe20000041820 */
[----:B------:R-:W-:Y:S05]  /*cf90*/  LDSM.16.MT88.4 R84, [R210+0x1100] ;  /* 0x00110000d254783b */ /* 0x000fea0000004200 */
[----:B------:R-:W-:Y:S02]  /*cfa0*/  MUFU.EX2 R237, R237 ;  /* 0x000000ed00ed7308 */ /* 0x000fe40000000800 */
[C---:B------:R-:W-:Y:S08]  /*cfb0*/  HMMA.16816.F32.BF16 R36, R68.reuse, R88, R36 ;  /* 0x000000584424723c */ /* 0x040ff00000041824 */
[C---:B------:R-:W-:Y:S01]  /*cfc0*/  HMMA.16816.F32.BF16 R40, R68.reuse, R90, R40 ;  /* 0x0000005a4428723c */ /* 0x040fe20000041828 */
[----:B------:R-:W-:Y:S01]  /*cfd0*/  LDSM.16.MT88.4 R88, [R208+0x4100] ;  /* 0x00410000d058783b */ /* 0x000fe20000004200 */
[----:B------:R-:W-:Y:S06]  /*cfe0*/  MUFU.EX2 R242, R242 ;  /* 0x000000f200f27308 */ /* 0x000fec0000000800 */
[C---:B-1----:R-:W-:Y:S04]  /*cff0*/  HMMA.16816.F32.BF16 R44, R68.reuse, R72, R44 ;  /* 0x00000048442c723c */ /* 0x042fe8000004182c */
[----:B------:R-:W-:Y:S04]  /*d000*/  MUFU.EX2 R239, R239 ;  /* 0x000000ef00ef7308 */ /* 0x000fe80000000800 */
[C---:B------:R-:W-:Y:S01]  /*d010*/  HMMA.16816.F32.BF16 R48, R68.reuse, R74, R48 ;  /* 0x0000004a4430723c */ /* 0x040fe20000041830 */
[----:B------:R-:W1:Y:S05]  /*d020*/  LDSM.16.MT88.4 R72, [R212+0x1100] ;  /* 0x00110000d448783b */ /* 0x000e6a0000004200 */
[----:B------:R-:W-:Y:S02]  /*d030*/  MUFU.EX2 R170, R170 ;  /* 0x000000aa00aa7308 */ /* 0x000fe40000000800 */
[C---:B----4-:R-:W-:Y:S08]  /*d040*/  HMMA.16816.F32.BF16 R52, R68.reuse, R76, R52 ;  /* 0x0000004c4434723c */ /* 0x050ff00000041834 */
[C---:B------:R-:W-:Y:S01]  /*d050*/  HMMA.16816.F32.BF16 R56, R68.reuse, R78, R56 ;  /* 0x0000004e4438723c */ /* 0x040fe20000041838 */
[----:B------:R-:W4:Y:S01]  /*d060*/  LDSM.16.MT88.4 R76, [R209+0x1100] ;  /* 0x00110000d14c783b */ /* 0x000f220000004200 */
[----:B------:R-:W-:Y:S06]  /*d070*/  MUFU.EX2 R169, R169 ;  /* 0x000000a900a97308 */ /* 0x000fec0000000800 */
[C---:B--2---:R-:W-:Y:S04]  /*d080*/  HMMA.16816.F32.BF16 R60, R68.reuse, R80, R60 ;  /* 0x00000050443c723c */ /* 0x044fe8000004183c */
[----:B------:R-:W-:Y:S04]  /*d090*/  MUFU.EX2 R240, R240 ;  /* 0x000000f000f07308 */ /* 0x000fe80000000800 */
[----:B------:R-:W-:Y:S01]  /*d0a0*/  HMMA.16816.F32.BF16 R64, R68, R82, R64 ;  /* 0x000000524440723c */ /* 0x000fe20000041840 */
[----:B------:R-:W2:Y:S05]  /*d0b0*/  LDSM.16.MT88.4 R80, [R208+0x1100] ;  /* 0x00110000d050783b */ /* 0x000eaa0000004200 */
[----:B------:R-:W-:Y:S01]  /*d0c0*/  MUFU.EX2 R142, R142 ;  /* 0x0000008e008e7308 */ /* 0x000fe20000000800 */
[----:B------:R-:W-:Y:S01]  /*d0d0*/  F2FP.BF16.PACK_AB R68, R154, R159 ;  /* 0x0000009f9a44723e */ /* 0x000fe200000010ff */
[----:B------:R-:W-:Y:S01]  /*d0e0*/  FADD.FTZ R159, R159, R140 ;  /* 0x0000008c9f9f7221 */ /* 0x000fe20000010000 */
[----:B---3--:R-:W-:Y:S03]  /*d0f0*/  F2FP.BF16.PACK_AB R69, R161, R158 ;  /* 0x0000009ea145723e */ /* 0x008fe600000010ff */
[----:B------:R-:W-:Y:S01]  /*d100*/  F2FP.BF16.PACK_AB R70, R164, R163 ;  /* 0x000000a3a446723e */ /* 0x000fe200000010ff */
[----:B------:R-:W-:Y:S01]  /*d110*/  FADD.FTZ R154, R154, R159 ;  /* 0x0000009f9a9a7221 */ /* 0x000fe20000010000 */
[----:B-----5:R-:W-:Y:S02]  /*d120*/  F2FP.BF16.PACK_AB R71, R166, R165 ;  /* 0x000000a5a647723e */ /* 0x020fe400000010ff */
[----:B------:R-:W-:Y:S01]  /*d130*/  MUFU.EX2 R151, R151 ;  /* 0x0000009700977308 */ /* 0x000fe20000000800 */
[----:B------:R-:W-:Y:S04]  /*d140*/  FADD.FTZ R163, R163, R154 ;  /* 0x0000009aa3a37221 */ /* 0x000fe80000010000 */
[C---:B-1----:R-:W-:Y:S03]  /*d150*/  HMMA.16816.F32.BF16 R4, R68.reuse, R72, R4 ;  /* 0x000000484404723c */ /* 0x042fe60000041804 */
[----:B------:R-:W-:Y:S02]  /*d160*/  FADD.FTZ R163, R164, R163 ;  /* 0x000000a3a4a37221 */ /* 0x000fe40000010000 */
[----:B------:R-:W-:Y:S03]  /*d170*/  MUFU.EX2 R141, R141 ;  /* 0x0000008d008d7308 */ /* 0x000fe60000000800 */
[C---:B------:R-:W-:Y:S01]  /*d180*/  HMMA.16816.F32.BF16 R8, R68.reuse, R74, R8 ;  /* 0x0000004a4408723c */ /* 0x040fe20000041808 */
[----:B------:R-:W1:Y:S06]  /*d190*/  LDSM.16.MT88.4 R72, [R212+0x4100] ;  /* 0x00410000d448783b */ /* 0x000e6c0000004200 */
[----:B------:R-:W3:Y:S01]  /*d1a0*/  MUFU.EX2 R148, R148 ;  /* 0x0000009400947308 */ /* 0x000ee20000000800 */
[C---:B------:R-:W-:Y:S08]  /*d1b0*/  HMMA.16816.F32.BF16 R12, R68.reuse, R84, R12 ;  /* 0x00000054440c723c */ /* 0x040ff0000004180c */
[C---:B------:R-:W-:Y:S01]  /*d1c0*/  HMMA.16816.F32.BF16 R16, R68.reuse, R86, R16 ;  /* 0x000000564410723c */ /* 0x040fe20000041810 */
[----:B------:R-:W5:Y:S01]  /*d1d0*/  LDSM.16.MT88.4 R84, [R210+0x4100] ;  /* 0x00410000d254783b */ /* 0x000f620000004200 */
[----:B------:R-:W-:Y:S06]  /*d1e0*/  MUFU.EX2 R139, R139 ;  /* 0x0000008b008b7308 */ /* 0x000fec0000000800 */
[C---:B----4-:R-:W-:Y:S04]  /*d1f0*/  HMMA.16816.F32.BF16 R20, R68.reuse, R76, R20 ;  /* 0x0000004c4414723c */ /* 0x050fe80000041814 */
[----:B------:R3:W4:Y:S04]  /*d200*/  MUFU.EX2 R244, R125 ;  /* 0x0000007d00f47308 */ /* 0x0007280000000800 */
[C---:B------:R-:W-:Y:S01]  /*d210*/  HMMA.16816.F32.BF16 R24, R68.reuse, R78, R24 ;  /* 0x0000004e4418723c */ /* 0x040fe20000041818 */
[----:B------:R-:W5:Y:S05]  /*d220*/  LDSM.16.MT88.4 R76, [R209+0x4100] ;  /* 0x00410000d14c783b */ /* 0x000f6a0000004200 */
[----:B------:R-:W-:Y:S02]  /*d230*/  MUFU.EX2 R118, R118 ;  /* 0x0000007600767308 */ /* 0x000fe40000000800 */
[C---:B--2---:R-:W-:Y:S08]  /*d240*/  HMMA.16816.F32.BF16 R28, R68.reuse, R80, R28 ;  /* 0x00000050441c723c */ /* 0x044ff0000004181c */
[C---:B------:R-:W-:Y:S01]  /*d250*/  HMMA.16816.F32.BF16 R32, R68.reuse, R82, R32 ;  /* 0x000000524420723c */ /* 0x040fe20000041820 */
[----:B------:R-:W2:Y:S01]  /*d260*/  LDSM.16.MT88.4 R80, [R212+0x1900] ;  /* 0x00190000d450783b */ /* 0x000ea20000004200 */
[----:B------:R5:W5:Y:S02]  /*d270*/  MUFU.EX2 R117, R124 ;  /* 0x0000007c00757308 */ /* 0x000b640000000800 */
[----:B---3--:R-:W-:Y:S02]  /*d280*/  F2FP.BF16.PACK_AB R125, R148, R141 ;  /* 0x0000008d947d723e */ /* 0x008fe400000010ff */
[----:B----4-:R-:W-:Y:S02]  /*d290*/  F2FP.BF16.PACK_AB R126, R244, R139 ;  /* 0x0000008bf47e723e */ /* 0x010fe400000010ff */
[C---:B-1----:R-:W-:Y:S08]  /*d2a0*/  HMMA.16816.F32.BF16 R36, R68.reuse, R72, R36 ;  /* 0x000000484424723c */ /* 0x042ff00000041824 */
[C---:B------:R-:W-:Y:S01]  /*d2b0*/  HMMA.16816.F32.BF16 R40, R68.reuse, R74, R40 ;  /* 0x0000004a4428723c */ /* 0x040fe20000041828 */
[----:B------:R-:W1:Y:S07]  /*d2c0*/  LDSM.16.MT88.4 R72, [R210+0x1900] ;  /* 0x00190000d248783b */ /* 0x000e6e0000004200 */
[C---:B-----5:R-:W-:Y:S04]  /*d2d0*/  HMMA.16816.F32.BF16 R44, R68.reuse, R84, R44 ;  /* 0x00000054442c723c */ /* 0x060fe8000004182c */
[----:B------:R-:W-:Y:S02]  /*d2e0*/  F2FP.BF16.PACK_AB R124, R151, R142 ;  /* 0x0000008e977c723e */ /* 0x000fe400000010ff */
[----:B------:R-:W-:Y:S02]  /*d2f0*/  F2FP.BF16.PACK_AB R127, R117, R118 ;  /* 0x00000076757f723e */ /* 0x000fe400000010ff */
[C---:B------:R-:W-:Y:S01]  /*d300*/  HMMA.16816.F32.BF16 R48, R68.reuse, R86, R48 ;  /* 0x000000564430723c */ /* 0x040fe20000041830 */
[----:B------:R-:W-:Y:S07]  /*d310*/  LDSM.16.MT88.4 R84, [R208+0x1900] ;  /* 0x00190000d054783b */ /* 0x000fee0000004200 */
[C---:B------:R-:W-:Y:S08]  /*d320*/  HMMA.16816.F32.BF16 R52, R68.reuse, R76, R52 ;  /* 0x0000004c4434723c */ /* 0x040ff00000041834 */
[C---:B------:R-:W-:Y:S01]  /*d330*/  HMMA.16816.F32.BF16 R56, R68.reuse, R78, R56 ;  /* 0x0000004e4438723c */ /* 0x040fe20000041838 */
[----:B------:R-:W3:Y:S07]  /*d340*/  LDSM.16.MT88.4 R76, [R209+0x1900] ;  /* 0x00190000d14c783b */ /* 0x000eee0000004200 */
[C---:B------:R-:W-:Y:S08]  /*d350*/  HMMA.16816.F32.BF16 R60, R68.reuse, R88, R60 ;  /* 0x00000058443c723c */ /* 0x040ff0000004183c */
[----:B------:R-:W-:Y:S01]  /*d360*/  HMMA.16816.F32.BF16 R64, R68, R90, R64 ;  /* 0x0000005a4440723c */ /* 0x000fe20000041840 */
[----:B------:R-:W-:Y:S06]  /*d370*/  LDSM.16.MT88.4 R88, [R209+0x4900] ;  /* 0x00490000d158783b */ /* 0x000fec0000004200 */
[C---:B------:R-:W-:Y:S01]  /*d380*/  F2FP.BF16.PACK_AB R68, R171.reuse, R168 ;  /* 0x000000a8ab44723e */ /* 0x040fe200000010ff */
[----:B------:R-:W-:Y:S01]  /*d390*/  FADD.FTZ R168, R168, R163 ;  /* 0x000000a3a8a87221 */ /* 0x000fe20000010000 */
[----:B------:R-:W-:Y:S03]  /*d3a0*/  F2FP.BF16.PACK_AB R69, R242, R237 ;  /* 0x000000edf245723e */ /* 0x000fe600000010ff */
[----:B------:R-:W-:Y:S01]  /*d3b0*/  F2FP.BF16.PACK_AB R70, R170, R239 ;  /* 0x000000efaa46723e */ /* 0x000fe200000010ff */
[----:B------:R-:W-:Y:S01]  /*d3c0*/  FADD.FTZ R168, R171, R168 ;  /* 0x000000a8aba87221 */ /* 0x000fe20000010000 */
[----:B------:R-:W-:Y:S03]  /*d3d0*/  F2FP.BF16.PACK_AB R71, R240, R169 ;  /* 0x000000a9f047723e */ /* 0x000fe600000010ff */
[----:B------:R-:W-:Y:S01]  /*d3e0*/  FADD.FTZ R239, R239, R168 ;  /* 0x000000a8efef7221 */ /* 0x000fe20000010000 */
[----:B------:R-:W-:Y:S03]  /*d3f0*/  IADD3 R168, R238, -0x1, RZ ;  /* 0xffffffffeea87810 */ /* 0x000fe60007ffe0ff */
[C---:B--2---:R-:W-:Y:S03]  /*d400*/  HMMA.16816.F32.BF16 R4, R68.reuse, R80, R4 ;  /* 0x000000504404723c */ /* 0x044fe60000041804 */
[----:B------:R-:W-:Y:S01]  /*d410*/  FADD.FTZ R239, R170, R239 ;  /* 0x000000efaaef7221 */ /* 0x000fe20000010000 */
[----:B------:R-:W-:Y:S04]  /*d420*/  MOV R238, R168 ;  /* 0x000000a800ee7202 */ /* 0x000fe80000000f00 */
        /* <DEDUP_REMOVED lines=11> */
[C---:B--2---:R-:W-:Y:S08]  /*d4e0*/  HMMA.16816.F32.BF16 R36, R68.reuse, R80, R36 ;  /* 0x000000504424723c */ /* 0x044ff00000041824 */
[C---:B------:R-:W-:Y:S01]  /*d4f0*/  HMMA.16816.F32.BF16 R40, R68.reuse, R82, R40 ;  /* 0x000000524428723c */ /* 0x040fe20000041828 */
[----:B------:R-:W2:Y:S07]  /*d500*/  LDSM.16.MT88.4 R80, [R210+0x2100] ;  /* 0x00210000d250783b */ /* 0x000eae0000004200 */
[C---:B-1----:R-:W-:Y:S08]  /*d510*/  HMMA.16816.F32.BF16 R44, R68.reuse, R72, R44 ;  /* 0x00000048442c723c */ /* 0x042ff0000004182c */
[C---:B------:R-:W-:Y:S01]  /*d520*/  HMMA.16816.F32.BF16 R48, R68.reuse, R74, R48 ;  /* 0x0000004a4430723c */ /* 0x040fe20000041830 */
[----:B------:R-:W1:Y:S07]  /*d530*/  LDSM.16.MT88.4 R72, [R209+0x2100] ;  /* 0x00210000d148783b */ /* 0x000e6e0000004200 */
[C---:B------:R-:W-:Y:S08]  /*d540*/  HMMA.16816.F32.BF16 R52, R68.reuse, R88, R52 ;  /* 0x000000584434723c */ /* 0x040ff00000041834 */
[C---:B------:R-:W-:Y:S01]  /*d550*/  HMMA.16816.F32.BF16 R56, R68.reuse, R90, R56 ;  /* 0x0000005a4438723c */ /* 0x040fe20000041838 */
[----:B------:R-:W-:Y:S07]  /*d560*/  LDSM.16.MT88.4 R88, [R209+0x5100] ;  /* 0x00510000d158783b */ /* 0x000fee0000004200 */
        /* <DEDUP_REMOVED lines=9> */
[----:B------:R-:W-:Y:S04]  /*d600*/  FADD.FTZ R155, R155, R162 ;  /* 0x000000a29b9b7221 */ /* 0x000fe80000010000 */
[C---:B---3--:R-:W-:Y:S03]  /*d610*/  HMMA.16816.F32.BF16 R4, R68.reuse, R76, R4 ;  /* 0x0000004c4404723c */ /* 0x048fe60000041804 */
[----:B------:R-:W-:Y:S04]  /*d620*/  FADD.FTZ R155, R152, R155 ;  /* 0x0000009b989b7221 */ /* 0x000fe80000010000 */
        /* <DEDUP_REMOVED lines=8> */
[----:B------:R-:W-:Y:S04]  /*d6b0*/  FADD.FTZ R228, R244, R139 ;  /* 0x0000008bf4e47221 */ /* 0x000fe80000010000 */
[C---:B-1----:R-:W-:Y:S08]  /*d6c0*/  HMMA.16816.F32.BF16 R20, R68.reuse, R72, R20 ;  /* 0x000000484414723c */ /* 0x042ff00000041814 */
[C---:B------:R-:W-:Y:S01]  /*d6d0*/  HMMA.16816.F32.BF16 R24, R68.reuse, R74, R24 ;  /* 0x0000004a4418723c */ /* 0x040fe20000041818 */
[----:B------:R-:W1:Y:S07]  /*d6e0*/  LDSM.16.MT88.4 R72, [R208+0x5100] ;  /* 0x00510000d048783b */ /* 0x000e6e0000004200 */
[C---:B------:R-:W-:Y:S08]  /*d6f0*/  HMMA.16816.F32.BF16 R28, R68.reuse, R84, R28 ;  /* 0x00000054441c723c */ /* 0x040ff0000004181c */
[C---:B------:R-:W-:Y:S01]  /*d700*/  HMMA.16816.F32.BF16 R32, R68.reuse, R86, R32 ;  /* 0x000000564420723c */ /* 0x040fe20000041820 */
[----:B------:R-:W4:Y:S07]  /*d710*/  LDSM.16.MT88.4 R84, [R208+0x2900] ;  /* 0x00290000d054783b */ /* 0x000f2e0000004200 */
[C---:B---3--:R-:W-:Y:S08]  /*d720*/  HMMA.16816.F32.BF16 R36, R68.reuse, R76, R36 ;  /* 0x0000004c4424723c */ /* 0x048ff00000041824 */
[C---:B------:R-:W-:Y:S01]  /*d730*/  HMMA.16816.F32.BF16 R40, R68.reuse, R78, R40 ;  /* 0x0000004e4428723c */ /* 0x040fe20000041828 */
[----:B------:R-:W3:Y:S07]  /*d740*/  LDSM.16.MT88.4 R76, [R212+0x5900] ;  /* 0x00590000d44c783b */ /* 0x000eee0000004200 */
[C---:B--2---:R-:W-:Y:S08]  /*d750*/  HMMA.16816.F32.BF16 R44, R68.reuse, R80, R44 ;  /* 0x00000050442c723c */ /* 0x044ff0000004182c */
[C---:B------:R-:W-:Y:S08]  /*d760*/  HMMA.16816.F32.BF16 R48, R68.reuse, R82, R48 ;  /* 0x000000524430723c */ /* 0x040ff00000041830 */
[C---:B------:R-:W-:Y:S08]  /*d770*/  HMMA.16816.F32.BF16 R52, R68.reuse, R88, R52 ;  /* 0x000000584434723c */ /* 0x040ff00000041834 */
[C---:B------:R-:W-:Y:S08]  /*d780*/  HMMA.16816.F32.BF16 R56, R68.reuse, R90, R56 ;  /* 0x0000005a4438723c */ /* 0x040ff00000041838 */
[C---:B-1----:R-:W-:Y:S08]  /*d790*/  HMMA.16816.F32.BF16 R60, R68.reuse, R72, R60 ;  /* 0x00000048443c723c */ /* 0x042ff0000004183c */
[----:B------:R-:W-:Y:S01]  /*d7a0*/  HMMA.16816.F32.BF16 R64, R68, R74, R64 ;  /* 0x0000004a4440723c */ /* 0x000fe20000041840 */
[----:B------:R-:W1:Y:S07]  /*d7b0*/  LDSM.16.MT88.4 R68, [R210+0x5900] ;  /* 0x00590000d244783b */ /* 0x000e6e0000004200 */
[C---:B------:R-:W-:Y:S01]  /*d7c0*/  HMMA.16816.F32.BF16 R112, R124.reuse, R108, R4 ;  /* 0x0000006c7c70723c */ /* 0x040fe20000041804 */
[----:B------:R-:W2:Y:S07]  /*d7d0*/  LDSM.16.MT88.4 R4, [R209+0x5900] ;  /* 0x00590000d104783b */ /* 0x000eae0000004200 */
[C---:B------:R-:W-:Y:S01]  /*d7e0*/  HMMA.16816.F32.BF16 R108, R124.reuse, R110, R8 ;  /* 0x0000006e7c6c723c */ /* 0x040fe20000041808 */
[----:B------:R-:W5:Y:S07]  /*d7f0*/  LDSM.16.MT88.4 R8, [R208+0x5900] ;  /* 0x00590000d008783b */ /* 0x000f6e0000004200 */
[C---:B------:R-:W-:Y:S07]  /*d800*/  HMMA.16816.F32.BF16 R104, R124.reuse, R100, R12 ;  /* 0x000000647c68723c */ /* 0x040fee000004180c */
[----:B------:R-:W-:Y:S01]  /*d810*/  FADD.FTZ R13, R149, R138 ;  /* 0x0000008a950d7221 */ /* 0x000fe20000010000 */
[C---:B------:R-:W-:Y:S04]  /*d820*/  HMMA.16816.F32.BF16 R100, R124.reuse, R102, R16 ;  /* 0x000000667c64723c */ /* 0x040fe80000041810 */
[----:B------:R-:W-:Y:S04]  /*d830*/  FADD.FTZ R13, R150, R13 ;  /* 0x0000000d960d7221 */ /* 0x000fe80000010000 */
[C---:B------:R-:W-:Y:S04]  /*d840*/  HMMA.16816.F32.BF16 R96, R124.reuse, R92, R20 ;  /* 0x0000005c7c60723c */ /* 0x040fe80000041814 */
[----:B------:R-:W-:Y:S04]  /*d850*/  FADD.FTZ R2, R158, R13 ;  /* 0x0000000d9e027221 */ /* 0x000fe80000010000 */
[C---:B------:R-:W-:Y:S04]  /*d860*/  HMMA.16816.F32.BF16 R92, R124.reuse, R94, R24 ;  /* 0x0000005e7c5c723c */ /* 0x040fe80000041818 */
[----:B------:R-:W-:Y:S04]  /*d870*/  FADD.FTZ R2, R161, R2 ;  /* 0x00000002a1027221 */ /* 0x000fe80000010000 */
[C---:B----4-:R-:W-:Y:S04]  /*d880*/  HMMA.16816.F32.BF16 R88, R124.reuse, R84, R28 ;  /* 0x000000547c58723c */ /* 0x050fe8000004181c */
[----:B------:R-:W-:Y:S04]  /*d890*/  FADD.FTZ R165, R165, R2 ;  /* 0x00000002a5a57221 */ /* 0x000fe80000010000 */
[C---:B------:R-:W-:Y:S04]  /*d8a0*/  HMMA.16816.F32.BF16 R84, R124.reuse, R86, R32 ;  /* 0x000000567c54723c */ /* 0x040fe80000041820 */
[----:B------:R-:W-:Y:S04]  /*d8b0*/  FADD.FTZ R166, R166, R165 ;  /* 0x000000a5a6a67221 */ /* 0x000fe80000010000 */
[C---:B---3--:R-:W-:Y:S04]  /*d8c0*/  HMMA.16816.F32.BF16 R80, R124.reuse, R76, R36 ;  /* 0x0000004c7c50723c */ /* 0x048fe80000041824 */
[----:B------:R-:W-:Y:S04]  /*d8d0*/  FADD.FTZ R237, R237, R166 ;  /* 0x000000a6eded7221 */ /* 0x000fe80000010000 */
[C---:B------:R-:W-:Y:S04]  /*d8e0*/  HMMA.16816.F32.BF16 R76, R124.reuse, R78, R40 ;  /* 0x0000004e7c4c723c */ /* 0x040fe80000041828 */
[----:B------:R-:W-:Y:S04]  /*d8f0*/  FADD.FTZ R242, R242, R237 ;  /* 0x000000edf2f27221 */ /* 0x000fe80000010000 */
[C---:B-1----:R-:W-:Y:S04]  /*d900*/  HMMA.16816.F32.BF16 R72, R124.reuse, R68, R44 ;  /* 0x000000447c48723c */ /* 0x042fe8000004182c */
[----:B------:R-:W-:Y:S04]  /*d910*/  FADD.FTZ R169, R169, R242 ;  /* 0x000000f2a9a97221 */ /* 0x000fe80000010000 */
[C---:B------:R-:W-:Y:S04]  /*d920*/  HMMA.16816.F32.BF16 R68, R124.reuse, R70, R48 ;  /* 0x000000467c44723c */ /* 0x040fe80000041830 */
[----:B------:R-:W-:Y:S04]  /*d930*/  FADD.FTZ R240, R240, R169 ;  /* 0x000000a9f0f07221 */ /* 0x000fe80000010000 */
[C---:B--2---:R-:W-:Y:S04]  /*d940*/  HMMA.16816.F32.BF16 R52, R124.reuse, R4, R52 ;  /* 0x000000047c34723c */ /* 0x044fe80000041834 */
[----:B------:R-:W-:Y:S04]  /*d950*/  FADD.FTZ R157, R157, R240 ;  /* 0x000000f09d9d7221 */ /* 0x000fe80000010000 */
[C---:B------:R-:W-:Y:S04]  /*d960*/  HMMA.16816.F32.BF16 R56, R124.reuse, R6, R56 ;  /* 0x000000067c38723c */ /* 0x040fe80000041838 */
[----:B------:R-:W-:Y:S04]  /*d970*/  FADD.FTZ R160, R160, R157 ;  /* 0x0000009da0a07221 */ /* 0x000fe80000010000 */
[C---:B-----5:R-:W-:Y:S04]  /*d980*/  HMMA.16816.F32.BF16 R60, R124.reuse, R8, R60 ;  /* 0x000000087c3c723c */ /* 0x060fe8000004183c */
[----:B------:R-:W-:Y:S04]  /*d990*/  FADD.FTZ R153, R153, R160 ;  /* 0x000000a099997221 */ /* 0x000fe80000010000 */
[----:B------:R-:W-:Y:S01]  /*d9a0*/  FADD.FTZ R156, R156, R153 ;  /* 0x000000999c9c7221 */ /* 0x000fe20000010000 */
[----:B------:R-:W-:Y:S03]  /*d9b0*/  HMMA.16816.F32.BF16 R64, R124, R10, R64 ;  /* 0x0000000a7c40723c */ /* 0x000fe60000041840 */
[----:B------:R-:W-:Y:S04]  /*d9c0*/  FADD.FTZ R141, R141, R156 ;  /* 0x0000009c8d8d7221 */ /* 0x000fe80000010000 */
[----:B------:R-:W-:Y:S05]  /*d9d0*/  FADD.FTZ R141, R148, R141 ;  /* 0x0000008d948d7221 */ /* 0x000fea0000010000 */
[----:B------:R-:W-:Y:S04]  /*d9e0*/  FADD.FTZ R118, R118, R141 ;  /* 0x0000008d76767221 */ /* 0x000fe80000010000 */
[----:B------:R-:W-:Y:S01]  /*d9f0*/  FADD.FTZ R227, R117, R118 ;  /* 0x0000007675e37221 */ /* 0x000fe20000010000 */
[----:B------:R-:W-:-:S05]  /*da00*/  @P0 BRA `(.L_x_196) ;  /* 0xffffceb000000947 */ /* 0x000fca000383ffff */
.L_x_193:
[----:B------:R-:W-:-:S13]  /*da10*/  ISETP.GE.AND P0, PT, R168, UR6, PT ;  /* 0x00000006a8007c0c */ /* 0x000fda000bf06270 */
[----:B------:R-:W-:Y:S05]  /*da20*/  @!P0 BRA `(.L_x_197) ;  /* 0x0000450000008947 */ /* 0x000fea0003800000 */
[----:B------:R-:W-:Y:S01]  /*da30*/  SHF.R.S32.HI R169, RZ, 0x1f, R230 ;  /* 0x0000001fffa97819 */ /* 0x000fe200000114e6 */
[----:B------:R-:W-:Y:S01]  /*da40*/  IMAD.MOV.U32 R2, RZ, RZ, R116 ;  /* 0x000000ffff027224 */ /* 0x000fe200078e0074 */
[C---:B------:R-:W-:Y:S01]  /*da50*/  SHF.L.U64.HI R232, R229.reuse, 0x1, R232 ;  /* 0x00000001e5e87819 */ /* 0x040fe200000102e8 */
[----:B------:R-:W-:Y:S01]  /*da60*/  IMAD.MOV.U32 R3, RZ, RZ, R0 ;  /* 0x000000ffff037224 */ /* 0x000fe200078e0000 */
[C---:B------:R-:W-:Y:S01]  /*da70*/  SHF.L.U64.HI R169, R230.reuse, 0x1, R169 ;  /* 0x00000001e6a97819 */ /* 0x040fe200000102a9 */
[----:B------:R-:W-:Y:S01]  /*da80*/  IMAD.SHL.U32 R229, R229, 0x2, RZ ;  /* 0x00000002e5e57824 */ /* 0x000fe200078e00ff */
[----:B------:R-:W-:Y:S02]  /*da90*/  SHF.L.U32 R230, R230, 0x1, RZ ;  /* 0x00000001e6e67819 */ /* 0x000fe400000006ff */
.L_x_207:
[----:B------:R-:W-:Y:S04]  /*daa0*/  DEPBAR.LE SB0, 0x0 ;  /* 0x000080000000791a */ /* 0x000fe80000000000 */
[----:B------:R-:W-:Y:S01]  /*dab0*/  BAR.SYNC.DEFER_BLOCKING 0x0 ;  /* 0x0000000000007b1d */ /* 0x000fe20000010000 */
[----:B------:R-:W-:Y:S01]  /*dac0*/  SHF.R.S32.HI R21, RZ, 0x1f, R216 ;  /* 0x0000001fff157819 */ /* 0x000fe200000114d8 */
[C---:B------:R-:W-:Y:S01]  /*dad0*/  IMAD.WIDE.U32 R30, R216.reuse, c[0x0][0x208], RZ ;  /* 0x00008200d81e7a25 */ /* 0x040fe200078e00ff */
[----:B------:R-:W-:Y:S03]  /*dae0*/  SHF.R.S32.HI R29, RZ, 0x1f, R215 ;  /* 0x0000001fff1d7819 */ /* 0x000fe600000114d7 */
[----:B------:R-:W-:Y:S02]  /*daf0*/  IMAD R21, R21, c[0x0][0x208], RZ ;  /* 0x0000820015157a24 */ /* 0x000fe400078e02ff */
[----:B------:R-:W-:Y:S02]  /*db00*/  IMAD R29, R29, c[0x0][0x218], RZ ;  /* 0x000086001d1d7a24 */ /* 0x000fe400078e02ff */
[----:B------:R-:W-:Y:S02]  /*db10*/  IMAD R21, R216, c[0x0][0x20c], R21 ;  /* 0x00008300d8157a24 */ /* 0x000fe400078e0215 */
[----:B------:R-:W-:Y:S03]  /*db20*/  IMAD R29, R215, c[0x0][0x21c], R29 ;  /* 0x00008700d71d7a24 */ /* 0x000fe600078e021d */
[----:B------:R-:W-:Y:S05]  /*db30*/  IADD3 R31, R31, R21, RZ ;  /* 0x000000151f1f7210 */ /* 0x000fea0007ffe0ff */
[----:B------:R-:W-:Y:S01]  /*db40*/  IMAD.WIDE.U32 R30, R215, c[0x0][0x218], R30 ;  /* 0x00008600d71e7a25 */ /* 0x000fe200078e001e */
[----:B------:R-:W1:Y:S04]  /*db50*/  LDSM.16.M88.4 R8, [R214+0x8100] ;  /* 0x00810000d608783b */ /* 0x000e680000000200 */
[----:B------:R-:W-:Y:S04]  /*db60*/  IADD3 R0, P0, R30, UR38, RZ ;  /* 0x000000261e007c10 */ /* 0x000fe8000ff1e0ff */
[----:B------:R-:W-:Y:S02]  /*db70*/  IADD3.X R29, R31, UR10, R29, P0, !PT ;  /* 0x0000000a1f1d7c10 */ /* 0x000fe400087fe41d */
[C---:B------:R-:W-:Y:S01]  /*db80*/  LEA R45, P0, R0.reuse, c[0x0][0x1f8], 0x1 ;  /* 0x00007e00002d7a11 */ /* 0x040fe200078008ff */
[----:B------:R-:W2:Y:S03]  /*db90*/  LDSM.16.M88.4 R16, [R214+0x8900] ;  /* 0x00890000d610783b */ /* 0x000ea60000000200 */
[----:B------:R-:W-:Y:S05]  /*dba0*/  LEA.HI.X R152, R0, c[0x0][0x1fc], R29, 0x1, P0 ;  /* 0x00007f0000987a11 */ /* 0x000fea00000f0c1d */
[----:B------:R-:W3:Y:S08]  /*dbb0*/  LDSM.16.M88.4 R24, [R214+0x9100] ;  /* 0x00910000d618783b */ /* 0x000ef00000000200 */
[----:B------:R-:W4:Y:S08]  /*dbc0*/  LDSM.16.M88.4 R32, [R214+0x9900] ;  /* 0x00990000d620783b */ /* 0x000f300000000200 */
[----:B------:R-:W5:Y:S01]  /*dbd0*/  LDSM.16.M88.4 R40, [R214+0xa100] ;  /* 0x00a10000d628783b */ /* 0x000f620000000200 */
[C---:B-1----:R-:W-:Y:S07]  /*dbe0*/  HMMA.16816.F32.BF16 R4, R120.reuse, R8, RZ ;  /* 0x000000087804723c */ /* 0x042fee00000418ff */
[----:B------:R-:W-:Y:S01]  /*dbf0*/  LDSM.16.M88.4 R48, [R214+0xa900] ;  /* 0x00a90000d630783b */ /* 0x000fe20000000200 */
[C---:B------:R-:W-:Y:S07]  /*dc00*/  HMMA.16816.F32.BF16 R8, R120.reuse, R10, RZ ;  /* 0x0000000a7808723c */ /* 0x040fee00000418ff */
[----:B------:R-:W-:Y:S01]  /*dc10*/  LDSM.16.M88.4 R116, [R213] ;  /* 0x00000000d574783b */ /* 0x000fe20000000200 */
[C---:B--2---:R-:W-:Y:S07]  /*dc20*/  HMMA.16816.F32.BF16 R12, R120.reuse, R16, RZ ;  /* 0x00000010780c723c */ /* 0x044fee00000418ff */
[----:B------:R-:W-:Y:S01]  /*dc30*/  LDSM.16.M88.4 R124, [R207] ;  /* 0x00000000cf7c783b */ /* 0x000fe20000000200 */
[C---:B------:R-:W-:Y:S07]  /*dc40*/  HMMA.16816.F32.BF16 R16, R120.reuse, R18, RZ ;  /* 0x000000127810723c */ /* 0x040fee00000418ff */
[----:B------:R-:W-:Y:S01]  /*dc50*/  LDSM.16.M88.4 R128, [R206] ;  /* 0x00000000ce80783b */ /* 0x000fe20000000200 */
[C---:B---3--:R-:W-:Y:S07]  /*dc60*/  HMMA.16816.F32.BF16 R20, R120.reuse, R24, RZ ;  /* 0x000000187814723c */ /* 0x048fee00000418ff */
[----:B------:R-:W-:Y:S01]  /*dc70*/  LDSM.16.M88.4 R132, [R205] ;  /* 0x00000000cd84783b */ /* 0x000fe20000000200 */
[C---:B------:R-:W-:Y:S07]  /*dc80*/  HMMA.16816.F32.BF16 R24, R120.reuse, R26, RZ ;  /* 0x0000001a7818723c */ /* 0x040fee00000418ff */
[----:B------:R-:W-:Y:S01]  /*dc90*/  LDSM.16.M88.4 R136, [R204] ;  /* 0x00000000cc88783b */ /* 0x000fe20000000200 */
[C---:B----4-:R-:W-:Y:S07]  /*dca0*/  HMMA.16816.F32.BF16 R28, R120.reuse, R32, RZ ;  /* 0x00000020781c723c */ /* 0x050fee00000418ff */
[----:B------:R-:W1:Y:S01]  /*dcb0*/  SHFL.IDX PT, R154, R45, RZ, 0x181f ;  /* 0x00181fff2d9a7589 */ /* 0x000e6200000e0000 */
[C---:B------:R-:W-:Y:S07]  /*dcc0*/  HMMA.16816.F32.BF16 R32, R120.reuse, R34, RZ ;  /* 0x000000227820723c */ /* 0x040fee00000418ff */
[----:B------:R-:W2:Y:S01]  /*dcd0*/  SHFL.IDX PT, R44, R152, RZ, 0x181f ;  /* 0x00181fff982c7589 */ /* 0x000ea200000e0000 */
[C---:B-----5:R-:W-:Y:S07]  /*dce0*/  HMMA.16816.F32.BF16 R36, R120.reuse, R40, RZ ;  /* 0x000000287824723c */ /* 0x060fee00000418ff */
[----:B------:R-:W3:Y:S01]  /*dcf0*/  SHFL.IDX PT, R148, R45, 0x2, 0x181f ;  /* 0x00581f002d947f89 */ /* 0x000ee200000e0000 */
[C---:B------:R-:W-:Y:S07]  /*dd00*/  HMMA.16816.F32.BF16 R40, R120.reuse, R42, RZ ;  /* 0x0000002a7828723c */ /* 0x040fee00000418ff */
[----:B------:R4:W-:Y:S01]  /*dd10*/  SHFL.IDX PT, R160, R45, 0x1, 0x181f ;  /* 0x00381f002da07f89 */ /* 0x0009e200000e0000 */
[C---:B-1----:R-:W-:Y:S04]  /*dd20*/  IADD3 R150, P2, R154.reuse, R230, RZ ;  /* 0x000000e69a967210 */ /* 0x042fe80007f5e0ff */
[----:B------:R-:W-:Y:S02]  /*dd30*/  IADD3 R154, P0, R154, R229, RZ ;  /* 0x000000e59a9a7210 */ /* 0x000fe40007f1e0ff */
[CC--:B--2---:R-:W-:Y:S01]  /*dd40*/  IADD3.X R151, R44.reuse, R169.reuse, RZ, P2, !PT ;  /* 0x000000a92c977210 */ /* 0x0c4fe200017fe4ff */
[----:B------:R-:W1:Y:S01]  /*dd50*/  SHFL.IDX PT, R149, R152, 0x2, 0x181f ;  /* 0x00581f0098957f89 */ /* 0x000e6200000e0000 */
[----:B------:R-:W-:Y:S02]  /*dd60*/  IADD3.X R155, R44, R232, RZ, P0, !PT ;  /* 0x000000e82c9b7210 */ /* 0x000fe400007fe4ff */
[-C--:B---3--:R-:W-:Y:S05]  /*dd70*/  IADD3 R162, P2, R148, R230.reuse, RZ ;  /* 0x000000e694a27210 */ /* 0x088fea0007f5e0ff */
[----:B------:R-:W-:Y:S01]  /*dd80*/  LDSM.16.M88.4 R140, [R203] ;  /* 0x00000000cb8c783b */ /* 0x000fe20000000200 */
[C---:B----4-:R-:W-:Y:S07]  /*dd90*/  HMMA.16816.F32.BF16 R44, R120.reuse, R48, RZ ;  /* 0x00000030782c723c */ /* 0x050fee00000418ff */
[----:B------:R-:W-:Y:S01]  /*dda0*/  @!PT LDS RZ, [RZ] ;  /* 0x00000000fffff984 */ /* 0x000fe20000000800 */
[----:B------:R-:W-:Y:S01]  /*ddb0*/  @!PT LDS RZ, [RZ] ;  /* 0x00000000fffff984 */ /* 0x000fe20000000800 */
[----:B------:R-:W-:Y:S01]  /*ddc0*/  @!PT LDS RZ, [RZ] ;  /* 0x00000000fffff984 */ /* 0x000fe20000000800 */
[----:B------:R2:W-:Y:S01]  /*ddd0*/  LDGSTS.E.BYPASS.LTC128B.128 [R225], [R150.64], !P5 ;  /* 0x0000000096e17fae */ /* 0x0005e2000e901d6a */
[----:B------:R-:W-:Y:S07]  /*dde0*/  HMMA.16816.F32.BF16 R48, R120, R50, RZ ;  /* 0x000000327830723c */ /* 0x000fee00000418ff */
[----:B------:R3:W4:Y:S01]  /*ddf0*/  SHFL.IDX PT, R0, R152, 0x1, 0x181f ;  /* 0x00381f0098007f89 */ /* 0x00072200000e0000 */
[C---:B-1----:R-:W-:Y:S01]  /*de00*/  IADD3.X R163, R149.reuse, R169, RZ, P2, !PT ;  /* 0x000000a995a37210 */ /* 0x042fe200017fe4ff */
[C---:B------:R-:W-:Y:S06]  /*de10*/  HMMA.16816.F32.BF16 R4, R144.reuse, R116, R4 ;  /* 0x000000749004723c */ /* 0x040fec0000041804 */
[----:B------:R1:W-:Y:S02]  /*de20*/  LDGSTS.E.BYPASS.LTC128B.128 [R224], [R154.64], !P4 ;  /* 0x000000009ae07fae */ /* 0x0003e4000e101d6a */
[C---:B------:R-:W-:Y:S08]  /*de30*/  HMMA.16816.F32.BF16 R8, R144.reuse, R118, R8 ;  /* 0x000000769008723c */ /* 0x040ff00000041808 */
[C---:B------:R-:W-:Y:S04]  /*de40*/  HMMA.16816.F32.BF16 R12, R144.reuse, R124, R12 ;  /* 0x0000007c900c723c */ /* 0x040fe8000004180c */
[C---:B---3--:R-:W-:Y:S02]  /*de50*/  IADD3 R152, P0, R160.reuse, R230, RZ ;  /* 0x000000e6a0987210 */ /* 0x048fe40007f1e0ff */
[----:B------:R-:W-:Y:S02]  /*de60*/  IADD3 R160, P6, R160, R229, RZ ;  /* 0x000000e5a0a07210 */ /* 0x000fe40007fde0ff */
[C---:B------:R-:W-:Y:S04]  /*de70*/  HMMA.16816.F32.BF16 R16, R144.reuse, R126, R16 ;  /* 0x0000007e9010723c */ /* 0x040fe80000041810 */
[C---:B----4-:R-:W-:Y:S02]  /*de80*/  IADD3.X R153, R0.reuse, R169, RZ, P0, !PT ;  /* 0x000000a900997210 */ /* 0x050fe400007fe4ff */
[-C--:B------:R-:W-:Y:S02]  /*de90*/  IADD3.X R161, R0, R232.reuse, RZ, P6, !PT ;  /* 0x000000e800a17210 */ /* 0x080fe400037fe4ff */
[C---:B------:R-:W-:Y:S01]  /*dea0*/  HMMA.16816.F32.BF16 R20, R144.reuse, R128, R20 ;  /* 0x000000809014723c */ /* 0x040fe20000041814 */
[----:B------:R1:W-:Y:S03]  /*deb0*/  LDGSTS.E.BYPASS.LTC128B.128 [R223], [R152.64], !P5 ;  /* 0x0000000098df7fae */ /* 0x0003e6000e901d6a */
[----:B------:R-:W-:Y:S04]  /*dec0*/  IADD3 R164, P0, R148, R229, RZ ;  /* 0x000000e594a47210 */ /* 0x000fe80007f1e0ff */
[C---:B------:R-:W-:Y:S01]  /*ded0*/  HMMA.16816.F32.BF16 R24, R144.reuse, R130, R24 ;  /* 0x000000829018723c */ /* 0x040fe20000041818 */
[----:B------:R3:W-:Y:S03]  /*dee0*/  LDGSTS.E.BYPASS.LTC128B.128 [R222], [R160.64], !P4 ;  /* 0x00000000a0de7fae */ /* 0x0007e6000e101d6a */
[----:B------:R-:W-:Y:S02]  /*def0*/  IADD3.X R165, R149, R232, RZ, P0, !PT ;  /* 0x000000e895a57210 */ /* 0x000fe400007fe4ff */
[----:B------:R-:W-:Y:S02]  /*df00*/  ISETP.GT.AND P0, PT, R168, UR6, PT ;  /* 0x00000006a8007c0c */ /* 0x000fe4000bf04270 */
[C---:B------:R-:W-:Y:S01]  /*df10*/  HMMA.16816.F32.BF16 R28, R144.reuse, R132, R28 ;  /* 0x00000084901c723c */ /* 0x040fe2000004181c */
[----:B------:R3:W-:Y:S07]  /*df20*/  LDGSTS.E.BYPASS.LTC128B.128 [R225+0x2000], [R162.64], !P5 ;  /* 0x02000000a2e17fae */ /* 0x0007ee000e901d6a */
[C---:B------:R-:W-:Y:S01]  /*df30*/  HMMA.16816.F32.BF16 R32, R144.reuse, R134, R32 ;  /* 0x000000869020723c */ /* 0x040fe20000041820 */
[----:B------:R4:W-:Y:S07]  /*df40*/  LDGSTS.E.BYPASS.LTC128B.128 [R225+0x5000], [R164.64], !P4 ;  /* 0x05000000a4e17fae */ /* 0x0009ee000e101d6a */
[C---:B------:R-:W-:Y:S01]  /*df50*/  HMMA.16816.F32.BF16 R36, R144.reuse, R136, R36 ;  /* 0x000000889024723c */ /* 0x040fe20000041824 */
[----:B--2---:R-:W2:Y:S07]  /*df60*/  LDSM.16.M88.4 R148, [R211+0x8100] ;  /* 0x00810000d394783b */ /* 0x004eae0000000200 */
[C---:B------:R-:W-:Y:S01]  /*df70*/  HMMA.16816.F32.BF16 R40, R144.reuse, R138, R40 ;  /* 0x0000008a9028723c */ /* 0x040fe20000041828 */
[----:B------:R-:W5:Y:S07]  /*df80*/  LDSM.16.M88.4 R116, [R211+0x8900] ;  /* 0x00890000d374783b */ /* 0x000f6e0000000200 */
[C---:B------:R-:W-:Y:S01]  /*df90*/  HMMA.16816.F32.BF16 R44, R144.reuse, R140, R44 ;  /* 0x0000008c902c723c */ /* 0x040fe2000004182c */
[----:B------:R-:W0:Y:S07]  /*dfa0*/  LDGDEPBAR ;  /* 0x00000000000079af */ /* 0x000e2e0000000000 */
[----:B------:R-:W-:Y:S01]  /*dfb0*/  HMMA.16816.F32.BF16 R48, R144, R142, R48 ;  /* 0x0000008e9030723c */ /* 0x000fe20000041830 */
[----:B------:R-:W4:Y:S08]  /*dfc0*/  LDSM.16.M88.4 R124, [R211+0x9100] ;  /* 0x00910000d37c783b */ /* 0x000f300000000200 */
[----:B-1----:R-:W1:Y:S01]  /*dfd0*/  LDSM.16.M88.4 R152, [R211+0x9900] ;  /* 0x00990000d398783b */ /* 0x002e620000000200 */
[C---:B--2---:R-:W-:Y:S07]  /*dfe0*/  HMMA.16816.F32.BF16 R4, R172.reuse, R148, R4 ;  /* 0x00000094ac04723c */ /* 0x044fee0000041804 */
[----:B------:R-:W2:Y:S01]  /*dff0*/  LDSM.16.M88.4 R156, [R211+0xa100] ;  /* 0x00a10000d39c783b */ /* 0x000ea20000000200 */
[C---:B------:R-:W-:Y:S07]  /*e000*/  HMMA.16816.F32.BF16 R8, R172.reuse, R150, R8 ;  /* 0x00000096ac08723c */ /* 0x040fee0000041808 */
[----:B---3--:R-:W3:Y:S01]  /*e010*/  LDSM.16.M88.4 R160, [R211+0xa900] ;  /* 0x00a90000d3a0783b */ /* 0x008ee20000000200 */
[C---:B-----5:R-:W-:Y:S07]  /*e020*/  HMMA.16816.F32.BF16 R12, R172.reuse, R116, R12 ;  /* 0x00000074ac0c723c */ /* 0x060fee000004180c */
[----:B------:R-:W5:Y:S01]  /*e030*/  LDSM.16.M88.4 R128, [R202] ;  /* 0x00000000ca80783b */ /* 0x000f620000000200 */
[C---:B------:R-:W-:Y:S07]  /*e040*/  HMMA.16816.F32.BF16 R16, R172.reuse, R118, R16 ;  /* 0x00000076ac10723c */ /* 0x040fee0000041810 */
[----:B------:R-:W3:Y:S01]  /*e050*/  LDSM.16.M88.4 R132, [R202+0x800] ;  /* 0x00080000ca84783b */ /* 0x000ee20000000200 */
[C---:B----4-:R-:W-:Y:S07]  /*e060*/  HMMA.16816.F32.BF16 R20, R172.reuse, R124, R20 ;  /* 0x0000007cac14723c */ /* 0x050fee0000041814 */
[----:B------:R-:W4:Y:S01]  /*e070*/  LDSM.16.M88.4 R136, [R202+0x1000] ;  /* 0x00100000ca88783b */ /* 0x000f220000000200 */
[C---:B------:R-:W-:Y:S07]  /*e080*/  HMMA.16816.F32.BF16 R24, R172.reuse, R126, R24 ;  /* 0x0000007eac18723c */ /* 0x040fee0000041818 */
[----:B------:R-:W4:Y:S01]  /*e090*/  LDSM.16.M88.4 R140, [R202+0x1800] ;  /* 0x00180000ca8c783b */ /* 0x000f220000000200 */
[C---:B-1----:R-:W-:Y:S07]  /*e0a0*/  HMMA.16816.F32.BF16 R28, R172.reuse, R152, R28 ;  /* 0x00000098ac1c723c */ /* 0x042fee000004181c */
[----:B------:R-:W1:Y:S01]  /*e0b0*/  LDSM.16.M88.4 R148, [R202+0x2000] ;  /* 0x00200000ca94783b */ /* 0x000e620000000200 */
[C---:B------:R-:W-:Y:S07]  /*e0c0*/  HMMA.16816.F32.BF16 R32, R172.reuse, R154, R32 ;  /* 0x0000009aac20723c */ /* 0x040fee0000041820 */
[----:B------:R-:W1:Y:S01]  /*e0d0*/  LDSM.16.M88.4 R116, [R202+0x2800] ;  /* 0x00280000ca74783b */ /* 0x000e620000000200 */
[C---:B--2---:R-:W-:Y:S07]  /*e0e0*/  HMMA.16816.F32.BF16 R36, R172.reuse, R156, R36 ;  /* 0x0000009cac24723c */ /* 0x044fee0000041824 */
[----:B------:R-:W2:Y:S01]  /*e0f0*/  LDSM.16.M88.4 R124, [R214+0xb100] ;  /* 0x00b10000d67c783b */ /* 0x000ea20000000200 */
[C---:B------:R-:W-:Y:S07]  /*e100*/  HMMA.16816.F32.BF16 R40, R172.reuse, R158, R40 ;  /* 0x0000009eac28723c */ /* 0x040fee0000041828 */
[----:B------:R-:W1:Y:S01]  /*e110*/  LDSM.16.M88.4 R152, [R214+0xb900] ;  /* 0x00b90000d698783b */ /* 0x000e620000000200 */
[C---:B---3--:R-:W-:Y:S07]  /*e120*/  HMMA.16816.F32.BF16 R44, R172.reuse, R160, R44 ;  /* 0x000000a0ac2c723c */ /* 0x048fee000004182c */
[----:B------:R-:W3:Y:S01]  /*e130*/  LDSM.16.M88.4 R156, [R214+0xc100] ;  /* 0x00c10000d69c783b */ /* 0x000ee20000000200 */
[----:B------:R-:W-:Y:S07]  /*e140*/  HMMA.16816.F32.BF16 R48, R172, R162, R48 ;  /* 0x000000a2ac30723c */ /* 0x000fee0000041830 */
[----:B------:R-:W1:Y:S01]  /*e150*/  LDSM.16.M88.4 R160, [R214+0xc900] ;  /* 0x00c90000d6a0783b */ /* 0x000e620000000200 */
[C---:B-----5:R-:W-:Y:S07]  /*e160*/  HMMA.16816.F32.BF16 R4, R176.reuse, R128, R4 ;  /* 0x00000080b004723c */ /* 0x060fee0000041804 */
[----:B------:R-:W-:Y:S01]  /*e170*/  LDSM.16.M88.4 R164, [R211+0xd900] ;  /* 0x00d90000d3a4783b */ /* 0x000fe20000000200 */
[C---:B------:R-:W-:Y:S07]  /*e180*/  HMMA.16816.F32.BF16 R8, R176.reuse, R130, R8 ;  /* 0x00000082b008723c */ /* 0x040fee0000041808 */
[----:B------:R-:W5:Y:S01]  /*e190*/  LDSM.16.M88.4 R128, [R214+0xd100] ;  /* 0x00d10000d680783b */ /* 0x000f620000000200 */
[C---:B------:R-:W-:Y:S08]  /*e1a0*/  HMMA.16816.F32.BF16 R12, R176.reuse, R132, R12 ;  /* 0x00000084b00c723c */ /* 0x040ff0000004180c */
[C---:B------:R-:W-:Y:S01]  /*e1b0*/  HMMA.16816.F32.BF16 R16, R176.reuse, R134, R16 ;  /* 0x00000086b010723c */ /* 0x040fe20000041810 */
[----:B------:R-:W2:Y:S07]  /*e1c0*/  LDSM.16.M88.4 R132, [R214+0xd900] ;  /* 0x00d90000d684783b */ /* 0x000eae0000000200 */
[C---:B----4-:R-:W-:Y:S08]  /*e1d0*/  HMMA.16816.F32.BF16 R20, R176.reuse, R136, R20 ;  /* 0x00000088b014723c */ /* 0x050ff00000041814 */
[C---:B------:R-:W-:Y:S01]  /*e1e0*/  HMMA.16816.F32.BF16 R24, R176.reuse, R138, R24 ;  /* 0x0000008ab018723c */ /* 0x040fe20000041818 */
[----:B------:R-:W4:Y:S07]  /*e1f0*/  LDSM.16.M88.4 R136, [R201] ;  /* 0x00000000c988783b */ /* 0x000f2e0000000200 */
[C---:B------:R-:W-:Y:S08]  /*e200*/  HMMA.16816.F32.BF16 R28, R176.reuse, R140, R28 ;  /* 0x0000008cb01c723c */ /* 0x040ff0000004181c */
[C---:B------:R-:W-:Y:S01]  /*e210*/  HMMA.16816.F32.BF16 R32, R176.reuse, R142, R32 ;  /* 0x0000008eb020723c */ /* 0x040fe20000041820 */
[----:B------:R-:W3:Y:S07]  /*e220*/  LDSM.16.M88.4 R140, [R200] ;  /* 0x00000000c88c783b */ /* 0x000eee0000000200 */
[C---:B-1----:R-:W-:Y:S08]  /*e230*/  HMMA.16816.F32.BF16 R36, R176.reuse, R148, R36 ;  /* 0x00000094b024723c */ /* 0x042ff00000041824 */
[C---:B------:R-:W-:Y:S01]  /*e240*/  HMMA.16816.F32.BF16 R40, R176.reuse, R150, R40 ;  /* 0x00000096b028723c */ /* 0x040fe20000041828 */
[----:B------:R-:W-:Y:S07]  /*e250*/  LDSM.16.M88.4 R148, [R197] ;  /* 0x00000000c594783b */ /* 0x000fee0000000200 */
[C---:B------:R-:W-:Y:S08]  /*e260*/  HMMA.16816.F32.BF16 R44, R176.reuse, R116, R44 ;  /* 0x00000074b02c723c */ /* 0x040ff0000004182c */
[----:B------:R-:W-:Y:S01]  /*e270*/  HMMA.16816.F32.BF16 R48, R176, R118, R48 ;  /* 0x00000076b030723c */ /* 0x000fe20000041830 */
[----:B------:R-:W1:Y:S07]  /*e280*/  LDSM.16.M88.4 R116, [R199] ;  /* 0x00000000c774783b */ /* 0x000e6e0000000200 */
[C---:B--2---:R-:W-:Y:S08]  /*e290*/  HMMA.16816.F32.BF16 R4, R180.reuse, R124, R4 ;  /* 0x0000007cb404723c */ /* 0x044ff00000041804 */
[C---:B------:R-:W-:Y:S01]  /*e2a0*/  HMMA.16816.F32.BF16 R8, R180.reuse, R126, R8 ;  /* 0x0000007eb408723c */ /* 0x040fe20000041808 */
[----:B------:R-:W2:Y:S07]  /*e2b0*/  LDSM.16.M88.4 R124, [R198] ;  /* 0x00000000c67c783b */ /* 0x000eae0000000200 */
[C---:B------:R-:W-:Y:S08]  /*e2c0*/  HMMA.16816.F32.BF16 R12, R180.reuse, R152, R12 ;  /* 0x00000098b40c723c */ /* 0x040ff0000004180c */
[C---:B------:R-:W-:Y:S01]  /*e2d0*/  HMMA.16816.F32.BF16 R16, R180.reuse, R154, R16 ;  /* 0x0000009ab410723c */ /* 0x040fe20000041810 */
[----:B------:R-:W1:Y:S07]  /*e2e0*/  LDSM.16.M88.4 R152, [R196] ;  /* 0x00000000c498783b */ /* 0x000e6e0000000200 */
[C---:B---3--:R-:W-:Y:S08]  /*e2f0*/  HMMA.16816.F32.BF16 R20, R180.reuse, R156, R20 ;  /* 0x0000009cb414723c */ /* 0x048ff00000041814 */
[C---:B------:R-:W-:Y:S01]  /*e300*/  HMMA.16816.F32.BF16 R24, R180.reuse, R158, R24 ;  /* 0x0000009eb418723c */ /* 0x040fe20000041818 */
[----:B------:R-:W3:Y:S07]  /*e310*/  LDSM.16.M88.4 R156, [R211+0xb100] ;  /* 0x00b10000d39c783b */ /* 0x000eee0000000200 */
[C---:B------:R-:W-:Y:S08]  /*e320*/  HMMA.16816.F32.BF16 R28, R180.reuse, R160, R28 ;  /* 0x000000a0b41c723c */ /* 0x040ff0000004181c */
[C---:B------:R-:W-:Y:S01]  /*e330*/  HMMA.16816.F32.BF16 R32, R180.reuse, R162, R32 ;  /* 0x000000a2b420723c */ /* 0x040fe20000041820 */
[----:B------:R-:W-:Y:S07]  /*e340*/  LDSM.16.M88.4 R160, [R211+0xd100] ;  /* 0x00d10000d3a0783b */ /* 0x000fee0000000200 */
[C---:B-----5:R-:W-:Y:S08]  /*e350*/  HMMA.16816.F32.BF16 R36, R180.reuse, R128, R36 ;  /* 0x00000080b424723c */ /* 0x060ff00000041824 */
[C---:B------:R-:W-:Y:S01]  /*e360*/  HMMA.16816.F32.BF16 R40, R180.reuse, R130, R40 ;  /* 0x00000082b428723c */ /* 0x040fe20000041828 */
[----:B------:R-:W5:Y:S07]  /*e370*/  LDSM.16.M88.4 R128, [R211+0xb900] ;  /* 0x00b90000d380783b */ /* 0x000f6e0000000200 */
[C---:B------:R-:W-:Y:S08]  /*e380*/  HMMA.16816.F32.BF16 R44, R180.reuse, R132, R44 ;  /* 0x00000084b42c723c */ /* 0x040ff0000004182c */
[----:B------:R-:W-:Y:S01]  /*e390*/  HMMA.16816.F32.BF16 R48, R180, R134, R48 ;  /* 0x00000086b430723c */ /* 0x000fe20000041830 */
[----:B------:R-:W2:Y:S07]  /*e3a0*/  LDSM.16.M88.4 R132, [R211+0xc100] ;  /* 0x00c10000d384783b */ /* 0x000eae0000000200 */
[C---:B----4-:R-:W-:Y:S08]  /*e3b0*/  HMMA.16816.F32.BF16 R4, R184.reuse, R136, R4 ;  /* 0x00000088b804723c */ /* 0x050ff00000041804 */
[C---:B------:R-:W-:Y:S01]  /*e3c0*/  HMMA.16816.F32.BF16 R8, R184.reuse, R138, R8 ;  /* 0x0000008ab808723c */ /* 0x040fe20000041808 */
[----:B------:R-:W4:Y:S07]  /*e3d0*/  LDSM.16.M88.4 R136, [R211+0xc900] ;  /* 0x00c90000d388783b */ /* 0x000f2e0000000200 */
[C---:B------:R-:W-:Y:S08]  /*e3e0*/  HMMA.16816.F32.BF16 R12, R184.reuse, R140, R12 ;  /* 0x0000008cb80c723c */ /* 0x040ff0000004180c */
[C---:B------:R-:W-:Y:S01]  /*e3f0*/  HMMA.16816.F32.BF16 R16, R184.reuse, R142, R16 ;  /* 0x0000008eb810723c */ /* 0x040fe20000041810 */
[----:B------:R-:W3:Y:S07]  /*e400*/  LDSM.16.M88.4 R140, [R202+0x3000] ;  /* 0x00300000ca8c783b */ /* 0x000eee0000000200 */
[C---:B-1----:R-:W-:Y:S08]  /*e410*/  HMMA.16816.F32.BF16 R20, R184.reuse, R116, R20 ;  /* 0x00000074b814723c */ /* 0x042ff00000041814 */
[C---:B------:R-:W-:Y:S01]  /*e420*/  HMMA.16816.F32.BF16 R24, R184.reuse, R118, R24 ;  /* 0x00000076b818723c */ /* 0x040fe20000041818 */
[----:B------:R-:W1:Y:S07]  /*e430*/  LDSM.16.M88.4 R116, [R202+0x3800] ;  /* 0x00380000ca74783b */ /* 0x000e6e0000000200 */
[C---:B--2---:R-:W-:Y:S08]  /*e440*/  HMMA.16816.F32.BF16 R28, R184.reuse, R124, R28 ;  /* 0x0000007cb81c723c */ /* 0x044ff0000004181c */
[C---:B------:R-:W-:Y:S08]  /*e450*/  HMMA.16816.F32.BF16 R32, R184.reuse, R126, R32 ;  /* 0x0000007eb820723c */ /* 0x040ff00000041820 */
[C---:B------:R-:W-:Y:S08]  /*e460*/  HMMA.16816.F32.BF16 R36, R184.reuse, R148, R36 ;  /* 0x00000094b824723c */ /* 0x040ff00000041824 */
[C---:B------:R-:W-:Y:S08]  /*e470*/  HMMA.16816.F32.BF16 R40, R184.reuse, R150, R40 ;  /* 0x00000096b828723c */ /* 0x040ff00000041828 */
[C---:B------:R-:W-:Y:S08]  /*e480*/  HMMA.16816.F32.BF16 R44, R184.reuse, R152, R44 ;  /* 0x00000098b82c723c */ /* 0x040ff0000004182c */
[----:B------:R-:W-:Y:S08]  /*e490*/  HMMA.16816.F32.BF16 R48, R184, R154, R48 ;  /* 0x0000009ab830723c */ /* 0x000ff00000041830 */
[C---:B---3--:R-:W-:Y:S08]  /*e4a0*/  HMMA.16816.F32.BF16 R4, R188.reuse, R156, R4 ;  /* 0x0000009cbc04723c */ /* 0x048ff00000041804 */
[C---:B------:R-:W-:Y:S08]  /*e4b0*/  HMMA.16816.F32.BF16 R8, R188.reuse, R158, R8 ;  /* 0x0000009ebc08723c */ /* 0x040ff00000041808 */
[C---:B-----5:R-:W-:Y:S08]  /*e4c0*/  HMMA.16816.F32.BF16 R12, R188.reuse, R128, R12 ;  /* 0x00000080bc0c723c */ /* 0x060ff0000004180c */
[C---:B------:R-:W-:Y:S08]  /*e4d0*/  HMMA.16816.F32.BF16 R16, R188.reuse, R130, R16 ;  /* 0x00000082bc10723c */ /* 0x040ff00000041810 */
[C---:B------:R-:W-:Y:S08]  /*e4e0*/  HMMA.16816.F32.BF16 R20, R188.reuse, R132, R20 ;  /* 0x00000084bc14723c */ /* 0x040ff00000041814 */
        /* <DEDUP_REMOVED lines=10> */
[----:B------:R-:W-:Y:S01]  /*e590*/  FMUL.FTZ R0, R4, c[0x0][0x320] ;  /* 0x0000c80004007a20 */ /* 0x000fe20000410000 */
[C---:B------:R-:W-:Y:S03]  /*e5a0*/  HMMA.16816.F32.BF16 R16, R192.reuse, R118, R16 ;  /* 0x00000076c010723c */ /* 0x040fe60000041810 */
[----:B------:R-:W-:Y:S02]  /*e5b0*/  FMUL.FTZ R126, R5, c[0x0][0x320] ;  /* 0x0000c800057e7a20 */ /* 0x000fe40000410000 */
[----:B------:R-:W1:Y:S01]  /*e5c0*/  MUFU.TANH R0, R0 ;  /* 0x0000000000007308 */ /* 0x000e620000002400 */
[----:B------:R-:W-:Y:S02]  /*e5d0*/  FMUL.FTZ R124, R6, c[0x0][0x320] ;  /* 0x0000c800067c7a20 */ /* 0x000fe40000410000 */
[----:B------:R-:W-:Y:S04]  /*e5e0*/  FMUL.FTZ R9, R9, c[0x0][0x320] ;  /* 0x0000c80009097a20 */ /* 0x000fe80000410000 */
[----:B------:R-:W-:Y:S02]  /*e5f0*/  FMUL.FTZ R10, R10, c[0x0][0x320] ;  /* 0x0000c8000a0a7a20 */ /* 0x000fe40000410000 */
[----:B------:R-:W-:Y:S01]  /*e600*/  FMUL.FTZ R11, R11, c[0x0][0x320] ;  /* 0x0000c8000b0b7a20 */ /* 0x000fe20000410000 */
[----:B------:R-:W2:Y:S01]  /*e610*/  MUFU.TANH R128, R9 ;  /* 0x0000000900807308 */ /* 0x000ea20000002400 */
[----:B------:R-:W-:Y:S02]  /*e620*/  FMUL.FTZ R125, R7, c[0x0][0x320] ;  /* 0x0000c800077d7a20 */ /* 0x000fe40000410000 */
[----:B------:R-:W3:Y:S01]  /*e630*/  LDSM.16.M88.4 R4, [R202+0x4000] ;  /* 0x00400000ca04783b */ /* 0x000ee20000000200 */
[----:B------:R-:W-:Y:S02]  /*e640*/  FMUL.FTZ R127, R8, c[0x0][0x320] ;  /* 0x0000c800087f7a20 */ /* 0x000fe40000410000 */
[----:B------:R-:W-:Y:S02]  /*e650*/  FMUL.FTZ R118, R12, c[0x0][0x320] ;  /* 0x0000c8000c767a20 */ /* 0x000fe40000410000 */
[----:B------:R-:W-:Y:S02]  /*e660*/  FMUL.FTZ R12, R13, c[0x0][0x320] ;  /* 0x0000c8000d0c7a20 */ /* 0x000fe40000410000 */
[----:B------:R-:W4:Y:S01]  /*e670*/  MUFU.TANH R116, R10 ;  /* 0x0000000a00747308 */ /* 0x000f220000002400 */
        /* <DEDUP_REMOVED lines=9> */
[C---:B---3--:R-:W-:Y:S01]  /*e710*/  HMMA.16816.F32.BF16 R20, R192.reuse, R4, R20 ;  /* 0x00000004c014723c */ /* 0x048fe20000041814 */
[----:B-----5:R-:W3:Y:S08]  /*e720*/  LDSM.16.M88.4 R8, [R202+0x4800] ;  /* 0x00480000ca08783b */ /* 0x020ef00000000200 */
[----:B------:R-:W1:Y:S01]  /*e730*/  MUFU.TANH R125, R125 ;  /* 0x0000007d007d7308 */ /* 0x000e620000002400 */
[C---:B------:R-:W-:Y:S01]  /*e740*/  HMMA.16816.F32.BF16 R24, R192.reuse, R6, R24 ;  /* 0x00000006c018723c */ /* 0x040fe20000041818 */
[----:B------:R-:W5:Y:S08]  /*e750*/  LDSM.16.M88.4 R4, [R202+0x5000] ;  /* 0x00500000ca04783b */ /* 0x000f700000000200 */
[----:B------:R-:W1:Y:S05]  /*e760*/  MUFU.TANH R127, R127 ;  /* 0x0000007f007f7308 */ /* 0x000e6a0000002400 */
[----:B------:R-:W-:Y:S02]  /*e770*/  FMUL.FTZ R166, R20, c[0x0][0x320] ;  /* 0x0000c80014a67a20 */ /* 0x000fe40000410000 */
[----:B------:R-:W-:Y:S03]  /*e780*/  FMUL.FTZ R21, R21, c[0x0][0x320] ;  /* 0x0000c80015157a20 */ /* 0x000fe60000410000 */
[----:B------:R-:W1:Y:S01]  /*e790*/  MUFU.TANH R118, R118 ;  /* 0x0000007600767308 */ /* 0x000e620000002400 */
[----:B------:R-:W-:Y:S02]  /*e7a0*/  FMUL.FTZ R22, R22, c[0x0][0x320] ;  /* 0x0000c80016167a20 */ /* 0x000fe40000410000 */
[----:B------:R-:W-:Y:S02]  /*e7b0*/  FMUL.FTZ R23, R23, c[0x0][0x320] ;  /* 0x0000c80017177a20 */ /* 0x000fe40000410000 */
[----:B------:R-:W-:Y:S02]  /*e7c0*/  FMUL.FTZ R158, R24, c[0x0][0x320] ;  /* 0x0000c800189e7a20 */ /* 0x000fe40000410000 */
[----:B------:R-:W-:Y:S02]  /*e7d0*/  FMUL.FTZ R25, R25, c[0x0][0x320] ;  /* 0x0000c80019197a20 */ /* 0x000fe40000410000 */
[----:B------:R-:W-:Y:S01]  /*e7e0*/  FMUL.FTZ R26, R26, c[0x0][0x320] ;  /* 0x0000c8001a1a7a20 */ /* 0x000fe20000410000 */
[----:B------:R-:W1:Y:S01]  /*e7f0*/  MUFU.TANH R12, R12 ;  /* 0x0000000c000c7308 */ /* 0x000e620000002400 */
[----:B------:R-:W-:Y:S01]  /*e800*/  FMUL.FTZ R27, R27, c[0x0][0x320] ;  /* 0x0000c8001b1b7a20 */ /* 0x000fe20000410000 */
[C---:B---3--:R-:W-:Y:S08]  /*e810*/  HMMA.16816.F32.BF16 R28, R192.reuse, R8, R28 ;  /* 0x00000008c01c723c */ /* 0x048ff0000004181c */
[----:B------:R-:W3:Y:S01]  /*e820*/  MUFU.TANH R163, R163 ;  /* 0x000000a300a37308 */ /* 0x000ee20000002400 */
[C---:B------:R-:W-:Y:S01]  /*e830*/  HMMA.16816.F32.BF16 R32, R192.reuse, R10, R32 ;  /* 0x0000000ac020723c */ /* 0x040fe20000041820 */
[----:B------:R-:W1:Y:S01]  /*e840*/  LDSM.16.M88.4 R8, [R202+0x5800] ;  /* 0x00580000ca08783b */ /* 0x000e620000000200 */
[----:B------:R-:W-:Y:S07]  /*e850*/  DEPBAR.LE SB0, 0x0 ;  /* 0x000080000000791a */ /* 0x000fee0000000000 */
[----:B------:R1:W1:Y:S01]  /*e860*/  MUFU.TANH R151, R15 ;  /* 0x0000000f00977308 */ /* 0x0002620000002400 */
[----:B------:R-:W-:Y:S01]  /*e870*/  BAR.SYNC.DEFER_BLOCKING 0x0 ;  /* 0x0000000000007b1d */ /* 0x000fe20000010000 */
[C---:B-----5:R-:W-:Y:S05]  /*e880*/  HMMA.16816.F32.BF16 R36, R192.reuse, R4, R36 ;  /* 0x00000004c024723c */ /* 0x060fea0000041824 */
[----:B------:R-:W-:Y:S03]  /*e890*/  FMUL.FTZ R242, R28, c[0x0][0x320] ;  /* 0x0000c8001cf27a20 */ /* 0x000fe60000410000 */
[----:B------:R-:W2:Y:S01]  /*e8a0*/  MUFU.TANH R13, R13 ;  /* 0x0000000d000d7308 */ /* 0x000ea20000002400 */
[C---:B------:R-:W-:Y:S03]  /*e8b0*/  HMMA.16816.F32.BF16 R40, R192.reuse, R6, R40 ;  /* 0x00000006c028723c */ /* 0x040fe60000041828 */
[----:B------:R-:W-:Y:S02]  /*e8c0*/  FMUL.FTZ R29, R29, c[0x0][0x320] ;  /* 0x0000c8001d1d7a20 */ /* 0x000fe40000410000 */
[----:B------:R-:W-:Y:S02]  /*e8d0*/  FMUL.FTZ R240, R32, c[0x0][0x320] ;  /* 0x0000c80020f07a20 */ /* 0x000fe40000410000 */
[----:B------:R-:W-:Y:S02]  /*e8e0*/  FMUL.FTZ R30, R30, c[0x0][0x320] ;  /* 0x0000c8001e1e7a20 */ /* 0x000fe40000410000 */
[----:B------:R-:W2:Y:S03]  /*e8f0*/  MUFU.TANH R14, R14 ;  /* 0x0000000e000e7308 */ /* 0x000ea60000002400 */
[----:B------:R-:W-:Y:S02]  /*e900*/  FMUL.FTZ R31, R31, c[0x0][0x320] ;  /* 0x0000c8001f1f7a20 */ /* 0x000fe40000410000 */
[----:B------:R-:W-:Y:S02]  /*e910*/  FMUL.FTZ R33, R33, c[0x0][0x320] ;  /* 0x0000c80021217a20 */ /* 0x000fe40000410000 */
[----:B------:R-:W-:Y:S02]  /*e920*/  FMUL.FTZ R234, R36, c[0x0][0x320] ;  /* 0x0000c80024ea7a20 */ /* 0x000fe40000410000 */
[----:B------:R-:W-:Y:S01]  /*e930*/  FMUL.FTZ R34, R34, c[0x0][0x320] ;  /* 0x0000c80022227a20 */ /* 0x000fe20000410000 */
[----:B------:R2:W2:Y:S01]  /*e940*/  MUFU.TANH R153, R18 ;  /* 0x0000001200997308 */ /* 0x0004a20000002400 */
[----:B------:R-:W-:Y:S01]  /*e950*/  FMUL.FTZ R35, R35, c[0x0][0x320] ;  /* 0x0000c80023237a20 */ /* 0x000fe20000410000 */
[C---:B-1----:R-:W-:Y:S03]  /*e960*/  HMMA.16816.F32.BF16 R44, R192.reuse, R8, R44 ;  /* 0x00000008c02c723c */ /* 0x042fe6000004182c */
[----:B------:R-:W-:Y:S02]  /*e970*/  FMUL.FTZ R164, R40, c[0x0][0x320] ;  /* 0x0000c80028a47a20 */ /* 0x000fe40000410000 */
[----:B------:R-:W-:Y:S03]  /*e980*/  FMUL.FTZ R37, R37, c[0x0][0x320] ;  /* 0x0000c80025257a20 */ /* 0x000fe60000410000 */
        /* <DEDUP_REMOVED lines=55> */
[----:B------:R-:W-:Y:S01]  /*ed00*/  @!P1 LEA.HI.X.SX32 R8, R5, UR5, 0x1, P0 ;  /* 0x0000000505089c11 */ /* 0x000fe200080f0eff */
[----:B------:R-:W-:Y:S01]  /*ed10*/  IMAD.MOV R5, RZ, RZ, -R5 ;  /* 0x000000ffff057224 */ /* 0x000fe200078e0a05 */
[----:B------:R-:W-:Y:S03]  /*ed20*/  @!P1 LEA R6, P0, R9, c[0x0][0x2a0], 0x2 ;  /* 0x0000a80009069a11 */ /* 0x000fe600078010ff */
[----:B------:R-:W-:Y:S01]  /*ed30*/  IMAD R216, R5, c[0x0][0x2b8], R216 ;  /* 0x0000ae0005d87a24 */ /* 0x000fe200078e02d8 */
[----:B------:R-:W-:Y:S04]  /*ed40*/  @!P1 LEA.HI.X R7, R9, c[0x0][0x2a4], R8, 0x2, P0 ;  /* 0x0000a90009079a11 */ /* 0x000fe800000f1408 */
[----:B------:R-:W-:Y:S01]  /*ed50*/  SHF.R.S32.HI R5, RZ, 0x1f, R216 ;  /* 0x0000001fff057819 */ /* 0x000fe200000114d8 */
[----:B------:R2:W3:Y:S04]  /*ed60*/  @!P1 LDG.E R215, [R6.64] ;  /* 0x0000002a06d79981 */ /* 0x0004e8000c1e1900 */
[----:B------:R-:W-:Y:S04]  /*ed70*/  IMAD R5, R5, c[0x0][0x1e0], RZ ;  /* 0x0000780005057a24 */ /* 0x000fe800078e02ff */
[C---:B------:R-:W-:Y:S02]  /*ed80*/  IMAD R5, R216.reuse, c[0x0][0x1e4], R5 ;  /* 0x00007900d8057a24 */ /* 0x040fe400078e0205 */
[----:B--2---:R-:W-:Y:S04]  /*ed90*/  IMAD.WIDE.U32 R6, R216, c[0x0][0x1e0], RZ ;  /* 0x00007800d8067a25 */ /* 0x004fe800078e00ff */
[----:B------:R-:W-:Y:S01]  /*eda0*/  IMAD.IADD R7, R7, 0x1, R5 ;  /* 0x0000000107077824 */ /* 0x000fe200078e0205 */
[----:B---3--:R-:W-:Y:S03]  /*edb0*/  SHF.R.S32.HI R5, RZ, 0x1f, R215 ;  /* 0x0000001fff057819 */ /* 0x008fe600000114d7 */
[----:B------:R-:W-:Y:S04]  /*edc0*/  IMAD.WIDE.U32 R6, R215, c[0x0][0x1f0], R6 ;  /* 0x00007c00d7067a25 */ /* 0x000fe800078e0006 */
[----:B------:R-:W-:Y:S01]  /*edd0*/  IMAD R5, R5, c[0x0][0x1f0], RZ ;  /* 0x00007c0005057a24 */ /* 0x000fe200078e02ff */
[----:B------:R-:W-:Y:S03]  /*ede0*/  IADD3 R6, P0, R6, UR40, RZ ;  /* 0x0000002806067c10 */ /* 0x000fe6000ff1e0ff */
[----:B------:R-:W-:Y:S05]  /*edf0*/  IMAD R5, R215, c[0x0][0x1f4], R5 ;  /* 0x00007d00d7057a24 */ /* 0x000fea00078e0205 */
[----:B------:R-:W-:Y:S02]  /*ee00*/  IADD3.X R5, R7, UR9, R5, P0, !PT ;  /* 0x0000000907057c10 */ /* 0x000fe400087fe405 */
[C---:B------:R-:W-:Y:S04]  /*ee10*/  LEA R24, P0, R6.reuse, c[0x0][0x1c8], 0x1 ;  /* 0x0000720006187a11 */ /* 0x040fe800078008ff */
[----:B------:R-:W-:Y:S01]  /*ee20*/  LEA.HI.X R15, R6, c[0x0][0x1cc], R5, 0x1, P0 ;  /* 0x00007300060f7a11 */ /* 0x000fe200000f0c05 */
[----:B------:R-:W2:Y:S04]  /*ee30*/  SHFL.IDX PT, R9, R24, RZ, 0x181f ;  /* 0x00181fff18097589 */ /* 0x000ea800000e0000 */
[----:B------:R-:W3:Y:S04]  /*ee40*/  SHFL.IDX PT, R10, R15, RZ, 0x181f ;  /* 0x00181fff0f0a7589 */ /* 0x000ee800000e0000 */
[----:B------:R-:W4:Y:S04]  /*ee50*/  SHFL.IDX PT, R7, R24, 0x1, 0x181f ;  /* 0x00381f0018077f89 */ /* 0x000f2800000e0000 */
[----:B------:R-:W5:Y:S04]  /*ee60*/  SHFL.IDX PT, R8, R15, 0x1, 0x181f ;  /* 0x00381f000f087f89 */ /* 0x000f6800000e0000 */
[----:B------:R-:W1:Y:S04]  /*ee70*/  SHFL.IDX PT, R5, R24, 0x2, 0x181f ;  /* 0x00581f0018057f89 */ /* 0x000e6800000e0000 */
[----:B------:R-:W1:Y:S01]  /*ee80*/  SHFL.IDX PT, R6, R15, 0x2, 0x181f ;  /* 0x00581f000f067f89 */ /* 0x000e6200000e0000 */
[C---:B--2---:R-:W-:Y:S02]  /*ee90*/  IADD3 R16, P0, R9.reuse, R230, RZ ;  /* 0x000000e609107210 */ /* 0x044fe40007f1e0ff */
[-C--:B------:R-:W-:Y:S03]  /*eea0*/  IADD3 R18, P2, R9, R229.reuse, RZ ;  /* 0x000000e509127210 */ /* 0x080fe60007f5e0ff */
[C-C-:B---3--:R-:W-:Y:S01]  /*eeb0*/  IMAD.X R17, R10.reuse, 0x1, R169.reuse, P0 ;  /* 0x000000010a117824 */ /* 0x148fe200000e06a9 */
[----:B-1----:R-:W-:Y:S02]  /*eec0*/  IADD3.X R19, R10, R232, RZ, P2, !PT ;  /* 0x000000e80a137210 */ /* 0x002fe400017fe4ff */
[CC--:B----4-:R-:W-:Y:S02]  /*eed0*/  IADD3 R20, P0, R7.reuse, R230.reuse, RZ ;  /* 0x000000e607147210 */ /* 0x0d0fe40007f1e0ff */
[----:B------:R1:W-:Y:S01]  /*eee0*/  LDGSTS.E.BYPASS.LTC128B.128 [R217+0x8100], [R16.64], !P5 ;  /* 0x0810000010d97fae */ /* 0x0003e2000e901d6a */
[-C--:B------:R-:W-:Y:S02]  /*eef0*/  IADD3 R22, P6, R7, R229.reuse, RZ ;  /* 0x000000e507167210 */ /* 0x080fe40007fde0ff */
[C---:B-----5:R-:W-:Y:S01]  /*ef00*/  IMAD.X R21, R8.reuse, 0x1, R169, P0 ;  /* 0x0000000108157824 */ /* 0x060fe200000e06a9 */
[----:B------:R1:W-:Y:S01]  /*ef10*/  LDGSTS.E.BYPASS.LTC128B.128 [R217+0xb100], [R18.64], !P4 ;  /* 0x0b10000012d97fae */ /* 0x0003e2000e101d6a */
[C---:B------:R-:W-:Y:S01]  /*ef20*/  IADD3 R10, P2, R5.reuse, R230, RZ ;  /* 0x000000e6050a7210 */ /* 0x040fe20007f5e0ff */
[--C-:B------:R-:W-:Y:S02]  /*ef30*/  IMAD.X R23, R8, 0x1, R232.reuse, P6 ;  /* 0x0000000108177824 */ /* 0x100fe400030e06e8 */
[----:B------:R1:W-:Y:S01]  /*ef40*/  LDGSTS.E.BYPASS.LTC128B.128 [R217+0x9100], [R20.64], !P5 ;  /* 0x0910000014d97fae */ /* 0x0003e2000e901d6a */
[----:B------:R-:W-:Y:S02]  /*ef50*/  IADD3 R24, P0, R5, R229, RZ ;  /* 0x000000e505187210 */ /* 0x000fe40007f1e0ff */
[C---:B------:R-:W-:Y:S01]  /*ef60*/  IADD3.X R11, R6.reuse, R169, RZ, P2, !PT ;  /* 0x000000a9060b7210 */ /* 0x040fe200017fe4ff */
[----:B------:R1:W-:Y:S02]  /*ef70*/  LDGSTS.E.BYPASS.LTC128B.128 [R217+0xc100], [R22.64], !P4 ;  /* 0x0c10000016d97fae */ /* 0x0003e4000e101d6a */
[----:B------:R-:W-:Y:S02]  /*ef80*/  IMAD.X R25, R6, 0x1, R232, P0 ;  /* 0x0000000106197824 */ /* 0x000fe400000e06e8 */
[----:B------:R1:W-:Y:S04]  /*ef90*/  LDGSTS.E.BYPASS.LTC128B.128 [R217+0xa100], [R10.64], !P5 ;  /* 0x0a1000000ad97fae */ /* 0x0003e8000e901d6a */
[----:B------:R1:W-:Y:S02]  /*efa0*/  LDGSTS.E.BYPASS.LTC128B.128 [R217+0xd100], [R24.64], !P4 ;  /* 0x0d10000018d97fae */ /* 0x0003e4000e101d6a */
.L_x_198:
[----:B-1234-:R-:W-:Y:S01]  /*efb0*/  IMAD.MOV.U32 R11, RZ, RZ, R220 ;  /* 0x000000ffff0b7224 */ /* 0x01efe200078e00dc */
[----:B------:R-:W-:Y:S01]  /*efc0*/  PLOP3.LUT P2, PT, PT, PT, UP1, 0x80, 0x0 ;  /* 0x000000000000781c */ /* 0x000fe20003f4f018 */
[----:B------:R-:W0:Y:S01]  /*efd0*/  LDGDEPBAR ;  /* 0x00000000000079af */ /* 0x000e220000000000 */
[----:B------:R-:W-:Y:S01]  /*efe0*/  PLOP3.LUT P0, PT, PT, PT, UP1, 0x80, 0x0 ;  /* 0x000000000000781c */ /* 0x000fe20003f0f018 */
[----:B------:R-:W-:Y:S02]  /*eff0*/  IMAD R16, R168, -0x60, RZ ;  /* 0xffffffa0a8107824 */ /* 0x000fe400078e02ff */
[----:B------:R-:W-:Y:S03]  /*f000*/  IMAD.U32 R7, RZ, RZ, UR11 ;  /* 0x0000000bff077e24 */ /* 0x000fe6000f8e00ff */
[----:B------:R-:W-:Y:S04]  /*f010*/  IADD3 R6, -R221, 0x1, R16 ;  /* 0x00000001dd067810 */ /* 0x000fe80007ffe110 */
[----:B------:R-:W-:Y:S01]  /*f020*/  IADD3 R7, R6, -c[0x0][0x168], R7 ;  /* 0x80005a0006077a10 */ /* 0x000fe20007ffe007 */
[----:B------:R-:W-:Y:S03]  /*f030*/  @P2 IMAD.HI.U32 R5, R220, c[0x0][0x2c8], RZ ;  /* 0x0000b200dc052a27 */ /* 0x000fe600078e00ff */
[C---:B------:R-:W-:Y:S02]  /*f040*/  IADD3 R9, R7.reuse, c[0x0][0x328], RZ ;  /* 0x0000ca0007097a10 */ /* 0x040fe40007ffe0ff */
[----:B------:R-:W-:Y:S01]  /*f050*/  @P0 SHF.R.U32.HI R11, RZ, c[0x0][0x2cc], R5 ;  /* 0x0000b300ff0b0a19 */ /* 0x000fe20000011605 */
[----:B------:R-:W-:Y:S01]  /*f060*/  IMAD.IADD R5, R16, 0x1, -R221 ;  /* 0x0000000110057824 */ /* 0x000fe200078e0add */
[----:B------:R-:W-:Y:S02]  /*f070*/  PLOP3.LUT P0, PT, PT, PT, UP0, 0x40, 0x0 ;  /* 0x000000000000781c */ /* 0x000fe40003f0e808 */
[----:B------:R-:W-:Y:S01]  /*f080*/  IADD3 R7, R7, UR13, RZ ;  /* 0x0000000d07077c10 */ /* 0x000fe2000fffe0ff */
[----:B------:R-:W1:Y:S02]  /*f090*/  SHFL.IDX PT, R8, R11, RZ, 0x1c1f ;  /* 0x001c1fff0b087589 */ /* 0x000e6400000e0000 */
[--C-:B-1----:R-:W-:Y:S02]  /*f0a0*/  IMAD.IADD R17, R9, 0x1, R8.reuse ;  /* 0x0000000109117824 */ /* 0x102fe400078e0208 */
[----:B------:R-:W-:Y:S06]  /*f0b0*/  IMAD.IADD R15, R7, 0x1, R8 ;  /* 0x00000001070f7824 */ /* 0x000fec00078e0208 */
[----:B------:R-:W-:-:S05]  /*f0c0*/  @P0 BRA `(.L_x_199) ;  /* 0x0000019000000947 */ /* 0x000fca0003800000 */
[----:B------:R-:W-:Y:S01]  /*f0d0*/  MOV R6, c[0x0][0x2ac] ;  /* 0x0000ab0000067a02 */ /* 0x000fe20000000f00 */
        /* <DEDUP_REMOVED lines=14> */
.L_x_201:
[----:B------:R-:W-:Y:S04]  /*f1c0*/  MOV R6, c[0x0][0x32c] ;  /* 0x0000cb0000067a02 */ /* 0x000fe80000000f00 */
[----:B------:R-:W-:Y:S11]  /*f1d0*/  ISETP.NE.AND P0, PT, R6, 0x1, PT ;  /* 0x000000010600780c */ /* 0x000ff60003f05270 */
[----:B------:R-:W-:Y:S02]  /*f1e0*/  @!UPT UIADD3 URZ, URZ, URZ, URZ ;  /* 0x0000003f3f3ff290 */ /* 0x000fe4000fffe03f */
[----:B------:R-:W-:Y:S05]  /*f1f0*/  @P0 IMAD.HI.U32 R6, R8, c[0x0][0x330], RZ ;  /* 0x0000cc0008060a27 */ /* 0x000fea00078e00ff */
[----:B------:R-:W-:Y:S02]  /*f200*/  @P0 SHF.R.U32.HI R8, RZ, c[0x0][0x334], R6 ;  /* 0x0000cd00ff080a19 */ /* 0x000fe40000011606 */
.L_x_202:
[----:B------:R-:W-:Y:S05]  /*f210*/  BSYNC B0 ;  /* 0x0000000000007941 */ /* 0x000fea0003800000 */
.L_x_200:
[----:B------:R-:W-:Y:S05]  /*f220*/  IMAD R8, R8, c[0x0][0x32c], R5 ;  /* 0x0000cb0008087a24 */ /* 0x000fea00078e0205 */
[----:B------:R-:W-:Y:S02]  /*f230*/  IADD3 R6, R8, c[0x0][0x32c], RZ ;  /* 0x0000cb0008067a10 */ /* 0x000fe40007ffe0ff */
[----:B------:R-:W-:Y:S02]  /*f240*/  IMNMX R15, R15, R8, !PT ;  /* 0x000000080f0f7217 */ /* 0x000fe40007800200 */
[----:B------:R-:W-:Y:S02]  /*f250*/  IMNMX R17, R17, R6, PT ;  /* 0x0000000611117217 */ /* 0x000fe40003800200 */
.L_x_199:
[C---:B------:R-:W-:Y:S02]  /*f260*/  ISETP.GE.AND P0, PT, R16.reuse, 0x2, PT ;  /* 0x000000021000780c */ /* 0x040fe40003f06270 */
[----:B------:R-:W-:Y:S02]  /*f270*/  ISETP.GE.AND P2, PT, R16, 0x9, PT ;  /* 0x000000091000780c */ /* 0x000fe40003f46270 */
[----:B------:R-:W-:Y:S02]  /*f280*/  LOP3.LUT R226, R226, 0xffefffff, RZ, 0xc0, !PT ;  /* 0xffefffffe2e27812 */ /* 0x000fe400078ec0ff */
[----:B------:R-:W-:Y:S07]  /*f290*/  ISETP.GE.AND P6, PT, R16, 0x59, PT ;  /* 0x000000591000780c */ /* 0x000fee0003fc6270 */
[----:B------:R-:W-:Y:S02]  /*f2a0*/  @P0 LOP3.LUT R226, R226, 0x100000, RZ, 0xfc, !PT ;  /* 0x00100000e2e20812 */ /* 0x000fe400078efcff */
[----:B------:R-:W-:Y:S02]  /*f2b0*/  ISETP.GT.AND P0, PT, R15, 0x1, !P0 ;  /* 0x000000010f00780c */ /* 0x000fe40004704270 */
[----:B------:R-:W-:Y:S02]  /*f2c0*/  LOP3.LUT R226, R226, 0xfff7ffff, RZ, 0xc0, !PT ;  /* 0xfff7ffffe2e27812 */ /* 0x000fe400078ec0ff */
[----:B------:R-:W-:Y:S02]  /*f2d0*/  ISETP.LT.OR P0, PT, R17, 0x2, P0 ;  /* 0x000000021100780c */ /* 0x000fe40000701670 */
[----:B------:R-:W-:Y:S02]  /*f2e0*/  @P2 LOP3.LUT R226, R226, 0x80000, RZ, 0xfc, !PT ;  /* 0x00080000e2e22812 */ /* 0x000fe400078efcff */
[----:B------:R-:W-:Y:S02]  /*f2f0*/  FSEL R126, R126, -INF , !P0 ;  /* 0xff8000007e7e7808 */ /* 0x000fe40004000000 */
[----:B------:R-:W-:Y:S02]  /*f300*/  ISETP.GT.AND P0, PT, R15, 0x8, !P2 ;  /* 0x000000080f00780c */ /* 0x000fe40005704270 */
[----:B------:R-:W-:Y:S02]  /*f310*/  ISETP.GE.AND P2, PT, R16, 0xa, PT ;  /* 0x0000000a1000780c */ /* 0x000fe40003f46270 */
        /* <DEDUP_REMOVED lines=33> */
[----:B------:R-:W-:Y:S01]  /*f530*/  ISETP.GT.AND P0, PT, R15, 0x20, !P2 ;  /* 0x000000200f00780c */ /* 0x000fe20005704270 */
[----:B------:R-:W1:Y:S03]  /*f540*/  SHFL.IDX PT, R14, R11, 0x1, 0x1c1f ;  /* 0x003c1f000b0e7f89 */ /* 0x000e6600000e0000 */
        /* <DEDUP_REMOVED lines=8> */
[----:B------:R-:W-:Y:S01]  /*f5d0*/  ISETP.GE.AND P2, PT, R16, 0x29, PT ;  /* 0x000000291000780c */ /* 0x000fe20003f46270 */
[--C-:B-1----:R-:W-:Y:S01]  /*f5e0*/  IMAD.IADD R12, R7, 0x1, R14.reuse ;  /* 0x00000001070c7824 */ /* 0x102fe200078e020e */
        /* <DEDUP_REMOVED lines=71> */
[----:B------:R-:W-:Y:S02]  /*fa60*/  @P2 LOP3.LUT R226, R226, 0x1, RZ, 0xfc, !PT ;  /* 0x00000001e2e22812 */ /* 0x000fe400078efcff */
[----:B------:R-:W-:Y:S02]  /*fa70*/  ISETP.GE.AND P2, PT, R16, 0x1, PT ;  /* 0x000000011000780c */ /* 0x000fe40003f46270 */
[----:B------:R-:W-:Y:S02]  /*fa80*/  ISETP.GT.AND P0, PT, R15, 0x58, !P6 ;  /* 0x000000580f00780c */ /* 0x000fe40007704270 */
[----:B------:R-:W-:Y:S02]  /*fa90*/  LOP3.LUT R226, R226, 0xffdfffff, RZ, 0xc0, !PT ;  /* 0xffdfffffe2e27812 */ /* 0x000fe400078ec0ff */
[----:B------:R-:W-:Y:S04]  /*faa0*/  ISETP.LT.OR P0, PT, R17, 0x59, P0 ;  /* 0x000000591100780c */ /* 0x000fe80000701670 */
[----:B------:R-:W-:Y:S02]  /*fab0*/  FSEL R142, R142, -INF , !P0 ;  /* 0xff8000008e8e7808 */ /* 0x000fe40004000000 */
[----:B------:R-:W-:Y:S02]  /*fac0*/  ISETP.GT.AND P0, PT, R15, RZ, !P2 ;  /* 0x000000ff0f00720c */ /* 0x000fe40005704270 */
[----:B------:R-:W-:Y:S02]  /*fad0*/  @P2 LOP3.LUT R226, R226, 0x200000, RZ, 0xfc, !PT ;  /* 0x00200000e2e22812 */ /* 0x000fe400078efcff */
[----:B------:R-:W-:Y:S02]  /*fae0*/  ISETP.LT.OR P0, PT, R17, 0x1, P0 ;  /* 0x000000011100780c */ /* 0x000fe40000701670 */
[----:B------:R-:W-:Y:S02]  /*faf0*/  ISETP.GE.AND P2, PT, R16, 0x5a, PT ;  /* 0x0000005a1000780c */ /* 0x000fe40003f46270 */
[----:B------:R-:W-:Y:S01]  /*fb00*/  FSEL R10, R0, -INF , !P0 ;  /* 0xff800000000a7808 */ /* 0x000fe20004000000 */
[----:B------:R-:W-:Y:S01]  /*fb10*/  IMAD.IADD R0, R9, 0x1, R14 ;  /* 0x0000000109007824 */ /* 0x000fe200078e020e */
[----:B------:R-:W-:Y:S04]  /*fb20*/  ISETP.GT.AND P0, PT, R15, 0x59, !P2 ;  /* 0x000000590f00780c */ /* 0x000fe80005704270 */
[----:B------:R-:W-:Y:S04]  /*fb30*/  ISETP.LT.OR P0, PT, R17, 0x5a, P0 ;  /* 0x0000005a1100780c */ /* 0x000fe80000701670 */
[----:B------:R-:W-:Y:S02]  /*fb40*/  FSEL R140, R140, -INF , !P0 ;  /* 0xff8000008c8c7808 */ /* 0x000fe40004000000 */
[----:B------:R-:W-:Y:S11]  /*fb50*/  PLOP3.LUT P0, PT, PT, PT, UP0, 0x40, 0x0 ;  /* 0x000000000000781c */ /* 0x000ff60003f0e808 */
[----:B------:R-:W-:Y:S02]  /*fb60*/  @!UPT UIADD3 URZ, URZ, URZ, URZ ;  /* 0x0000003f3f3ff290 */ /* 0x000fe4000fffe03f */
        /* <DEDUP_REMOVED lines=16> */
.L_x_205:
[----:B------:R-:W-:Y:S04]  /*fc70*/  MOV R7, c[0x0][0x32c] ;  /* 0x0000cb0000077a02 */ /* 0x000fe80000000f00 */
[----:B------:R-:W-:Y:S11]  /*fc80*/  ISETP.NE.AND P0, PT, R7, 0x1, PT ;  /* 0x000000010700780c */ /* 0x000ff60003f05270 */
[----:B------:R-:W-:Y:S02]  /*fc90*/  @!UPT UIADD3 URZ, URZ, URZ, URZ ;  /* 0x0000003f3f3ff290 */ /* 0x000fe4000fffe03f */
[----:B------:R-:W-:Y:S05]  /*fca0*/  @P0 IMAD.HI.U32 R7, R14, c[0x0][0x330], RZ ;  /* 0x0000cc000e070a27 */ /* 0x000fea00078e00ff */
[----:B------:R-:W-:Y:S02]  /*fcb0*/  @P0 SHF.R.U32.HI R14, RZ, c[0x0][0x334], R7 ;  /* 0x0000cd00ff0e0a19 */ /* 0x000fe40000011607 */
.L_x_206:
[----:B------:R-:W-:Y:S05]  /*fcc0*/  BSYNC B0 ;  /* 0x0000000000007941 */ /* 0x000fea0003800000 */
.L_x_204:
[----:B------:R-:W-:Y:S05]  /*fcd0*/  IMAD R5, R14, c[0x0][0x32c], R5 ;  /* 0x0000cb000e057a24 */ /* 0x000fea00078e0205 */
[----:B------:R-:W-:Y:S02]  /*fce0*/  IADD3 R7, R5, c[0x0][0x32c], RZ ;  /* 0x0000cb0005077a10 */ /* 0x000fe40007ffe0ff */
[----:B------:R-:W-:Y:S02]  /*fcf0*/  IMNMX R12, R12, R5, !PT ;  /* 0x000000050c0c7217 */ /* 0x000fe40007800200 */
[----:B------:R-:W-:Y:S02]  /*fd00*/  IMNMX R0, R0, R7, PT ;  /* 0x0000000700007217 */ /* 0x000fe40003800200 */
.L_x_203:
[----:B------:R-:W-:Y:S01]  /*fd10*/  LOP3.LUT P0, RZ, R226, 0x200000, RZ, 0xc0, !PT ;  /* 0x00200000e2ff7812 */ /* 0x000fe2000780c0ff */
[----:B------:R-:W-:Y:S01]  /*fd20*/  LDSM.16.MT88.4 R20, [R210+0x100] ;  /* 0x00010000d214783b */ /* 0x000fe20000004200 */
[----:B------:R-:W-:Y:S02]  /*fd30*/  FMNMX.FTZ R5, R10, R3, !PT ;  /* 0x000000030a057209 */ /* 0x000fe40007810000 */
[----:B------:R-:W-:Y:S02]  /*fd40*/  ISETP.GT.AND P0, PT, R12, RZ, !P0 ;  /* 0x000000ff0c00720c */ /* 0x000fe40004704270 */
[----:B------:R-:W-:Y:S02]  /*fd50*/  FMNMX.FTZ R5, R126, R5, !PT ;  /* 0x000000057e057209 */ /* 0x000fe40007810000 */
[----:B------:R-:W-:Y:S01]  /*fd60*/  ISETP.LT.OR P0, PT, R0, 0x1, P0 ;  /* 0x000000010000780c */ /* 0x000fe20000701670 */
        /* <DEDUP_REMOVED lines=9> */
[----:B------:R-:W-:Y:S01]  /*fe00*/  FMNMX.FTZ R5, R42, R5, !PT ;  /* 0x000000052a057209 */ /* 0x000fe20007810000 */
[----:B------:R-:W-:Y:S01]  /*fe10*/  LDSM.16.MT88.4 R44, [R212+0x3100] ;  /* 0x00310000d42c783b */ /* 0x000fe20000004200 */
        /* <DEDUP_REMOVED lines=62> */
[----:B------:R-:W-:Y:S02]  /*10200*/  ISETP.GT.AND P6, PT, R12, 0x58, !P6 ;  /* 0x000000580c00780c */ /* 0x000fe400077c4270 */
        /* <DEDUP_REMOVED lines=11> */
[C---:B------:R-:W-:Y:S02]  /*102c0*/  ISETP.LT.OR P6, PT, R0.reuse, 0x59, P6 ;  /* 0x000000590000780c */ /* 0x040fe400037c1670 */
[----:B------:R-:W-:Y:S02]  /*102d0*/  ISETP.LT.OR P0, PT, R0, 0x31, P0 ;  /* 0x000000310000780c */ /* 0x000fe40000701670 */
[----:B------:R-:W-:Y:S02]  /*102e0*/  FMNMX.FTZ R14, R140, R5, !PT ;  /* 0x000000058c0e7209 */ /* 0x000fe40007810000 */
[----:B------:R-:W-:Y:S02]  /*102f0*/  FSEL R237, R237, -INF , !P0 ;  /* 0xff800000eded7808 */ /* 0x000fe40004000000 */
[----:B------:R-:W-:Y:S01]  /*10300*/  LOP3.LUT P0, RZ, R226, 0x100, RZ, 0xc0, !PT ;  /* 0x00000100e2ff7812 */ /* 0x000fe2000780c0ff */
[----:B------:R-:W1:Y:S01]  /*10310*/  SHFL.BFLY PT, R5, R14, 0x2, 0x1f ;  /* 0x0c401f000e057f89 */ /* 0x000e6200000e0000 */
[----:B------:R-:W-:Y:S02]  /*10320*/  FMNMX.FTZ R16, R237, R16, !PT ;  /* 0x00000010ed107209 */ /* 0x000fe40007810000 */
[----:B------:R-:W-:Y:S02]  /*10330*/  ISETP.GT.AND P0, PT, R12, 0x31, !P0 ;  /* 0x000000310c00780c */ /* 0x000fe40004704270 */
[C---:B------:R-:W-:Y:S02]  /*10340*/  ISETP.LT.OR P2, PT, R0.reuse, 0x5a, P2 ;  /* 0x0000005a0000780c */ /* 0x040fe40001741670 */
[----:B------:R-:W-:Y:S02]  /*10350*/  ISETP.LT.OR P0, PT, R0, 0x32, P0 ;  /* 0x000000320000780c */ /* 0x000fe40000701670 */
[----:B------:R-:W-:Y:S02]  /*10360*/  FSEL R135, R135, -INF , !P6 ;  /* 0xff80000087877808 */ /* 0x000fe40007000000 */
[----:B------:R-:W-:Y:S02]  /*10370*/  FSEL R241, R241, -INF , !P0 ;  /* 0xff800000f1f17808 */ /* 0x000fe40004000000 */
[----:B------:R-:W-:Y:S02]  /*10380*/  LOP3.LUT P0, RZ, R226, 0x80, RZ, 0xc0, !PT ;  /* 0x00000080e2ff7812 */ /* 0x000fe4000780c0ff */
[----:B------:R-:W-:Y:S02]  /*10390*/  FMNMX.FTZ R16, R241, R16, !PT ;  /* 0x00000010f1107209 */ /* 0x000fe40007810000 */
[----:B------:R-:W-:Y:S02]  /*103a0*/  ISETP.GT.AND P0, PT, R12, 0x38, !P0 ;  /* 0x000000380c00780c */ /* 0x000fe40004704270 */
[----:B------:R-:W-:Y:S02]  /*103b0*/  FSEL R117, R4, -INF , !P2 ;  /* 0xff80000004757808 */ /* 0x000fe40005000000 */
        /* <DEDUP_REMOVED lines=34> */
[----:B------:R-:W-:Y:S02]  /*105e0*/  ISETP.GT.AND P0, PT, R12, 0x51, !P0 ;  /* 0x000000510c00780c */ /* 0x000fe40004704270 */
[----:B-1----:R-:W-:Y:S02]  /*105f0*/  FMNMX.FTZ R12, R14, R5, !PT ;  /* 0x000000050e0c7209 */ /* 0x002fe40007810000 */
[----:B------:R-:W-:Y:S03]  /*10600*/  ISETP.LT.OR P0, PT, R0, 0x52, P0 ;  /* 0x000000520000780c */ /* 0x000fe60000701670 */
[----:B------:R-:W1:Y:S01]  /*10610*/  SHFL.BFLY PT, R15, R12, 0x1, 0x1f ;  /* 0x0c201f000c0f7f89 */ /* 0x000e6200000e0000 */
[----:B------:R-:W-:Y:S04]  /*10620*/  FSEL R139, R139, -INF , !P0 ;  /* 0xff8000008b8b7808 */ /* 0x000fe80004000000 */
[----:B------:R-:W-:Y:S04]  /*10630*/  FMNMX.FTZ R0, R139, R16, !PT ;  /* 0x000000108b007209 */ /* 0x000fe80007810000 */
[----:B------:R-:W-:Y:S04]  /*10640*/  FMNMX.FTZ R0, R135, R0, !PT ;  /* 0x0000000087007209 */ /* 0x000fe80007810000 */
[----:B------:R-:W-:Y:S05]  /*10650*/  FMNMX.FTZ R7, R117, R0, !PT ;  /* 0x0000000075077209 */ /* 0x000fea0007810000 */
[----:B------:R-:W2:Y:S01]  /*10660*/  SHFL.BFLY PT, R4, R7, 0x2, 0x1f ;  /* 0x0c401f0007047f89 */ /* 0x000ea200000e0000 */
[----:B-1----:R-:W-:Y:S04]  /*10670*/  FMNMX.FTZ R0, R12, R15, !PT ;  /* 0x0000000f0c007209 */ /* 0x002fe80007810000 */
[C---:B------:R-:W-:Y:S01]  /*10680*/  FSETP.NEU.FTZ.AND P0, PT, R0.reuse, -INF , PT ;  /* 0xff8000000000780b */ /* 0x040fe20003f1d000 */
[----:B------:R-:W-:Y:S05]  /*10690*/  FMUL.FTZ R149, R0, c[0x0][0x2d0] ;  /* 0x0000b40000957a20 */ /* 0x000fea0000410000 */
[----:B------:R-:W-:Y:S05]  /*106a0*/  FSEL R149, R149, RZ, P0 ;  /* 0x000000ff95957208 */ /* 0x000fea0000000000 */
[--C-:B------:R-:W-:Y:S01]  /*106b0*/  FFMA.FTZ R118, R6, c[0x0][0x2d0], -R149.reuse ;  /* 0x0000b40006767a23 */ /* 0x100fe20000010895 */
[----:B------:R-:W-:Y:S01]  /*106c0*/  FSEL R6, R0, RZ, P0 ;  /* 0x000000ff00067208 */ /* 0x000fe20000000000 */
[--C-:B------:R-:W-:Y:S01]  /*106d0*/  FFMA.FTZ R128, R10, c[0x0][0x2d0], -R149.reuse ;  /* 0x0000b4000a807a23 */ /* 0x100fe20000010895 */
[----:B--2---:R-:W-:Y:S01]  /*106e0*/  FMNMX.FTZ R5, R7, R4, !PT ;  /* 0x0000000407057209 */ /* 0x004fe20007810000 */
[----:B------:R-:W-:Y:S02]  /*106f0*/  FFMA.FTZ R129, R8, c[0x0][0x2d0], -R149 ;  /* 0x0000b40008817a23 */ /* 0x000fe40000010895 */
[----:B------:R-:W-:Y:S01]  /*10700*/  FADD.FTZ R3, -R6, R3 ;  /* 0x0000000306037221 */ /* 0x000fe20000010100 */
[----:B------:R-:W-:Y:S01]  /*10710*/  MUFU.EX2 R118, R118 ;  /* 0x0000007600767308 */ /* 0x000fe20000000800 */
[----:B------:R-:W1:Y:S01]  /*10720*/  SHFL.BFLY PT, R4, R5, 0x1, 0x1f ;  /* 0x0c201f0005047f89 */ /* 0x000e6200000e0000 */
[--C-:B------:R-:W-:Y:S02]  /*10730*/  FFMA.FTZ R119, R126, c[0x0][0x2d0], -R149.reuse ;  /* 0x0000b4007e777a23 */ /* 0x100fe40000010895 */
[--C-:B------:R-:W-:Y:S02]  /*10740*/  FFMA.FTZ R136, R42, c[0x0][0x2d0], -R149.reuse ;  /* 0x0000b4002a887a23 */ /* 0x100fe40000010895 */
[--C-:B------:R-:W-:Y:S02]  /*10750*/  FFMA.FTZ R137, R40, c[0x0][0x2d0], -R149.reuse ;  /* 0x0000b40028897a23 */ /* 0x100fe40000010895 */
[--C-:B------:R-:W-:Y:S02]  /*10760*/  FFMA.FTZ R138, R50, c[0x0][0x2d0], -R149.reuse ;  /* 0x0000b400328a7a23 */ /* 0x100fe40000010895 */
        /* <DEDUP_REMOVED lines=9> */
[----:B-1----:R-:W-:Y:S01]  /*10800*/  FMNMX.FTZ R116, R5, R4, !PT ;  /* 0x0000000405747209 */ /* 0x002fe20007810000 */
[----:B------:R-:W-:Y:S02]  /*10810*/  FMUL.FTZ R4, R3, c[0x0][0x2d0] ;  /* 0x0000b40003047a20 */ /* 0x000fe40000410000 */
[--C-:B------:R-:W-:Y:S01]  /*10820*/  FFMA.FTZ R152, R152, c[0x0][0x2d0], -R149.reuse ;  /* 0x0000b40098987a23 */ /* 0x100fe20000010895 */
[C---:B------:R-:W-:Y:S01]  /*10830*/  FSETP.NEU.FTZ.AND P0, PT, R116.reuse, -INF , PT ;  /* 0xff8000007400780b */ /* 0x040fe20003f1d000 */
[----:B------:R-:W-:Y:S01]  /*10840*/  FMUL.FTZ R134, R116, c[0x0][0x2d0] ;  /* 0x0000b40074867a20 */ /* 0x000fe20000410000 */
[----:B------:R-:W1:Y:S01]  /*10850*/  MUFU.EX2 R3, R4 ;  /* 0x0000000400037308 */ /* 0x000e620000000800 */
[--C-:B------:R-:W-:Y:S01]  /*10860*/  FFMA.FTZ R142, R142, c[0x0][0x2d0], -R149.reuse ;  /* 0x0000b4008e8e7a23 */ /* 0x100fe20000010895 */
[----:B------:R-:W-:Y:S02]  /*10870*/  FSEL R5, R116, RZ, P0 ;  /* 0x000000ff74057208 */ /* 0x000fe40000000000 */
[----:B------:R-:W-:Y:S02]  /*10880*/  FSEL R134, R134, RZ, P0 ;  /* 0x000000ff86867208 */ /* 0x000fe40000000000 */
[----:B------:R-:W-:Y:S01]  /*10890*/  ISETP.GT.AND P0, PT, R168, UR6, PT ;  /* 0x00000006a8007c0c */ /* 0x000fe2000bf04270 */
[----:B------:R-:W-:Y:S02]  /*108a0*/  FADD.FTZ R5, -R5, R2 ;  /* 0x0000000205057221 */ /* 0x000fe40000010100 */
[--C-:B------:R-:W-:Y:S01]  /*108b0*/  FFMA.FTZ R133, R13, c[0x0][0x2d0], -R134.reuse ;  /* 0x0000b4000d857a23 */ /* 0x100fe20000010886 */
[----:B------:R-:W3:Y:S01]  /*108c0*/  MUFU.EX2 R129, R129 ;  /* 0x0000008100817308 */ /* 0x000ee20000000800 */
[----:B------:R-:W4:Y:S01]  /*108d0*/  LDSM.16.MT88.4 R12, [R212+0x100] ;  /* 0x00010000d40c783b */ /* 0x000f220000004200 */
[--C-:B------:R-:W-:Y:S01]  /*108e0*/  FFMA.FTZ R131, R11, c[0x0][0x2d0], -R134.reuse ;  /* 0x0000b4000b837a23 */ /* 0x100fe20000010886 */
[----:B--2---:R-:W-:Y:S01]  /*108f0*/  F2FP.BF16.PACK_AB R124, R119, R128 ;  /* 0x00000080777c723e */ /* 0x004fe200000010ff */
[--C-:B------:R-:W-:Y:S02]  /*10900*/  FFMA.FTZ R130, R9, c[0x0][0x2d0], -R134.reuse ;  /* 0x0000b40009827a23 */ /* 0x100fe40000010886 */
[--C-:B------:R-:W-:Y:S02]  /*10910*/  FFMA.FTZ R132, R125, c[0x0][0x2d0], -R134.reuse ;  /* 0x0000b4007d847a23 */ /* 0x100fe40000010886 */
[----:B------:R-:W-:Y:S02]  /*10920*/  FMUL.FTZ R2, R5, c[0x0][0x2d0] ;  /* 0x0000b40005027a20 */ /* 0x000fe40000410000 */
[----:B------:R-:W-:Y:S01]  /*10930*/  MUFU.EX2 R133, R133 ;  /* 0x0000008500857308 */ /* 0x000fe20000000800 */
[--C-:B------:R-:W-:Y:S02]  /*10940*/  FFMA.FTZ R161, R161, c[0x0][0x2d0], -R134.reuse ;  /* 0x0000b400a1a17a23 */ /* 0x100fe40000010886 */
[--C-:B------:R-:W-:Y:S02]  /*10950*/  FFMA.FTZ R157, R157, c[0x0][0x2d0], -R134.reuse ;  /* 0x0000b4009d9d7a23 */ /* 0x100fe40000010886 */
[C---:B-1----:R-:W-:Y:S02]  /*10960*/  FMUL.FTZ R4, R3.reuse, R112 ;  /* 0x0000007003047220 */ /* 0x042fe40000410000 */
[C---:B------:R-:W-:Y:S02]  /*10970*/  FMUL.FTZ R5, R3.reuse, R113 ;  /* 0x0000007103057220 */ /* 0x040fe40000410000 */
[C---:B------:R-:W-:Y:S01]  /*10980*/  FMUL.FTZ R8, R3.reuse, R108 ;  /* 0x0000006c03087220 */ /* 0x040fe20000410000 */
[----:B------:R-:W1:Y:S01]  /*10990*/  MUFU.EX2 R2, R2 ;  /* 0x0000000200027308 */ /* 0x000e620000000800 */
[C---:B------:R-:W-:Y:S02]  /*109a0*/  FMUL.FTZ R9, R3.reuse, R109 ;  /* 0x0000006d03097220 */ /* 0x040fe40000410000 */
[----:B------:R-:W-:Y:S01]  /*109b0*/  FMUL.FTZ R16, R3, R100 ;  /* 0x0000006403107220 */ /* 0x000fe20000410000 */
[----:B---3--:R-:W-:Y:S01]  /*109c0*/  F2FP.BF16.PACK_AB R126, R129, R118 ;  /* 0x00000076817e723e */ /* 0x008fe200000010ff */
[C---:B------:R-:W-:Y:S02]  /*109d0*/  FMUL.FTZ R17, R3.reuse, R101 ;  /* 0x0000006503117220 */ /* 0x040fe40000410000 */
[C---:B------:R-:W-:Y:S02]  /*109e0*/  FMUL.FTZ R24, R3.reuse, R92 ;  /* 0x0000005c03187220 */ /* 0x040fe40000410000 */
[C---:B------:R-:W-:Y:S01]  /*109f0*/  FMUL.FTZ R25, R3.reuse, R93 ;  /* 0x0000005d03197220 */ /* 0x040fe20000410000 */
[----:B------:R-:W2:Y:S01]  /*10a00*/  MUFU.EX2 R132, R132 ;  /* 0x0000008400847308 */ /* 0x000ea20000000800 */
        /* <DEDUP_REMOVED lines=14> */
[----:B--2---:R-:W-:Y:S01]  /*10af0*/  F2FP.BF16.PACK_AB R125, R132, R133 ;  /* 0x00000085847d723e */ /* 0x004fe200000010ff */
        /* <DEDUP_REMOVED lines=12> */
[----:B------:R-:W-:Y:S01]  /*10bc0*/  FMUL.FTZ R51, R2, R71 ;  /* 0x0000004702337220 */ /* 0x000fe20000410000 */
[----:B------:R-:W2:Y:S01]  /*10bd0*/  LDSM.16.MT88.4 R84, [R210+0x3100] ;  /* 0x00310000d254783b */ /* 0x000ea20000004200 */
[C---:B------:R-:W-:Y:S01]  /*10be0*/  FMUL.FTZ R53, R3.reuse, R53 ;  /* 0x0000003503357220 */ /* 0x040fe20000410000 */
[----:B-1----:R-:W-:Y:S01]  /*10bf0*/  F2FP.BF16.PACK_AB R127, R130, R131 ;  /* 0x00000083827f723e */ /* 0x002fe200000010ff */
[C---:B------:R-:W-:Y:S02]  /*10c00*/  FMUL.FTZ R54, R2.reuse, R54 ;  /* 0x0000003602367220 */ /* 0x040fe40000410000 */
[C---:B------:R-:W-:Y:S02]  /*10c10*/  FMUL.FTZ R55, R2.reuse, R55 ;  /* 0x0000003702377220 */ /* 0x040fe40000410000 */
[C---:B------:R-:W-:Y:S01]  /*10c20*/  FMUL.FTZ R56, R3.reuse, R56 ;  /* 0x0000003803387220 */ /* 0x040fe20000410000 */
[----:B------:R-:W1:Y:S01]  /*10c30*/  LDSM.16.MT88.4 R76, [R209+0x3100] ;  /* 0x00310000d14c783b */ /* 0x000e620000004200 */
[C---:B----4-:R-:W-:Y:S01]  /*10c40*/  HMMA.16816.F32.BF16 R4, R124.reuse, R12, R4 ;  /* 0x0000000c7c04723c */ /* 0x050fe20000041804 */
[----:B------:R-:W-:Y:S04]  /*10c50*/  MUFU.EX2 R161, R161 ;  /* 0x000000a100a17308 */ /* 0x000fe80000000800 */
[C---:B------:R-:W-:Y:S02]  /*10c60*/  FMUL.FTZ R57, R3.reuse, R57 ;  /* 0x0000003903397220 */ /* 0x040fe40000410000 */
[----:B------:R-:W3:Y:S01]  /*10c70*/  LDSM.16.MT88.4 R68, [R208+0x3100] ;  /* 0x00310000d044783b */ /* 0x000ee20000004200 */
[C---:B------:R-:W-:Y:S03]  /*10c80*/  HMMA.16816.F32.BF16 R8, R124.reuse, R14, R8 ;  /* 0x0000000e7c08723c */ /* 0x040fe60000041808 */
[----:B------:R-:W-:Y:S01]  /*10c90*/  MUFU.EX2 R157, R157 ;  /* 0x0000009d009d7308 */ /* 0x000fe20000000800 */
[C---:B------:R-:W-:Y:S02]  /*10ca0*/  FMUL.FTZ R12, R3.reuse, R104 ;  /* 0x00000068030c7220 */ /* 0x040fe40000410000 */
[C---:B------:R-:W-:Y:S01]  /*10cb0*/  FMUL.FTZ R13, R3.reuse, R105 ;  /* 0x00000069030d7220 */ /* 0x040fe20000410000 */
[----:B------:R-:W-:Y:S01]  /*10cc0*/  LDSM.16.MT88.4 R100, [R210+0x2900] ;  /* 0x00290000d264783b */ /* 0x000fe20000004200 */
[C---:B------:R-:W-:Y:S04]  /*10cd0*/  FMUL.FTZ R14, R2.reuse, R106 ;  /* 0x0000006a020e7220 */ /* 0x040fe80000410000 */
[C---:B------:R-:W-:Y:S01]  /*10ce0*/  FMUL.FTZ R15, R2.reuse, R107 ;  /* 0x0000006b020f7220 */ /* 0x040fe20000410000 */
[----:B------:R-:W-:Y:S01]  /*10cf0*/  MUFU.EX2 R136, R136 ;  /* 0x0000008800887308 */ /* 0x000fe20000000800 */
[C---:B------:R-:W-:Y:S02]  /*10d00*/  FMUL.FTZ R58, R2.reuse, R58 ;  /* 0x0000003a023a7220 */ /* 0x040fe40000410000 */
[C---:B------:R-:W-:Y:S02]  /*10d10*/  FMUL.FTZ R59, R2.reuse, R59 ;  /* 0x0000003b023b7220 */ /* 0x040fe40000410000 */
[C---:B------:R-:W-:Y:S01]  /*10d20*/  FMUL.FTZ R60, R3.reuse, R60 ;  /* 0x0000003c033c7220 */ /* 0x040fe20000410000 */
[C---:B------:R-:W-:Y:S03]  /*10d30*/  HMMA.16816.F32.BF16 R12, R124.reuse, R20, R12 ;  /* 0x000000147c0c723c */ /* 0x040fe6000004180c */
[C---:B------:R-:W-:Y:S01]  /*10d40*/  FMUL.FTZ R61, R3.reuse, R61 ;  /* 0x0000003d033d7220 */ /* 0x040fe20000410000 */
[----:B------:R-:W4:Y:S01]  /*10d50*/  MUFU.EX2 R137, R137 ;  /* 0x0000008900897308 */ /* 0x000f220000000800 */
        /* <DEDUP_REMOVED lines=31> */
[----:B------:R-:W5:Y:S01]  /*10f50*/  MUFU.EX2 R151, R151 ;  /* 0x0000009700977308 */ /* 0x000f620000000800 */
        /* <DEDUP_REMOVED lines=16> */
[----:B------:R-:W3:Y:S01]  /*11060*/  MUFU.EX2 R159, R159 ;  /* 0x0000009f009f7308 */ /* 0x000ee20000000800 */
[----:B------:R-:W4:Y:S01]  /*11070*/  LDSM.16.MT88.4 R72, [R212+0x900] ;  /* 0x00090000d448783b */ /* 0x000f220000004200 */
[--C-:B------:R-:W-:Y:S02]  /*11080*/  FFMA.FTZ R171, R171, c[0x0][0x2d0], -R134.reuse ;  /* 0x0000b400abab7a23 */ /* 0x100fe40000010886 */
[--C-:B------:R-:W-:Y:S02]  /*11090*/  FFMA.FTZ R231, R242, c[0x0][0x2d0], -R149.reuse ;  /* 0x0000b400f2e77a23 */ /* 0x100fe40000010895 */
[C---:B--2---:R-:W-:Y:S03]  /*110a0*/  HMMA.16816.F32.BF16 R44, R124.reuse, R84, R44 ;  /* 0x000000547c2c723c */ /* 0x044fe6000004182c */
[--C-:B------:R-:W-:Y:S01]  /*110b0*/  FFMA.FTZ R233, R240, c[0x0][0x2d0], -R149.reuse ;  /* 0x0000b400f0e97a23 */ /* 0x100fe20000010895 */
[----:B------:R-:W2:Y:S01]  /*110c0*/  MUFU.EX2 R163, R163 ;  /* 0x000000a300a37308 */ /* 0x000ea20000000800 */
        /* <DEDUP_REMOVED lines=15> */
[C---:B---3--:R-:W-:Y:S04]  /*111c0*/  HMMA.16816.F32.BF16 R60, R124.reuse, R68, R60 ;  /* 0x000000447c3c723c */ /* 0x048fe8000004183c */
[----:B------:R-:W-:Y:S01]  /*111d0*/  MUFU.EX2 R235, R235 ;  /* 0x000000eb00eb7308 */ /* 0x000fe20000000800 */
[--C-:B------:R-:W-:Y:S02]  /*111e0*/  FFMA.FTZ R155, R150, c[0x0][0x2d0], -R149.reuse ;  /* 0x0000b400969b7a23 */ /* 0x100fe40000010895 */
[----:B----4-:R-:W-:Y:S01]  /*111f0*/  F2FP.BF16.PACK_AB R68, R137, R136 ;  /* 0x000000888944723e */ /* 0x010fe200000010ff */
[----:B------:R-:W-:Y:S04]  /*11200*/  HMMA.16816.F32.BF16 R64, R124, R70, R64 ;  /* 0x000000467c40723c */ /* 0x000fe80000041840 */
[----:B-----5:R-:W-:Y:S01]  /*11210*/  F2FP.BF16.PACK_AB R69, R151, R148 ;  /* 0x000000949745723e */ /* 0x020fe200000010ff */
[----:B------:R-:W-:Y:S01]  /*11220*/  FFMA.FTZ R149, R140, c[0x0][0x2d0], -R149 ;  /* 0x0000b4008c957a23 */ /* 0x000fe20000010895 */
[----:B------:R-:W-:Y:S01]  /*11230*/  MUFU.EX2 R162, R162 ;  /* 0x000000a200a27308 */ /* 0x000fe20000000800 */
[----:B------:R-:W-:Y:S01]  /*11240*/  F2FP.BF16.PACK_AB R70, R141, R138 ;  /* 0x0000008a8d46723e */ /* 0x000fe200000010ff */
[--C-:B------:R-:W-:Y:S01]  /*11250*/  FFMA.FTZ R140, R143, c[0x0][0x2d0], -R134.reuse ;  /* 0x0000b4008f8c7a23 */ /* 0x100fe20000010886 */
[----:B------:R-:W-:Y:S03]  /*11260*/  F2FP.BF16.PACK_AB R71, R154, R153 ;  /* 0x000000999a47723e */ /* 0x000fe600000010ff */
[--C-:B------:R-:W-:Y:S02]  /*11270*/  FFMA.FTZ R139, R139, c[0x0][0x2d0], -R134.reuse ;  /* 0x0000b4008b8b7a23 */ /* 0x100fe40000010886 */
[--C-:B------:R-:W-:Y:S02]  /*11280*/  FFMA.FTZ R135, R135, c[0x0][0x2d0], -R134.reuse ;  /* 0x0000b40087877a23 */ /* 0x100fe40000010886 */
[C---:B------:R-:W-:Y:S01]  /*11290*/  HMMA.16816.F32.BF16 R4, R68.reuse, R72, R4 ;  /* 0x000000484404723c */ /* 0x040fe20000041804 */
[----:B------:R-:W-:Y:S04]  /*112a0*/  MUFU.EX2 R170, R170 ;  /* 0x000000aa00aa7308 */ /* 0x000fe80000000800 */
[----:B------:R-:W-:Y:S02]  /*112b0*/  FFMA.FTZ R134, R117, c[0x0][0x2d0], -R134 ;  /* 0x0000b40075867a23 */ /* 0x000fe40000010886 */
[----:B------:R-:W-:Y:S01]  /*112c0*/  FFMA.FTZ R128, R3, R228, R128 ;  /* 0x000000e403807223 */ /* 0x000fe20000010080 */
[C---:B------:R-:W-:Y:S01]  /*112d0*/  HMMA.16816.F32.BF16 R8, R68.reuse, R74, R8 ;  /* 0x0000004a4408723c */ /* 0x040fe20000041808 */
[----:B------:R-:W3:Y:S02]  /*112e0*/  LDSM.16.MT88.4 R72, [R210+0x3900] ;  /* 0x00390000d248783b */ /* 0x000ee40000004200 */
[----:B------:R-:W4:Y:S01]  /*112f0*/  MUFU.EX2 R167, R167 ;  /* 0x000000a700a77308 */ /* 0x000f220000000800 */
[----:B------:R-:W-:Y:S02]  /*11300*/  FFMA.FTZ R133, R2, R227, R133 ;  /* 0x000000e302857223 */ /* 0x000fe40000010085 */
[----:B------:R-:W-:Y:S02]  /*11310*/  FADD.FTZ R119, R119, R128 ;  /* 0x0000008077777221 */ /* 0x000fe40000010000 */
[C---:B-1----:R-:W-:Y:S04]  /*11320*/  HMMA.16816.F32.BF16 R12, R68.reuse, R76, R12 ;  /* 0x0000004c440c723c */ /* 0x042fe8000004180c */
[----:B------:R-:W-:Y:S01]  /*11330*/  FADD.FTZ R132, R132, R133 ;  /* 0x0000008584847221 */ /* 0x000fe20000010000 */
[----:B------:R-:W-:Y:S01]  /*11340*/  MUFU.EX2 R166, R166 ;  /* 0x000000a600a67308 */ /* 0x000fe20000000800 */
[----:B------:R-:W-:Y:S02]  /*11350*/  FADD.FTZ R118, R118, R119 ;  /* 0x0000007776767221 */ /* 0x000fe40000010000 */
[C---:B------:R-:W-:Y:S01]  /*11360*/  HMMA.16816.F32.BF16 R16, R68.reuse, R78, R16 ;  /* 0x0000004e4410723c */ /* 0x040fe20000041810 */
[----:B------:R-:W1:Y:S03]  /*11370*/  LDSM.16.MT88.4 R76, [R209+0x3900] ;  /* 0x00390000d14c783b */ /* 0x000e660000004200 */
[----:B------:R-:W-:Y:S02]  /*11380*/  FADD.FTZ R3, R131, R132 ;  /* 0x0000008483037221 */ /* 0x000fe40000010000 */
[----:B------:R-:W-:Y:S01]  /*11390*/  FADD.FTZ R129, R129, R118 ;  /* 0x0000007681817221 */ /* 0x000fe20000010000 */
[----:B------:R-:W5:Y:S01]  /*113a0*/  MUFU.EX2 R171, R171 ;  /* 0x000000ab00ab7308 */ /* 0x000f620000000800 */
[C---:B------:R-:W-:Y:S04]  /*113b0*/  HMMA.16816.F32.BF16 R20, R68.reuse, R80, R20 ;  /* 0x000000504414723c */ /* 0x040fe80000041814 */
[----:B------:R-:W-:Y:S02]  /*113c0*/  FADD.FTZ R3, R130, R3 ;  /* 0x0000000382037221 */ /* 0x000fe40000010000 */
[----:B------:R-:W-:Y:S02]  /*113d0*/  FADD.FTZ R136, R136, R129 ;  /* 0x0000008188887221 */ /* 0x000fe40000010000 */
[C---:B------:R-:W-:Y:S01]  /*113e0*/  HMMA.16816.F32.BF16 R24, R68.reuse, R82, R24 ;  /* 0x000000524418723c */ /* 0x040fe20000041818 */
[----:B------:R-:W1:Y:S01]  /*113f0*/  LDSM.16.MT88.4 R80, [R208+0x3900] ;  /* 0x00390000d050783b */ /* 0x000e620000004200 */
        /* <DEDUP_REMOVED lines=12> */
[C---:B------:R-:W-:Y:S04]  /*114c0*/  HMMA.16816.F32.BF16 R36, R68.reuse, R88, R36 ;  /* 0x000000584424723c */ /* 0x040fe80000041824 */
[----:B------:R-:W-:Y:S04]  /*114d0*/  FADD.FTZ R3, R154, R3 ;  /* 0x000000039a037221 */ /* 0x000fe80000010000 */
        /* <DEDUP_REMOVED lines=8> */
[C---:B-1----:R-:W-:Y:S08]  /*11560*/  HMMA.16816.F32.BF16 R52, R68.reuse, R76, R52 ;  /* 0x0000004c4434723c */ /* 0x042ff00000041834 */
[C---:B------:R-:W-:Y:S01]  /*11570*/  HMMA.16816.F32.BF16 R56, R68.reuse, R78, R56 ;  /* 0x0000004e4438723c */ /* 0x040fe20000041838 */
[----:B------:R-:W1:Y:S01]  /*11580*/  LDSM.16.MT88.4 R76, [R209+0x1100] ;  /* 0x00110000d14c783b */ /* 0x000e620000004200 */
[----:B------:R-:W-:Y:S06]  /*11590*/  MUFU.EX2 R239, R239 ;  /* 0x000000ef00ef7308 */ /* 0x000fec0000000800 */
[C---:B------:R-:W-:Y:S04]  /*115a0*/  HMMA.16816.F32.BF16 R60, R68.reuse, R80, R60 ;  /* 0x00000050443c723c */ /* 0x040fe8000004183c */
[----:B------:R-:W-:Y:S04]  /*115b0*/  MUFU.EX2 R242, R242 ;  /* 0x000000f200f27308 */ /* 0x000fe80000000800 */
[----:B------:R-:W-:Y:S01]  /*115c0*/  HMMA.16816.F32.BF16 R64, R68, R82, R64 ;  /* 0x000000524440723c */ /* 0x000fe20000041840 */
[----:B------:R-:W1:Y:S05]  /*115d0*/  LDSM.16.MT88.4 R80, [R208+0x1100] ;  /* 0x00110000d050783b */ /* 0x000e6a0000004200 */
[----:B------:R-:W-:Y:S01]  /*115e0*/  MUFU.EX2 R152, R152 ;  /* 0x0000009800987308 */ /* 0x000fe20000000800 */
[----:B------:R-:W-:Y:S01]  /*115f0*/  F2FP.BF16.PACK_AB R68, R156, R159 ;  /* 0x0000009f9c44723e */ /* 0x000fe200000010ff */
[----:B------:R-:W-:Y:S01]  /*11600*/  FADD.FTZ R159, R159, R138 ;  /* 0x0000008a9f9f7221 */ /* 0x000fe20000010000 */
[----:B--2---:R-:W-:Y:S03]  /*11610*/  F2FP.BF16.PACK_AB R70, R163, R158 ;  /* 0x0000009ea346723e */ /* 0x004fe600000010ff */
[----:B----4-:R-:W-:Y:S01]  /*11620*/  F2FP.BF16.PACK_AB R69, R167, R160 ;  /* 0x000000a0a745723e */ /* 0x010fe200000010ff */
[----:B------:R-:W-:Y:S01]  /*11630*/  FADD.FTZ R160, R160, R3 ;  /* 0x00000003a0a07221 */ /* 0x000fe20000010000 */
[----:B-----5:R-:W-:Y:S01]  /*11640*/  F2FP.BF16.PACK_AB R71, R171, R166 ;  /* 0x000000a6ab47723e */ /* 0x020fe200000010ff */
[----:B------:R-:W-:Y:S01]  /*11650*/  FADD.FTZ R159, R156, R159 ;  /* 0x0000009f9c9f7221 */ /* 0x000fe20000010000 */
[----:B------:R-:W2:Y:S01]  /*11660*/  MUFU.EX2 R155, R155 ;  /* 0x0000009b009b7308 */ /* 0x000ea20000000800 */
[----:B------:R-:W-:Y:S02]  /*11670*/  FADD.FTZ R167, R167, R160 ;  /* 0x000000a0a7a77221 */ /* 0x000fe40000010000 */
[----:B------:R-:W-:Y:S02]  /*11680*/  FADD.FTZ R158, R158, R159 ;  /* 0x0000009f9e9e7221 */ /* 0x000fe40000010000 */
[C---:B---3--:R-:W-:Y:S03]  /*11690*/  HMMA.16816.F32.BF16 R4, R68.reuse, R72, R4 ;  /* 0x000000484404723c */ /* 0x048fe60000041804 */
[----:B------:R-:W-:Y:S02]  /*116a0*/  FADD.FTZ R2, R166, R167 ;  /* 0x000000a7a6027221 */ /* 0x000fe40000010000 */
[----:B------:R-:W-:Y:S01]  /*116b0*/  MUFU.EX2 R142, R142 ;  /* 0x0000008e008e7308 */ /* 0x000fe20000000800 */
[----:B------:R-:W-:Y:S02]  /*116c0*/  FADD.FTZ R158, R163, R158 ;  /* 0x0000009ea39e7221 */ /* 0x000fe40000010000 */
[C---:B------:R-:W-:Y:S01]  /*116d0*/  HMMA.16816.F32.BF16 R8, R68.reuse, R74, R8 ;  /* 0x0000004a4408723c */ /* 0x040fe20000041808 */
[----:B------:R-:W3:Y:S03]  /*116e0*/  LDSM.16.MT88.4 R72, [R212+0x4100] ;  /* 0x00410000d448783b */ /* 0x000ee60000004200 */
[----:B------:R-:W-:Y:S03]  /*116f0*/  FADD.FTZ R2, R171, R2 ;  /* 0x00000002ab027221 */ /* 0x000fe60000010000 */
[----:B------:R-:W4:Y:S01]  /*11700*/  MUFU.EX2 R149, R149 ;  /* 0x0000009500957308 */ /* 0x000f220000000800 */
[C---:B------:R-:W-:Y:S04]  /*11710*/  HMMA.16816.F32.BF16 R12, R68.reuse, R84, R12 ;  /* 0x00000054440c723c */ /* 0x040fe8000004180c */
[----:B--2---:R-:W-:Y:S04]  /*11720*/  F2FP.BF16.PACK_AB R124, R155, R152 ;  /* 0x000000989b7c723e */ /* 0x004fe800000010ff */
[C---:B------:R-:W-:Y:S01]  /*11730*/  HMMA.16816.F32.BF16 R16, R68.reuse, R86, R16 ;  /* 0x000000564410723c */ /* 0x040fe20000041810 */
[----:B------:R-:W2:Y:S01]  /*11740*/  LDSM.16.MT88.4 R84, [R210+0x4100] ;  /* 0x00410000d254783b */ /* 0x000ea20000004200 */
[----:B------:R-:W-:Y:S06]  /*11750*/  MUFU.EX2 R140, R140 ;  /* 0x0000008c008c7308 */ /* 0x000fec0000000800 */
[C---:B-1----:R-:W-:Y:S04]  /*11760*/  HMMA.16816.F32.BF16 R20, R68.reuse, R76, R20 ;  /* 0x0000004c4414723c */ /* 0x042fe80000041814 */
[----:B------:R-:W1:Y:S01]  /*11770*/  MUFU.EX2 R139, R139 ;  /* 0x0000008b008b7308 */ /* 0x000e620000000800 */
[----:B----4-:R-:W-:Y:S03]  /*11780*/  F2FP.BF16.PACK_AB R126, R149, R142 ;  /* 0x0000008e957e723e */ /* 0x010fe600000010ff */
[C---:B------:R-:W-:Y:S01]  /*11790*/  HMMA.16816.F32.BF16 R24, R68.reuse, R78, R24 ;  /* 0x0000004e4418723c */ /* 0x040fe20000041818 */
[----:B------:R-:W4:Y:S05]  /*117a0*/  LDSM.16.MT88.4 R76, [R209+0x4100] ;  /* 0x00410000d14c783b */ /* 0x000f2a0000004200 */
[----:B------:R-:W-:Y:S02]  /*117b0*/  MUFU.EX2 R135, R135 ;  /* 0x0000008700877308 */ /* 0x000fe40000000800 */
[C---:B------:R-:W-:Y:S08]  /*117c0*/  HMMA.16816.F32.BF16 R28, R68.reuse, R80, R28 ;  /* 0x00000050441c723c */ /* 0x040ff0000004181c */
[C---:B------:R-:W-:Y:S01]  /*117d0*/  HMMA.16816.F32.BF16 R32, R68.reuse, R82, R32 ;  /* 0x000000524420723c */ /* 0x040fe20000041820 */
[----:B------:R-:W5:Y:S01]  /*117e0*/  LDSM.16.MT88.4 R80, [R212+0x1900] ;  /* 0x00190000d450783b */ /* 0x000f620000004200 */
[----:B------:R-:W4:Y:S02]  /*117f0*/  MUFU.EX2 R134, R134 ;  /* 0x0000008600867308 */ /* 0x000f240000000800 */
[----:B-1----:R-:W-:Y:S04]  /*11800*/  F2FP.BF16.PACK_AB R125, R139, R140 ;  /* 0x0000008c8b7d723e */ /* 0x002fe800000010ff */
[C---:B---3--:R-:W-:Y:S08]  /*11810*/  HMMA.16816.F32.BF16 R36, R68.reuse, R72, R36 ;  /* 0x000000484424723c */ /* 0x048ff00000041824 */
[C---:B------:R-:W-:Y:S01]  /*11820*/  HMMA.16816.F32.BF16 R40, R68.reuse, R74, R40 ;  /* 0x0000004a4428723c */ /* 0x040fe20000041828 */
[----:B------:R-:W1:Y:S07]  /*11830*/  LDSM.16.MT88.4 R72, [R210+0x1900] ;  /* 0x00190000d248783b */ /* 0x000e6e0000004200 */
[C---:B--2---:R-:W-:Y:S04]  /*11840*/  HMMA.16816.F32.BF16 R44, R68.reuse, R84, R44 ;  /* 0x00000054442c723c */ /* 0x044fe8000004182c */
[----:B----4-:R-:W-:Y:S04]  /*11850*/  F2FP.BF16.PACK_AB R127, R134, R135 ;  /* 0x00000087867f723e */ /* 0x010fe800000010ff */
[C---:B------:R-:W-:Y:S01]  /*11860*/  HMMA.16816.F32.BF16 R48, R68.reuse, R86, R48 ;  /* 0x000000564430723c */ /* 0x040fe20000041830 */
[----:B------:R-:W-:Y:S07]  /*11870*/  LDSM.16.MT88.4 R84, [R208+0x1900] ;  /* 0x00190000d054783b */ /* 0x000fee0000004200 */
[C---:B------:R-:W-:Y:S08]  /*11880*/  HMMA.16816.F32.BF16 R52, R68.reuse, R76, R52 ;  /* 0x0000004c4434723c */ /* 0x040ff00000041834 */
[C---:B------:R-:W-:Y:S01]  /*11890*/  HMMA.16816.F32.BF16 R56, R68.reuse, R78, R56 ;  /* 0x0000004e4438723c */ /* 0x040fe20000041838 */
[----:B------:R-:W2:Y:S07]  /*118a0*/  LDSM.16.MT88.4 R76, [R209+0x1900] ;  /* 0x00190000d14c783b */ /* 0x000eae0000004200 */
        /* <DEDUP_REMOVED lines=12> */
[C---:B-----5:R-:W-:Y:S03]  /*11970*/  HMMA.16816.F32.BF16 R4, R68.reuse, R80, R4 ;  /* 0x000000504404723c */ /* 0x060fe60000041804 */
[----:B------:R-:W-:Y:S02]  /*11980*/  FADD.FTZ R3, R239, R240 ;  /* 0x000000f0ef037221 */ /* 0x000fe40000010000 */
[----:B------:R-:W-:Y:S02]  /*11990*/  FADD.FTZ R233, R238, R233 ;  /* 0x000000e9eee97221 */ /* 0x000fe40000010000 */
[----:B------:R-:W-:Y:S01]  /*119a0*/  FADD.FTZ R3, R242, R3 ;  /* 0x00000003f2037221 */ /* 0x000fe20000010000 */
[C---:B------:R-:W-:Y:S01]  /*119b0*/  HMMA.16816.F32.BF16 R8, R68.reuse, R82, R8 ;  /* 0x000000524408723c */ /* 0x040fe20000041808 */
[----:B------:R-:W3:Y:S03]  /*119c0*/  LDSM.16.MT88.4 R80, [R212+0x4900] ;  /* 0x00490000d450783b */ /* 0x000ee60000004200 */
[----:B------:R-:W-:Y:S04]  /*119d0*/  FADD.FTZ R2, R162, R3 ;  /* 0x00000003a2027221 */ /* 0x000fe80000010000 */
[C---:B-1----:R-:W-:Y:S04]  /*119e0*/  HMMA.16816.F32.BF16 R12, R68.reuse, R72, R12 ;  /* 0x00000048440c723c */ /* 0x042fe8000004180c */
[----:B------:R-:W-:Y:S04]  /*119f0*/  FADD.FTZ R2, R161, R2 ;  /* 0x00000002a1027221 */ /* 0x000fe80000010000 */
[C---:B------:R-:W-:Y:S01]  /*11a00*/  HMMA.16816.F32.BF16 R16, R68.reuse, R74, R16 ;  /* 0x0000004a4410723c */ /* 0x040fe20000041810 */
[----:B------:R-:W1:Y:S03]  /*11a10*/  LDSM.16.MT88.4 R72, [R210+0x4900] ;  /* 0x00490000d248783b */ /* 0x000e660000004200 */
[----:B------:R-:W-:Y:S01]  /*11a20*/  FADD.FTZ R3, R157, R2 ;  /* 0x000000029d037221 */ /* 0x000fe20000010000 */
[----:B------:R-:W-:Y:S03]  /*11a30*/  IADD3 R2, R168, -0x1, RZ ;  /* 0xffffffffa8027810 */ /* 0x000fe60007ffe0ff */
[C---:B--2---:R-:W-:Y:S04]  /*11a40*/  HMMA.16816.F32.BF16 R20, R68.reuse, R76, R20 ;  /* 0x0000004c4414723c */ /* 0x044fe80000041814 */
[----:B------:R-:W-:Y:S02]  /*11a50*/  FADD.FTZ R3, R170, R3 ;  /* 0x00000003aa037221 */ /* 0x000fe40000010000 */
[----:B------:R-:W-:Y:S02]  /*11a60*/  IMAD.MOV.U32 R168, RZ, RZ, R2 ;  /* 0x000000ffffa87224 */ /* 0x000fe400078e0002 */
[C---:B------:R-:W-:Y:S01]  /*11a70*/  HMMA.16816.F32.BF16 R24, R68.reuse, R78, R24 ;  /* 0x0000004e4418723c */ /* 0x040fe20000041818 */
[----:B------:R-:W2:Y:S03]  /*11a80*/  LDSM.16.MT88.4 R76, [R212+0x2100] ;  /* 0x00210000d44c783b */ /* 0x000ea60000004200 */
[----:B------:R-:W-:Y:S02]  /*11a90*/  FADD.FTZ R140, R140, R3 ;  /* 0x000000038c8c7221 */ /* 0x000fe40000010000 */
[----:B------:R-:W-:Y:S02]  /*11aa0*/  IMAD.MOV.U32 R3, RZ, RZ, R0 ;  /* 0x000000ffff037224 */ /* 0x000fe400078e0000 */
[C---:B------:R-:W-:Y:S04]  /*11ab0*/  HMMA.16816.F32.BF16 R28, R68.reuse, R84, R28 ;  /* 0x00000054441c723c */ /* 0x040fe8000004181c */
[----:B------:R-:W-:Y:S02]  /*11ac0*/  FADD.FTZ R140, R139, R140 ;  /* 0x0000008c8b8c7221 */ /* 0x000fe40000010000 */
[----:B------:R-:W-:Y:S02]  /*11ad0*/  IMAD.MOV.U32 R2, RZ, RZ, R116 ;  /* 0x000000ffff027224 */ /* 0x000fe400078e0074 */
[C---:B------:R-:W-:Y:S01]  /*11ae0*/  HMMA.16816.F32.BF16 R32, R68.reuse, R86, R32 ;  /* 0x000000564420723c */ /* 0x040fe20000041820 */
[----:B------:R-:W-:Y:S03]  /*11af0*/  LDSM.16.MT88.4 R84, [R208+0x2100] ;  /* 0x00210000d054783b */ /* 0x000fe60000004200 */
[----:B------:R-:W-:Y:S04]  /*11b00*/  FADD.FTZ R135, R135, R140 ;  /* 0x0000008c87877221 */ /* 0x000fe80000010000 */
[C---:B---3--:R-:W-:Y:S04]  /*11b10*/  HMMA.16816.F32.BF16 R36, R68.reuse, R80, R36 ;  /* 0x000000504424723c */ /* 0x048fe80000041824 */
[----:B------:R-:W-:Y:S04]  /*11b20*/  FADD.FTZ R227, R134, R135 ;  /* 0x0000008786e37221 */ /* 0x000fe80000010000 */
[C---:B------:R-:W-:Y:S01]  /*11b30*/  HMMA.16816.F32.BF16 R40, R68.reuse, R82, R40 ;  /* 0x000000524428723c */ /* 0x040fe20000041828 */
[----:B------:R-:W3:Y:S07]  /*11b40*/  LDSM.16.MT88.4 R80, [R210+0x2100] ;  /* 0x00210000d250783b */ /* 0x000eee0000004200 */
        /* <DEDUP_REMOVED lines=14> */
[----:B------:R-:W-:Y:S03]  /*11c30*/  F2FP.BF16.PACK_AB R71, R170, R157 ;  /* 0x0000009daa47723e */ /* 0x000fe600000010ff */
[----:B------:R-:W-:Y:S04]  /*11c40*/  FADD.FTZ R164, R164, R235 ;  /* 0x000000eba4a47221 */ /* 0x000fe80000010000 */
[C---:B--2---:R-:W-:Y:S03]  /*11c50*/  HMMA.16816.F32.BF16 R4, R68.reuse, R76, R4 ;  /* 0x0000004c4404723c */ /* 0x044fe60000041804 */
[----:B------:R-:W-:Y:S04]  /*11c60*/  FADD.FTZ R241, R241, R164 ;  /* 0x000000a4f1f17221 */ /* 0x000fe80000010000 */
[----:B------:R-:W-:Y:S01]  /*11c70*/  FADD.FTZ R152, R152, R241 ;  /* 0x000000f198987221 */ /* 0x000fe20000010000 */
[C---:B------:R-:W-:Y:S01]  /*11c80*/  HMMA.16816.F32.BF16 R8, R68.reuse, R78, R8 ;  /* 0x0000004e4408723c */ /* 0x040fe20000041808 */
[----:B------:R-:W2:Y:S03]  /*11c90*/  LDSM.16.MT88.4 R76, [R212+0x5100] ;  /* 0x00510000d44c783b */ /* 0x000ea60000004200 */
[----:B------:R-:W-:Y:S04]  /*11ca0*/  FADD.FTZ R155, R155, R152 ;  /* 0x000000989b9b7221 */ /* 0x000fe80000010000 */
[C---:B---3--:R-:W-:Y:S04]  /*11cb0*/  HMMA.16816.F32.BF16 R12, R68.reuse, R80, R12 ;  /* 0x00000050440c723c */ /* 0x048fe8000004180c */
[----:B------:R-:W-:Y:S04]  /*11cc0*/  FADD.FTZ R142, R142, R155 ;  /* 0x0000009b8e8e7221 */ /* 0x000fe80000010000 */
[C---:B------:R-:W-:Y:S01]  /*11cd0*/  HMMA.16816.F32.BF16 R16, R68.reuse, R82, R16 ;  /* 0x000000524410723c */ /* 0x040fe20000041810 */
[----:B------:R-:W3:Y:S03]  /*11ce0*/  LDSM.16.MT88.4 R80, [R210+0x5100] ;  /* 0x00510000d250783b */ /* 0x000ee60000004200 */
[----:B------:R-:W-:Y:S04]  /*11cf0*/  FADD.FTZ R228, R149, R142 ;  /* 0x0000008e95e47221 */ /* 0x000fe80000010000 */
[C---:B-1----:R-:W-:Y:S08]  /*11d00*/  HMMA.16816.F32.BF16 R20, R68.reuse, R72, R20 ;  /* 0x000000484414723c */ /* 0x042ff00000041814 */
[C---:B------:R-:W-:Y:S01]  /*11d10*/  HMMA.16816.F32.BF16 R24, R68.reuse, R74, R24 ;  /* 0x0000004a4418723c */ /* 0x040fe20000041818 */
[----:B------:R-:W1:Y:S07]  /*11d20*/  LDSM.16.MT88.4 R72, [R208+0x5100] ;  /* 0x00510000d048783b */ /* 0x000e6e0000004200 */
[C---:B------:R-:W-:Y:S08]  /*11d30*/  HMMA.16816.F32.BF16 R28, R68.reuse, R84, R28 ;  /* 0x00000054441c723c */ /* 0x040ff0000004181c */
[C---:B------:R-:W-:Y:S01]  /*11d40*/  HMMA.16816.F32.BF16 R32, R68.reuse, R86, R32 ;  /* 0x000000564420723c */ /* 0x040fe20000041820 */
[----:B------:R-:W4:Y:S07]  /*11d50*/  LDSM.16.MT88.4 R84, [R208+0x2900] ;  /* 0x00290000d054783b */ /* 0x000f2e0000004200 */
[C---:B--2---:R-:W-:Y:S08]  /*11d60*/  HMMA.16816.F32.BF16 R36, R68.reuse, R76, R36 ;  /* 0x0000004c4424723c */ /* 0x044ff00000041824 */
[C---:B------:R-:W-:Y:S01]  /*11d70*/  HMMA.16816.F32.BF16 R40, R68.reuse, R78, R40 ;  /* 0x0000004e4428723c */ /* 0x040fe20000041828 */
[----:B------:R-:W2:Y:S07]  /*11d80*/  LDSM.16.MT88.4 R76, [R212+0x5900] ;  /* 0x00590000d44c783b */ /* 0x000eae0000004200 */
[C---:B---3--:R-:W-:Y:S08]  /*11d90*/  HMMA.16816.F32.BF16 R44, R68.reuse, R80, R44 ;  /* 0x00000050442c723c */ /* 0x048ff0000004182c */
[C---:B------:R-:W-:Y:S08]  /*11da0*/  HMMA.16816.F32.BF16 R48, R68.reuse, R82, R48 ;  /* 0x000000524430723c */ /* 0x040ff00000041830 */
[C---:B------:R-:W-:Y:S08]  /*11db0*/  HMMA.16816.F32.BF16 R52, R68.reuse, R88, R52 ;  /* 0x000000584434723c */ /* 0x040ff00000041834 */
[C---:B------:R-:W-:Y:S08]  /*11dc0*/  HMMA.16816.F32.BF16 R56, R68.reuse, R90, R56 ;  /* 0x0000005a4438723c */ /* 0x040ff00000041838 */
[C---:B-1----:R-:W-:Y:S08]  /*11dd0*/  HMMA.16816.F32.BF16 R60, R68.reuse, R72, R60 ;  /* 0x00000048443c723c */ /* 0x042ff0000004183c */
[----:B------:R-:W-:Y:S01]  /*11de0*/  HMMA.16816.F32.BF16 R64, R68, R74, R64 ;  /* 0x0000004a4440723c */ /* 0x000fe20000041840 */
[----:B------:R-:W1:Y:S07]  /*11df0*/  LDSM.16.MT88.4 R68, [R210+0x5900] ;  /* 0x00590000d244783b */ /* 0x000e6e0000004200 */
        /* <DEDUP_REMOVED lines=10> */
[C---:B--2---:R-:W-:Y:S08]  /*11ea0*/  HMMA.16816.F32.BF16 R80, R124.reuse, R76, R36 ;  /* 0x0000004c7c50723c */ /* 0x044ff00000041824 */
[C---:B------:R-:W-:Y:S08]  /*11eb0*/  HMMA.16816.F32.BF16 R76, R124.reuse, R78, R40 ;  /* 0x0000004e7c4c723c */ /* 0x040ff00000041828 */
[C---:B-1----:R-:W-:Y:S08]  /*11ec0*/  HMMA.16816.F32.BF16 R72, R124.reuse, R68, R44 ;  /* 0x000000447c48723c */ /* 0x042ff0000004182c */
[C---:B------:R-:W-:Y:S08]  /*11ed0*/  HMMA.16816.F32.BF16 R68, R124.reuse, R70, R48 ;  /* 0x000000467c44723c */ /* 0x040ff00000041830 */
[C---:B---3--:R-:W-:Y:S08]  /*11ee0*/  HMMA.16816.F32.BF16 R52, R124.reuse, R4, R52 ;  /* 0x000000047c34723c */ /* 0x048ff00000041834 */
[C---:B------:R-:W-:Y:S08]  /*11ef0*/  HMMA.16816.F32.BF16 R56, R124.reuse, R6, R56 ;  /* 0x000000067c38723c */ /* 0x040ff00000041838 */
[C---:B-----5:R-:W-:Y:S08]  /*11f00*/  HMMA.16816.F32.BF16 R60, R124.reuse, R8, R60 ;  /* 0x000000087c3c723c */ /* 0x060ff0000004183c */
[----:B------:R-:W-:Y:S01]  /*11f10*/  HMMA.16816.F32.BF16 R64, R124, R10, R64 ;  /* 0x0000000a7c40723c */ /* 0x000fe20000041840 */
[----:B------:R-:W-:-:S07]  /*11f20*/  @P0 BRA `(.L_x_207) ;  /* 0xffffbb7000000947 */ /* 0x000fce000383ffff */
.L_x_197:
[----:B------:R-:W1:Y:S01]  /*11f30*/  SHFL.BFLY PT, R3, R228, 0x2, 0x1f ;  /* 0x0c401f00e4037f89 */ /* 0x000e6200000e0000 */
[----:B------:R-:W-:Y:S01]  /*11f40*/  CS2R R4, SRZ ;  /* 0x0000000000047805 */ /* 0x000fe2000001ff00 */
[----:B------:R-:W-:-:S02]  /*11f50*/  MOV R8, 0xff800000 ;  /* 0xff80000000087802 */ /* 0x000fc40000000f00 */
[----:B------:R-:W2:Y:S01]  /*11f60*/  SHFL.BFLY PT, R2, R227, 0x2, 0x1f ;  /* 0x0c401f00e3027f89 */ /* 0x000ea200000e0000 */
[----:B------:R-:W-:Y:S01]  /*11f70*/  PLOP3.LUT P2, PT, PT, PT, PT, 0x8, 0x0 ;  /* 0x000000000000781c */ /* 0x000fe20003f4e170 */
[----:B-1----:R-:W-:Y:S02]  /*11f80*/  FADD.FTZ R6, R3, R228 ;  /* 0x000000e403067221 */ /* 0x002fe40000010000 */
[----:B--2---:R-:W-:-:S03]  /*11f90*/  FADD.FTZ R7, R2, R227 ;  /* 0x000000e302077221 */ /* 0x004fc60000010000 */
[----:B------:R-:W1:Y:S04]  /*11fa0*/  SHFL.BFLY PT, R3, R6, 0x1, 0x1f ;  /* 0x0c201f0006037f89 */ /* 0x000e6800000e0000 */
[----:B------:R-:W2:Y:S01]  /*11fb0*/  SHFL.BFLY PT, R2, R7, 0x1, 0x1f ;  /* 0x0c201f0007027f89 */ /* 0x000ea200000e0000 */
[----:B-1----:R-:W-:Y:S02]  /*11fc0*/  FADD.FTZ R3, R6, R3 ;  /* 0x0000000306037221 */ /* 0x002fe40000010000 */
[----:B--2---:R-:W-:-:S03]  /*11fd0*/  FADD.FTZ R2, R7, R2 ;  /* 0x0000000207027221 */ /* 0x004fc60000010000 */
[----:B------:R-:W-:Y:S02]  /*11fe0*/  FSETP.NE.FTZ.AND P1, PT, R3, RZ, PT ;  /* 0x000000ff0300720b */ /* 0x000fe40003f35000 */
[----:B------:R-:W-:Y:S02]  /*11ff0*/  MOV R7, 0xff800000 ;  /* 0xff80000000077802 */ /* 0x000fe40000000f00 */
[----:B------:R-:W-:-:S09]  /*12000*/  FSETP.NE.FTZ.AND P0, PT, R2, RZ, PT ;  /* 0x000000ff0200720b */ /* 0x000fd20003f15000 */
[----:B------:R-:W1:Y:S01]  /*12010*/  @P1 MUFU.RCP R5, R3 ;  /* 0x0000000300051308 */ /* 0x000e620000001000 */
[----:B------:R-:W-:-:S03]  /*12020*/  @P1 MOV R10, 0x3f317218 ;  /* 0x3f317218000a1802 */ /* 0x000fc60000000f00 */
[----:B------:R-:W-:Y:S02]  /*12030*/  @P0 MOV R9, 0x3f317218 ;  /* 0x3f31721800090802 */ /* 0x000fe40000000f00 */
        /* <DEDUP_REMOVED lines=12> */
[----:B------:R-:W-:Y:S02]  /*12100*/  FMUL.FTZ R101, R5, R101 ;  /* 0x0000006505657220 */ /* 0x000fe40000410000 */
        /* <DEDUP_REMOVED lines=58> */
[----:B------:R-:W-:Y:S02]  /*124b0*/  @P1 FFMA.FTZ R7, R10, R0, R3 ;  /* 0x000000000a071223 */ /* 0x000fe40000010003 */
[----:B------:R-:W-:Y:S02]  /*124c0*/  @P0 FFMA.FTZ R8, R9, R116, R11 ;  /* 0x0000007409080223 */ /* 0x000fe4000001000b */
.L_x_165:
[----:B------:R-:W-:Y:S01]  /*124d0*/  USHF.R.S32.HI UR6, URZ, 0x1f, UR12 ;  /* 0x0000001f3f067899 */ /* 0x000fe2000801140c */
[----:B------:R-:W-:Y:S05]  /*124e0*/  @P2 BRA `(.L_x_208) ;  /* 0x0000114000002947 */ /* 0x000fea0003800000 */
[----:B------:R-:W1:Y:S01]  /*124f0*/  S2R R0, SR_TID.X ;  /* 0x0000000000007919 */ /* 0x000e620000002100 */
[----:B------:R-:W-:Y:S01]  /*12500*/  ULDC.64 UR4, c[0x0][0x490] ;  /* 0x0001240000047ab9 */ /* 0x000fe20000000a00 */
[----:B------:R-:W-:Y:S01]  /*12510*/  IMAD.MOV.U32 R14, RZ, RZ, c[0x0][0x4e8] ;  /* 0x00013a00ff0e7624 */ /* 0x000fe200078e00ff */
[----:B------:R-:W-:Y:S01]  /*12520*/  UIMAD UR7, UR6, UR4, URZ ;  /* 0x00000004060772a4 */ /* 0x000fe2000f8e023f */
[----:B------:R-:W2:Y:S01]  /*12530*/  S2R R22, SR_CTAID.Z ;  /* 0x0000000000167919 */ /* 0x000ea20000002700 */
[----:B------:R-:W-:Y:S01]  /*12540*/  UIMAD.WIDE.U32 UR8, UR12, UR4, URZ ;  /* 0x000000040c0872a5 */ /* 0x000fe2000f8e003f */
[----:B------:R-:W-:Y:S01]  /*12550*/  F2FP.BF16.PACK_AB R112, R113, R112 ;  /* 0x000000707170723e */ /* 0x000fe200000010ff */
[----:B------:R-:W-:Y:S01]  /*12560*/  UIMAD UR7, UR12, UR5, UR7 ;  /* 0x000000050c0772a4 */ /* 0x000fe2000f8e0207 */
[----:B------:R-:W-:Y:S01]  /*12570*/  ISETP.NE.AND P0, PT, R14, 0x1, PT ;  /* 0x000000010e00780c */ /* 0x000fe20003f05270 */
[----:B------:R-:W-:Y:S01]  /*12580*/  BSSY B0, `(.L_x_209) ;  /* 0x00000da000007945 */ /* 0x000fe20003800000 */
[----:B------:R-:W-:Y:S01]  /*12590*/  ULDC.64 UR4, c[0x0][0x3e8] ;  /* 0x0000fa0000047ab9 */ /* 0x000fe20000000a00 */
[----:B------:R-:W-:Y:S01]  /*125a0*/  IMAD.U32 R25, RZ, RZ, UR9 ;  /* 0x00000009ff197e24 */ /* 0x000fe2000f8e00ff */
[----:B------:R-:W-:Y:S01]  /*125b0*/  UIMAD UR6, UR6, UR4, URZ ;  /* 0x00000004060672a4 */ /* 0x000fe2000f8e023f */
[----:B------:R-:W-:Y:S01]  /*125c0*/  IMAD.U32 R24, RZ, RZ, UR8 ;  /* 0x00000008ff187e24 */ /* 0x000fe2000f8e00ff */
[----:B------:R-:W-:Y:S01]  /*125d0*/  UIMAD.WIDE.U32 UR10, UR12, UR4, URZ ;  /* 0x000000040c0a72a5 */ /* 0x000fe2000f8e003f */
[----:B------:R-:W-:Y:S01]  /*125e0*/  F2FP.BF16.PACK_AB R114, R115, R114 ;  /* 0x000000727372723e */ /* 0x000fe200000010ff */
[----:B------:R-:W-:Y:S01]  /*125f0*/  UIMAD UR5, UR12, UR5, UR6 ;  /* 0x000000050c0572a4 */ /* 0x000fe2000f8e0206 */
[----:B------:R-:W-:Y:S01]  /*12600*/  F2FP.BF16.PACK_AB R108, R109, R108 ;  /* 0x0000006c6d6c723e */ /* 0x000fe200000010ff */
[----:B------:R-:W-:Y:S01]  /*12610*/  UIADD3 UR7, UR9, UR7, URZ ;  /* 0x0000000709077290 */ /* 0x000fe2000fffe03f */
[----:B------:R-:W-:Y:S01]  /*12620*/  F2FP.BF16.PACK_AB R110, R111, R110 ;  /* 0x0000006e6f6e723e */ /* 0x000fe200000010ff */
[----:B------:R-:W-:Y:S01]  /*12630*/  UIADD3 UR5, UR11, UR5, URZ ;  /* 0x000000050b057290 */ /* 0x000fe2000fffe03f */
[----:B------:R-:W-:Y:S01]  /*12640*/  IMAD.U32 R29, RZ, RZ, UR11 ;  /* 0x0000000bff1d7e24 */ /* 0x000fe2000f8e00ff */
[----:B------:R-:W-:Y:S01]  /*12650*/  F2FP.BF16.PACK_AB R104, R105, R104 ;  /* 0x000000686968723e */ /* 0x000fe200000010ff */
[----:B------:R-:W-:Y:S01]  /*12660*/  IMAD.U32 R28, RZ, RZ, UR10 ;  /* 0x0000000aff1c7e24 */ /* 0x000fe2000f8e00ff */
[----:B-1----:R-:W-:Y:S01]  /*12670*/  SHF.R.S32.HI R9, RZ, 0x1f, R0 ;  /* 0x0000001fff097819 */ /* 0x002fe20000011400 */
[----:B------:R-:W-:Y:S01]  /*12680*/  IMAD.U32 R25, RZ, RZ, UR7 ;  /* 0x00000007ff197e24 */ /* 0x000fe2000f8e00ff */
[----:B------:R-:W-:Y:S01]  /*12690*/  F2FP.BF16.PACK_AB R106, R107, R106 ;  /* 0x0000006a6b6a723e */ /* 0x000fe200000010ff */
[----:B------:R-:W-:Y:S01]  /*126a0*/  IMAD.U32 R29, RZ, RZ, UR5 ;  /* 0x00000005ff1d7e24 */ /* 0x000fe2000f8e00ff */
[CC--:B------:R-:W-:Y:S01]  /*126b0*/  LEA.HI R11, R9.reuse, R0.reuse, RZ, 0x2 ;  /* 0x00000000090b7211 */ /* 0x0c0fe200078f10ff */
[----:B--2---:R-:W-:Y:S01]  /*126c0*/  IMAD.WIDE.U32 R24, R22, c[0x0][0x498], R24 ;  /* 0x0001260016187a25 */ /* 0x004fe200078e0018 */
[----:B------:R-:W-:-:S02]  /*126d0*/  LEA.HI R3, R9, R0, RZ, 0x5 ;  /* 0x0000000009037211 */ /* 0x000fc400078f28ff */
[--C-:B------:R-:W-:Y:S02]  /*126e0*/  SHF.R.S32.HI R20, RZ, 0x2, R11.reuse ;  /* 0x00000002ff147819 */ /* 0x100fe4000001140b */
[----:B------:R-:W-:Y:S02]  /*126f0*/  SHF.R.S32.HI R13, RZ, 0x1f, R11 ;  /* 0x0000001fff0d7819 */ /* 0x000fe4000001140b */
[CC--:B------:R-:W-:Y:S02]  /*12700*/  LEA.HI R10, R9.reuse, R0.reuse, RZ, 0x3 ;  /* 0x00000000090a7211 */ /* 0x0c0fe400078f18ff */
[----:B------:R-:W-:Y:S02]  /*12710*/  LEA.HI R2, R9, R0, RZ, 0x6 ;  /* 0x0000000009027211 */ /* 0x000fe400078f30ff */
[----:B------:R-:W-:Y:S02]  /*12720*/  LOP3.LUT R9, R3, 0xffffffe0, RZ, 0xc0, !PT ;  /* 0xffffffe003097812 */ /* 0x000fe400078ec0ff */
[----:B------:R-:W-:Y:S01]  /*12730*/  LEA.HI R13, R13, R20, RZ, 0x3 ;  /* 0x000000140d0d7211 */ /* 0x000fe200078f18ff */
[----:B------:R-:W-:Y:S01]  /*12740*/  IMAD.SHL.U32 R2, R2, 0x8, RZ ;  /* 0x0000000802027824 */ /* 0x000fe200078e00ff */
[----:B------:R-:W-:Y:S01]  /*12750*/  LOP3.LUT R11, R11, 0xfffffffc, RZ, 0xc0, !PT ;  /* 0xfffffffc0b0b7812 */ /* 0x000fe200078ec0ff */
[----:B------:R-:W-:Y:S01]  /*12760*/  IMAD.IADD R12, R0, 0x1, -R9 ;  /* 0x00000001000c7824 */ /* 0x000fe200078e0a09 */
[----:B------:R-:W-:-:S02]  /*12770*/  LOP3.LUT R13, R13, 0xfffffff8, RZ, 0xc0, !PT ;  /* 0xfffffff80d0d7812 */ /* 0x000fc400078ec0ff */
[----:B------:R-:W-:Y:S01]  /*12780*/  LOP3.LUT R19, R10, 0xfffffff8, RZ, 0xc0, !PT ;  /* 0xfffffff80a137812 */ /* 0x000fe200078ec0ff */
[----:B------:R-:W-:Y:S01]  /*12790*/  IMAD.IADD R11, R0, 0x1, -R11 ;  /* 0x00000001000b7824 */ /* 0x000fe200078e0a0b */
[----:B------:R-:W-:Y:S01]  /*127a0*/  SHF.R.S32.HI R9, RZ, 0x1f, R12 ;  /* 0x0000001fff097819 */ /* 0x000fe2000001140c */
[----:B------:R-:W-:Y:S01]  /*127b0*/  IMAD.IADD R20, R20, 0x1, -R13 ;  /* 0x0000000114147824 */ /* 0x000fe200078e0a0d */
[----:B------:R-:W-:Y:S01]  /*127c0*/  SHF.R.S32.HI R15, RZ, 0x1f, R22 ;  /* 0x0000001fff0f7819 */ /* 0x000fe20000011416 */
[----:B------:R-:W1:Y:S01]  /*127d0*/  S2R R13, SR_CTAID.X ;  /* 0x00000000000d7919 */ /* 0x000e620000002500 */
[----:B------:R-:W-:Y:S01]  /*127e0*/  SHF.R.S32.HI R26, RZ, 0x5, R3 ;  /* 0x00000005ff1a7819 */ /* 0x000fe20000011403 */
[----:B------:R-:W-:Y:S01]  /*127f0*/  IMAD.IADD R19, R0, 0x1, -R19 ;  /* 0x0000000100137824 */ /* 0x000fe200078e0a13 */
[----:B------:R-:W-:Y:S02]  /*12800*/  SHF.R.S32.HI R3, RZ, 0x1f, R3 ;  /* 0x0000001fff037819 */ /* 0x000fe40000011403 */
[----:B------:R-:W-:Y:S01]  /*12810*/  SHF.R.S32.HI R10, RZ, 0x3, R10 ;  /* 0x00000003ff0a7819 */ /* 0x000fe2000001140a */
[----:B------:R-:W-:Y:S01]  /*12820*/  IMAD R17, R26, 0x200, R11 ;  /* 0x000002001a117824 */ /* 0x000fe200078e020b */
[----:B------:R-:W-:-:S02]  /*12830*/  LOP3.LUT P4, RZ, R12, 0x3, RZ, 0xc0, !PT ;  /* 0x000000030cff7812 */ /* 0x000fc4000788c0ff */
[----:B------:R-:W-:Y:S01]  /*12840*/  LEA.HI R12, R9, R12, RZ, 0x2 ;  /* 0x0000000c090c7211 */ /* 0x000fe200078f10ff */
[----:B------:R-:W-:Y:S01]  /*12850*/  IMAD R9, R15, c[0x0][0x498], RZ ;  /* 0x000126000f097a24 */ /* 0x000fe200078e02ff */
[----:B------:R-:W-:Y:S01]  /*12860*/  LEA.HI R3, R3, R26, RZ, 0x3 ;  /* 0x0000001a03037211 */ /* 0x000fe200078f18ff */
[----:B------:R-:W-:Y:S01]  /*12870*/  IMAD.SHL.U32 R0, R10, 0x40, RZ ;  /* 0x000000400a007824 */ /* 0x000fe200078e00ff */
[----:B------:R-:W-:Y:S01]  /*12880*/  LEA.HI R4, R11, R11, RZ, 0x1 ;  /* 0x0000000b0b047211 */ /* 0x000fe200078f08ff */
[----:B------:R-:W-:Y:S01]  /*12890*/  IMAD R16, R22, c[0x0][0x49c], R9 ;  /* 0x0001270016107a24 */ /* 0x000fe200078e0209 */
[----:B------:R-:W-:Y:S01]  /*128a0*/  LOP3.LUT R3, R3, 0xffffff8, RZ, 0xc0, !PT ;  /* 0x0ffffff803037812 */ /* 0x000fe200078ec0ff */
[----:B------:R-:W-:Y:S01]  /*128b0*/  IMAD.SHL.U32 R9, R19, 0x8, RZ ;  /* 0x0000000813097824 */ /* 0x000fe200078e00ff */
[----:B------:R-:W-:Y:S01]  /*128c0*/  LOP3.LUT R4, R4, 0x1ffffffe, RZ, 0xc0, !PT ;  /* 0x1ffffffe04047812 */ /* 0x000fe200078ec0ff */
[----:B------:R-:W-:Y:S01]  /*128d0*/  IMAD R15, R15, c[0x0][0x3f0], RZ ;  /* 0x0000fc000f0f7a24 */ /* 0x000fe200078e02ff */
[----:B------:R-:W-:Y:S01]  /*128e0*/  LOP3.LUT R0, R0, 0x1c0, RZ, 0xc0, !PT ;  /* 0x000001c000007812 */ /* 0x000fe200078ec0ff */
[----:B------:R-:W-:Y:S01]  /*128f0*/  IMAD.IADD R18, R26, 0x1, -R3 ;  /* 0x000000011a127824 */ /* 0x000fe200078e0a03 */
[----:B------:R-:W-:Y:S01]  /*12900*/  SHF.R.S32.HI R21, RZ, 0x2, R12 ;  /* 0x00000002ff157819 */ /* 0x000fe2000001140c */
[----:B------:R-:W-:Y:S01]  /*12910*/  IMAD.IADD R11, R11, 0x1, -R4 ;  /* 0x000000010b0b7824 */ /* 0x000fe200078e0a04 */
[----:B------:R-:W-:Y:S01]  /*12920*/  LOP3.LUT R4, R0, 0x38, R9, 0xf8, !PT ;  /* 0x0000003800047812 */ /* 0x000fe200078ef809 */
[----:B------:R-:W-:Y:S01]  /*12930*/  IMAD R15, R22, c[0x0][0x3f4], R15 ;  /* 0x0000fd00160f7a24 */ /* 0x000fe200078e020f */
[----:B------:R-:W-:Y:S01]  /*12940*/  SHF.R.U32.HI R3, RZ, 0x3, R0 ;  /* 0x00000003ff037819 */ /* 0x000fe20000011600 */
[----:B------:R-:W-:Y:S01]  /*12950*/  IMAD R0, R19, 0x20, R10 ;  /* 0x0000002013007824 */ /* 0x000fe200078e020a */
[----:B------:R-:W-:Y:S01]  /*12960*/  LOP3.LUT R19, R20, 0x1, RZ, 0xc0, !PT ;  /* 0x0000000114137812 */ /* 0x000fe200078ec0ff */
[----:B------:R-:W-:Y:S01]  /*12970*/  IMAD R18, R18, 0x10, R21 ;  /* 0x0000001012127824 */ /* 0x000fe200078e0215 */
[----:B------:R-:W-:Y:S01]  /*12980*/  LOP3.LUT R3, R4, R3, RZ, 0x3c, !PT ;  /* 0x0000000304037212 */ /* 0x000fe200078e3cff */
[----:B-1----:R-:W-:Y:S01]  /*12990*/  IMAD R0, R13, 0x80, R0 ;  /* 0x000000800d007824 */ /* 0x002fe200078e0200 */
[----:B------:R-:W-:Y:S01]  /*129a0*/  ISETP.NE.U32.AND P3, PT, R19, 0x1, PT ;  /* 0x000000011300780c */ /* 0x000fe20003f65070 */
[----:B------:R-:W-:Y:S01]  /*129b0*/  IMAD.WIDE.U32 R22, R22, c[0x0][0x3f0], R28 ;  /* 0x0000fc0016167a25 */ /* 0x000fe200078e001c */
[----:B------:R-:W-:-:S02]  /*129c0*/  LOP3.LUT R2, R3, 0x7ffffe00, R2, 0xf8, !PT ;  /* 0x7ffffe0003027812 */ /* 0x000fc400078ef802 */
[C---:B------:R-:W-:Y:S01]  /*129d0*/  R2P PR, R20.reuse, 0x6 ;  /* 0x0000000614007804 */ /* 0x040fe20000000000 */
[----:B------:R-:W-:Y:S01]  /*129e0*/  IMAD.SHL.U32 R20, R20, 0x40, RZ ;  /* 0x0000004014147824 */ /* 0x000fe200078e00ff */
[----:B------:R-:W-:Y:S01]  /*129f0*/  F2FP.BF16.PACK_AB R100, R101, R100 ;  /* 0x000000646564723e */ /* 0x000fe200000010ff */
[----:B------:R-:W-:Y:S01]  /*12a00*/  @P0 IMAD.HI.U32 R4, R0, c[0x0][0x4ec], RZ ;  /* 0x00013b0000040a27 */ /* 0x000fe200078e00ff */
[----:B------:R-:W-:Y:S02]  /*12a10*/  F2FP.BF16.PACK_AB R102, R103, R102 ;  /* 0x000000666766723e */ /* 0x000fe400000010ff */
[----:B------:R-:W-:Y:S01]  /*12a20*/  LOP3.LUT R26, R20, 0x1c0, RZ, 0xc0, !PT ;  /* 0x000001c0141a7812 */ /* 0x000fe200078ec0ff */
[----:B------:R-:W-:Y:S01]  /*12a30*/  IMAD.MOV.U32 R12, RZ, RZ, R0 ;  /* 0x000000ffff0c7224 */ /* 0x000fe200078e0000 */
[----:B------:R-:W-:Y:S01]  /*12a40*/  @P0 SHF.R.U32.HI R12, RZ, c[0x0][0x4f0], R4 ;  /* 0x00013c00ff0c0a19 */ /* 0x000fe20000011604 */
[----:B------:R-:W-:Y:S01]  /*12a50*/  IMAD R3, R14, c[0x0][0x388], RZ ;  /* 0x0000e2000e037a24 */ /* 0x000fe200078e02ff */
[----:B------:R-:W-:Y:S01]  /*12a60*/  LEA.HI R26, R26, R26, RZ, 0x1d ;  /* 0x0000001a1a1a7211 */ /* 0x000fe200078fe8ff */
[----:B------:R-:W-:Y:S01]  /*12a70*/  IMAD R4, R11, 0x8, R18 ;  /* 0x000000080b047824 */ /* 0x000fe200078e0212 */
[--C-:B------:R-:W-:Y:S01]  /*12a80*/  SHF.R.S32.HI R14, RZ, 0x1f, R12.reuse ;  /* 0x0000001fff0e7819 */ /* 0x100fe2000001140c */
[----:B------:R-:W-:Y:S01]  /*12a90*/  IMAD.MOV R11, RZ, RZ, -R12 ;  /* 0x000000ffff0b7224 */ /* 0x000fe200078e0a0c */
[----:B------:R-:W-:Y:S01]  /*12aa0*/  F2FP.BF16.PACK_AB R6, R97, R6 ;  /* 0x000000066106723e */ /* 0x000fe200000010ff */
[----:B------:R-:W-:Y:S01]  /*12ab0*/  IMAD.U32 R17, R17, 0x2, R26 ;  /* 0x0000000211117824 */ /* 0x000fe200078e001a */
[----:B------:R-:W-:Y:S01]  /*12ac0*/  F2FP.BF16.PACK_AB R98, R99, R98 ;  /* 0x000000626362723e */ /* 0x000fe200000010ff */
[----:B------:R-:W-:Y:S01]  /*12ad0*/  IMAD R4, R13, 0x80, R4 ;  /* 0x000000800d047824 */ /* 0x000fe200078e0204 */
[----:B------:R-:W-:Y:S01]  /*12ae0*/  F2FP.BF16.PACK_AB R92, R93, R92 ;  /* 0x0000005c5d5c723e */ /* 0x000fe200000010ff */
[----:B------:R-:W-:Y:S01]  /*12af0*/  IMAD.IADD R23, R23, 0x1, R15 ;  /* 0x0000000117177824 */ /* 0x000fe200078e020f */
[----:B------:R-:W-:Y:S01]  /*12b00*/  F2FP.BF16.PACK_AB R94, R95, R94 ;  /* 0x0000005e5f5e723e */ /* 0x000fe200000010ff */
[----:B------:R-:W-:Y:S01]  /*12b10*/  IMAD R15, R14, c[0x0][0x3e0], RZ ;  /* 0x0000f8000e0f7a24 */ /* 0x000fe200078e02ff */
[----:B------:R-:W-:Y:S01]  /*12b20*/  F2FP.BF16.PACK_AB R88, R89, R88 ;  /* 0x000000585958723e */ /* 0x000fe200000010ff */
[----:B------:R-:W-:Y:S01]  /*12b30*/  IMAD.SHL.U32 R17, R17, 0x2, RZ ;  /* 0x0000000211117824 */ /* 0x000fe200078e00ff */
[----:B------:R-:W-:Y:S01]  /*12b40*/  BAR.SYNC.DEFER_BLOCKING 0x1, 0x100 ;  /* 0x0044000000007b1d */ /* 0x000fe20000010000 */
[----:B------:R-:W-:Y:S01]  /*12b50*/  IMAD R11, R11, c[0x0][0x4e8], R0 ;  /* 0x00013a000b0b7a24 */ /* 0x000fe200078e0200 */
[----:B------:R-:W-:Y:S01]  /*12b60*/  F2FP.BF16.PACK_AB R90, R91, R90 ;  /* 0x0000005a5b5a723e */ /* 0x000fe200000010ff */
[----:B------:R-:W-:Y:S01]  /*12b70*/  @P0 IMAD.HI.U32 R0, R4, c[0x0][0x4ec], RZ ;  /* 0x00013b0004000a27 */ /* 0x000fe200078e00ff */
[----:B------:R-:W-:-:S02]  /*12b80*/  IADD3 R21, R17, 0x70, RZ ;  /* 0x0000007011157810 */ /* 0x000fc40007ffe0ff */
[----:B------:R-:W-:Y:S01]  /*12b90*/  F2FP.BF16.PACK_AB R84, R85, R84 ;  /* 0x000000545554723e */ /* 0x000fe200000010ff */
[C---:B------:R-:W-:Y:S01]  /*12ba0*/  IMAD.WIDE.U32 R22, R12.reuse, c[0x0][0x3e0], R22 ;  /* 0x0000f8000c167a25 */ /* 0x040fe200078e0016 */
[----:B------:R-:W-:Y:S02]  /*12bb0*/  F2FP.BF16.PACK_AB R86, R87, R86 ;  /* 0x000000565756723e */ /* 0x000fe400000010ff */
[----:B------:R-:W-:Y:S01]  /*12bc0*/  F2FP.BF16.PACK_AB R80, R81, R80 ;  /* 0x000000505150723e */ /* 0x000fe200000010ff */
[----:B------:R-:W-:Y:S01]  /*12bd0*/  IMAD R15, R12, c[0x0][0x3e4], R15 ;  /* 0x0000f9000c0f7a24 */ /* 0x000fe200078e020f */
[----:B------:R-:W-:Y:S01]  /*12be0*/  IADD3 R12, R17, 0x80, RZ ;  /* 0x00000080110c7810 */ /* 0x000fe20007ffe0ff */
[----:B------:R-:W-:Y:S01]  /*12bf0*/  IMAD.MOV.U32 R19, RZ, RZ, R4 ;  /* 0x000000ffff137224 */ /* 0x000fe200078e0004 */
[----:B------:R-:W-:Y:S01]  /*12c00*/  @P0 SHF.R.U32.HI R19, RZ, c[0x0][0x4f0], R0 ;  /* 0x00013c00ff130a19 */ /* 0x000fe20000011600 */
[----:B------:R-:W-:Y:S01]  /*12c10*/  IMAD.IADD R23, R23, 0x1, R15 ;  /* 0x0000000117177824 */ /* 0x000fe200078e020f */
[----:B------:R-:W-:Y:S01]  /*12c20*/  @P3 IADD3 R21, R12, 0x10, RZ ;  /* 0x000000100c153810 */ /* 0x000fe20007ffe0ff */
[----:B------:R-:W-:Y:S01]  /*12c30*/  IMAD.MOV.U32 R0, RZ, RZ, 0x20 ;  /* 0x00000020ff007424 */ /* 0x000fe200078e00ff */
[----:B------:R-:W-:Y:S01]  /*12c40*/  SHF.R.S32.HI R12, RZ, 0x1f, R11 ;  /* 0x0000001fff0c7819 */ /* 0x000fe2000001140b */
[----:B------:R-:W-:Y:S01]  /*12c50*/  IMAD.WIDE.U32 R22, R11, c[0x0][0x3d8], R22 ;  /* 0x0000f6000b167a25 */ /* 0x000fe200078e0016 */
[----:B------:R-:W-:-:S02]  /*12c60*/  SHF.R.S32.HI R15, RZ, 0x1f, R19 ;  /* 0x0000001fff0f7819 */ /* 0x000fc40000011413 */
[----:B------:R-:W-:Y:S01]  /*12c70*/  IADD3 R14, P0, R19, R24, RZ ;  /* 0x00000018130e7210 */ /* 0x000fe20007f1e0ff */
[----:B------:R-:W-:Y:S01]  /*12c80*/  IMAD.MOV R19, RZ, RZ, -R19 ;  /* 0x000000ffff137224 */ /* 0x000fe200078e0a13 */
[----:B------:R-:W-:Y:S01]  /*12c90*/  SEL R0, R0, 0xffffffe0, !P1 ;  /* 0xffffffe000007807 */ /* 0x000fe20004800000 */
[----:B------:R-:W-:Y:S01]  /*12ca0*/  IMAD R12, R12, c[0x0][0x3d8], RZ ;  /* 0x0000f6000c0c7a24 */ /* 0x000fe200078e02ff */
[----:B------:R-:W-:Y:S01]  /*12cb0*/  IADD3.X R15, R15, R25, R16, P0, !PT ;  /* 0x000000190f0f7210 */ /* 0x000fe200007fe410 */
[----:B------:R-:W-:Y:S01]  /*12cc0*/  IMAD R25, R19, c[0x0][0x4e8], R4 ;  /* 0x00013a0013197a24 */ /* 0x000fe200078e0204 */
[----:B------:R-:W-:Y:S01]  /*12cd0*/  STS [R17+0x80], R112 ;  /* 0x0000807011007388 */ /* 0x000fe20000000800 */
[----:B------:R-:W-:Y:S01]  /*12ce0*/  IMAD R4, R11, c[0x0][0x3dc], R12 ;  /* 0x0000f7000b047a24 */ /* 0x000fe200078e020c */
[----:B------:R-:W-:Y:S01]  /*12cf0*/  F2FP.BF16.PACK_AB R82, R83, R82 ;  /* 0x000000525352723e */ /* 0x000fe200000010ff */
[----:B------:R-:W-:Y:S01]  /*12d00*/  IMAD.IADD R19, R17, 0x1, R0 ;  /* 0x0000000111137824 */ /* 0x000fe200078e0200 */
[----:B------:R-:W-:Y:S01]  /*12d10*/  STS [R17+0x480], R114 ;  /* 0x0004807211007388 */ /* 0x000fe20000000800 */
[----:B------:R-:W-:Y:S01]  /*12d20*/  IMAD.IADD R11, R0, 0x1, R21 ;  /* 0x00000001000b7824 */ /* 0x000fe200078e0215 */
[----:B------:R-:W-:Y:S01]  /*12d30*/  SHF.R.S32.HI R0, RZ, 0x1f, R25 ;  /* 0x0000001fff007819 */ /* 0x000fe20000011419 */
[----:B------:R-:W-:Y:S01]  /*12d40*/  IMAD.MOV.U32 R12, RZ, RZ, 0x40 ;  /* 0x00000040ff0c7424 */ /* 0x000fe200078e00ff */
[----:B------:R-:W-:Y:S01]  /*12d50*/  STS [R21], R108 ;  /* 0x0000006c15007388 */ /* 0x000fe20000000800 */
[----:B------:R-:W-:Y:S01]  /*12d60*/  IMAD.WIDE.U32 R14, R25, c[0x0][0x488], R14 ;  /* 0x00012200190e7a25 */ /* 0x000fe200078e000e */
[----:B------:R-:W-:-:S02]  /*12d70*/  F2FP.BF16.PACK_AB R76, R77, R76 ;  /* 0x0000004c4d4c723e */ /* 0x000fc400000010ff */
[----:B------:R-:W-:Y:S01]  /*12d80*/  SEL R12, R12, 0xffffffc0, !P2 ;  /* 0xffffffc00c0c7807 */ /* 0x000fe20005000000 */
[----:B------:R-:W-:Y:S01]  /*12d90*/  IMAD R0, R0, c[0x0][0x488], RZ ;  /* 0x0001220000007a24 */ /* 0x000fe200078e02ff */
[----:B------:R-:W-:Y:S01]  /*12da0*/  STS [R21+0x400], R110 ;  /* 0x0004006e15007388 */ /* 0x000fe20000000800 */
[----:B------:R-:W-:Y:S01]  /*12db0*/  F2FP.BF16.PACK_AB R78, R79, R78 ;  /* 0x0000004e4f4e723e */ /* 0x000fe200000010ff */
[----:B------:R-:W-:Y:S01]  /*12dc0*/  IMAD R20, R13, 0x80, R18 ;  /* 0x000000800d147824 */ /* 0x000fe200078e0212 */
[----:B------:R-:W-:Y:S01]  /*12dd0*/  F2FP.BF16.PACK_AB R72, R73, R72 ;  /* 0x000000484948723e */ /* 0x000fe200000010ff */
[----:B------:R-:W-:Y:S01]  /*12de0*/  IMAD R0, R25, c[0x0][0x48c], R0 ;  /* 0x0001230019007a24 */ /* 0x000fe200078e0200 */
[----:B------:R-:W-:Y:S01]  /*12df0*/  STS [R19+0x80], R104 ;  /* 0x0000806813007388 */ /* 0x000fe20000000800 */
[--C-:B------:R-:W-:Y:S01]  /*12e00*/  IMAD.IADD R25, R17, 0x1, R12.reuse ;  /* 0x0000000111197824 */ /* 0x100fe200078e020c */
[----:B------:R-:W-:Y:S01]  /*12e10*/  F2FP.BF16.PACK_AB R74, R75, R74 ;  /* 0x0000004a4b4a723e */ /* 0x000fe200000010ff */
[C---:B------:R-:W-:Y:S01]  /*12e20*/  IMAD.IADD R27, R12.reuse, 0x1, R21 ;  /* 0x000000010c1b7824 */ /* 0x040fe200078e0215 */
[----:B------:R-:W-:Y:S01]  /*12e30*/  STS [R19+0x480], R106 ;  /* 0x0004806a13007388 */ /* 0x000fe20000000800 */
[----:B------:R-:W-:Y:S01]  /*12e40*/  IMAD.IADD R29, R12, 0x1, R19 ;  /* 0x000000010c1d7824 */ /* 0x000fe200078e0213 */
[----:B------:R-:W-:Y:S01]  /*12e50*/  F2FP.BF16.PACK_AB R68, R69, R68 ;  /* 0x000000444544723e */ /* 0x000fe200000010ff */
[----:B------:R-:W-:Y:S01]  /*12e60*/  IMAD.IADD R31, R11, 0x1, R12 ;  /* 0x000000010b1f7824 */ /* 0x000fe200078e020c */
[----:B------:R-:W-:Y:S01]  /*12e70*/  STS [R11], R100 ;  /* 0x000000640b007388 */ /* 0x000fe20000000800 */
[----:B------:R-:W-:Y:S01]  /*12e80*/  F2FP.BF16.PACK_AB R70, R71, R70 ;  /* 0x000000464746723e */ /* 0x000fe200000010ff */
[----:B------:R-:W-:Y:S01]  /*12e90*/  IMAD.IADD R15, R15, 0x1, R0 ;  /* 0x000000010f0f7824 */ /* 0x000fe200078e0200 */
[----:B------:R-:W-:Y:S01]  /*12ea0*/  F2FP.BF16.PACK_AB R52, R53, R52 ;  /* 0x000000343534723e */ /* 0x000fe200000010ff */
[----:B------:R-:W-:Y:S01]  /*12eb0*/  STS [R11+0x400], R102 ;  /* 0x000400660b007388 */ /* 0x000fe20000000800 */
[----:B------:R-:W-:Y:S01]  /*12ec0*/  F2FP.BF16.PACK_AB R54, R55, R54 ;  /* 0x000000363736723e */ /* 0x000fe200000010ff */
[----:B------:R-:W-:Y:S01]  /*12ed0*/  IMAD.SHL.U32 R2, R2, 0x2, RZ ;  /* 0x0000000202027824 */ /* 0x000fe200078e00ff */
[----:B------:R-:W-:Y:S01]  /*12ee0*/  LEA R16, P0, R14, c[0x0][0x450], 0x2 ;  /* 0x000114000e107a11 */ /* 0x000fe200078010ff */
[----:B------:R-:W-:Y:S01]  /*12ef0*/  STS [R25+0x80], R6 ;  /* 0x0000800619007388 */ /* 0x000fe20000000800 */
[----:B------:R-:W-:Y:S01]  /*12f00*/  F2FP.BF16.PACK_AB R56, R57, R56 ;  /* 0x000000383938723e */ /* 0x000fe200000010ff */
[----:B------:R-:W-:Y:S01]  /*12f10*/  IMAD R10, R13, 0x80, R10 ;  /* 0x000000800d0a7824 */ /* 0x000fe200078e020a */
[----:B------:R-:W-:Y:S01]  /*12f20*/  F2FP.BF16.PACK_AB R58, R59, R58 ;  /* 0x0000003a3b3a723e */ /* 0x000fe200000010ff */
[----:B------:R-:W-:Y:S01]  /*12f30*/  STS [R25+0x480], R98 ;  /* 0x0004806219007388 */ /* 0x000fe20000000800 */
[----:B------:R-:W-:-:S02]  /*12f40*/  F2FP.BF16.PACK_AB R60, R61, R60 ;  /* 0x0000003c3d3c723e */ /* 0x000fc400000010ff */
[----:B------:R-:W-:Y:S01]  /*12f50*/  F2FP.BF16.PACK_AB R62, R63, R62 ;  /* 0x0000003e3f3e723e */ /* 0x000fe200000010ff */
[----:B------:R-:W-:Y:S01]  /*12f60*/  STS [R27], R92 ;  /* 0x0000005c1b007388 */ /* 0x000fe20000000800 */
[----:B------:R-:W-:Y:S02]  /*12f70*/  F2FP.BF16.PACK_AB R5, R5, R64 ;  /* 0x000000400505723e */ /* 0x000fe400000010ff */
[----:B------:R-:W-:Y:S01]  /*12f80*/  F2FP.BF16.PACK_AB R66, R67, R66 ;  /* 0x000000424342723e */ /* 0x000fe200000010ff */
[----:B------:R-:W-:Y:S01]  /*12f90*/  STS [R27+0x400], R94 ;  /* 0x0004005e1b007388 */ /* 0x000fe20000000800 */
[----:B------:R-:W-:Y:S02]  /*12fa0*/  LEA.HI.X R15, R14, c[0x0][0x454], R15, 0x2, P0 ;  /* 0x000115000e0f7a11 */ /* 0x000fe400000f140f */
[C---:B------:R-:W-:Y:S01]  /*12fb0*/  IADD3 R18, R20.reuse, 0x8, RZ ;  /* 0x0000000814127810 */ /* 0x040fe20007ffe0ff */
[----:B------:R-:W-:Y:S01]  /*12fc0*/  STS [R29+0x80], R88 ;  /* 0x000080581d007388 */ /* 0x000fe20000000800 */
[----:B------:R-:W-:-:S02]  /*12fd0*/  ISETP.GE.OR P5, PT, R20, R3, P4 ;  /* 0x000000031400720c */ /* 0x000fc400027a6670 */
[----:B------:R-:W-:Y:S01]  /*12fe0*/  ISETP.GE.OR P4, PT, R18, R3, P4 ;  /* 0x000000031200720c */ /* 0x000fe20002786670 */
[----:B------:R-:W-:Y:S01]  /*12ff0*/  STS [R29+0x480], R90 ;  /* 0x0004805a1d007388 */ /* 0x000fe20000000800 */
[----:B------:R-:W-:-:S03]  /*13000*/  LEA R0, P0, R22, c[0x0][0x380], 0x1 ;  /* 0x0000e00016007a11 */ /* 0x000fc600078008ff */
        /* <DEDUP_REMOVED lines=18> */
[----:B------:R-:W-:Y:S04]  /*13130*/  SHFL.IDX PT, R32, R16, RZ, 0x1c1f ;  /* 0x001c1fff10207589 */ /* 0x000fe800000e0000 */
[----:B------:R-:W2:Y:S04]  /*13140*/  SHFL.IDX PT, R33, R15, RZ, 0x1c1f ;  /* 0x001c1fff0f217589 */ /* 0x000ea800000e0000 */
[----:B------:R-:W-:Y:S06]  /*13150*/  BAR.SYNC.DEFER_BLOCKING 0x1, 0x100 ;  /* 0x0044000000007b1d */ /* 0x000fec0000010000 */
[----:B------:R-:W-:Y:S01]  /*13160*/  SHFL.IDX PT, R34, R16, 0x1, 0x1c1f ;  /* 0x003c1f0010227f89 */ /* 0x000fe200000e0000 */
[----:B-1----:R-:W-:-:S03]  /*13170*/  IMAD.IADD R5, R23, 0x1, R4 ;  /* 0x0000000117057824 */ /* 0x002fc600078e0204 */
[----:B------:R-:W1:Y:S02]  /*13180*/  SHFL.IDX PT, R35, R15, 0x1, 0x1c1f ;  /* 0x003c1f000f237f89 */ /* 0x000e6400000e0000 */
[----:B------:R-:W-:Y:S02]  /*13190*/  LEA.HI.X R22, R22, c[0x0][0x384], R5, 0x1, P0 ;  /* 0x0000e10016167a11 */ /* 0x000fe400000f0c05 */
[----:B------:R-:W3:Y:S01]  /*131a0*/  SHFL.IDX PT, R20, R0, RZ, 0x181f ;  /* 0x00181fff00147589 */ /* 0x000ee200000e0000 */
[----:B------:R-:W-:-:S03]  /*131b0*/  ISETP.GE.AND P0, PT, R10, R3, PT ;  /* 0x000000030a00720c */ /* 0x000fc60003f06270 */
[----:B------:R-:W4:Y:S04]  /*131c0*/  SHFL.IDX PT, R21, R22, RZ, 0x181f ;  /* 0x00181fff16157589 */ /* 0x000f2800000e0000 */
[----:B--2---:R-:W-:Y:S04]  /*131d0*/  @!P5 ST.E [R32.64], R7 ;  /* 0x000000072000d985 */ /* 0x004fe8000c10192a */
[----:B-1----:R1:W-:Y:S04]  /*131e0*/  @!P4 ST.E [R34.64], R8 ;  /* 0x000000082200c985 */ /* 0x0023e8000c10192a */
[----:B------:R2:W2:Y:S04]  /*131f0*/  LDS.128 R48, [R2+0x1080] ;  /* 0x0010800002307984 */ /* 0x0004a80000000c00 */
[----:B------:R2:W2:Y:S04]  /*13200*/  LDS.128 R44, [R2+0x2080] ;  /* 0x00208000022c7984 */ /* 0x0004a80000000c00 */
[----:B------:R2:W2:Y:S04]  /*13210*/  LDS.128 R40, [R2+0x3080] ;  /* 0x0030800002287984 */ /* 0x0004a80000000c00 */
[----:B------:R2:W2:Y:S04]  /*13220*/  LDS.128 R36, [R2+0x5080] ;  /* 0x0050800002247984 */ /* 0x0004a80000000c00 */
[----:B------:R2:W2:Y:S04]  /*13230*/  LDS.128 R24, [R2+0x6080] ;  /* 0x0060800002187984 */ /* 0x0004a80000000c00 */
[----:B------:R2:W2:Y:S01]  /*13240*/  LDS.128 R16, [R2+0x7080] ;  /* 0x0070800002107984 */ /* 0x0004a20000000c00 */
[----:B-1----:R-:W-:Y:S01]  /*13250*/  IADD3 R8, R9, 0x40, RZ ;  /* 0x0000004009087810 */ /* 0x002fe20007ffe0ff */
[----:B------:R-:W-:Y:S05]  /*13260*/  @P0 BRA `(.L_x_210) ;  /* 0x000000b000000947 */ /* 0x000fea0003800000 */
[----:B---34-:R-:W1:Y:S01]  /*13270*/  LDS.128 R4, [R2+0x80] ;  /* 0x0000800002047984 */ /* 0x018e620000000c00 */
[----:B------:R-:W-:-:S02]  /*13280*/  ISETP.GE.AND P0, PT, R8, c[0x0][0x3c8], PT ;  /* 0x0000f20008007a0c */ /* 0x000fc40003f06270 */
[----:B------:R-:W-:Y:S01]  /*13290*/  ISETP.GE.AND P1, PT, R9, c[0x0][0x3c8], PT ;  /* 0x0000f20009007a0c */ /* 0x000fe20003f26270 */
[----:B------:R-:W3:Y:S10]  /*132a0*/  LDS.128 R12, [R2+0x4080] ;  /* 0x00408000020c7984 */ /* 0x000ef40000000c00 */
[----:B------:R-:W-:-:S02]  /*132b0*/  @!P0 SHF.R.S32.HI R11, RZ, 0x1f, R8 ;  /* 0x0000001fff0b8819 */ /* 0x000fc40000011408 */
[----:B------:R-:W-:Y:S02]  /*132c0*/  @!P1 IMAD.WIDE R28, R9, 0x2, R20 ;  /* 0x00000002091c9825 */ /* 0x000fe400078e0214 */
[----:B------:R-:W-:-:S04]  /*132d0*/  @!P0 LEA.HI R11, R11, R8, RZ, 0x3 ;  /* 0x000000080b0b8211 */ /* 0x000fc800078f18ff */
[----:B------:R-:W-:-:S05]  /*132e0*/  @!P0 LOP3.LUT R11, R11, 0xfffffff8, RZ, 0xc0, !PT ;  /* 0xfffffff80b0b8812 */ /* 0x000fca00078ec0ff */
[----:B------:R-:W-:Y:S01]  /*132f0*/  @!P0 IMAD.WIDE R20, R11, 0x2, R20 ;  /* 0x000000020b148825 */ /* 0x000fe200078e0214 */
[----:B-1----:R1:W-:Y:S04]  /*13300*/  @!P1 ST.E.128 [R28.64], R4 ;  /* 0x000000041c009985 */ /* 0x0023e8000c101d2a */
[----:B---3--:R1:W-:Y:S02]  /*13310*/  @!P0 ST.E.128 [R20.64], R12 ;  /* 0x0000000c14008985 */ /* 0x0083e4000c101d2a */
.L_x_210:
[----:B---34-:R-:W-:Y:S05]  /*13320*/  BSYNC B0 ;  /* 0x0000000000007941 */ /* 0x018fea0003800000 */
.L_x_209:
[----:B--2---:R-:W-:Y:S01]  /*13330*/  IADD3 R2, R10, 0x20, RZ ;  /* 0x000000200a027810 */ /* 0x004fe20007ffe0ff */
[----:B-1----:R1:W2:Y:S01]  /*13340*/  SHFL.IDX PT, R7, R22, 0x1, 0x181f ;  /* 0x00381f0016077f89 */ /* 0x0022a200000e0000 */
[----:B------:R-:W-:Y:S02]  /*13350*/  BSSY B0, `(.L_x_211) ;  /* 0x000000d000007945 */ /* 0x000fe40003800000 */
[----:B------:R-:W-:Y:S01]  /*13360*/  ISETP.GE.AND P0, PT, R2, R3, PT ;  /* 0x000000030200720c */ /* 0x000fe20003f06270 */
[----:B------:R1:W3:-:S12]  /*13370*/  SHFL.IDX PT, R6, R0, 0x1, 0x181f ;  /* 0x00381f0000067f89 */ /* 0x0002d800000e0000 */
[----:B------:R-:W-:Y:S05]  /*13380*/  @P0 BRA `(.L_x_212) ;  /* 0x0000009000000947 */ /* 0x000fea0003800000 */
[----:B------:R-:W-:Y:S02]  /*13390*/  ISETP.GE.AND P0, PT, R8, c[0x0][0x3c8], PT ;  /* 0x0000f20008007a0c */ /* 0x000fe40003f06270 */
[----:B------:R-:W-:-:S11]  /*133a0*/  ISETP.GE.AND P1, PT, R9, c[0x0][0x3c8], PT ;  /* 0x0000f20009007a0c */ /* 0x000fd60003f26270 */
[----:B------:R-:W-:-:S04]  /*133b0*/  @!P0 SHF.R.S32.HI R5, RZ, 0x1f, R8 ;  /* 0x0000001fff058819 */ /* 0x000fc80000011408 */
[----:B------:R-:W-:Y:S01]  /*133c0*/  @!P0 LEA.HI R2, R5, R8, RZ, 0x3 ;  /* 0x0000000805028211 */ /* 0x000fe200078f18ff */
[----:B--23--:R-:W-:-:S03]  /*133d0*/  @!P1 IMAD.WIDE R4, R9, 0x2, R6 ;  /* 0x0000000209049825 */ /* 0x00cfc600078e0206 */
[----:B------:R-:W-:Y:S02]  /*133e0*/  @!P0 LOP3.LUT R2, R2, 0xfffffff8, RZ, 0xc0, !PT ;  /* 0xfffffff802028812 */ /* 0x000fe400078ec0ff */
[----:B------:R2:W-:Y:S03]  /*133f0*/  @!P1 ST.E.128 [R4.64], R48 ;  /* 0x0000003004009985 */ /* 0x0005e6000c101d2a */
[----:B------:R-:W-:-:S05]  /*13400*/  @!P0 IMAD.WIDE R6, R2, 0x2, R6 ;  /* 0x0000000202068825 */ /* 0x000fca00078e0206 */
[----:B------:R2:W-:Y:S02]  /*13410*/  @!P0 ST.E.128 [R6.64], R36 ;  /* 0x0000002406008985 */ /* 0x0005e4000c101d2a */
.L_x_212:
[----:B------:R-:W-:Y:S05]  /*13420*/  BSYNC B0 ;  /* 0x0000000000007941 */ /* 0x000fea0003800000 */
.L_x_211:
[----:B------:R-:W-:Y:S01]  /*13430*/  IADD3 R2, R10, 0x40, RZ ;  /* 0x000000400a027810 */ /* 0x000fe20007ffe0ff */
[----:B--2---:R2:W4:Y:S01]  /*13440*/  SHFL.IDX PT, R7, R22, 0x2, 0x181f ;  /* 0x00581f0016077f89 */ /* 0x00452200000e0000 */
[----:B------:R-:W-:Y:S02]  /*13450*/  BSSY B0, `(.L_x_213) ;  /* 0x000000d000007945 */ /* 0x000fe40003800000 */
[----:B------:R-:W-:Y:S01]  /*13460*/  ISETP.GE.AND P0, PT, R2, R3, PT ;  /* 0x000000030200720c */ /* 0x000fe20003f06270 */
[----:B---3--:R2:W3:-:S12]  /*13470*/  SHFL.IDX PT, R6, R0, 0x2, 0x181f ;  /* 0x00581f0000067f89 */ /* 0x0084d800000e0000 */
[----:B------:R-:W-:Y:S05]  /*13480*/  @P0 BRA `(.L_x_214) ;  /* 0x0000009000000947 */ /* 0x000fea0003800000 */
[----:B------:R-:W-:Y:S02]  /*13490*/  ISETP.GE.AND P0, PT, R8, c[0x0][0x3c8], PT ;  /* 0x0000f20008007a0c */ /* 0x000fe40003f06270 */
[----:B------:R-:W-:-:S11]  /*134a0*/  ISETP.GE.AND P1, PT, R9, c[0x0][0x3c8], PT ;  /* 0x0000f20009007a0c */ /* 0x000fd60003f26270 */
[----:B------:R-:W-:-:S04]  /*134b0*/  @!P0 SHF.R.S32.HI R5, RZ, 0x1f, R8 ;  /* 0x0000001fff058819 */ /* 0x000fc80000011408 */
[----:B------:R-:W-:Y:S01]  /*134c0*/  @!P0 LEA.HI R2, R5, R8, RZ, 0x3 ;  /* 0x0000000805028211 */ /* 0x000fe200078f18ff */
[----:B---34-:R-:W-:-:S03]  /*134d0*/  @!P1 IMAD.WIDE R4, R9, 0x2, R6 ;  /* 0x0000000209049825 */ /* 0x018fc600078e0206 */
[----:B------:R-:W-:Y:S02]  /*134e0*/  @!P0 LOP3.LUT R2, R2, 0xfffffff8, RZ, 0xc0, !PT ;  /* 0xfffffff802028812 */ /* 0x000fe400078ec0ff */
[----:B------:R3:W-:Y:S03]  /*134f0*/  @!P1 ST.E.128 [R4.64], R44 ;  /* 0x0000002c04009985 */ /* 0x0007e6000c101d2a */
[----:B------:R-:W-:-:S05]  /*13500*/  @!P0 IMAD.WIDE R6, R2, 0x2, R6 ;  /* 0x0000000202068825 */ /* 0x000fca00078e0206 */
[----:B------:R3:W-:Y:S02]  /*13510*/  @!P0 ST.E.128 [R6.64], R24 ;  /* 0x0000001806008985 */ /* 0x0007e4000c101d2a */
.L_x_214:
[----:B------:R-:W-:Y:S05]  /*13520*/  BSYNC B0 ;  /* 0x0000000000007941 */ /* 0x000fea0003800000 */
.L_x_213:
[----:B------:R-:W-:Y:S01]  /*13530*/  IADD3 R10, R10, 0x60, RZ ;  /* 0x000000600a0a7810 */ /* 0x000fe20007ffe0ff */
[----:B---3--:R3:W1:Y:S03]  /*13540*/  SHFL.IDX PT, R5, R22, 0x3, 0x181f ;  /* 0x00781f0016057f89 */ /* 0x00866600000e0000 */
[----:B------:R-:W-:Y:S01]  /*13550*/  ISETP.GE.AND P0, PT, R10, R3, PT ;  /* 0x000000030a00720c */ /* 0x000fe20003f06270 */
[----:B------:R3:W2:-:S12]  /*13560*/  SHFL.IDX PT, R4, R0, 0x3, 0x181f ;  /* 0x00781f0000047f89 */ /* 0x00069800000e0000 */
[----:B------:R-:W-:Y:S05]  /*13570*/  @P0 EXIT ;  /* 0x000000000000094d */ /* 0x000fea0003800000 */
[----:B------:R-:W-:-:S13]  /*13580*/  ISETP.GE.AND P0, PT, R9, c[0x0][0x3c8], PT ;  /* 0x0000f20009007a0c */ /* 0x000fda0003f06270 */
[----:B-12---:R-:W-:-:S05]  /*13590*/  @!P0 IMAD.WIDE R2, R9, 0x2, R4 ;  /* 0x0000000209028825 */ /* 0x006fca00078e0204 */
[----:B------:R1:W-:Y:S01]  /*135a0*/  @!P0 ST.E.128 [R2.64], R40 ;  /* 0x0000002802008985 */ /* 0x0003e2000c101d2a */
[----:B------:R-:W-:-:S13]  /*135b0*/  ISETP.GE.AND P0, PT, R8, c[0x0][0x3c8], PT ;  /* 0x0000f20008007a0c */ /* 0x000fda0003f06270 */
[----:B------:R-:W-:Y:S05]  /*135c0*/  @P0 EXIT ;  /* 0x000000000000094d */ /* 0x000fea0003800000 */
[----:B-1----:R-:W-:-:S04]  /*135d0*/  SHF.R.S32.HI R3, RZ, 0x1f, R8 ;  /* 0x0000001fff037819 */ /* 0x002fc80000011408 */
[----:B------:R-:W-:-:S04]  /*135e0*/  LEA.HI R3, R3, R8, RZ, 0x3 ;  /* 0x0000000803037211 */ /* 0x000fc800078f18ff */
[----:B------:R-:W-:-:S05]  /*135f0*/  LOP3.LUT R3, R3, 0xfffffff8, RZ, 0xc0, !PT ;  /* 0xfffffff803037812 */ /* 0x000fca00078ec0ff */
[----:B------:R-:W-:-:S05]  /*13600*/  IMAD.WIDE R4, R3, 0x2, R4 ;  /* 0x0000000203047825 */ /* 0x000fca00078e0204 */
[----:B------:R-:W-:Y:S01]  /*13610*/  ST.E.128 [R4.64], R16 ;  /* 0x0000001004007985 */ /* 0x000fe2000c101d2a */
[----:B------:R-:W-:Y:S05]  /*13620*/  EXIT ;  /* 0x000000000000794d */ /* 0x000fea0003800000 */
.L_x_208:
[----:B------:R-:W1:Y:S01]  /*13630*/  S2R R5, SR_TID.X ;  /* 0x0000000000057919 */ /* 0x000e620000002100 */
[----:B------:R-:W-:Y:S03]  /*13640*/  BSSY B0, `(.L_x_215) ;  /* 0x0000029000007945 */ /* 0x000fe60003800000 */
[----:B------:R-:W2:Y:S01]  /*13650*/  S2R R8, SR_CTAID.Z ;  /* 0x0000000000087919 */ /* 0x000ea20000002700 */
[----:B-1----:R-:W-:Y:S02]  /*13660*/  ISETP.GT.AND P0, PT, R5, 0x7f, PT ;  /* 0x0000007f0500780c */ /* 0x002fe40003f04270 */
[----:B--2---:R-:W-:-:S11]  /*13670*/  SHF.R.S32.HI R11, RZ, 0x1f, R8 ;  /* 0x0000001fff0b7819 */ /* 0x004fd60000011408 */
[----:B------:R-:W-:Y:S05]  /*13680*/  @P0 BRA `(.L_x_216) ;  /* 0x0000024000000947 */ /* 0x000fea0003800000 */
[----:B------:R-:W1:Y:S01]  /*13690*/  S2R R4, SR_CTAID.X ;  /* 0x0000000000047919 */ /* 0x000e620000002500 */
[----:B------:R-:W-:-:S05]  /*136a0*/  MOV R2, c[0x0][0x4e8] ;  /* 0x00013a0000027a02 */ /* 0x000fca0000000f00 */
[----:B------:R-:W-:Y:S01]  /*136b0*/  IMAD R0, R2, c[0x0][0x388], RZ ;  /* 0x0000e20002007a24 */ /* 0x000fe200078e02ff */
[----:B-1----:R-:W-:-:S04]  /*136c0*/  LEA R7, R4, R5, 0x7 ;  /* 0x0000000504077211 */ /* 0x002fc800078e38ff */
[----:B------:R-:W-:-:S13]  /*136d0*/  ISETP.GE.AND P0, PT, R7, R0, PT ;  /* 0x000000000700720c */ /* 0x000fda0003f06270 */
[----:B------:R-:W-:Y:S05]  /*136e0*/  @P0 BRA `(.L_x_216) ;  /* 0x000001e000000947 */ /* 0x000fea0003800000 */
[----:B------:R-:W-:Y:S01]  /*136f0*/  ISETP.NE.AND P0, PT, R2, 0x1, PT ;  /* 0x000000010200780c */ /* 0x000fe20003f05270 */
[----:B------:R-:W-:Y:S01]  /*13700*/  ULDC.64 UR4, c[0x0][0x490] ;  /* 0x0001240000047ab9 */ /* 0x000fe20000000a00 */
[----:B------:R-:W-:Y:S01]  /*13710*/  IMAD.MOV.U32 R6, RZ, RZ, R7 ;  /* 0x000000ffff067224 */ /* 0x000fe200078e0007 */
[----:B------:R-:W-:Y:S02]  /*13720*/  UIMAD UR7, UR6, UR4, URZ ;  /* 0x00000004060772a4 */ /* 0x000fe4000f8e023f */
[----:B------:R-:W-:Y:S02]  /*13730*/  UIMAD.WIDE.U32 UR8, UR12, UR4, URZ ;  /* 0x000000040c0872a5 */ /* 0x000fe4000f8e003f */
[----:B------:R-:W-:-:S04]  /*13740*/  UIMAD UR4, UR12, UR5, UR7 ;  /* 0x000000050c0472a4 */ /* 0x000fc8000f8e0207 */
[----:B------:R-:W-:Y:S01]  /*13750*/  UIADD3 UR4, UR9, UR4, URZ ;  /* 0x0000000409047290 */ /* 0x000fe2000fffe03f */
[----:B------:R-:W-:Y:S01]  /*13760*/  MOV R2, UR8 ;  /* 0x0000000800027c02 */ /* 0x000fe20008000f00 */
[----:B------:R-:W-:-:S04]  /*13770*/  @P0 IMAD.HI.U32 R0, R7, c[0x0][0x4ec], RZ ;  /* 0x00013b0007000a27 */ /* 0x000fc800078e00ff */
[----:B------:R-:W-:Y:S01]  /*13780*/  MOV R13, UR4 ;  /* 0x00000004000d7c02 */ /* 0x000fe20008000f00 */
[----:B------:R-:W-:Y:S01]  /*13790*/  IMAD.MOV.U32 R12, RZ, RZ, R2 ;  /* 0x000000ffff0c7224 */ /* 0x000fe200078e0002 */
[----:B------:R-:W-:Y:S01]  /*137a0*/  @P0 SHF.R.U32.HI R6, RZ, c[0x0][0x4f0], R0 ;  /* 0x00013c00ff060a19 */ /* 0x000fe20000011600 */
[----:B------:R-:W-:Y:S02]  /*137b0*/  IMAD.U32 R3, RZ, RZ, UR9 ;  /* 0x00000009ff037e24 */ /* 0x000fe4000f8e00ff */
[----:B------:R-:W-:Y:S02]  /*137c0*/  IMAD R3, R11, c[0x0][0x498], RZ ;  /* 0x000126000b037a24 */ /* 0x000fe400078e02ff */
[----:B------:R-:W-:Y:S02]  /*137d0*/  IMAD.MOV R4, RZ, RZ, -R6 ;  /* 0x000000ffff047224 */ /* 0x000fe400078e0a06 */
[----:B------:R-:W-:-:S04]  /*137e0*/  IMAD.WIDE.U32 R12, R8, c[0x0][0x498], R12 ;  /* 0x00012600080c7a25 */ /* 0x000fc800078e000c */
[----:B------:R-:W-:Y:S01]  /*137f0*/  IMAD R4, R4, c[0x0][0x4e8], R7 ;  /* 0x00013a0004047a24 */ /* 0x000fe200078e0207 */
[----:B------:R-:W-:Y:S01]  /*13800*/  IADD3 R12, P0, R6, R12, RZ ;  /* 0x0000000c060c7210 */ /* 0x000fe20007f1e0ff */
[----:B------:R-:W-:Y:S01]  /*13810*/  IMAD R0, R8, c[0x0][0x49c], R3 ;  /* 0x0001270008007a24 */ /* 0x000fe200078e0203 */
[----:B------:R-:W-:Y:S02]  /*13820*/  SHF.R.S32.HI R3, RZ, 0x1f, R6 ;  /* 0x0000001fff037819 */ /* 0x000fe40000011406 */
[----:B------:R-:W-:Y:S02]  /*13830*/  SHF.R.S32.HI R2, RZ, 0x1f, R4 ;  /* 0x0000001fff027819 */ /* 0x000fe40000011404 */
[----:B------:R-:W-:-:S03]  /*13840*/  IADD3.X R13, R3, R13, R0, P0, !PT ;  /* 0x0000000d030d7210 */ /* 0x000fc600007fe400 */
[----:B------:R-:W-:Y:S02]  /*13850*/  IMAD R7, R2, c[0x0][0x488], RZ ;  /* 0x0001220002077a24 */ /* 0x000fe400078e02ff */
[----:B------:R-:W-:-:S04]  /*13860*/  IMAD.WIDE.U32 R12, R4, c[0x0][0x488], R12 ;  /* 0x00012200040c7a25 */ /* 0x000fc800078e000c */
[----:B------:R-:W-:Y:S01]  /*13870*/  IMAD R7, R4, c[0x0][0x48c], R7 ;  /* 0x0001230004077a24 */ /* 0x000fe200078e0207 */
[----:B------:R-:W-:-:S04]  /*13880*/  LEA R2, P0, R12, c[0x0][0x450], 0x2 ;  /* 0x000114000c027a11 */ /* 0x000fc800078010ff */
[----:B------:R-:W-:-:S04]  /*13890*/  IADD3 R7, R13, R7, RZ ;  /* 0x000000070d077210 */ /* 0x000fc80007ffe0ff */
[----:B------:R-:W-:Y:S02]  /*138a0*/  LEA.HI.X R3, R12, c[0x0][0x454], R7, 0x2, P0 ;  /* 0x000115000c037a11 */ /* 0x000fe400000f1407 */
[----:B------:R-:W-:-:S05]  /*138b0*/  MOV R7, 0xff800000 ;  /* 0xff80000000077802 */ /* 0x000fca0000000f00 */
[----:B------:R1:W-:Y:S02]  /*138c0*/  STG.E [R2.64], R7 ;  /* 0x0000000702007986 */ /* 0x0003e4000c10192a */
.L_x_216:
[----:B------:R-:W-:Y:S05]  /*138d0*/  BSYNC B0 ;  /* 0x0000000000007941 */ /* 0x000fea0003800000 */
.L_x_215:
[----:B-1----:R-:W1:Y:S01]  /*138e0*/  S2R R7, SR_CTAID.X ;  /* 0x0000000000077919 */ /* 0x002e620000002500 */
[----:B------:R-:W-:Y:S01]  /*138f0*/  SHF.R.S32.HI R6, RZ, 0x1f, R5 ;  /* 0x0000001fff067819 */ /* 0x000fe20000011405 */
[----:B------:R-:W-:Y:S01]  /*13900*/  IMAD.MOV.U32 R3, RZ, RZ, c[0x0][0x4e8] ;  /* 0x00013a00ff037624 */ /* 0x000fe200078e00ff */
[----:B------:R-:W-:Y:S01]  /*13910*/  ULDC.64 UR4, c[0x0][0x3e8] ;  /* 0x0000fa0000047ab9 */ /* 0x000fe20000000a00 */
[----:B------:R-:W-:Y:S01]  /*13920*/  IMAD R11, R11, c[0x0][0x3f0], RZ ;  /* 0x0000fc000b0b7a24 */ /* 0x000fe200078e02ff */
[----:B------:R-:W-:Y:S01]  /*13930*/  LEA.HI R6, R6, R5, RZ, 0x3 ;  /* 0x0000000506067211 */ /* 0x000fe200078f18ff */
[----:B------:R-:W-:Y:S01]  /*13940*/  UIMAD UR6, UR6, UR4, URZ ;  /* 0x00000004060672a4 */ /* 0x000fe2000f8e023f */
[C---:B------:R-:W-:Y:S01]  /*13950*/  ISETP.NE.AND P0, PT, R3.reuse, 0x1, PT ;  /* 0x000000010300780c */ /* 0x040fe20003f05270 */
[----:B------:R-:W-:Y:S01]  /*13960*/  UIMAD.WIDE.U32 UR8, UR12, UR4, URZ ;  /* 0x000000040c0872a5 */ /* 0x000fe2000f8e003f */
[----:B------:R-:W-:Y:S01]  /*13970*/  LOP3.LUT R0, R6, 0xfffffff8, RZ, 0xc0, !PT ;  /* 0xfffffff806007812 */ /* 0x000fe200078ec0ff */
[----:B------:R-:W-:Y:S01]  /*13980*/  UIMAD UR4, UR12, UR5, UR6 ;  /* 0x000000050c0472a4 */ /* 0x000fe2000f8e0206 */
[----:B------:R-:W-:Y:S01]  /*13990*/  SHF.R.S32.HI R6, RZ, 0x3, R6 ;  /* 0x00000003ff067819 */ /* 0x000fe20000011406 */
[----:B------:R-:W-:Y:S01]  /*139a0*/  IMAD R3, R3, c[0x0][0x388], RZ ;  /* 0x0000e20003037a24 */ /* 0x000fe200078e02ff */
[----:B------:R-:W-:Y:S01]  /*139b0*/  BSSY B0, `(.L_x_217) ;  /* 0x000002c000007945 */ /* 0x000fe20003800000 */
[----:B------:R-:W-:Y:S01]  /*139c0*/  IMAD.IADD R5, R5, 0x1, -R0 ;  /* 0x0000000105057824 */ /* 0x000fe200078e0a00 */
[----:B------:R-:W-:Y:S01]  /*139d0*/  UIADD3 UR4, UR9, UR4, URZ ;  /* 0x0000000409047290 */ /* 0x000fe2000fffe03f */
[----:B------:R-:W-:Y:S01]  /*139e0*/  IMAD.U32 R13, RZ, RZ, UR9 ;  /* 0x00000009ff0d7e24 */ /* 0x000fe2000f8e00ff */
[----:B------:R-:W-:Y:S01]  /*139f0*/  MOV R12, UR8 ;  /* 0x00000008000c7c02 */ /* 0x000fe20008000f00 */
[----:B------:R-:W-:Y:S01]  /*13a00*/  IMAD R0, R8, c[0x0][0x3f4], R11 ;  /* 0x0000fd0008007a24 */ /* 0x000fe200078e020b */
[----:B------:R-:W-:-:S02]  /*13a10*/  LEA R4, R5, R6, 0x5 ;  /* 0x0000000605047211 */ /* 0x000fc400078e28ff */
[----:B------:R-:W-:Y:S02]  /*13a20*/  MOV R13, UR4 ;  /* 0x00000004000d7c02 */ /* 0x000fe40008000f00 */
[----:B------:R-:W-:Y:S01]  /*13a30*/  SHF.L.U32 R5, R5, 0x3, RZ ;  /* 0x0000000305057819 */ /* 0x000fe200000006ff */
[C---:B-1----:R-:W-:Y:S01]  /*13a40*/  IMAD R4, R7.reuse, 0x80, R4 ;  /* 0x0000008007047824 */ /* 0x042fe200078e0204 */
[----:B------:R-:W-:Y:S01]  /*13a50*/  LEA R6, R7, R6, 0x7 ;  /* 0x0000000607067211 */ /* 0x000fe200078e38ff */
[----:B------:R-:W-:-:S04]  /*13a60*/  IMAD.WIDE.U32 R12, R8, c[0x0][0x3f0], R12 ;  /* 0x0000fc00080c7a25 */ /* 0x000fc800078e000c */
[----:B------:R-:W-:-:S04]  /*13a70*/  @P0 IMAD.HI.U32 R2, R4, c[0x0][0x4ec], RZ ;  /* 0x00013b0004020a27 */ /* 0x000fc800078e00ff */
[----:B------:R-:W-:Y:S01]  /*13a80*/  IMAD.MOV.U32 R9, RZ, RZ, R4 ;  /* 0x000000ffff097224 */ /* 0x000fe200078e0004 */
[----:B------:R-:W-:Y:S01]  /*13a90*/  @P0 SHF.R.U32.HI R9, RZ, c[0x0][0x4f0], R2 ;  /* 0x00013c00ff090a19 */ /* 0x000fe20000011602 */
[----:B------:R-:W-:-:S03]  /*13aa0*/  IMAD.IADD R13, R13, 0x1, R0 ;  /* 0x000000010d0d7824 */ /* 0x000fc600078e0200 */
[----:B------:R-:W-:Y:S01]  /*13ab0*/  SHF.R.S32.HI R2, RZ, 0x1f, R9 ;  /* 0x0000001fff027819 */ /* 0x000fe20000011409 */
[C---:B------:R-:W-:Y:S01]  /*13ac0*/  IMAD.WIDE.U32 R12, R9.reuse, c[0x0][0x3e0], R12 ;  /* 0x0000f800090c7a25 */ /* 0x040fe200078e000c */
[----:B------:R-:W-:-:S03]  /*13ad0*/  IADD3 R11, -R9, RZ, RZ ;  /* 0x000000ff090b7210 */ /* 0x000fc60007ffe1ff */
[----:B------:R-:W-:Y:S02]  /*13ae0*/  IMAD R2, R2, c[0x0][0x3e0], RZ ;  /* 0x0000f80002027a24 */ /* 0x000fe400078e02ff */
[----:B------:R-:W-:Y:S01]  /*13af0*/  IMAD R11, R11, c[0x0][0x4e8], R4 ;  /* 0x00013a000b0b7a24 */ /* 0x000fe200078e0204 */
[----:B------:R-:W-:Y:S01]  /*13b00*/  IADD3 R4, R5, 0x40, RZ ;  /* 0x0000004005047810 */ /* 0x000fe20007ffe0ff */
[----:B------:R-:W-:-:S03]  /*13b10*/  IMAD R9, R9, c[0x0][0x3e4], R2 ;  /* 0x0000f90009097a24 */ /* 0x000fc600078e0202 */
[----:B------:R-:W-:Y:S02]  /*13b20*/  SHF.R.S32.HI R0, RZ, 0x1f, R11 ;  /* 0x0000001fff007819 */ /* 0x000fe4000001140b */
[----:B------:R-:W-:-:S03]  /*13b30*/  IADD3 R13, R13, R9, RZ ;  /* 0x000000090d0d7210 */ /* 0x000fc60007ffe0ff */
[----:B------:R-:W-:Y:S02]  /*13b40*/  IMAD R0, R0, c[0x0][0x3d8], RZ ;  /* 0x0000f60000007a24 */ /* 0x000fe400078e02ff */
[----:B------:R-:W-:-:S04]  /*13b50*/  IMAD.WIDE.U32 R12, R11, c[0x0][0x3d8], R12 ;  /* 0x0000f6000b0c7a25 */ /* 0x000fc800078e000c */
[----:B------:R-:W-:Y:S01]  /*13b60*/  IMAD R0, R11, c[0x0][0x3dc], R0 ;  /* 0x0000f7000b007a24 */ /* 0x000fe200078e0200 */
[----:B------:R-:W-:-:S03]  /*13b70*/  LEA R2, P0, R12, c[0x0][0x380], 0x1 ;  /* 0x0000e0000c027a11 */ /* 0x000fc600078008ff */
[----:B------:R-:W-:Y:S02]  /*13b80*/  IMAD.IADD R9, R13, 0x1, R0 ;  /* 0x000000010d097824 */ /* 0x000fe400078e0200 */
[----:B------:R1:W2:Y:S03]  /*13b90*/  SHFL.IDX PT, R8, R2, RZ, 0x181f ;  /* 0x00181fff02087589 */ /* 0x0002a600000e0000 */
[----:B------:R-:W-:Y:S02]  /*13ba0*/  LEA.HI.X R0, R12, c[0x0][0x384], R9, 0x1, P0 ;  /* 0x0000e1000c007a11 */ /* 0x000fe400000f0c09 */
[----:B------:R-:W-:-:S03]  /*13bb0*/  ISETP.GE.AND P0, PT, R6, R3, PT ;  /* 0x000000030600720c */ /* 0x000fc60003f06270 */
[----:B------:R1:W3:Y:S10]  /*13bc0*/  SHFL.IDX PT, R9, R0, RZ, 0x181f ;  /* 0x00181fff00097589 */ /* 0x0002f400000e0000 */
        /* <DEDUP_REMOVED lines=10> */
.L_x_218:
[----:B------:R-:W-:Y:S05]  /*13c70*/  BSYNC B0 ;  /* 0x0000000000007941 */ /* 0x000fea0003800000 */
.L_x_217:
[----:B--2---:R-:W-:Y:S01]  /*13c80*/  IADD3 R10, R6, 0x20, RZ ;  /* 0x00000020060a7810 */ /* 0x004fe20007ffe0ff */
[----:B---3--:R2:W3:Y:S01]  /*13c90*/  SHFL.IDX PT, R9, R0, 0x1, 0x181f ;  /* 0x00381f0000097f89 */ /* 0x0084e200000e0000 */
[----:B------:R-:W-:Y:S02]  /*13ca0*/  BSSY B0, `(.L_x_219) ;  /* 0x000000d000007945 */ /* 0x000fe40003800000 */
[----:B------:R-:W-:Y:S01]  /*13cb0*/  ISETP.GE.AND P0, PT, R10, R3, PT ;  /* 0x000000030a00720c */ /* 0x000fe20003f06270 */
[----:B------:R2:W4:-:S12]  /*13cc0*/  SHFL.IDX PT, R8, R2, 0x1, 0x181f ;  /* 0x00381f0002087f89 */ /* 0x00051800000e0000 */
[----:B------:R-:W-:Y:S05]  /*13cd0*/  @P0 BRA `(.L_x_220) ;  /* 0x0000009000000947 */ /* 0x000fea0003800000 */
[----:B------:R-:W-:Y:S02]  /*13ce0*/  ISETP.GE.AND P0, PT, R4, c[0x0][0x3c8], PT ;  /* 0x0000f20004007a0c */ /* 0x000fe40003f06270 */
[----:B------:R-:W-:-:S11]  /*13cf0*/  ISETP.GE.AND P1, PT, R5, c[0x0][0x3c8], PT ;  /* 0x0000f20005007a0c */ /* 0x000fd60003f26270 */
[----:B------:R-:W-:Y:S02]  /*13d00*/  @!P0 SHF.R.S32.HI R7, RZ, 0x1f, R4 ;  /* 0x0000001fff078819 */ /* 0x000fe40000011404 */
[----:B---34-:R-:W-:Y:S02]  /*13d10*/  @!P1 IMAD.WIDE R10, R5, 0x2, R8 ;  /* 0x00000002050a9825 */ /* 0x018fe400078e0208 */
[----:B------:R-:W-:-:S03]  /*13d20*/  @!P0 LEA.HI R7, R7, R4, RZ, 0x3 ;  /* 0x0000000407078211 */ /* 0x000fc600078f18ff */
[----:B------:R3:W-:Y:S01]  /*13d30*/  @!P1 ST.E.128 [R10.64], RZ ;  /* 0x000000ff0a009985 */ /* 0x0007e2000c101d2a */
[----:B------:R-:W-:-:S05]  /*13d40*/  @!P0 LOP3.LUT R7, R7, 0xfffffff8, RZ, 0xc0, !PT ;  /* 0xfffffff807078812 */ /* 0x000fca00078ec0ff */
[----:B------:R-:W-:-:S05]  /*13d50*/  @!P0 IMAD.WIDE R8, R7, 0x2, R8 ;  /* 0x0000000207088825 */ /* 0x000fca00078e0208 */
[----:B------:R3:W-:Y:S02]  /*13d60*/  @!P0 ST.E.128 [R8.64], RZ ;  /* 0x000000ff08008985 */ /* 0x0007e4000c101d2a */
.L_x_220:
[----:B------:R-:W-:Y:S05]  /*13d70*/  BSYNC B0 ;  /* 0x0000000000007941 */ /* 0x000fea0003800000 */
.L_x_219:
[----:B---3--:R-:W-:Y:S01]  /*13d80*/  IADD3 R10, R6, 0x40, RZ ;  /* 0x00000040060a7810 */ /* 0x008fe20007ffe0ff */
[----:B------:R3:W1:Y:S01]  /*13d90*/  SHFL.IDX PT, R9, R0, 0x2, 0x181f ;  /* 0x00581f0000097f89 */ /* 0x00066200000e0000 */
[----:B------:R-:W-:Y:S02]  /*13da0*/  BSSY B0, `(.L_x_221) ;  /* 0x000000d000007945 */ /* 0x000fe40003800000 */
[----:B------:R-:W-:Y:S01]  /*13db0*/  ISETP.GE.AND P0, PT, R10, R3, PT ;  /* 0x000000030a00720c */ /* 0x000fe20003f06270 */
[----:B----4-:R3:W4:-:S12]  /*13dc0*/  SHFL.IDX PT, R8, R2, 0x2, 0x181f ;  /* 0x00581f0002087f89 */ /* 0x01071800000e0000 */
        /* <DEDUP_REMOVED lines=8> */
[----:B------:R-:W-:-:S05]  /*13e50*/  @!P0 IMAD.WIDE R8, R7, 0x2, R8 ;  /* 0x0000000207088825 */ /* 0x000fca00078e0208 */
[----:B------:R1:W-:Y:S02]  /*13e60*/  @!P0 ST.E.128 [R8.64], RZ ;  /* 0x000000ff08008985 */ /* 0x0003e4000c101d2a */
.L_x_222:
[----:B------:R-:W-:Y:S05]  /*13e70*/  BSYNC B0 ;  /* 0x0000000000007941 */ /* 0x000fea0003800000 */
.L_x_221:
[----:B------:R-:W-:Y:S01]  /*13e80*/  IADD3 R6, R6, 0x60, RZ ;  /* 0x0000006006067810 */ /* 0x000fe20007ffe0ff */
[----:B-1----:R1:W2:Y:S03]  /*13e90*/  SHFL.IDX PT, R9, R0, 0x3, 0x181f ;  /* 0x00781f0000097f89 */ /* 0x0022a600000e0000 */
[----:B------:R-:W-:Y:S01]  /*13ea0*/  ISETP.GE.AND P0, PT, R6, R3, PT ;  /* 0x000000030600720c */ /* 0x000fe20003f06270 */
[----:B----4-:R1:W4:-:S12]  /*13eb0*/  SHFL.IDX PT, R8, R2, 0x3, 0x181f ;  /* 0x00781f0002087f89 */ /* 0x01031800000e0000 */
[----:B------:R-:W-:Y:S05]  /*13ec0*/  @P0 EXIT ;  /* 0x000000000000094d */ /* 0x000fea0003800000 */
[----:B------:R-:W-:-:S13]  /*13ed0*/  ISETP.GE.AND P0, PT, R5, c[0x0][0x3c8], PT ;  /* 0x0000f20005007a0c */ /* 0x000fda0003f06270 */
[----:B-1234-:R-:W-:-:S05]  /*13ee0*/  @!P0 IMAD.WIDE R2, R5, 0x2, R8 ;  /* 0x0000000205028825 */ /* 0x01efca00078e0208 */
        /* <DEDUP_REMOVED lines=9> */
.L_x_223:
        /* <DEDUP_REMOVED lines=16> */
.L_x_2168:


//--------------------- .text._ZN7cutlass13device_kernelIN5flash19enable_sm80_to_sm89INS1_16FlashAttnFwdSm80INS1_25CollectiveMainloopFwdSm80ILi8ELi1ELb1EN4cute5tupleIJNS5_1CILi128EEENS7_ILi96EEES8_EEELi128ENS_10bfloat16_tEfNS_4arch4Sm80ELb0ELb1ELb1ELb1ELb1ELb0ELb1ELb0EEENS1_21CollectiveEpilogueFwdINS6_IJS8_S8_S9_EEENS6_IJNS7_ILi1EEESH_SH_EEESB_SD_Li256ELb1ELb1ELb0ELb0EEENS1_19SingleTileSchedulerILb1ELb0ELb1ELi128EEEEEEEEEvNT_6ParamsE --------------------------
	.section	.text._ZN7cutlass13device_kernelIN5flash19enable_sm80_to_sm89INS1_16FlashAttnFwdSm80INS1_25CollectiveMainloopFwdSm80ILi8ELi1ELb1EN4cute5tupleIJNS5_1CILi128EEENS7_ILi96EEES8_EEELi128ENS_10bfloat16_tEfNS_4arch4Sm80ELb0ELb1ELb1ELb1ELb1ELb0ELb1ELb0EEENS1_21CollectiveEpilogueFwdINS6_IJS8_S8_S9_EEENS6_IJNS7_ILi1EEESH_SH_EEESB_SD_Li256ELb1ELb1ELb0ELb0EEENS1_19SingleTileSchedulerILb1ELb0ELb1ELi128EEEEEEEEEvNT_6ParamsE,"ax",@progbits
	.sectioninfo	@"SHI_REGISTERS=255"
	.align	128
.text._ZN7cutlass13device_kernelIN5flash19enable_sm80_to_sm89INS1_16FlashAttnFwdSm80INS1_25CollectiveMainloopFwdSm80ILi8ELi1ELb1EN4cute5tupleIJNS5_1CILi128EEENS7_ILi96EEES8_EEELi128ENS_10bfloat16_tEfNS_4arch4Sm80ELb0ELb1ELb1ELb1ELb1ELb0ELb1ELb0EEENS1_21CollectiveEpilogueFwdINS6_IJS8_S8_S9_EEENS6_IJNS7_ILi1EEESH_SH_EEESB_SD_Li256ELb1ELb1ELb0ELb0EEENS1_19SingleTileSchedulerILb1ELb0ELb1ELi128EEEEEEEEEvNT_6ParamsE:
        .type           _ZN7cutlass13device_kernelIN5flash19enable_sm80_to_sm89INS1_16FlashAttnFwdSm80INS1_25CollectiveMainloopFwdSm80ILi8ELi1ELb1EN4cute5tupleIJNS5_1CILi128EEENS7_ILi96EEES8_EEELi128ENS_10bfloat16_tEfNS_4arch4Sm80ELb0ELb1ELb1ELb1ELb1ELb0ELb1ELb0EEENS1_21CollectiveEpilogueFwdINS6_IJS8_S8_S9_EEENS6_IJNS7_ILi1EEESH_SH_EEESB_SD_Li256ELb1ELb1ELb0ELb0EEENS1_19SingleTileSchedulerILb1ELb0ELb1ELi128EEEEEEEEEvNT_6ParamsE,@function
        .size           _ZN7cutlass13device_kernelIN5flash19enable_sm80_to_sm89INS1_16FlashAttnFwdSm80INS1_25CollectiveMainloopFwdSm80ILi8ELi1ELb1EN4cute5tupleIJNS5_1CILi128EEENS7_ILi96EEES8_EEELi128ENS_10bfloat16_tEfNS_4arch4Sm80ELb0ELb1ELb1ELb1ELb1ELb0ELb1ELb0EEENS1_21CollectiveEpilogueFwdINS6_IJS8_S8_S9_EEENS6_IJNS7_ILi1EEESH_SH_EEESB_SD_Li256ELb1ELb1ELb0ELb0EEENS1_19SingleTileSchedulerILb1ELb0ELb1ELi128EEEEEEEEEvNT_6ParamsE,(.L_x_2169 - _ZN7cutlass13device_kernelIN5flash19enable_sm80_to_sm89INS1_16FlashAttnFwdSm80INS1_25CollectiveMainloopFwdSm80ILi8ELi1ELb1EN4cute5tupleIJNS5_1CILi128EEENS7_ILi96EEES8_EEELi128ENS_10bfloat16_tEfNS_4arch4Sm80ELb0ELb1ELb1ELb1ELb1ELb0ELb1ELb0EEENS1_21CollectiveEpilogueFwdINS6_IJS8_S8_S9_EEENS6_IJNS7_ILi1EEESH_SH_EEESB_SD_Li256ELb1ELb1ELb0ELb0EEENS1_19SingleTileSchedulerILb1ELb0ELb1ELi128EEEEEEEEEvNT_6ParamsE)
        .other          _ZN7cutlass13device_kernelIN5flash19enable_sm80_to_sm89INS1_16FlashAttnFwdSm80INS1_25CollectiveMainloopFwdSm80ILi8ELi1ELb1EN4cute5tupleIJNS5_1CILi128EEENS7_ILi96EEES8_EEELi128ENS_10bfloat16_tEfNS_4arch4Sm80ELb0ELb1ELb1ELb1ELb1ELb0ELb1ELb0EEENS1_21CollectiveEpilogueFwdINS6_IJS8_S8_S9_EEENS6_IJNS7_ILi1EEESH_SH_EEESB_SD_Li256ELb1ELb1ELb0ELb0EEENS1_19SingleTileSchedulerILb1ELb0ELb1ELi128EEEEEEEEEvNT_6ParamsE,@"STO_CUDA_ENTRY STV_DEFAULT"
_ZN7cutlass13device_kernelIN5flash19enable_sm80_to_sm89INS1_16FlashAttnFwdSm80INS1_25CollectiveMainloopFwdSm80ILi8ELi1ELb1EN4cute5tupleIJNS5_1CILi128EEENS7_ILi96EEES8_EEELi128ENS_10bfloat16_tEfNS_4arch4Sm80ELb0ELb1ELb1ELb1ELb1ELb0ELb1ELb0EEENS1_21CollectiveEpilogueFwdINS6_IJS8_S8_S9_EEENS6_IJNS7_ILi1EEESH_SH_EEESB_SD_Li256ELb1ELb1ELb0ELb0EEENS1_19SingleTileSchedulerILb1ELb0ELb1ELi128EEEEEEEEEvNT_6ParamsE:
[----:B------:R-:W-:Y:S02]  /*0000*/  MOV R1, c[0x0][0x28] ;  /* 0x00000a0000017a02 */ /* 0x000fe40000000f00 */
[----:B------:R-:W1:Y:S01]  /*0010*/  S2R R137, SR_TID.X ;  /* 0x0000000000897919 */ /* 0x000e620000002100 */
[----:B------:R-:W-:Y:S01]  /*0020*/  IMAD.MOV.U32 R26, RZ, RZ, 0x4 ;  /* 0x00000004ff1a7424 */ /* 0x000fe200078e00ff */
[----:B------:R-:W2:Y:S01]  /*0030*/  S2UR UR4, SR_CTAID.X ;  /* 0x00000000000479c3 */ /* 0x000ea20000002500 */
[----:B------:R-:W-:Y:S01]  /*0040*/  ULDC.64 UR6, c[0x0][0x118] ;  /* 0x0000460000067ab9 */ /* 0x000fe20000000a00 */
[----:B------:R-:W3:Y:S01]  /*0050*/  S2R R5, SR_CTAID.Z ;  /* 0x0000000000057919 */ /* 0x000ee20000002700 */
[----:B------:R-:W-:Y:S02]  /*0060*/  IADD3 R1, R1, -0x30, RZ ;  /* 0xffffffd001017810 */ /* 0x000fe40007ffe0ff */
[----:B-1----:R-:W-:Y:S01]  /*0070*/  SHF.R.U32.HI R0, RZ, 0x5, R137 ;  /* 0x00000005ff007819 */ /* 0x002fe20000011689 */
[----:B---3--:R-:W-:-:S05]  /*0080*/  IMAD.WIDE R2, R5, R26, c[0x0][0x568] ;  /* 0x00015a0005027625 */ /* 0x008fca00078e021a */
[----:B------:R-:W1:Y:S02]  /*0090*/  SHFL.IDX PT, R0, R0, RZ, 0x1f ;  /* 0x00001fff00007589 */ /* 0x000e6400000e0000 */
[----:B-1----:R-:W-:-:S13]  /*00a0*/  ISETP.NE.AND P0, PT, R0, RZ, PT ;  /* 0x000000ff0000720c */ /* 0x002fda0003f05270 */
[----:B--2---:R-:W-:Y:S05]  /*00b0*/  @!P0 BRA `(.L_x_224) ;  /* 0x0000015000008947 */ /* 0x004fea0003800000 */
[----:B------:R-:W-:-:S04]  /*00c0*/  ISETP.NE.U32.AND P0, PT, RZ, c[0x0][0x568], PT ;  /* 0x00015a00ff007a0c */ /* 0x000fc80003f05070 */
[----:B------:R-:W-:-:S13]  /*00d0*/  ISETP.NE.AND.EX P0, PT, RZ, c[0x0][0x56c], PT, P0 ;  /* 0x00015b00ff007a0c */ /* 0x000fda0003f05300 */
[----:B------:R-:W-:Y:S05]  /*00e0*/  @!P0 BRA `(.L_x_225) ;  /* 0x0000002000008947 */ /* 0x000fea0003800000 */
[----:B------:R1:W5:Y:S01]  /*00f0*/  LDG.E R0, [R2.64] ;  /* 0x0000000602007981 */ /* 0x000362000c1e1900 */
[----:B------:R-:W-:Y:S05]  /*0100*/  BRA `(.L_x_226) ;  /* 0x0000009000007947 */ /* 0x000fea0003800000 */
.L_x_225:
[----:B------:R-:W-:-:S04]  /*0110*/  ISETP.NE.U32.AND P0, PT, RZ, c[0x0][0x560], PT ;  /* 0x00015800ff007a0c */ /* 0x000fc80003f05070 */
[----:B------:R-:W-:-:S13]  /*0120*/  ISETP.NE.AND.EX P0, PT, RZ, c[0x0][0x564], PT, P0 ;  /* 0x00015900ff007a0c */ /* 0x000fda0003f05300 */
[----:B------:R-:W-:Y:S05]  /*0130*/  @!P0 BRA `(.L_x_227) ;  /* 0x0000005000008947 */ /* 0x000fea0003800000 */
[----:B------:R-:W-:-:S05]  /*0140*/  IMAD.WIDE R2, R5, R26, c[0x0][0x560] ;  /* 0x0001580005027625 */ /* 0x000fca00078e021a */
[----:B------:R-:W2:Y:S04]  /*0150*/  LDG.E R4, [R2.64] ;  /* 0x0000000602047981 */ /* 0x000ea8000c1e1900 */
[----:B------:R-:W2:Y:S02]  /*0160*/  LDG.E R0, [R2.64+0x4] ;  /* 0x0000040602007981 */ /* 0x000ea4000c1e1900 */
[----:B--2---:R-:W-:Y:S01]  /*0170*/  IADD3 R0, -R4, R0, RZ ;  /* 0x0000000004007210 */ /* 0x004fe20007ffe1ff */
[----:B------:R-:W-:Y:S05]  /*0180*/  BRA `(.L_x_226) ;  /* 0x0000001000007947 */ /* 0x000fea0003800000 */
.L_x_227:
[----:B------:R-:W-:-:S04]  /*0190*/  MOV R0, c[0x0][0x54c] ;  /* 0x0001530000007a02 */ /* 0x000fc80000000f00 */
.L_x_226:
[----:B------:R-:W-:Y:S01]  /*01a0*/  USHF.L.U32 UR4, UR4, 0x7, URZ ;  /* 0x0000000704047899 */ /* 0x000fe2000800063f */
[----:B-----5:R-:W-:-:S05]  /*01b0*/  IMAD R0, R0, c[0x0][0x548], RZ ;  /* 0x0001520000007a24 */ /* 0x020fca00078e02ff */
[----:B------:R-:W-:-:S04]  /*01c0*/  MOV R8, UR4 ;  /* 0x0000000400087c02 */ /* 0x000fc80008000f00 */
[----:B------:R-:W-:-:S04]  /*01d0*/  ISETP.GE.AND P0, PT, R8, R0, PT ;  /* 0x000000000800720c */ /* 0x000fc80003f06270 */
[----:B------:R-:W-:-:S05]  /*01e0*/  SEL R0, R5, 0xffffffff, !P0 ;  /* 0xffffffff05007807 */ /* 0x000fca0004000000 */
[----:B------:R2:W-:Y:S01]  /*01f0*/  STL [R1+0x24], R0 ;  /* 0x0000240001007387 */ /* 0x0005e20000100800 */
[----:B------:R-:W-:Y:S05]  /*0200*/  BRA `(.L_x_228) ;  /* 0x0000014000007947 */ /* 0x000fea0003800000 */
.L_x_224:
[----:B------:R-:W-:-:S04]  /*0210*/  ISETP.NE.U32.AND P0, PT, RZ, c[0x0][0x568], PT ;  /* 0x00015a00ff007a0c */ /* 0x000fc80003f05070 */
[----:B------:R-:W-:-:S13]  /*0220*/  ISETP.NE.AND.EX P0, PT, RZ, c[0x0][0x56c], PT, P0 ;  /* 0x00015b00ff007a0c */ /* 0x000fda0003f05300 */
[----:B------:R-:W-:Y:S05]  /*0230*/  @!P0 BRA `(.L_x_229) ;  /* 0x0000002000008947 */ /* 0x000fea0003800000 */
[----:B------:R1:W5:Y:S01]  /*0240*/  LDG.E R0, [R2.64] ;  /* 0x0000000602007981 */ /* 0x000362000c1e1900 */
[----:B------:R-:W-:Y:S05]  /*0250*/  BRA `(.L_x_230) ;  /* 0x0000009000007947 */ /* 0x000fea0003800000 */
.L_x_229:
        /* <DEDUP_REMOVED lines=8> */
.L_x_231:
[----:B------:R-:W-:-:S04]  /*02e0*/  MOV R0, c[0x0][0x54c] ;  /* 0x0001530000007a02 */ /* 0x000fc80000000f00 */
.L_x_230:
[----:B------:R-:W-:Y:S01]  /*02f0*/  USHF.L.U32 UR4, UR4, 0x7, URZ ;  /* 0x0000000704047899 */ /* 0x000fe2000800063f */
[----:B-----5:R-:W-:-:S05]  /*0300*/  IMAD R0, R0, c[0x0][0x548], RZ ;  /* 0x0001520000007a24 */ /* 0x020fca00078e02ff */
[----:B------:R-:W-:-:S04]  /*0310*/  MOV R8, UR4 ;  /* 0x0000000400087c02 */ /* 0x000fc80008000f00 */
[----:B------:R-:W-:-:S04]  /*0320*/  ISETP.GE.AND P0, PT, R8, R0, PT ;  /* 0x000000000800720c */ /* 0x000fc80003f06270 */
[----:B------:R-:W-:-:S05]  /*0330*/  SEL R0, R5, 0xffffffff, !P0 ;  /* 0xffffffff05007807 */ /* 0x000fca0004000000 */
[----:B------:R2:W-:Y:S04]  /*0340*/  STL [R1+0x24], R0 ;  /* 0x0000240001007387 */ /* 0x0005e80000100800 */
.L_x_228:
[----:B------:R-:W3:Y:S02]  /*0350*/  LDL R30, [R1+0x24] ;  /* 0x00002400011e7983 */ /* 0x000ee40000100800 */
[----:B---3--:R-:W-:-:S13]  /*0360*/  ISETP.GE.AND P0, PT, R30, RZ, PT ;  /* 0x000000ff1e00720c */ /* 0x008fda0003f06270 */
[----:B------:R-:W-:Y:S05]  /*0370*/  @!P0 EXIT ;  /* 0x000000000000894d */ /* 0x000fea0003800000 */
[----:B------:R-:W-:Y:S01]  /*0380*/  ISETP.NE.U32.AND P0, PT, RZ, c[0x0][0x360], PT ;  /* 0x0000d800ff007a0c */ /* 0x000fe20003f05070 */
[----:B--2---:R-:W-:Y:S01]  /*0390*/  IMAD.MOV.U32 R0, RZ, RZ, c[0x0][0x168] ;  /* 0x00005a00ff007624 */ /* 0x004fe200078e00ff */
[----:B------:R-:W-:Y:S01]  /*03a0*/  ISETP.NE.U32.AND P2, PT, RZ, c[0x0][0x370], PT ;  /* 0x0000dc00ff007a0c */ /* 0x000fe20003f45070 */
[----:B------:R-:W-:Y:S01]  /*03b0*/  IMAD.MOV.U32 R148, RZ, RZ, RZ ;  /* 0x000000ffff947224 */ /* 0x000fe200078e00ff */
[----:B------:R-:W-:Y:S01]  /*03c0*/  ISETP.NE.AND.EX P0, PT, RZ, c[0x0][0x364], PT, P0 ;  /* 0x0000d900ff007a0c */ /* 0x000fe20003f05300 */
[----:B-1----:R-:W-:Y:S01]  /*03d0*/  IMAD.WIDE R2, R30, R26, c[0x0][0x348] ;  /* 0x0000d2001e027625 */ /* 0x002fe200078e021a */
[----:B------:R-:W-:Y:S02]  /*03e0*/  ISETP.NE.AND.EX P2, PT, RZ, c[0x0][0x374], PT, P2 ;  /* 0x0000dd00ff007a0c */ /* 0x000fe40003f45320 */
[----:B------:R-:W-:Y:S02]  /*03f0*/  ISETP.NE.U32.AND P1, PT, RZ, c[0x0][0x348], PT ;  /* 0x0000d200ff007a0c */ /* 0x000fe40003f25070 */
[----:B------:R-:W-:-:S02]  /*0400*/  MOV R9, RZ ;  /* 0x000000ff00097202 */ /* 0x000fc40000000f00 */
[----:B------:R-:W-:-:S05]  /*0410*/  ISETP.NE.AND.EX P1, PT, RZ, c[0x0][0x34c], PT, P1 ;  /* 0x0000d300ff007a0c */ /* 0x000fca0003f25310 */
[----:B------:R-:W-:-:S04]  /*0420*/  @P0 IMAD.WIDE R4, R30, R26, c[0x0][0x360] ;  /* 0x0000d8001e040625 */ /* 0x000fc800078e021a */
[----:B------:R-:W-:Y:S01]  /*0430*/  @P2 IMAD.WIDE R6, R30, R26, c[0x0][0x370] ;  /* 0x0000dc001e062625 */ /* 0x000fe200078e021a */
[----:B------:R1:W2:Y:S04]  /*0440*/  @P0 LDG.E R0, [R4.64] ;  /* 0x0000000604000981 */ /* 0x0002a8000c1e1900 */
[----:B------:R-:W3:Y:S04]  /*0450*/  @P2 LDG.E R148, [R6.64] ;  /* 0x0000000606942981 */ /* 0x000ee8000c1e1900 */
[----:B------:R4:W5:Y:S04]  /*0460*/  @P1 LDG.E R9, [R2.64] ;  /* 0x0000000602091981 */ /* 0x000968000c1e1900 */
[----:B------:R-:W4:Y:S01]  /*0470*/  S2R R34, SR_CTAID.Y ;  /* 0x0000000000227919 */ /* 0x000f220000002600 */
[----:B------:R-:W-:-:S02]  /*0480*/  ULDC UR5, c[0x0][0x2ac] ;  /* 0x0000ab0000057ab9 */ /* 0x000fc40000000800 */
[----:B------:R-:W-:Y:S02]  /*0490*/  ULDC UR4, c[0x0][0x1d0] ;  /* 0x0000740000047ab9 */ /* 0x000fe40000000800 */
[----:B------:R-:W-:-:S06]  /*04a0*/  UIMAD UR4, UR5, UR4, URZ ;  /* 0x00000004050472a4 */ /* 0x000fcc000f8e023f */
[----:B-1----:R-:W-:Y:S02]  /*04b0*/  MOV R4, UR4 ;  /* 0x0000000400047c02 */ /* 0x002fe40008000f00 */
[----:B----4-:R-:W-:Y:S01]  /*04c0*/  SHF.R.S32.HI R31, RZ, 0x1f, R34 ;  /* 0x0000001fff1f7819 */ /* 0x010fe20000011422 */
[----:B--2---:R1:W-:Y:S04]  /*04d0*/  STL [R1], R0 ;  /* 0x0000000001007387 */ /* 0x0043e80000100800 */
[----:B---3--:R1:W-:Y:S01]  /*04e0*/  STL [R1+0x10], R148 ;  /* 0x0000109401007387 */ /* 0x0083e20000100800 */
[----:B------:R-:W-:Y:S01]  /*04f0*/  IMAD.MOV.U32 R138, RZ, RZ, R0 ;  /* 0x000000ffff8a7224 */ /* 0x000fe200078e0000 */
[----:B------:R-:W-:Y:S05]  /*0500*/  @P0 BRA `(.L_x_232) ;  /* 0x0000005000000947 */ /* 0x000fea0003800000 */
[----:B------:R-:W-:Y:S05]  /*0510*/  @!P1 BRA `(.L_x_232) ;  /* 0x0000004000009947 */ /* 0x000fea0003800000 */
[----:B-1----:R1:W2:Y:S04]  /*0520*/  LDG.E R0, [R2.64] ;  /* 0x0000000602007981 */ /* 0x0022a8000c1e1900 */
[----:B-1----:R-:W2:Y:S02]  /*0530*/  LDG.E R2, [R2.64+0x4] ;  /* 0x0000040602027981 */ /* 0x002ea4000c1e1900 */
[----:B--2---:R-:W-:-:S05]  /*0540*/  IADD3 R138, -R0, R2, RZ ;  /* 0x00000002008a7210 */ /* 0x004fca0007ffe1ff */
[----:B------:R1:W-:Y:S02]  /*0550*/  STL [R1], R138 ;  /* 0x0000008a01007387 */ /* 0x0003e40000100800 */
.L_x_232:
[----:B------:R-:W-:-:S04]  /*0560*/  ISETP.NE.U32.AND P0, PT, RZ, c[0x0][0x368], PT ;  /* 0x0000da00ff007a0c */ /* 0x000fc80003f05070 */
[----:B------:R-:W-:-:S13]  /*0570*/  ISETP.NE.AND.EX P0, PT, RZ, c[0x0][0x36c], PT, P0 ;  /* 0x0000db00ff007a0c */ /* 0x000fda0003f05300 */
[----:B------:R-:W-:Y:S05]  /*0580*/  @!P0 BRA `(.L_x_233) ;  /* 0x0000003000008947 */ /* 0x000fea0003800000 */
[----:B------:R-:W-:-:S05]  /*0590*/  IMAD.WIDE R2, R30, R26, c[0x0][0x368] ;  /* 0x0000da001e027625 */ /* 0x000fca00078e021a */
[----:B------:R2:W5:Y:S01]  /*05a0*/  LDG.E R4, [R2.64] ;  /* 0x0000000602047981 */ /* 0x000562000c1e1900 */
[----:B------:R-:W-:Y:S05]  /*05b0*/  BRA `(.L_x_234) ;  /* 0x0000007000007947 */ /* 0x000fea0003800000 */
.L_x_233:
[----:B------:R-:W-:-:S04]  /*05c0*/  ISETP.NE.U32.AND P0, PT, RZ, c[0x0][0x350], PT ;  /* 0x0000d400ff007a0c */ /* 0x000fc80003f05070 */
[----:B------:R-:W-:-:S13]  /*05d0*/  ISETP.NE.AND.EX P0, PT, RZ, c[0x0][0x354], PT, P0 ;  /* 0x0000d500ff007a0c */ /* 0x000fda0003f05300 */
[----:B------:R-:W-:Y:S05]  /*05e0*/  @!P0 BRA `(.L_x_234) ;  /* 0x0000004000008947 */ /* 0x000fea0003800000 */
[----:B------:R-:W-:-:S05]  /*05f0*/  IMAD.WIDE R2, R30, R26, c[0x0][0x350] ;  /* 0x0000d4001e027625 */ /* 0x000fca00078e021a */
[----:B------:R2:W3:Y:S04]  /*0600*/  LDG.E R4, [R2.64] ;  /* 0x0000000602047981 */ /* 0x0004e8000c1e1900 */
[----:B--2---:R-:W3:Y:S02]  /*0610*/  LDG.E R2, [R2.64+0x4] ;  /* 0x0000040602027981 */ /* 0x004ee4000c1e1900 */
[----:B---3--:R-:W-:Y:S02]  /*0620*/  IADD3 R4, -R4, R2, RZ ;  /* 0x0000000204047210 */ /* 0x008fe40007ffe1ff */
.L_x_234:
[----:B-1----:R-:W-:Y:S02]  /*0630*/  IMAD.MOV.U32 R0, RZ, RZ, c[0x0][0x2c4] ;  /* 0x0000b100ff007624 */ /* 0x002fe400078e00ff */
[----:B------:R-:W-:Y:S02]  /*0640*/  IMAD.MOV.U32 R156, RZ, RZ, R8 ;  /* 0x000000ffff9c7224 */ /* 0x000fe400078e0008 */
[----:B------:R-:W-:Y:S01]  /*0650*/  IMAD.MOV.U32 R6, RZ, RZ, c[0x0][0x32c] ;  /* 0x0000cb00ff067624 */ /* 0x000fe200078e00ff */
[----:B------:R-:W-:Y:S01]  /*0660*/  ISETP.NE.AND P4, PT, R0, 0x1, PT ;  /* 0x000000010000780c */ /* 0x000fe20003f85270 */
[----:B-----5:R-:W-:-:S03]  /*0670*/  IMAD.IADD R252, R4, 0x1, -R148 ;  /* 0x0000000104fc7824 */ /* 0x020fc600078e0a94 */
[----:B------:R-:W-:Y:S02]  /*0680*/  ISETP.GE.AND P3, PT, R6, 0x1, PT ;  /* 0x000000010600780c */ /* 0x000fe40003f66270 */
[----:B--2---:R-:W-:-:S07]  /*0690*/  IADD3 R2, R252, 0x1, -R138 ;  /* 0x00000001fc027810 */ /* 0x004fce0007ffe88a */
[----:B------:R-:W-:-:S05]  /*06a0*/  @P4 IADD3 R0, R156, 0x7f, RZ ;  /* 0x0000007f9c004810 */ /* 0x000fca0007ffe0ff */
[----:B------:R-:W-:Y:S01]  /*06b0*/  @P4 IMAD.HI.U32 R3, R0, c[0x0][0x2c8], RZ ;  /* 0x0000b20000034a27 */ /* 0x000fe200078e00ff */
[----:B------:R-:W-:-:S04]  /*06c0*/  IADD3 R0, R8, 0x7f, RZ ;  /* 0x0000007f08007810 */ /* 0x000fc80007ffe0ff */
[----:B------:R-:W-:-:S05]  /*06d0*/  @P4 SHF.R.U32.HI R0, RZ, c[0x0][0x2cc], R3 ;  /* 0x0000b300ff004a19 */ /* 0x000fca0000011603 */
[----:B------:R-:W-:-:S05]  /*06e0*/  IMAD.IADD R0, R2, 0x1, R0 ;  /* 0x0000000102007824 */ /* 0x000fca00078e0200 */
[----:B------:R-:W-:Y:S01]  /*06f0*/  IADD3 R3, R0, c[0x0][0x328], RZ ;  /* 0x0000ca0000037a10 */ /* 0x000fe20007ffe0ff */
[----:B------:R-:W-:Y:S05]  /*0700*/  @!P3 BRA `(.L_x_235) ;  /* 0x000000e00000b947 */ /* 0x000fea0003800000 */
[C---:B------:R-:W-:Y:S02]  /*0710*/  ISETP.GT.AND P0, PT, R0.reuse, RZ, PT ;  /* 0x000000ff0000720c */ /* 0x040fe40003f04270 */
[----:B------:R-:W-:-:S11]  /*0720*/  IADD3 R2, R0, -0x1, RZ ;  /* 0xffffffff00027810 */ /* 0x000fd60007ffe0ff */
[----:B------:R-:W-:Y:S05]  /*0730*/  @P0 BRA `(.L_x_236) ;  /* 0x0000006000000947 */ /* 0x000fea0003800000 */
[----:B------:R-:W-:Y:S01]  /*0740*/  ISETP.NE.AND P0, PT, R6, 0x1, PT ;  /* 0x000000010600780c */ /* 0x000fe20003f05270 */
[----:B------:R-:W-:-:S12]  /*0750*/  IMAD.MOV R0, RZ, RZ, -R0 ;  /* 0x000000ffff007224 */ /* 0x000fd800078e0a00 */
[----:B------:R-:W-:-:S05]  /*0760*/  @P0 IMAD.HI.U32 R2, R0, c[0x0][0x330], RZ ;  /* 0x0000cc0000020a27 */ /* 0x000fca00078e00ff */
[----:B------:R-:W-:-:S04]  /*0770*/  @P0 SHF.R.U32.HI R0, RZ, c[0x0][0x334], R2 ;  /* 0x0000cd00ff000a19 */ /* 0x000fc80000011602 */
[----:B------:R-:W-:Y:S01]  /*0780*/  LOP3.LUT R2, RZ, R0, RZ, 0x33, !PT ;  /* 0x00000000ff027212 */ /* 0x000fe200078e33ff */
[----:B------:R-:W-:Y:S05]  /*0790*/  BRA `(.L_x_237) ;  /* 0x0000003000007947 */ /* 0x000fea0003800000 */
.L_x_236:
[----:B------:R-:W-:-:S13]  /*07a0*/  ISETP.NE.AND P0, PT, R6, 0x1, PT ;  /* 0x000000010600780c */ /* 0x000fda0003f05270 */
[----:B------:R-:W-:-:S05]  /*07b0*/  @P0 IMAD.HI.U32 R0, R2, c[0x0][0x330], RZ ;  /* 0x0000cc0002000a27 */ /* 0x000fca00078e00ff */
[----:B------:R-:W-:-:S05]  /*07c0*/  @P0 SHF.R.U32.HI R2, RZ, c[0x0][0x334], R0 ;  /* 0x0000cd00ff020a19 */ /* 0x000fca0000011600 */
.L_x_237:
[----:B------:R-:W-:-:S05]  /*07d0*/  IMAD R2, R2, R6, c[0x0][0x32c] ;  /* 0x0000cb0002027624 */ /* 0x000fca00078e0206 */
[----:B------:R-:W-:-:S04]  /*07e0*/  IMNMX R3, R3, R2, PT ;  /* 0x0000000203037217 */ /* 0x000fc80003800200 */
.L_x_235:
[----:B------:R-:W-:Y:S01]  /*07f0*/  IADD3 R2, R3, 0x5f, RZ ;  /* 0x0000005f03027810 */ /* 0x000fe20007ffe0ff */
[----:B------:R-:W-:Y:S01]  /*0800*/  @P4 IMAD.HI.U32 R4, R156, c[0x0][0x2c8], RZ ;  /* 0x0000b2009c044a27 */ /* 0x000fe200078e00ff */
[----:B------:R-:W-:-:S03]  /*0810*/  IADD3 R3, R252, 0x5f, RZ ;  /* 0x0000005ffc037810 */ /* 0x000fc60007ffe0ff */
[----:B------:R-:W-:-:S04]  /*0820*/  IMAD.HI R5, R2, 0x2aaaaaab, RZ ;  /* 0x2aaaaaab02057827 */ /* 0x000fc800078e02ff */
[----:B------:R-:W-:-:S04]  /*0830*/  IMAD.HI R2, R3, 0x2aaaaaab, RZ ;  /* 0x2aaaaaab03027827 */ /* 0x000fc800078e02ff */
[----:B------:R-:W-:Y:S01]  /*0840*/  IMAD.MOV.U32 R0, RZ, RZ, R156 ;  /* 0x000000ffff007224 */ /* 0x000fe200078e009c */
[----:B------:R-:W-:Y:S01]  /*0850*/  @P4 SHF.R.U32.HI R0, RZ, c[0x0][0x2cc], R4 ;  /* 0x0000b300ff004a19 */ /* 0x000fe20000011604 */
[----:B------:R-:W-:Y:S01]  /*0860*/  IMAD.IADD R247, R252, 0x1, -R138 ;  /* 0x00000001fcf77824 */ /* 0x000fe200078e0a8a */
[----:B------:R-:W-:Y:S02]  /*0870*/  SHF.R.U32.HI R4, RZ, 0x1f, R5 ;  /* 0x0000001fff047819 */ /* 0x000fe40000011605 */
[----:B------:R-:W-:Y:S01]  /*0880*/  SHF.R.U32.HI R3, RZ, 0x1f, R2 ;  /* 0x0000001fff037819 */ /* 0x000fe20000011602 */
[----:B------:R-:W-:Y:S01]  /*0890*/  IMAD.IADD R0, R247, 0x1, R0 ;  /* 0x00000001f7007824 */ /* 0x000fe200078e0200 */
[----:B------:R-:W-:Y:S02]  /*08a0*/  LEA.HI.SX32 R4, R5, R4, 0x1c ;  /* 0x0000000405047211 */ /* 0x000fe400078fe2ff */
[----:B------:R-:W-:Y:S02]  /*08b0*/  LEA.HI.SX32 R2, R2, R3, 0x1c ;  /* 0x0000000302027211 */ /* 0x000fe400078fe2ff */
[----:B------:R-:W-:-:S02]  /*08c0*/  IADD3 R3, R0, -c[0x0][0x324], RZ ;  /* 0x8000c90000037a10 */ /* 0x000fc40007ffe0ff */
[----:B------:R-:W-:Y:S01]  /*08d0*/  IMNMX R218, R2, R4, PT ;  /* 0x0000000402da7217 */ /* 0x000fe20003800200 */
[----:B------:R-:W-:Y:S05]  /*08e0*/  @!P3 BRA `(.L_x_238) ;  /* 0x000000d00000b947 */ /* 0x000fea0003800000 */
[----:B------:R-:W-:-:S13]  /*08f0*/  ISETP.GT.AND P0, PT, R0, -0x1, PT ;  /* 0xffffffff0000780c */ /* 0x000fda0003f04270 */
[----:B------:R-:W-:Y:S05]  /*0900*/  @P0 BRA `(.L_x_239) ;  /* 0x0000006000000947 */ /* 0x000fea0003800000 */
[----:B------:R-:W-:Y:S02]  /*0910*/  ISETP.NE.AND P0, PT, R6, 0x1, PT ;  /* 0x000000010600780c */ /* 0x000fe40003f05270 */
[----:B------:R-:W-:-:S11]  /*0920*/  LOP3.LUT R0, RZ, R0, RZ, 0x33, !PT ;  /* 0x00000000ff007212 */ /* 0x000fd600078e33ff */
[----:B------:R-:W-:-:S05]  /*0930*/  @P0 IMAD.HI.U32 R2, R0, c[0x0][0x330], RZ ;  /* 0x0000cc0000020a27 */ /* 0x000fca00078e00ff */
[----:B------:R-:W-:-:S04]  /*0940*/  @P0 SHF.R.U32.HI R0, RZ, c[0x0][0x334], R2 ;  /* 0x0000cd00ff000a19 */ /* 0x000fc80000011602 */
[----:B------:R-:W-:Y:S01]  /*0950*/  LOP3.LUT R0, RZ, R0, RZ, 0x33, !PT ;  /* 0x00000000ff007212 */ /* 0x000fe200078e33ff */
[----:B------:R-:W-:Y:S05]  /*0960*/  BRA `(.L_x_240) ;  /* 0x0000003000007947 */ /* 0x000fea0003800000 */
.L_x_239:
[----:B------:R-:W-:-:S13]  /*0970*/  ISETP.NE.AND P0, PT, R6, 0x1, PT ;  /* 0x000000010600780c */ /* 0x000fda0003f05270 */
[----:B------:R-:W-:-:S05]  /*0980*/  @P0 IMAD.HI.U32 R2, R0, c[0x0][0x330], RZ ;  /* 0x0000cc0000020a27 */ /* 0x000fca00078e00ff */
[----:B------:R-:W-:-:S05]  /*0990*/  @P0 SHF.R.U32.HI R0, RZ, c[0x0][0x334], R2 ;  /* 0x0000cd00ff000a19 */ /* 0x000fca0000011602 */
.L_x_240:
[----:B------:R-:W-:-:S05]  /*09a0*/  IMAD R0, R0, c[0x0][0x32c], RZ ;  /* 0x0000cb0000007a24 */ /* 0x000fca00078e02ff */
[----:B------:R-:W-:-:S05]  /*09b0*/  IMNMX R3, R3, R0, !PT ;  /* 0x0000000003037217 */ /* 0x000fca0007800200 */
.L_x_238:
[----:B------:R-:W-:Y:S01]  /*09c0*/  IMAD.HI R0, R3, 0x2aaaaaab, RZ ;  /* 0x2aaaaaab03007827 */ /* 0x000fe200078e02ff */
[----:B------:R-:W-:Y:S01]  /*09d0*/  PLOP3.LUT P2, PT, PT, PT, PT, 0x80, 0x0 ;  /* 0x000000000000781c */ /* 0x000fe20003f4f070 */
[----:B------:R-:W-:Y:S01]  /*09e0*/  CS2R R10, SRZ ;  /* 0x00000000000a7805 */ /* 0x000fe2000001ff00 */
[----:B------:R-:W-:Y:S01]  /*09f0*/  CS2R R14, SRZ ;  /* 0x00000000000e7805 */ /* 0x000fe2000001ff00 */
[----:B------:R-:W-:Y:S01]  /*0a00*/  IMAD.MOV.U32 R67, RZ, RZ, RZ ;  /* 0x000000ffff437224 */ /* 0x000fe200078e00ff */
[----:B------:R-:W-:Y:S01]  /*0a10*/  SHF.R.U32.HI R2, RZ, 0x1f, R0 ;  /* 0x0000001fff027819 */ /* 0x000fe20000011600 */
[----:B------:R-:W-:Y:S01]  /*0a20*/  IMAD.MOV.U32 R64, RZ, RZ, RZ ;  /* 0x000000ffff407224 */ /* 0x000fe200078e00ff */
[----:B------:R-:W-:Y:S01]  /*0a30*/  MOV R62, RZ ;  /* 0x000000ff003e7202 */ /* 0x000fe20000000f00 */
[----:B------:R-:W-:Y:S01]  /*0a40*/  CS2R R60, SRZ ;  /* 0x00000000003c7805 */ /* 0x000fe2000001ff00 */
[----:B------:R-:W-:Y:S01]  /*0a50*/  LEA.HI.SX32 R0, R0, R2, 0x1c ;  /* 0x0000000200007211 */ /* 0x000fe200078fe2ff */
[----:B------:R-:W-:Y:S01]  /*0a60*/  IMAD.MOV.U32 R58, RZ, RZ, RZ ;  /* 0x000000ffff3a7224 */ /* 0x000fe200078e00ff */
[----:B------:R-:W-:Y:S01]  /*0a70*/  CS2R R12, SRZ ;  /* 0x00000000000c7805 */ /* 0x000fe2000001ff00 */
[----:B------:R-:W-:Y:S01]  /*0a80*/  IMAD.MOV.U32 R56, RZ, RZ, RZ ;  /* 0x000000ffff387224 */ /* 0x000fe200078e00ff */
[----:B------:R-:W-:Y:S01]  /*0a90*/  IMNMX R251, RZ, R0, !PT ;  /* 0x00000000fffb7217 */ /* 0x000fe20007800200 */
[----:B------:R-:W-:Y:S01]  /*0aa0*/  CS2R R16, SRZ ;  /* 0x0000000000107805 */ /* 0x000fe2000001ff00 */
[----:B------:R-:W-:Y:S01]  /*0ab0*/  MOV R54, RZ ;  /* 0x000000ff00367202 */ /* 0x000fe20000000f00 */
[----:B------:R-:W-:Y:S01]  /*0ac0*/  IMAD.MOV.U32 R52, RZ, RZ, RZ ;  /* 0x000000ffff347224 */ /* 0x000fe200078e00ff */
[----:B------:R-:W-:Y:S01]  /*0ad0*/  ISETP.GT.AND P0, PT, R218, R251, PT ;  /* 0x000000fbda00720c */ /* 0x000fe20003f04270 */
[----:B------:R-:W-:Y:S01]  /*0ae0*/  CS2R R18, SRZ ;  /* 0x0000000000127805 */ /* 0x000fe2000001ff00 */
[----:B------:R-:W-:Y:S01]  /*0af0*/  MOV R122, RZ ;  /* 0x000000ff007a7202 */ /* 0x000fe20000000f00 */
[----:B------:R-:W-:Y:S01]  /*0b00*/  IMAD.MOV.U32 R120, RZ, RZ, RZ ;  /* 0x000000ffff787224 */ /* 0x000fe200078e00ff */
[----:B------:R-:W-:Y:S01]  /*0b10*/  MOV R118, RZ ;  /* 0x000000ff00767202 */ /* 0x000fe20000000f00 */
[----:B------:R-:W-:Y:S01]  /*0b20*/  CS2R R20, SRZ ;  /* 0x0000000000147805 */ /* 0x000fe2000001ff00 */
[----:B------:R-:W-:Y:S01]  /*0b30*/  IMAD.MOV.U32 R116, RZ, RZ, RZ ;  /* 0x000000ffff747224 */ /* 0x000fe200078e00ff */
[----:B------:R-:W-:Y:S01]  /*0b40*/  MOV R114, RZ ;  /* 0x000000ff00727202 */ /* 0x000fe20000000f00 */
[----:B------:R-:W-:Y:S01]  /*0b50*/  CS2R R22, SRZ ;  /* 0x0000000000167805 */ /* 0x000fe2000001ff00 */
[----:B------:R-:W-:Y:S01]  /*0b60*/  IMAD.MOV.U32 R112, RZ, RZ, RZ ;  /* 0x000000ffff707224 */ /* 0x000fe200078e00ff */
[----:B------:R-:W-:Y:S01]  /*0b70*/  MOV R110, RZ ;  /* 0x000000ff006e7202 */ /* 0x000fe20000000f00 */
[----:B------:R-:W-:Y:S01]  /*0b80*/  CS2R R24, SRZ ;  /* 0x0000000000187805 */ /* 0x000fe2000001ff00 */
[----:B------:R-:W-:Y:S01]  /*0b90*/  IMAD.MOV.U32 R108, RZ, RZ, RZ ;  /* 0x000000ffff6c7224 */ /* 0x000fe200078e00ff */
[----:B------:R-:W-:Y:S01]  /*0ba0*/  CS2R R106, SRZ ;  /* 0x00000000006a7805 */ /* 0x000fe2000001ff00 */
[----:B------:R-:W-:Y:S01]  /*0bb0*/  MOV R104, RZ ;  /* 0x000000ff00687202 */ /* 0x000fe20000000f00 */
[----:B------:R-:W-:Y:S01]  /*0bc0*/  CS2R R102, SRZ ;  /* 0x0000000000667805 */ /* 0x000fe2000001ff00 */
[----:B------:R-:W-:Y:S01]  /*0bd0*/  IMAD.MOV.U32 R27, RZ, RZ, RZ ;  /* 0x000000ffff1b7224 */ /* 0x000fe200078e00ff */
[----:B------:R-:W-:Y:S01]  /*0be0*/  MOV R100, RZ ;  /* 0x000000ff00647202 */ /* 0x000fe20000000f00 */
[----:B------:R-:W-:Y:S01]  /*0bf0*/  CS2R R98, SRZ ;  /* 0x0000000000627805 */ /* 0x000fe2000001ff00 */
[----:B------:R-:W-:Y:S01]  /*0c00*/  CS2R R28, SRZ ;  /* 0x00000000001c7805 */ /* 0x000fe2000001ff00 */
        /* <DEDUP_REMOVED lines=8> */
[----:B------:R-:W-:Y:S01]  /*0c90*/  MOV R8, RZ ;  /* 0x000000ff00087202 */ /* 0x000fe20000000f00 */
[----:B------:R-:W-:Y:S01]  /*0ca0*/  IMAD.MOV.U32 R80, RZ, RZ, RZ ;  /* 0x000000ffff507224 */ /* 0x000fe200078e00ff */
[----:B------:R-:W-:Y:S01]  /*0cb0*/  CS2R R78, SRZ ;  /* 0x00000000004e7805 */ /* 0x000fe2000001ff00 */
[----:B------:R-:W-:Y:S01]  /*0cc0*/  MOV R76, RZ ;  /* 0x000000ff004c7202 */ /* 0x000fe20000000f00 */
[----:B------:R-:W-:Y:S01]  /*0cd0*/  CS2R R32, SRZ ;  /* 0x0000000000207805 */ /* 0x000fe2000001ff00 */
[----:B------:R-:W-:Y:S05]  /*0ce0*/  @!P0 BRA `(.L_x_241) ;  /* 0x000117c000008947 */ /* 0x000fea0003800000 */
[----:B------:R-:W-:-:S04]  /*0cf0*/  ISETP.NE.U32.AND P0, PT, RZ, c[0x0][0x340], PT ;  /* 0x0000d000ff007a0c */ /* 0x000fc80003f05070 */
[----:B------:R-:W-:-:S13]  /*0d00*/  ISETP.NE.AND.EX P0, PT, RZ, c[0x0][0x344], PT, P0 ;  /* 0x0000d100ff007a0c */ /* 0x000fda0003f05300 */
[----:B------:R-:W-:-:S05]  /*0d10*/  @P0 IMAD.WIDE R2, R30, R26, c[0x0][0x340] ;  /* 0x0000d0001e020625 */ /* 0x000fca00078e021a */
[----:B------:R1:W2:Y:S01]  /*0d20*/  @P0 LDG.E R0, [R2.64] ;  /* 0x0000000602000981 */ /* 0x0002a2000c1e1900 */
[----:B------:R-:W-:Y:S01]  /*0d30*/  SHF.R.S32.HI R136, RZ, 0x1f, R137 ;  /* 0x0000001fff887819 */ /* 0x000fe20000011489 */
[----:B------:R-:W-:Y:S02]  /*0d40*/  IMAD.MOV.U32 R18, RZ, RZ, 0x60 ;  /* 0x00000060ff127424 */ /* 0x000fe400078e00ff */
[----:B------:R-:W-:Y:S02]  /*0d50*/  IMAD.MOV.U32 R216, RZ, RZ, RZ ;  /* 0x000000ffffd87224 */ /* 0x000fe400078e00ff */
[----:B------:R-:W-:Y:S01]  /*0d60*/  IMAD R132, R218, R18, -0x60 ;  /* 0xffffffa0da847424 */ /* 0x000fe200078e0212 */
[----:B-1----:R-:W-:-:S04]  /*0d70*/  LEA.HI R3, R136, R137, RZ, 0x3 ;  /* 0x0000008988037211 */ /* 0x002fc800078f18ff */
[----:B------:R-:W-:Y:S02]  /*0d80*/  LOP3.LUT R2, R3, 0xfffffff8, RZ, 0xc0, !PT ;  /* 0xfffffff803027812 */ /* 0x000fe400078ec0ff */
[----:B------:R-:W-:-:S03]  /*0d90*/  SHF.R.S32.HI R19, RZ, 0x3, R3 ;  /* 0x00000003ff137819 */ /* 0x000fc60000011403 */
[----:B------:R-:W-:Y:S02]  /*0da0*/  IMAD.IADD R20, R137, 0x1, -R2 ;  /* 0x0000000189147824 */ /* 0x000fe400078e0a02 */
[----:B------:R-:W-:Y:S02]  /*0db0*/  IMAD.MOV.U32 R2, RZ, RZ, c[0x0][0x2b8] ;  /* 0x0000ae00ff027624 */ /* 0x000fe400078e00ff */
[----:B------:R-:W-:-:S03]  /*0dc0*/  IMAD R231, R20, 0x20, R19 ;  /* 0x0000002014e77824 */ /* 0x000fc600078e0213 */
[----:B------:R-:W-:Y:S01]  /*0dd0*/  ISETP.NE.AND P5, PT, R2, 0x1, PT ;  /* 0x000000010200780c */ /* 0x000fe20003fa5270 */
[----:B------:R-:W-:-:S04]  /*0de0*/  IMAD.IADD R2, R231, 0x1, R132 ;  /* 0x00000001e7027824 */ /* 0x000fc800078e0284 */
[C---:B------:R-:W-:Y:S01]  /*0df0*/  IMAD.IADD R217, R2.reuse, 0x1, R148 ;  /* 0x0000000102d97824 */ /* 0x040fe200078e0294 */
[----:B------:R-:W-:-:S03]  /*0e00*/  ISETP.GE.AND P2, PT, R2, R252, PT ;  /* 0x000000fc0200720c */ /* 0x000fc60003f46270 */
[----:B------:R-:W-:Y:S01]  /*0e10*/  IMAD.MOV.U32 R8, RZ, RZ, R217 ;  /* 0x000000ffff087224 */ /* 0x000fe200078e00d9 */
[----:B------:R-:W-:Y:S01]  /*0e20*/  ISETP.GT.OR P2, PT, R231, 0x5f, P2 ;  /* 0x0000005fe700780c */ /* 0x000fe20001744670 */
[----:B------:R-:W-:Y:S01]  /*0e30*/  BAR.SYNC.DEFER_BLOCKING 0x0 ;  /* 0x0000000000007b1d */ /* 0x000fe20000010000 */
[--C-:B------:R-:W-:Y:S01]  /*0e40*/  SHF.R.S32.HI R4, RZ, 0x1f, R30.reuse ;  /* 0x0000001fff047819 */ /* 0x100fe2000001141e */
[----:B------:R-:W-:Y:S02]  /*0e50*/  IMAD.IADD R5, R156, 0x1, R231 ;  /* 0x000000019c057824 */ /* 0x000fe400078e02e7 */
[----:B------:R-:W-:-:S04]  /*0e60*/  @!P0 IMAD.MOV.U32 R0, RZ, RZ, R30 ;  /* 0x000000ffff008224 */ /* 0x000fc800078e001e */
[----:B--2---:R-:W-:Y:S01]  /*0e70*/  IMAD.WIDE.U32 R146, R0, c[0x0][0x2b0], RZ ;  /* 0x0000ac0000927a25 */ /* 0x004fe200078e00ff */
[----:B------:R-:W-:Y:S02]  /*0e80*/  SHF.R.S32.HI R3, RZ, 0x1f, R0 ;  /* 0x0000001fff037819 */ /* 0x000fe40000011400 */
[----:B------:R-:W-:Y:S01]  /*0e90*/  SEL R6, R4, RZ, !P1 ;  /* 0x000000ff04067207 */ /* 0x000fe20004800000 */
[----:B------:R-:W-:-:S04]  /*0ea0*/  @P4 IMAD.HI.U32 R7, R5, c[0x0][0x2c8], RZ ;  /* 0x0000b20005074a27 */ /* 0x000fc800078e00ff */
[----:B------:R-:W-:Y:S02]  /*0eb0*/  IMAD R16, R138, c[0x0][0x2c4], RZ ;  /* 0x0000b1008a107a24 */ /* 0x000fe400078e02ff */
[----:B------:R-:W-:-:S04]  /*0ec0*/  IMAD.WIDE.U32 R144, R34, c[0x0][0x1e8], RZ ;  /* 0x00007a0022907a25 */ /* 0x000fc800078e00ff */
[----:B------:R-:W-:Y:S01]  /*0ed0*/  IMAD.WIDE.U32 R24, R34, c[0x0][0x210], RZ ;  /* 0x0000840022187a25 */ /* 0x000fe200078e00ff */
[----:B------:R-:W-:Y:S01]  /*0ee0*/  LEA.HI R135, R136, R137, RZ, 0x5 ;  /* 0x0000008988877211 */ /* 0x000fe200078f28ff */
[----:B------:R-:W-:Y:S02]  /*0ef0*/  STL.64 [R1+0x18], R146 ;  /* 0x0000189201007387 */ /* 0x000fe40000100a00 */
[----:B------:R-:W-:Y:S02]  /*0f00*/  IMAD R2, R3, c[0x0][0x2b0], RZ ;  /* 0x0000ac0003027a24 */ /* 0x000fe400078e02ff */
[----:B------:R-:W-:-:S04]  /*0f10*/  @P5 IMAD.HI.U32 R3, R217, c[0x0][0x2bc], RZ ;  /* 0x0000af00d9035a27 */ /* 0x000fc800078e00ff */
[----:B------:R-:W-:Y:S01]  /*0f20*/  IMAD R2, R0, c[0x0][0x2b4], R2 ;  /* 0x0000ad0000027a24 */ /* 0x000fe200078e0202 */
[----:B------:R-:W-:-:S03]  /*0f30*/  @P5 SHF.R.U32.HI R8, RZ, c[0x0][0x2c0], R3 ;  /* 0x0000b000ff085a19 */ /* 0x000fc60000011603 */
[----:B------:R-:W-:Y:S01]  /*0f40*/  IMAD.IADD R143, R147, 0x1, R2 ;  /* 0x00000001938f7824 */ /* 0x000fe200078e0202 */
[----:B------:R-:W-:-:S04]  /*0f50*/  @!P2 IADD3 R0, P0, R8, R146, RZ ;  /* 0x000000920800a210 */ /* 0x000fc80007f1e0ff */
[----:B------:R-:W-:Y:S01]  /*0f60*/  @!P2 LEA.HI.X.SX32 R3, R8, R143, 0x1, P0 ;  /* 0x0000008f0803a211 */ /* 0x000fe200000f0eff */
[----:B------:R-:W-:Y:S01]  /*0f70*/  IMAD R6, R6, c[0x0][0x1c0], RZ ;  /* 0x0000700006067a24 */ /* 0x000fe200078e02ff */
[----:B------:R-:W-:Y:S01]  /*0f80*/  @!P2 LEA R2, P0, R0, c[0x0][0x2a0], 0x2 ;  /* 0x0000a8000002aa11 */ /* 0x000fe200078010ff */
[----:B------:R-:W-:Y:S01]  /*0f90*/  IMAD.SHL.U32 R226, R20, 0x8, RZ ;  /* 0x0000000814e27824 */ /* 0x000fe200078e00ff */
[----:B------:R-:W-:Y:S01]  /*0fa0*/  SEL R4, R30, RZ, !P1 ;  /* 0x000000ff1e047207 */ /* 0x000fe20004800000 */
[----:B------:R-:W-:Y:S01]  /*0fb0*/  IMAD.IADD R13, R156, 0x1, R19 ;  /* 0x000000019c0d7824 */ /* 0x000fe200078e0213 */
[----:B------:R-:W-:Y:S01]  /*0fc0*/  @!P2 LEA.HI.X R3, R0, c[0x0][0x2a4], R3, 0x2, P0 ;  /* 0x0000a9000003aa11 */ /* 0x000fe200000f1403 */
[----:B------:R-:W-:Y:S04]  /*0fd0*/  STL [R1+0x20], R143 ;  /* 0x0000208f01007387 */ /* 0x000fe80000100800 */
[----:B------:R1:W2:Y:S01]  /*0fe0*/  @!P2 LDG.E R216, [R2.64] ;  /* 0x0000000602d8a981 */ /* 0x0002a2000c1e1900 */
[----:B------:R-:W-:Y:S01]  /*0ff0*/  SHF.R.S32.HI R0, RZ, 0x1f, R9 ;  /* 0x0000001fff007819 */ /* 0x000fe20000011409 */
[----:B------:R-:W-:Y:S01]  /*1000*/  IMAD R6, R4, c[0x0][0x1c4], R6 ;  /* 0x0000710004067a24 */ /* 0x000fe200078e0206 */
[----:B------:R-:W-:-:S02]  /*1010*/  IADD3 R21, R226, 0x40, RZ ;  /* 0x00000040e2157810 */ /* 0x000fc40007ffe0ff */
[----:B------:R-:W-:Y:S01]  /*1020*/  ISETP.GE.AND P6, PT, R226, c[0x0][0x198], PT ;  /* 0x00006600e2007a0c */ /* 0x000fe20003fc6270 */
[----:B------:R-:W-:Y:S01]  /*1030*/  IMAD R0, R0, c[0x0][0x178], RZ ;  /* 0x00005e0000007a24 */ /* 0x000fe200078e02ff */
[----:B------:R-:W-:Y:S02]  /*1040*/  ISETP.GE.AND P2, PT, R21, c[0x0][0x198], PT ;  /* 0x0000660015007a0c */ /* 0x000fe40003f46270 */
[----:B------:R-:W-:Y:S01]  /*1050*/  SHF.R.S32.HI R134, RZ, 0x5, R135 ;  /* 0x00000005ff867819 */ /* 0x000fe20000011487 */
[C---:B------:R-:W-:Y:S01]  /*1060*/  IMAD R0, R9.reuse, c[0x0][0x17c], R0 ;  /* 0x00005f0009007a24 */ /* 0x040fe200078e0200 */
[----:B------:R-:W-:Y:S01]  /*1070*/  SHF.R.S32.HI R248, RZ, 0x1f, R226 ;  /* 0x0000001ffff87819 */ /* 0x000fe200000114e2 */
[----:B-1----:R-:W-:-:S04]  /*1080*/  IMAD.WIDE.U32 R2, R9, c[0x0][0x178], RZ ;  /* 0x00005e0009027a25 */ /* 0x002fc800078e00ff */
[----:B------:R-:W-:Y:S02]  /*1090*/  IMAD.IADD R3, R3, 0x1, R0 ;  /* 0x0000000103037824 */ /* 0x000fe400078e0200 */
[----:B------:R-:W-:Y:S02]  /*10a0*/  IMAD R0, R31, c[0x0][0x1b8], RZ ;  /* 0x00006e001f007a24 */ /* 0x000fe400078e02ff */
[----:B------:R-:W-:-:S04]  /*10b0*/  IMAD.WIDE.U32 R2, R34, c[0x0][0x1b8], R2 ;  /* 0x00006e0022027a25 */ /* 0x000fc800078e0002 */
[----:B------:R-:W-:-:S04]  /*10c0*/  IMAD R0, R34, c[0x0][0x1bc], R0 ;  /* 0x00006f0022007a24 */ /* 0x000fc800078e0200 */
[----:B------:R-:W-:Y:S02]  /*10d0*/  IMAD.IADD R3, R3, 0x1, R0 ;  /* 0x0000000103037824 */ /* 0x000fe400078e0200 */
[----:B------:R-:W-:Y:S01]  /*10e0*/  IMAD.MOV.U32 R0, RZ, RZ, R5 ;  /* 0x000000ffff007224 */ /* 0x000fe200078e0005 */
[----:B------:R-:W-:Y:S01]  /*10f0*/  @P4 SHF.R.U32.HI R0, RZ, c[0x0][0x2cc], R7 ;  /* 0x0000b300ff004a19 */ /* 0x000fe20000011607 */
[----:B------:R-:W-:-:S03]  /*1100*/  IMAD.WIDE.U32 R2, R4, c[0x0][0x1c0], R2 ;  /* 0x0000700004027a25 */ /* 0x000fc600078e0002 */
[--C-:B------:R-:W-:Y:S01]  /*1110*/  SHF.R.S32.HI R7, RZ, 0x1f, R0.reuse ;  /* 0x0000001fff077819 */ /* 0x100fe20000011400 */
[----:B------:R-:W-:Y:S02]  /*1120*/  IMAD.MOV R4, RZ, RZ, -R0 ;  /* 0x000000ffff047224 */ /* 0x000fe400078e0a00 */
[----:B------:R-:W-:Y:S02]  /*1130*/  IMAD.IADD R3, R3, 0x1, R6 ;  /* 0x0000000103037824 */ /* 0x000fe400078e0206 */
[----:B------:R-:W-:Y:S02]  /*1140*/  IMAD R4, R4, c[0x0][0x2c4], R5 ;  /* 0x0000b10004047a24 */ /* 0x000fe400078e0205 */
[----:B------:R-:W-:Y:S02]  /*1150*/  IMAD R5, R7, c[0x0][0x1b0], RZ ;  /* 0x00006c0007057a24 */ /* 0x000fe400078e02ff */
[----:B------:R-:W-:-:S04]  /*1160*/  IMAD.WIDE.U32 R2, R0, c[0x0][0x1b0], R2 ;  /* 0x00006c0000027a25 */ /* 0x000fc800078e0002 */
[----:B------:R-:W-:Y:S01]  /*1170*/  IMAD R6, R0, c[0x0][0x1b4], R5 ;  /* 0x00006d0000067a24 */ /* 0x000fe200078e0205 */
[----:B------:R-:W-:-:S03]  /*1180*/  SHF.R.S32.HI R5, RZ, 0x1f, R4 ;  /* 0x0000001fff057819 */ /* 0x000fc60000011404 */
[----:B------:R-:W-:Y:S01]  /*1190*/  IMAD.IADD R3, R3, 0x1, R6 ;  /* 0x0000000103037824 */ /* 0x000fe200078e0206 */
[----:B------:R-:W-:Y:S01]  /*11a0*/  SHF.R.S32.HI R6, RZ, 0x1f, R21 ;  /* 0x0000001fff067819 */ /* 0x000fe20000011415 */
[----:B------:R-:W-:Y:S02]  /*11b0*/  IMAD R0, R5, c[0x0][0x1a8], RZ ;  /* 0x00006a0005007a24 */ /* 0x000fe400078e02ff */
[----:B------:R-:W-:-:S04]  /*11c0*/  IMAD.WIDE.U32 R2, R4, c[0x0][0x1a8], R2 ;  /* 0x00006a0004027a25 */ /* 0x000fc800078e0002 */
[----:B------:R-:W-:Y:S01]  /*11d0*/  IMAD R0, R4, c[0x0][0x1ac], R0 ;  /* 0x00006b0004007a24 */ /* 0x000fe200078e0200 */
[----:B------:R-:W-:Y:S01]  /*11e0*/  LEA R12, P0, R2, c[0x0][0x160], 0x1 ;  /* 0x00005800020c7a11 */ /* 0x000fe200078008ff */
[----:B------:R-:W-:Y:S02]  /*11f0*/  IMAD.SHL.U32 R4, R19, 0x40, RZ ;  /* 0x0000004013047824 */ /* 0x000fe400078e00ff */
[----:B------:R-:W-:Y:S02]  /*1200*/  IMAD.IADD R3, R3, 0x1, R0 ;  /* 0x0000000103037824 */ /* 0x000fe400078e0200 */
[----:B------:R-:W-:Y:S01]  /*1210*/  IMAD.MOV R5, RZ, RZ, -R8 ;  /* 0x000000ffff057224 */ /* 0x000fe200078e0a08 */
[----:B------:R-:W-:Y:S02]  /*1220*/  LOP3.LUT R0, R4, 0x1c0, RZ, 0xc0, !PT ;  /* 0x000001c004007812 */ /* 0x000fe400078ec0ff */
[----:B------:R-:W-:Y:S01]  /*1230*/  LEA.HI.X R11, R2, c[0x0][0x164], R3, 0x1, P0 ;  /* 0x00005900020b7a11 */ /* 0x000fe200000f0c03 */
[----:B------:R-:W-:Y:S01]  /*1240*/  IMAD R217, R5, c[0x0][0x2b8], R217 ;  /* 0x0000ae0005d97a24 */ /* 0x000fe200078e02d9 */
[----:B------:R-:W-:Y:S01]  /*1250*/  SHF.R.U32.HI R4, RZ, 0x3, R0 ;  /* 0x00000003ff047819 */ /* 0x000fe20000011600 */
[----:B------:R-:W-:Y:S01]  /*1260*/  SHFL.IDX PT, R2, R12, RZ, 0x181f ;  /* 0x00181fff0c027589 */ /* 0x000fe200000e0000 */
[----:B------:R-:W-:-:S02]  /*1270*/  LOP3.LUT R0, R0, 0x38, R226, 0xf8, !PT ;  /* 0x0000003800007812 */ /* 0x000fc400078ef8e2 */
[----:B------:R-:W-:Y:S01]  /*1280*/  ISETP.GE.AND P0, PT, R13, R16, PT ;  /* 0x000000100d00720c */ /* 0x000fe20003f06270 */
[----:B------:R-:W1:Y:S01]  /*1290*/  SHFL.IDX PT, R3, R11, RZ, 0x181f ;  /* 0x00181fff0b037589 */ /* 0x000e6200000e0000 */
[----:B------:R-:W-:Y:S02]  /*12a0*/  LOP3.LUT R4, R0, R4, RZ, 0x3c, !PT ;  /* 0x0000000400047212 */ /* 0x000fe400078e3cff */
[----:B------:R-:W-:Y:S01]  /*12b0*/  LEA.HI R0, R136, R137, RZ, 0x6 ;  /* 0x0000008988007211 */ /* 0x000fe200078f30ff */
[----:B------:R-:W-:Y:S01]  /*12c0*/  SHFL.IDX PT, R5, R11, 0x1, 0x181f ;  /* 0x00381f000b057f89 */ /* 0x000fe200000e0000 */
[----:B------:R-:W-:-:S03]  /*12d0*/  SHF.R.S32.HI R14, RZ, 0x1f, R217 ;  /* 0x0000001fff0e7819 */ /* 0x000fc600000114d9 */
[----:B------:R-:W-:Y:S02]  /*12e0*/  IMAD.SHL.U32 R0, R0, 0x8, RZ ;  /* 0x0000000800007824 */ /* 0x000fe400078e00ff */
[----:B------:R-:W-:-:S03]  /*12f0*/  IMAD R10, R14, c[0x0][0x1e0], RZ ;  /* 0x000078000e0a7a24 */ /* 0x000fc600078e02ff */
[----:B------:R-:W-:Y:S02]  /*1300*/  LOP3.LUT R4, R4, 0xfffffe00, R0, 0xf8, !PT ;  /* 0xfffffe0004047812 */ /* 0x000fe400078ef800 */
[----:B------:R-:W-:-:S03]  /*1310*/  LEA.HI R0, R6, R21, RZ, 0x3 ;  /* 0x0000001506007211 */ /* 0x000fc600078f18ff */
[----:B------:R-:W-:Y:S01]  /*1320*/  IMAD.SHL.U32 R219, R4, 0x2, RZ ;  /* 0x0000000204db7824 */ /* 0x000fe200078e00ff */
[----:B------:R-:W-:Y:S01]  /*1330*/  LOP3.LUT R140, R0, 0xfffffff8, RZ, 0xc0, !PT ;  /* 0xfffffff8008c7812 */ /* 0x000fe200078ec0ff */
[----:B------:R-:W3:Y:S01]  /*1340*/  SHFL.IDX PT, R4, R12, 0x1, 0x181f ;  /* 0x00381f000c047f89 */ /* 0x000ee200000e0000 */
[----:B------:R-:W-:Y:S02]  /*1350*/  IADD3 R0, R13, 0x20, RZ ;  /* 0x000000200d007810 */ /* 0x000fe40007ffe0ff */
[----:B------:R-:W-:Y:S01]  /*1360*/  SHF.R.S32.HI R141, RZ, 0x1f, R140 ;  /* 0x0000001fff8d7819 */ /* 0x000fe2000001148c */
[----:B-1----:R-:W-:Y:S01]  /*1370*/  @!P0 IMAD.WIDE R8, R226, 0x2, R2 ;  /* 0x00000002e2088825 */ /* 0x002fe200078e0202 */
[----:B------:R-:W-:-:S03]  /*1380*/  IADD3 R232, R219, 0x100, RZ ;  /* 0x00000100dbe87810 */ /* 0x000fc60007ffe0ff */
[----:B------:R-:W-:Y:S01]  /*1390*/  @!P0 IMAD.WIDE R6, R140, 0x2, R2 ;  /* 0x000000028c068825 */ /* 0x000fe200078e0202 */
[----:B------:R1:W-:Y:S03]  /*13a0*/  @!P0 LDGSTS.E.BYPASS.LTC128B.128 [R219+0x100], [R8.64], !P6 ;  /* 0x0010000008db8fae */ /* 0x0003e6000f101d46 */
[----:B------:R-:W-:Y:S01]  /*13b0*/  IMAD.WIDE.U32 R2, R217, c[0x0][0x1e0], RZ ;  /* 0x00007800d9027a25 */ /* 0x000fe200078e00ff */
[----:B------:R4:W-:Y:S01]  /*13c0*/  @!P0 LDGSTS.E.BYPASS.LTC128B.128 [R219+0x4100], [R6.64], !P2 ;  /* 0x0410000006db8fae */ /* 0x0009e2000d101d46 */
[-C--:B------:R-:W-:Y:S02]  /*13d0*/  ISETP.GE.AND P0, PT, R0, R16.reuse, PT ;  /* 0x000000100000720c */ /* 0x080fe40003f06270 */
[----:B------:R-:W-:Y:S01]  /*13e0*/  IADD3 R0, R13, 0x40, RZ ;  /* 0x000000400d007810 */ /* 0x000fe20007ffe0ff */
[----:B------:R-:W-:Y:S03]  /*13f0*/  STL [R1+0x28], R141 ;  /* 0x0000288d01007387 */ /* 0x000fe60000100800 */
[----:B------:R-:W-:Y:S01]  /*1400*/  ISETP.GE.AND P1, PT, R0, R16, PT ;  /* 0x000000100000720c */ /* 0x000fe20003f26270 */
[----:B------:R-:W-:-:S04]  /*1410*/  IMAD R0, R31, c[0x0][0x1e8], RZ ;  /* 0x00007a001f007a24 */ /* 0x000fc800078e02ff */
[----:B------:R-:W-:-:S04]  /*1420*/  IMAD R0, R34, c[0x0][0x1ec], R0 ;  /* 0x00007b0022007a24 */ /* 0x000fc800078e0200 */
[----:B------:R-:W-:Y:S02]  /*1430*/  IMAD.IADD R142, R145, 0x1, R0 ;  /* 0x00000001918e7824 */ /* 0x000fe400078e0200 */
[----:B-1----:R-:W-:Y:S02]  /*1440*/  IMAD R8, R217, c[0x0][0x1e4], R10 ;  /* 0x00007900d9087a24 */ /* 0x002fe400078e020a */
[----:B------:R-:W-:Y:S02]  /*1450*/  IMAD R10, R218, -0x60, R18 ;  /* 0xffffffa0da0a7824 */ /* 0x000fe400078e0212 */
[----:B------:R-:W-:Y:S01]  /*1460*/  IMAD.IADD R3, R3, 0x1, R8 ;  /* 0x0000000103037824 */ /* 0x000fe200078e0208 */
[----:B----4-:R-:W-:Y:S01]  /*1470*/  SHFL.IDX PT, R6, R12, 0x2, 0x181f ;  /* 0x00581f000c067f89 */ /* 0x010fe200000e0000 */
[----:B---3--:R-:W-:-:S03]  /*1480*/  @!P0 IMAD.WIDE R8, R226, 0x2, R4 ;  /* 0x00000002e2088825 */ /* 0x008fc600078e0204 */
[----:B------:R-:W1:Y:S01]  /*1490*/  SHFL.IDX PT, R7, R11, 0x2, 0x181f ;  /* 0x00581f000b077f89 */ /* 0x000e6200000e0000 */
[----:B------:R-:W-:-:S03]  /*14a0*/  @!P0 IMAD.WIDE R4, R140, 0x2, R4 ;  /* 0x000000028c048825 */ /* 0x000fc600078e0204 */
[----:B------:R3:W-:Y:S01]  /*14b0*/  @!P0 LDGSTS.E.BYPASS.LTC128B.128 [R219+0x1100], [R8.64], !P6 ;  /* 0x0110000008db8fae */ /* 0x0007e2000f101d46 */
[----:B------:R-:W-:-:S03]  /*14c0*/  IMAD.IADD R133, R252, 0x1, R10 ;  /* 0x00000001fc857824 */ /* 0x000fc600078e020a */
[----:B------:R4:W-:Y:S01]  /*14d0*/  @!P0 LDGSTS.E.BYPASS.LTC128B.128 [R219+0x5100], [R4.64], !P2 ;  /* 0x0510000004db8fae */ /* 0x0009e2000d101d46 */
[----:B------:R-:W-:Y:S01]  /*14e0*/  IMAD.IADD R30, R133, 0x1, -R19 ;  /* 0x00000001851e7824 */ /* 0x000fe200078e0a13 */
[----:B--2---:R-:W-:Y:S01]  /*14f0*/  SHF.R.S32.HI R15, RZ, 0x1f, R216 ;  /* 0x0000001fff0f7819 */ /* 0x004fe200000114d8 */
[----:B----4-:R-:W-:Y:S02]  /*1500*/  IMAD.WIDE.U32 R4, R216, c[0x0][0x1f0], R2 ;  /* 0x00007c00d8047a25 */ /* 0x010fe400078e0002 */
[----:B------:R-:W-:Y:S02]  /*1510*/  SHFL.IDX PT, R2, R12, 0x3, 0x181f ;  /* 0x00781f000c027f89 */ /* 0x000fe400000e0000 */
[----:B---3--:R-:W-:Y:S01]  /*1520*/  IMAD R8, R15, c[0x0][0x1f0], RZ ;  /* 0x00007c000f087a24 */ /* 0x008fe200078e02ff */
[----:B------:R-:W-:Y:S01]  /*1530*/  IADD3 R0, P0, R144, R4, RZ ;  /* 0x0000000490007210 */ /* 0x000fe20007f1e0ff */
[----:B------:R2:W3:Y:S02]  /*1540*/  SHFL.IDX PT, R3, R11, 0x3, 0x181f ;  /* 0x00781f000b037f89 */ /* 0x0004e400000e0000 */
[----:B------:R-:W-:-:S05]  /*1550*/  IMAD R8, R216, c[0x0][0x1f4], R8 ;  /* 0x00007d00d8087a24 */ /* 0x000fca00078e0208 */
[----:B------:R-:W-:Y:S02]  /*1560*/  IADD3.X R4, R142, R5, R8, P0, !PT ;  /* 0x000000058e047210 */ /* 0x000fe400007fe408 */
[----:B------:R-:W-:Y:S02]  /*1570*/  IADD3 R5, R13, 0x60, RZ ;  /* 0x000000600d057810 */ /* 0x000fe40007ffe0ff */
[----:B--2---:R-:W-:-:S04]  /*1580*/  LEA R11, P0, R0, c[0x0][0x1c8], 0x1 ;  /* 0x00007200000b7a11 */ /* 0x004fc800078008ff */
[----:B------:R-:W-:Y:S01]  /*1590*/  LEA.HI.X R12, R0, c[0x0][0x1cc], R4, 0x1, P0 ;  /* 0x00007300000c7a11 */ /* 0x000fe200000f0c04 */
[----:B------:R-:W-:Y:S01]  /*15a0*/  IMAD R0, R14, c[0x0][0x208], RZ ;  /* 0x000082000e007a24 */ /* 0x000fe200078e02ff */
[----:B------:R-:W-:Y:S01]  /*15b0*/  ISETP.GE.AND P0, PT, R5, R16, PT ;  /* 0x000000100500720c */ /* 0x000fe20003f06270 */
[----:B-1----:R-:W-:-:S04]  /*15c0*/  @!P1 IMAD.WIDE R4, R226, 0x2, R6 ;  /* 0x00000002e2049825 */ /* 0x002fc800078e0206 */
[----:B------:R-:W-:Y:S01]  /*15d0*/  @!P1 IMAD.WIDE R6, R140, 0x2, R6 ;  /* 0x000000028c069825 */ /* 0x000fe200078e0206 */
[----:B------:R1:W-:Y:S03]  /*15e0*/  @!P1 LDGSTS.E.BYPASS.LTC128B.128 [R219+0x2100], [R4.64], !P6 ;  /* 0x0210000004db9fae */ /* 0x0003e6000f101d46 */
[----:B------:R-:W-:Y:S01]  /*15f0*/  IMAD R0, R217, c[0x0][0x20c], R0 ;  /* 0x00008300d9007a24 */ /* 0x000fe200078e0200 */
[----:B------:R2:W-:Y:S01]  /*1600*/  @!P1 LDGSTS.E.BYPASS.LTC128B.128 [R219+0x6100], [R6.64], !P2 ;  /* 0x0610000006db9fae */ /* 0x0005e2000d101d46 */
[----:B------:R-:W-:Y:S02]  /*1610*/  ISETP.GE.AND P1, PT, R30, 0x21, PT ;  /* 0x000000211e00780c */ /* 0x000fe40003f26270 */
[----:B---3--:R-:W-:-:S05]  /*1620*/  @!P0 IMAD.WIDE R8, R226, 0x2, R2 ;  /* 0x00000002e2088825 */ /* 0x008fca00078e0202 */
[----:B------:R3:W-:Y:S01]  /*1630*/  @!P0 LDGSTS.E.BYPASS.LTC128B.128 [R219+0x3100], [R8.64], !P6 ;  /* 0x0310000008db8fae */ /* 0x0007e2000f101d46 */
[----:B------:R-:W-:-:S04]  /*1640*/  ISETP.GE.AND P6, PT, R21, c[0x0][0x1d4], PT ;  /* 0x0000750015007a0c */ /* 0x000fc80003fc6270 */
[----:B------:R-:W-:Y:S01]  /*1650*/  SEL R139, RZ, 0x10, P6 ;  /* 0x00000010ff8b7807 */ /* 0x000fe20003000000 */
[----:B-1----:R-:W-:Y:S04]  /*1660*/  SHFL.IDX PT, R4, R11, RZ, 0x181f ;  /* 0x00181fff0b047589 */ /* 0x002fe800000e0000 */
[----:B------:R-:W1:Y:S01]  /*1670*/  SHFL.IDX PT, R5, R12, RZ, 0x181f ;  /* 0x00181fff0c057589 */ /* 0x000e6200000e0000 */
[----:B--2---:R-:W-:-:S04]  /*1680*/  @!P0 IMAD.WIDE R6, R140, 0x2, R2 ;  /* 0x000000028c068825 */ /* 0x004fc800078e0202 */
[----:B------:R-:W-:Y:S01]  /*1690*/  IMAD.WIDE.U32 R2, R217, c[0x0][0x208], RZ ;  /* 0x00008200d9027a25 */ /* 0x000fe200078e00ff */
[----:B------:R2:W-:Y:S01]  /*16a0*/  @!P0 LDGSTS.E.BYPASS.LTC128B.128 [R219+0x7100], [R6.64], !P2 ;  /* 0x0710000006db8fae */ /* 0x0005e2000d101d46 */
[----:B------:R-:W-:Y:S02]  /*16b0*/  ISETP.GE.AND P0, PT, R30, 0x1, PT ;  /* 0x000000011e00780c */ /* 0x000fe40003f06270 */
[----:B------:R-:W-:Y:S01]  /*16c0*/  ISETP.GE.AND P2, PT, R226, c[0x0][0x1d4], PT ;  /* 0x00007500e2007a0c */ /* 0x000fe20003f46270 */
[----:B---3--:R3:W-:Y:S01]  /*16d0*/  SHFL.IDX PT, R8, R11, 0x1, 0x181f ;  /* 0x00381f000b087f89 */ /* 0x0087e200000e0000 */
[----:B------:R-:W-:Y:S02]  /*16e0*/  IMAD.IADD R3, R3, 0x1, R0 ;  /* 0x0000000103037824 */ /* 0x000fe400078e0200 */
[----:B------:R-:W-:Y:S01]  /*16f0*/  IMAD R0, R15, c[0x0][0x218], RZ ;  /* 0x000086000f007a24 */ /* 0x000fe200078e02ff */
[----:B------:R-:W4:Y:S01]  /*1700*/  SHFL.IDX PT, R9, R12, 0x1, 0x181f ;  /* 0x00381f000c097f89 */ /* 0x000f2200000e0000 */
[----:B------:R-:W-:-:S03]  /*1710*/  IMAD.WIDE.U32 R2, R216, c[0x0][0x218], R2 ;  /* 0x00008600d8027a25 */ /* 0x000fc600078e0002 */
[----:B------:R-:W0:Y:S01]  /*1720*/  LDGDEPBAR ;  /* 0x00000000000079af */ /* 0x000e220000000000 */
[----:B------:R-:W-:Y:S02]  /*1730*/  IMAD R0, R216, c[0x0][0x21c], R0 ;  /* 0x00008700d8007a24 */ /* 0x000fe400078e0200 */
[----:B--2---:R-:W-:-:S04]  /*1740*/  IMAD R6, R31, c[0x0][0x210], RZ ;  /* 0x000084001f067a24 */ /* 0x004fc800078e02ff */
[----:B---3--:R-:W-:Y:S02]  /*1750*/  IMAD R11, R34, c[0x0][0x214], R6 ;  /* 0x00008500220b7a24 */ /* 0x008fe400078e0206 */
[----:B-1----:R-:W-:-:S04]  /*1760*/  @P0 IMAD.WIDE R6, R226, 0x2, R4 ;  /* 0x00000002e2060825 */ /* 0x002fc800078e0204 */
[----:B------:R-:W-:Y:S01]  /*1770*/  @P0 IMAD.WIDE R4, R140, 0x2, R4 ;  /* 0x000000028c040825 */ /* 0x000fe200078e0204 */
[----:B------:R4:W-:Y:S03]  /*1780*/  @P0 LDGSTS.E.BYPASS.LTC128B.128 [R219+0x8100], [R6.64], !P2 ;  /* 0x0810000006db0fae */ /* 0x0009e6000d101d46 */
[----:B------:R-:W-:Y:S01]  /*1790*/  IMAD.IADD R22, R25, 0x1, R11 ;  /* 0x0000000119167824 */ /* 0x000fe200078e020b */
[----:B------:R1:W-:Y:S01]  /*17a0*/  @P0 LDGSTS.E.BYPASS.LTC128B.128 [R219+0xb100], [R4.64], !P6 ;  /* 0x0b10000004db0fae */ /* 0x0003e2000f101d46 */
[----:B----4-:R-:W-:Y:S01]  /*17b0*/  @P1 IMAD.WIDE R6, R226, 0x2, R8 ;  /* 0x00000002e2061825 */ /* 0x010fe200078e0208 */
[----:B-1----:R-:W-:-:S04]  /*17c0*/  IADD3 R4, P0, R24, R2, RZ ;  /* 0x0000000218047210 */ /* 0x002fc80007f1e0ff */
[----:B------:R1:W-:Y:S01]  /*17d0*/  @P1 LDGSTS.E.BYPASS.LTC128B.128 [R219+0x9100], [R6.64], !P2 ;  /* 0x0910000006db1fae */ /* 0x0003e2000d101d46 */
[----:B------:R-:W-:Y:S01]  /*17e0*/  IADD3.X R0, R22, R3, R0, P0, !PT ;  /* 0x0000000316007210 */ /* 0x000fe200007fe400 */
[----:B------:R-:W-:Y:S01]  /*17f0*/  IMAD R3, R217, c[0x0][0x1e0], RZ ;  /* 0x00007800d9037a24 */ /* 0x000fe200078e02ff */
[----:B------:R-:W-:Y:S01]  /*1800*/  LEA R2, P0, R4, c[0x0][0x1f8], 0x1 ;  /* 0x00007e0004027a11 */ /* 0x000fe200078008ff */
[----:B------:R-:W-:-:S03]  /*1810*/  IMAD.WIDE R22, R226, 0x2, RZ ;  /* 0x00000002e2167825 */ /* 0x000fc600078e02ff */
[----:B------:R-:W-:Y:S01]  /*1820*/  LEA.HI.X R0, R4, c[0x0][0x1fc], R0, 0x1, P0 ;  /* 0x00007f0004007a11 */ /* 0x000fe200000f0c00 */
[----:B------:R-:W-:Y:S01]  /*1830*/  IMAD R3, R216, c[0x0][0x1f0], R3 ;  /* 0x00007c00d8037a24 */ /* 0x000fe200078e0203 */
[----:B------:R-:W2:Y:S01]  /*1840*/  SHFL.IDX PT, R18, R2, RZ, 0x181f ;  /* 0x00181fff02127589 */ /* 0x000ea200000e0000 */
[----:B------:R-:W-:-:S03]  /*1850*/  @P1 IMAD.WIDE R4, R140, 0x2, R8 ;  /* 0x000000028c041825 */ /* 0x000fc600078e0208 */
[----:B------:R-:W-:Y:S01]  /*1860*/  SHFL.IDX PT, R15, R2, 0x1, 0x181f ;  /* 0x00381f00020f7f89 */ /* 0x000fe200000e0000 */
[----:B------:R-:W-:-:S03]  /*1870*/  IMAD R3, R34, c[0x0][0x1e8], R3 ;  /* 0x00007a0022037a24 */ /* 0x000fc600078e0203 */
[----:B------:R3:W-:Y:S01]  /*1880*/  @P1 LDGSTS.E.BYPASS.LTC128B.128 [R219+0xc100], [R4.64], !P6 ;  /* 0x0c10000004db1fae */ /* 0x0007e2000f101d46 */
[----:B------:R-:W-:Y:S02]  /*1890*/  ISETP.GT.AND P1, PT, R30, 0x40, PT ;  /* 0x000000401e00780c */ /* 0x000fe40003f24270 */
[----:B------:R-:W-:Y:S01]  /*18a0*/  LEA R3, R3, c[0x0][0x1c8], 0x1 ;  /* 0x0000720003037a11 */ /* 0x000fe200078e08ff */
[----:B------:R-:W-:Y:S01]  /*18b0*/  SHFL.IDX PT, R14, R2, 0x2, 0x181f ;  /* 0x00581f00020e7f89 */ /* 0x000fe200000e0000 */
[----:B-1----:R-:W-:-:S03]  /*18c0*/  LEA.HI R7, R136, R137, RZ, 0x4 ;  /* 0x0000008988077211 */ /* 0x002fc600078f20ff */
[----:B------:R-:W1:Y:S01]  /*18d0*/  SHFL.IDX PT, R17, R0, RZ, 0x181f ;  /* 0x00181fff00117589 */ /* 0x000e6200000e0000 */
[----:B------:R-:W-:-:S03]  /*18e0*/  IMAD.SHL.U32 R6, R19, 0x8, RZ ;  /* 0x0000000813067824 */ /* 0x000fc600078e00ff */
[----:B------:R-:W4:Y:S01]  /*18f0*/  SHFL.IDX PT, R16, R0, 0x1, 0x181f ;  /* 0x00381f0000107f89 */ /* 0x000f2200000e0000 */
[----:B--2---:R-:W-:-:S03]  /*1900*/  IADD3 R32, P0, R18, R22, RZ ;  /* 0x0000001612207210 */ /* 0x004fc60007f1e0ff */
[----:B------:R2:W5:Y:S04]  /*1910*/  SHFL.IDX PT, R13, R0, 0x2, 0x181f ;  /* 0x00581f00000d7f89 */ /* 0x00056800000e0000 */
[----:B------:R-:W-:Y:S04]  /*1920*/  SHFL.IDX PT, R2, R3, 0x2, 0x181f ;  /* 0x00581f0003027f89 */ /* 0x000fe800000e0000 */
[----:B------:R5:W5:Y:S01]  /*1930*/  SHFL.IDX PT, R3, R12, 0x2, 0x181f ;  /* 0x00581f000c037f89 */ /* 0x000b6200000e0000 */
[----:B---3--:R-:W-:Y:S02]  /*1940*/  LOP3.LUT R4, R7, 0xfffffff0, RZ, 0xc0, !PT ;  /* 0xfffffff007047812 */ /* 0x008fe400078ec0ff */
[----:B------:R-:W-:Y:S01]  /*1950*/  SHF.R.S32.HI R5, RZ, 0x4, R7 ;  /* 0x00000004ff057819 */ /* 0x000fe20000011407 */
[----:B-1----:R-:W-:Y:S01]  /*1960*/  IMAD.X R33, R17, 0x1, R23, P0 ;  /* 0x0000000111217824 */ /* 0x002fe200000e0617 */
[----:B------:R-:W-:-:S05]  /*1970*/  IADD3 R28, P0, R22, R15, RZ ;  /* 0x0000000f161c7210 */ /* 0x000fca0007f1e0ff */
[----:B----4-:R-:W-:Y:S01]  /*1980*/  IMAD.X R29, R23, 0x1, R16, P0 ;  /* 0x00000001171d7824 */ /* 0x010fe200000e0610 */
[----:B------:R-:W-:Y:S01]  /*1990*/  IADD3 R48, P0, R22, R14, RZ ;  /* 0x0000000e16307210 */ /* 0x000fe20007f1e0ff */
[----:B--2---:R-:W-:Y:S01]  /*19a0*/  IMAD.IADD R0, R137, 0x1, -R4 ;  /* 0x0000000189007824 */ /* 0x004fe200078e0a04 */
[----:B------:R-:W-:Y:S01]  /*19b0*/  LEA.HI R4, R7, R5, RZ, 0x1 ;  /* 0x0000000507047211 */ /* 0x000fe200078f08ff */
[----:B------:R-:W-:Y:S02]  /*19c0*/  IMAD.SHL.U32 R7, R20, 0x40, RZ ;  /* 0x0000004014077824 */ /* 0x000fe400078e00ff */
[----:B-----5:R-:W-:Y:S01]  /*19d0*/  IMAD.X R49, R23, 0x1, R13, P0 ;  /* 0x0000000117317824 */ /* 0x020fe200000e060d */
[----:B------:R-:W-:Y:S02]  /*19e0*/  LOP3.LUT R9, R4, 0xfffffffe, RZ, 0xc0, !PT ;  /* 0xfffffffe04097812 */ /* 0x000fe400078ec0ff */
[----:B------:R-:W-:Y:S02]  /*19f0*/  SHF.R.S32.HI R12, RZ, 0x1f, R0 ;  /* 0x0000001fff0c7819 */ /* 0x000fe40000011400 */
[----:B------:R-:W-:-:S02]  /*1a00*/  LOP3.LUT R4, R7, 0x1c0, RZ, 0xc0, !PT ;  /* 0x000001c007047812 */ /* 0x000fc400078ec0ff */
[----:B------:R-:W-:Y:S02]  /*1a10*/  LEA.HI R12, R12, R0, RZ, 0x3 ;  /* 0x000000000c0c7211 */ /* 0x000fe400078f18ff */
[----:B------:R-:W-:Y:S02]  /*1a20*/  LOP3.LUT R8, R4, 0x8, R6, 0xf8, !PT ;  /* 0x0000000804087812 */ /* 0x000fe400078ef806 */
[----:B------:R-:W-:Y:S02]  /*1a30*/  LOP3.LUT R7, R12, 0xfffffff8, RZ, 0xc0, !PT ;  /* 0xfffffff80c077812 */ /* 0x000fe400078ec0ff */
[----:B------:R-:W-:Y:S01]  /*1a40*/  SHF.R.U32.HI R6, RZ, 0x3, R4 ;  /* 0x00000003ff067819 */ /* 0x000fe20000011604 */
[----:B------:R-:W-:Y:S02]  /*1a50*/  IMAD.IADD R4, R5, 0x1, -R9 ;  /* 0x0000000105047824 */ /* 0x000fe400078e0a09 */
[----:B------:R-:W-:Y:S01]  /*1a60*/  IMAD.IADD R11, R0, 0x1, -R7 ;  /* 0x00000001000b7824 */ /* 0x000fe200078e0a07 */
[----:B------:R-:W-:Y:S01]  /*1a70*/  LOP3.LUT R0, R8, R6, RZ, 0x3c, !PT ;  /* 0x0000000608007212 */ /* 0x000fe200078e3cff */
[----:B------:R-:W-:-:S04]  /*1a80*/  @P1 IMAD.WIDE R8, R226, 0x2, R2 ;  /* 0x00000002e2081825 */ /* 0x000fc800078e0202 */
[C---:B------:R-:W-:Y:S01]  /*1a90*/  IMAD R0, R4.reuse, 0x200, R0 ;  /* 0x0000020004007824 */ /* 0x040fe200078e0200 */
[----:B------:R1:W-:Y:S01]  /*1aa0*/  @P1 LDGSTS.E.BYPASS.LTC128B.128 [R219+0xa100], [R8.64], !P2 ;  /* 0x0a10000008db1fae */ /* 0x0003e2000d101d46 */
[----:B------:R-:W-:Y:S02]  /*1ab0*/  IMAD.SHL.U32 R7, R4, 0x8, RZ ;  /* 0x0000000804077824 */ /* 0x000fe400078e00ff */
[----:B------:R-:W-:-:S04]  /*1ac0*/  @P1 IMAD.WIDE R4, R140, 0x2, R2 ;  /* 0x000000028c041825 */ /* 0x000fc800078e0202 */
[----:B------:R-:W-:Y:S01]  /*1ad0*/  IMAD.SHL.U32 R6, R11, 0x40, RZ ;  /* 0x000000400b067824 */ /* 0x000fe200078e00ff */
[----:B------:R2:W-:Y:S01]  /*1ae0*/  @P1 LDGSTS.E.BYPASS.LTC128B.128 [R219+0xd100], [R4.64], !P6 ;  /* 0x0d10000004db1fae */ /* 0x0005e2000f101d46 */
[----:B------:R-:W-:Y:S01]  /*1af0*/  IMAD.WIDE R2, R140, 0x2, RZ ;  /* 0x000000028c027825 */ /* 0x000fe200078e02ff */
[----:B------:R-:W-:Y:S02]  /*1b00*/  LOP3.LUT P1, RZ, R20, 0x2, RZ, 0xc0, !PT ;  /* 0x0000000214ff7812 */ /* 0x000fe4000782c0ff */
[----:B------:R-:W0:Y:S01]  /*1b10*/  LDGDEPBAR ;  /* 0x00000000000079af */ /* 0x000e220000000000 */
[----:B------:R-:W-:Y:S01]  /*1b20*/  LOP3.LUT R6, R6, 0x1c0, RZ, 0xc0, !PT ;  /* 0x000001c006067812 */ /* 0x000fe200078ec0ff */
[----:B------:R-:W-:Y:S01]  /*1b30*/  IMAD.SHL.U32 R196, R0, 0x2, RZ ;  /* 0x0000000200c47824 */ /* 0x000fe200078e00ff */
[----:B------:R-:W-:Y:S02]  /*1b40*/  IADD3 R22, P0, R18, R2, RZ ;  /* 0x0000000212167210 */ /* 0x000fe40007f1e0ff */
[----:B------:R-:W-:-:S02]  /*1b50*/  LOP3.LUT R7, R6, 0x8, R7, 0xf8, !PT ;  /* 0x0000000806077812 */ /* 0x000fc400078ef807 */
[----:B------:R-:W-:Y:S01]  /*1b60*/  SHF.R.U32.HI R6, RZ, 0x3, R6 ;  /* 0x00000003ff067819 */ /* 0x000fe20000011606 */
[----:B------:R-:W-:Y:S01]  /*1b70*/  IMAD.X R23, R17, 0x1, R3, P0 ;  /* 0x0000000111177824 */ /* 0x000fe200000e0603 */
[----:B------:R-:W-:Y:S02]  /*1b80*/  IADD3 R18, P0, R2, R15, RZ ;  /* 0x0000000f02127210 */ /* 0x000fe40007f1e0ff */
[----:B------:R-:W-:Y:S02]  /*1b90*/  LOP3.LUT R6, R7, R6, RZ, 0x3c, !PT ;  /* 0x0000000607067212 */ /* 0x000fe400078e3cff */
[----:B------:R-:W-:Y:S01]  /*1ba0*/  IADD3 R0, R196, 0x8100, RZ ;  /* 0x00008100c4007810 */ /* 0x000fe20007ffe0ff */
[----:B------:R-:W-:Y:S01]  /*1bb0*/  IMAD.X R19, R3, 0x1, R16, P0 ;  /* 0x0000000103137824 */ /* 0x000fe200000e0610 */
[----:B-1----:R-:W-:Y:S01]  /*1bc0*/  IADD3 R8, P0, R2, R14, RZ ;  /* 0x0000000e02087210 */ /* 0x002fe20007f1e0ff */
[----:B------:R-:W-:Y:S01]  /*1bd0*/  IMAD.MOV.U32 R2, RZ, RZ, 0x20 ;  /* 0x00000020ff027424 */ /* 0x000fe200078e00ff */
[----:B------:R-:W-:-:S02]  /*1be0*/  IADD3 R203, R196, 0x8120, RZ ;  /* 0x00008120c4cb7810 */ /* 0x000fc40007ffe0ff */
[----:B------:R-:W-:Y:S01]  /*1bf0*/  @P1 IADD3 R203, R0, -0x20, RZ ;  /* 0xffffffe000cb1810 */ /* 0x000fe20007ffe0ff */
[----:B------:R-:W-:Y:S01]  /*1c00*/  IMAD.X R9, R3, 0x1, R13, P0 ;  /* 0x0000000103097824 */ /* 0x000fe200000e060d */
[----:B------:R-:W-:Y:S01]  /*1c10*/  R2P PR, R11, 0x6 ;  /* 0x000000060b007804 */ /* 0x000fe20000000000 */
[----:B--2---:R-:W-:Y:S01]  /*1c20*/  IMAD.SHL.U32 R4, R12, 0x40, RZ ;  /* 0x000000400c047824 */ /* 0x004fe200078e00ff */
[----:B------:R-:W-:-:S04]  /*1c30*/  DEPBAR.LE SB0, 0x1 ;  /* 0x000080400000791a */ /* 0x000fc80000000000 */
[----:B------:R-:W-:Y:S01]  /*1c40*/  LOP3.LUT R4, R6, 0xfffffe00, R4, 0xf8, !PT ;  /* 0xfffffe0006047812 */ /* 0x000fe200078ef804 */
[----:B------:R-:W-:Y:S01]  /*1c50*/  IMAD.MOV.U32 R5, RZ, RZ, 0x10 ;  /* 0x00000010ff057424 */ /* 0x000fe200078e00ff */
[----:B------:R-:W-:Y:S02]  /*1c60*/  SEL R0, R2, 0xffffffe0, !P2 ;  /* 0xffffffe002007807 */ /* 0x000fe40005000000 */
[----:B------:R-:W-:Y:S01]  /*1c70*/  ISETP.GE.AND P0, PT, R226, c[0x0][0x1d4], PT ;  /* 0x00007500e2007a0c */ /* 0x000fe20003f06270 */
[----:B------:R-:W-:Y:S01]  /*1c80*/  IMAD R176, R134, 0x400, R4 ;  /* 0x0000040086b07824 */ /* 0x000fe200078e0204 */
[----:B------:R-:W-:Y:S02]  /*1c90*/  SEL R5, R5, 0xfffffff0, !P1 ;  /* 0xfffffff005057807 */ /* 0x000fe40004800000 */
[----:B------:R-:W-:Y:S02]  /*1ca0*/  ISETP.LT.OR P1, PT, R30, 0x1, P0 ;  /* 0x000000011e00780c */ /* 0x000fe40000721670 */
[C---:B------:R-:W-:Y:S01]  /*1cb0*/  LEA R184, R176.reuse, 0x100, 0x1 ;  /* 0x00000100b0b87811 */ /* 0x040fe200078e08ff */
[----:B------:R-:W-:Y:S01]  /*1cc0*/  IMAD.SHL.U32 R176, R176, 0x2, RZ ;  /* 0x00000002b0b07824 */ /* 0x000fe200078e00ff */
[----:B------:R-:W-:Y:S01]  /*1cd0*/  BAR.SYNC.DEFER_BLOCKING 0x0 ;  /* 0x0000000000007b1d */ /* 0x000fe20000010000 */
[----:B------:R-:W-:-:S02]  /*1ce0*/  ISETP.GE.AND P2, PT, R21, c[0x0][0x1d4], PT ;  /* 0x0000750015007a0c */ /* 0x000fc40003f46270 */
[--C-:B------:R-:W-:Y:S01]  /*1cf0*/  IMAD R180, R5, 0x2, R184.reuse ;  /* 0x0000000205b47824 */ /* 0x100fe200078e02b8 */
[----:B------:R-:W-:Y:S01]  /*1d00*/  IADD3 R3, R219, 0x1100, RZ ;  /* 0x00001100db037810 */ /* 0x000fe20007ffe0ff */
[C---:B------:R-:W-:Y:S01]  /*1d10*/  IMAD R184, R0.reuse, 0x2, R184 ;  /* 0x0000000200b87824 */ /* 0x040fe200078e02b8 */
[C---:B------:R-:W-:Y:S01]  /*1d20*/  IADD3 R214, R203.reuse, 0x800, RZ ;  /* 0x00000800cbd67810 */ /* 0x040fe20007ffe0ff */
[----:B------:R-:W-:Y:S01]  /*1d30*/  IMAD R192, R0, 0x2, R180 ;  /* 0x0000000200c07824 */ /* 0x000fe200078e02b4 */
[C---:B------:R-:W-:Y:S02]  /*1d40*/  IADD3 R213, R203.reuse, 0x1000, RZ ;  /* 0x00001000cbd57810 */ /* 0x040fe40007ffe0ff */
[C---:B------:R-:W-:Y:S02]  /*1d50*/  IADD3 R212, R203.reuse, 0x1800, RZ ;  /* 0x00001800cbd47810 */ /* 0x040fe40007ffe0ff */
[C---:B------:R-:W-:Y:S02]  /*1d60*/  IADD3 R211, R203.reuse, 0x2000, RZ ;  /* 0x00002000cbd37810 */ /* 0x040fe40007ffe0ff */
[----:B------:R-:W-:-:S02]  /*1d70*/  IADD3 R210, R203, 0x2800, RZ ;  /* 0x00002800cbd27810 */ /* 0x000fc40007ffe0ff */
[C---:B------:R-:W-:Y:S02]  /*1d80*/  IADD3 R209, R203.reuse, 0x3000, RZ ;  /* 0x00003000cbd17810 */ /* 0x040fe40007ffe0ff */
[C---:B------:R-:W-:Y:S02]  /*1d90*/  IADD3 R208, R203.reuse, 0x3800, RZ ;  /* 0x00003800cbd07810 */ /* 0x040fe40007ffe0ff */
[C---:B------:R-:W-:Y:S02]  /*1da0*/  IADD3 R207, R203.reuse, 0x4000, RZ ;  /* 0x00004000cbcf7810 */ /* 0x040fe40007ffe0ff */
[C---:B------:R-:W-:Y:S01]  /*1db0*/  IADD3 R206, R203.reuse, 0x4800, RZ ;  /* 0x00004800cbce7810 */ /* 0x040fe20007ffe0ff */
[----:B------:R-:W-:Y:S01]  /*1dc0*/  LDSM.16.M88.4 R124, [R176+0x100] ;  /* 0x00010000b07c783b */ /* 0x000fe20000000200 */
[C---:B------:R-:W-:Y:S02]  /*1dd0*/  IADD3 R205, R203.reuse, 0x5000, RZ ;  /* 0x00005000cbcd7810 */ /* 0x040fe40007ffe0ff */
[----:B------:R-:W-:Y:S01]  /*1de0*/  IADD3 R204, R203, 0x5800, RZ ;  /* 0x00005800cbcc7810 */ /* 0x000fe20007ffe0ff */
[----:B------:R-:W-:Y:S04]  /*1df0*/  LDSM.16.M88.4 R128, [R180] ;  /* 0x00000000b480783b */ /* 0x000fe80000000200 */
[----:B------:R-:W-:Y:S04]  /*1e00*/  LDSM.16.M88.4 R152, [R184] ;  /* 0x00000000b898783b */ /* 0x000fe80000000200 */
[----:B------:R-:W-:Y:S04]  /*1e10*/  LDSM.16.M88.4 R172, [R192] ;  /* 0x00000000c0ac783b */ /* 0x000fe80000000200 */
[----:B------:R-:W-:Y:S04]  /*1e20*/  LDSM.16.M88.4 R176, [R176+0x4100] ;  /* 0x00410000b0b0783b */ /* 0x000fe80000000200 */
[----:B------:R-:W-:Y:S04]  /*1e30*/  LDSM.16.M88.4 R180, [R180+0x4000] ;  /* 0x00400000b4b4783b */ /* 0x000fe80000000200 */
[----:B------:R-:W-:Y:S04]  /*1e40*/  LDSM.16.M88.4 R184, [R184+0x4000] ;  /* 0x00400000b8b8783b */ /* 0x000fe80000000200 */
[----:B------:R-:W-:Y:S04]  /*1e50*/  LDSM.16.M88.4 R192, [R192+0x4000] ;  /* 0x00400000c0c0783b */ /* 0x000fe80000000200 */
[----:B------:R-:W-:Y:S06]  /*1e60*/  BAR.SYNC.DEFER_BLOCKING 0x0 ;  /* 0x0000000000007b1d */ /* 0x000fec0000010000 */
[----:B------:R-:W-:-:S04]  /*1e70*/  DEPBAR.LE SB0, 0x0 ;  /* 0x000080000000791a */ /* 0x000fc80000000000 */
[----:B------:R-:W-:Y:S06]  /*1e80*/  BAR.SYNC.DEFER_BLOCKING 0x0 ;  /* 0x0000000000007b1d */ /* 0x000fec0000010000 */
[----:B------:R-:W1:Y:S04]  /*1e90*/  LDSM.16.M88.4 R24, [R196+0x8100] ;  /* 0x00810000c418783b */ /* 0x000e680000000200 */
[----:B------:R-:W2:Y:S04]  /*1ea0*/  LDSM.16.M88.4 R12, [R196+0x8900] ;  /* 0x00890000c40c783b */ /* 0x000ea80000000200 */
[----:B------:R-:W-:Y:S04]  /*1eb0*/  LDSM.16.M88.4 R44, [R196+0x9100] ;  /* 0x00910000c42c783b */ /* 0x000fe80000000200 */
[----:B------:R-:W-:Y:S04]  /*1ec0*/  LDSM.16.M88.4 R52, [R196+0x9900] ;  /* 0x00990000c434783b */ /* 0x000fe80000000200 */
[----:B------:R-:W-:Y:S04]  /*1ed0*/  LDSM.16.M88.4 R68, [R196+0xa100] ;  /* 0x00a10000c444783b */ /* 0x000fe80000000200 */
[----:B------:R-:W-:Y:S04]  /*1ee0*/  LDSM.16.M88.4 R80, [R196+0xa900] ;  /* 0x00a90000c450783b */ /* 0x000fe80000000200 */
[----:B------:R-:W3:Y:S04]  /*1ef0*/  LDSM.16.M88.4 R64, [R203] ;  /* 0x00000000cb40783b */ /* 0x000ee80000000200 */
[----:B------:R-:W4:Y:S04]  /*1f00*/  LDSM.16.M88.4 R60, [R203+0x800] ;  /* 0x00080000cb3c783b */ /* 0x000f280000000200 */
[----:B------:R-:W-:Y:S04]  /*1f10*/  LDSM.16.M88.4 R56, [R203+0x1000] ;  /* 0x00100000cb38783b */ /* 0x000fe80000000200 */
[----:B------:R-:W5:Y:S04]  /*1f20*/  LDSM.16.M88.4 R72, [R203+0x1800] ;  /* 0x00180000cb48783b */ /* 0x000f680000000200 */
[----:B------:R-:W4:Y:S01]  /*1f30*/  LDSM.16.M88.4 R108, [R203+0x2000] ;  /* 0x00200000cb6c783b */ /* 0x000f220000000200 */
[C---:B-1----:R-:W-:Y:S03]  /*1f40*/  HMMA.16816.F32.BF16 R40, R124.reuse, R24, RZ ;  /* 0x000000187c28723c */ /* 0x042fe600000418ff */
[----:B------:R-:W-:Y:S04]  /*1f50*/  LDSM.16.M88.4 R112, [R203+0x2800] ;  /* 0x00280000cb70783b */ /* 0x000fe80000000200 */
[----:B------:R-:W-:Y:S01]  /*1f60*/  @!PT LDS RZ, [RZ] ;  /* 0x00000000fffff984 */ /* 0x000fe20000000800 */
[----:B------:R-:W-:Y:S01]  /*1f70*/  @!PT LDS RZ, [RZ] ;  /* 0x00000000fffff984 */ /* 0x000fe20000000800 */
[----:B------:R-:W-:Y:S01]  /*1f80*/  @!PT LDS RZ, [RZ] ;  /* 0x00000000fffff984 */ /* 0x000fe20000000800 */
[----:B------:R1:W-:Y:S01]  /*1f90*/  LDGSTS.E.BYPASS.LTC128B.128 [R219+0x100], [R32.64], !P1 ;  /* 0x0010000020db7fae */ /* 0x0003e2000c901d46 */
[C---:B------:R-:W-:Y:S01]  /*1fa0*/  ISETP.LT.OR P1, PT, R30.reuse, 0x1, P2 ;  /* 0x000000011e00780c */ /* 0x040fe20001721670 */
[C---:B------:R-:W-:Y:S08]  /*1fb0*/  HMMA.16816.F32.BF16 R36, R124.reuse, R26, RZ ;  /* 0x0000001a7c24723c */ /* 0x040ff000000418ff */
[----:B--2---:R-:W-:Y:S04]  /*1fc0*/  HMMA.16816.F32.BF16 R24, R124, R14, RZ ;  /* 0x0000000e7c18723c */ /* 0x004fe800000418ff */
[----:B------:R2:W-:Y:S01]  /*1fd0*/  LDGSTS.E.BYPASS.LTC128B.128 [R219+0x3100], [R22.64], !P1 ;  /* 0x0310000016db7fae */ /* 0x0005e2000c901d46 */
[----:B------:R-:W-:-:S02]  /*1fe0*/  ISETP.LT.OR P1, PT, R30, 0x21, P0 ;  /* 0x000000211e00780c */ /* 0x000fc40000721670 */
[C---:B------:R-:W-:Y:S01]  /*1ff0*/  ISETP.LT.OR P0, PT, R30.reuse, 0x41, P0 ;  /* 0x000000411e00780c */ /* 0x040fe20000701670 */
[C---:B---3--:R-:W-:Y:S08]  /*2000*/  HMMA.16816.F32.BF16 R88, R128.reuse, R64, R40 ;  /* 0x000000408058723c */ /* 0x048ff00000041828 */
[----:B------:R-:W-:Y:S02]  /*2010*/  HMMA.16816.F32.BF16 R100, R128, R66, R36 ;  /* 0x000000428064723c */ /* 0x000fe40000041824 */
[----:B------:R3:W-:Y:S01]  /*2020*/  LDGSTS.E.BYPASS.LTC128B.128 [R219+0x1100], [R28.64], !P1 ;  /* 0x011000001cdb7fae */ /* 0x0007e2000c901d46 */
[----:B------:R-:W-:-:S02]  /*2030*/  ISETP.LT.OR P1, PT, R30, 0x21, P2 ;  /* 0x000000211e00780c */ /* 0x000fc40001721670 */
[----:B------:R-:W-:-:S03]  /*2040*/  ISETP.LT.OR P2, PT, R30, 0x41, P2 ;  /* 0x000000411e00780c */ /* 0x000fc60001741670 */
[C---:B-1----:R-:W-:Y:S08]  /*2050*/  HMMA.16816.F32.BF16 R32, R124.reuse, R12, RZ ;  /* 0x0000000c7c20723c */ /* 0x042ff000000418ff */
[----:B------:R1:W-:Y:S01]  /*2060*/  LDGSTS.E.BYPASS.LTC128B.128 [R219+0x4100], [R18.64], !P1 ;  /* 0x0410000012db7fae */ /* 0x0003e2000c901d46 */
[----:B------:R-:W-:Y:S01]  /*2070*/  LOP3.LUT P1, RZ, R20, 0x4, RZ, 0xc0, !PT ;  /* 0x0000000414ff7812 */ /* 0x000fe2000782c0ff */
[----:B------:R-:W-:Y:S02]  /*2080*/  HMMA.16816.F32.BF16 R12, R124, R52, RZ ;  /* 0x000000347c0c723c */ /* 0x000fe400000418ff */
[----:B------:R3:W-:Y:S01]  /*2090*/  LDGSTS.E.BYPASS.LTC128B.128 [R219+0x2100], [R48.64], !P0 ;  /* 0x0210000030db7fae */ /* 0x0007e2000c101d46 */
[----:B------:R-:W-:-:S02]  /*20a0*/  SEL R2, R2, 0xffffffe0, !P1 ;  /* 0xffffffe002027807 */ /* 0x000fc40004800000 */
[----:B------:R-:W-:Y:S01]  /*20b0*/  ISETP.GT.AND P1, PT, R231, 0x5f, PT ;  /* 0x0000005fe700780c */ /* 0x000fe20003f24270 */
[----:B------:R5:W-:Y:S02]  /*20c0*/  LDGSTS.E.BYPASS.LTC128B.128 [R219+0x5100], [R8.64], !P2 ;  /* 0x0510000008db7fae */ /* 0x000be4000d101d46 */
[C---:B------:R-:W-:Y:S01]  /*20d0*/  IMAD R202, R2.reuse, 0x2, R196 ;  /* 0x0000000202ca7824 */ /* 0x040fe200078e02c4 */
[----:B--2---:R-:W-:Y:S01]  /*20e0*/  HMMA.16816.F32.BF16 R20, R124, R44, RZ ;  /* 0x0000002c7c14723c */ /* 0x004fe200000418ff */
[----:B------:R-:W-:Y:S01]  /*20f0*/  IMAD R199, R2, 0x2, R203 ;  /* 0x0000000202c77824 */ /* 0x000fe200078e02cb */
[----:B------:R-:W0:Y:S01]  /*2100*/  LDGDEPBAR ;  /* 0x00000000000079af */ /* 0x000e220000000000 */
[----:B------:R-:W-:-:S03]  /*2110*/  IADD3 R2, R218, -0x1, RZ ;  /* 0xffffffffda027810 */ /* 0x000fc60007ffe0ff */
[----:B------:R-:W-:Y:S01]  /*2120*/  LDSM.16.M88.4 R40, [R202+0x9900] ;  /* 0x00990000ca28783b */ /* 0x000fe20000000200 */
[----:B------:R-:W-:Y:S01]  /*2130*/  ISETP.GT.AND P0, PT, R2, R251, PT ;  /* 0x000000fb0200720c */ /* 0x000fe20003f04270 */
[----:B----4-:R-:W-:Y:S01]  /*2140*/  HMMA.16816.F32.BF16 R92, R128, R62, R24 ;  /* 0x0000003e805c723c */ /* 0x010fe20000041818 */
[C---:B------:R-:W-:Y:S01]  /*2150*/  IADD3 R2, R219.reuse, 0x3100, RZ ;  /* 0x00003100db027810 */ /* 0x040fe20007ffe0ff */
[----:B------:R-:W-:Y:S01]  /*2160*/  LDSM.16.M88.4 R116, [R202+0xb100] ;  /* 0x00b10000ca74783b */ /* 0x000fe20000000200 */
[----:B------:R-:W-:-:S03]  /*2170*/  IADD3 R2, R219, 0x4100, RZ ;  /* 0x00004100db027810 */ /* 0x000fc60007ffe0ff */
[----:B------:R-:W-:Y:S02]  /*2180*/  LDSM.16.M88.4 R120, [R202+0xc100] ;  /* 0x00c10000ca78783b */ /* 0x000fe40000000200 */
[----:B-1----:R-:W-:Y:S02]  /*2190*/  HMMA.16816.F32.BF16 R16, R124, R46, RZ ;  /* 0x0000002e7c10723c */ /* 0x002fe400000418ff */
[----:B---3--:R-:W-:Y:S06]  /*21a0*/  LDSM.16.M88.4 R48, [R202+0x8900] ;  /* 0x00890000ca30783b */ /* 0x008fec0000000200 */
[----:B-----5:R-:W-:Y:S08]  /*21b0*/  HMMA.16816.F32.BF16 R76, R128, R72, R12 ;  /* 0x00000048804c723c */ /* 0x020ff0000004180c */
[----:B------:R-:W-:Y:S01]  /*21c0*/  HMMA.16816.F32.BF16 R12, R124, R54, RZ ;  /* 0x000000367c0c723c */ /* 0x000fe200000418ff */
[----:B------:R-:W-:Y:S07]  /*21d0*/  LDSM.16.M88.4 R52, [R202+0x9100] ;  /* 0x00910000ca34783b */ /* 0x000fee0000000200 */
[----:B------:R-:W-:Y:S01]  /*21e0*/  HMMA.16816.F32.BF16 R104, R128, R58, R16 ;  /* 0x0000003a8068723c */ /* 0x000fe20000041810 */
[----:B------:R-:W1:Y:S07]  /*21f0*/  LDSM.16.M88.4 R16, [R202+0x8100] ;  /* 0x00810000ca10783b */ /* 0x000e6e0000000200 */
[C---:B------:R-:W-:Y:S08]  /*2200*/  HMMA.16816.F32.BF16 R24, R124.reuse, R70, RZ ;  /* 0x000000467c18723c */ /* 0x040ff000000418ff */
[----:B------:R-:W-:Y:S08]  /*2210*/  HMMA.16816.F32.BF16 R28, R124, R68, RZ ;  /* 0x000000447c1c723c */ /* 0x000ff000000418ff */
[C---:B------:R-:W-:Y:S01]  /*2220*/  HMMA.16816.F32.BF16 R84, R128.reuse, R60, R32 ;  /* 0x0000003c8054723c */ /* 0x040fe20000041820 */
[----:B------:R-:W2:Y:S07]  /*2230*/  LDSM.16.M88.4 R32, [R202+0xa100] ;  /* 0x00a10000ca20783b */ /* 0x000eae0000000200 */
[----:B------:R-:W-:Y:S08]  /*2240*/  HMMA.16816.F32.BF16 R96, R128, R56, R20 ;  /* 0x000000388060723c */ /* 0x000ff00000041814 */
[----:B------:R-:W-:Y:S08]  /*2250*/  HMMA.16816.F32.BF16 R20, R124, R80, RZ ;  /* 0x000000507c14723c */ /* 0x000ff000000418ff */
[----:B------:R-:W-:Y:S08]  /*2260*/  HMMA.16816.F32.BF16 R68, R128, R74, R12 ;  /* 0x0000004a8044723c */ /* 0x000ff0000004180c */
[----:B------:R-:W-:Y:S08]  /*2270*/  HMMA.16816.F32.BF16 R12, R124, R82, RZ ;  /* 0x000000527c0c723c */ /* 0x000ff000000418ff */
[C---:B------:R-:W-:Y:S08]  /*2280*/  HMMA.16816.F32.BF16 R60, R128.reuse, R110, R24 ;  /* 0x0000006e803c723c */ /* 0x040ff00000041818 */
[----:B------:R-:W-:Y:S01]  /*2290*/  HMMA.16816.F32.BF16 R64, R128, R108, R28 ;  /* 0x0000006c8040723c */ /* 0x000fe2000004181c */
[----:B------:R-:W-:Y:S07]  /*22a0*/  LDSM.16.M88.4 R28, [R202+0xa900] ;  /* 0x00a90000ca1c783b */ /* 0x000fee0000000200 */
[C---:B-1----:R-:W-:Y:S08]  /*22b0*/  HMMA.16816.F32.BF16 R36, R152.reuse, R16, R88 ;  /* 0x000000109824723c */ /* 0x042ff00000041858 */
[C---:B------:R-:W-:Y:S01]  /*22c0*/  HMMA.16816.F32.BF16 R24, R152.reuse, R18, R100 ;  /* 0x000000129818723c */ /* 0x040fe20000041864 */
[----:B------:R-:W1:Y:S07]  /*22d0*/  LDSM.16.M88.4 R16, [R199+0x800] ;  /* 0x00080000c710783b */ /* 0x000e6e0000000200 */
[----:B------:R-:W-:Y:S08]  /*22e0*/  HMMA.16816.F32.BF16 R72, R152, R48, R84 ;  /* 0x000000309848723c */ /* 0x000ff00000041854 */
[C---:B------:R-:W-:Y:S01]  /*22f0*/  HMMA.16816.F32.BF16 R56, R128.reuse, R112, R20 ;  /* 0x000000708038723c */ /* 0x040fe20000041814 */
[----:B------:R-:W3:Y:S07]  /*2300*/  LDSM.16.M88.4 R20, [R199] ;  /* 0x00000000c714783b */ /* 0x000eee0000000200 */
[----:B------:R-:W-:Y:S01]  /*2310*/  HMMA.16816.F32.BF16 R44, R128, R114, R12 ;  /* 0x00000072802c723c */ /* 0x000fe2000004180c */
[----:B------:R-:W4:Y:S04]  /*2320*/  LDSM.16.M88.4 R12, [R199+0x1000] ;  /* 0x00100000c70c783b */ /* 0x000f280000000200 */
[----:B------:R-:W-:Y:S03]  /*2330*/  LDSM.16.M88.4 R112, [R202+0xb900] ;  /* 0x00b90000ca70783b */ /* 0x000fe60000000200 */
[C---:B------:R-:W-:Y:S08]  /*2340*/  HMMA.16816.F32.BF16 R80, R152.reuse, R50, R92 ;  /* 0x000000329850723c */ /* 0x040ff0000004185c */
[C---:B------:R-:W-:Y:S01]  /*2350*/  HMMA.16816.F32.BF16 R100, R152.reuse, R42, R68 ;  /* 0x0000002a9864723c */ /* 0x040fe20000041844 */
[----:B------:R-:W5:Y:S07]  /*2360*/  LDSM.16.M88.4 R68, [R199+0x2000] ;  /* 0x00200000c744783b */ /* 0x000f6e0000000200 */
[C---:B--2---:R-:W-:Y:S08]  /*2370*/  HMMA.16816.F32.BF16 R92, R152.reuse, R32, R64 ;  /* 0x00000020985c723c */ /* 0x044ff00000041840 */
[C---:B------:R-:W-:Y:S01]  /*2380*/  HMMA.16816.F32.BF16 R88, R152.reuse, R34, R60 ;  /* 0x000000229858723c */ /* 0x040fe2000004183c */
[----:B------:R-:W2:Y:S04]  /*2390*/  LDSM.16.M88.4 R32, [R196+0xb900] ;  /* 0x00b90000c420783b */ /* 0x000ea80000000200 */
[----:B------:R-:W2:Y:S03]  /*23a0*/  LDSM.16.M88.4 R60, [R199+0x1800] ;  /* 0x00180000c73c783b */ /* 0x000ea60000000200 */
[C---:B------:R-:W-:Y:S08]  /*23b0*/  HMMA.16816.F32.BF16 R104, R152.reuse, R54, R104 ;  /* 0x000000369868723c */ /* 0x040ff00000041868 */
[----:B------:R-:W-:Y:S01]  /*23c0*/  HMMA.16816.F32.BF16 R96, R152, R52, R96 ;  /* 0x000000349860723c */ /* 0x000fe20000041860 */
[----:B------:R-:W2:Y:S07]  /*23d0*/  LDSM.16.M88.4 R52, [R199+0x2800] ;  /* 0x00280000c734783b */ /* 0x000eae0000000200 */
[----:B-1----:R-:W-:Y:S01]  /*23e0*/  HMMA.16816.F32.BF16 R48, R172, R16, R72 ;  /* 0x00000010ac30723c */ /* 0x002fe20000041848 */
[----:B------:R-:W-:Y:S07]  /*23f0*/  LDSM.16.M88.4 R72, [R196+0xd100] ;  /* 0x00d10000c448783b */ /* 0x000fee0000000200 */
[C---:B------:R-:W-:Y:S08]  /*2400*/  HMMA.16816.F32.BF16 R108, R152.reuse, R40, R76 ;  /* 0x00000028986c723c */ /* 0x040ff0000004184c */
[C---:B------:R-:W-:Y:S01]  /*2410*/  HMMA.16816.F32.BF16 R76, R152.reuse, R30, R44 ;  /* 0x0000001e984c723c */ /* 0x040fe2000004182c */
[----:B------:R-:W1:Y:S07]  /*2420*/  LDSM.16.M88.4 R44, [R196+0xb100] ;  /* 0x00b10000c42c783b */ /* 0x000e6e0000000200 */
[----:B------:R-:W-:Y:S01]  /*2430*/  HMMA.16816.F32.BF16 R84, R152, R28, R56 ;  /* 0x0000001c9854723c */ /* 0x000fe20000041838 */
[----:B------:R-:W1:Y:S07]  /*2440*/  LDSM.16.M88.4 R28, [R196+0xc100] ;  /* 0x00c10000c41c783b */ /* 0x000e6e0000000200 */
[C---:B---3--:R-:W-:Y:S08]  /*2450*/  HMMA.16816.F32.BF16 R64, R172.reuse, R20, R36 ;  /* 0x00000014ac40723c */ /* 0x048ff00000041824 */
[C---:B------:R-:W-:Y:S01]  /*2460*/  HMMA.16816.F32.BF16 R56, R172.reuse, R22, R24 ;  /* 0x00000016ac38723c */ /* 0x040fe20000041818 */
[----:B------:R-:W3:Y:S07]  /*2470*/  LDSM.16.M88.4 R24, [R196+0xc900] ;  /* 0x00c90000c418783b */ /* 0x000eee0000000200 */
[C---:B----4-:R-:W-:Y:S08]  /*2480*/  HMMA.16816.F32.BF16 R20, R172.reuse, R14, R104 ;  /* 0x0000000eac14723c */ /* 0x050ff00000041868 */
[C---:B-----5:R-:W-:Y:S08]  /*2490*/  HMMA.16816.F32.BF16 R104, R172.reuse, R68, R92 ;  /* 0x00000044ac68723c */ /* 0x060ff0000004185c */
[----:B------:R-:W-:Y:S08]  /*24a0*/  HMMA.16816.F32.BF16 R40, R172, R18, R80 ;  /* 0x00000012ac28723c */ /* 0x000ff00000041850 */
[----:B--2---:R-:W-:Y:S01]  /*24b0*/  HMMA.16816.F32.BF16 R92, R176, R32, R48 ;  /* 0x00000020b05c723c */ /* 0x004fe20000041830 */
[----:B------:R-:W2:Y:S07]  /*24c0*/  LDSM.16.M88.4 R48, [R196+0xd900] ;  /* 0x00d90000c430783b */ /* 0x000eae0000000200 */
[C---:B------:R-:W-:Y:S08]  /*24d0*/  HMMA.16816.F32.BF16 R36, R172.reuse, R12, R96 ;  /* 0x0000000cac24723c */ /* 0x040ff00000041860 */
[C---:B------:R-:W-:Y:S08]  /*24e0*/  HMMA.16816.F32.BF16 R16, R172.reuse, R60, R108 ;  /* 0x0000003cac10723c */ /* 0x040ff0000004186c */
[C---:B------:R-:W-:Y:S08]  /*24f0*/  HMMA.16816.F32.BF16 R12, R172.reuse, R62, R100 ;  /* 0x0000003eac0c723c */ /* 0x040ff00000041864 */
[C---:B------:R-:W-:Y:S08]  /*2500*/  HMMA.16816.F32.BF16 R100, R172.reuse, R70, R88 ;  /* 0x00000046ac64723c */ /* 0x040ff00000041858 */
[C---:B------:R-:W-:Y:S08]  /*2510*/  HMMA.16816.F32.BF16 R96, R172.reuse, R52, R84 ;  /* 0x00000034ac60723c */ /* 0x040ff00000041854 */
[----:B------:R-:W-:Y:S08]  /*2520*/  HMMA.16816.F32.BF16 R88, R172, R54, R76 ;  /* 0x00000036ac58723c */ /* 0x000ff0000004184c */
[C---:B-1----:R-:W-:Y:S01]  /*2530*/  HMMA.16816.F32.BF16 R80, R176.reuse, R46, R56 ;  /* 0x0000002eb050723c */ /* 0x042fe20000041838 */
[----:B------:R-:W1:Y:S07]  /*2540*/  LDSM.16.M88.4 R56, [R203+0x3000] ;  /* 0x00300000cb38783b */ /* 0x000e6e0000000200 */
[C---:B------:R-:W-:Y:S01]  /*2550*/  HMMA.16816.F32.BF16 R76, R176.reuse, R34, R40 ;  /* 0x00000022b04c723c */ /* 0x040fe20000041828 */
[----:B------:R-:W4:Y:S04]  /*2560*/  LDSM.16.M88.4 R32, [R203+0x5800] ;  /* 0x00580000cb20783b */ /* 0x000f280000000200 */
[----:B------:R-:W-:Y:S03]  /*2570*/  LDSM.16.M88.4 R40, [R203+0x4800] ;  /* 0x00480000cb28783b */ /* 0x000fe60000000200 */
[C---:B------:R-:W-:Y:S01]  /*2580*/  HMMA.16816.F32.BF16 R84, R176.reuse, R44, R64 ;  /* 0x0000002cb054723c */ /* 0x040fe20000041840 */
[----:B------:R-:W5:Y:S04]  /*2590*/  LDSM.16.M88.4 R64, [R203+0x3800] ;  /* 0x00380000cb40783b */ /* 0x000f680000000200 */
[----:B------:R-:W-:Y:S03]  /*25a0*/  LDSM.16.M88.4 R44, [R203+0x4000] ;  /* 0x00400000cb2c783b */ /* 0x000fe60000000200 */
[C---:B------:R-:W-:Y:S01]  /*25b0*/  HMMA.16816.F32.BF16 R68, R176.reuse, R28, R36 ;  /* 0x0000001cb044723c */ /* 0x040fe20000041824 */
[----:B------:R-:W1:Y:S07]  /*25c0*/  LDSM.16.M88.4 R36, [R203+0x5000] ;  /* 0x00500000cb24783b */ /* 0x000e6e0000000200 */
[C---:B------:R-:W-:Y:S08]  /*25d0*/  HMMA.16816.F32.BF16 R60, R176.reuse, R30, R20 ;  /* 0x0000001eb03c723c */ /* 0x040ff00000041814 */
[C---:B---3--:R-:W-:Y:S08]  /*25e0*/  HMMA.16816.F32.BF16 R52, R176.reuse, R24, R16 ;  /* 0x00000018b034723c */ /* 0x048ff00000041810 */
[C---:B------:R-:W-:Y:S08]  /*25f0*/  HMMA.16816.F32.BF16 R28, R176.reuse, R26, R12 ;  /* 0x0000001ab01c723c */ /* 0x040ff0000004180c */
[C---:B--2---:R-:W-:Y:S08]  /*2600*/  HMMA.16816.F32.BF16 R16, R176.reuse, R48, R96 ;  /* 0x00000030b010723c */ /* 0x044ff00000041860 */
[C---:B------:R-:W-:Y:S08]  /*2610*/  HMMA.16816.F32.BF16 R12, R176.reuse, R50, R88 ;  /* 0x00000032b00c723c */ /* 0x040ff00000041858 */
[C---:B------:R-:W-:Y:S08]  /*2620*/  HMMA.16816.F32.BF16 R20, R176.reuse, R74, R100 ;  /* 0x0000004ab014723c */ /* 0x040ff00000041864 */
[----:B------:R-:W-:Y:S01]  /*2630*/  HMMA.16816.F32.BF16 R24, R176, R72, R104 ;  /* 0x00000048b018723c */ /* 0x000fe20000041868 */
[----:B------:R-:W-:Y:S07]  /*2640*/  LDSM.16.M88.4 R72, [R199+0x3000] ;  /* 0x00300000c748783b */ /* 0x000fee0000000200 */
[C---:B-1----:R-:W-:Y:S08]  /*2650*/  HMMA.16816.F32.BF16 R48, R180.reuse, R56, R84 ;  /* 0x00000038b430723c */ /* 0x042ff00000041854 */
[C---:B----4-:R-:W-:Y:S01]  /*2660*/  HMMA.16816.F32.BF16 R88, R180.reuse, R32, R16 ;  /* 0x00000020b458723c */ /* 0x050fe20000041810 */
[----:B------:R-:W1:Y:S07]  /*2670*/  LDSM.16.M88.4 R16, [R202+0xc900] ;  /* 0x00c90000ca10783b */ /* 0x000e6e0000000200 */
[C---:B------:R-:W-:Y:S01]  /*2680*/  HMMA.16816.F32.BF16 R84, R180.reuse, R34, R12 ;  /* 0x00000022b454723c */ /* 0x040fe2000004180c */
[----:B------:R-:W2:Y:S07]  /*2690*/  LDSM.16.M88.4 R12, [R202+0xd100] ;  /* 0x00d10000ca0c783b */ /* 0x000eae0000000200 */
[C---:B-----5:R-:W-:Y:S08]  /*26a0*/  HMMA.16816.F32.BF16 R100, R180.reuse, R66, R76 ;  /* 0x00000042b464723c */ /* 0x060ff0000004184c */
[C---:B------:R-:W-:Y:S01]  /*26b0*/  HMMA.16816.F32.BF16 R96, R180.reuse, R38, R20 ;  /* 0x00000026b460723c */ /* 0x040fe20000041814 */
[----:B------:R-:W3:Y:S07]  /*26c0*/  LDSM.16.M88.4 R20, [R202+0xd900] ;  /* 0x00d90000ca14783b */ /* 0x000eee0000000200 */
[C---:B------:R-:W-:Y:S08]  /*26d0*/  HMMA.16816.F32.BF16 R56, R180.reuse, R58, R80 ;  /* 0x0000003ab438723c */ /* 0x040ff00000041850 */
[C---:B------:R-:W-:Y:S01]  /*26e0*/  HMMA.16816.F32.BF16 R76, R180.reuse, R44, R68 ;  /* 0x0000002cb44c723c */ /* 0x040fe20000041844 */
[----:B------:R-:W4:Y:S07]  /*26f0*/  LDSM.16.M88.4 R68, [R199+0x3800] ;  /* 0x00380000c744783b */ /* 0x000f2e0000000200 */
[C---:B------:R-:W-:Y:S08]  /*2700*/  HMMA.16816.F32.BF16 R104, R180.reuse, R40, R52 ;  /* 0x00000028b468723c */ /* 0x040ff00000041834 */
[C---:B------:R-:W-:Y:S08]  /*2710*/  HMMA.16816.F32.BF16 R28, R180.reuse, R42, R28 ;  /* 0x0000002ab41c723c */ /* 0x040ff0000004181c */
[C---:B------:R-:W-:Y:S08]  /*2720*/  HMMA.16816.F32.BF16 R24, R180.reuse, R36, R24 ;  /* 0x00000024b418723c */ /* 0x040ff00000041818 */
[C---:B------:R-:W-:Y:S01]  /*2730*/  HMMA.16816.F32.BF16 R92, R180.reuse, R64, R92 ;  /* 0x00000040b45c723c */ /* 0x040fe2000004185c */
[----:B------:R-:W5:Y:S07]  /*2740*/  LDSM.16.M88.4 R64, [R199+0x4000] ;  /* 0x00400000c740783b */ /* 0x000f6e0000000200 */
[----:B------:R-:W-:Y:S01]  /*2750*/  HMMA.16816.F32.BF16 R108, R180, R46, R60 ;  /* 0x0000002eb46c723c */ /* 0x000fe2000004183c */
[----:B------:R-:W2:Y:S07]  /*2760*/  LDSM.16.M88.4 R60, [R199+0x4800] ;  /* 0x00480000c73c783b */ /* 0x000eae0000000200 */
[C---:B------:R-:W-:Y:S01]  /*2770*/  HMMA.16816.F32.BF16 R52, R184.reuse, R118, R56 ;  /* 0x00000076b834723c */ /* 0x040fe20000041838 */
[----:B------:R-:W3:Y:S07]  /*2780*/  LDSM.16.M88.4 R56, [R199+0x5000] ;  /* 0x00500000c738783b */ /* 0x000eee0000000200 */
[----:B------:R-:W-:Y:S01]  /*2790*/  HMMA.16816.F32.BF16 R40, R184, R120, R76 ;  /* 0x00000078b828723c */ /* 0x000fe2000004184c */
[----:B------:R-:W3:Y:S01]  /*27a0*/  LDSM.16.M88.4 R76, [R199+0x5800] ;  /* 0x00580000c74c783b */ /* 0x000ee20000000200 */
[----:B------:R-:W-:-:S06]  /*27b0*/  DEPBAR.LE SB0, 0x0 ;  /* 0x000080000000791a */ /* 0x000fcc0000000000 */
[C---:B-1----:R-:W-:Y:S08]  /*27c0*/  HMMA.16816.F32.BF16 R32, R184.reuse, R16, R104 ;  /* 0x00000010b820723c */ /* 0x042ff00000041868 */
[C---:B------:R-:W-:Y:S08]  /*27d0*/  HMMA.16816.F32.BF16 R28, R184.reuse, R18, R28 ;  /* 0x00000012b81c723c */ /* 0x040ff0000004181c */
[C---:B------:R-:W-:Y:S08]  /*27e0*/  HMMA.16816.F32.BF16 R80, R184.reuse, R116, R48 ;  /* 0x00000074b850723c */ /* 0x040ff00000041830 */
[C---:B--2---:R-:W-:Y:S08]  /*27f0*/  HMMA.16816.F32.BF16 R24, R184.reuse, R12, R24 ;  /* 0x0000000cb818723c */ /* 0x044ff00000041818 */
[C---:B------:R-:W-:Y:S08]  /*2800*/  HMMA.16816.F32.BF16 R16, R184.reuse, R14, R96 ;  /* 0x0000000eb810723c */ /* 0x040ff00000041860 */
[C---:B------:R-:W-:Y:S08]  /*2810*/  HMMA.16816.F32.BF16 R48, R184.reuse, R112, R92 ;  /* 0x00000070b830723c */ /* 0x040ff0000004185c */
[C---:B------:R-:W-:Y:S08]  /*2820*/  HMMA.16816.F32.BF16 R44, R184.reuse, R114, R100 ;  /* 0x00000072b82c723c */ /* 0x040ff00000041864 */
[C---:B------:R-:W-:Y:S08]  /*2830*/  HMMA.16816.F32.BF16 R36, R184.reuse, R122, R108 ;  /* 0x0000007ab824723c */ /* 0x040ff0000004186c */
[C---:B---3--:R-:W-:Y:S08]  /*2840*/  HMMA.16816.F32.BF16 R12, R184.reuse, R20, R88 ;  /* 0x00000014b80c723c */ /* 0x048ff00000041858 */
[----:B------:R-:W-:Y:S08]  /*2850*/  HMMA.16816.F32.BF16 R20, R184, R22, R84 ;  /* 0x00000016b814723c */ /* 0x000ff00000041854 */
[C---:B------:R-:W-:Y:S08]  /*2860*/  HMMA.16816.F32.BF16 R112, R192.reuse, R72, R80 ;  /* 0x00000048c070723c */ /* 0x040ff00000041850 */
[C---:B------:R-:W-:Y:S08]  /*2870*/  HMMA.16816.F32.BF16 R104, R192.reuse, R74, R52 ;  /* 0x0000004ac068723c */ /* 0x040ff00000041834 */
[C---:B----4-:R-:W-:Y:S08]  /*2880*/  HMMA.16816.F32.BF16 R100, R192.reuse, R68, R48 ;  /* 0x00000044c064723c */ /* 0x050ff00000041830 */
[C---:B------:R-:W-:Y:S08]  /*2890*/  HMMA.16816.F32.BF16 R88, R192.reuse, R70, R44 ;  /* 0x00000046c058723c */ /* 0x040ff0000004182c */
[C---:B-----5:R-:W-:Y:S08]  /*28a0*/  HMMA.16816.F32.BF16 R92, R192.reuse, R64, R40 ;  /* 0x00000040c05c723c */ /* 0x060ff00000041828 */
[C---:B------:R-:W-:Y:S08]  /*28b0*/  HMMA.16816.F32.BF16 R96, R192.reuse, R66, R36 ;  /* 0x00000042c060723c */ /* 0x040ff00000041824 */
[C---:B------:R-:W-:Y:S08]  /*28c0*/  HMMA.16816.F32.BF16 R84, R192.reuse, R60, R32 ;  /* 0x0000003cc054723c */ /* 0x040ff00000041820 */
[C---:B------:R-:W-:Y:S08]  /*28d0*/  HMMA.16816.F32.BF16 R60, R192.reuse, R62, R28 ;  /* 0x0000003ec03c723c */ /* 0x040ff0000004181c */
[C---:B------:R-:W-:Y:S08]  /*28e0*/  HMMA.16816.F32.BF16 R64, R192.reuse, R56, R24 ;  /* 0x00000038c040723c */ /* 0x040ff00000041818 */
[C---:B------:R-:W-:Y:S08]  /*28f0*/  HMMA.16816.F32.BF16 R68, R192.reuse, R58, R16 ;  /* 0x0000003ac044723c */ /* 0x040ff00000041810 */
[C---:B------:R-:W-:Y:S08]  /*2900*/  HMMA.16816.F32.BF16 R72, R192.reuse, R76, R12 ;  /* 0x0000004cc048723c */ /* 0x040ff0000004180c */
[----:B------:R-:W-:Y:S01]  /*2910*/  HMMA.16816.F32.BF16 R80, R192, R78, R20 ;  /* 0x0000004ec050723c */ /* 0x000fe20000041814 */
[----:B------:R-:W-:Y:S06]  /*2920*/  BAR.SYNC.DEFER_BLOCKING 0x0 ;  /* 0x0000000000007b1d */ /* 0x000fec0000010000 */
[----:B------:R-:W-:Y:S05]  /*2930*/  @!P0 BRA `(.L_x_242) ;  /* 0x000003f000008947 */ /* 0x000fea0003800000 */
[----:B------:R-:W-:Y:S01]  /*2940*/  IADD3 R3, R231, R132, R148 ;  /* 0x00000084e7037210 */ /* 0x000fe20007ffe094 */
[----:B------:R-:W-:-:S03]  /*2950*/  IMAD.MOV.U32 R216, RZ, RZ, RZ ;  /* 0x000000ffffd87224 */ /* 0x000fc600078e00ff */
[----:B------:R-:W-:-:S05]  /*2960*/  IADD3 R3, R3, -0x60, RZ ;  /* 0xffffffa003037810 */ /* 0x000fca0007ffe0ff */
[----:B------:R-:W-:-:S04]  /*2970*/  @P5 IMAD.HI.U32 R6, R3, c[0x0][0x2bc], RZ ;  /* 0x0000af0003065a27 */ /* 0x000fc800078e00ff */
[----:B------:R-:W-:Y:S01]  /*2980*/  IMAD.MOV.U32 R2, RZ, RZ, R3 ;  /* 0x000000ffff027224 */ /* 0x000fe200078e0003 */
[----:B------:R-:W-:-:S04]  /*2990*/  @P5 SHF.R.U32.HI R2, RZ, c[0x0][0x2c0], R6 ;  /* 0x0000b000ff025a19 */ /* 0x000fc80000011606 */
[----:B------:R-:W-:-:S04]  /*29a0*/  @!P1 IADD3 R7, P0, R2, R146, RZ ;  /* 0x0000009202079210 */ /* 0x000fc80007f1e0ff */
[----:B------:R-:W-:Y:S02]  /*29b0*/  @!P1 LEA.HI.X.SX32 R8, R2, R143, 0x1, P0 ;  /* 0x0000008f02089211 */ /* 0x000fe400000f0eff */
[----:B------:R-:W-:-:S04]  /*29c0*/  @!P1 LEA R6, P0, R7, c[0x0][0x2a0], 0x2 ;  /* 0x0000a80007069a11 */ /* 0x000fc800078010ff */
[----:B------:R-:W-:-:S05]  /*29d0*/  @!P1 LEA.HI.X R7, R7, c[0x0][0x2a4], R8, 0x2, P0 ;  /* 0x0000a90007079a11 */ /* 0x000fca00000f1408 */
[----:B------:R1:W2:Y:S01]  /*29e0*/  @!P1 LDG.E R216, [R6.64] ;  /* 0x0000000606d89981 */ /* 0x0002a2000c1e1900 */
[----:B------:R-:W-:Y:S01]  /*29f0*/  IMAD.MOV R2, RZ, RZ, -R2 ;  /* 0x000000ffff027224 */ /* 0x000fe200078e0a02 */
[C---:B------:R-:W-:Y:S01]  /*2a00*/  ISETP.GE.AND P2, PT, R226.reuse, c[0x0][0x1d4], PT ;  /* 0x00007500e2007a0c */ /* 0x040fe20003f46270 */
[----:B------:R-:W-:Y:S02]  /*2a10*/  IMAD.SHL.U32 R22, R226, 0x2, RZ ;  /* 0x00000002e2167824 */ /* 0x000fe400078e00ff */
[----:B------:R-:W-:Y:S01]  /*2a20*/  IMAD R217, R2, c[0x0][0x2b8], R3 ;  /* 0x0000ae0002d97a24 */ /* 0x000fe200078e0203 */
[----:B------:R-:W-:-:S04]  /*2a30*/  SEL R21, RZ, 0x10, P2 ;  /* 0x00000010ff157807 */ /* 0x000fc80001000000 */
        /* <DEDUP_REMOVED lines=8> */
[----:B------:R-:W-:-:S03]  /*2ac0*/  IADD3 R2, P0, R144, R2, RZ ;  /* 0x0000000290027210 */ /* 0x000fc60007f1e0ff */
[----:B------:R-:W-:-:S05]  /*2ad0*/  IMAD R6, R216, c[0x0][0x1f4], R6 ;  /* 0x00007d00d8067a24 */ /* 0x000fca00078e0206 */
[----:B------:R-:W-:Y:S02]  /*2ae0*/  IADD3.X R3, R142, R3, R6, P0, !PT ;  /* 0x000000038e037210 */ /* 0x000fe400007fe406 */
[----:B------:R-:W-:Y:S02]  /*2af0*/  LEA R8, P0, R2, c[0x0][0x1c8], 0x1 ;  /* 0x0000720002087a11 */ /* 0x000fe400078008ff */
[----:B------:R-:W-:Y:S02]  /*2b00*/  SHF.L.U64.HI R6, R226, 0x1, R248 ;  /* 0x00000001e2067819 */ /* 0x000fe400000102f8 */
[----:B------:R-:W-:Y:S01]  /*2b10*/  LEA.HI.X R7, R2, c[0x0][0x1cc], R3, 0x1, P0 ;  /* 0x0000730002077a11 */ /* 0x000fe200000f0c03 */
[----:B------:R-:W1:Y:S01]  /*2b20*/  SHFL.IDX PT, R9, R8, 0x2, 0x181f ;  /* 0x00581f0008097f89 */ /* 0x000e6200000e0000 */
[----:B------:R-:W-:Y:S02]  /*2b30*/  IADD3 R2, -R21, 0x10, RZ ;  /* 0x0000001015027810 */ /* 0x000fe40007ffe1ff */
[----:B------:R-:W-:Y:S01]  /*2b40*/  IADD3 R3, -R139, 0x10, RZ ;  /* 0x000000108b037810 */ /* 0x000fe20007ffe1ff */
[----:B------:R-:W2:Y:S01]  /*2b50*/  SHFL.IDX PT, R11, R7, 0x2, 0x181f ;  /* 0x00581f00070b7f89 */ /* 0x000ea200000e0000 */
[----:B------:R-:W-:-:S02]  /*2b60*/  LOP3.LUT R2, R2, 0xf, RZ, 0xc0, !PT ;  /* 0x0000000f02027812 */ /* 0x000fc400078ec0ff */
[----:B------:R-:W-:Y:S01]  /*2b70*/  LOP3.LUT R12, R3, 0xf, RZ, 0xc0, !PT ;  /* 0x0000000f030c7812 */ /* 0x000fe200078ec0ff */
[----:B------:R-:W-:Y:S01]  /*2b80*/  SHFL.IDX PT, R20, R8, 0x1, 0x181f ;  /* 0x00381f0008147f89 */ /* 0x000fe200000e0000 */
[----:B------:R-:W-:Y:S02]  /*2b90*/  SHF.L.U64.HI R3, R140, 0x1, R141 ;  /* 0x000000018c037819 */ /* 0x000fe4000001028d */
[----:B-1----:R-:W-:Y:S01]  /*2ba0*/  IADD3 R18, P2, P0, R2, R9, R22 ;  /* 0x0000000902127210 */ /* 0x002fe2000785e016 */
[----:B------:R-:W-:-:S03]  /*2bb0*/  IMAD.SHL.U32 R2, R140, 0x2, RZ ;  /* 0x000000028c027824 */ /* 0x000fc600078e00ff */
[----:B--2---:R-:W-:Y:S02]  /*2bc0*/  IADD3.X R19, RZ, R11, R6, P2, P0 ;  /* 0x0000000bff137210 */ /* 0x004fe400017e0406 */
[----:B------:R-:W-:Y:S02]  /*2bd0*/  IADD3 R16, P2, P0, R12, R9, R2 ;  /* 0x000000090c107210 */ /* 0x000fe4000785e002 */
[----:B------:R-:W1:Y:S02]  /*2be0*/  SHFL.IDX PT, R9, R8, RZ, 0x181f ;  /* 0x00181fff08097589 */ /* 0x000e6400000e0000 */
[----:B------:R-:W-:Y:S02]  /*2bf0*/  IADD3.X R17, RZ, R11, R3, P2, P0 ;  /* 0x0000000bff117210 */ /* 0x000fe400017e0403 */
[----:B------:R-:W2:Y:S01]  /*2c00*/  SHFL.IDX PT, R11, R7, RZ, 0x181f ;  /* 0x00181fff070b7589 */ /* 0x000ea200000e0000 */
[----:B------:R-:W-:-:S03]  /*2c10*/  ISETP.GE.AND P2, PT, R226, c[0x0][0x1d4], PT ;  /* 0x00007500e2007a0c */ /* 0x000fc60003f46270 */
[----:B------:R-:W3:Y:S01]  /*2c20*/  SHFL.IDX PT, R7, R7, 0x1, 0x181f ;  /* 0x00381f0007077f89 */ /* 0x000ee200000e0000 */
[----:B-1----:R-:W-:-:S05]  /*2c30*/  IADD3 R14, P0, R9, R22, RZ ;  /* 0x00000016090e7210 */ /* 0x002fca0007f1e0ff */
[----:B--2---:R-:W-:Y:S01]  /*2c40*/  IMAD.X R15, R11, 0x1, R6, P0 ;  /* 0x000000010b0f7824 */ /* 0x004fe200000e0606 */
[----:B------:R-:W-:-:S04]  /*2c50*/  IADD3 R12, P0, R9, R2, RZ ;  /* 0x00000002090c7210 */ /* 0x000fc80007f1e0ff */
[----:B------:R1:W-:Y:S01]  /*2c60*/  LDGSTS.E.BYPASS.LTC128B.128 [R219+0x8100], [R14.64], !P2 ;  /* 0x081000000edb7fae */ /* 0x0003e2000d101d46 */
[----:B------:R-:W-:Y:S01]  /*2c70*/  IMAD.X R13, R11, 0x1, R3, P0 ;  /* 0x000000010b0d7824 */ /* 0x000fe200000e0603 */
[----:B------:R-:W-:-:S04]  /*2c80*/  IADD3 R8, P0, R20, R22, RZ ;  /* 0x0000001614087210 */ /* 0x000fc80007f1e0ff */
[----:B------:R1:W-:Y:S01]  /*2c90*/  LDGSTS.E.BYPASS.LTC128B.128 [R219+0xb100], [R12.64], !P6 ;  /* 0x0b1000000cdb7fae */ /* 0x0003e2000f101d46 */
[----:B---3--:R-:W-:Y:S01]  /*2ca0*/  IMAD.X R9, R7, 0x1, R6, P0 ;  /* 0x0000000107097824 */ /* 0x008fe200000e0606 */
[----:B------:R-:W-:-:S04]  /*2cb0*/  IADD3 R2, P0, R20, R2, RZ ;  /* 0x0000000214027210 */ /* 0x000fc80007f1e0ff */
[----:B------:R1:W-:Y:S01]  /*2cc0*/  LDGSTS.E.BYPASS.LTC128B.128 [R219+0x9100], [R8.64], !P2 ;  /* 0x0910000008db7fae */ /* 0x0003e2000d101d46 */
[----:B------:R-:W-:Y:S01]  /*2cd0*/  IMAD.X R3, R7, 0x1, R3, P0 ;  /* 0x0000000107037824 */ /* 0x000fe200000e0603 */
[----:B------:R-:W-:-:S04]  /*2ce0*/  ISETP.NE.U32.AND P0, PT, R21, RZ, PT ;  /* 0x000000ff1500720c */ /* 0x000fc80003f05070 */
[----:B------:R1:W-:Y:S09]  /*2cf0*/  LDGSTS.E.BYPASS.LTC128B.128 [R219+0xc100], [R2.64], !P6 ;  /* 0x0c10000002db7fae */ /* 0x0003f2000f101d46 */
[----:B------:R1:W-:Y:S01]  /*2d00*/  LDGSTS.E.BYPASS.LTC128B.128.ZFILL [R219+0xa100], [R18.64], P0 ;  /* 0x0a10000012db7fae */ /* 0x0003e20008141d46 */
[----:B------:R-:W-:-:S13]  /*2d10*/  ISETP.NE.U32.AND P0, PT, R139, RZ, PT ;  /* 0x000000ff8b00720c */ /* 0x000fda0003f05070 */
[----:B------:R1:W-:Y:S02]  /*2d20*/  LDGSTS.E.BYPASS.LTC128B.128.ZFILL [R219+0xd100], [R16.64], P0 ;  /* 0x0d10000010db7fae */ /* 0x0003e40008141d46 */
.L_x_242:
[----:B-1----:R-:W-:Y:S01]  /*2d30*/  FMUL.FTZ R2, R113, c[0x0][0x320] ;  /* 0x0000c80071027a20 */ /* 0x002fe20000410000 */
[----:B------:R-:W-:Y:S01]  /*2d40*/  LOP3.LUT R3, R135, 0xffffffe0, RZ, 0xc0, !PT ;  /* 0xffffffe087037812 */ /* 0x000fe200078ec0ff */
[----:B------:R-:W-:Y:S01]  /*2d50*/  ULDC UR4, c[0x0][0x324] ;  /* 0x0000c90000047ab9 */ /* 0x000fe20000000800 */
[----:B------:R-:W-:Y:S01]  /*2d60*/  LEA.HI R6, R136, R137, RZ, 0x2 ;  /* 0x0000008988067211 */ /* 0x000fe200078f10ff */
[----:B------:R1:W2:Y:S01]  /*2d70*/  MUFU.TANH R37, R2 ;  /* 0x0000000200257308 */ /* 0x0002a20000002400 */
[----:B------:R-:W-:Y:S01]  /*2d80*/  SHF.R.S32.HI R7, RZ, 0x1f, R134 ;  /* 0x0000001fff077819 */ /* 0x000fe20000011486 */
[----:B------:R-:W-:Y:S01]  /*2d90*/  ULOP3.LUT UR4, URZ, UR4, URZ, 0x33, !UPT ;  /* 0x000000043f047292 */ /* 0x000fe2000f8e333f */
[----:B------:R-:W-:Y:S01]  /*2da0*/  LOP3.LUT R6, R6, 0xfffffffc, RZ, 0xc0, !PT ;  /* 0xfffffffc06067812 */ /* 0x000fe200078ec0ff */
[----:B------:R-:W0:Y:S01]  /*2db0*/  LDGDEPBAR ;  /* 0x00000000000079af */ /* 0x000e220000000000 */
[----:B------:R-:W-:-:S04]  /*2dc0*/  LEA.HI R7, R7, R134, RZ, 0x3 ;  /* 0x0000008607077211 */ /* 0x000fc800078f18ff */
[----:B------:R-:W-:-:S04]  /*2dd0*/  LOP3.LUT R7, R7, 0xffffff8, RZ, 0xc0, !PT ;  /* 0x0ffffff807077812 */ /* 0x000fc800078ec0ff */
[----:B------:R-:W-:Y:S01]  /*2de0*/  IADD3 R11, R134, -R7, RZ ;  /* 0x80000007860b7210 */ /* 0x000fe20007ffe0ff */
[----:B-1----:R-:W-:-:S04]  /*2df0*/  FMUL.FTZ R2, R104, c[0x0][0x320] ;  /* 0x0000c80068027a20 */ /* 0x002fc80000410000 */
[----:B------:R1:W3:Y:S02]  /*2e00*/  MUFU.TANH R36, R2 ;  /* 0x0000000200247308 */ /* 0x0002e40000002400 */
[----:B-1----:R-:W-:-:S06]  /*2e10*/  FMUL.FTZ R2, R105, c[0x0][0x320] ;  /* 0x0000c80069027a20 */ /* 0x002fcc0000410000 */
[----:B------:R1:W4:Y:S02]  /*2e20*/  MUFU.TANH R35, R2 ;  /* 0x0000000200237308 */ /* 0x0003240000002400 */
[----:B-1----:R-:W-:-:S06]  /*2e30*/  FMUL.FTZ R2, R100, c[0x0][0x320] ;  /* 0x0000c80064027a20 */ /* 0x002fcc0000410000 */
[----:B------:R1:W1:Y:S02]  /*2e40*/  MUFU.TANH R34, R2 ;  /* 0x0000000200227308 */ /* 0x0002640000002400 */
        /* <DEDUP_REMOVED lines=24> */
[----:B-1----:R-:W-:Y:S01]  /*2fd0*/  IADD3 R2, -R3, R137, RZ ;  /* 0x0000008903027210 */ /* 0x002fe20007ffe1ff */
[----:B------:R-:W-:-:S03]  /*2fe0*/  FMUL.FTZ R3, R65, c[0x0][0x320] ;  /* 0x0000c80041037a20 */ /* 0x000fc60000410000 */
[----:B------:R-:W-:Y:S02]  /*2ff0*/  SHF.R.S32.HI R8, RZ, 0x1f, R2 ;  /* 0x0000001fff087819 */ /* 0x000fe40000011402 */
[----:B------:R1:W1:Y:S02]  /*3000*/  MUFU.TANH R21, R3 ;  /* 0x0000000300157308 */ /* 0x0002640000002400 */
[----:B-1----:R-:W-:Y:S02]  /*3010*/  IADD3 R3, -R6, R137, RZ ;  /* 0x0000008906037210 */ /* 0x002fe40007ffe1ff */
[----:B------:R-:W-:Y:S01]  /*3020*/  LEA.HI R6, R8, R2, RZ, 0x2 ;  /* 0x0000000208067211 */ /* 0x000fe200078f10ff */
[----:B------:R-:W-:Y:S01]  /*3030*/  FMUL.FTZ R8, R68, c[0x0][0x320] ;  /* 0x0000c80044087a20 */ /* 0x000fe20000410000 */
[----:B------:R-:W-:Y:S02]  /*3040*/  LEA.HI R9, R3, R3, RZ, 0x1 ;  /* 0x0000000303097211 */ /* 0x000fe400078f08ff */
[----:B------:R-:W-:Y:S01]  /*3050*/  LEA.HI.SX32 R7, R6, R156, 0x1e ;  /* 0x0000009c06077211 */ /* 0x000fe200078ff2ff */
[----:B------:R1:W1:Y:S01]  /*3060*/  MUFU.TANH R20, R8 ;  /* 0x0000000800147308 */ /* 0x0002620000002400 */
[----:B------:R-:W-:-:S04]  /*3070*/  LOP3.LUT R9, R9, 0x1ffffffe, RZ, 0xc0, !PT ;  /* 0x1ffffffe09097812 */ /* 0x000fc800078ec0ff */
[----:B------:R-:W-:Y:S01]  /*3080*/  IADD3 R3, R3, -R9, RZ ;  /* 0x8000000903037210 */ /* 0x000fe20007ffe0ff */
[----:B-1----:R-:W-:Y:S02]  /*3090*/  IMAD R8, R11, 0x10, R7 ;  /* 0x000000100b087824 */ /* 0x002fe400078e0207 */
[----:B------:R-:W-:-:S03]  /*30a0*/  FMUL.FTZ R7, R69, c[0x0][0x320] ;  /* 0x0000c80045077a20 */ /* 0x000fc60000410000 */
[----:B------:R-:W-:Y:S01]  /*30b0*/  LEA R12, R3, R8, 0x3 ;  /* 0x00000008030c7211 */ /* 0x000fe200078e18ff */
[----:B------:R-:W-:Y:S01]  /*30c0*/  FMUL.FTZ R3, R72, c[0x0][0x320] ;  /* 0x0000c80048037a20 */ /* 0x000fe20000410000 */
[----:B------:R1:W1:Y:S03]  /*30d0*/  MUFU.TANH R19, R7 ;  /* 0x0000000700137308 */ /* 0x0002660000002400 */
[----:B------:R-:W-:Y:S01]  /*30e0*/  @P4 IMAD.HI.U32 R8, R12, c[0x0][0x2c8], RZ ;  /* 0x0000b2000c084a27 */ /* 0x000fe200078e00ff */
[----:B------:R5:W-:Y:S04]  /*30f0*/  STL [R1+0x8], R12 ;  /* 0x0000080c01007387 */ /* 0x000be80000100800 */
[----:B------:R2:W2:Y:S01]  /*3100*/  MUFU.TANH R18, R3 ;  /* 0x0000000300127308 */ /* 0x0004a20000002400 */
[----:B-1----:R-:W-:Y:S01]  /*3110*/  IMAD.MOV.U32 R7, RZ, RZ, R12 ;  /* 0x000000ffff077224 */ /* 0x002fe200078e000c */
[----:B------:R-:W-:Y:S01]  /*3120*/  @P4 SHF.R.U32.HI R7, RZ, c[0x0][0x2cc], R8 ;  /* 0x0000b300ff074a19 */ /* 0x000fe20000011608 */
[----:B------:R-:W-:-:S05]  /*3130*/  FMUL.FTZ R8, R80, c[0x0][0x320] ;  /* 0x0000c80050087a20 */ /* 0x000fca0000410000 */
[----:B------:R-:W1:Y:S01]  /*3140*/  MUFU.TANH R16, R8 ;  /* 0x0000000800107308 */ /* 0x000e620000002400 */
[----:B--2---:R-:W-:-:S07]  /*3150*/  FMUL.FTZ R3, R73, c[0x0][0x320] ;  /* 0x0000c80049037a20 */ /* 0x004fce0000410000 */
[----:B------:R2:W1:Y:S02]  /*3160*/  MUFU.TANH R17, R3 ;  /* 0x0000000300117308 */ /* 0x0004640000002400 */
[----:B--2---:R-:W-:Y:S02]  /*3170*/  LOP3.LUT R3, R6, 0x7ffffffc, RZ, 0xc0, !PT ;  /* 0x7ffffffc06037812 */ /* 0x004fe400078ec0ff */
[----:B------:R-:W2:Y:S02]  /*3180*/  SHFL.IDX PT, R6, R7, RZ, 0x1c1f ;  /* 0x001c1fff07067589 */ /* 0x000ea400000e0000 */
[----:B------:R-:W-:Y:S01]  /*3190*/  IADD3 R3, R2, -R3, RZ ;  /* 0x8000000302037210 */ /* 0x000fe20007ffe0ff */
[----:B------:R-:W-:-:S03]  /*31a0*/  FMUL.FTZ R2, R81, c[0x0][0x320] ;  /* 0x0000c80051027a20 */ /* 0x000fc60000410000 */
[----:B------:R-:W-:Y:S01]  /*31b0*/  SHF.L.U32 R9, R3, 0x1, RZ ;  /* 0x0000000103097819 */ /* 0x000fe200000006ff */
[----:B------:R1:W1:Y:S01]  /*31c0*/  MUFU.TANH R15, R2 ;  /* 0x00000002000f7308 */ /* 0x0002620000002400 */
[----:B------:R-:W-:Y:S02]  /*31d0*/  FMUL.FTZ R3, R112, c[0x0][0x320] ;  /* 0x0000c80070037a20 */ /* 0x000fe40000410000 */
[----:B------:R-:W-:Y:S01]  /*31e0*/  IADD3 R11, -R9, R252, R10 ;  /* 0x000000fc090b7210 */ /* 0x000fe20007ffe10a */
[----:B------:R2:W-:Y:S01]  /*31f0*/  STL [R1+0x4], R9 ;  /* 0x0000040901007387 */ /* 0x0005e20000100800 */
[----:B------:R-:W-:-:S03]  /*3200*/  IADD3 R13, R10, -R9, RZ ;  /* 0x800000090a0d7210 */ /* 0x000fc60007ffe0ff */
[----:B------:R2:W2:Y:S01]  /*3210*/  MUFU.TANH R14, R3 ;  /* 0x00000003000e7308 */ /* 0x0004a20000002400 */
[----:B-1----:R-:W-:-:S05]  /*3220*/  IADD3 R2, -R9, 0x1, R133 ;  /* 0x0000000109027810 */ /* 0x002fca0007ffe185 */
[----:B------:R-:W-:-:S05]  /*3230*/  IMAD.IADD R2, R2, 0x1, -R138 ;  /* 0x0000000102027824 */ /* 0x000fca00078e0a8a */
[C---:B------:R-:W-:Y:S02]  /*3240*/  IADD3 R8, R2.reuse, c[0x0][0x328], RZ ;  /* 0x0000ca0002087a10 */ /* 0x040fe40007ffe0ff */
[----:B-----5:R-:W-:Y:S02]  /*3250*/  IADD3 R12, R2, UR4, RZ ;  /* 0x00000004020c7c10 */ /* 0x020fe4000fffe0ff */
[-C--:B--2---:R-:W-:Y:S02]  /*3260*/  IADD3 R3, R8, R6.reuse, RZ ;  /* 0x0000000608037210 */ /* 0x084fe40007ffe0ff */
[----:B------:R-:W-:Y:S02]  /*3270*/  IADD3 R2, R12, R6, RZ ;  /* 0x000000060c027210 */ /* 0x000fe40007ffe0ff */
[----:B------:R-:W-:Y:S01]  /*3280*/  IMNMX R3, R3, R11, PT ;  /* 0x0000000b03037217 */ /* 0x000fe20003800200 */
[----:B------:R-:W-:Y:S05]  /*3290*/  @!P3 BRA `(.L_x_243) ;  /* 0x000001400000b947 */ /* 0x000fea0003800000 */
[----:B---34-:R-:W-:Y:S01]  /*32a0*/  IADD3 R6, -R138, R252, R6 ;  /* 0x000000fc8a067210 */ /* 0x018fe20007ffe106 */
[----:B------:R-:W-:Y:S03]  /*32b0*/  BSSY B0, `(.L_x_244) ;  /* 0x000000e000007945 */ /* 0x000fe60003800000 */
        /* <DEDUP_REMOVED lines=9> */
.L_x_245:
[----:B------:R-:W-:-:S04]  /*3350*/  MOV R9, c[0x0][0x32c] ;  /* 0x0000cb0000097a02 */ /* 0x000fc80000000f00 */
[----:B------:R-:W-:-:S13]  /*3360*/  ISETP.NE.AND P0, PT, R9, 0x1, PT ;  /* 0x000000010900780c */ /* 0x000fda0003f05270 */
[----:B------:R-:W-:-:S05]  /*3370*/  @P0 IMAD.HI.U32 R9, R6, c[0x0][0x330], RZ ;  /* 0x0000cc0006090a27 */ /* 0x000fca00078e00ff */
[----:B------:R-:W-:Y:S02]  /*3380*/  @P0 SHF.R.U32.HI R6, RZ, c[0x0][0x334], R9 ;  /* 0x0000cd00ff060a19 */ /* 0x000fe40000011609 */
.L_x_246:
[----:B------:R-:W-:Y:S05]  /*3390*/  BSYNC B0 ;  /* 0x0000000000007941 */ /* 0x000fea0003800000 */
.L_x_244:
[----:B------:R-:W-:-:S05]  /*33a0*/  IMAD R6, R6, c[0x0][0x32c], R13 ;  /* 0x0000cb0006067a24 */ /* 0x000fca00078e020d */
[----:B------:R-:W-:Y:S02]  /*33b0*/  IADD3 R9, R6, c[0x0][0x32c], RZ ;  /* 0x0000cb0006097a10 */ /* 0x000fe40007ffe0ff */
[----:B------:R-:W-:Y:S02]  /*33c0*/  IMNMX R2, R2, R6, !PT ;  /* 0x0000000602027217 */ /* 0x000fe40007800200 */
[----:B------:R-:W-:Y:S02]  /*33d0*/  IMNMX R3, R3, R9, PT ;  /* 0x0000000903037217 */ /* 0x000fe40003800200 */
.L_x_243:
[C---:B---34-:R-:W-:Y:S01]  /*33e0*/  ISETP.GE.AND P0, PT, R10.reuse, 0x2, PT ;  /* 0x000000020a00780c */ /* 0x058fe20003f06270 */
[----:B------:R-:W1:Y:S01]  /*33f0*/  SHFL.IDX PT, R6, R7, 0x1, 0x1c1f ;  /* 0x003c1f0007067f89 */ /* 0x000e6200000e0000 */
[----:B------:R-:W-:Y:S02]  /*3400*/  ISETP.GE.AND P2, PT, R10, 0x9, PT ;  /* 0x000000090a00780c */ /* 0x000fe40003f46270 */
[----:B------:R-:W-:Y:S02]  /*3410*/  P2R R61, PR, RZ, 0x1 ;  /* 0x00000001ff3d7803 */ /* 0x000fe40000000000 */
[----:B------:R-:W-:-:S02]  /*3420*/  ISETP.GT.AND P0, PT, R2, 0x1, !P0 ;  /* 0x000000010200780c */ /* 0x000fc40004704270 */
[----:B------:R-:W-:Y:S02]  /*3430*/  P2R R60, PR, RZ, 0x4 ;  /* 0x00000004ff3c7803 */ /* 0x000fe40000000000 */
[----:B------:R-:W-:-:S04]  /*3440*/  ISETP.LT.OR P0, PT, R3, 0x2, P0 ;  /* 0x000000020300780c */ /* 0x000fc80000701670 */
[----:B------:R-:W-:Y:S02]  /*3450*/  FSEL R40, R37, -INF , !P0 ;  /* 0xff80000025287808 */ /* 0x000fe40004000000 */
[----:B------:R-:W-:Y:S02]  /*3460*/  ISETP.GT.AND P0, PT, R2, 0x8, !P2 ;  /* 0x000000080200780c */ /* 0x000fe40005704270 */
[----:B------:R-:W-:Y:S02]  /*3470*/  ISETP.GE.AND P2, PT, R10, 0xa, PT ;  /* 0x0000000a0a00780c */ /* 0x000fe40003f46270 */
[----:B------:R-:W-:Y:S02]  /*3480*/  ISETP.LT.OR P0, PT, R3, 0x9, P0 ;  /* 0x000000090300780c */ /* 0x000fe40000701670 */
[----:B------:R-:W-:Y:S02]  /*3490*/  P2R R59, PR, RZ, 0x4 ;  /* 0x00000004ff3b7803 */ /* 0x000fe40000000000 */
[----:B------:R-:W-:-:S02]  /*34a0*/  FSEL R43, R36, -INF , !P0 ;  /* 0xff800000242b7808 */ /* 0x000fc40004000000 */
[----:B------:R-:W-:Y:S02]  /*34b0*/  ISETP.GT.AND P0, PT, R2, 0x9, !P2 ;  /* 0x000000090200780c */ /* 0x000fe40005704270 */
[----:B------:R-:W-:Y:S02]  /*34c0*/  ISETP.GE.AND P2, PT, R10, 0x11, PT ;  /* 0x000000110a00780c */ /* 0x000fe40003f46270 */
[----:B------:R-:W-:Y:S02]  /*34d0*/  ISETP.LT.OR P0, PT, R3, 0xa, P0 ;  /* 0x0000000a0300780c */ /* 0x000fe40000701670 */
[----:B------:R-:W-:Y:S02]  /*34e0*/  P2R R58, PR, RZ, 0x4 ;  /* 0x00000004ff3a7803 */ /* 0x000fe40000000000 */
[----:B------:R-:W-:Y:S02]  /*34f0*/  FSEL R44, R35, -INF , !P0 ;  /* 0xff800000232c7808 */ /* 0x000fe40004000000 */
[----:B------:R-:W-:-:S02]  /*3500*/  ISETP.GT.AND P0, PT, R2, 0x10, !P2 ;  /* 0x000000100200780c */ /* 0x000fc40005704270 */
[----:B------:R-:W-:Y:S02]  /*3510*/  ISETP.GE.AND P2, PT, R10, 0x12, PT ;  /* 0x000000120a00780c */ /* 0x000fe40003f46270 */
[----:B------:R-:W-:Y:S02]  /*3520*/  ISETP.LT.OR P0, PT, R3, 0x11, P0 ;  /* 0x000000110300780c */ /* 0x000fe40000701670 */
[----:B------:R-:W-:Y:S02]  /*3530*/  P2R R57, PR, RZ, 0x4 ;  /* 0x00000004ff397803 */ /* 0x000fe40000000000 */
[----:B------:R-:W-:Y:S02]  /*3540*/  FSEL R76, R34, -INF , !P0 ;  /* 0xff800000224c7808 */ /* 0x000fe40004000000 */
[----:B------:R-:W-:Y:S02]  /*3550*/  ISETP.GT.AND P0, PT, R2, 0x11, !P2 ;  /* 0x000000110200780c */ /* 0x000fe40005704270 */
[----:B------:R-:W-:-:S02]  /*3560*/  ISETP.GE.AND P2, PT, R10, 0x19, PT ;  /* 0x000000190a00780c */ /* 0x000fc40003f46270 */
[----:B------:R-:W-:Y:S02]  /*3570*/  ISETP.LT.OR P0, PT, R3, 0x12, P0 ;  /* 0x000000120300780c */ /* 0x000fe40000701670 */
[----:B------:R-:W-:Y:S02]  /*3580*/  P2R R56, PR, RZ, 0x4 ;  /* 0x00000004ff387803 */ /* 0x000fe40000000000 */
[----:B------:R-:W-:Y:S02]  /*3590*/  FSEL R77, R33, -INF , !P0 ;  /* 0xff800000214d7808 */ /* 0x000fe40004000000 */
[----:B------:R-:W-:Y:S02]  /*35a0*/  ISETP.GT.AND P0, PT, R2, 0x18, !P2 ;  /* 0x000000180200780c */ /* 0x000fe40005704270 */
[----:B------:R-:W-:Y:S02]  /*35b0*/  ISETP.GE.AND P2, PT, R10, 0x1a, PT ;  /* 0x0000001a0a00780c */ /* 0x000fe40003f46270 */
[----:B------:R-:W-:-:S02]  /*35c0*/  ISETP.LT.OR P0, PT, R3, 0x19, P0 ;  /* 0x000000190300780c */ /* 0x000fc40000701670 */
[----:B------:R-:W-:Y:S02]  /*35d0*/  P2R R55, PR, RZ, 0x4 ;  /* 0x00000004ff377803 */ /* 0x000fe40000000000 */
[----:B------:R-:W-:Y:S02]  /*35e0*/  FSEL R78, R32, -INF , !P0 ;  /* 0xff800000204e7808 */ /* 0x000fe40004000000 */
[----:B------:R-:W-:Y:S02]  /*35f0*/  ISETP.GT.AND P0, PT, R2, 0x19, !P2 ;  /* 0x000000190200780c */ /* 0x000fe40005704270 */
[----:B------:R-:W-:Y:S02]  /*3600*/  ISETP.GE.AND P2, PT, R10, 0x21, PT ;  /* 0x000000210a00780c */ /* 0x000fe40003f46270 */
[----:B------:R-:W-:Y:S02]  /*3610*/  ISETP.LT.OR P0, PT, R3, 0x1a, P0 ;  /* 0x0000001a0300780c */ /* 0x000fe40000701670 */
[----:B------:R-:W-:-:S02]  /*3620*/  P2R R54, PR, RZ, 0x4 ;  /* 0x00000004ff367803 */ /* 0x000fc40000000000 */
        /* <DEDUP_REMOVED lines=76> */
[----:B------:R-:W-:Y:S02]  /*3af0*/  ISETP.GT.AND P0, PT, R2, RZ, !P2 ;  /* 0x000000ff0200720c */ /* 0x000fe40005704270 */
[----:B------:R-:W-:-:S02]  /*3b00*/  ISETP.GE.AND P2, PT, R10, 0x5a, PT ;  /* 0x0000005a0a00780c */ /* 0x000fc40003f46270 */
[----:B------:R-:W-:-:S04]  /*3b10*/  ISETP.LT.OR P0, PT, R3, 0x1, P0 ;  /* 0x000000010300780c */ /* 0x000fc80000701670 */
[----:B------:R-:W-:Y:S02]  /*3b20*/  FSEL R32, R14, -INF , !P0 ;  /* 0xff8000000e207808 */ /* 0x000fe40004000000 */
[----:B------:R-:W-:Y:S01]  /*3b30*/  ISETP.GT.AND P0, PT, R2, 0x59, !P2 ;  /* 0x000000590200780c */ /* 0x000fe20005704270 */
[----:B------:R-:W-:-:S03]  /*3b40*/  FMUL.FTZ R2, R87, c[0x0][0x320] ;  /* 0x0000c80057027a20 */ /* 0x000fc60000410000 */
[----:B------:R-:W-:Y:S01]  /*3b50*/  ISETP.LT.OR P0, PT, R3, 0x5a, P0 ;  /* 0x0000005a0300780c */ /* 0x000fe20000701670 */
[----:B------:R2:W3:Y:S01]  /*3b60*/  MUFU.TANH R35, R2 ;  /* 0x0000000200237308 */ /* 0x0004e20000002400 */
[----:B-1----:R-:W-:Y:S02]  /*3b70*/  IMAD.IADD R3, R8, 0x1, R6 ;  /* 0x0000000108037824 */ /* 0x002fe400078e0206 */
[----:B------:R-:W-:-:S03]  /*3b80*/  FSEL R215, R15, -INF , !P0 ;  /* 0xff8000000fd77808 */ /* 0x000fc60004000000 */
[----:B------:R-:W-:Y:S01]  /*3b90*/  IMNMX R3, R3, R11, PT ;  /* 0x0000000b03037217 */ /* 0x000fe20003800200 */
[----:B--2---:R-:W-:-:S04]  /*3ba0*/  FMUL.FTZ R2, R90, c[0x0][0x320] ;  /* 0x0000c8005a027a20 */ /* 0x004fc80000410000 */
[----:B------:R1:W2:Y:S02]  /*3bb0*/  MUFU.TANH R34, R2 ;  /* 0x0000000200227308 */ /* 0x0002a40000002400 */
        /* <DEDUP_REMOVED lines=44> */
[----:B-1----:R-:W-:Y:S01]  /*3e80*/  IMAD.IADD R2, R12, 0x1, R6 ;  /* 0x000000010c027824 */ /* 0x002fe200078e0206 */
[----:B------:R-:W-:Y:S05]  /*3e90*/  @!P3 BRA `(.L_x_247) ;  /* 0x000001400000b947 */ /* 0x000fea0003800000 */
[----:B--234-:R-:W-:Y:S01]  /*3ea0*/  IADD3 R6, -R138, R252, R6 ;  /* 0x000000fc8a067210 */ /* 0x01cfe20007ffe106 */
        /* <DEDUP_REMOVED lines=10> */
.L_x_249:
[----:B------:R-:W-:-:S04]  /*3f50*/  MOV R7, c[0x0][0x32c] ;  /* 0x0000cb0000077a02 */ /* 0x000fc80000000f00 */
[----:B------:R-:W-:-:S13]  /*3f60*/  ISETP.NE.AND P0, PT, R7, 0x1, PT ;  /* 0x000000010700780c */ /* 0x000fda0003f05270 */
[----:B------:R-:W-:-:S05]  /*3f70*/  @P0 IMAD.HI.U32 R7, R6, c[0x0][0x330], RZ ;  /* 0x0000cc0006070a27 */ /* 0x000fca00078e00ff */
[----:B------:R-:W-:Y:S02]  /*3f80*/  @P0 SHF.R.U32.HI R6, RZ, c[0x0][0x334], R7 ;  /* 0x0000cd00ff060a19 */ /* 0x000fe40000011607 */
.L_x_250:
[----:B------:R-:W-:Y:S05]  /*3f90*/  BSYNC B0 ;  /* 0x0000000000007941 */ /* 0x000fea0003800000 */
.L_x_248:
[----:B------:R-:W-:-:S05]  /*3fa0*/  IMAD R6, R6, c[0x0][0x32c], R13 ;  /* 0x0000cb0006067a24 */ /* 0x000fca00078e020d */
[----:B------:R-:W-:Y:S02]  /*3fb0*/  IADD3 R7, R6, c[0x0][0x32c], RZ ;  /* 0x0000cb0006077a10 */ /* 0x000fe40007ffe0ff */
[----:B------:R-:W-:Y:S02]  /*3fc0*/  IMNMX R2, R2, R6, !PT ;  /* 0x0000000602027217 */ /* 0x000fe40007800200 */
[----:B------:R-:W-:Y:S02]  /*3fd0*/  IMNMX R3, R3, R7, PT ;  /* 0x0000000703037217 */ /* 0x000fe40003800200 */
.L_x_247:
[----:B--234-:R-:W-:Y:S01]  /*3fe0*/  ISETP.NE.AND P0, PT, R61, RZ, PT ;  /* 0x000000ff3d00720c */ /* 0x01cfe20003f05270 */
[----:B------:R-:W-:Y:S01]  /*3ff0*/  IMAD.SHL.U32 R197, R4, 0x2, RZ ;  /* 0x0000000204c57824 */ /* 0x000fe200078e00ff */
[----:B------:R-:W-:Y:S02]  /*4000*/  FMNMX.FTZ R68, R32, R40, !PT ;  /* 0x0000002820447209 */ /* 0x000fe40007810000 */
[----:B------:R-:W-:Y:S01]  /*4010*/  ISETP.GT.AND P0, PT, R2, 0x1, !P0 ;  /* 0x000000010200780c */ /* 0x000fe20004704270 */
[--C-:B------:R-:W-:Y:S01]  /*4020*/  IMAD R198, R5, 0x2, R197.reuse ;  /* 0x0000000205c67824 */ /* 0x100fe200078e02c5 */
[----:B------:R-:W-:Y:S01]  /*4030*/  FMNMX.FTZ R68, R43, R68, !PT ;  /* 0x000000442b447209 */ /* 0x000fe20007810000 */
[C---:B------:R-:W-:Y:S01]  /*4040*/  IMAD R201, R0.reuse, 0x2, R197 ;  /* 0x0000000200c97824 */ /* 0x040fe200078e02c5 */
[----:B------:R-:W-:Y:S01]  /*4050*/  ISETP.LT.OR P0, PT, R3, 0x2, P0 ;  /* 0x000000020300780c */ /* 0x000fe20000701670 */
[----:B------:R-:W-:Y:S01]  /*4060*/  IMAD R200, R0, 0x2, R198 ;  /* 0x0000000200c87824 */ /* 0x000fe200078e02c6 */
[----:B------:R-:W-:-:S02]  /*4070*/  FMNMX.FTZ R68, R44, R68, !PT ;  /* 0x000000442c447209 */ /* 0x000fc40007810000 */
[----:B------:R-:W-:Y:S02]  /*4080*/  FSEL R11, R24, -INF , !P0 ;  /* 0xff800000180b7808 */ /* 0x000fe40004000000 */
[----:B------:R-:W-:Y:S02]  /*4090*/  ISETP.NE.AND P0, PT, R60, RZ, PT ;  /* 0x000000ff3c00720c */ /* 0x000fe40003f05270 */
[----:B------:R-:W-:Y:S02]  /*40a0*/  FMNMX.FTZ R68, R76, R68, !PT ;  /* 0x000000444c447209 */ /* 0x000fe40007810000 */
[----:B------:R-:W-:Y:S02]  /*40b0*/  ISETP.GT.AND P0, PT, R2, 0x8, !P0 ;  /* 0x000000080200780c */ /* 0x000fe40004704270 */
[----:B------:R-:W-:Y:S02]  /*40c0*/  FMNMX.FTZ R68, R77, R68, !PT ;  /* 0x000000444d447209 */ /* 0x000fe40007810000 */
[----:B------:R-:W-:-:S02]  /*40d0*/  ISETP.LT.OR P0, PT, R3, 0x9, P0 ;  /* 0x000000090300780c */ /* 0x000fc40000701670 */
[----:B------:R-:W-:Y:S02]  /*40e0*/  FMNMX.FTZ R68, R78, R68, !PT ;  /* 0x000000444e447209 */ /* 0x000fe40007810000 */
[----:B------:R-:W-:Y:S02]  /*40f0*/  FSEL R24, R14, -INF , !P0 ;  /* 0xff8000000e187808 */ /* 0x000fe40004000000 */
[----:B------:R-:W-:Y:S02]  /*4100*/  ISETP.NE.AND P0, PT, R59, RZ, PT ;  /* 0x000000ff3b00720c */ /* 0x000fe40003f05270 */
[----:B------:R-:W-:Y:S02]  /*4110*/  FMNMX.FTZ R68, R79, R68, !PT ;  /* 0x000000444f447209 */ /* 0x000fe40007810000 */
[----:B------:R-:W-:Y:S02]  /*4120*/  ISETP.GT.AND P0, PT, R2, 0x9, !P0 ;  /* 0x000000090200780c */ /* 0x000fe40004704270 */
[----:B------:R-:W-:-:S02]  /*4130*/  FMNMX.FTZ R68, R108, R68, !PT ;  /* 0x000000446c447209 */ /* 0x000fc40007810000 */
[----:B------:R-:W-:Y:S02]  /*4140*/  ISETP.LT.OR P0, PT, R3, 0xa, P0 ;  /* 0x0000000a0300780c */ /* 0x000fe40000701670 */
[----:B------:R-:W-:Y:S02]  /*4150*/  FMNMX.FTZ R68, R110, R68, !PT ;  /* 0x000000446e447209 */ /* 0x000fe40007810000 */
[----:B------:R-:W-:Y:S02]  /*4160*/  FSEL R10, R10, -INF , !P0 ;  /* 0xff8000000a0a7808 */ /* 0x000fe40004000000 */
[----:B------:R-:W-:Y:S02]  /*4170*/  ISETP.NE.AND P0, PT, R58, RZ, PT ;  /* 0x000000ff3a00720c */ /* 0x000fe40003f05270 */
[----:B------:R-:W-:Y:S02]  /*4180*/  FMNMX.FTZ R68, R109, R68, !PT ;  /* 0x000000446d447209 */ /* 0x000fe40007810000 */
[----:B------:R-:W-:-:S02]  /*4190*/  ISETP.GT.AND P0, PT, R2, 0x10, !P0 ;  /* 0x000000100200780c */ /* 0x000fc40004704270 */
[----:B------:R-:W-:Y:S02]  /*41a0*/  FMNMX.FTZ R68, R111, R68, !PT ;  /* 0x000000446f447209 */ /* 0x000fe40007810000 */
[----:B------:R-:W-:Y:S02]  /*41b0*/  ISETP.LT.OR P0, PT, R3, 0x11, P0 ;  /* 0x000000110300780c */ /* 0x000fe40000701670 */
[----:B------:R-:W-:Y:S02]  /*41c0*/  FMNMX.FTZ R68, R157, R68, !PT ;  /* 0x000000449d447209 */ /* 0x000fe40007810000 */
[----:B------:R-:W-:Y:S02]  /*41d0*/  FSEL R70, R21, -INF , !P0 ;  /* 0xff80000015467808 */ /* 0x000fe40004000000 */
[----:B------:R-:W-:Y:S02]  /*41e0*/  ISETP.NE.AND P0, PT, R57, RZ, PT ;  /* 0x000000ff3900720c */ /* 0x000fe40003f05270 */
[----:B------:R-:W-:-:S02]  /*41f0*/  FMNMX.FTZ R68, R159, R68, !PT ;  /* 0x000000449f447209 */ /* 0x000fc40007810000 */
[----:B------:R-:W-:Y:S02]  /*4200*/  ISETP.GT.AND P0, PT, R2, 0x11, !P0 ;  /* 0x000000110200780c */ /* 0x000fe40004704270 */
[----:B------:R-:W-:Y:S02]  /*4210*/  FMNMX.FTZ R68, R158, R68, !PT ;  /* 0x000000449e447209 */ /* 0x000fe40007810000 */
[----:B------:R-:W-:Y:S02]  /*4220*/  ISETP.LT.OR P0, PT, R3, 0x12, P0 ;  /* 0x000000120300780c */ /* 0x000fe40000701670 */
[----:B------:R-:W-:Y:S02]  /*4230*/  FMNMX.FTZ R68, R160, R68, !PT ;  /* 0x00000044a0447209 */ /* 0x000fe40007810000 */
[----:B------:R-:W-:Y:S02]  /*4240*/  FSEL R69, R20, -INF , !P0 ;  /* 0xff80000014457808 */ /* 0x000fe40004000000 */
[----:B------:R-:W-:-:S02]  /*4250*/  ISETP.NE.AND P0, PT, R56, RZ, PT ;  /* 0x000000ff3800720c */ /* 0x000fc40003f05270 */
[----:B------:R-:W-:Y:S02]  /*4260*/  FMNMX.FTZ R68, R166, R68, !PT ;  /* 0x00000044a6447209 */ /* 0x000fe40007810000 */
[----:B------:R-:W-:Y:S02]  /*4270*/  ISETP.GT.AND P0, PT, R2, 0x18, !P0 ;  /* 0x000000180200780c */ /* 0x000fe40004704270 */
[----:B------:R-:W-:Y:S02]  /*4280*/  FMNMX.FTZ R68, R168, R68, !PT ;  /* 0x00000044a8447209 */ /* 0x000fe40007810000 */
[----:B------:R-:W-:Y:S02]  /*4290*/  ISETP.LT.OR P0, PT, R3, 0x19, P0 ;  /* 0x000000190300780c */ /* 0x000fe40000701670 */
[----:B------:R-:W-:Y:S02]  /*42a0*/  FMNMX.FTZ R68, R167, R68, !PT ;  /* 0x00000044a7447209 */ /* 0x000fe40007810000 */
[----:B------:R-:W-:-:S02]  /*42b0*/  FSEL R71, R34, -INF , !P0 ;  /* 0xff80000022477808 */ /* 0x000fc40004000000 */
[----:B------:R-:W-:Y:S02]  /*42c0*/  ISETP.NE.AND P0, PT, R55, RZ, PT ;  /* 0x000000ff3700720c */ /* 0x000fe40003f05270 */
[----:B------:R-:W-:Y:S02]  /*42d0*/  FMNMX.FTZ R68, R169, R68, !PT ;  /* 0x00000044a9447209 */ /* 0x000fe40007810000 */
[----:B------:R-:W-:Y:S02]  /*42e0*/  ISETP.GT.AND P0, PT, R2, 0x19, !P0 ;  /* 0x000000190200780c */ /* 0x000fe40004704270 */
[----:B------:R-:W-:Y:S02]  /*42f0*/  FMNMX.FTZ R68, R189, R68, !PT ;  /* 0x00000044bd447209 */ /* 0x000fe40007810000 */
[----:B------:R-:W-:Y:S02]  /*4300*/  ISETP.LT.OR P0, PT, R3, 0x1a, P0 ;  /* 0x0000001a0300780c */ /* 0x000fe40000701670 */
[----:B------:R-:W-:-:S02]  /*4310*/  FMNMX.FTZ R68, R191, R68, !PT ;  /* 0x00000044bf447209 */ /* 0x000fc40007810000 */
[----:B------:R-:W-:Y:S02]  /*4320*/  FSEL R80, R33, -INF , !P0 ;  /* 0xff80000021507808 */ /* 0x000fe40004000000 */
[----:B------:R-:W-:Y:S02]  /*4330*/  ISETP.NE.AND P0, PT, R54, RZ, PT ;  /* 0x000000ff3600720c */ /* 0x000fe40003f05270 */
[----:B------:R-:W-:Y:S02]  /*4340*/  FMNMX.FTZ R68, R190, R68, !PT ;  /* 0x00000044be447209 */ /* 0x000fe40007810000 */
[----:B------:R-:W-:Y:S02]  /*4350*/  ISETP.GT.AND P0, PT, R2, 0x20, !P0 ;  /* 0x000000200200780c */ /* 0x000fe40004704270 */
[----:B------:R-:W-:Y:S02]  /*4360*/  FMNMX.FTZ R68, R215, R68, !PT ;  /* 0x00000044d7447209 */ /* 0x000fe40007810000 */
[----:B------:R-:W-:-:S03]  /*4370*/  ISETP.LT.OR P0, PT, R3, 0x21, P0 ;  /* 0x000000210300780c */ /* 0x000fc60000701670 */
[----:B------:R-:W1:Y:S01]  /*4380*/  SHFL.BFLY PT, R7, R68, 0x2, 0x1f ;  /* 0x0c401f0044077f89 */ /* 0x000e6200000e0000 */
[----:B------:R-:W-:Y:S02]  /*4390*/  FSEL R121, R26, -INF , !P0 ;  /* 0xff8000001a797808 */ /* 0x000fe40004000000 */
[----:B------:R-:W-:-:S04]  /*43a0*/  ISETP.NE.AND P0, PT, R53, RZ, PT ;  /* 0x000000ff3500720c */ /* 0x000fc80003f05270 */
[----:B------:R-:W-:-:S04]  /*43b0*/  ISETP.GT.AND P0, PT, R2, 0x21, !P0 ;  /* 0x000000210200780c */ /* 0x000fc80004704270 */
[----:B------:R-:W-:-:S04]  /*43c0*/  ISETP.LT.OR P0, PT, R3, 0x22, P0 ;  /* 0x000000220300780c */ /* 0x000fc80000701670 */
[----:B------:R-:W-:Y:S02]  /*43d0*/  FSEL R120, R25, -INF , !P0 ;  /* 0xff80000019787808 */ /* 0x000fe40004000000 */
[----:B------:R-:W-:-:S04]  /*43e0*/  ISETP.NE.AND P0, PT, R52, RZ, PT ;  /* 0x000000ff3400720c */ /* 0x000fc80003f05270 */
[----:B------:R-:W-:Y:S02]  /*43f0*/  ISETP.GT.AND P0, PT, R2, 0x28, !P0 ;  /* 0x000000280200780c */ /* 0x000fe40004704270 */
[----:B-1----:R-:W-:Y:S02]  /*4400*/  FMNMX.FTZ R68, R68, R7, !PT ;  /* 0x0000000744447209 */ /* 0x002fe40007810000 */
[----:B------:R-:W-:-:S04]  /*4410*/  ISETP.LT.OR P0, PT, R3, 0x29, P0 ;  /* 0x000000290300780c */ /* 0x000fc80000701670 */
[----:B------:R-:W-:Y:S02]  /*4420*/  FSEL R140, R17, -INF , !P0 ;  /* 0xff800000118c7808 */ /* 0x000fe40004000000 */
[----:B------:R-:W-:-:S04]  /*4430*/  ISETP.NE.AND P0, PT, R51, RZ, PT ;  /* 0x000000ff3300720c */ /* 0x000fc80003f05270 */
[----:B------:R-:W-:-:S04]  /*4440*/  ISETP.GT.AND P0, PT, R2, 0x29, !P0 ;  /* 0x000000290200780c */ /* 0x000fc80004704270 */
        /* <DEDUP_REMOVED lines=34> */
[----:B------:R-:W-:Y:S01]  /*4670*/  ISETP.NE.AND P0, PT, R39, RZ, PT ;  /* 0x000000ff2700720c */ /* 0x000fe20003f05270 */
[----:B------:R-:W-:Y:S03]  /*4680*/  LDSM.16.MT88.4 R20, [R197+0x100] ;  /* 0x00010000c514783b */ /* 0x000fe60000004200 */
        /* <DEDUP_REMOVED lines=12> */
[----:B------:R-:W-:Y:S01]  /*4750*/  ISETP.NE.AND P0, PT, R36, RZ, PT ;  /* 0x000000ff2400720c */ /* 0x000fe20003f05270 */
[----:B------:R-:W-:Y:S03]  /*4760*/  LDSM.16.MT88.4 R12, [R198+0x100] ;  /* 0x00010000c60c783b */ /* 0x000fe60000004200 */
[----:B------:R-:W-:Y:S01]  /*4770*/  ISETP.GT.AND P0, PT, R2, RZ, !P0 ;  /* 0x000000ff0200720c */ /* 0x000fe20004704270 */
[----:B------:R-:W-:Y:S03]  /*4780*/  LDSM.16.MT88.4 R36, [R197+0x900] ;  /* 0x00090000c524783b */ /* 0x000fe60000004200 */
[----:B------:R-:W-:-:S04]  /*4790*/  ISETP.LT.OR P0, PT, R3, 0x1, P0 ;  /* 0x000000010300780c */ /* 0x000fc80000701670 */
[----:B------:R-:W-:Y:S02]  /*47a0*/  FSEL R8, R29, -INF , !P0 ;  /* 0xff8000001d087808 */ /* 0x000fe40004000000 */
[----:B------:R-:W-:Y:S01]  /*47b0*/  ISETP.GT.AND P0, PT, R2, 0x59, !P2 ;  /* 0x000000590200780c */ /* 0x000fe20005704270 */
[----:B------:R-:W-:Y:S01]  /*47c0*/  LDSM.16.MT88.4 R28, [R198+0x900] ;  /* 0x00090000c61c783b */ /* 0x000fe20000004200 */
[----:B------:R-:W-:Y:S02]  /*47d0*/  FMNMX.FTZ R6, R8, R11, !PT ;  /* 0x0000000b08067209 */ /* 0x000fe40007810000 */
[----:B------:R-:W-:Y:S02]  /*47e0*/  ISETP.LT.OR P0, PT, R3, 0x5a, P0 ;  /* 0x0000005a0300780c */ /* 0x000fe40000701670 */
[----:B------:R-:W-:Y:S01]  /*47f0*/  FMNMX.FTZ R6, R24, R6, !PT ;  /* 0x0000000618067209 */ /* 0x000fe20007810000 */
[----:B------:R-:W1:Y:S01]  /*4800*/  SHFL.BFLY PT, R3, R68, 0x1, 0x1f ;  /* 0x0c201f0044037f89 */ /* 0x000e6200000e0000 */
[----:B------:R-:W-:-:S02]  /*4810*/  FSEL R165, R62, -INF , !P0 ;  /* 0xff8000003ea57808 */ /* 0x000fc40004000000 */
[----:B------:R-:W-:-:S04]  /*4820*/  FMNMX.FTZ R6, R10, R6, !PT ;  /* 0x000000060a067209 */ /* 0x000fc80007810000 */
[----:B------:R-:W-:-:S04]  /*4830*/  FMNMX.FTZ R6, R70, R6, !PT ;  /* 0x0000000646067209 */ /* 0x000fc80007810000 */
[----:B------:R-:W-:-:S04]  /*4840*/  FMNMX.FTZ R6, R69, R6, !PT ;  /* 0x0000000645067209 */ /* 0x000fc80007810000 */
[----:B------:R-:W-:-:S04]  /*4850*/  FMNMX.FTZ R6, R71, R6, !PT ;  /* 0x0000000647067209 */ /* 0x000fc80007810000 */
[----:B------:R-:W-:-:S04]  /*4860*/  FMNMX.FTZ R6, R80, R6, !PT ;  /* 0x0000000650067209 */ /* 0x000fc80007810000 */
[----:B------:R-:W-:Y:S02]  /*4870*/  FMNMX.FTZ R6, R121, R6, !PT ;  /* 0x0000000679067209 */ /* 0x000fe40007810000 */
[----:B-1----:R-:W-:Y:S02]  /*4880*/  FMNMX.FTZ R68, R68, R3, !PT ;  /* 0x0000000344447209 */ /* 0x002fe40007810000 */
[----:B------:R-:W-:Y:S02]  /*4890*/  FMNMX.FTZ R6, R120, R6, !PT ;  /* 0x0000000678067209 */ /* 0x000fe40007810000 */
[----:B------:R-:W-:Y:S02]  /*48a0*/  FSETP.NEU.FTZ.AND P0, PT, R68, -INF , PT ;  /* 0xff8000004400780b */ /* 0x000fe40003f1d000 */
[----:B------:R-:W-:-:S04]  /*48b0*/  FMNMX.FTZ R6, R140, R6, !PT ;  /* 0x000000068c067209 */ /* 0x000fc80007810000 */
        /* <DEDUP_REMOVED lines=12> */
[----:B------:R-:W-:-:S05]  /*4980*/  FMNMX.FTZ R6, R165, R2, !PT ;  /* 0x00000002a5067209 */ /* 0x000fca0007810000 */
[----:B------:R-:W1:Y:S02]  /*4990*/  SHFL.BFLY PT, R2, R6, 0x2, 0x1f ;  /* 0x0c401f0006027f89 */ /* 0x000e6400000e0000 */
[----:B-1----:R-:W-:Y:S01]  /*49a0*/  FMNMX.FTZ R7, R6, R2, !PT ;  /* 0x0000000206077209 */ /* 0x002fe20007810000 */
[----:B------:R-:W-:-:S04]  /*49b0*/  FMUL.FTZ R6, R68, c[0x0][0x2d0] ;  /* 0x0000b40044067a20 */ /* 0x000fc80000410000 */
[----:B------:R-:W1:Y:S01]  /*49c0*/  SHFL.BFLY PT, R3, R7, 0x1, 0x1f ;  /* 0x0c201f0007037f89 */ /* 0x000e6200000e0000 */
[----:B------:R-:W-:-:S05]  /*49d0*/  FSEL R6, R6, RZ, P0 ;  /* 0x000000ff06067208 */ /* 0x000fca0000000000 */
[--C-:B------:R-:W-:Y:S02]  /*49e0*/  FFMA.FTZ R2, R32, c[0x0][0x2d0], -R6.reuse ;  /* 0x0000b40020027a23 */ /* 0x100fe40000010806 */
[--C-:B------:R-:W-:Y:S01]  /*49f0*/  FFMA.FTZ R0, R76, c[0x0][0x2d0], -R6.reuse ;  /* 0x0000b4004c007a23 */ /* 0x100fe20000010806 */
[----:B------:R-:W-:Y:S01]  /*4a00*/  LDSM.16.MT88.4 R32, [R201+0x3100] ;  /* 0x00310000c920783b */ /* 0x000fe20000004200 */
[----:B------:R2:W-:Y:S08]  /*4a10*/  MUFU.EX2 R246, R2 ;  /* 0x0000000200f67308 */ /* 0x0005f00000000800 */
[----:B------:R3:W-:Y:S01]  /*4a20*/  MUFU.EX2 R240, R0 ;  /* 0x0000000000f07308 */ /* 0x0007e20000000800 */
[----:B-1----:R-:W-:Y:S01]  /*4a30*/  FMNMX.FTZ R3, R3, R7, !PT ;  /* 0x0000000703037209 */ /* 0x002fe20007810000 */
[----:B------:R-:W-:-:S02]  /*4a40*/  FFMA.FTZ R7, R44, c[0x0][0x2d0], -R6 ;  /* 0x0000b4002c077a23 */ /* 0x000fc40000010806 */
[----:B--2---:R-:W-:Y:S01]  /*4a50*/  FFMA.FTZ R2, R40, c[0x0][0x2d0], -R6 ;  /* 0x0000b40028027a23 */ /* 0x004fe20000010806 */
[----:B------:R-:W-:-:S03]  /*4a60*/  FSETP.NEU.FTZ.AND P0, PT, R3, -INF , PT ;  /* 0xff8000000300780b */ /* 0x000fc60003f1d000 */
[----:B------:R-:W-:Y:S01]  /*4a70*/  MUFU.EX2 R244, R7 ;  /* 0x0000000700f47308 */ /* 0x000fe20000000800 */
[----:B---3--:R-:W-:-:S07]  /*4a80*/  FFMA.FTZ R0, R77, c[0x0][0x2d0], -R6 ;  /* 0x0000b4004d007a23 */ /* 0x008fce0000010806 */
[----:B------:R1:W2:Y:S08]  /*4a90*/  MUFU.EX2 R243, R2 ;  /* 0x0000000200f37308 */ /* 0x0002b00000000800 */
[----:B------:R3:W-:Y:S01]  /*4aa0*/  MUFU.EX2 R238, R0 ;  /* 0x0000000000ee7308 */ /* 0x0007e20000000800 */
[--C-:B-1----:R-:W-:Y:S02]  /*4ab0*/  FFMA.FTZ R2, R43, c[0x0][0x2d0], -R6.reuse ;  /* 0x0000b4002b027a23 */ /* 0x102fe40000010806 */
[----:B------:R-:W-:Y:S05]  /*4ac0*/  LDSM.16.MT88.4 R40, [R198+0x3100] ;  /* 0x00310000c628783b */ /* 0x000fea0000004200 */
[----:B------:R1:W-:Y:S01]  /*4ad0*/  MUFU.EX2 R245, R2 ;  /* 0x0000000200f57308 */ /* 0x0003e20000000800 */
[----:B---3--:R-:W-:-:S07]  /*4ae0*/  FFMA.FTZ R0, R78, c[0x0][0x2d0], -R6 ;  /* 0x0000b4004e007a23 */ /* 0x008fce0000010806 */
[----:B------:R3:W-:Y:S01]  /*4af0*/  MUFU.EX2 R239, R0 ;  /* 0x0000000000ef7308 */ /* 0x0007e20000000800 */
[----:B-1----:R-:W-:-:S05]  /*4b00*/  FMUL.FTZ R2, R3, c[0x0][0x2d0] ;  /* 0x0000b40003027a20 */ /* 0x002fca0000410000 */
[----:B------:R-:W-:Y:S01]  /*4b10*/  FSEL R2, R2, RZ, P0 ;  /* 0x000000ff02027208 */ /* 0x000fe20000000000 */
[----:B---3--:R-:W-:-:S04]  /*4b20*/  FFMA.FTZ R0, R79, c[0x0][0x2d0], -R6 ;  /* 0x0000b4004f007a23 */ /* 0x008fc80000010806 */
[--C-:B------:R-:W-:Y:S02]  /*4b30*/  FFMA.FTZ R4, R11, c[0x0][0x2d0], -R2.reuse ;  /* 0x0000b4000b047a23 */ /* 0x100fe40000010802 */
[--C-:B------:R-:W-:Y:S01]  /*4b40*/  FFMA.FTZ R7, R8, c[0x0][0x2d0], -R2.reuse ;  /* 0x0000b40008077a23 */ /* 0x100fe20000010802 */
[----:B--2---:R-:W-:Y:S01]  /*4b50*/  F2FP.BF16.PACK_AB R8, R243, R246 ;  /* 0x000000f6f308723e */ /* 0x004fe200000010ff */
[----:B------:R1:W-:Y:S08]  /*4b60*/  MUFU.EX2 R236, R4 ;  /* 0x0000000400ec7308 */ /* 0x0003f00000000800 */
[----:B------:R-:W2:Y:S01]  /*4b70*/  MUFU.EX2 R7, R7 ;  /* 0x0000000700077308 */ /* 0x000ea20000000800 */
[----:B-1----:R-:W-:-:S07]  /*4b80*/  FFMA.FTZ R4, R24, c[0x0][0x2d0], -R2 ;  /* 0x0000b40018047a23 */ /* 0x002fce0000010802 */
[----:B------:R1:W-:Y:S01]  /*4b90*/  MUFU.EX2 R237, R0 ;  /* 0x0000000000ed7308 */ /* 0x0003e20000000800 */
[----:B------:R-:W3:Y:S01]  /*4ba0*/  LDSM.16.MT88.4 R24, [R200+0x100] ;  /* 0x00010000c818783b */ /* 0x000ee20000004200 */
[----:B--2---:R-:W-:-:S06]  /*4bb0*/  F2FP.BF16.PACK_AB R9, R236, R7 ;  /* 0x00000007ec09723e */ /* 0x004fcc00000010ff */
[----:B------:R2:W-:Y:S01]  /*4bc0*/  MUFU.EX2 R242, R4 ;  /* 0x0000000400f27308 */ /* 0x0005e20000000800 */
[----:B-1----:R-:W-:-:S07]  /*4bd0*/  FFMA.FTZ R0, R70, c[0x0][0x2d0], -R2 ;  /* 0x0000b40046007a23 */ /* 0x002fce0000010802 */
[----:B------:R1:W-:Y:S01]  /*4be0*/  MUFU.EX2 R235, R0 ;  /* 0x0000000000eb7308 */ /* 0x0003e20000000800 */
[----:B--2---:R-:W-:Y:S01]  /*4bf0*/  FFMA.FTZ R4, R10, c[0x0][0x2d0], -R2 ;  /* 0x0000b4000a047a23 */ /* 0x004fe20000010802 */
[----:B------:R-:W-:-:S06]  /*4c00*/  F2FP.BF16.PACK_AB R10, R244, R245 ;  /* 0x000000f5f40a723e */ /* 0x000fcc00000010ff */
[----:B------:R-:W2:Y:S01]  /*4c10*/  MUFU.EX2 R241, R4 ;  /* 0x0000000400f17308 */ /* 0x000ea20000000800 */
[----:B-1----:R-:W-:-:S07]  /*4c20*/  FFMA.FTZ R0, R69, c[0x0][0x2d0], -R2 ;  /* 0x0000b40045007a23 */ /* 0x002fce0000010802 */
[----:B------:R1:W4:Y:S01]  /*4c30*/  MUFU.EX2 R233, R0 ;  /* 0x0000000000e97308 */ /* 0x0003220000000800 */
[----:B--2---:R-:W-:-:S07]  /*4c40*/  F2FP.BF16.PACK_AB R11, R241, R242 ;  /* 0x000000f2f10b723e */ /* 0x004fce00000010ff */
[----:B------:R-:W-:Y:S01]  /*4c50*/  HMMA.16816.F32.BF16 R72, R8, R20, RZ ;  /* 0x000000140848723c */ /* 0x000fe200000418ff */
[----:B-1----:R-:W-:-:S07]  /*4c60*/  FFMA.FTZ R0, R71, c[0x0][0x2d0], -R2 ;  /* 0x0000b40047007a23 */ /* 0x002fce0000010802 */
[C---:B------:R-:W-:Y:S01]  /*4c70*/  HMMA.16816.F32.BF16 R64, R8.reuse, R22, RZ ;  /* 0x000000160840723c */ /* 0x040fe200000418ff */
[----:B------:R-:W1:Y:S01]  /*4c80*/  LDSM.16.MT88.4 R20, [R197+0x3100] ;  /* 0x00310000c514783b */ /* 0x000e620000004200 */
[----:B------:R2:W-:Y:S06]  /*4c90*/  MUFU.EX2 R234, R0 ;  /* 0x0000000000ea7308 */ /* 0x0005ec0000000800 */
[C---:B------:R-:W-:Y:S08]  /*4ca0*/  HMMA.16816.F32.BF16 R60, R8.reuse, R12, RZ ;  /* 0x0000000c083c723c */ /* 0x040ff000000418ff */
[----:B------:R-:W-:Y:S01]  /*4cb0*/  HMMA.16816.F32.BF16 R56, R8, R14, RZ ;  /* 0x0000000e0838723c */ /* 0x000fe200000418ff */
[----:B------:R-:W5:Y:S01]  /*4cc0*/  LDSM.16.MT88.4 R12, [R200+0x3100] ;  /* 0x00310000c80c783b */ /* 0x000f620000004200 */
[----:B--2---:R-:W-:-:S04]  /*4cd0*/  FFMA.FTZ R0, R80, c[0x0][0x2d0], -R2 ;  /* 0x0000b40050007a23 */ /* 0x004fc80000010802 */
[----:B------:R2:W1:Y:S02]  /*4ce0*/  MUFU.EX2 R230, R0 ;  /* 0x0000000000e67308 */ /* 0x0004640000000800 */
[C---:B------:R-:W-:Y:S08]  /*4cf0*/  HMMA.16816.F32.BF16 R52, R8.reuse, R16, RZ ;  /* 0x000000100834723c */ /* 0x040ff000000418ff */
[----:B------:R-:W-:Y:S01]  /*4d00*/  HMMA.16816.F32.BF16 R44, R8, R18, RZ ;  /* 0x00000012082c723c */ /* 0x000fe200000418ff */
[----:B------:R-:W4:Y:S01]  /*4d10*/  LDSM.16.MT88.4 R16, [R201+0x900] ;  /* 0x00090000c910783b */ /* 0x000f220000004200 */
[----:B--2---:R-:W-:-:S06]  /*4d20*/  FFMA.FTZ R0, R108, c[0x0][0x2d0], -R6 ;  /* 0x0000b4006c007a23 */ /* 0x004fcc0000010806 */
[C---:B---3--:R-:W-:Y:S01]  /*4d30*/  HMMA.16816.F32.BF16 R48, R8.reuse, R24, RZ ;  /* 0x000000180830723c */ /* 0x048fe200000418ff */
[----:B------:R2:W-:Y:S07]  /*4d40*/  MUFU.EX2 R229, R0 ;  /* 0x0000000000e57308 */ /* 0x0005ee0000000800 */
[C---:B------:R-:W-:Y:S01]  /*4d50*/  HMMA.16816.F32.BF16 R76, R8.reuse, R26, RZ ;  /* 0x0000001a084c723c */ /* 0x040fe200000418ff */
[----:B------:R-:W-:Y:S07]  /*4d60*/  LDSM.16.MT88.4 R24, [R197+0x3900] ;  /* 0x00390000c518783b */ /* 0x000fee0000004200 */
[----:B-1----:R-:W-:Y:S01]  /*4d70*/  HMMA.16816.F32.BF16 R84, R8, R20, RZ ;  /* 0x000000140854723c */ /* 0x002fe200000418ff */
[----:B--2---:R-:W-:-:S04]  /*4d80*/  FFMA.FTZ R0, R110, c[0x0][0x2d0], -R6 ;  /* 0x0000b4006e007a23 */ /* 0x004fc80000010806 */
[----:B------:R1:W2:Y:S03]  /*4d90*/  MUFU.EX2 R228, R0 ;  /* 0x0000000000e47308 */ /* 0x0002a60000000800 */
[C---:B------:R-:W-:Y:S01]  /*4da0*/  HMMA.16816.F32.BF16 R88, R8.reuse, R22, RZ ;  /* 0x000000160858723c */ /* 0x040fe200000418ff */
[----:B------:R-:W-:Y:S07]  /*4db0*/  LDSM.16.MT88.4 R20, [R200+0x900] ;  /* 0x00090000c814783b */ /* 0x000fee0000004200 */
[----:B------:R-:W-:Y:S01]  /*4dc0*/  HMMA.16816.F32.BF16 R80, R8, R40, RZ ;  /* 0x000000280850723c */ /* 0x000fe200000418ff */
[----:B-1----:R-:W-:-:S07]  /*4dd0*/  FFMA.FTZ R0, R109, c[0x0][0x2d0], -R6 ;  /* 0x0000b4006d007a23 */ /* 0x002fce0000010806 */
[C---:B------:R-:W-:Y:S01]  /*4de0*/  HMMA.16816.F32.BF16 R104, R8.reuse, R42, RZ ;  /* 0x0000002a0868723c */ /* 0x040fe200000418ff */
[----:B------:R-:W1:Y:S01]  /*4df0*/  LDSM.16.MT88.4 R40, [R198+0x3900] ;  /* 0x00390000c628783b */ /* 0x000e620000004200 */
[----:B------:R3:W-:Y:S06]  /*4e00*/  MUFU.EX2 R227, R0 ;  /* 0x0000000000e37308 */ /* 0x0007ec0000000800 */
[C---:B------:R-:W-:Y:S08]  /*4e10*/  HMMA.16816.F32.BF16 R92, R8.reuse, R32, RZ ;  /* 0x00000020085c723c */ /* 0x040ff000000418ff */
[----:B------:R-:W-:Y:S01]  /*4e20*/  HMMA.16816.F32.BF16 R100, R8, R34, RZ ;  /* 0x000000220864723c */ /* 0x000fe200000418ff */
[----:B------:R-:W-:Y:S01]  /*4e30*/  LDSM.16.MT88.4 R32, [R198+0x1100] ;  /* 0x00110000c620783b */ /* 0x000fe20000004200 */
[----:B---3--:R-:W-:-:S04]  /*4e40*/  FFMA.FTZ R0, R111, c[0x0][0x2d0], -R6 ;  /* 0x0000b4006f007a23 */ /* 0x008fc80000010806 */
[----:B------:R3:W1:Y:S02]  /*4e50*/  MUFU.EX2 R225, R0 ;  /* 0x0000000000e17308 */ /* 0x0006640000000800 */
[C---:B-----5:R-:W-:Y:S08]  /*4e60*/  HMMA.16816.F32.BF16 R116, R8.reuse, R12, RZ ;  /* 0x0000000c0874723c */ /* 0x060ff000000418ff */
[----:B------:R-:W-:Y:S01]  /*4e70*/  HMMA.16816.F32.BF16 R96, R8, R14, RZ ;  /* 0x0000000e0860723c */ /* 0x000fe200000418ff */
[----:B------:R-:W-:Y:S01]  /*4e80*/  LDSM.16.MT88.4 R12, [R200+0x3900] ;  /* 0x00390000c80c783b */ /* 0x000fe20000004200 */
[----:B---3--:R-:W-:-:S05]  /*4e90*/  FFMA.FTZ R0, R121, c[0x0][0x2d0], -R2 ;  /* 0x0000b40079007a23 */ /* 0x008fca0000010802 */
[----:B------:R-:W-:Y:S02]  /*4ea0*/  F2FP.BF16.PACK_AB R8, R238, R240 ;  /* 0x000000f0ee08723e */ /* 0x000fe400000010ff */
[----:B------:R-:W-:Y:S01]  /*4eb0*/  F2FP.BF16.PACK_AB R10, R237, R239 ;  /* 0x000000efed0a723e */ /* 0x000fe200000010ff */
[----:B------:R3:W-:Y:S01]  /*4ec0*/  MUFU.EX2 R224, R0 ;  /* 0x0000000000e07308 */ /* 0x0007e20000000800 */
[----:B----4-:R-:W-:Y:S02]  /*4ed0*/  F2FP.BF16.PACK_AB R9, R233, R235 ;  /* 0x000000ebe909723e */ /* 0x010fe400000010ff */
[----:B------:R-:W-:-:S07]  /*4ee0*/  F2FP.BF16.PACK_AB R11, R230, R234 ;  /* 0x000000eae60b723e */ /* 0x000fce00000010ff */
[----:B------:R-:W-:Y:S01]  /*4ef0*/  HMMA.16816.F32.BF16 R112, R8, R28, R60 ;  /* 0x0000001c0870723c */ /* 0x000fe2000004183c */
[----:B---3--:R-:W-:-:S07]  /*4f00*/  FFMA.FTZ R0, R120, c[0x0][0x2d0], -R2 ;  /* 0x0000b40078007a23 */ /* 0x008fce0000010802 */
[C---:B------:R-:W-:Y:S01]  /*4f10*/  HMMA.16816.F32.BF16 R60, R8.reuse, R16, R52 ;  /* 0x00000010083c723c */ /* 0x040fe20000041834 */
[----:B------:R3:W4:Y:S07]  /*4f20*/  MUFU.EX2 R223, R0 ;  /* 0x0000000000df7308 */ /* 0x00072e0000000800 */
[C---:B------:R-:W-:Y:S01]  /*4f30*/  HMMA.16816.F32.BF16 R52, R8.reuse, R18, R44 ;  /* 0x000000120834723c */ /* 0x040fe2000004182c */
[----:B------:R-:W5:Y:S07]  /*4f40*/  LDSM.16.MT88.4 R16, [R201+0x3900] ;  /* 0x00390000c910783b */ /* 0x000f6e0000004200 */
[----:B------:R-:W-:Y:S01]  /*4f50*/  HMMA.16816.F32.BF16 R136, R8, R36, R72 ;  /* 0x000000240888723c */ /* 0x000fe20000041848 */
[----:B---3--:R-:W-:-:S04]  /*4f60*/  FFMA.FTZ R0, R140, c[0x0][0x2d0], -R2 ;  /* 0x0000b4008c007a23 */ /* 0x008fc80000010802 */
[----:B------:R3:W-:Y:S03]  /*4f70*/  MUFU.EX2 R222, R0 ;  /* 0x0000000000de7308 */ /* 0x0007e60000000800 */
[C---:B------:R-:W-:Y:S01]  /*4f80*/  HMMA.16816.F32.BF16 R132, R8.reuse, R38, R64 ;  /* 0x000000260884723c */ /* 0x040fe20000041840 */
[----:B------:R-:W2:Y:S07]  /*4f90*/  LDSM.16.MT88.4 R36, [R197+0x1100] ;  /* 0x00110000c524783b */ /* 0x000eae0000004200 */
[----:B------:R-:W-:Y:S01]  /*4fa0*/  HMMA.16816.F32.BF16 R72, R8, R30, R56 ;  /* 0x0000001e0848723c */ /* 0x000fe20000041838 */
[----:B------:R-:W-:Y:S01]  /*4fb0*/  LDSM.16.MT88.4 R28, [R200+0x1100] ;  /* 0x00110000c81c783b */ /* 0x000fe20000004200 */
[----:B---3--:R-:W-:-:S06]  /*4fc0*/  FFMA.FTZ R0, R141, c[0x0][0x2d0], -R2 ;  /* 0x0000b4008d007a23 */ /* 0x008fcc0000010802 */
[C---:B-1----:R-:W-:Y:S01]  /*4fd0*/  HMMA.16816.F32.BF16 R144, R8.reuse, R40, R80 ;  /* 0x000000280890723c */ /* 0x042fe20000041850 */
[----:B------:R1:W3:Y:S07]  /*4fe0*/  MUFU.EX2 R221, R0 ;  /* 0x0000000000dd7308 */ /* 0x0002ee0000000800 */
[C---:B------:R-:W-:Y:S08]  /*4ff0*/  HMMA.16816.F32.BF16 R140, R8.reuse, R42, R104 ;  /* 0x0000002a088c723c */ /* 0x040ff00000041868 */
[----:B------:R-:W-:Y:S01]  /*5000*/  HMMA.16816.F32.BF16 R48, R8, R20, R48 ;  /* 0x000000140830723c */ /* 0x000fe20000041830 */
[----:B-1----:R-:W-:-:S04]  /*5010*/  FFMA.FTZ R0, R157, c[0x0][0x2d0], -R6 ;  /* 0x0000b4009d007a23 */ /* 0x002fc80000010806 */
[----:B------:R1:W-:Y:S03]  /*5020*/  MUFU.EX2 R220, R0 ;  /* 0x0000000000dc7308 */ /* 0x0003e60000000800 */
[C---:B------:R-:W-:Y:S01]  /*5030*/  HMMA.16816.F32.BF16 R44, R8.reuse, R22, R76 ;  /* 0x00000016082c723c */ /* 0x040fe2000004184c */
[----:B------:R-:W2:Y:S07]  /*5040*/  LDSM.16.MT88.4 R20, [R197+0x4100] ;  /* 0x00410000c514783b */ /* 0x000eae0000004200 */
[----:B------:R-:W-:Y:S01]  /*5050*/  HMMA.16816.F32.BF16 R108, R8, R24, R84 ;  /* 0x00000018086c723c */ /* 0x000fe20000041854 */
[----:B-1----:R-:W-:-:S07]  /*5060*/  FFMA.FTZ R0, R159, c[0x0][0x2d0], -R6 ;  /* 0x0000b4009f007a23 */ /* 0x002fce0000010806 */
[C---:B------:R-:W-:Y:S01]  /*5070*/  HMMA.16816.F32.BF16 R120, R8.reuse, R26, R88 ;  /* 0x0000001a0878723c */ /* 0x040fe20000041858 */
[----:B------:R-:W1:Y:S01]  /*5080*/  LDSM.16.MT88.4 R24, [R201+0x1100] ;  /* 0x00110000c918783b */ /* 0x000e620000004200 */
[----:B------:R3:W1:Y:S06]  /*5090*/  MUFU.EX2 R159, R0 ;  /* 0x00000000009f7308 */ /* 0x00066c0000000800 */
[C---:B-----5:R-:W-:Y:S08]  /*50a0*/  HMMA.16816.F32.BF16 R92, R8.reuse, R16, R92 ;  /* 0x00000010085c723c */ /* 0x060ff0000004185c */
[----:B------:R-:W-:Y:S01]  /*50b0*/  HMMA.16816.F32.BF16 R64, R8, R18, R100 ;  /* 0x000000120840723c */ /* 0x000fe20000041864 */
[----:B------:R-:W-:Y:S01]  /*50c0*/  LDSM.16.MT88.4 R16, [R201+0x4100] ;  /* 0x00410000c910783b */ /* 0x000fe20000004200 */
[----:B---3--:R-:W-:-:S04]  /*50d0*/  FFMA.FTZ R0, R158, c[0x0][0x2d0], -R6 ;  /* 0x0000b4009e007a23 */ /* 0x008fc80000010806 */
[----:B------:R3:W-:Y:S02]  /*50e0*/  MUFU.EX2 R158, R0 ;  /* 0x00000000009e7308 */ /* 0x0007e40000000800 */
[C---:B------:R-:W-:Y:S08]  /*50f0*/  HMMA.16816.F32.BF16 R56, R8.reuse, R12, R116 ;  /* 0x0000000c0838723c */ /* 0x040ff00000041874 */
[----:B------:R-:W-:Y:S01]  /*5100*/  HMMA.16816.F32.BF16 R40, R8, R14, R96 ;  /* 0x0000000e0828723c */ /* 0x000fe20000041860 */
[----:B------:R-:W-:Y:S01]  /*5110*/  LDSM.16.MT88.4 R12, [R200+0x4100] ;  /* 0x00410000c80c783b */ /* 0x000fe20000004200 */
[----:B---3--:R-:W-:-:S05]  /*5120*/  FFMA.FTZ R0, R160, c[0x0][0x2d0], -R6 ;  /* 0x0000b400a0007a23 */ /* 0x008fca0000010806 */
[----:B--2---:R-:W-:Y:S02]  /*5130*/  F2FP.BF16.PACK_AB R8, R228, R229 ;  /* 0x000000e5e408723e */ /* 0x004fe400000010ff */
[----:B------:R-:W-:Y:S01]  /*5140*/  F2FP.BF16.PACK_AB R10, R225, R227 ;  /* 0x000000e3e10a723e */ /* 0x000fe200000010ff */
[----:B------:R2:W3:Y:S01]  /*5150*/  MUFU.EX2 R157, R0 ;  /* 0x00000000009d7308 */ /* 0x0004e20000000800 */
[----:B----4-:R-:W-:Y:S02]  /*5160*/  F2FP.BF16.PACK_AB R9, R223, R224 ;  /* 0x000000e0df09723e */ /* 0x010fe400000010ff */
[----:B------:R-:W-:-:S07]  /*5170*/  F2FP.BF16.PACK_AB R11, R221, R222 ;  /* 0x000000dedd0b723e */ /* 0x000fce00000010ff */
[----:B------:R-:W-:Y:S01]  /*5180*/  HMMA.16816.F32.BF16 R80, R8, R36, R136 ;  /* 0x000000240850723c */ /* 0x000fe20000041888 */
[----:B--2---:R-:W-:-:S07]  /*5190*/  FFMA.FTZ R0, R149, c[0x0][0x2d0], -R2 ;  /* 0x0000b40095007a23 */ /* 0x004fce0000010802 */
[C---:B------:R-:W-:Y:S01]  /*51a0*/  HMMA.16816.F32.BF16 R100, R8.reuse, R38, R132 ;  /* 0x000000260864723c */ /* 0x040fe20000041884 */
[----:B------:R-:W2:Y:S01]  /*51b0*/  LDSM.16.MT88.4 R36, [R198+0x4100] ;  /* 0x00410000c624783b */ /* 0x000ea20000004200 */
[----:B------:R4:W-:Y:S06]  /*51c0*/  MUFU.EX2 R149, R0 ;  /* 0x0000000000957308 */ /* 0x0009ec0000000800 */
[C---:B------:R-:W-:Y:S08]  /*51d0*/  HMMA.16816.F32.BF16 R96, R8.reuse, R34, R72 ;  /* 0x000000220860723c */ /* 0x040ff00000041848 */
[----:B------:R-:W-:Y:S01]  /*51e0*/  HMMA.16816.F32.BF16 R108, R8, R20, R108 ;  /* 0x00000014086c723c */ /* 0x000fe2000004186c */
[----:B----4-:R-:W-:-:S04]  /*51f0*/  FFMA.FTZ R0, R148, c[0x0][0x2d0], -R2 ;  /* 0x0000b40094007a23 */ /* 0x010fc80000010802 */
[----:B------:R4:W5:Y:S03]  /*5200*/  MUFU.EX2 R148, R0 ;  /* 0x0000000000947308 */ /* 0x0009660000000800 */
[C---:B------:R-:W-:Y:S01]  /*5210*/  HMMA.16816.F32.BF16 R116, R8.reuse, R22, R120 ;  /* 0x000000160874723c */ /* 0x040fe20000041878 */
[----:B------:R-:W3:Y:S07]  /*5220*/  LDSM.16.MT88.4 R20, [R201+0x1900] ;  /* 0x00190000c914783b */ /* 0x000eee0000004200 */
[----:B-1----:R-:W-:Y:S01]  /*5230*/  HMMA.16816.F32.BF16 R88, R8, R24, R60 ;  /* 0x000000180858723c */ /* 0x002fe2000004183c */
[----:B----4-:R-:W-:-:S07]  /*5240*/  FFMA.FTZ R0, R150, c[0x0][0x2d0], -R2 ;  /* 0x0000b40096007a23 */ /* 0x010fce0000010802 */
[C---:B------:R-:W-:Y:S01]  /*5250*/  HMMA.16816.F32.BF16 R72, R8.reuse, R26, R52 ;  /* 0x0000001a0848723c */ /* 0x040fe20000041834 */
[----:B------:R-:W1:Y:S07]  /*5260*/  LDSM.16.MT88.4 R24, [R200+0x1900] ;  /* 0x00190000c818783b */ /* 0x000e6e0000004200 */
[C---:B--2---:R-:W-:Y:S01]  /*5270*/  HMMA.16816.F32.BF16 R132, R8.reuse, R36, R144 ;  /* 0x000000240884723c */ /* 0x044fe20000041890 */
[----:B------:R2:W-:Y:S07]  /*5280*/  MUFU.EX2 R147, R0 ;  /* 0x0000000000937308 */ /* 0x0005ee0000000800 */
[C---:B------:R-:W-:Y:S01]  /*5290*/  HMMA.16816.F32.BF16 R136, R8.reuse, R38, R140 ;  /* 0x000000260888723c */ /* 0x040fe2000004188c */
[----:B------:R-:W4:Y:S07]  /*52a0*/  LDSM.16.MT88.4 R36, [R198+0x4900] ;  /* 0x00490000c624783b */ /* 0x000f2e0000004200 */
[----:B------:R-:W-:Y:S01]  /*52b0*/  HMMA.16816.F32.BF16 R120, R8, R16, R92 ;  /* 0x000000100878723c */ /* 0x000fe2000004185c */
[----:B--2---:R-:W-:-:S04]  /*52c0*/  FFMA.FTZ R0, R151, c[0x0][0x2d0], -R2 ;  /* 0x0000b40097007a23 */ /* 0x004fc80000010802 */
[----:B------:R2:W1:Y:S03]  /*52d0*/  MUFU.EX2 R146, R0 ;  /* 0x0000000000927308 */ /* 0x0004660000000800 */
[C---:B------:R-:W-:Y:S08]  /*52e0*/  HMMA.16816.F32.BF16 R92, R8.reuse, R12, R56 ;  /* 0x0000000c085c723c */ /* 0x040ff00000041838 */
[----:B------:R-:W-:Y:S01]  /*52f0*/  HMMA.16816.F32.BF16 R56, R8, R14, R40 ;  /* 0x0000000e0838723c */ /* 0x000fe20000041828 */
[----:B------:R-:W1:Y:S01]  /*5300*/  LDSM.16.MT88.4 R12, [R197+0x4900] ;  /* 0x00490000c50c783b */ /* 0x000e620000004200 */
[----:B--2---:R-:W-:-:S06]  /*5310*/  FFMA.FTZ R0, R166, c[0x0][0x2d0], -R6 ;  /* 0x0000b400a6007a23 */ /* 0x004fcc0000010806 */
[C---:B------:R-:W-:Y:S01]  /*5320*/  HMMA.16816.F32.BF16 R84, R8.reuse, R28, R48 ;  /* 0x0000001c0854723c */ /* 0x040fe20000041830 */
[----:B------:R2:W-:Y:S07]  /*5330*/  MUFU.EX2 R145, R0 ;  /* 0x0000000000917308 */ /* 0x0005ee0000000800 */
[C---:B------:R-:W-:Y:S01]  /*5340*/  HMMA.16816.F32.BF16 R76, R8.reuse, R30, R44 ;  /* 0x0000001e084c723c */ /* 0x040fe2000004182c */
[----:B------:R-:W4:Y:S07]  /*5350*/  LDSM.16.MT88.4 R28, [R198+0x1900] ;  /* 0x00190000c61c783b */ /* 0x000f2e0000004200 */
[C---:B------:R-:W-:Y:S01]  /*5360*/  HMMA.16816.F32.BF16 R104, R8.reuse, R32, R112 ;  /* 0x000000200868723c */ /* 0x040fe20000041870 */
[----:B--2---:R-:W-:Y:S01]  /*5370*/  FFMA.FTZ R0, R168, c[0x0][0x2d0], -R6 ;  /* 0x0000b400a8007a23 */ /* 0x004fe20000010806 */
[----:B------:R-:W2:Y:S03]  /*5380*/  LDSM.16.MT88.4 R32, [R197+0x1900] ;  /* 0x00190000c520783b */ /* 0x000ea60000004200 */
[----:B------:R1:W1:Y:S03]  /*5390*/  MUFU.EX2 R144, R0 ;  /* 0x0000000000907308 */ /* 0x0002660000000800 */
[----:B------:R-:W-:Y:S01]  /*53a0*/  HMMA.16816.F32.BF16 R112, R8, R18, R64 ;  /* 0x000000120870723c */ /* 0x000fe20000041840 */
[----:B------:R-:W-:Y:S06]  /*53b0*/  LDSM.16.MT88.4 R16, [R198+0x2100] ;  /* 0x00210000c610783b */ /* 0x000fec0000004200 */
[----:B------:R-:W-:-:S02]  /*53c0*/  F2FP.BF16.PACK_AB R8, R159, R220 ;  /* 0x000000dc9f08723e */ /* 0x000fc400000010ff */
[----:B---3--:R-:W-:Y:S02]  /*53d0*/  F2FP.BF16.PACK_AB R10, R157, R158 ;  /* 0x0000009e9d0a723e */ /* 0x008fe400000010ff */
[----:B-----5:R-:W-:Y:S01]  /*53e0*/  F2FP.BF16.PACK_AB R9, R148, R149 ;  /* 0x000000959409723e */ /* 0x020fe200000010ff */
[----:B-1----:R-:W-:Y:S01]  /*53f0*/  FFMA.FTZ R0, R167, c[0x0][0x2d0], -R6 ;  /* 0x0000b400a7007a23 */ /* 0x002fe20000010806 */
[----:B------:R-:W-:-:S03]  /*5400*/  F2FP.BF16.PACK_AB R11, R146, R147 ;  /* 0x00000093920b723e */ /* 0x000fc600000010ff */
[----:B------:R1:W-:Y:S04]  /*5410*/  MUFU.EX2 R143, R0 ;  /* 0x00000000008f7308 */ /* 0x0003e80000000800 */
[C---:B------:R-:W-:Y:S08]  /*5420*/  HMMA.16816.F32.BF16 R40, R8.reuse, R22, R72 ;  /* 0x000000160828723c */ /* 0x040ff00000041848 */
[----:B------:R-:W-:Y:S01]  /*5430*/  HMMA.16816.F32.BF16 R48, R8, R20, R88 ;  /* 0x000000140830723c */ /* 0x000fe20000041858 */
[----:B------:R-:W-:Y:S01]  /*5440*/  LDSM.16.MT88.4 R20, [R200+0x4900] ;  /* 0x00490000c814783b */ /* 0x000fe20000004200 */
[----:B-1----:R-:W-:-:S03]  /*5450*/  FFMA.FTZ R0, R169, c[0x0][0x2d0], -R6 ;  /* 0x0000b400a9007a23 */ /* 0x002fc60000010806 */
[----:B------:R-:W-:Y:S01]  /*5460*/  LDSM.16.MT88.4 R88, [R198+0x2900] ;  /* 0x00290000c658783b */ /* 0x000fe20000004200 */
[----:B------:R1:W3:Y:S02]  /*5470*/  MUFU.EX2 R142, R0 ;  /* 0x00000000008e7308 */ /* 0x0002e40000000800 */
[C---:B------:R-:W-:Y:S08]  /*5480*/  HMMA.16816.F32.BF16 R44, R8.reuse, R24, R84 ;  /* 0x00000018082c723c */ /* 0x040ff00000041854 */
[----:B------:R-:W-:Y:S01]  /*5490*/  HMMA.16816.F32.BF16 R72, R8, R26, R76 ;  /* 0x0000001a0848723c */ /* 0x000fe2000004184c */
[----:B------:R-:W5:Y:S01]  /*54a0*/  LDSM.16.MT88.4 R24, [R201+0x4900] ;  /* 0x00490000c918783b */ /* 0x000f620000004200 */
[----:B-1----:R-:W-:-:S06]  /*54b0*/  FFMA.FTZ R0, R162, c[0x0][0x2d0], -R2 ;  /* 0x0000b400a2007a23 */ /* 0x002fcc0000010802 */
[C---:B----4-:R-:W-:Y:S01]  /*54c0*/  HMMA.16816.F32.BF16 R84, R8.reuse, R38, R136 ;  /* 0x000000260854723c */ /* 0x050fe20000041888 */
[----:B------:R1:W-:Y:S07]  /*54d0*/  MUFU.EX2 R141, R0 ;  /* 0x00000000008d7308 */ /* 0x0003ee0000000800 */
[C---:B------:R-:W-:Y:S08]  /*54e0*/  HMMA.16816.F32.BF16 R108, R8.reuse, R12, R108 ;  /* 0x0000000c086c723c */ /* 0x040ff0000004186c */
[----:B------:R-:W-:Y:S01]  /*54f0*/  HMMA.16816.F32.BF16 R76, R8, R14, R116 ;  /* 0x0000000e084c723c */ /* 0x000fe20000041874 */
[----:B------:R-:W4:Y:S01]  /*5500*/  LDSM.16.MT88.4 R12, [R201+0x2100] ;  /* 0x00210000c90c783b */ /* 0x000f220000004200 */
[----:B-1----:R-:W-:-:S04]  /*5510*/  FFMA.FTZ R0, R161, c[0x0][0x2d0], -R2 ;  /* 0x0000b400a1007a23 */ /* 0x002fc80000010802 */
[----:B------:R1:W1:Y:S02]  /*5520*/  MUFU.EX2 R140, R0 ;  /* 0x00000000008c7308 */ /* 0x0002640000000800 */
[C---:B------:R-:W-:Y:S01]  /*5530*/  HMMA.16816.F32.BF16 R60, R8.reuse, R28, R104 ;  /* 0x0000001c083c723c */ /* 0x040fe20000041868 */
[----:B------:R-:W-:Y:S07]  /*5540*/  LDSM.16.MT88.4 R104, [R200+0x2900] ;  /* 0x00290000c868783b */ /* 0x000fee0000004200 */
[----:B------:R-:W-:Y:S01]  /*5550*/  HMMA.16816.F32.BF16 R52, R8, R30, R96 ;  /* 0x0000001e0834723c */ /* 0x000fe20000041860 */
[----:B------:R-:W-:Y:S04]  /*5560*/  LDSM.16.MT88.4 R28, [R197+0x2100] ;  /* 0x00210000c51c783b */ /* 0x000fe80000004200 */
[----:B------:R-:W-:Y:S01]  /*5570*/  LDSM.16.MT88.4 R96, [R201+0x2900] ;  /* 0x00290000c960783b */ /* 0x000fe20000004200 */
[----:B-1----:R-:W-:-:S02]  /*5580*/  FFMA.FTZ R0, R163, c[0x0][0x2d0], -R2 ;  /* 0x0000b400a3007a23 */ /* 0x002fc40000010802 */
[C---:B--2---:R-:W-:Y:S02]  /*5590*/  HMMA.16816.F32.BF16 R80, R8.reuse, R32, R80 ;  /* 0x000000200850723c */ /* 0x044fe40000041850 */
[----:B------:R1:W-:Y:S06]  /*55a0*/  MUFU.EX2 R4, R0 ;  /* 0x0000000000047308 */ /* 0x0003ec0000000800 */
[C---:B------:R-:W-:Y:S01]  /*55b0*/  HMMA.16816.F32.BF16 R64, R8.reuse, R34, R100 ;  /* 0x000000220840723c */ /* 0x040fe20000041864 */
[----:B------:R-:W2:Y:S07]  /*55c0*/  LDSM.16.MT88.4 R32, [R200+0x2100] ;  /* 0x00210000c820783b */ /* 0x000eae0000004200 */
[----:B------:R-:W-:Y:S01]  /*55d0*/  HMMA.16816.F32.BF16 R116, R8, R36, R132 ;  /* 0x000000240874723c */ /* 0x000fe20000041884 */
[----:B-1----:R-:W-:-:S04]  /*55e0*/  FFMA.FTZ R0, R164, c[0x0][0x2d0], -R2 ;  /* 0x0000b400a4007a23 */ /* 0x002fc80000010802 */
[----:B------:R1:W1:Y:S03]  /*55f0*/  MUFU.EX2 R138, R0 ;  /* 0x00000000008a7308 */ /* 0x0002660000000800 */
[C---:B-----5:R-:W-:Y:S08]  /*5600*/  HMMA.16816.F32.BF16 R120, R8.reuse, R24, R120 ;  /* 0x000000180878723c */ /* 0x060ff00000041878 */
[----:B------:R-:W-:Y:S01]  /*5610*/  HMMA.16816.F32.BF16 R112, R8, R26, R112 ;  /* 0x0000001a0870723c */ /* 0x000fe20000041870 */
[----:B------:R-:W-:Y:S01]  /*5620*/  LDSM.16.MT88.4 R24, [R197+0x5100] ;  /* 0x00510000c518783b */ /* 0x000fe20000004200 */
[----:B-1----:R-:W-:-:S06]  /*5630*/  FFMA.FTZ R0, R189, c[0x0][0x2d0], -R6 ;  /* 0x0000b400bd007a23 */ /* 0x002fcc0000010806 */
[C---:B------:R-:W-:Y:S01]  /*5640*/  HMMA.16816.F32.BF16 R92, R8.reuse, R20, R92 ;  /* 0x00000014085c723c */ /* 0x040fe2000004185c */
[----:B------:R1:W-:Y:S07]  /*5650*/  MUFU.EX2 R137, R0 ;  /* 0x0000000000897308 */ /* 0x0003ee0000000800 */
[----:B------:R-:W-:Y:S01]  /*5660*/  HMMA.16816.F32.BF16 R56, R8, R22, R56 ;  /* 0x000000160838723c */ /* 0x000fe20000041838 */
[----:B------:R-:W-:Y:S06]  /*5670*/  LDSM.16.MT88.4 R20, [R198+0x5100] ;  /* 0x00510000c614783b */ /* 0x000fec0000004200 */
[----:B------:R-:W-:-:S02]  /*5680*/  F2FP.BF16.PACK_AB R8, R144, R145 ;  /* 0x000000919008723e */ /* 0x000fc400000010ff */
[----:B---3--:R-:W-:Y:S01]  /*5690*/  F2FP.BF16.PACK_AB R10, R142, R143 ;  /* 0x0000008f8e0a723e */ /* 0x008fe200000010ff */
[--C-:B-1----:R-:W-:Y:S01]  /*56a0*/  FFMA.FTZ R0, R191, c[0x0][0x2d0], -R6.reuse ;  /* 0x0000b400bf007a23 */ /* 0x102fe20000010806 */
[----:B------:R-:W-:Y:S02]  /*56b0*/  F2FP.BF16.PACK_AB R9, R140, R141 ;  /* 0x0000008d8c09723e */ /* 0x000fe400000010ff */
[----:B------:R-:W-:Y:S01]  /*56c0*/  F2FP.BF16.PACK_AB R11, R138, R4 ;  /* 0x000000048a0b723e */ /* 0x000fe200000010ff */
[----:B------:R1:W-:Y:S06]  /*56d0*/  MUFU.EX2 R136, R0 ;  /* 0x0000000000887308 */ /* 0x0003ec0000000800 */
[C---:B------:R-:W-:Y:S08]  /*56e0*/  HMMA.16816.F32.BF16 R60, R8.reuse, R16, R60 ;  /* 0x00000010083c723c */ /* 0x040ff0000004183c */
[----:B------:R-:W-:Y:S01]  /*56f0*/  HMMA.16816.F32.BF16 R52, R8, R18, R52 ;  /* 0x000000120834723c */ /* 0x000fe20000041834 */
[----:B------:R-:W3:Y:S01]  /*5700*/  LDSM.16.MT88.4 R16, [R201+0x5100] ;  /* 0x00510000c910783b */ /* 0x000ee20000004200 */
[----:B-1----:R-:W-:-:S04]  /*5710*/  FFMA.FTZ R0, R190, c[0x0][0x2d0], -R6 ;  /* 0x0000b400be007a23 */ /* 0x002fc80000010806 */
[----:B------:R1:W-:Y:S02]  /*5720*/  MUFU.EX2 R71, R0 ;  /* 0x0000000000477308 */ /* 0x0003e40000000800 */
[C---:B----4-:R-:W-:Y:S08]  /*5730*/  HMMA.16816.F32.BF16 R48, R8.reuse, R12, R48 ;  /* 0x0000000c0830723c */ /* 0x050ff00000041830 */
[----:B------:R-:W-:Y:S01]  /*5740*/  HMMA.16816.F32.BF16 R40, R8, R14, R40 ;  /* 0x0000000e0828723c */ /* 0x000fe20000041828 */
[----:B------:R-:W4:Y:S01]  /*5750*/  LDSM.16.MT88.4 R12, [R200+0x5100] ;  /* 0x00510000c80c783b */ /* 0x000f220000004200 */
[----:B-1----:R-:W-:Y:S01]  /*5760*/  FFMA.FTZ R0, R215, c[0x0][0x2d0], -R6 ;  /* 0x0000b400d7007a23 */ /* 0x002fe20000010806 */
[----:B------:R-:W-:-:S05]  /*5770*/  IADD3 R215, R218, -0x2, RZ ;  /* 0xfffffffedad77810 */ /* 0x000fca0007ffe0ff */
[C---:B--2---:R-:W-:Y:S01]  /*5780*/  HMMA.16816.F32.BF16 R44, R8.reuse, R32, R44 ;  /* 0x00000020082c723c */ /* 0x044fe2000004182c */
[----:B------:R1:W-:Y:S07]  /*5790*/  MUFU.EX2 R249, R0 ;  /* 0x0000000000f97308 */ /* 0x0003ee0000000800 */
[C---:B------:R-:W-:Y:S08]  /*57a0*/  HMMA.16816.F32.BF16 R72, R8.reuse, R34, R72 ;  /* 0x000000220848723c */ /* 0x040ff00000041848 */
[----:B------:R-:W-:Y:S01]  /*57b0*/  HMMA.16816.F32.BF16 R36, R8, R28, R80 ;  /* 0x0000001c0824723c */ /* 0x000fe20000041850 */
[----:B------:R-:W2:Y:S01]  /*57c0*/  LDSM.16.MT88.4 R80, [R197+0x2900] ;  /* 0x00290000c550783b */ /* 0x000ea20000004200 */
[----:B-1----:R-:W-:-:S04]  /*57d0*/  FFMA.FTZ R0, R170, c[0x0][0x2d0], -R2 ;  /* 0x0000b400aa007a23 */ /* 0x002fc80000010802 */
[----:B------:R1:W-:Y:S02]  /*57e0*/  MUFU.EX2 R5, R0 ;  /* 0x0000000000057308 */ /* 0x0003e40000000800 */
[C---:B---3--:R-:W-:Y:S01]  /*57f0*/  HMMA.16816.F32.BF16 R32, R8.reuse, R16, R120 ;  /* 0x000000100820723c */ /* 0x048fe20000041878 */
[----:B------:R-:W-:Y:S07]  /*5800*/  LDSM.16.MT88.4 R120, [R198+0x5900] ;  /* 0x00590000c678783b */ /* 0x000fee0000004200 */
[----:B------:R-:W-:Y:S01]  /*5810*/  HMMA.16816.F32.BF16 R108, R8, R24, R108 ;  /* 0x00000018086c723c */ /* 0x000fe2000004186c */
[----:B-1----:R-:W-:-:S07]  /*5820*/  FFMA.FTZ R0, R171, c[0x0][0x2d0], -R2 ;  /* 0x0000b400ab007a23 */ /* 0x002fce0000010802 */
[C---:B----4-:R-:W-:Y:S01]  /*5830*/  HMMA.16816.F32.BF16 R132, R8.reuse, R12, R92 ;  /* 0x0000000c0884723c */ /* 0x050fe2000004185c */
[----:B------:R1:W3:Y:S07]  /*5840*/  MUFU.EX2 R70, R0 ;  /* 0x0000000000467308 */ /* 0x0002ee0000000800 */
[C---:B------:R-:W-:Y:S08]  /*5850*/  HMMA.16816.F32.BF16 R116, R8.reuse, R20, R116 ;  /* 0x000000140874723c */ /* 0x040ff00000041874 */
[----:B------:R-:W-:Y:S01]  /*5860*/  HMMA.16816.F32.BF16 R16, R8, R18, R112 ;  /* 0x000000120810723c */ /* 0x000fe20000041870 */
[----:B------:R-:W4:Y:S01]  /*5870*/  LDSM.16.MT88.4 R112, [R197+0x5900] ;  /* 0x00590000c570783b */ /* 0x000f220000004200 */
[----:B-1----:R-:W-:-:S02]  /*5880*/  FFMA.FTZ R0, R188, c[0x0][0x2d0], -R2 ;  /* 0x0000b400bc007a23 */ /* 0x002fc40000010802 */
[----:B------:R-:W-:Y:S02]  /*5890*/  FFMA.FTZ R2, R165, c[0x0][0x2d0], -R2 ;  /* 0x0000b400a5027a23 */ /* 0x000fe40000010802 */
[----:B------:R1:W-:Y:S02]  /*58a0*/  MUFU.EX2 R69, R0 ;  /* 0x0000000000457308 */ /* 0x0003e40000000800 */
[C---:B------:R-:W-:Y:S01]  /*58b0*/  HMMA.16816.F32.BF16 R12, R8.reuse, R14, R56 ;  /* 0x0000000e080c723c */ /* 0x040fe20000041838 */
[----:B------:R-:W5:Y:S05]  /*58c0*/  LDSM.16.MT88.4 R56, [R201+0x5900] ;  /* 0x00590000c938783b */ /* 0x000f6a0000004200 */
[----:B------:R2:W2:Y:S02]  /*58d0*/  MUFU.EX2 R6, R2 ;  /* 0x0000000200067308 */ /* 0x0004a40000000800 */
[----:B------:R-:W-:Y:S01]  /*58e0*/  HMMA.16816.F32.BF16 R28, R8, R30, R64 ;  /* 0x0000001e081c723c */ /* 0x000fe20000041840 */
[----:B-1----:R-:W-:-:S06]  /*58f0*/  FADD.FTZ R0, R7, R236 ;  /* 0x000000ec07007221 */ /* 0x002fcc0000010000 */
[----:B---3--:R-:W-:Y:S01]  /*5900*/  F2FP.BF16.PACK_AB R65, R70, R5 ;  /* 0x000000054641723e */ /* 0x008fe200000010ff */
[C---:B------:R-:W-:Y:S01]  /*5910*/  HMMA.16816.F32.BF16 R24, R8.reuse, R26, R76 ;  /* 0x0000001a0818723c */ /* 0x040fe2000004184c */
[----:B------:R-:W-:Y:S01]  /*5920*/  F2FP.BF16.PACK_AB R64, R136, R137 ;  /* 0x000000898840723e */ /* 0x000fe200000010ff */
[----:B------:R-:W-:Y:S01]  /*5930*/  FADD.FTZ R0, R242, R0 ;  /* 0x00000000f2007221 */ /* 0x000fe20000010000 */
[----:B------:R-:W-:Y:S01]  /*5940*/  F2FP.BF16.PACK_AB R66, R249, R71 ;  /* 0x00000047f942723e */ /* 0x000fe200000010ff */
[----:B--2---:R-:W-:Y:S01]  /*5950*/  FADD.FTZ R2, R246, R243 ;  /* 0x000000f3f6027221 */ /* 0x004fe20000010000 */
[----:B------:R-:W-:Y:S01]  /*5960*/  F2FP.BF16.PACK_AB R67, R6, R69 ;  /* 0x000000450643723e */ /* 0x000fe200000010ff */
[----:B------:R-:W-:Y:S02]  /*5970*/  FADD.FTZ R0, R241, R0 ;  /* 0x00000000f1007221 */ /* 0x000fe40000010000 */
        /* <DEDUP_REMOVED lines=31> */
[----:B----4-:R-:W-:Y:S01]  /*5b70*/  HMMA.16816.F32.BF16 R108, R64, R112, R108 ;  /* 0x00000070406c723c */ /* 0x010fe2000004186c */
[----:B------:R-:W-:Y:S02]  /*5b80*/  FADD.FTZ R2, R158, R2 ;  /* 0x000000029e027221 */ /* 0x000fe40000010000 */
[----:B------:R-:W-:Y:S02]  /*5b90*/  FADD.FTZ R0, R141, R0 ;  /* 0x000000008d007221 */ /* 0x000fe40000010000 */
[----:B------:R-:W-:-:S02]  /*5ba0*/  FADD.FTZ R2, R157, R2 ;  /* 0x000000029d027221 */ /* 0x000fc40000010000 */
[----:B------:R-:W-:Y:S01]  /*5bb0*/  FADD.FTZ R0, R140, R0 ;  /* 0x000000008c007221 */ /* 0x000fe20000010000 */
[----:B------:R-:W-:Y:S01]  /*5bc0*/  HMMA.16816.F32.BF16 R116, R64, R120, R116 ;  /* 0x000000784074723c */ /* 0x000fe20000041874 */
[----:B------:R-:W-:Y:S02]  /*5bd0*/  FADD.FTZ R2, R145, R2 ;  /* 0x0000000291027221 */ /* 0x000fe40000010000 */
[----:B------:R-:W-:Y:S02]  /*5be0*/  FADD.FTZ R0, R4, R0 ;  /* 0x0000000004007221 */ /* 0x000fe40000010000 */
[----:B------:R-:W-:-:S03]  /*5bf0*/  FADD.FTZ R2, R144, R2 ;  /* 0x0000000290027221 */ /* 0x000fc60000010000 */
[----:B-----5:R-:W-:Y:S01]  /*5c00*/  HMMA.16816.F32.BF16 R52, R64, R56, R32 ;  /* 0x000000384034723c */ /* 0x020fe20000041820 */
[----:B------:R-:W-:-:S04]  /*5c10*/  FADD.FTZ R2, R143, R2 ;  /* 0x000000028f027221 */ /* 0x000fc80000010000 */
[----:B------:R-:W-:Y:S02]  /*5c20*/  FADD.FTZ R4, R142, R2 ;  /* 0x000000028e047221 */ /* 0x000fe40000010000 */
[----:B------:R-:W-:Y:S01]  /*5c30*/  FADD.FTZ R2, R138, R0 ;  /* 0x000000008a027221 */ /* 0x000fe20000010000 */
[----:B------:R-:W-:Y:S01]  /*5c40*/  HMMA.16816.F32.BF16 R80, R64, R82, R28 ;  /* 0x000000524050723c */ /* 0x000fe2000004181c */
[----:B------:R-:W-:Y:S02]  /*5c50*/  FADD.FTZ R0, R137, R4 ;  /* 0x0000000489007221 */ /* 0x000fe40000010000 */
[----:B------:R-:W-:Y:S02]  /*5c60*/  FADD.FTZ R4, R5, R2 ;  /* 0x0000000205047221 */ /* 0x000fe40000010000 */
[----:B------:R-:W-:-:S03]  /*5c70*/  @P4 IMAD.HI.U32 R5, R156, c[0x0][0x2c8], RZ ;  /* 0x0000b2009c054a27 */ /* 0x000fc600078e00ff */
[C---:B------:R-:W-:Y:S01]  /*5c80*/  HMMA.16816.F32.BF16 R96, R64.reuse, R98, R40 ;  /* 0x000000624060723c */ /* 0x040fe20000041828 */
[----:B------:R-:W-:Y:S01]  /*5c90*/  FADD.FTZ R2, R136, R0 ;  /* 0x0000000088027221 */ /* 0x000fe20000010000 */
[----:B------:R-:W-:Y:S01]  /*5ca0*/  @P4 SHF.R.U32.HI R156, RZ, c[0x0][0x2cc], R5 ;  /* 0x0000b300ff9c4a19 */ /* 0x000fe20000011605 */
[----:B------:R-:W-:Y:S02]  /*5cb0*/  FADD.FTZ R0, R70, R4 ;  /* 0x0000000446007221 */ /* 0x000fe40000010000 */
[----:B------:R-:W-:Y:S02]  /*5cc0*/  FADD.FTZ R2, R71, R2 ;  /* 0x0000000247027221 */ /* 0x000fe40000010000 */
[----:B------:R-:W-:Y:S01]  /*5cd0*/  IMAD.IADD R4, R247, 0x1, R156 ;  /* 0x00000001f7047824 */ /* 0x000fe200078e029c */
[----:B------:R-:W-:Y:S01]  /*5ce0*/  HMMA.16816.F32.BF16 R104, R64, R106, R72 ;  /* 0x0000006a4068723c */ /* 0x000fe20000041848 */
[----:B------:R-:W-:Y:S02]  /*5cf0*/  FADD.FTZ R0, R69, R0 ;  /* 0x0000000045007221 */ /* 0x000fe40000010000 */
[----:B------:R-:W-:Y:S01]  /*5d00*/  FADD.FTZ R249, R249, R2 ;  /* 0x00000002f9f97221 */ /* 0x000fe20000010000 */
[----:B------:R-:W-:Y:S01]  /*5d10*/  IADD3 R2, R4, c[0x0][0x328], RZ ;  /* 0x0000ca0004027a10 */ /* 0x000fe20007ffe0ff */
[----:B------:R-:W-:-:S03]  /*5d20*/  FADD.FTZ R250, R6, R0 ;  /* 0x0000000006fa7221 */ /* 0x000fc60000010000 */
[C---:B------:R-:W-:Y:S08]  /*5d30*/  HMMA.16816.F32.BF16 R112, R64.reuse, R114, R24 ;  /* 0x000000724070723c */ /* 0x040ff00000041818 */
[C---:B------:R-:W-:Y:S08]  /*5d40*/  HMMA.16816.F32.BF16 R120, R64.reuse, R122, R20 ;  /* 0x0000007a4078723c */ /* 0x040ff00000041814 */
[C---:B------:R-:W-:Y:S08]  /*5d50*/  HMMA.16816.F32.BF16 R56, R64.reuse, R58, R16 ;  /* 0x0000003a4038723c */ /* 0x040ff00000041810 */
[C---:B-1----:R-:W-:Y:S08]  /*5d60*/  HMMA.16816.F32.BF16 R60, R64.reuse, R8, R132 ;  /* 0x00000008403c723c */ /* 0x042ff00000041884 */
[----:B------:R-:W-:Y:S01]  /*5d70*/  HMMA.16816.F32.BF16 R64, R64, R10, R12 ;  /* 0x0000000a4040723c */ /* 0x000fe2000004180c */
[----:B------:R-:W-:Y:S07]  /*5d80*/  @!P3 BRA `(.L_x_251) ;  /* 0x000001100000b947 */ /* 0x000fee0003800000 */
[C---:B------:R-:W-:Y:S02]  /*5d90*/  ISETP.GT.AND P0, PT, R4.reuse, RZ, PT ;  /* 0x000000ff0400720c */ /* 0x040fe40003f04270 */
[----:B------:R-:W-:-:S11]  /*5da0*/  IADD3 R0, R4, -0x1, RZ ;  /* 0xffffffff04007810 */ /* 0x000fd60007ffe0ff */
[----:B------:R-:W-:Y:S05]  /*5db0*/  @P0 BRA `(.L_x_252) ;  /* 0x0000007000000947 */ /* 0x000fea0003800000 */
[----:B------:R-:W-:-:S05]  /*5dc0*/  IMAD.MOV.U32 R0, RZ, RZ, 0x1 ;  /* 0x00000001ff007424 */ /* 0x000fca00078e00ff */
[----:B------:R-:W-:Y:S01]  /*5dd0*/  ISETP.NE.AND P0, PT, R0, c[0x0][0x32c], PT ;  /* 0x0000cb0000007a0c */ /* 0x000fe20003f05270 */
[----:B------:R-:W-:-:S12]  /*5de0*/  IMAD.MOV R0, RZ, RZ, -R4 ;  /* 0x000000ffff007224 */ /* 0x000fd800078e0a04 */
[----:B------:R-:W-:-:S05]  /*5df0*/  @P0 IMAD.HI.U32 R4, R0, c[0x0][0x330], RZ ;  /* 0x0000cc0000040a27 */ /* 0x000fca00078e00ff */
[----:B------:R-:W-:-:S04]  /*5e00*/  @P0 SHF.R.U32.HI R0, RZ, c[0x0][0x334], R4 ;  /* 0x0000cd00ff000a19 */ /* 0x000fc80000011604 */
[----:B------:R-:W-:Y:S01]  /*5e10*/  LOP3.LUT R0, RZ, R0, RZ, 0x33, !PT ;  /* 0x00000000ff007212 */ /* 0x000fe200078e33ff */
[----:B------:R-:W-:Y:S05]  /*5e20*/  BRA `(.L_x_253) ;  /* 0x0000004000007947 */ /* 0x000fea0003800000 */
.L_x_252:
[----:B------:R-:W-:-:S04]  /*5e30*/  MOV R4, 0x1 ;  /* 0x0000000100047802 */ /* 0x000fc80000000f00 */
[----:B------:R-:W-:-:S13]  /*5e40*/  ISETP.NE.AND P0, PT, R4, c[0x0][0x32c], PT ;  /* 0x0000cb0004007a0c */ /* 0x000fda0003f05270 */
[----:B------:R-:W-:-:S05]  /*5e50*/  @P0 IMAD.HI.U32 R4, R0, c[0x0][0x330], RZ ;  /* 0x0000cc0000040a27 */ /* 0x000fca00078e00ff */
[----:B------:R-:W-:Y:S02]  /*5e60*/  @P0 SHF.R.U32.HI R0, RZ, c[0x0][0x334], R4 ;  /* 0x0000cd00ff000a19 */ /* 0x000fe40000011604 */
.L_x_253:
[----:B------:R-:W-:-:S05]  /*5e70*/  MOV R4, c[0x0][0x32c] ;  /* 0x0000cb0000047a02 */ /* 0x000fca0000000f00 */
[----:B------:R-:W-:-:S05]  /*5e80*/  IMAD R0, R0, R4, c[0x0][0x32c] ;  /* 0x0000cb0000007624 */ /* 0x000fca00078e0204 */
[----:B------:R-:W-:-:S05]  /*5e90*/  IMNMX R2, R2, R0, PT ;  /* 0x0000000002027217 */ /* 0x000fca0003800200 */
.L_x_251:
[----:B------:R-:W-:-:S05]  /*5ea0*/  IMAD.HI R2, R2, 0x2aaaaaab, RZ ;  /* 0x2aaaaaab02027827 */ /* 0x000fca00078e02ff */
[----:B------:R-:W-:-:S04]  /*5eb0*/  SHF.R.U32.HI R0, RZ, 0x1f, R2 ;  /* 0x0000001fff007819 */ /* 0x000fc80000011602 */
[----:B------:R-:W-:-:S04]  /*5ec0*/  LEA.HI.SX32 R2, R2, R0, 0x1c ;  /* 0x0000000002027211 */ /* 0x000fc800078fe2ff */
[----:B------:R-:W-:-:S04]  /*5ed0*/  IMNMX R240, R251, R2, !PT ;  /* 0x00000002fbf07217 */ /* 0x000fc80007800200 */
[----:B------:R-:W-:-:S13]  /*5ee0*/  ISETP.GE.AND P0, PT, R215, R240, PT ;  /* 0x000000f0d700720c */ /* 0x000fda0003f06270 */
[----:B------:R-:W-:Y:S05]  /*5ef0*/  @!P0 BRA `(.L_x_254) ;  /* 0x0000456000008947 */ /* 0x000fea0003800000 */
[----:B------:R-:W2:Y:S01]  /*5f00*/  LDL R6, [R1+0x28] ;  /* 0x0000280001067983 */ /* 0x000ea20000100800 */
[C---:B------:R-:W-:Y:S01]  /*5f10*/  IADD3 R4, R226.reuse, 0x40, RZ ;  /* 0x00000040e2047810 */ /* 0x040fe20007ffe0ff */
[----:B------:R-:W-:Y:S01]  /*5f20*/  IMAD.MOV.U32 R70, RZ, RZ, R3 ;  /* 0x000000ffff467224 */ /* 0x000fe200078e0003 */
[C---:B------:R-:W-:Y:S01]  /*5f30*/  IADD3 R5, R226.reuse, 0x40, RZ ;  /* 0x00000040e2057810 */ /* 0x040fe20007ffe0ff */
[----:B------:R-:W-:Y:S01]  /*5f40*/  IMAD.MOV.U32 R69, RZ, RZ, R68 ;  /* 0x000000ffff457224 */ /* 0x000fe200078e0044 */
[----:B------:R-:W-:Y:S01]  /*5f50*/  SHF.R.S32.HI R4, RZ, 0x1f, R4 ;  /* 0x0000001fff047819 */ /* 0x000fe20000011404 */
[----:B------:R-:W-:Y:S01]  /*5f60*/  IMAD.MOV.U32 R218, RZ, RZ, R215 ;  /* 0x000000ffffda7224 */ /* 0x000fe200078e00d7 */
[C---:B------:R-:W-:Y:S01]  /*5f70*/  SHF.L.U64.HI R222, R226.reuse, 0x1, R248 ;  /* 0x00000001e2de7819 */ /* 0x040fe200000102f8 */
[----:B------:R-:W-:Y:S01]  /*5f80*/  IMAD.SHL.U32 R241, R226, 0x2, RZ ;  /* 0x00000002e2f17824 */ /* 0x000fe200078e00ff */
[----:B------:R-:W-:-:S04]  /*5f90*/  LEA.HI R4, R4, R5, RZ, 0x3 ;  /* 0x0000000504047211 */ /* 0x000fc800078f18ff */
[----:B------:R-:W-:-:S05]  /*5fa0*/  LOP3.LUT R4, R4, 0xfffffff8, RZ, 0xc0, !PT ;  /* 0xfffffff804047812 */ /* 0x000fca00078ec0ff */
[C---:B------:R-:W-:Y:S01]  /*5fb0*/  IMAD.SHL.U32 R220, R4.reuse, 0x2, RZ ;  /* 0x0000000204dc7824 */ /* 0x040fe200078e00ff */
[----:B--2---:R-:W-:Y:S02]  /*5fc0*/  SHF.L.U64.HI R221, R4, 0x1, R6 ;  /* 0x0000000104dd7819 */ /* 0x004fe40000010206 */
.L_x_265:
[----:B------:R-:W-:Y:S04]  /*5fd0*/  DEPBAR.LE SB0, 0x0 ;  /* 0x000080000000791a */ /* 0x000fe80000000000 */
[----:B------:R-:W-:Y:S01]  /*5fe0*/  BAR.SYNC.DEFER_BLOCKING 0x0 ;  /* 0x0000000000007b1d */ /* 0x000fe20000010000 */
[----:B------:R-:W-:Y:S02]  /*5ff0*/  ISETP.GT.AND P0, PT, R251, R218, PT ;  /* 0x000000dafb00720c */ /* 0x000fe40003f04270 */
[----:B------:R-:W-:Y:S03]  /*6000*/  SEL R215, RZ, 0x10, P6 ;  /* 0x00000010ffd77807 */ /* 0x000fe60003000000 */
        /* <DEDUP_REMOVED lines=13> */
[----:B--23--:R-:W2:Y:S01]  /*60e0*/  S2R R12, SR_CTAID.Y ;  /* 0x00000000000c7919 */ /* 0x00cea20000002600 */
[----:B------:R-:W-:Y:S01]  /*60f0*/  SHF.R.S32.HI R0, RZ, 0x1f, R217 ;  /* 0x0000001fff007819 */ /* 0x000fe200000114d9 */
[----:B------:R-:W-:Y:S01]  /*6100*/  IMAD.WIDE.U32 R2, R217, c[0x0][0x208], RZ ;  /* 0x00008200d9027a25 */ /* 0x000fe200078e00ff */
[----:B------:R-:W-:Y:S02]  /*6110*/  SHF.R.S32.HI R4, RZ, 0x1f, R216 ;  /* 0x0000001fff047819 */ /* 0x000fe400000114d8 */
[----:B------:R-:W-:Y:S01]  /*6120*/  IADD3 R20, -R215, 0x10, RZ ;  /* 0x00000010d7147810 */ /* 0x000fe20007ffe1ff */
[----:B------:R-:W-:Y:S01]  /*6130*/  IMAD R0, R0, c[0x0][0x208], RZ ;  /* 0x0000820000007a24 */ /* 0x000fe200078e02ff */
[----:B------:R-:W-:Y:S01]  /*6140*/  IADD3 R30, R219, 0x3100, RZ ;  /* 0x00003100db1e7810 */ /* 0x000fe20007ffe0ff */
[----:B------:R-:W-:Y:S01]  /*6150*/  IMAD R4, R4, c[0x0][0x218], RZ ;  /* 0x0000860004047a24 */ /* 0x000fe200078e02ff */
[----:B------:R-:W-:Y:S01]  /*6160*/  LOP3.LUT R20, R20, 0xf, RZ, 0xc0, !PT ;  /* 0x0000000f14147812 */ /* 0x000fe200078ec0ff */
[----:B------:R-:W-:Y:S01]  /*6170*/  IMAD R0, R217, c[0x0][0x20c], R0 ;  /* 0x00008300d9007a24 */ /* 0x000fe200078e0200 */
[C---:B------:R-:W-:Y:S01]  /*6180*/  IADD3 R29, R219.reuse, 0x1100, RZ ;  /* 0x00001100db1d7810 */ /* 0x040fe20007ffe0ff */
[C---:B------:R-:W-:Y:S01]  /*6190*/  IMAD R4, R216.reuse, c[0x0][0x21c], R4 ;  /* 0x00008700d8047a24 */ /* 0x040fe200078e0204 */
[----:B------:R-:W-:Y:S01]  /*61a0*/  IADD3 R28, R219, 0x4100, RZ ;  /* 0x00004100db1c7810 */ /* 0x000fe20007ffe0ff */
[----:B------:R-:W-:Y:S04]  /*61b0*/  IMAD.IADD R3, R3, 0x1, R0 ;  /* 0x0000000103037824 */ /* 0x000fe800078e0200 */
[----:B------:R-:W-:Y:S01]  /*61c0*/  IMAD.WIDE.U32 R2, R216, c[0x0][0x218], R2 ;  /* 0x00008600d8027a25 */ /* 0x000fe200078e0002 */
[----:B--2---:R-:W-:Y:S03]  /*61d0*/  SHF.R.S32.HI R5, RZ, 0x1f, R12 ;  /* 0x0000001fff057819 */ /* 0x004fe6000001140c */
[----:B------:R-:W-:Y:S04]  /*61e0*/  IMAD.WIDE.U32 R6, R12, c[0x0][0x210], RZ ;  /* 0x000084000c067a25 */ /* 0x000fe800078e00ff */
[----:B------:R-:W-:Y:S01]  /*61f0*/  IMAD R5, R5, c[0x0][0x210], RZ ;  /* 0x0000840005057a24 */ /* 0x000fe200078e02ff */
[----:B------:R-:W-:Y:S03]  /*6200*/  IADD3 R0, P0, R6, R2, RZ ;  /* 0x0000000206007210 */ /* 0x000fe60007f1e0ff */
[----:B------:R-:W-:Y:S04]  /*6210*/  IMAD R5, R12, c[0x0][0x214], R5 ;  /* 0x000085000c057a24 */ /* 0x000fe800078e0205 */
[----:B------:R-:W-:Y:S05]  /*6220*/  IMAD.IADD R5, R7, 0x1, R5 ;  /* 0x0000000107057824 */ /* 0x000fea00078e0205 */
[----:B------:R-:W-:Y:S02]  /*6230*/  IADD3.X R3, R5, R3, R4, P0, !PT ;  /* 0x0000000305037210 */ /* 0x000fe400007fe404 */
[C---:B------:R-:W-:Y:S04]  /*6240*/  LEA R2, P0, R0.reuse, c[0x0][0x1f8], 0x1 ;  /* 0x00007e0000027a11 */ /* 0x040fe800078008ff */
[----:B------:R-:W-:Y:S01]  /*6250*/  LEA.HI.X R0, R0, c[0x0][0x1fc], R3, 0x1, P0 ;  /* 0x00007f0000007a11 */ /* 0x000fe200000f0c03 */
[----:B------:R-:W2:Y:S04]  /*6260*/  SHFL.IDX PT, R22, R2, 0x2, 0x181f ;  /* 0x00581f0002167f89 */ /* 0x000ea800000e0000 */
[----:B------:R-:W3:Y:S04]  /*6270*/  SHFL.IDX PT, R23, R0, 0x2, 0x181f ;  /* 0x00581f0000177f89 */ /* 0x000ee800000e0000 */
[----:B------:R-:W5:Y:S04]  /*6280*/  SHFL.IDX PT, R3, R2, RZ, 0x181f ;  /* 0x00181fff02037589 */ /* 0x000f6800000e0000 */
[----:B------:R-:W4:Y:S04]  /*6290*/  SHFL.IDX PT, R4, R0, RZ, 0x181f ;  /* 0x00181fff00047589 */ /* 0x000f2800000e0000 */
[----:B------:R-:W1:Y:S04]  /*62a0*/  SHFL.IDX PT, R2, R2, 0x1, 0x181f ;  /* 0x00381f0002027f89 */ /* 0x000e6800000e0000 */
[----:B------:R-:W1:Y:S01]  /*62b0*/  SHFL.IDX PT, R0, R0, 0x1, 0x181f ;  /* 0x00381f0000007f89 */ /* 0x000e6200000e0000 */
[----:B--2---:R-:W-:Y:S04]  /*62c0*/  IADD3 R20, P2, P0, R20, R22, R220 ;  /* 0x0000001614147210 */ /* 0x004fe8000785e0dc */
[--C-:B---3--:R-:W-:Y:S02]  /*62d0*/  IADD3.X R21, RZ, R23, R221.reuse, P2, P0 ;  /* 0x00000017ff157210 */ /* 0x108fe400017e04dd */
[----:B------:R-:W-:Y:S02]  /*62e0*/  ISETP.GE.AND P2, PT, R226, c[0x0][0x1d4], PT ;  /* 0x00007500e2007a0c */ /* 0x000fe40003f46270 */
[CC--:B-----5:R-:W-:Y:S05]  /*62f0*/  IADD3 R14, P0, R3.reuse, R241.reuse, RZ ;  /* 0x000000f1030e7210 */ /* 0x0e0fea0007f1e0ff */
[C-C-:B----4-:R-:W-:Y:S01]  /*6300*/  IMAD.X R15, R4.reuse, 0x1, R222.reuse, P0 ;  /* 0x00000001040f7824 */ /* 0x150fe200000e06de */
[-C--:B------:R-:W-:Y:S05]  /*6310*/  IADD3 R12, P0, R3, R220.reuse, RZ ;  /* 0x000000dc030c7210 */ /* 0x080fea0007f1e0ff */
[----:B------:R2:W-:Y:S01]  /*6320*/  LDGSTS.E.BYPASS.LTC128B.128 [R232], [R14.64], !P2 ;  /* 0x000000000ee87fae */ /* 0x0005e2000d101d46 */
[--C-:B------:R-:W-:Y:S01]  /*6330*/  IMAD.X R13, R4, 0x1, R221.reuse, P0 ;  /* 0x00000001040d7824 */ /* 0x100fe200000e06dd */
[-C--:B-1----:R-:W-:Y:S04]  /*6340*/  IADD3 R6, P0, R2, R241.reuse, RZ ;  /* 0x000000f102067210 */ /* 0x082fe80007f1e0ff */
[----:B------:R2:W-:Y:S01]  /*6350*/  LDGSTS.E.BYPASS.LTC128B.128 [R30], [R12.64], !P6 ;  /* 0x000000000c1e7fae */ /* 0x0005e2000f101d46 */
[--C-:B------:R-:W-:Y:S01]  /*6360*/  IMAD.X R7, R0, 0x1, R222.reuse, P0 ;  /* 0x0000000100077824 */ /* 0x100fe200000e06de */
[----:B------:R-:W-:Y:S04]  /*6370*/  IADD3 R4, P0, R2, R220, RZ ;  /* 0x000000dc02047210 */ /* 0x000fe80007f1e0ff */
[----:B------:R2:W-:Y:S01]  /*6380*/  LDGSTS.E.BYPASS.LTC128B.128 [R29], [R6.64], !P2 ;  /* 0x00000000061d7fae */ /* 0x0005e2000d101d46 */
[----:B------:R-:W-:Y:S01]  /*6390*/  IMAD.X R5, R0, 0x1, R221, P0 ;  /* 0x0000000100057824 */ /* 0x000fe200000e06dd */
[----:B------:R-:W-:Y:S04]  /*63a0*/  IADD3 R2, P0, R22, R241, RZ ;  /* 0x000000f116027210 */ /* 0x000fe80007f1e0ff */
[----:B------:R2:W-:Y:S01]  /*63b0*/  LDGSTS.E.BYPASS.LTC128B.128 [R28], [R4.64], !P6 ;  /* 0x00000000041c7fae */ /* 0x0005e2000f101d46 */
[----:B------:R-:W-:Y:S01]  /*63c0*/  IMAD.X R3, R23, 0x1, R222, P0 ;  /* 0x0000000117037824 */ /* 0x000fe200000e06de */
[----:B------:R-:W-:Y:S04]  /*63d0*/  ISETP.NE.U32.AND P0, PT, R215, RZ, PT ;  /* 0x000000ffd700720c */ /* 0x000fe80003f05070 */
[----:B------:R2:W-:Y:S09]  /*63e0*/  LDGSTS.E.BYPASS.LTC128B.128 [R232+0x2000], [R2.64], !P2 ;  /* 0x0200000002e87fae */ /* 0x0005f2000d101d46 */
[----:B------:R2:W-:Y:S02]  /*63f0*/  LDGSTS.E.BYPASS.LTC128B.128.ZFILL [R232+0x5000], [R20.64], P0 ;  /* 0x0500000014e87fae */ /* 0x0005e40008141d46 */
.L_x_255:
[C---:B--23--:R-:W-:Y:S01]  /*6400*/  HMMA.16816.F32.BF16 R4, R124.reuse, R8, RZ ;  /* 0x000000087c04723c */ /* 0x04cfe200000418ff */
[----:B------:R-:W2:Y:S02]  /*6410*/  LDSM.16.M88.4 R156, [R202+0x8100] ;  /* 0x00810000ca9c783b */ /* 0x000ea40000000200 */
[----:B------:R-:W-:Y:S05]  /*6420*/  ISETP.GT.AND P0, PT, R218, R251, PT ;  /* 0x000000fbda00720c */ /* 0x000fea0003f04270 */
[C---:B------:R-:W-:Y:S01]  /*6430*/  HMMA.16816.F32.BF16 R8, R124.reuse, R10, RZ ;  /* 0x0000000a7c08723c */ /* 0x040fe200000418ff */
[----:B------:R-:W0:Y:S07]  /*6440*/  LDGDEPBAR ;  /* 0x00000000000079af */ /* 0x000e2e0000000000 */
[C---:B------:R-:W-:Y:S01]  /*6450*/  HMMA.16816.F32.BF16 R12, R124.reuse, R16, RZ ;  /* 0x000000107c0c723c */ /* 0x040fe200000418ff */
[----:B------:R-:W3:Y:S07]  /*6460*/  LDSM.16.M88.4 R160, [R202+0x8900] ;  /* 0x00890000caa0783b */ /* 0x000eee0000000200 */
        /* <DEDUP_REMOVED lines=17> */
[----:B------:R-:W4:Y:S07]  /*6580*/  LDSM.16.M88.4 R132, [R202+0x9900] ;  /* 0x00990000ca84783b */ /* 0x000f2e0000000200 */
[C---:B------:R-:W-:Y:S08]  /*6590*/  HMMA.16816.F32.BF16 R20, R128.reuse, R136, R20 ;  /* 0x000000888014723c */ /* 0x040ff00000041814 */
[C---:B------:R-:W-:Y:S01]  /*65a0*/  HMMA.16816.F32.BF16 R24, R128.reuse, R138, R24 ;  /* 0x0000008a8018723c */ /* 0x040fe20000041818 */
[----:B------:R-:W5:Y:S07]  /*65b0*/  LDSM.16.M88.4 R136, [R199] ;  /* 0x00000000c788783b */ /* 0x000f6e0000000200 */
[C---:B------:R-:W-:Y:S08]  /*65c0*/  HMMA.16816.F32.BF16 R28, R128.reuse, R140, R28 ;  /* 0x0000008c801c723c */ /* 0x040ff0000004181c */
[C---:B------:R-:W-:Y:S01]  /*65d0*/  HMMA.16816.F32.BF16 R32, R128.reuse, R142, R32 ;  /* 0x0000008e8020723c */ /* 0x040fe20000041820 */
[----:B------:R-:W1:Y:S07]  /*65e0*/  LDSM.16.M88.4 R140, [R199+0x800] ;  /* 0x00080000c78c783b */ /* 0x000e6e0000000200 */
[C---:B------:R-:W-:Y:S08]  /*65f0*/  HMMA.16816.F32.BF16 R36, R128.reuse, R144, R36 ;  /* 0x000000908024723c */ /* 0x040ff00000041824 */
[C---:B------:R-:W-:Y:S01]  /*6600*/  HMMA.16816.F32.BF16 R40, R128.reuse, R146, R40 ;  /* 0x000000928028723c */ /* 0x040fe20000041828 */
[----:B------:R-:W1:Y:S07]  /*6610*/  LDSM.16.M88.4 R144, [R199+0x1000] ;  /* 0x00100000c790783b */ /* 0x000e6e0000000200 */
[C---:B------:R-:W-:Y:S08]  /*6620*/  HMMA.16816.F32.BF16 R44, R128.reuse, R148, R44 ;  /* 0x00000094802c723c */ /* 0x040ff0000004182c */
[----:B------:R-:W-:Y:S01]  /*6630*/  HMMA.16816.F32.BF16 R48, R128, R150, R48 ;  /* 0x000000968030723c */ /* 0x000fe20000041830 */
[----:B------:R-:W4:Y:S07]  /*6640*/  LDSM.16.M88.4 R148, [R199+0x1800] ;  /* 0x00180000c794783b */ /* 0x000f2e0000000200 */
[C---:B--2---:R-:W-:Y:S08]  /*6650*/  HMMA.16816.F32.BF16 R4, R152.reuse, R156, R4 ;  /* 0x0000009c9804723c */ /* 0x044ff00000041804 */
[C---:B------:R-:W-:Y:S01]  /*6660*/  HMMA.16816.F32.BF16 R8, R152.reuse, R158, R8 ;  /* 0x0000009e9808723c */ /* 0x040fe20000041808 */
[----:B------:R-:W2:Y:S07]  /*6670*/  LDSM.16.M88.4 R156, [R199+0x2000] ;  /* 0x00200000c79c783b */ /* 0x000eae0000000200 */
[C---:B---3--:R-:W-:Y:S08]  /*6680*/  HMMA.16816.F32.BF16 R12, R152.reuse, R160, R12 ;  /* 0x000000a0980c723c */ /* 0x048ff0000004180c */
[C---:B------:R-:W-:Y:S01]  /*6690*/  HMMA.16816.F32.BF16 R16, R152.reuse, R162, R16 ;  /* 0x000000a29810723c */ /* 0x040fe20000041810 */
[----:B------:R-:W-:Y:S07]  /*66a0*/  LDSM.16.M88.4 R160, [R196+0xb900] ;  /* 0x00b90000c4a0783b */ /* 0x000fee0000000200 */
[C---:B-1----:R-:W-:Y:S08]  /*66b0*/  HMMA.16816.F32.BF16 R20, R152.reuse, R72, R20 ;  /* 0x000000489814723c */ /* 0x042ff00000041814 */
[C---:B------:R-:W-:Y:S01]  /*66c0*/  HMMA.16816.F32.BF16 R24, R152.reuse, R74, R24 ;  /* 0x0000004a9818723c */ /* 0x040fe20000041818 */
[----:B------:R-:W1:Y:S07]  /*66d0*/  LDSM.16.M88.4 R72, [R199+0x2800] ;  /* 0x00280000c748783b */ /* 0x000e6e0000000200 */
[C---:B----4-:R-:W-:Y:S08]  /*66e0*/  HMMA.16816.F32.BF16 R28, R152.reuse, R132, R28 ;  /* 0x00000084981c723c */ /* 0x050ff0000004181c */
[C---:B------:R-:W-:Y:S01]  /*66f0*/  HMMA.16816.F32.BF16 R32, R152.reuse, R134, R32 ;  /* 0x000000869820723c */ /* 0x040fe20000041820 */
[----:B------:R-:W3:Y:S07]  /*6700*/  LDSM.16.M88.4 R132, [R196+0xb100] ;  /* 0x00b10000c484783b */ /* 0x000eee0000000200 */
[C---:B------:R-:W-:Y:S08]  /*6710*/  HMMA.16816.F32.BF16 R36, R152.reuse, R164, R36 ;  /* 0x000000a49824723c */ /* 0x040ff00000041824 */
[C---:B------:R-:W-:Y:S01]  /*6720*/  HMMA.16816.F32.BF16 R40, R152.reuse, R166, R40 ;  /* 0x000000a69828723c */ /* 0x040fe20000041828 */
[----:B------:R-:W4:Y:S07]  /*6730*/  LDSM.16.M88.4 R164, [R196+0xc100] ;  /* 0x00c10000c4a4783b */ /* 0x000f2e0000000200 */
[C---:B------:R-:W-:Y:S08]  /*6740*/  HMMA.16816.F32.BF16 R44, R152.reuse, R168, R44 ;  /* 0x000000a8982c723c */ /* 0x040ff0000004182c */
[----:B------:R-:W-:Y:S01]  /*6750*/  HMMA.16816.F32.BF16 R48, R152, R170, R48 ;  /* 0x000000aa9830723c */ /* 0x000fe20000041830 */
[----:B------:R-:W1:Y:S07]  /*6760*/  LDSM.16.M88.4 R168, [R196+0xc900] ;  /* 0x00c90000c4a8783b */ /* 0x000e6e0000000200 */
[C---:B-----5:R-:W-:Y:S08]  /*6770*/  HMMA.16816.F32.BF16 R4, R172.reuse, R136, R4 ;  /* 0x00000088ac04723c */ /* 0x060ff00000041804 */
[C---:B------:R-:W-:Y:S01]  /*6780*/  HMMA.16816.F32.BF16 R8, R172.reuse, R138, R8 ;  /* 0x0000008aac08723c */ /* 0x040fe20000041808 */
[----:B------:R-:W5:Y:S07]  /*6790*/  LDSM.16.M88.4 R136, [R196+0xd100] ;  /* 0x00d10000c488783b */ /* 0x000f6e0000000200 */
[C---:B------:R-:W-:Y:S08]  /*67a0*/  HMMA.16816.F32.BF16 R12, R172.reuse, R140, R12 ;  /* 0x0000008cac0c723c */ /* 0x040ff0000004180c */
[C---:B------:R-:W-:Y:S01]  /*67b0*/  HMMA.16816.F32.BF16 R16, R172.reuse, R142, R16 ;  /* 0x0000008eac10723c */ /* 0x040fe20000041810 */
[----:B------:R-:W1:Y:S07]  /*67c0*/  LDSM.16.M88.4 R140, [R196+0xd900] ;  /* 0x00d90000c48c783b */ /* 0x000e6e0000000200 */
[C---:B------:R-:W-:Y:S08]  /*67d0*/  HMMA.16816.F32.BF16 R20, R172.reuse, R144, R20 ;  /* 0x00000090ac14723c */ /* 0x040ff00000041814 */
[C---:B------:R-:W-:Y:S01]  /*67e0*/  HMMA.16816.F32.BF16 R24, R172.reuse, R146, R24 ;  /* 0x00000092ac18723c */ /* 0x040fe20000041818 */
[----:B------:R-:W3:Y:S07]  /*67f0*/  LDSM.16.M88.4 R144, [R209] ;  /* 0x00000000d190783b */ /* 0x000eee0000000200 */
[C---:B------:R-:W-:Y:S08]  /*6800*/  HMMA.16816.F32.BF16 R28, R172.reuse, R148, R28 ;  /* 0x00000094ac1c723c */ /* 0x040ff0000004181c */
[C---:B------:R-:W-:Y:S01]  /*6810*/  HMMA.16816.F32.BF16 R32, R172.reuse, R150, R32 ;  /* 0x00000096ac20723c */ /* 0x040fe20000041820 */
[----:B------:R-:W4:Y:S07]  /*6820*/  LDSM.16.M88.4 R148, [R208] ;  /* 0x00000000d094783b */ /* 0x000f2e0000000200 */
[C---:B--2---:R-:W-:Y:S08]  /*6830*/  HMMA.16816.F32.BF16 R36, R172.reuse, R156, R36 ;  /* 0x0000009cac24723c */ /* 0x044ff00000041824 */
[C---:B------:R-:W-:Y:S01]  /*6840*/  HMMA.16816.F32.BF16 R40, R172.reuse, R158, R40 ;  /* 0x0000009eac28723c */ /* 0x040fe20000041828 */
[----:B------:R-:W-:Y:S07]  /*6850*/  LDSM.16.M88.4 R156, [R205] ;  /* 0x00000000cd9c783b */ /* 0x000fee0000000200 */
[C---:B-1----:R-:W-:Y:S08]  /*6860*/  HMMA.16816.F32.BF16 R44, R172.reuse, R72, R44 ;  /* 0x00000048ac2c723c */ /* 0x042ff0000004182c */
[----:B------:R-:W-:Y:S01]  /*6870*/  HMMA.16816.F32.BF16 R48, R172, R74, R48 ;  /* 0x0000004aac30723c */ /* 0x000fe20000041830 */
[----:B------:R-:W1:Y:S07]  /*6880*/  LDSM.16.M88.4 R72, [R207] ;  /* 0x00000000cf48783b */ /* 0x000e6e0000000200 */
[C---:B---3--:R-:W-:Y:S08]  /*6890*/  HMMA.16816.F32.BF16 R4, R176.reuse, R132, R4 ;  /* 0x00000084b004723c */ /* 0x048ff00000041804 */
[C---:B------:R-:W-:Y:S01]  /*68a0*/  HMMA.16816.F32.BF16 R8, R176.reuse, R134, R8 ;  /* 0x00000086b008723c */ /* 0x040fe20000041808 */
[----:B------:R-:W2:Y:S07]  /*68b0*/  LDSM.16.M88.4 R132, [R206] ;  /* 0x00000000ce84783b */ /* 0x000eae0000000200 */
[C---:B------:R-:W-:Y:S08]  /*68c0*/  HMMA.16816.F32.BF16 R12, R176.reuse, R160, R12 ;  /* 0x000000a0b00c723c */ /* 0x040ff0000004180c */
[C---:B------:R-:W-:Y:S01]  /*68d0*/  HMMA.16816.F32.BF16 R16, R176.reuse, R162, R16 ;  /* 0x000000a2b010723c */ /* 0x040fe20000041810 */
[----:B------:R-:W3:Y:S07]  /*68e0*/  LDSM.16.M88.4 R160, [R204] ;  /* 0x00000000cca0783b */ /* 0x000eee0000000200 */
[C---:B----4-:R-:W-:Y:S08]  /*68f0*/  HMMA.16816.F32.BF16 R20, R176.reuse, R164, R20 ;  /* 0x000000a4b014723c */ /* 0x050ff00000041814 */
[C---:B------:R-:W-:Y:S01]  /*6900*/  HMMA.16816.F32.BF16 R24, R176.reuse, R166, R24 ;  /* 0x000000a6b018723c */ /* 0x040fe20000041818 */
[----:B------:R-:W4:Y:S07]  /*6910*/  LDSM.16.M88.4 R164, [R202+0xb100] ;  /* 0x00b10000caa4783b */ /* 0x000f2e0000000200 */
        /* <DEDUP_REMOVED lines=9> */
[C---:B------:R-:W-:Y:S08]  /*69b0*/  HMMA.16816.F32.BF16 R4, R180.reuse, R144, R4 ;  /* 0x00000090b404723c */ /* 0x040ff00000041804 */
[C---:B------:R-:W-:Y:S01]  /*69c0*/  HMMA.16816.F32.BF16 R8, R180.reuse, R146, R8 ;  /* 0x00000092b408723c */ /* 0x040fe20000041808 */
[----:B------:R-:W3:Y:S07]  /*69d0*/  LDSM.16.M88.4 R144, [R202+0xc900] ;  /* 0x00c90000ca90783b */ /* 0x000eee0000000200 */
        /* <DEDUP_REMOVED lines=10> */
[C---:B---3--:R-:W-:Y:S08]  /*6a80*/  HMMA.16816.F32.BF16 R44, R180.reuse, R160, R44 ;  /* 0x000000a0b42c723c */ /* 0x048ff0000004182c */
[----:B------:R-:W-:Y:S08]  /*6a90*/  HMMA.16816.F32.BF16 R48, R180, R162, R48 ;  /* 0x000000a2b430723c */ /* 0x000ff00000041830 */
        /* <DEDUP_REMOVED lines=41> */
[----:B------:R-:W1:Y:S10]  /*6d30*/  MUFU.TANH R146, R18 ;  /* 0x0000001200927308 */ /* 0x000e740000002400 */
[----:B------:R-:W1:Y:S01]  /*6d40*/  MUFU.TANH R135, R12 ;  /* 0x0000000c00877308 */ /* 0x000e620000002400 */
[----:B-----5:R-:W5:Y:S01]  /*6d50*/  LDSM.16.M88.4 R8, [R199+0x4800] ;  /* 0x00480000c708783b */ /* 0x020f620000000200 */
[C---:B----4-:R-:W-:Y:S08]  /*6d60*/  HMMA.16816.F32.BF16 R20, R192.reuse, R4, R20 ;  /* 0x00000004c014723c */ /* 0x050ff00000041814 */
[----:B------:R-:W4:Y:S01]  /*6d70*/  MUFU.TANH R134, R13 ;  /* 0x0000000d00867308 */ /* 0x000f220000002400 */
[C---:B------:R-:W-:Y:S01]  /*6d80*/  HMMA.16816.F32.BF16 R24, R192.reuse, R6, R24 ;  /* 0x00000006c018723c */ /* 0x040fe20000041818 */
[----:B------:R-:W1:Y:S08]  /*6d90*/  LDSM.16.M88.4 R4, [R199+0x5000] ;  /* 0x00500000c704783b */ /* 0x000e700000000200 */
[----:B------:R-:W1:Y:S06]  /*6da0*/  MUFU.TANH R149, R14 ;  /* 0x0000000e00957308 */ /* 0x000e6c0000002400 */
[----:B------:R-:W-:Y:S04]  /*6db0*/  FMUL.FTZ R20, R20, c[0x0][0x320] ;  /* 0x0000c80014147a20 */ /* 0x000fe80000410000 */
[----:B------:R-:W1:Y:S01]  /*6dc0*/  MUFU.TANH R148, R15 ;  /* 0x0000000f00947308 */ /* 0x000e620000002400 */
[----:B------:R-:W-:Y:S02]  /*6dd0*/  FMUL.FTZ R21, R21, c[0x0][0x320] ;  /* 0x0000c80015157a20 */ /* 0x000fe40000410000 */
[----:B------:R-:W-:Y:S02]  /*6de0*/  FMUL.FTZ R22, R22, c[0x0][0x320] ;  /* 0x0000c80016167a20 */ /* 0x000fe40000410000 */
[----:B------:R-:W-:Y:S02]  /*6df0*/  FMUL.FTZ R23, R23, c[0x0][0x320] ;  /* 0x0000c80017177a20 */ /* 0x000fe40000410000 */
[----:B------:R-:W-:Y:S02]  /*6e00*/  FMUL.FTZ R24, R24, c[0x0][0x320] ;  /* 0x0000c80018187a20 */ /* 0x000fe40000410000 */
[----:B------:R-:W-:Y:S01]  /*6e10*/  FMUL.FTZ R25, R25, c[0x0][0x320] ;  /* 0x0000c80019197a20 */ /* 0x000fe20000410000 */
[----:B------:R-:W2:Y:S01]  /*6e20*/  MUFU.TANH R133, R16 ;  /* 0x0000001000857308 */ /* 0x000ea20000002400 */
[----:B------:R-:W-:Y:S02]  /*6e30*/  FMUL.FTZ R26, R26, c[0x0][0x320] ;  /* 0x0000c8001a1a7a20 */ /* 0x000fe40000410000 */
[----:B------:R-:W-:Y:S01]  /*6e40*/  FMUL.FTZ R27, R27, c[0x0][0x320] ;  /* 0x0000c8001b1b7a20 */ /* 0x000fe20000410000 */
[C---:B-----5:R-:W-:Y:S06]  /*6e50*/  HMMA.16816.F32.BF16 R28, R192.reuse, R8, R28 ;  /* 0x00000008c01c723c */ /* 0x060fec000004181c */
[----:B------:R-:W2:Y:S02]  /*6e60*/  MUFU.TANH R132, R17 ;  /* 0x0000001100847308 */ /* 0x000ea40000002400 */
[C---:B------:R-:W-:Y:S01]  /*6e70*/  HMMA.16816.F32.BF16 R32, R192.reuse, R10, R32 ;  /* 0x0000000ac020723c */ /* 0x040fe20000041820 */
[----:B------:R-:W5:Y:S01]  /*6e80*/  LDSM.16.M88.4 R8, [R199+0x5800] ;  /* 0x00580000c708783b */ /* 0x000f620000000200 */
[----:B------:R-:W-:Y:S06]  /*6e90*/  DEPBAR.LE SB0, 0x0 ;  /* 0x000080000000791a */ /* 0x000fec0000000000 */
[----:B------:R-:W2:Y:S01]  /*6ea0*/  MUFU.TANH R145, R19 ;  /* 0x0000001300917308 */ /* 0x000ea20000002400 */
[----:B------:R-:W-:Y:S01]  /*6eb0*/  BAR.SYNC.DEFER_BLOCKING 0x0 ;  /* 0x0000000000007b1d */ /* 0x000fe20000010000 */
[C---:B-1----:R-:W-:Y:S06]  /*6ec0*/  HMMA.16816.F32.BF16 R36, R192.reuse, R4, R36 ;  /* 0x00000004c024723c */ /* 0x042fec0000041824 */
[----:B------:R-:W-:Y:S02]  /*6ed0*/  FMUL.FTZ R28, R28, c[0x0][0x320] ;  /* 0x0000c8001c1c7a20 */ /* 0x000fe40000410000 */
[----:B------:R-:W1:Y:S01]  /*6ee0*/  MUFU.TANH R75, R20 ;  /* 0x00000014004b7308 */ /* 0x000e620000002400 */
[C---:B------:R-:W-:Y:S03]  /*6ef0*/  HMMA.16816.F32.BF16 R40, R192.reuse, R6, R40 ;  /* 0x00000006c028723c */ /* 0x040fe60000041828 */
        /* <DEDUP_REMOVED lines=8> */
[----:B------:R-:W1:Y:S01]  /*6f80*/  MUFU.TANH R73, R21 ;  /* 0x0000001500497308 */ /* 0x000e620000002400 */
[----:B------:R-:W-:Y:S01]  /*6f90*/  FMUL.FTZ R38, R38, c[0x0][0x320] ;  /* 0x0000c80026267a20 */ /* 0x000fe20000410000 */
[C---:B-----5:R-:W-:Y:S03]  /*6fa0*/  HMMA.16816.F32.BF16 R44, R192.reuse, R8, R44 ;  /* 0x00000008c02c723c */ /* 0x060fe6000004182c */
[----:B------:R-:W-:Y:S02]  /*6fb0*/  FMUL.FTZ R39, R39, c[0x0][0x320] ;  /* 0x0000c80027277a20 */ /* 0x000fe40000410000 */
[----:B------:R-:W-:Y:S03]  /*6fc0*/  FMUL.FTZ R42, R42, c[0x0][0x320] ;  /* 0x0000c8002a2a7a20 */ /* 0x000fe60000410000 */
        /* <DEDUP_REMOVED lines=13> */
[----:B-----5:R-:W-:Y:S02]  /*70a0*/  FMUL.FTZ R36, R48, c[0x0][0x320] ;  /* 0x0000c80030247a20 */ /* 0x020fe40000410000 */
[----:B------:R-:W-:Y:S02]  /*70b0*/  FMUL.FTZ R35, R49, c[0x0][0x320] ;  /* 0x0000c80031237a20 */ /* 0x000fe40000410000 */
[----:B------:R-:W-:Y:S01]  /*70c0*/  FMUL.FTZ R50, R50, c[0x0][0x320] ;  /* 0x0000c80032327a20 */ /* 0x000fe20000410000 */
[----:B------:R-:W1:Y:S01]  /*70d0*/  MUFU.TANH R24, R24 ;  /* 0x0000001800187308 */ /* 0x000e620000002400 */
[----:B------:R-:W-:Y:S09]  /*70e0*/  FMUL.FTZ R51, R51, c[0x0][0x320] ;  /* 0x0000c80033337a20 */ /* 0x000ff20000410000 */
[----:B------:R-:W1:Y:S10]  /*70f0*/  MUFU.TANH R25, R25 ;  /* 0x0000001900197308 */ /* 0x000e740000002400 */
        /* <DEDUP_REMOVED lines=9> */
[----:B------:R-:W1:Y:S10]  /*7190*/  MUFU.TANH R37, R37 ;  /* 0x0000002500257308 */ /* 0x000e740000002400 */
[----:B------:R-:W1:Y:S10]  /*71a0*/  MUFU.TANH R38, R38 ;  /* 0x0000002600267308 */ /* 0x000e740000002400 */
[----:B------:R-:W1:Y:S10]  /*71b0*/  MUFU.TANH R39, R39 ;  /* 0x0000002700277308 */ /* 0x000e740000002400 */
[----:B------:R1:W1:Y:S10]  /*71c0*/  MUFU.TANH R17, R40 ;  /* 0x0000002800117308 */ /* 0x0002740000002400 */
[----:B------:R1:W1:Y:S10]  /*71d0*/  MUFU.TANH R16, R41 ;  /* 0x0000002900107308 */ /* 0x0002740000002400 */
        /* <DEDUP_REMOVED lines=9> */
[----:B------:R-:W1:Y:S01]  /*7270*/  MUFU.TANH R51, R51 ;  /* 0x0000003300337308 */ /* 0x000e620000002400 */
[----:B------:R-:W-:-:S05]  /*7280*/  @!P0 BRA `(.L_x_256) ;  /* 0x000003f000008947 */ /* 0x000fca0003800000 */
[----:B--234-:R-:W2:Y:S01]  /*7290*/  LDL R0, [R1+0x10] ;  /* 0x0000100001007983 */ /* 0x01cea20000100800 */
[----:B------:R-:W-:Y:S01]  /*72a0*/  IMAD.MOV.U32 R216, RZ, RZ, RZ ;  /* 0x000000ffffd87224 */ /* 0x000fe200078e00ff */
[----:B------:R-:W-:Y:S02]  /*72b0*/  IADD3 R12, -R215, 0x10, RZ ;  /* 0x00000010d70c7810 */ /* 0x000fe40007ffe1ff */
[----:B------:R-:W3:Y:S02]  /*72c0*/  LDL.64 R224, [R1+0x18] ;  /* 0x0000180001e07983 */ /* 0x000ee40000100a00 */
[----:B------:R-:W-:Y:S02]  /*72d0*/  LOP3.LUT R12, R12, 0xf, RZ, 0xc0, !PT ;  /* 0x0000000f0c0c7812 */ /* 0x000fe400078ec0ff */
[----:B------:R-:W4:Y:S04]  /*72e0*/  LDL R223, [R1+0x20] ;  /* 0x0000200001df7983 */ /* 0x000f280000100800 */
[----:B------:R-:W5:Y:S01]  /*72f0*/  S2R R227, SR_CTAID.Y ;  /* 0x0000000000e37919 */ /* 0x000f620000002600 */
[----:B--2---:R-:W-:Y:S05]  /*7300*/  IMAD R2, R218, 0x60, R0 ;  /* 0x00000060da027824 */ /* 0x004fea00078e0200 */
[----:B------:R-:W-:Y:S05]  /*7310*/  IADD3 R2, R2, -0x60, R231 ;  /* 0xffffffa002027810 */ /* 0x000fea0007ffe0e7 */
[----:B------:R-:W-:Y:S04]  /*7320*/  @P5 IMAD.HI.U32 R3, R2, c[0x0][0x2bc], RZ ;  /* 0x0000af0002035a27 */ /* 0x000fe800078e00ff */
[----:B------:R-:W-:Y:S01]  /*7330*/  IMAD.MOV.U32 R0, RZ, RZ, R2 ;  /* 0x000000ffff007224 */ /* 0x000fe200078e0002 */
[----:B------:R-:W-:Y:S04]  /*7340*/  @P5 SHF.R.U32.HI R0, RZ, c[0x0][0x2c0], R3 ;  /* 0x0000b000ff005a19 */ /* 0x000fe80000011603 */
[C---:B---3--:R-:W-:Y:S01]  /*7350*/  @!P1 IADD3 R3, P0, R0.reuse, R224, RZ ;  /* 0x000000e000039210 */ /* 0x048fe20007f1e0ff */
[----:B-----5:R-:W-:Y:S03]  /*7360*/  IMAD.WIDE.U32 R224, R227, c[0x0][0x1e8], RZ ;  /* 0x00007a00e3e07a25 */ /* 0x020fe600078e00ff */
[----:B----4-:R-:W-:Y:S01]  /*7370*/  @!P1 LEA.HI.X.SX32 R5, R0, R223, 0x1, P0 ;  /* 0x000000df00059211 */ /* 0x010fe200000f0eff */
[----:B------:R-:W-:Y:S01]  /*7380*/  IMAD.MOV R0, RZ, RZ, -R0 ;  /* 0x000000ffff007224 */ /* 0x000fe200078e0a00 */
[C---:B------:R-:W-:Y:S02]  /*7390*/  @!P1 LEA R4, P0, R3.reuse, c[0x0][0x2a0], 0x2 ;  /* 0x0000a80003049a11 */ /* 0x040fe400078010ff */
[----:B------:R-:W-:Y:S01]  /*73a0*/  SHF.R.S32.HI R223, RZ, 0x1f, R227 ;  /* 0x0000001fffdf7819 */ /* 0x000fe200000114e3 */
[----:B------:R-:W-:Y:S01]  /*73b0*/  IMAD R217, R0, c[0x0][0x2b8], R2 ;  /* 0x0000ae0000d97a24 */ /* 0x000fe200078e0202 */
[----:B------:R-:W-:Y:S03]  /*73c0*/  @!P1 LEA.HI.X R5, R3, c[0x0][0x2a4], R5, 0x2, P0 ;  /* 0x0000a90003059a11 */ /* 0x000fe600000f1405 */
[----:B------:R-:W-:Y:S01]  /*73d0*/  IMAD.WIDE.U32 R2, R217, c[0x0][0x1e0], RZ ;  /* 0x00007800d9027a25 */ /* 0x000fe200078e00ff */
[----:B------:R-:W-:Y:S01]  /*73e0*/  SHF.R.S32.HI R0, RZ, 0x1f, R217 ;  /* 0x0000001fff007819 */ /* 0x000fe200000114d9 */
[----:B------:R-:W2:Y:S02]  /*73f0*/  @!P1 LDG.E R216, [R4.64] ;  /* 0x0000000604d89981 */ /* 0x000ea4000c1e1900 */
[----:B------:R-:W-:Y:S02]  /*7400*/  IMAD R223, R223, c[0x0][0x1e8], RZ ;  /* 0x00007a00dfdf7a24 */ /* 0x000fe400078e02ff */
[----:B------:R-:W-:Y:S02]  /*7410*/  IMAD R0, R0, c[0x0][0x1e0], RZ ;  /* 0x0000780000007a24 */ /* 0x000fe400078e02ff */
[----:B------:R-:W-:Y:S02]  /*7420*/  IMAD R223, R227, c[0x0][0x1ec], R223 ;  /* 0x00007b00e3df7a24 */ /* 0x000fe400078e02df */
[----:B------:R-:W-:Y:S02]  /*7430*/  IMAD R0, R217, c[0x0][0x1e4], R0 ;  /* 0x00007900d9007a24 */ /* 0x000fe400078e0200 */
[----:B------:R-:W-:Y:S02]  /*7440*/  IMAD.IADD R223, R225, 0x1, R223 ;  /* 0x00000001e1df7824 */ /* 0x000fe400078e02df */
[----:B------:R-:W-:Y:S01]  /*7450*/  IMAD.IADD R3, R3, 0x1, R0 ;  /* 0x0000000103037824 */ /* 0x000fe200078e0200 */
[----:B--2---:R-:W-:Y:S03]  /*7460*/  SHF.R.S32.HI R4, RZ, 0x1f, R216 ;  /* 0x0000001fff047819 */ /* 0x004fe600000114d8 */
[----:B------:R-:W-:Y:S04]  /*7470*/  IMAD.WIDE.U32 R2, R216, c[0x0][0x1f0], R2 ;  /* 0x00007c00d8027a25 */ /* 0x000fe800078e0002 */
[----:B------:R-:W-:Y:S01]  /*7480*/  IMAD R4, R4, c[0x0][0x1f0], RZ ;  /* 0x00007c0004047a24 */ /* 0x000fe200078e02ff */
[----:B------:R-:W-:Y:S03]  /*7490*/  IADD3 R0, P0, R224, R2, RZ ;  /* 0x00000002e0007210 */ /* 0x000fe60007f1e0ff */
[----:B------:R-:W-:Y:S05]  /*74a0*/  IMAD R4, R216, c[0x0][0x1f4], R4 ;  /* 0x00007d00d8047a24 */ /* 0x000fea00078e0204 */
[----:B------:R-:W-:Y:S02]  /*74b0*/  IADD3.X R3, R223, R3, R4, P0, !PT ;  /* 0x00000003df037210 */ /* 0x000fe400007fe404 */
[C---:B------:R-:W-:Y:S04]  /*74c0*/  LEA R2, P0, R0.reuse, c[0x0][0x1c8], 0x1 ;  /* 0x0000720000027a11 */ /* 0x040fe800078008ff */
[----:B------:R-:W-:Y:S01]  /*74d0*/  LEA.HI.X R0, R0, c[0x0][0x1cc], R3, 0x1, P0 ;  /* 0x0000730000007a11 */ /* 0x000fe200000f0c03 */
[----:B------:R-:W2:Y:S04]  /*74e0*/  SHFL.IDX PT, R14, R2, 0x2, 0x181f ;  /* 0x00581f00020e7f89 */ /* 0x000ea800000e0000 */
[----:B------:R-:W3:Y:S04]  /*74f0*/  SHFL.IDX PT, R15, R0, 0x2, 0x181f ;  /* 0x00581f00000f7f89 */ /* 0x000ee800000e0000 */
[----:B------:R-:W4:Y:S04]  /*7500*/  SHFL.IDX PT, R3, R2, RZ, 0x181f ;  /* 0x00181fff02037589 */ /* 0x000f2800000e0000 */
[----:B------:R-:W5:Y:S04]  /*7510*/  SHFL.IDX PT, R4, R0, RZ, 0x181f ;  /* 0x00181fff00047589 */ /* 0x000f6800000e0000 */
[----:B------:R-:W1:Y:S04]  /*7520*/  SHFL.IDX PT, R2, R2, 0x1, 0x181f ;  /* 0x00381f0002027f89 */ /* 0x000e6800000e0000 */
[----:B------:R-:W1:Y:S01]  /*7530*/  SHFL.IDX PT, R0, R0, 0x1, 0x181f ;  /* 0x00381f0000007f89 */ /* 0x000e6200000e0000 */
[----:B--2---:R-:W-:Y:S04]  /*7540*/  IADD3 R12, P2, P0, R12, R14, R220 ;  /* 0x0000000e0c0c7210 */ /* 0x004fe8000785e0dc */
[--C-:B---3--:R-:W-:Y:S02]  /*7550*/  IADD3.X R13, RZ, R15, R221.reuse, P2, P0 ;  /* 0x0000000fff0d7210 */ /* 0x108fe400017e04dd */
[----:B------:R-:W-:Y:S02]  /*7560*/  ISETP.GE.AND P2, PT, R226, c[0x0][0x1d4], PT ;  /* 0x00007500e2007a0c */ /* 0x000fe40003f46270 */
[CC--:B----4-:R-:W-:Y:S05]  /*7570*/  IADD3 R10, P0, R3.reuse, R241.reuse, RZ ;  /* 0x000000f1030a7210 */ /* 0x0d0fea0007f1e0ff */
[C-C-:B-----5:R-:W-:Y:S01]  /*7580*/  IMAD.X R11, R4.reuse, 0x1, R222.reuse, P0 ;  /* 0x00000001040b7824 */ /* 0x160fe200000e06de */
[-C--:B------:R-:W-:Y:S05]  /*7590*/  IADD3 R8, P0, R3, R220.reuse, RZ ;  /* 0x000000dc03087210 */ /* 0x080fea0007f1e0ff */
[----:B------:R2:W-:Y:S01]  /*75a0*/  LDGSTS.E.BYPASS.LTC128B.128 [R219+0x8100], [R10.64], !P2 ;  /* 0x081000000adb7fae */ /* 0x0005e2000d101d46 */
[--C-:B------:R-:W-:Y:S01]  /*75b0*/  IMAD.X R9, R4, 0x1, R221.reuse, P0 ;  /* 0x0000000104097824 */ /* 0x100fe200000e06dd */
[-C--:B-1----:R-:W-:Y:S04]  /*75c0*/  IADD3 R6, P0, R2, R241.reuse, RZ ;  /* 0x000000f102067210 */ /* 0x082fe80007f1e0ff */
[----:B------:R2:W-:Y:S01]  /*75d0*/  LDGSTS.E.BYPASS.LTC128B.128 [R219+0xb100], [R8.64], !P6 ;  /* 0x0b10000008db7fae */ /* 0x0005e2000f101d46 */
[--C-:B------:R-:W-:Y:S01]  /*75e0*/  IMAD.X R7, R0, 0x1, R222.reuse, P0 ;  /* 0x0000000100077824 */ /* 0x100fe200000e06de */
[----:B------:R-:W-:Y:S04]  /*75f0*/  IADD3 R4, P0, R2, R220, RZ ;  /* 0x000000dc02047210 */ /* 0x000fe80007f1e0ff */
[----:B------:R2:W-:Y:S01]  /*7600*/  LDGSTS.E.BYPASS.LTC128B.128 [R219+0x9100], [R6.64], !P2 ;  /* 0x0910000006db7fae */ /* 0x0005e2000d101d46 */
[----:B------:R-:W-:Y:S01]  /*7610*/  IMAD.X R5, R0, 0x1, R221, P0 ;  /* 0x0000000100057824 */ /* 0x000fe200000e06dd */
[----:B------:R-:W-:Y:S04]  /*7620*/  IADD3 R2, P0, R14, R241, RZ ;  /* 0x000000f10e027210 */ /* 0x000fe80007f1e0ff */
[----:B------:R2:W-:Y:S01]  /*7630*/  LDGSTS.E.BYPASS.LTC128B.128 [R219+0xc100], [R4.64], !P6 ;  /* 0x0c10000004db7fae */ /* 0x0005e2000f101d46 */
[----:B------:R-:W-:Y:S01]  /*7640*/  IMAD.X R3, R15, 0x1, R222, P0 ;  /* 0x000000010f037824 */ /* 0x000fe200000e06de */
[----:B------:R-:W-:Y:S04]  /*7650*/  ISETP.NE.U32.AND P0, PT, R215, RZ, PT ;  /* 0x000000ffd700720c */ /* 0x000fe80003f05070 */
[----:B------:R2:W-:Y:S09]  /*7660*/  LDGSTS.E.BYPASS.LTC128B.128 [R219+0xa100], [R2.64], !P2 ;  /* 0x0a10000002db7fae */ /* 0x0005f2000d101d46 */
[----:B------:R2:W-:Y:S02]  /*7670*/  LDGSTS.E.BYPASS.LTC128B.128.ZFILL [R219+0xd100], [R12.64], P0 ;  /* 0x0d1000000cdb7fae */ /* 0x0005e40008141d46 */
.L_x_256:
[----:B--234-:R-:W2:Y:S04]  /*7680*/  LDL R2, [R1+0x8] ;  /* 0x0000080001027983 */ /* 0x01cea80000100800 */
[----:B------:R-:W3:Y:S04]  /*7690*/  LDL R165, [R1+0x4] ;  /* 0x0000040001a57983 */ /* 0x000ee80000100800 */
[----:B------:R-:W4:Y:S04]  /*76a0*/  LDL R166, [R1] ;  /* 0x0000000001a67983 */ /* 0x000f280000100800 */
[----:B------:R-:W0:Y:S01]  /*76b0*/  LDGDEPBAR ;  /* 0x00000000000079af */ /* 0x000e220000000000 */
[----:B--2---:R-:W-:Y:S04]  /*76c0*/  @P4 IMAD.HI.U32 R0, R2, c[0x0][0x2c8], RZ ;  /* 0x0000b20002004a27 */ /* 0x004fe800078e00ff */
[----:B------:R-:W-:Y:S01]  /*76d0*/  IMAD.MOV.U32 R5, RZ, RZ, R2 ;  /* 0x000000ffff057224 */ /* 0x000fe200078e0002 */
[----:B------:R-:W-:Y:S01]  /*76e0*/  @P4 SHF.R.U32.HI R5, RZ, c[0x0][0x2cc], R0 ;  /* 0x0000b300ff054a19 */ /* 0x000fe20000011600 */
[----:B------:R-:W-:Y:S04]  /*76f0*/  IMAD R0, R218, -0x60, RZ ;  /* 0xffffffa0da007824 */ /* 0x000fe800078e02ff */
[----:B------:R-:W2:Y:S01]  /*7700*/  SHFL.IDX PT, R4, R5, RZ, 0x1c1f ;  /* 0x001c1fff05047589 */ /* 0x000ea200000e0000 */
[----:B---3--:R-:W-:Y:S04]  /*7710*/  IADD3 R2, -R165, 0x1, R0 ;  /* 0x00000001a5027810 */ /* 0x008fe80007ffe100 */
[----:B----4-:R-:W-:Y:S04]  /*7720*/  IADD3 R2, -R166, R2, R252 ;  /* 0x00000002a6027210 */ /* 0x010fe80007ffe1fc */
[C---:B------:R-:W-:Y:S02]  /*7730*/  IADD3 R7, R2.reuse, c[0x0][0x328], RZ ;  /* 0x0000ca0002077a10 */ /* 0x040fe40007ffe0ff */
[----:B------:R-:W-:Y:S03]  /*7740*/  IADD3 R6, R2, UR4, RZ ;  /* 0x0000000402067c10 */ /* 0x000fe6000fffe0ff */
[--C-:B--2---:R-:W-:Y:S02]  /*7750*/  IMAD.IADD R3, R7, 0x1, R4.reuse ;  /* 0x0000000107037824 */ /* 0x104fe400078e0204 */
[----:B------:R-:W-:Y:S01]  /*7760*/  IMAD.IADD R2, R6, 0x1, R4 ;  /* 0x0000000106027824 */ /* 0x000fe200078e0204 */
[----:B------:R-:W-:-:S05]  /*7770*/  @!P3 BRA `(.L_x_257) ;  /* 0x000001800000b947 */ /* 0x000fca0003800000 */
[----:B------:R-:W-:Y:S01]  /*7780*/  IADD3 R4, -R166, R252, R4 ;  /* 0x000000fca6047210 */ /* 0x000fe20007ffe104 */
[----:B------:R-:W-:Y:S03]  /*7790*/  BSSY B0, `(.L_x_258) ;  /* 0x0000011000007945 */ /* 0x000fe60003800000 */
        /* <DEDUP_REMOVED lines=11> */
.L_x_259:
[----:B------:R-:W-:Y:S04]  /*7850*/  MOV R8, c[0x0][0x32c] ;  /* 0x0000cb0000087a02 */ /* 0x000fe80000000f00 */
[----:B------:R-:W-:Y:S11]  /*7860*/  ISETP.NE.AND P0, PT, R8, 0x1, PT ;  /* 0x000000010800780c */ /* 0x000ff60003f05270 */
[----:B------:R-:W-:Y:S02]  /*7870*/  @!UPT UIADD3 URZ, URZ, URZ, URZ ;  /* 0x0000003f3f3ff290 */ /* 0x000fe4000fffe03f */
[----:B------:R-:W-:Y:S05]  /*7880*/  @P0 IMAD.HI.U32 R8, R4, c[0x0][0x330], RZ ;  /* 0x0000cc0004080a27 */ /* 0x000fea00078e00ff */
[----:B------:R-:W-:Y:S02]  /*7890*/  @P0 SHF.R.U32.HI R4, RZ, c[0x0][0x334], R8 ;  /* 0x0000cd00ff040a19 */ /* 0x000fe40000011608 */
.L_x_260:
[----:B------:R-:W-:Y:S05]  /*78a0*/  BSYNC B0 ;  /* 0x0000000000007941 */ /* 0x000fea0003800000 */
.L_x_258:
[----:B------:R-:W-:Y:S04]  /*78b0*/  IMAD.IADD R8, R0, 0x1, -R165 ;  /* 0x0000000100087824 */ /* 0x000fe800078e0aa5 */
[----:B------:R-:W-:Y:S05]  /*78c0*/  IMAD R4, R4, c[0x0][0x32c], R8 ;  /* 0x0000cb0004047a24 */ /* 0x000fea00078e0208 */
[----:B------:R-:W-:Y:S02]  /*78d0*/  IADD3 R8, R4, c[0x0][0x32c], RZ ;  /* 0x0000cb0004087a10 */ /* 0x000fe40007ffe0ff */
[----:B------:R-:W-:Y:S02]  /*78e0*/  IMNMX R2, R2, R4, !PT ;  /* 0x0000000402027217 */ /* 0x000fe40007800200 */
[----:B------:R-:W-:Y:S02]  /*78f0*/  IMNMX R3, R3, R8, PT ;  /* 0x0000000803037217 */ /* 0x000fe40003800200 */
.L_x_257:
[C---:B------:R-:W-:Y:S01]  /*7900*/  ISETP.GE.AND P0, PT, R0.reuse, 0x1, PT ;  /* 0x000000010000780c */ /* 0x040fe20003f06270 */
[----:B------:R-:W2:Y:S01]  /*7910*/  SHFL.IDX PT, R4, R5, 0x1, 0x1c1f ;  /* 0x003c1f0005047f89 */ /* 0x000ea200000e0000 */
[----:B------:R-:W-:Y:S02]  /*7920*/  ISETP.GE.AND P2, PT, R0, 0x2, PT ;  /* 0x000000020000780c */ /* 0x000fe40003f46270 */
[----:B------:R-:W-:Y:S02]  /*7930*/  P2R R9, PR, RZ, 0x1 ;  /* 0x00000001ff097803 */ /* 0x000fe40000000000 */
[C---:B------:R-:W-:Y:S02]  /*7940*/  ISETP.GT.AND P0, PT, R2.reuse, RZ, !P0 ;  /* 0x000000ff0200720c */ /* 0x040fe40004704270 */
[----:B------:R-:W-:Y:S02]  /*7950*/  P2R R13, PR, RZ, 0x4 ;  /* 0x00000004ff0d7803 */ /* 0x000fe40000000000 */
[----:B------:R-:W-:Y:S04]  /*7960*/  ISETP.LT.OR P0, PT, R3, 0x1, P0 ;  /* 0x000000010300780c */ /* 0x000fe80000701670 */
[----:B------:R-:W-:Y:S02]  /*7970*/  FSEL R8, R143, -INF , !P0 ;  /* 0xff8000008f087808 */ /* 0x000fe40004000000 */
[----:B------:R-:W-:Y:S02]  /*7980*/  ISETP.GT.AND P0, PT, R2, 0x1, !P2 ;  /* 0x000000010200780c */ /* 0x000fe40005704270 */
[----:B------:R-:W-:Y:S02]  /*7990*/  ISETP.GE.AND P2, PT, R0, 0x9, PT ;  /* 0x000000090000780c */ /* 0x000fe40003f46270 */
[----:B------:R-:W-:Y:S02]  /*79a0*/  ISETP.LT.OR P0, PT, R3, 0x2, P0 ;  /* 0x000000020300780c */ /* 0x000fe40000701670 */
[----:B------:R-:W-:Y:S02]  /*79b0*/  P2R R14, PR, RZ, 0x4 ;  /* 0x00000004ff0e7803 */ /* 0x000fe40000000000 */
[----:B------:R-:W-:Y:S02]  /*79c0*/  FSEL R10, R141, -INF , !P0 ;  /* 0xff8000008d0a7808 */ /* 0x000fe40004000000 */
[----:B------:R-:W-:Y:S02]  /*79d0*/  ISETP.GT.AND P0, PT, R2, 0x8, !P2 ;  /* 0x000000080200780c */ /* 0x000fe40005704270 */
[----:B------:R-:W-:Y:S02]  /*79e0*/  ISETP.GE.AND P2, PT, R0, 0xa, PT ;  /* 0x0000000a0000780c */ /* 0x000fe40003f46270 */
[C---:B------:R-:W-:Y:S02]  /*79f0*/  ISETP.LT.OR P0, PT, R3.reuse, 0x9, P0 ;  /* 0x000000090300780c */ /* 0x040fe40000701670 */
[----:B------:R-:W-:Y:S02]  /*7a00*/  P2R R15, PR, RZ, 0x4 ;  /* 0x00000004ff0f7803 */ /* 0x000fe40000000000 */
[----:B------:R-:W-:Y:S02]  /*7a10*/  FSEL R11, R140, -INF , !P0 ;  /* 0xff8000008c0b7808 */ /* 0x000fe40004000000 */
[----:B------:R-:W-:Y:S02]  /*7a20*/  ISETP.GT.AND P0, PT, R2, 0x9, !P2 ;  /* 0x000000090200780c */ /* 0x000fe40005704270 */
[----:B------:R-:W-:Y:S02]  /*7a30*/  ISETP.GE.AND P2, PT, R0, 0x11, PT ;  /* 0x000000110000780c */ /* 0x000fe40003f46270 */
[C---:B------:R-:W-:Y:S02]  /*7a40*/  ISETP.LT.OR P0, PT, R3.reuse, 0xa, P0 ;  /* 0x0000000a0300780c */ /* 0x040fe40000701670 */
[----:B-1----:R-:W-:Y:S02]  /*7a50*/  P2R R34, PR, RZ, 0x4 ;  /* 0x00000004ff227803 */ /* 0x002fe40000000000 */
        /* <DEDUP_REMOVED lines=93> */
[C---:B------:R-:W-:Y:S04]  /*8030*/  ISETP.LT.OR P0, PT, R3.reuse, 0x59, P0 ;  /* 0x000000590300780c */ /* 0x040fe80000701670 */
[----:B------:R-:W-:Y:S02]  /*8040*/  FSEL R170, R36, -INF , !P0 ;  /* 0xff80000024aa7808 */ /* 0x000fe40004000000 */
[----:B------:R-:W-:Y:S01]  /*8050*/  ISETP.GT.AND P0, PT, R2, 0x59, !P2 ;  /* 0x000000590200780c */ /* 0x000fe20005704270 */
[--C-:B--2---:R-:W-:Y:S03]  /*8060*/  IMAD.IADD R2, R6, 0x1, R4.reuse ;  /* 0x0000000106027824 */ /* 0x104fe600078e0204 */
[----:B------:R-:W-:Y:S01]  /*8070*/  ISETP.LT.OR P0, PT, R3, 0x5a, P0 ;  /* 0x0000005a0300780c */ /* 0x000fe20000701670 */
[----:B------:R-:W-:Y:S03]  /*8080*/  IMAD.IADD R3, R7, 0x1, R4 ;  /* 0x0000000107037824 */ /* 0x000fe600078e0204 */
[----:B------:R-:W-:Y:S01]  /*8090*/  FSEL R171, R35, -INF , !P0 ;  /* 0xff80000023ab7808 */ /* 0x000fe20004000000 */
        /* <DEDUP_REMOVED lines=14> */
.L_x_263:
[----:B------:R-:W-:Y:S04]  /*8180*/  MOV R5, c[0x0][0x32c] ;  /* 0x0000cb0000057a02 */ /* 0x000fe80000000f00 */
[----:B------:R-:W-:Y:S11]  /*8190*/  ISETP.NE.AND P0, PT, R5, 0x1, PT ;  /* 0x000000010500780c */ /* 0x000ff60003f05270 */
[----:B------:R-:W-:Y:S02]  /*81a0*/  @!UPT UIADD3 URZ, URZ, URZ, URZ ;  /* 0x0000003f3f3ff290 */ /* 0x000fe4000fffe03f */
[----:B------:R-:W-:Y:S05]  /*81b0*/  @P0 IMAD.HI.U32 R5, R4, c[0x0][0x330], RZ ;  /* 0x0000cc0004050a27 */ /* 0x000fea00078e00ff */
[----:B------:R-:W-:Y:S02]  /*81c0*/  @P0 SHF.R.U32.HI R4, RZ, c[0x0][0x334], R5 ;  /* 0x0000cd00ff040a19 */ /* 0x000fe40000011605 */
.L_x_264:
[----:B------:R-:W-:Y:S05]  /*81d0*/  BSYNC B0 ;  /* 0x0000000000007941 */ /* 0x000fea0003800000 */
.L_x_262:
[----:B------:R-:W-:Y:S04]  /*81e0*/  IMAD.IADD R0, R0, 0x1, -R165 ;  /* 0x0000000100007824 */ /* 0x000fe800078e0aa5 */
[----:B------:R-:W-:Y:S05]  /*81f0*/  IMAD R4, R4, c[0x0][0x32c], R0 ;  /* 0x0000cb0004047a24 */ /* 0x000fea00078e0200 */
[----:B------:R-:W-:Y:S02]  /*8200*/  IADD3 R0, R4, c[0x0][0x32c], RZ ;  /* 0x0000cb0004007a10 */ /* 0x000fe40007ffe0ff */
[----:B------:R-:W-:Y:S02]  /*8210*/  IMNMX R2, R2, R4, !PT ;  /* 0x0000000402027217 */ /* 0x000fe40007800200 */
[----:B------:R-:W-:Y:S02]  /*8220*/  IMNMX R3, R3, R0, PT ;  /* 0x0000000003037217 */ /* 0x000fe40003800200 */
.L_x_261:
[----:B------:R-:W-:Y:S02]  /*8230*/  ISETP.NE.AND P0, PT, R9, RZ, PT ;  /* 0x000000ff0900720c */ /* 0x000fe40003f05270 */
[----:B------:R-:W-:Y:S02]  /*8240*/  FMNMX.FTZ R0, R8, R69, !PT ;  /* 0x0000004508007209 */ /* 0x000fe40007810000 */
[----:B------:R-:W-:Y:S02]  /*8250*/  ISETP.GT.AND P0, PT, R2, RZ, !P0 ;  /* 0x000000ff0200720c */ /* 0x000fe40004704270 */
[----:B------:R-:W-:Y:S02]  /*8260*/  FMNMX.FTZ R0, R10, R0, !PT ;  /* 0x000000000a007209 */ /* 0x000fe40007810000 */
[----:B------:R-:W-:Y:S02]  /*8270*/  ISETP.LT.OR P0, PT, R3, 0x1, P0 ;  /* 0x000000010300780c */ /* 0x000fe40000701670 */
[----:B------:R-:W-:Y:S02]  /*8280*/  FMNMX.FTZ R0, R11, R0, !PT ;  /* 0x000000000b007209 */ /* 0x000fe40007810000 */
[----:B------:R-:W-:Y:S02]  /*8290*/  FSEL R4, R160, -INF , !P0 ;  /* 0xff800000a0047808 */ /* 0x000fe40004000000 */
[----:B------:R-:W-:Y:S02]  /*82a0*/  ISETP.NE.AND P0, PT, R13, RZ, PT ;  /* 0x000000ff0d00720c */ /* 0x000fe40003f05270 */
[----:B------:R-:W-:Y:S02]  /*82b0*/  FMNMX.FTZ R0, R12, R0, !PT ;  /* 0x000000000c007209 */ /* 0x000fe40007810000 */
[----:B------:R-:W-:Y:S02]  /*82c0*/  ISETP.GT.AND P0, PT, R2, 0x1, !P0 ;  /* 0x000000010200780c */ /* 0x000fe40004704270 */
        /* <DEDUP_REMOVED lines=20> */
[C---:B------:R-:W-:Y:S02]  /*8410*/  ISETP.GT.AND P0, PT, R2.reuse, 0x10, !P0 ;  /* 0x000000100200780c */ /* 0x040fe40004704270 */
        /* <DEDUP_REMOVED lines=40> */
[----:B------:R-:W-:Y:S01]  /*86a0*/  FMNMX.FTZ R6, R138, R6, !PT ;  /* 0x000000068a067209 */ /* 0x000fe20007810000 */
[----:B------:R-:W-:Y:S01]  /*86b0*/  LDSM.16.MT88.4 R28, [R201+0x100] ;  /* 0x00010000c91c783b */ /* 0x000fe20000004200 */
        /* <DEDUP_REMOVED lines=9> */
[C---:B------:R-:W-:Y:S04]  /*8750*/  ISETP.LT.OR P0, PT, R3.reuse, 0x2a, P0 ;  /* 0x0000002a0300780c */ /* 0x040fe80000701670 */
[----:B------:R-:W-:Y:S02]  /*8760*/  FSEL R142, R142, -INF , !P0 ;  /* 0xff8000008e8e7808 */ /* 0x000fe40004000000 */
[----:B------:R-:W-:Y:S02]  /*8770*/  ISETP.NE.AND P0, PT, R26, RZ, PT ;  /* 0x000000ff1a00720c */ /* 0x000fe40003f05270 */
[----:B------:R-:W-:Y:S02]  /*8780*/  FMNMX.FTZ R6, R142, R6, !PT ;  /* 0x000000068e067209 */ /* 0x000fe40007810000 */
[----:B------:R-:W-:Y:S04]  /*8790*/  ISETP.GT.AND P0, PT, R2, 0x30, !P0 ;  /* 0x000000300200780c */ /* 0x000fe80004704270 */
[----:B------:R-:W-:Y:S04]  /*87a0*/  ISETP.LT.OR P0, PT, R3, 0x31, P0 ;  /* 0x000000310300780c */ /* 0x000fe80000701670 */
[----:B------:R-:W-:Y:S02]  /*87b0*/  FSEL R145, R74, -INF , !P0 ;  /* 0xff8000004a917808 */ /* 0x000fe40004000000 */
[----:B------:R-:W-:Y:S02]  /*87c0*/  ISETP.NE.AND P0, PT, R25, RZ, PT ;  /* 0x000000ff1900720c */ /* 0x000fe40003f05270 */
[----:B------:R-:W-:Y:S02]  /*87d0*/  FMNMX.FTZ R6, R145, R6, !PT ;  /* 0x0000000691067209 */ /* 0x000fe40007810000 */
[----:B------:R-:W-:Y:S04]  /*87e0*/  ISETP.GT.AND P0, PT, R2, 0x31, !P0 ;  /* 0x000000310200780c */ /* 0x000fe80004704270 */
        /* <DEDUP_REMOVED lines=10> */
[----:B------:R-:W-:Y:S04]  /*8890*/  ISETP.LT.OR P0, PT, R3, 0x3a, P0 ;  /* 0x0000003a0300780c */ /* 0x000fe80000701670 */
[----:B------:R-:W-:Y:S02]  /*88a0*/  FSEL R149, R68, -INF , !P0 ;  /* 0xff80000044957808 */ /* 0x000fe40004000000 */
[----:B------:R-:W-:Y:S01]  /*88b0*/  ISETP.NE.AND P0, PT, R22, RZ, PT ;  /* 0x000000ff1600720c */ /* 0x000fe20003f05270 */
[----:B------:R-:W1:Y:S01]  /*88c0*/  SHFL.BFLY PT, R68, R0, 0x2, 0x1f ;  /* 0x0c401f0000447f89 */ /* 0x000e6200000e0000 */
[----:B------:R-:W-:Y:S02]  /*88d0*/  FMNMX.FTZ R6, R149, R6, !PT ;  /* 0x0000000695067209 */ /* 0x000fe40007810000 */
[----:B------:R-:W-:Y:S04]  /*88e0*/  ISETP.GT.AND P0, PT, R2, 0x40, !P0 ;  /* 0x000000400200780c */ /* 0x000fe80004704270 */
[----:B------:R-:W-:Y:S04]  /*88f0*/  ISETP.LT.OR P0, PT, R3, 0x41, P0 ;  /* 0x000000410300780c */ /* 0x000fe80000701670 */
[----:B------:R-:W-:Y:S02]  /*8900*/  FSEL R156, R38, -INF , !P0 ;  /* 0xff800000269c7808 */ /* 0x000fe40004000000 */
[----:B------:R-:W-:Y:S02]  /*8910*/  ISETP.NE.AND P0, PT, R21, RZ, PT ;  /* 0x000000ff1500720c */ /* 0x000fe40003f05270 */
[----:B------:R-:W-:Y:S02]  /*8920*/  FMNMX.FTZ R6, R156, R6, !PT ;  /* 0x000000069c067209 */ /* 0x000fe40007810000 */
[----:B------:R-:W-:Y:S04]  /*8930*/  ISETP.GT.AND P0, PT, R2, 0x41, !P0 ;  /* 0x000000410200780c */ /* 0x000fe80004704270 */
[----:B------:R-:W-:Y:S02]  /*8940*/  ISETP.LT.OR P0, PT, R3, 0x42, P0 ;  /* 0x000000420300780c */ /* 0x000fe40000701670 */
[----:B-1----:R-:W-:Y:S02]  /*8950*/  FMNMX.FTZ R68, R0, R68, !PT ;  /* 0x0000004400447209 */ /* 0x002fe40007810000 */
[----:B------:R-:W-:Y:S02]  /*8960*/  FSEL R158, R39, -INF , !P0 ;  /* 0xff800000279e7808 */ /* 0x000fe40004000000 */
[----:B------:R-:W-:Y:S01]  /*8970*/  ISETP.NE.AND P0, PT, R20, RZ, PT ;  /* 0x000000ff1400720c */ /* 0x000fe20003f05270 */
[----:B------:R-:W-:Y:S01]  /*8980*/  LDSM.16.MT88.4 R36, [R200+0x100] ;  /* 0x00010000c824783b */ /* 0x000fe20000004200 */
[----:B------:R-:W-:Y:S02]  /*8990*/  FMNMX.FTZ R6, R158, R6, !PT ;  /* 0x000000069e067209 */ /* 0x000fe40007810000 */
[----:B------:R-:W-:Y:S04]  /*89a0*/  ISETP.GT.AND P0, PT, R2, 0x48, !P0 ;  /* 0x000000480200780c */ /* 0x000fe80004704270 */
[----:B------:R-:W-:Y:S01]  /*89b0*/  ISETP.LT.OR P0, PT, R3, 0x49, P0 ;  /* 0x000000490300780c */ /* 0x000fe20000701670 */
[----:B------:R-:W-:Y:S03]  /*89c0*/  LDSM.16.MT88.4 R20, [R198+0x100] ;  /* 0x00010000c614783b */ /* 0x000fe60000004200 */
        /* <DEDUP_REMOVED lines=11> */
[----:B------:R-:W-:Y:S04]  /*8a80*/  ISETP.NE.AND P0, PT, R17, RZ, PT ;  /* 0x000000ff1100720c */ /* 0x000fe80003f05270 */
[----:B------:R-:W-:Y:S04]  /*8a90*/  ISETP.GT.AND P0, PT, R2, 0x51, !P0 ;  /* 0x000000510200780c */ /* 0x000fe80004704270 */
[----:B------:R-:W-:Y:S04]  /*8aa0*/  ISETP.LT.OR P0, PT, R3, 0x52, P0 ;  /* 0x000000520300780c */ /* 0x000fe80000701670 */
[----:B------:R-:W-:Y:S02]  /*8ab0*/  FSEL R166, R47, -INF , !P0 ;  /* 0xff8000002fa67808 */ /* 0x000fe40004000000 */
[----:B------:R-:W-:Y:S01]  /*8ac0*/  ISETP.NE.AND P0, PT, R16, RZ, PT ;  /* 0x000000ff1000720c */ /* 0x000fe20003f05270 */
[----:B------:R-:W-:Y:S03]  /*8ad0*/  LDSM.16.MT88.4 R44, [R197+0x3100] ;  /* 0x00310000c52c783b */ /* 0x000fe60000004200 */
[----:B------:R-:W-:Y:S04]  /*8ae0*/  ISETP.GT.AND P0, PT, R2, 0x58, !P0 ;  /* 0x000000580200780c */ /* 0x000fe80004704270 */
[----:B------:R-:W-:Y:S04]  /*8af0*/  ISETP.LT.OR P0, PT, R3, 0x59, P0 ;  /* 0x000000590300780c */ /* 0x000fe80000701670 */
[----:B------:R-:W-:Y:S02]  /*8b00*/  FSEL R167, R50, -INF , !P0 ;  /* 0xff80000032a77808 */ /* 0x000fe40004000000 */
[----:B------:R-:W-:Y:S02]  /*8b10*/  ISETP.GT.AND P0, PT, R2, 0x59, !P2 ;  /* 0x000000590200780c */ /* 0x000fe40005704270 */
[----:B------:R-:W-:Y:S02]  /*8b20*/  FMNMX.FTZ R2, R165, R6, !PT ;  /* 0x00000006a5027209 */ /* 0x000fe40007810000 */
[----:B------:R-:W-:Y:S02]  /*8b30*/  ISETP.LT.OR P0, PT, R3, 0x5a, P0 ;  /* 0x0000005a0300780c */ /* 0x000fe40000701670 */
[----:B------:R-:W1:Y:S01]  /*8b40*/  SHFL.BFLY PT, R3, R68, 0x1, 0x1f ;  /* 0x0c201f0044037f89 */ /* 0x000e6200000e0000 */
[----:B------:R-:W-:Y:S02]  /*8b50*/  FMNMX.FTZ R0, R166, R2, !PT ;  /* 0x00000002a6007209 */ /* 0x000fe40007810000 */
[----:B------:R-:W-:Y:S02]  /*8b60*/  FSEL R71, R51, -INF , !P0 ;  /* 0xff80000033477808 */ /* 0x000fe40004000000 */
[----:B------:R-:W-:Y:S04]  /*8b70*/  FMNMX.FTZ R0, R167, R0, !PT ;  /* 0x00000000a7007209 */ /* 0x000fe80007810000 */
[----:B------:R-:W-:Y:S05]  /*8b80*/  FMNMX.FTZ R2, R71, R0, !PT ;  /* 0x0000000047027209 */ /* 0x000fea0007810000 */
[----:B------:R-:W2:Y:S01]  /*8b90*/  SHFL.BFLY PT, R0, R2, 0x2, 0x1f ;  /* 0x0c401f0002007f89 */ /* 0x000ea200000e0000 */
[----:B-1----:R-:W-:Y:S04]  /*8ba0*/  FMNMX.FTZ R68, R68, R3, !PT ;  /* 0x0000000344447209 */ /* 0x002fe80007810000 */
[C---:B------:R-:W-:Y:S01]  /*8bb0*/  FSETP.NEU.FTZ.AND P0, PT, R68.reuse, -INF , PT ;  /* 0xff8000004400780b */ /* 0x040fe20003f1d000 */
[----:B------:R-:W-:Y:S05]  /*8bc0*/  FMUL.FTZ R132, R68, c[0x0][0x2d0] ;  /* 0x0000b40044847a20 */ /* 0x000fea0000410000 */
[----:B------:R-:W-:Y:S02]  /*8bd0*/  FSEL R132, R132, RZ, P0 ;  /* 0x000000ff84847208 */ /* 0x000fe40000000000 */
[----:B--2---:R-:W-:Y:S03]  /*8be0*/  FMNMX.FTZ R2, R2, R0, !PT ;  /* 0x0000000002027209 */ /* 0x004fe60007810000 */
[--C-:B------:R-:W-:Y:S02]  /*8bf0*/  FFMA.FTZ R0, R10, c[0x0][0x2d0], -R132.reuse ;  /* 0x0000b4000a007a23 */ /* 0x100fe40000010884 */
[--C-:B------:R-:W-:Y:S02]  /*8c00*/  FFMA.FTZ R6, R12, c[0x0][0x2d0], -R132.reuse ;  /* 0x0000b4000c067a23 */ /* 0x100fe40000010884 */
[----:B------:R1:W-:Y:S01]  /*8c10*/  MUFU.EX2 R239, R0 ;  /* 0x0000000000ef7308 */ /* 0x0003e20000000800 */
[----:B------:R-:W2:Y:S01]  /*8c20*/  SHFL.BFLY PT, R3, R2, 0x1, 0x1f ;  /* 0x0c201f0002037f89 */ /* 0x000ea200000e0000 */
[--C-:B------:R-:W-:Y:S07]  /*8c30*/  FFMA.FTZ R8, R8, c[0x0][0x2d0], -R132.reuse ;  /* 0x0000b40008087a23 */ /* 0x100fee0000010884 */
[----:B------:R-:W3:Y:S01]  /*8c40*/  LDSM.16.MT88.4 R12, [R197+0x100] ;  /* 0x00010000c50c783b */ /* 0x000ee20000004200 */
[----:B------:R-:W4:Y:S10]  /*8c50*/  MUFU.EX2 R236, R8 ;  /* 0x0000000800ec7308 */ /* 0x000f340000000800 */
[----:B------:R-:W-:Y:S01]  /*8c60*/  MUFU.EX2 R237, R6 ;  /* 0x0000000600ed7308 */ /* 0x000fe20000000800 */
[----:B-1----:R-:W-:Y:S01]  /*8c70*/  FFMA.FTZ R0, R11, c[0x0][0x2d0], -R132 ;  /* 0x0000b4000b007a23 */ /* 0x002fe20000010884 */
[----:B--2---:R-:W-:Y:S08]  /*8c80*/  FMNMX.FTZ R3, R3, R2, !PT ;  /* 0x0000000203037209 */ /* 0x004ff00007810000 */
[----:B------:R1:W2:Y:S01]  /*8c90*/  MUFU.EX2 R238, R0 ;  /* 0x0000000000ee7308 */ /* 0x0002a20000000800 */
[----:B----4-:R-:W-:Y:S02]  /*8ca0*/  F2FP.BF16.PACK_AB R72, R239, R236 ;  /* 0x000000ecef48723e */ /* 0x010fe400000010ff */
[----:B-1----:R-:W-:Y:S02]  /*8cb0*/  FSEL R0, R68, RZ, P0 ;  /* 0x000000ff44007208 */ /* 0x002fe40000000000 */
[----:B------:R-:W-:Y:S02]  /*8cc0*/  FSETP.NEU.FTZ.AND P0, PT, R3, -INF , PT ;  /* 0xff8000000300780b */ /* 0x000fe40003f1d000 */
[----:B--2---:R-:W-:Y:S01]  /*8cd0*/  F2FP.BF16.PACK_AB R74, R237, R238 ;  /* 0x000000eeed4a723e */ /* 0x004fe200000010ff */
[----:B------:R-:W-:Y:S02]  /*8ce0*/  FADD.FTZ R0, -R0, R69 ;  /* 0x0000004500007221 */ /* 0x000fe40000010100 */
[----:B------:R-:W-:Y:S02]  /*8cf0*/  FMUL.FTZ R69, R3, c[0x0][0x2d0] ;  /* 0x0000b40003457a20 */ /* 0x000fe40000410000 */
[----:B------:R-:W-:Y:S03]  /*8d00*/  FMUL.FTZ R0, R0, c[0x0][0x2d0] ;  /* 0x0000b40000007a20 */ /* 0x000fe60000410000 */
[----:B------:R-:W-:Y:S01]  /*8d10*/  FSEL R69, R69, RZ, P0 ;  /* 0x000000ff45457208 */ /* 0x000fe20000000000 */
[----:B------:R1:W2:Y:S04]  /*8d20*/  MUFU.EX2 R2, R0 ;  /* 0x0000000000027308 */ /* 0x0002a80000000800 */
[--C-:B------:R-:W-:Y:S02]  /*8d30*/  FFMA.FTZ R4, R4, c[0x0][0x2d0], -R69.reuse ;  /* 0x0000b40004047a23 */ /* 0x100fe40000010845 */
[--C-:B------:R-:W-:Y:S04]  /*8d40*/  FFMA.FTZ R5, R5, c[0x0][0x2d0], -R69.reuse ;  /* 0x0000b40005057a23 */ /* 0x100fe80000010845 */
[----:B------:R4:W-:Y:S10]  /*8d50*/  MUFU.EX2 R235, R4 ;  /* 0x0000000400eb7308 */ /* 0x0009f40000000800 */
[----:B------:R-:W5:Y:S01]  /*8d60*/  MUFU.EX2 R234, R5 ;  /* 0x0000000500ea7308 */ /* 0x000f620000000800 */
[--C-:B-1----:R-:W-:Y:S02]  /*8d70*/  FFMA.FTZ R0, R7, c[0x0][0x2d0], -R69.reuse ;  /* 0x0000b40007007a23 */ /* 0x102fe40000010845 */
[C---:B--2---:R-:W-:Y:S02]  /*8d80*/  FMUL.FTZ R8, R2.reuse, R80 ;  /* 0x0000005002087220 */ /* 0x044fe40000410000 */
[C---:B------:R-:W-:Y:S05]  /*8d90*/  FMUL.FTZ R16, R2.reuse, R88 ;  /* 0x0000005802107220 */ /* 0x040fea0000410000 */
[----:B------:R1:W-:Y:S01]  /*8da0*/  MUFU.EX2 R233, R0 ;  /* 0x0000000000e97308 */ /* 0x0003e20000000800 */
[C---:B------:R-:W-:Y:S02]  /*8db0*/  FMUL.FTZ R17, R2.reuse, R89 ;  /* 0x0000005902117220 */ /* 0x040fe40000410000 */
[C---:B------:R-:W-:Y:S02]  /*8dc0*/  FMUL.FTZ R24, R2.reuse, R96 ;  /* 0x0000006002187220 */ /* 0x040fe40000410000 */
[--C-:B----4-:R-:W-:Y:S02]  /*8dd0*/  FFMA.FTZ R4, R9, c[0x0][0x2d0], -R69.reuse ;  /* 0x0000b40009047a23 */ /* 0x110fe40000010845 */
[C---:B------:R-:W-:Y:S02]  /*8de0*/  FMUL.FTZ R9, R2.reuse, R81 ;  /* 0x0000005102097220 */ /* 0x040fe40000410000 */
[C---:B------:R-:W-:Y:S01]  /*8df0*/  FMUL.FTZ R25, R2.reuse, R97 ;  /* 0x0000006102197220 */ /* 0x040fe20000410000 */
[----:B------:R-:W2:Y:S01]  /*8e00*/  MUFU.EX2 R230, R4 ;  /* 0x0000000400e67308 */ /* 0x000ea20000000800 */
[C---:B------:R-:W-:Y:S02]  /*8e10*/  FMUL.FTZ R32, R2.reuse, R104 ;  /* 0x0000006802207220 */ /* 0x040fe40000410000 */
[----:B------:R-:W-:Y:S01]  /*8e20*/  FMUL.FTZ R33, R2, R105 ;  /* 0x0000006902217220 */ /* 0x000fe20000410000 */
[----:B-----5:R-:W-:Y:S01]  /*8e30*/  F2FP.BF16.PACK_AB R73, R234, R235 ;  /* 0x000000ebea49723e */ /* 0x020fe200000010ff */
[C---:B------:R-:W-:Y:S02]  /*8e40*/  FMUL.FTZ R5, R2.reuse, R77 ;  /* 0x0000004d02057220 */ /* 0x040fe40000410000 */
[C---:B------:R-:W-:Y:S02]  /*8e50*/  FMUL.FTZ R52, R2.reuse, R52 ;  /* 0x0000003402347220 */ /* 0x040fe40000410000 */
[C---:B------:R-:W-:Y:S02]  /*8e60*/  FMUL.FTZ R53, R2.reuse, R53 ;  /* 0x0000003502357220 */ /* 0x040fe40000410000 */
[C---:B------:R-:W-:Y:S02]  /*8e70*/  FMUL.FTZ R56, R2.reuse, R56 ;  /* 0x0000003802387220 */ /* 0x040fe40000410000 */
[C---:B------:R-:W-:Y:S01]  /*8e80*/  FMUL.FTZ R57, R2.reuse, R57 ;  /* 0x0000003902397220 */ /* 0x040fe20000410000 */
[----:B-1----:R-:W-:Y:S01]  /*8e90*/  FSEL R0, R3, RZ, P0 ;  /* 0x000000ff03007208 */ /* 0x002fe20000000000 */
[----:B------:R-:W-:Y:S01]  /*8ea0*/  FMUL.FTZ R60, R2, R60 ;  /* 0x0000003c023c7220 */ /* 0x000fe20000410000 */
[----:B------:R-:W-:Y:S01]  /*8eb0*/  ISETP.GT.AND P0, PT, R218, R240, PT ;  /* 0x000000f0da00720c */ /* 0x000fe20003f04270 */
[----:B------:R-:W-:Y:S02]  /*8ec0*/  FMUL.FTZ R61, R2, R61 ;  /* 0x0000003d023d7220 */ /* 0x000fe40000410000 */
[----:B------:R-:W-:Y:S02]  /*8ed0*/  FADD.FTZ R0, -R0, R70 ;  /* 0x0000004600007221 */ /* 0x000fe40000010100 */
[--C-:B------:R-:W-:Y:S02]  /*8ee0*/  FFMA.FTZ R70, R133, c[0x0][0x2d0], -R69.reuse ;  /* 0x0000b40085467a23 */ /* 0x100fe40000010845 */
[----:B------:R-:W-:Y:S01]  /*8ef0*/  FMUL.FTZ R0, R0, c[0x0][0x2d0] ;  /* 0x0000b40000007a20 */ /* 0x000fe20000410000 */
[----:B--2---:R-:W-:Y:S01]  /*8f00*/  F2FP.BF16.PACK_AB R75, R230, R233 ;  /* 0x000000e9e64b723e */ /* 0x004fe200000010ff */
[C---:B------:R-:W-:Y:S02]  /*8f10*/  FMUL.FTZ R4, R2.reuse, R76 ;  /* 0x0000004c02047220 */ /* 0x040fe40000410000 */
[C---:B------:R-:W-:Y:S02]  /*8f20*/  FMUL.FTZ R64, R2.reuse, R64 ;  /* 0x0000004002407220 */ /* 0x040fe40000410000 */
[----:B------:R-:W1:Y:S01]  /*8f30*/  MUFU.EX2 R0, R0 ;  /* 0x0000000000007308 */ /* 0x000e620000000800 */
[----:B------:R-:W-:Y:S02]  /*8f40*/  FMUL.FTZ R65, R2, R65 ;  /* 0x0000004102417220 */ /* 0x000fe40000410000 */
[C---:B-1----:R-:W-:Y:S02]  /*8f50*/  FMUL.FTZ R6, R0.reuse, R78 ;  /* 0x0000004e00067220 */ /* 0x042fe40000410000 */
[C---:B------:R-:W-:Y:S02]  /*8f60*/  FMUL.FTZ R7, R0.reuse, R79 ;  /* 0x0000004f00077220 */ /* 0x040fe40000410000 */
[----:B------:R-:W1:Y:S01]  /*8f70*/  LDSM.16.MT88.4 R76, [R198+0x3100] ;  /* 0x00310000c64c783b */ /* 0x000e620000004200 */
[C---:B------:R-:W-:Y:S02]  /*8f80*/  FMUL.FTZ R10, R0.reuse, R82 ;  /* 0x00000052000a7220 */ /* 0x040fe40000410000 */
[C---:B------:R-:W-:Y:S02]  /*8f90*/  FMUL.FTZ R11, R0.reuse, R83 ;  /* 0x00000053000b7220 */ /* 0x040fe40000410000 */
[C---:B---3--:R-:W-:Y:S03]  /*8fa0*/  HMMA.16816.F32.BF16 R4, R72.reuse, R12, R4 ;  /* 0x0000000c4804723c */ /* 0x048fe60000041804 */
[----:B------:R-:W2:Y:S02]  /*8fb0*/  LDSM.16.MT88.4 R80, [R201+0x3100] ;  /* 0x00310000c950783b */ /* 0x000ea40000004200 */
[----:B------:R-:W-:Y:S02]  /*8fc0*/  FMUL.FTZ R18, R0, R90 ;  /* 0x0000005a00127220 */ /* 0x000fe40000410000 */
[C---:B------:R-:W-:Y:S01]  /*8fd0*/  FMUL.FTZ R12, R2.reuse, R84 ;  /* 0x00000054020c7220 */ /* 0x040fe20000410000 */
[C---:B------:R-:W-:Y:S04]  /*8fe0*/  HMMA.16816.F32.BF16 R8, R72.reuse, R14, R8 ;  /* 0x0000000e4808723c */ /* 0x040fe80000041808 */
[----:B------:R-:W-:Y:S02]  /*8ff0*/  FMUL.FTZ R13, R2, R85 ;  /* 0x00000055020d7220 */ /* 0x000fe40000410000 */
[C---:B------:R-:W-:Y:S02]  /*9000*/  FMUL.FTZ R19, R0.reuse, R91 ;  /* 0x0000005b00137220 */ /* 0x040fe40000410000 */
[C---:B------:R-:W-:Y:S01]  /*9010*/  FMUL.FTZ R14, R0.reuse, R86 ;  /* 0x00000056000e7220 */ /* 0x040fe20000410000 */
[----:B------:R-:W-:Y:S03]  /*9020*/  LDSM.16.MT88.4 R88, [R201+0x900] ;  /* 0x00090000c958783b */ /* 0x000fe60000004200 */
[C---:B------:R-:W-:Y:S02]  /*9030*/  FMUL.FTZ R15, R0.reuse, R87 ;  /* 0x00000057000f7220 */ /* 0x040fe40000410000 */
[C---:B------:R-:W-:Y:S02]  /*9040*/  FMUL.FTZ R26, R0.reuse, R98 ;  /* 0x00000062001a7220 */ /* 0x040fe40000410000 */
[C---:B------:R-:W-:Y:S01]  /*9050*/  FMUL.FTZ R27, R0.reuse, R99 ;  /* 0x00000063001b7220 */ /* 0x040fe20000410000 */
[----:B------:R-:W3:Y:S01]  /*9060*/  LDSM.16.MT88.4 R84, [R200+0x3100] ;  /* 0x00310000c854783b */ /* 0x000ee20000004200 */
[C---:B------:R-:W-:Y:S01]  /*9070*/  FMUL.FTZ R34, R0.reuse, R106 ;  /* 0x0000006a00227220 */ /* 0x040fe20000410000 */
[C---:B------:R-:W-:Y:S03]  /*9080*/  HMMA.16816.F32.BF16 R12, R72.reuse, R20, R12 ;  /* 0x00000014480c723c */ /* 0x040fe6000004180c */
[C---:B------:R-:W-:Y:S02]  /*9090*/  FMUL.FTZ R35, R0.reuse, R107 ;  /* 0x0000006b00237220 */ /* 0x040fe40000410000 */
[----:B------:R-:W-:Y:S01]  /*90a0*/  FMUL.FTZ R42, R0, R114 ;  /* 0x00000072002a7220 */ /* 0x000fe20000410000 */
[----:B------:R-:W-:Y:S01]  /*90b0*/  LDSM.16.MT88.4 R96, [R200+0x4900] ;  /* 0x00490000c860783b */ /* 0x000fe20000004200 */
[C---:B------:R-:W-:Y:S01]  /*90c0*/  FMUL.FTZ R20, R2.reuse, R92 ;  /* 0x0000005c02147220 */ /* 0x040fe20000410000 */
[C---:B------:R-:W-:Y:S04]  /*90d0*/  HMMA.16816.F32.BF16 R16, R72.reuse, R22, R16 ;  /* 0x000000164810723c */ /* 0x040fe80000041810 */
[----:B------:R-:W-:Y:S02]  /*90e0*/  FMUL.FTZ R21, R2, R93 ;  /* 0x0000005d02157220 */ /* 0x000fe40000410000 */
[C---:B------:R-:W-:Y:S01]  /*90f0*/  FMUL.FTZ R43, R0.reuse, R115 ;  /* 0x00000073002b7220 */ /* 0x040fe20000410000 */
[----:B------:R-:W-:Y:S01]  /*9100*/  LDSM.16.MT88.4 R104, [R200+0x2900] ;  /* 0x00290000c868783b */ /* 0x000fe20000004200 */
[C---:B------:R-:W-:Y:S04]  /*9110*/  FMUL.FTZ R22, R0.reuse, R94 ;  /* 0x0000005e00167220 */ /* 0x040fe80000410000 */
[C---:B------:R-:W-:Y:S02]  /*9120*/  FMUL.FTZ R23, R0.reuse, R95 ;  /* 0x0000005f00177220 */ /* 0x040fe40000410000 */
[C---:B------:R-:W-:Y:S01]  /*9130*/  FMUL.FTZ R50, R0.reuse, R122 ;  /* 0x0000007a00327220 */ /* 0x040fe20000410000 */
[----:B------:R-:W-:Y:S01]  /*9140*/  LDSM.16.MT88.4 R92, [R200+0x900] ;  /* 0x00090000c85c783b */ /* 0x000fe20000004200 */
[C---:B------:R-:W-:Y:S02]  /*9150*/  FMUL.FTZ R51, R0.reuse, R123 ;  /* 0x0000007b00337220 */ /* 0x040fe40000410000 */
[C---:B------:R-:W-:Y:S01]  /*9160*/  FMUL.FTZ R54, R0.reuse, R54 ;  /* 0x0000003600367220 */ /* 0x040fe20000410000 */
[C---:B------:R-:W-:Y:S03]  /*9170*/  HMMA.16816.F32.BF16 R20, R72.reuse, R28, R20 ;  /* 0x0000001c4814723c */ /* 0x040fe60000041814 */
[C---:B------:R-:W-:Y:S02]  /*9180*/  FMUL.FTZ R55, R0.reuse, R55 ;  /* 0x0000003700377220 */ /* 0x040fe40000410000 */
[----:B------:R-:W-:Y:S02]  /*9190*/  FMUL.FTZ R58, R0, R58 ;  /* 0x0000003a003a7220 */ /* 0x000fe40000410000 */
[C---:B------:R-:W-:Y:S01]  /*91a0*/  FMUL.FTZ R28, R2.reuse, R100 ;  /* 0x00000064021c7220 */ /* 0x040fe20000410000 */
[C---:B------:R-:W-:Y:S04]  /*91b0*/  HMMA.16816.F32.BF16 R24, R72.reuse, R30, R24 ;  /* 0x0000001e4818723c */ /* 0x040fe80000041818 */
[----:B------:R-:W-:Y:S02]  /*91c0*/  FMUL.FTZ R29, R2, R101 ;  /* 0x00000065021d7220 */ /* 0x000fe40000410000 */
[C---:B------:R-:W-:Y:S02]  /*91d0*/  FMUL.FTZ R59, R0.reuse, R59 ;  /* 0x0000003b003b7220 */ /* 0x040fe40000410000 */
[C---:B------:R-:W-:Y:S04]  /*91e0*/  FMUL.FTZ R30, R0.reuse, R102 ;  /* 0x00000066001e7220 */ /* 0x040fe80000410000 */
[C---:B------:R-:W-:Y:S02]  /*91f0*/  FMUL.FTZ R31, R0.reuse, R103 ;  /* 0x00000067001f7220 */ /* 0x040fe40000410000 */
[----:B------:R-:W-:Y:S01]  /*9200*/  LDSM.16.MT88.4 R100, [R201+0x2900] ;  /* 0x00290000c964783b */ /* 0x000fe20000004200 */
[C---:B------:R-:W-:Y:S02]  /*9210*/  FMUL.FTZ R62, R0.reuse, R62 ;  /* 0x0000003e003e7220 */ /* 0x040fe40000410000 */
[C---:B------:R-:W-:Y:S02]  /*9220*/  FMUL.FTZ R63, R0.reuse, R63 ;  /* 0x0000003f003f7220 */ /* 0x040fe40000410000 */
[C---:B------:R-:W-:Y:S03]  /*9230*/  HMMA.16816.F32.BF16 R28, R72.reuse, R36, R28 ;  /* 0x00000024481c723c */ /* 0x040fe6000004181c */
[C---:B------:R-:W-:Y:S02]  /*9240*/  FMUL.FTZ R66, R0.reuse, R66 ;  /* 0x0000004200427220 */ /* 0x040fe40000410000 */
[----:B------:R-:W-:Y:S02]  /*9250*/  FMUL.FTZ R67, R0, R67 ;  /* 0x0000004300437220 */ /* 0x000fe40000410000 */
[--C-:B------:R-:W-:Y:S01]  /*9260*/  FFMA.FTZ R36, R40, c[0x0][0x2d0], -R132.reuse ;  /* 0x0000b40028247a23 */ /* 0x100fe20000010884 */
[C---:B------:R-:W-:Y:S03]  /*9270*/  HMMA.16816.F32.BF16 R32, R72.reuse, R38, R32 ;  /* 0x000000264820723c */ /* 0x040fe60000041820 */
[----:B------:R4:W-:Y:S01]  /*9280*/  MUFU.EX2 R229, R36 ;  /* 0x0000002400e57308 */ /* 0x0009e20000000800 */
[----:B------:R-:W-:Y:S02]  /*9290*/  FMUL.FTZ R37, R2, R109 ;  /* 0x0000006d02257220 */ /* 0x000fe40000410000 */
[--C-:B------:R-:W-:Y:S02]  /*92a0*/  FFMA.FTZ R40, R41, c[0x0][0x2d0], -R132.reuse ;  /* 0x0000b40029287a23 */ /* 0x100fe40000010884 */
[C---:B------:R-:W-:Y:S04]  /*92b0*/  FMUL.FTZ R39, R0.reuse, R111 ;  /* 0x0000006f00277220 */ /* 0x040fe80000410000 */
[----:B------:R-:W-:Y:S01]  /*92c0*/  FMUL.FTZ R38, R0, R110 ;  /* 0x0000006e00267220 */ /* 0x000fe20000410000 */
[----:B------:R5:W-:Y:S01]  /*92d0*/  MUFU.EX2 R109, R70 ;  /* 0x00000046006d7308 */ /* 0x000be20000000800 */
[C---:B------:R-:W-:Y:S09]  /*92e0*/  FMUL.FTZ R41, R2.reuse, R113 ;  /* 0x0000007102297220 */ /* 0x040ff20000410000 */
[----:B------:R1:W1:Y:S01]  /*92f0*/  MUFU.EX2 R111, R40 ;  /* 0x00000028006f7308 */ /* 0x0002620000000800 */
[----:B----4-:R-:W-:Y:S07]  /*9300*/  FMUL.FTZ R36, R2, R108 ;  /* 0x0000006c02247220 */ /* 0x010fee0000410000 */
[C---:B------:R-:W-:Y:S03]  /*9310*/  HMMA.16816.F32.BF16 R36, R72.reuse, R44, R36 ;  /* 0x0000002c4824723c */ /* 0x040fe60000041824 */
[--C-:B-----5:R-:W-:Y:S04]  /*9320*/  FFMA.FTZ R70, R134, c[0x0][0x2d0], -R69.reuse ;  /* 0x0000b40086467a23 */ /* 0x120fe80000010845 */
[----:B------:R4:W-:Y:S01]  /*9330*/  MUFU.EX2 R108, R70 ;  /* 0x00000046006c7308 */ /* 0x0009e20000000800 */
[----:B------:R-:W-:Y:S04]  /*9340*/  FMUL.FTZ R45, R2, R117 ;  /* 0x00000075022d7220 */ /* 0x000fe80000410000 */
[--C-:B------:R-:W-:Y:S02]  /*9350*/  FFMA.FTZ R44, R48, c[0x0][0x2d0], -R132.reuse ;  /* 0x0000b400302c7a23 */ /* 0x100fe40000010884 */
[C---:B-1----:R-:W-:Y:S02]  /*9360*/  FMUL.FTZ R40, R2.reuse, R112 ;  /* 0x0000007002287220 */ /* 0x042fe40000410000 */
[----:B------:R-:W-:Y:S01]  /*9370*/  LDSM.16.MT88.4 R112, [R197+0x5900] ;  /* 0x00590000c570783b */ /* 0x000fe20000004200 */
[--C-:B------:R-:W-:Y:S01]  /*9380*/  FFMA.FTZ R48, R49, c[0x0][0x2d0], -R132.reuse ;  /* 0x0000b40031307a23 */ /* 0x100fe20000010884 */
[----:B------:R1:W-:Y:S01]  /*9390*/  MUFU.EX2 R110, R44 ;  /* 0x0000002c006e7308 */ /* 0x0003e20000000800 */
[----:B------:R-:W-:Y:S02]  /*93a0*/  FMUL.FTZ R49, R2, R121 ;  /* 0x0000007902317220 */ /* 0x000fe40000410000 */
[C---:B------:R-:W-:Y:S07]  /*93b0*/  HMMA.16816.F32.BF16 R40, R72.reuse, R46, R40 ;  /* 0x0000002e4828723c */ /* 0x040fee0000041828 */
[C---:B------:R-:W-:Y:S01]  /*93c0*/  FMUL.FTZ R47, R0.reuse, R119 ;  /* 0x00000077002f7220 */ /* 0x040fe20000410000 */
[----:B------:R5:W2:Y:S01]  /*93d0*/  MUFU.EX2 R228, R48 ;  /* 0x0000003000e47308 */ /* 0x000aa20000000800 */
[----:B------:R-:W-:Y:S03]  /*93e0*/  FMUL.FTZ R46, R0, R118 ;  /* 0x00000076002e7220 */ /* 0x000fe60000410000 */
[--C-:B----4-:R-:W-:Y:S06]  /*93f0*/  FFMA.FTZ R70, R135, c[0x0][0x2d0], -R69.reuse ;  /* 0x0000b40087467a23 */ /* 0x110fec0000010845 */
[----:B------:R4:W-:Y:S01]  /*9400*/  MUFU.EX2 R227, R70 ;  /* 0x0000004600e37308 */ /* 0x0009e20000000800 */
[C---:B-1----:R-:W-:Y:S07]  /*9410*/  FMUL.FTZ R44, R2.reuse, R116 ;  /* 0x00000074022c7220 */ /* 0x042fee0000410000 */
[C---:B------:R-:W-:Y:S03]  /*9420*/  HMMA.16816.F32.BF16 R44, R72.reuse, R76, R44 ;  /* 0x0000004c482c723c */ /* 0x040fe6000004182c */
[----:B-----5:R-:W-:Y:S02]  /*9430*/  FMUL.FTZ R48, R2, R120 ;  /* 0x0000007802307220 */ /* 0x020fe40000410000 */
[----:B------:R-:W-:Y:S05]  /*9440*/  LDSM.16.MT88.4 R120, [R198+0x5900] ;  /* 0x00590000c678783b */ /* 0x000fea0000004200 */
[C---:B------:R-:W-:Y:S03]  /*9450*/  HMMA.16816.F32.BF16 R48, R72.reuse, R78, R48 ;  /* 0x0000004e4830723c */ /* 0x040fe60000041830 */
[--C-:B----4-:R-:W-:Y:S01]  /*9460*/  FFMA.FTZ R70, R136, c[0x0][0x2d0], -R69.reuse ;  /* 0x0000b40088467a23 */ /* 0x110fe20000010845 */
[----:B------:R-:W1:Y:S03]  /*9470*/  LDSM.16.MT88.4 R76, [R197+0x900] ;  /* 0x00090000c54c783b */ /* 0x000e660000004200 */
[----:B------:R4:W5:Y:S01]  /*9480*/  MUFU.EX2 R225, R70 ;  /* 0x0000004600e17308 */ /* 0x0009620000000800 */
[C---:B--2---:R-:W-:Y:S08]  /*9490*/  HMMA.16816.F32.BF16 R52, R72.reuse, R80, R52 ;  /* 0x000000504834723c */ /* 0x044ff00000041834 */
[C---:B------:R-:W-:Y:S01]  /*94a0*/  HMMA.16816.F32.BF16 R56, R72.reuse, R82, R56 ;  /* 0x000000524838723c */ /* 0x040fe20000041838 */
[----:B------:R-:W2:Y:S07]  /*94b0*/  LDSM.16.MT88.4 R80, [R198+0x900] ;  /* 0x00090000c650783b */ /* 0x000eae0000004200 */
[C---:B---3--:R-:W-:Y:S04]  /*94c0*/  HMMA.16816.F32.BF16 R60, R72.reuse, R84, R60 ;  /* 0x00000054483c723c */ /* 0x048fe8000004183c */
[--C-:B----4-:R-:W-:Y:S04]  /*94d0*/  FFMA.FTZ R70, R140, c[0x0][0x2d0], -R132.reuse ;  /* 0x0000b4008c467a23 */ /* 0x110fe80000010884 */
[----:B------:R-:W-:Y:S01]  /*94e0*/  HMMA.16816.F32.BF16 R64, R72, R86, R64 ;  /* 0x000000564840723c */ /* 0x000fe20000041840 */
[----:B------:R-:W3:Y:S01]  /*94f0*/  LDSM.16.MT88.4 R84, [R197+0x3900] ;  /* 0x00390000c554783b */ /* 0x000ee20000004200 */
[----:B------:R4:W-:Y:S05]  /*9500*/  MUFU.EX2 R119, R70 ;  /* 0x0000004600777308 */ /* 0x0009ea0000000800 */
[----:B------:R-:W-:Y:S02]  /*9510*/  F2FP.BF16.PACK_AB R72, R111, R229 ;  /* 0x000000e56f48723e */ /* 0x000fe400000010ff */
[----:B------:R-:W-:Y:S03]  /*9520*/  F2FP.BF16.PACK_AB R74, R228, R110 ;  /* 0x0000006ee44a723e */ /* 0x000fe600000010ff */
[----:B------:R-:W-:Y:S02]  /*9530*/  F2FP.BF16.PACK_AB R73, R108, R109 ;  /* 0x0000006d6c49723e */ /* 0x000fe400000010ff */
[----:B-----5:R-:W-:Y:S07]  /*9540*/  F2FP.BF16.PACK_AB R75, R225, R227 ;  /* 0x000000e3e14b723e */ /* 0x020fee00000010ff */
[C---:B-1----:R-:W-:Y:S03]  /*9550*/  HMMA.16816.F32.BF16 R4, R72.reuse, R76, R4 ;  /* 0x0000004c4804723c */ /* 0x042fe60000041804 */
[--C-:B----4-:R-:W-:Y:S05]  /*9560*/  FFMA.FTZ R70, R141, c[0x0][0x2d0], -R132.reuse ;  /* 0x0000b4008d467a23 */ /* 0x110fea0000010884 */
[C---:B------:R-:W-:Y:S01]  /*9570*/  HMMA.16816.F32.BF16 R8, R72.reuse, R78, R8 ;  /* 0x0000004e4808723c */ /* 0x040fe20000041808 */
[----:B------:R-:W1:Y:S01]  /*9580*/  LDSM.16.MT88.4 R76, [R198+0x3900] ;  /* 0x00390000c64c783b */ /* 0x000e620000004200 */
[----:B------:R4:W5:Y:S06]  /*9590*/  MUFU.EX2 R224, R70 ;  /* 0x0000004600e07308 */ /* 0x00096c0000000800 */
[C---:B--2---:R-:W-:Y:S08]  /*95a0*/  HMMA.16816.F32.BF16 R12, R72.reuse, R80, R12 ;  /* 0x00000050480c723c */ /* 0x044ff0000004180c */
[C---:B------:R-:W-:Y:S01]  /*95b0*/  HMMA.16816.F32.BF16 R16, R72.reuse, R82, R16 ;  /* 0x000000524810723c */ /* 0x040fe20000041810 */
[----:B------:R-:W2:Y:S07]  /*95c0*/  LDSM.16.MT88.4 R80, [R201+0x3900] ;  /* 0x00390000c950783b */ /* 0x000eae0000004200 */
[C---:B------:R-:W-:Y:S04]  /*95d0*/  HMMA.16816.F32.BF16 R20, R72.reuse, R88, R20 ;  /* 0x000000584814723c */ /* 0x040fe80000041814 */
[--C-:B----4-:R-:W-:Y:S04]  /*95e0*/  FFMA.FTZ R70, R143, c[0x0][0x2d0], -R132.reuse ;  /* 0x0000b4008f467a23 */ /* 0x110fe80000010884 */
[C---:B------:R-:W-:Y:S01]  /*95f0*/  HMMA.16816.F32.BF16 R24, R72.reuse, R90, R24 ;  /* 0x0000005a4818723c */ /* 0x040fe20000041818 */
[----:B------:R4:W-:Y:S01]  /*9600*/  MUFU.EX2 R118, R70 ;  /* 0x0000004600767308 */ /* 0x0009e20000000800 */
[----:B------:R-:W2:Y:S06]  /*9610*/  LDSM.16.MT88.4 R88, [R200+0x3900] ;  /* 0x00390000c858783b */ /* 0x000eac0000004200 */
[C---:B------:R-:W-:Y:S08]  /*9620*/  HMMA.16816.F32.BF16 R28, R72.reuse, R92, R28 ;  /* 0x0000005c481c723c */ /* 0x040ff0000004181c */
[C---:B------:R-:W-:Y:S01]  /*9630*/  HMMA.16816.F32.BF16 R32, R72.reuse, R94, R32 ;  /* 0x0000005e4820723c */ /* 0x040fe20000041820 */
[----:B------:R-:W-:Y:S07]  /*9640*/  LDSM.16.MT88.4 R92, [R200+0x4100] ;  /* 0x00410000c85c783b */ /* 0x000fee0000004200 */
[C---:B---3--:R-:W-:Y:S04]  /*9650*/  HMMA.16816.F32.BF16 R36, R72.reuse, R84, R36 ;  /* 0x000000544824723c */ /* 0x048fe80000041824 */
[--C-:B----4-:R-:W-:Y:S04]  /*9660*/  FFMA.FTZ R70, R144, c[0x0][0x2d0], -R132.reuse ;  /* 0x0000b40090467a23 */ /* 0x110fe80000010884 */
[C---:B------:R-:W-:Y:S01]  /*9670*/  HMMA.16816.F32.BF16 R40, R72.reuse, R86, R40 ;  /* 0x000000564828723c */ /* 0x040fe20000041828 */
[----:B------:R3:W4:Y:S01]  /*9680*/  MUFU.EX2 R223, R70 ;  /* 0x0000004600df7308 */ /* 0x0007220000000800 */
[----:B------:R-:W-:Y:S06]  /*9690*/  LDSM.16.MT88.4 R84, [R198+0x1100] ;  /* 0x00110000c654783b */ /* 0x000fec0000004200 */
[C---:B-1----:R-:W-:Y:S08]  /*96a0*/  HMMA.16816.F32.BF16 R44, R72.reuse, R76, R44 ;  /* 0x0000004c482c723c */ /* 0x042ff0000004182c */
[C---:B------:R-:W-:Y:S01]  /*96b0*/  HMMA.16816.F32.BF16 R48, R72.reuse, R78, R48 ;  /* 0x0000004e4830723c */ /* 0x040fe20000041830 */
[----:B------:R-:W1:Y:S07]  /*96c0*/  LDSM.16.MT88.4 R76, [R197+0x1100] ;  /* 0x00110000c54c783b */ /* 0x000e6e0000004200 */
[C---:B--2---:R-:W-:Y:S04]  /*96d0*/  HMMA.16816.F32.BF16 R52, R72.reuse, R80, R52 ;  /* 0x000000504834723c */ /* 0x044fe80000041834 */
[--C-:B---3--:R-:W-:Y:S04]  /*96e0*/  FFMA.FTZ R70, R137, c[0x0][0x2d0], -R69.reuse ;  /* 0x0000b40089467a23 */ /* 0x108fe80000010845 */
[C---:B------:R-:W-:Y:S01]  /*96f0*/  HMMA.16816.F32.BF16 R56, R72.reuse, R82, R56 ;  /* 0x000000524838723c */ /* 0x040fe20000041838 */
[----:B------:R2:W-:Y:S01]  /*9700*/  MUFU.EX2 R117, R70 ;  /* 0x0000004600757308 */ /* 0x0005e20000000800 */
[----:B------:R-:W3:Y:S06]  /*9710*/  LDSM.16.MT88.4 R80, [R201+0x1100] ;  /* 0x00110000c950783b */ /* 0x000eec0000004200 */
[C---:B------:R-:W-:Y:S08]  /*9720*/  HMMA.16816.F32.BF16 R60, R72.reuse, R88, R60 ;  /* 0x00000058483c723c */ /* 0x040ff0000004183c */
[----:B------:R-:W-:Y:S01]  /*9730*/  HMMA.16816.F32.BF16 R64, R72, R90, R64 ;  /* 0x0000005a4840723c */ /* 0x000fe20000041840 */
[----:B------:R-:W1:Y:S06]  /*9740*/  LDSM.16.MT88.4 R88, [R200+0x1100] ;  /* 0x00110000c858783b */ /* 0x000e6c0000004200 */
[----:B-----5:R-:W-:Y:S01]  /*9750*/  F2FP.BF16.PACK_AB R72, R224, R119 ;  /* 0x00000077e048723e */ /* 0x020fe200000010ff */
[--C-:B--2---:R-:W-:Y:S01]  /*9760*/  FFMA.FTZ R70, R138, c[0x0][0x2d0], -R69.reuse ;  /* 0x0000b4008a467a23 */ /* 0x104fe20000010845 */
[----:B----4-:R-:W-:Y:S03]  /*9770*/  F2FP.BF16.PACK_AB R74, R223, R118 ;  /* 0x00000076df4a723e */ /* 0x010fe600000010ff */
[----:B------:R2:W4:Y:S02]  /*9780*/  MUFU.EX2 R116, R70 ;  /* 0x0000004600747308 */ /* 0x0005240000000800 */
[--C-:B--2---:R-:W-:Y:S01]  /*9790*/  FFMA.FTZ R70, R139, c[0x0][0x2d0], -R69.reuse ;  /* 0x0000b4008b467a23 */ /* 0x104fe20000010845 */
[----:B----4-:R-:W-:Y:S07]  /*97a0*/  F2FP.BF16.PACK_AB R73, R116, R117 ;  /* 0x000000757449723e */ /* 0x010fee00000010ff */
[----:B------:R2:W-:Y:S02]  /*97b0*/  MUFU.EX2 R215, R70 ;  /* 0x0000004600d77308 */ /* 0x0005e40000000800 */
[--C-:B--2---:R-:W-:Y:S08]  /*97c0*/  FFMA.FTZ R70, R142, c[0x0][0x2d0], -R69.reuse ;  /* 0x0000b4008e467a23 */ /* 0x104ff00000010845 */
[----:B------:R2:W4:Y:S02]  /*97d0*/  MUFU.EX2 R191, R70 ;  /* 0x0000004600bf7308 */ /* 0x0005240000000800 */
[--C-:B--2---:R-:W-:Y:S01]  /*97e0*/  FFMA.FTZ R70, R147, c[0x0][0x2d0], -R132.reuse ;  /* 0x0000b40093467a23 */ /* 0x104fe20000010884 */
[----:B----4-:R-:W-:Y:S07]  /*97f0*/  F2FP.BF16.PACK_AB R75, R191, R215 ;  /* 0x000000d7bf4b723e */ /* 0x010fee00000010ff */
[----:B------:R2:W-:Y:S01]  /*9800*/  MUFU.EX2 R190, R70 ;  /* 0x0000004600be7308 */ /* 0x0005e20000000800 */
[C---:B-1----:R-:W-:Y:S08]  /*9810*/  HMMA.16816.F32.BF16 R4, R72.reuse, R76, R4 ;  /* 0x0000004c4804723c */ /* 0x042ff00000041804 */
[C---:B------:R-:W-:Y:S01]  /*9820*/  HMMA.16816.F32.BF16 R8, R72.reuse, R78, R8 ;  /* 0x0000004e4808723c */ /* 0x040fe20000041808 */
[----:B------:R-:W1:Y:S07]  /*9830*/  LDSM.16.MT88.4 R76, [R197+0x4100] ;  /* 0x00410000c54c783b */ /* 0x000e6e0000004200 */
[C---:B------:R-:W-:Y:S04]  /*9840*/  HMMA.16816.F32.BF16 R12, R72.reuse, R84, R12 ;  /* 0x00000054480c723c */ /* 0x040fe8000004180c */
[--C-:B--2---:R-:W-:Y:S04]  /*9850*/  FFMA.FTZ R70, R150, c[0x0][0x2d0], -R132.reuse ;  /* 0x0000b40096467a23 */ /* 0x104fe80000010884 */
[C---:B------:R-:W-:Y:S01]  /*9860*/  HMMA.16816.F32.BF16 R16, R72.reuse, R86, R16 ;  /* 0x000000564810723c */ /* 0x040fe20000041810 */
[----:B------:R2:W4:Y:S01]  /*9870*/  MUFU.EX2 R189, R70 ;  /* 0x0000004600bd7308 */ /* 0x0005220000000800 */
[----:B------:R-:W5:Y:S06]  /*9880*/  LDSM.16.MT88.4 R84, [R198+0x4100] ;  /* 0x00410000c654783b */ /* 0x000f6c0000004200 */
[C---:B---3--:R-:W-:Y:S08]  /*9890*/  HMMA.16816.F32.BF16 R20, R72.reuse, R80, R20 ;  /* 0x000000504814723c */ /* 0x048ff00000041814 */
[C---:B------:R-:W-:Y:S01]  /*98a0*/  HMMA.16816.F32.BF16 R24, R72.reuse, R82, R24 ;  /* 0x000000524818723c */ /* 0x040fe20000041818 */
[----:B------:R-:W3:Y:S07]  /*98b0*/  LDSM.16.MT88.4 R80, [R201+0x4100] ;  /* 0x00410000c950783b */ /* 0x000eee0000004200 */
[C---:B------:R-:W-:Y:S04]  /*98c0*/  HMMA.16816.F32.BF16 R28, R72.reuse, R88, R28 ;  /* 0x00000058481c723c */ /* 0x040fe8000004181c */
[--C-:B--2---:R-:W-:Y:S04]  /*98d0*/  FFMA.FTZ R70, R151, c[0x0][0x2d0], -R132.reuse ;  /* 0x0000b40097467a23 */ /* 0x104fe80000010884 */
[C---:B------:R-:W-:Y:S01]  /*98e0*/  HMMA.16816.F32.BF16 R32, R72.reuse, R90, R32 ;  /* 0x0000005a4820723c */ /* 0x040fe20000041820 */
[----:B------:R2:W-:Y:S01]  /*98f0*/  MUFU.EX2 R188, R70 ;  /* 0x0000004600bc7308 */ /* 0x0005e20000000800 */
[----:B------:R-:W4:Y:S06]  /*9900*/  LDSM.16.MT88.4 R88, [R197+0x1900] ;  /* 0x00190000c558783b */ /* 0x000f2c0000004200 */
[C---:B-1----:R-:W-:Y:S08]  /*9910*/  HMMA.16816.F32.BF16 R36, R72.reuse, R76, R36 ;  /* 0x0000004c4824723c */ /* 0x042ff00000041824 */
[C---:B------:R-:W-:Y:S01]  /*9920*/  HMMA.16816.F32.BF16 R40, R72.reuse, R78, R40 ;  /* 0x0000004e4828723c */ /* 0x040fe20000041828 */
[----:B------:R-:W1:Y:S07]  /*9930*/  LDSM.16.MT88.4 R76, [R198+0x1900] ;  /* 0x00190000c64c783b */ /* 0x000e6e0000004200 */
[C---:B-----5:R-:W-:Y:S04]  /*9940*/  HMMA.16816.F32.BF16 R44, R72.reuse, R84, R44 ;  /* 0x00000054482c723c */ /* 0x060fe8000004182c */
[--C-:B--2---:R-:W-:Y:S04]  /*9950*/  FFMA.FTZ R70, R157, c[0x0][0x2d0], -R132.reuse ;  /* 0x0000b4009d467a23 */ /* 0x104fe80000010884 */
[C---:B------:R-:W-:Y:S01]  /*9960*/  HMMA.16816.F32.BF16 R48, R72.reuse, R86, R48 ;  /* 0x000000564830723c */ /* 0x040fe20000041830 */
[----:B------:R2:W5:Y:S01]  /*9970*/  MUFU.EX2 R157, R70 ;  /* 0x00000046009d7308 */ /* 0x0005620000000800 */
[----:B------:R-:W-:Y:S06]  /*9980*/  LDSM.16.MT88.4 R84, [R200+0x1900] ;  /* 0x00190000c854783b */ /* 0x000fec0000004200 */
[C---:B---3--:R-:W-:Y:S08]  /*9990*/  HMMA.16816.F32.BF16 R52, R72.reuse, R80, R52 ;  /* 0x000000504834723c */ /* 0x048ff00000041834 */
[C---:B------:R-:W-:Y:S01]  /*99a0*/  HMMA.16816.F32.BF16 R56, R72.reuse, R82, R56 ;  /* 0x000000524838723c */ /* 0x040fe20000041838 */
[----:B------:R-:W3:Y:S07]  /*99b0*/  LDSM.16.MT88.4 R80, [R201+0x1900] ;  /* 0x00190000c950783b */ /* 0x000eee0000004200 */
[C---:B------:R-:W-:Y:S04]  /*99c0*/  HMMA.16816.F32.BF16 R60, R72.reuse, R92, R60 ;  /* 0x0000005c483c723c */ /* 0x040fe8000004183c */
[--C-:B--2---:R-:W-:Y:S04]  /*99d0*/  FFMA.FTZ R70, R145, c[0x0][0x2d0], -R69.reuse ;  /* 0x0000b40091467a23 */ /* 0x104fe80000010845 */
[----:B------:R-:W-:Y:S01]  /*99e0*/  HMMA.16816.F32.BF16 R64, R72, R94, R64 ;  /* 0x0000005e4840723c */ /* 0x000fe20000041840 */
[----:B------:R2:W-:Y:S01]  /*99f0*/  MUFU.EX2 R151, R70 ;  /* 0x0000004600977308 */ /* 0x0005e20000000800 */
[----:B------:R-:W-:Y:S05]  /*9a00*/  LDSM.16.MT88.4 R92, [R201+0x4900] ;  /* 0x00490000c95c783b */ /* 0x000fea0000004200 */
[----:B----4-:R-:W-:Y:S02]  /*9a10*/  F2FP.BF16.PACK_AB R72, R189, R190 ;  /* 0x000000bebd48723e */ /* 0x010fe400000010ff */
[----:B-----5:R-:W-:Y:S03]  /*9a20*/  F2FP.BF16.PACK_AB R74, R157, R188 ;  /* 0x000000bc9d4a723e */ /* 0x020fe600000010ff */
[--C-:B--2---:R-:W-:Y:S04]  /*9a30*/  FFMA.FTZ R70, R146, c[0x0][0x2d0], -R69.reuse ;  /* 0x0000b40092467a23 */ /* 0x104fe80000010845 */
        /* <DEDUP_REMOVED lines=9> */
[C---:B------:R-:W-:Y:S08]  /*9ad0*/  HMMA.16816.F32.BF16 R4, R72.reuse, R88, R4 ;  /* 0x000000584804723c */ /* 0x040ff00000041804 */
[C---:B------:R-:W-:Y:S01]  /*9ae0*/  HMMA.16816.F32.BF16 R8, R72.reuse, R90, R8 ;  /* 0x0000005a4808723c */ /* 0x040fe20000041808 */
[----:B------:R-:W4:Y:S07]  /*9af0*/  LDSM.16.MT88.4 R88, [R197+0x4900] ;  /* 0x00490000c558783b */ /* 0x000f2e0000004200 */
[C---:B-1----:R-:W-:Y:S04]  /*9b00*/  HMMA.16816.F32.BF16 R12, R72.reuse, R76, R12 ;  /* 0x0000004c480c723c */ /* 0x042fe8000004180c */
[--C-:B--2---:R-:W-:Y:S04]  /*9b10*/  FFMA.FTZ R70, R162, c[0x0][0x2d0], -R132.reuse ;  /* 0x0000b400a2467a23 */ /* 0x104fe80000010884 */
[C---:B------:R-:W-:Y:S01]  /*9b20*/  HMMA.16816.F32.BF16 R16, R72.reuse, R78, R16 ;  /* 0x0000004e4810723c */ /* 0x040fe20000041810 */
[----:B------:R1:W2:Y:S01]  /*9b30*/  MUFU.EX2 R144, R70 ;  /* 0x0000004600907308 */ /* 0x0002a20000000800 */
[----:B------:R-:W5:Y:S06]  /*9b40*/  LDSM.16.MT88.4 R76, [R198+0x4900] ;  /* 0x00490000c64c783b */ /* 0x000f6c0000004200 */
[C---:B---3--:R-:W-:Y:S08]  /*9b50*/  HMMA.16816.F32.BF16 R20, R72.reuse, R80, R20 ;  /* 0x000000504814723c */ /* 0x048ff00000041814 */
[C---:B------:R-:W-:Y:S01]  /*9b60*/  HMMA.16816.F32.BF16 R24, R72.reuse, R82, R24 ;  /* 0x000000524818723c */ /* 0x040fe20000041818 */
[----:B------:R-:W3:Y:S07]  /*9b70*/  LDSM.16.MT88.4 R80, [R197+0x2100] ;  /* 0x00210000c550783b */ /* 0x000eee0000004200 */
[C---:B------:R-:W-:Y:S04]  /*9b80*/  HMMA.16816.F32.BF16 R28, R72.reuse, R84, R28 ;  /* 0x00000054481c723c */ /* 0x040fe8000004181c */
[--C-:B-1----:R-:W-:Y:S04]  /*9b90*/  FFMA.FTZ R70, R163, c[0x0][0x2d0], -R132.reuse ;  /* 0x0000b400a3467a23 */ /* 0x102fe80000010884 */
[C---:B------:R-:W-:Y:S01]  /*9ba0*/  HMMA.16816.F32.BF16 R32, R72.reuse, R86, R32 ;  /* 0x000000564820723c */ /* 0x040fe20000041820 */
[----:B------:R1:W-:Y:S01]  /*9bb0*/  MUFU.EX2 R143, R70 ;  /* 0x00000046008f7308 */ /* 0x0003e20000000800 */
[----:B------:R-:W2:Y:S06]  /*9bc0*/  LDSM.16.MT88.4 R84, [R198+0x2100] ;  /* 0x00210000c654783b */ /* 0x000eac0000004200 */
[C---:B----4-:R-:W-:Y:S08]  /*9bd0*/  HMMA.16816.F32.BF16 R36, R72.reuse, R88, R36 ;  /* 0x000000584824723c */ /* 0x050ff00000041824 */
[C---:B------:R-:W-:Y:S01]  /*9be0*/  HMMA.16816.F32.BF16 R40, R72.reuse, R90, R40 ;  /* 0x0000005a4828723c */ /* 0x040fe20000041828 */
[----:B------:R-:W-:Y:S07]  /*9bf0*/  LDSM.16.MT88.4 R88, [R200+0x2100] ;  /* 0x00210000c858783b */ /* 0x000fee0000004200 */
[C---:B-----5:R-:W-:Y:S04]  /*9c00*/  HMMA.16816.F32.BF16 R44, R72.reuse, R76, R44 ;  /* 0x0000004c482c723c */ /* 0x060fe8000004182c */
[--C-:B-1----:R-:W-:Y:S04]  /*9c10*/  FFMA.FTZ R70, R164, c[0x0][0x2d0], -R132.reuse ;  /* 0x0000b400a4467a23 */ /* 0x102fe80000010884 */
[C---:B------:R-:W-:Y:S01]  /*9c20*/  HMMA.16816.F32.BF16 R48, R72.reuse, R78, R48 ;  /* 0x0000004e4830723c */ /* 0x040fe20000041830 */
[----:B------:R1:W4:Y:S01]  /*9c30*/  MUFU.EX2 R142, R70 ;  /* 0x00000046008e7308 */ /* 0x0003220000000800 */
[----:B------:R-:W5:Y:S06]  /*9c40*/  LDSM.16.MT88.4 R76, [R201+0x2100] ;  /* 0x00210000c94c783b */ /* 0x000f6c0000004200 */
[C---:B------:R-:W-:Y:S08]  /*9c50*/  HMMA.16816.F32.BF16 R52, R72.reuse, R92, R52 ;  /* 0x0000005c4834723c */ /* 0x040ff00000041834 */
[C---:B------:R-:W-:Y:S01]  /*9c60*/  HMMA.16816.F32.BF16 R56, R72.reuse, R94, R56 ;  /* 0x0000005e4838723c */ /* 0x040fe20000041838 */
[----:B------:R-:W-:Y:S07]  /*9c70*/  LDSM.16.MT88.4 R92, [R201+0x5100] ;  /* 0x00510000c95c783b */ /* 0x000fee0000004200 */
[C---:B------:R-:W-:Y:S04]  /*9c80*/  HMMA.16816.F32.BF16 R60, R72.reuse, R96, R60 ;  /* 0x00000060483c723c */ /* 0x040fe8000004183c */
[--C-:B-1----:R-:W-:Y:S04]  /*9c90*/  FFMA.FTZ R70, R156, c[0x0][0x2d0], -R69.reuse ;  /* 0x0000b4009c467a23 */ /* 0x102fe80000010845 */
[----:B------:R-:W-:Y:S01]  /*9ca0*/  HMMA.16816.F32.BF16 R64, R72, R98, R64 ;  /* 0x000000624840723c */ /* 0x000fe20000041840 */
[----:B------:R1:W-:Y:S01]  /*9cb0*/  MUFU.EX2 R141, R70 ;  /* 0x00000046008d7308 */ /* 0x0003e20000000800 */
[----:B------:R-:W-:Y:S05]  /*9cc0*/  LDSM.16.MT88.4 R96, [R198+0x2900] ;  /* 0x00290000c660783b */ /* 0x000fea0000004200 */
[----:B--2---:R-:W-:Y:S02]  /*9cd0*/  F2FP.BF16.PACK_AB R72, R144, R145 ;  /* 0x000000919048723e */ /* 0x004fe400000010ff */
[----:B----4-:R-:W-:Y:S03]  /*9ce0*/  F2FP.BF16.PACK_AB R74, R142, R143 ;  /* 0x0000008f8e4a723e */ /* 0x010fe600000010ff */
[--C-:B-1----:R-:W-:Y:S04]  /*9cf0*/  FFMA.FTZ R70, R158, c[0x0][0x2d0], -R69.reuse ;  /* 0x0000b4009e467a23 */ /* 0x102fe80000010845 */
[----:B------:R1:W2:Y:S02]  /*9d00*/  MUFU.EX2 R140, R70 ;  /* 0x00000046008c7308 */ /* 0x0002a40000000800 */
[--C-:B-1----:R-:W-:Y:S01]  /*9d10*/  FFMA.FTZ R70, R159, c[0x0][0x2d0], -R69.reuse ;  /* 0x0000b4009f467a23 */ /* 0x102fe20000010845 */
[----:B--2---:R-:W-:Y:S07]  /*9d20*/  F2FP.BF16.PACK_AB R73, R140, R141 ;  /* 0x0000008d8c49723e */ /* 0x004fee00000010ff */
        /* <DEDUP_REMOVED lines=13> */
[----:B------:R-:W4:Y:S06]  /*9e00*/  LDSM.16.MT88.4 R84, [R198+0x5100] ;  /* 0x00510000c654783b */ /* 0x000f2c0000004200 */
[C---:B-----5:R-:W-:Y:S08]  /*9e10*/  HMMA.16816.F32.BF16 R20, R72.reuse, R76, R20 ;  /* 0x0000004c4814723c */ /* 0x060ff00000041814 */
[C---:B------:R-:W-:Y:S01]  /*9e20*/  HMMA.16816.F32.BF16 R24, R72.reuse, R78, R24 ;  /* 0x0000004e4818723c */ /* 0x040fe20000041818 */
[----:B------:R-:W5:Y:S07]  /*9e30*/  LDSM.16.MT88.4 R76, [R200+0x5100] ;  /* 0x00510000c84c783b */ /* 0x000f6e0000004200 */
[C---:B------:R-:W-:Y:S04]  /*9e40*/  HMMA.16816.F32.BF16 R28, R72.reuse, R88, R28 ;  /* 0x00000058481c723c */ /* 0x040fe8000004181c */
[--C-:B-1----:R-:W-:Y:S02]  /*9e50*/  FFMA.FTZ R70, R170, c[0x0][0x2d0], -R132.reuse ;  /* 0x0000b400aa467a23 */ /* 0x102fe40000010884 */
[----:B------:R-:W-:Y:S02]  /*9e60*/  FFMA.FTZ R132, R171, c[0x0][0x2d0], -R132 ;  /* 0x0000b400ab847a23 */ /* 0x000fe40000010884 */
[C---:B------:R-:W-:Y:S01]  /*9e70*/  HMMA.16816.F32.BF16 R32, R72.reuse, R90, R32 ;  /* 0x0000005a4820723c */ /* 0x040fe20000041820 */
[----:B------:R1:W-:Y:S01]  /*9e80*/  MUFU.EX2 R135, R70 ;  /* 0x0000004600877308 */ /* 0x0003e20000000800 */
[----:B------:R-:W3:Y:S06]  /*9e90*/  LDSM.16.MT88.4 R88, [R197+0x2900] ;  /* 0x00290000c558783b */ /* 0x000eec0000004200 */
[C---:B--2---:R-:W-:Y:S03]  /*9ea0*/  HMMA.16816.F32.BF16 R36, R72.reuse, R80, R36 ;  /* 0x000000504824723c */ /* 0x044fe60000041824 */
[----:B------:R-:W2:Y:S05]  /*9eb0*/  MUFU.EX2 R134, R132 ;  /* 0x0000008400867308 */ /* 0x000eaa0000000800 */
[C---:B------:R-:W-:Y:S08]  /*9ec0*/  HMMA.16816.F32.BF16 R40, R72.reuse, R82, R40 ;  /* 0x000000524828723c */ /* 0x040ff00000041828 */
[C---:B----4-:R-:W-:Y:S04]  /*9ed0*/  HMMA.16816.F32.BF16 R44, R72.reuse, R84, R44 ;  /* 0x00000054482c723c */ /* 0x050fe8000004182c */
[--C-:B-1----:R-:W-:Y:S04]  /*9ee0*/  FFMA.FTZ R70, R165, c[0x0][0x2d0], -R69.reuse ;  /* 0x0000b400a5467a23 */ /* 0x102fe80000010845 */
[C---:B------:R-:W-:Y:S01]  /*9ef0*/  HMMA.16816.F32.BF16 R48, R72.reuse, R86, R48 ;  /* 0x000000564830723c */ /* 0x040fe20000041830 */
[----:B------:R1:W-:Y:S07]  /*9f00*/  MUFU.EX2 R133, R70 ;  /* 0x0000004600857308 */ /* 0x0003ee0000000800 */
[C---:B------:R-:W-:Y:S08]  /*9f10*/  HMMA.16816.F32.BF16 R52, R72.reuse, R92, R52 ;  /* 0x0000005c4834723c */ /* 0x040ff00000041834 */
[C---:B------:R-:W-:Y:S08]  /*9f20*/  HMMA.16816.F32.BF16 R56, R72.reuse, R94, R56 ;  /* 0x0000005e4838723c */ /* 0x040ff00000041838 */
[C---:B-----5:R-:W-:Y:S04]  /*9f30*/  HMMA.16816.F32.BF16 R60, R72.reuse, R76, R60 ;  /* 0x0000004c483c723c */ /* 0x060fe8000004183c */
[--C-:B-1----:R-:W-:Y:S04]  /*9f40*/  FFMA.FTZ R70, R166, c[0x0][0x2d0], -R69.reuse ;  /* 0x0000b400a6467a23 */ /* 0x102fe80000010845 */
[----:B------:R-:W-:Y:S01]  /*9f50*/  HMMA.16816.F32.BF16 R64, R72, R78, R64 ;  /* 0x0000004e4840723c */ /* 0x000fe20000041840 */
[----:B------:R1:W4:Y:S06]  /*9f60*/  MUFU.EX2 R132, R70 ;  /* 0x0000004600847308 */ /* 0x00032c0000000800 */
[----:B---3--:R-:W-:Y:S02]  /*9f70*/  F2FP.BF16.PACK_AB R72, R136, R137 ;  /* 0x000000898848723e */ /* 0x008fe400000010ff */
[----:B--2---:R-:W-:Y:S03]  /*9f80*/  F2FP.BF16.PACK_AB R74, R134, R135 ;  /* 0x00000087864a723e */ /* 0x004fe600000010ff */
[--C-:B-1----:R-:W-:Y:S01]  /*9f90*/  FFMA.FTZ R70, R167, c[0x0][0x2d0], -R69.reuse ;  /* 0x0000b400a7467a23 */ /* 0x102fe20000010845 */
[----:B----4-:R-:W-:Y:S01]  /*9fa0*/  F2FP.BF16.PACK_AB R73, R132, R133 ;  /* 0x000000858449723e */ /* 0x010fe200000010ff */
[----:B------:R-:W-:Y:S04]  /*9fb0*/  FFMA.FTZ R69, R71, c[0x0][0x2d0], -R69 ;  /* 0x0000b40047457a23 */ /* 0x000fe80000010845 */
[----:B------:R-:W-:Y:S10]  /*9fc0*/  MUFU.EX2 R70, R70 ;  /* 0x0000004600467308 */ /* 0x000ff40000000800 */
[----:B------:R-:W1:Y:S02]  /*9fd0*/  MUFU.EX2 R69, R69 ;  /* 0x0000004500457308 */ /* 0x000e640000000800 */
[----:B-1----:R-:W-:Y:S07]  /*9fe0*/  F2FP.BF16.PACK_AB R75, R69, R70 ;  /* 0x00000046454b723e */ /* 0x002fee00000010ff */
[C---:B------:R-:W-:Y:S07]  /*9ff0*/  HMMA.16816.F32.BF16 R76, R72.reuse, R88, R4 ;  /* 0x00000058484c723c */ /* 0x040fee0000041804 */
[----:B------:R-:W-:Y:S01]  /*a000*/  FFMA.FTZ R4, R2, R249, R236 ;  /* 0x000000f902047223 */ /* 0x000fe200000100ec */
[C---:B------:R-:W-:Y:S01]  /*a010*/  HMMA.16816.F32.BF16 R80, R72.reuse, R90, R8 ;  /* 0x0000005a4850723c */ /* 0x040fe20000041808 */
[----:B------:R-:W-:Y:S03]  /*a020*/  LDSM.16.MT88.4 R8, [R200+0x5900] ;  /* 0x00590000c808783b */ /* 0x000fe60000004200 */
[----:B------:R-:W-:Y:S02]  /*a030*/  FFMA.FTZ R2, R0, R250, R235 ;  /* 0x000000fa00027223 */ /* 0x000fe400000100eb */
[----:B------:R-:W-:Y:S02]  /*a040*/  FADD.FTZ R0, R239, R4 ;  /* 0x00000004ef007221 */ /* 0x000fe40000010000 */
[C---:B------:R-:W-:Y:S01]  /*a050*/  HMMA.16816.F32.BF16 R84, R72.reuse, R96, R12 ;  /* 0x000000604854723c */ /* 0x040fe2000004180c */
[----:B------:R-:W1:Y:S03]  /*a060*/  LDSM.16.MT88.4 R4, [R201+0x5900] ;  /* 0x00590000c904783b */ /* 0x000e660000004200 */
        /* <DEDUP_REMOVED lines=14> */
[----:B------:R-:W-:Y:S01]  /*a150*/  FADD.FTZ R2, R227, R2 ;  /* 0x00000002e3027221 */ /* 0x000fe20000010000 */
[C---:B------:R-:W-:Y:S03]  /*a160*/  HMMA.16816.F32.BF16 R104, R72.reuse, R106, R32 ;  /* 0x0000006a4868723c */ /* 0x040fe60000041820 */
[----:B------:R-:W-:Y:S02]  /*a170*/  FADD.FTZ R0, R228, R0 ;  /* 0x00000000e4007221 */ /* 0x000fe40000010000 */
[----:B------:R-:W-:Y:S02]  /*a180*/  FADD.FTZ R2, R225, R2 ;  /* 0x00000002e1027221 */ /* 0x000fe40000010000 */
[----:B------:R-:W-:Y:S01]  /*a190*/  FADD.FTZ R0, R119, R0 ;  /* 0x0000000077007221 */ /* 0x000fe20000010000 */
[C---:B------:R-:W-:Y:S04]  /*a1a0*/  HMMA.16816.F32.BF16 R108, R72.reuse, R112, R36 ;  /* 0x00000070486c723c */ /* 0x040fe80000041824 */
[----:B------:R-:W-:Y:S02]  /*a1b0*/  FADD.FTZ R2, R117, R2 ;  /* 0x0000000275027221 */ /* 0x000fe40000010000 */
[----:B------:R-:W-:Y:S02]  /*a1c0*/  FADD.FTZ R0, R224, R0 ;  /* 0x00000000e0007221 */ /* 0x000fe40000010000 */
[----:B------:R-:W-:Y:S01]  /*a1d0*/  FADD.FTZ R2, R116, R2 ;  /* 0x0000000274027221 */ /* 0x000fe20000010000 */
[C---:B------:R-:W-:Y:S03]  /*a1e0*/  HMMA.16816.F32.BF16 R112, R72.reuse, R114, R40 ;  /* 0x000000724870723c */ /* 0x040fe60000041828 */
[----:B------:R-:W-:Y:S02]  /*a1f0*/  FADD.FTZ R0, R118, R0 ;  /* 0x0000000076007221 */ /* 0x000fe40000010000 */
[----:B------:R-:W-:Y:S01]  /*a200*/  FADD.FTZ R2, R215, R2 ;  /* 0x00000002d7027221 */ /* 0x000fe20000010000 */
[----:B------:R-:W-:Y:S01]  /*a210*/  IADD3 R215, R218, -0x1, RZ ;  /* 0xffffffffdad77810 */ /* 0x000fe20007ffe0ff */
[----:B------:R-:W-:Y:S01]  /*a220*/  FADD.FTZ R0, R223, R0 ;  /* 0x00000000df007221 */ /* 0x000fe20000010000 */
        /* <DEDUP_REMOVED lines=8> */
[C---:B-1----:R-:W-:Y:S04]  /*a2b0*/  HMMA.16816.F32.BF16 R52, R72.reuse, R4, R52 ;  /* 0x000000044834723c */ /* 0x042fe80000041834 */
        /* <DEDUP_REMOVED lines=11> */
[----:B------:R-:W-:Y:S03]  /*a370*/  HMMA.16816.F32.BF16 R64, R72, R10, R64 ;  /* 0x0000000a4840723c */ /* 0x000fe60000041840 */
[----:B------:R-:W-:Y:S02]  /*a380*/  FADD.FTZ R0, R142, R0 ;  /* 0x000000008e007221 */ /* 0x000fe40000010000 */
[----:B------:R-:W-:Y:S02]  /*a390*/  FADD.FTZ R4, R138, R2 ;  /* 0x000000028a047221 */ /* 0x000fe40000010000 */
[----:B------:R-:W-:Y:S02]  /*a3a0*/  FADD.FTZ R2, R137, R0 ;  /* 0x0000000089027221 */ /* 0x000fe40000010000 */
[----:B------:R-:W-:Y:S03]  /*a3b0*/  FADD.FTZ R0, R133, R4 ;  /* 0x0000000485007221 */ /* 0x000fe60000010000 */
[----:B------:R-:W-:Y:S02]  /*a3c0*/  FADD.FTZ R2, R136, R2 ;  /* 0x0000000288027221 */ /* 0x000fe40000010000 */
[----:B------:R-:W-:Y:S02]  /*a3d0*/  FADD.FTZ R0, R132, R0 ;  /* 0x0000000084007221 */ /* 0x000fe40000010000 */
[----:B------:R-:W-:Y:S02]  /*a3e0*/  FADD.FTZ R2, R135, R2 ;  /* 0x0000000287027221 */ /* 0x000fe40000010000 */
[----:B------:R-:W-:Y:S02]  /*a3f0*/  FADD.FTZ R0, R70, R0 ;  /* 0x0000000046007221 */ /* 0x000fe40000010000 */
[----:B------:R-:W-:Y:S02]  /*a400*/  FADD.FTZ R249, R134, R2 ;  /* 0x0000000286f97221 */ /* 0x000fe40000010000 */
[----:B------:R-:W-:Y:S02]  /*a410*/  FADD.FTZ R250, R69, R0 ;  /* 0x0000000045fa7221 */ /* 0x000fe40000010000 */
[----:B------:R-:W-:Y:S02]  /*a420*/  IMAD.MOV.U32 R218, RZ, RZ, R215 ;  /* 0x000000ffffda7224 */ /* 0x000fe400078e00d7 */
[----:B------:R-:W-:Y:S02]  /*a430*/  IMAD.MOV.U32 R69, RZ, RZ, R68 ;  /* 0x000000ffff457224 */ /* 0x000fe400078e0044 */
[----:B------:R-:W-:Y:S01]  /*a440*/  IMAD.MOV.U32 R70, RZ, RZ, R3 ;  /* 0x000000ffff467224 */ /* 0x000fe200078e0003 */
[----:B------:R-:W-:-:S05]  /*a450*/  @P0 BRA `(.L_x_265) ;  /* 0xffffbb7000000947 */ /* 0x000fca000383ffff */
.L_x_254:
[----:B------:R-:W2:Y:S04]  /*a460*/  LDL R2, [R1] ;  /* 0x0000000001027983 */ /* 0x000ea80000100800 */
[----:B------:R-:W1:Y:S02]  /*a470*/  S2R R0, SR_CTAID.X ;  /* 0x0000000000007919 */ /* 0x000e640000002500 */
[----:B-1----:R-:W-:-:S05]  /*a480*/  LEA R0, R0, 0x7f, 0x7 ;  /* 0x0000007f00007811 */ /* 0x002fca00078e38ff */
[----:B------:R-:W-:-:S05]  /*a490*/  @P4 IMAD.HI.U32 R4, R0, c[0x0][0x2c8], RZ ;  /* 0x0000b20000044a27 */ /* 0x000fca00078e00ff */
[----:B------:R-:W-:Y:S02]  /*a4a0*/  @P4 SHF.R.U32.HI R0, RZ, c[0x0][0x2cc], R4 ;  /* 0x0000b300ff004a19 */ /* 0x000fe40000011604 */
[----:B--2---:R-:W-:-:S05]  /*a4b0*/  IADD3 R2, R252, 0x1, -R2 ;  /* 0x00000001fc027810 */ /* 0x004fca0007ffe802 */
[----:B------:R-:W-:-:S05]  /*a4c0*/  IMAD.IADD R0, R2, 0x1, R0 ;  /* 0x0000000102007824 */ /* 0x000fca00078e0200 */
[----:B------:R-:W-:Y:S01]  /*a4d0*/  IADD3 R2, R0, -c[0x0][0x324], RZ ;  /* 0x8000c90000027a10 */ /* 0x000fe20007ffe0ff */
[----:B------:R-:W-:Y:S05]  /*a4e0*/  @!P3 BRA `(.L_x_266) ;  /* 0x000000f00000b947 */ /* 0x000fea0003800000 */
[----:B------:R-:W-:-:S13]  /*a4f0*/  ISETP.GT.AND P0, PT, R0, -0x1, PT ;  /* 0xffffffff0000780c */ /* 0x000fda0003f04270 */
[----:B------:R-:W-:Y:S05]  /*a500*/  @P0 BRA `(.L_x_267) ;  /* 0x0000007000000947 */ /* 0x000fea0003800000 */
[----:B------:R-:W-:Y:S01]  /*a510*/  IMAD.MOV.U32 R4, RZ, RZ, 0x1 ;  /* 0x00000001ff047424 */ /* 0x000fe200078e00ff */
[----:B------:R-:W-:-:S04]  /*a520*/  LOP3.LUT R0, RZ, R0, RZ, 0x33, !PT ;  /* 0x00000000ff007212 */ /* 0x000fc800078e33ff */
[----:B------:R-:W-:-:S13]  /*a530*/  ISETP.NE.AND P0, PT, R4, c[0x0][0x32c], PT ;  /* 0x0000cb0004007a0c */ /* 0x000fda0003f05270 */
[----:B------:R-:W-:-:S05]  /*a540*/  @P0 IMAD.HI.U32 R4, R0, c[0x0][0x330], RZ ;  /* 0x0000cc0000040a27 */ /* 0x000fca00078e00ff */
[----:B------:R-:W-:-:S04]  /*a550*/  @P0 SHF.R.U32.HI R0, RZ, c[0x0][0x334], R4 ;  /* 0x0000cd00ff000a19 */ /* 0x000fc80000011604 */
[----:B------:R-:W-:Y:S01]  /*a560*/  LOP3.LUT R0, RZ, R0, RZ, 0x33, !PT ;  /* 0x00000000ff007212 */ /* 0x000fe200078e33ff */
[----:B------:R-:W-:Y:S05]  /*a570*/  BRA `(.L_x_268) ;  /* 0x0000004000007947 */ /* 0x000fea0003800000 */
.L_x_267:
[----:B------:R-:W-:-:S04]  /*a580*/  MOV R4, 0x1 ;  /* 0x0000000100047802 */ /* 0x000fc80000000f00 */
[----:B------:R-:W-:-:S13]  /*a590*/  ISETP.NE.AND P0, PT, R4, c[0x0][0x32c], PT ;  /* 0x0000cb0004007a0c */ /* 0x000fda0003f05270 */
[----:B------:R-:W-:-:S05]  /*a5a0*/  @P0 IMAD.HI.U32 R4, R0, c[0x0][0x330], RZ ;  /* 0x0000cc0000040a27 */ /* 0x000fca00078e00ff */
[----:B------:R-:W-:-:S05]  /*a5b0*/  @P0 SHF.R.U32.HI R0, RZ, c[0x0][0x334], R4 ;  /* 0x0000cd00ff000a19 */ /* 0x000fca0000011604 */
.L_x_268:
[----:B------:R-:W-:-:S05]  /*a5c0*/  IMAD R0, R0, c[0x0][0x32c], RZ ;  /* 0x0000cb0000007a24 */ /* 0x000fca00078e02ff */
[----:B------:R-:W-:-:S04]  /*a5d0*/  IMNMX R2, R2, R0, !PT ;  /* 0x0000000002027217 */ /* 0x000fc80007800200 */
.L_x_266:
[----:B------:R-:W-:-:S05]  /*a5e0*/  IADD3 R2, R2, 0x5f, RZ ;  /* 0x0000005f02027810 */ /* 0x000fca0007ffe0ff */
[----:B------:R-:W-:-:S05]  /*a5f0*/  IMAD.HI R2, R2, 0x2aaaaaab, RZ ;  /* 0x2aaaaaab02027827 */ /* 0x000fca00078e02ff */
[----:B------:R-:W-:-:S04]  /*a600*/  SHF.R.U32.HI R0, RZ, 0x1f, R2 ;  /* 0x0000001fff007819 */ /* 0x000fc80000011602 */
[----:B------:R-:W-:-:S04]  /*a610*/  LEA.HI.SX32 R0, R2, R0, 0x1c ;  /* 0x0000000002007211 */ /* 0x000fc800078fe2ff */
[----:B------:R-:W-:-:S04]  /*a620*/  IMNMX R4, R251, R0, !PT ;  /* 0x00000000fb047217 */ /* 0x000fc80007800200 */
[----:B------:R-:W-:Y:S01]  /*a630*/  ISETP.GE.AND P0, PT, R215, R4, PT ;  /* 0x00000004d700720c */ /* 0x000fe20003f06270 */
[----:B------:R1:W-:-:S12]  /*a640*/  STL [R1+0xc], R4 ;  /* 0x00000c0401007387 */ /* 0x0003d80000100800 */
[----:B------:R-:W-:Y:S05]  /*a650*/  @!P0 BRA `(.L_x_269) ;  /* 0x000033a000008947 */ /* 0x000fea0003800000 */
[----:B------:R-:W2:Y:S01]  /*a660*/  LDL R6, [R1+0x28] ;  /* 0x0000280001067983 */ /* 0x000ea20000100800 */
[C---:B-1----:R-:W-:Y:S01]  /*a670*/  IADD3 R4, R226.reuse, 0x40, RZ ;  /* 0x00000040e2047810 */ /* 0x042fe20007ffe0ff */
[----:B------:R-:W-:Y:S01]  /*a680*/  IMAD.MOV.U32 R70, RZ, RZ, R3 ;  /* 0x000000ffff467224 */ /* 0x000fe200078e0003 */
[C---:B------:R-:W-:Y:S01]  /*a690*/  IADD3 R5, R226.reuse, 0x40, RZ ;  /* 0x00000040e2057810 */ /* 0x040fe20007ffe0ff */
[----:B------:R-:W-:Y:S01]  /*a6a0*/  IMAD.MOV.U32 R69, RZ, RZ, R68 ;  /* 0x000000ffff457224 */ /* 0x000fe200078e0044 */
[----:B------:R-:W-:Y:S01]  /*a6b0*/  SHF.R.S32.HI R4, RZ, 0x1f, R4 ;  /* 0x0000001fff047819 */ /* 0x000fe20000011404 */
[----:B------:R-:W-:Y:S01]  /*a6c0*/  IMAD.MOV.U32 R218, RZ, RZ, R215 ;  /* 0x000000ffffda7224 */ /* 0x000fe200078e00d7 */
[----:B------:R-:W-:Y:S01]  /*a6d0*/  SHF.R.S32.HI R222, RZ, 0x1f, R226 ;  /* 0x0000001fffde7819 */ /* 0x000fe200000114e2 */
[----:B------:R-:W-:Y:S01]  /*a6e0*/  IMAD.SHL.U32 R0, R226, 0x2, RZ ;  /* 0x00000002e2007824 */ /* 0x000fe200078e00ff */
[----:B------:R-:W-:Y:S02]  /*a6f0*/  LEA.HI R4, R4, R5, RZ, 0x3 ;  /* 0x0000000504047211 */ /* 0x000fe400078f18ff */
[----:B------:R-:W-:-:S02]  /*a700*/  SHF.L.U64.HI R222, R226, 0x1, R222 ;  /* 0x00000001e2de7819 */ /* 0x000fc400000102de */
[----:B------:R-:W-:-:S05]  /*a710*/  LOP3.LUT R4, R4, 0xfffffff8, RZ, 0xc0, !PT ;  /* 0xfffffff804047812 */ /* 0x000fca00078ec0ff */
[C---:B------:R-:W-:Y:S01]  /*a720*/  IMAD.SHL.U32 R220, R4.reuse, 0x2, RZ ;  /* 0x0000000204dc7824 */ /* 0x040fe200078e00ff */
[----:B--2---:R-:W-:Y:S02]  /*a730*/  SHF.L.U64.HI R221, R4, 0x1, R6 ;  /* 0x0000000104dd7819 */ /* 0x004fe40000010206 */
.L_x_272:
[----:B------:R-:W-:Y:S04]  /*a740*/  DEPBAR.LE SB0, 0x0 ;  /* 0x000080000000791a */ /* 0x000fe80000000000 */
[----:B------:R-:W-:Y:S01]  /*a750*/  BAR.SYNC.DEFER_BLOCKING 0x0 ;  /* 0x0000000000007b1d */ /* 0x000fe20000010000 */
[----:B------:R-:W-:Y:S01]  /*a760*/  ISETP.GT.AND P0, PT, R251, R218, PT ;  /* 0x000000dafb00720c */ /* 0x000fe20003f04270 */
[----:B------:R-:W-:Y:S01]  /*a770*/  IMAD.SHL.U32 R227, R226, 0x2, RZ ;  /* 0x00000002e2e37824 */ /* 0x000fe200078e00ff */
        /* <DEDUP_REMOVED lines=64> */
.L_x_270:
        /* <DEDUP_REMOVED lines=168> */
[----:B------:R-:W5:Y:S01]  /*b600*/  LDSM.16.M88.4 R8, [R199+0x5800] ;  /* 0x00580000c708783b */ /* 0x000f620000000200 */
[----:B------:R-:W-:Y:S06]  /*b610*/  DEPBAR.LE SB0, 0x0 ;  /* 0x000080000000791a */ /* 0x000fec0000000000 */
[----:B------:R4:W2:Y:S01]  /*b620*/  MUFU.TANH R145, R19 ;  /* 0x0000001300917308 */ /* 0x0008a20000002400 */
[----:B------:R-:W-:Y:S01]  /*b630*/  BAR.SYNC.DEFER_BLOCKING 0x0 ;  /* 0x0000000000007b1d */ /* 0x000fe20000010000 */
[C---:B-1----:R-:W-:Y:S06]  /*b640*/  HMMA.16816.F32.BF16 R36, R192.reuse, R4, R36 ;  /* 0x00000004c024723c */ /* 0x042fec0000041824 */
[----:B------:R-:W-:Y:S02]  /*b650*/  FMUL.FTZ R28, R28, c[0x0][0x320] ;  /* 0x0000c8001c1c7a20 */ /* 0x000fe40000410000 */
        /* <DEDUP_REMOVED lines=57> */
[----:B------:R4:W1:Y:S01]  /*b9f0*/  MUFU.TANH R72, R0 ;  /* 0x0000000000487308 */ /* 0x0008620000002400 */
[----:B------:R-:W-:-:S05]  /*ba00*/  @!P0 BRA `(.L_x_271) ;  /* 0x000003f000008947 */ /* 0x000fca0003800000 */
[----:B--23--:R-:W2:Y:S01]  /*ba10*/  LDL R2, [R1+0x10] ;  /* 0x0000100001027983 */ /* 0x00cea20000100800 */
[----:B------:R-:W-:Y:S01]  /*ba20*/  IMAD.MOV.U32 R216, RZ, RZ, RZ ;  /* 0x000000ffffd87224 */ /* 0x000fe200078e00ff */
[----:B------:R-:W-:Y:S02]  /*ba30*/  IADD3 R12, -R68, 0x10, RZ ;  /* 0x00000010440c7810 */ /* 0x000fe40007ffe1ff */
[----:B------:R-:W3:Y:S02]  /*ba40*/  LDL.64 R234, [R1+0x18] ;  /* 0x0000180001ea7983 */ /* 0x000ee40000100a00 */
[----:B------:R-:W-:Y:S02]  /*ba50*/  LOP3.LUT R12, R12, 0xf, RZ, 0xc0, !PT ;  /* 0x0000000f0c0c7812 */ /* 0x000fe400078ec0ff */
[----:B------:R-:W5:Y:S04]  /*ba60*/  LDL R228, [R1+0x20] ;  /* 0x0000200001e47983 */ /* 0x000f680000100800 */
[----:B------:R-:W4:Y:S01]  /*ba70*/  S2R R229, SR_CTAID.Y ;  /* 0x0000000000e57919 */ /* 0x000f220000002600 */
[----:B--2---:R-:W-:Y:S05]  /*ba80*/  IMAD R2, R218, 0x60, R2 ;  /* 0x00000060da027824 */ /* 0x004fea00078e0202 */
[----:B------:R-:W-:Y:S05]  /*ba90*/  IADD3 R2, R2, -0x60, R231 ;  /* 0xffffffa002027810 */ /* 0x000fea0007ffe0e7 */
[----:B------:R-:W-:Y:S04]  /*baa0*/  @P5 IMAD.HI.U32 R3, R2, c[0x0][0x2bc], RZ ;  /* 0x0000af0002035a27 */ /* 0x000fe800078e00ff */
[----:B----4-:R-:W-:Y:S01]  /*bab0*/  IMAD.MOV.U32 R0, RZ, RZ, R2 ;  /* 0x000000ffff007224 */ /* 0x010fe200078e0002 */
[----:B------:R-:W-:Y:S04]  /*bac0*/  @P5 SHF.R.U32.HI R0, RZ, c[0x0][0x2c0], R3 ;  /* 0x0000b000ff005a19 */ /* 0x000fe80000011603 */
[C---:B---3--:R-:W-:Y:S01]  /*bad0*/  @!P1 IADD3 R3, P0, R0.reuse, R234, RZ ;  /* 0x000000ea00039210 */ /* 0x048fe20007f1e0ff */
[----:B------:R-:W-:Y:S03]  /*bae0*/  IMAD.WIDE.U32 R234, R229, c[0x0][0x1e8], RZ ;  /* 0x00007a00e5ea7a25 */ /* 0x000fe600078e00ff */
[----:B-----5:R-:W-:Y:S01]  /*baf0*/  @!P1 LEA.HI.X.SX32 R5, R0, R228, 0x1, P0 ;  /* 0x000000e400059211 */ /* 0x020fe200000f0eff */
        /* <DEDUP_REMOVED lines=48> */
.L_x_271:
[----:B--234-:R-:W-:Y:S01]  /*be00*/  FMNMX.FTZ R0, R132, R69, !PT ;  /* 0x0000004584007209 */ /* 0x01cfe20007810000 */
        /* <DEDUP_REMOVED lines=19> */
[----:B-1----:R-:W-:Y:S01]  /*bf40*/  FMNMX.FTZ R0, R146, R0, !PT ;  /* 0x0000000092007209 */ /* 0x002fe20007810000 */
        /* <DEDUP_REMOVED lines=27> */
[----:B------:R-:W-:Y:S04]  /*c100*/  FMNMX.FTZ R0, R190, R0, !PT ;  /* 0x00000000be007209 */ /* 0x000fe80007810000 */
[----:B------:R-:W-:Y:S02]  /*c110*/  FMNMX.FTZ R68, R224, R0, !PT ;  /* 0x00000000e0447209 */ /* 0x000fe40007810000 */
[----:B------:R-:W-:Y:S02]  /*c120*/  FMNMX.FTZ R0, R223, R2, !PT ;  /* 0x00000002df007209 */ /* 0x000fe40007810000 */
[----:B------:R-:W-:Y:S02]  /*c130*/  FMNMX.FTZ R68, R225, R68, !PT ;  /* 0x00000044e1447209 */ /* 0x000fe40007810000 */
[----:B------:R-:W-:Y:S03]  /*c140*/  FMNMX.FTZ R0, R71, R0, !PT ;  /* 0x0000000047007209 */ /* 0x000fe60007810000 */
[----:B------:R-:W-:Y:S01]  /*c150*/  SHFL.BFLY PT, R3, R68, 0x2, 0x1f ;  /* 0x0c401f0044037f89 */ /* 0x000fe200000e0000 */
[----:B------:R-:W-:Y:S07]  /*c160*/  FMNMX.FTZ R0, R72, R0, !PT ;  /* 0x0000000048007209 */ /* 0x000fee0007810000 */
        /* <DEDUP_REMOVED lines=9> */
[--C-:B------:R-:W-:Y:S02]  /*c200*/  FFMA.FTZ R4, R132, c[0x0][0x2d0], -R144.reuse ;  /* 0x0000b40084047a23 */ /* 0x100fe40000010890 */
[----:B------:R-:W-:Y:S02]  /*c210*/  FMUL.FTZ R0, R2, c[0x0][0x2d0] ;  /* 0x0000b40002007a20 */ /* 0x000fe40000410000 */
[----:B------:R1:W-:Y:S01]  /*c220*/  MUFU.EX2 R245, R4 ;  /* 0x0000000400f57308 */ /* 0x0003e20000000800 */
[----:B------:R-:W-:Y:S02]  /*c230*/  FMUL.FTZ R69, R3, c[0x0][0x2d0] ;  /* 0x0000b40003457a20 */ /* 0x000fe40000410000 */
[--C-:B------:R-:W-:Y:S02]  /*c240*/  FFMA.FTZ R32, R74, c[0x0][0x2d0], -R144.reuse ;  /* 0x0000b4004a207a23 */ /* 0x100fe40000010890 */
[--C-:B------:R-:W-:Y:S02]  /*c250*/  FFMA.FTZ R8, R138, c[0x0][0x2d0], -R69.reuse ;  /* 0x0000b4008a087a23 */ /* 0x100fe40000010845 */
[--C-:B------:R-:W-:Y:S02]  /*c260*/  FFMA.FTZ R6, R134, c[0x0][0x2d0], -R69.reuse ;  /* 0x0000b40086067a23 */ /* 0x100fe40000010845 */
[--C-:B------:R-:W-:Y:S01]  /*c270*/  FFMA.FTZ R40, R139, c[0x0][0x2d0], -R69.reuse ;  /* 0x0000b4008b287a23 */ /* 0x100fe20000010845 */
[----:B------:R2:W3:Y:S01]  /*c280*/  MUFU.EX2 R2, R0 ;  /* 0x0000000000027308 */ /* 0x0004e20000000800 */
[--C-:B------:R-:W-:Y:S02]  /*c290*/  FFMA.FTZ R48, R141, c[0x0][0x2d0], -R144.reuse ;  /* 0x0000b4008d307a23 */ /* 0x100fe40000010890 */
[--C-:B------:R-:W-:Y:S07]  /*c2a0*/  FFMA.FTZ R71, R71, c[0x0][0x2d0], -R69.reuse ;  /* 0x0000b40047477a23 */ /* 0x100fee0000010845 */
[----:B------:R4:W-:Y:S01]  /*c2b0*/  MUFU.EX2 R243, R8 ;  /* 0x0000000800f37308 */ /* 0x0009e20000000800 */
[----:B-1----:R-:W-:Y:S09]  /*c2c0*/  FFMA.FTZ R4, R137, c[0x0][0x2d0], -R144 ;  /* 0x0000b40089047a23 */ /* 0x002ff20000010890 */
[----:B------:R1:W-:Y:S01]  /*c2d0*/  MUFU.EX2 R248, R4 ;  /* 0x0000000400f87308 */ /* 0x0003e20000000800 */
[----:B--2---:R-:W-:Y:S02]  /*c2e0*/  FADD.FTZ R0, -R3, R70 ;  /* 0x0000004603007221 */ /* 0x004fe40000010100 */
[----:B---3--:R-:W-:Y:S02]  /*c2f0*/  FMUL.FTZ R5, R2, R77 ;  /* 0x0000004d02057220 */ /* 0x008fe40000410000 */
[----:B------:R-:W-:Y:S05]  /*c300*/  FMUL.FTZ R0, R0, c[0x0][0x2d0] ;  /* 0x0000b40000007a20 */ /* 0x000fea0000410000 */
[----:B------:R-:W2:Y:S01]  /*c310*/  MUFU.EX2 R244, R6 ;  /* 0x0000000600f47308 */ /* 0x000ea20000000800 */
[C---:B------:R-:W-:Y:S02]  /*c320*/  FMUL.FTZ R9, R2.reuse, R81 ;  /* 0x0000005102097220 */ /* 0x040fe40000410000 */
[C---:B------:R-:W-:Y:S02]  /*c330*/  FMUL.FTZ R16, R2.reuse, R88 ;  /* 0x0000005802107220 */ /* 0x040fe40000410000 */
[C---:B----4-:R-:W-:Y:S02]  /*c340*/  FMUL.FTZ R8, R2.reuse, R80 ;  /* 0x0000005002087220 */ /* 0x050fe40000410000 */
[----:B------:R-:W-:Y:S02]  /*c350*/  FMUL.FTZ R17, R2, R89 ;  /* 0x0000005902117220 */ /* 0x000fe40000410000 */
[--C-:B------:R-:W-:Y:S01]  /*c360*/  FFMA.FTZ R70, R142, c[0x0][0x2d0], -R144.reuse ;  /* 0x0000b4008e467a23 */ /* 0x100fe20000010890 */
[----:B------:R-:W3:Y:S01]  /*c370*/  MUFU.EX2 R0, R0 ;  /* 0x0000000000007308 */ /* 0x000ee20000000800 */
[C---:B------:R-:W-:Y:S02]  /*c380*/  FMUL.FTZ R24, R2.reuse, R96 ;  /* 0x0000006002187220 */ /* 0x040fe40000410000 */
[C---:B------:R-:W-:Y:S02]  /*c390*/  FMUL.FTZ R25, R2.reuse, R97 ;  /* 0x0000006102197220 */ /* 0x040fe40000410000 */
[--C-:B-1----:R-:W-:Y:S02]  /*c3a0*/  FFMA.FTZ R4, R135, c[0x0][0x2d0], -R144.reuse ;  /* 0x0000b40087047a23 */ /* 0x102fe40000010890 */
[C---:B------:R-:W-:Y:S02]  /*c3b0*/  FMUL.FTZ R33, R2.reuse, R105 ;  /* 0x0000006902217220 */ /* 0x040fe40000410000 */
[C---:B------:R-:W-:Y:S01]  /*c3c0*/  FMUL.FTZ R41, R2.reuse, R113 ;  /* 0x0000007102297220 */ /* 0x040fe20000410000 */
[----:B------:R1:W-:Y:S01]  /*c3d0*/  MUFU.EX2 R247, R4 ;  /* 0x0000000400f77308 */ /* 0x0003e20000000800 */
[C---:B------:R-:W-:Y:S02]  /*c3e0*/  FMUL.FTZ R49, R2.reuse, R121 ;  /* 0x0000007902317220 */ /* 0x040fe40000410000 */
[C---:B------:R-:W-:Y:S01]  /*c3f0*/  FMUL.FTZ R52, R2.reuse, R52 ;  /* 0x0000003402347220 */ /* 0x040fe20000410000 */
[----:B--2---:R-:W-:Y:S01]  /*c400*/  F2FP.BF16.PACK_AB R77, R243, R244 ;  /* 0x000000f4f34d723e */ /* 0x004fe200000010ff */
[C---:B------:R-:W-:Y:S02]  /*c410*/  FMUL.FTZ R53, R2.reuse, R53 ;  /* 0x0000003502357220 */ /* 0x040fe40000410000 */
[C---:B------:R-:W-:Y:S02]  /*c420*/  FMUL.FTZ R56, R2.reuse, R56 ;  /* 0x0000003802387220 */ /* 0x040fe40000410000 */
[C---:B------:R-:W-:Y:S01]  /*c430*/  FMUL.FTZ R57, R2.reuse, R57 ;  /* 0x0000003902397220 */ /* 0x040fe20000410000 */
[----:B------:R2:W-:Y:S01]  /*c440*/  MUFU.EX2 R235, R70 ;  /* 0x0000004600eb7308 */ /* 0x0005e20000000800 */
[C---:B------:R-:W-:Y:S02]  /*c450*/  FMUL.FTZ R60, R2.reuse, R60 ;  /* 0x0000003c023c7220 */ /* 0x040fe40000410000 */
[----:B------:R-:W-:Y:S02]  /*c460*/  FMUL.FTZ R61, R2, R61 ;  /* 0x0000003d023d7220 */ /* 0x000fe40000410000 */
[C---:B---3--:R-:W-:Y:S02]  /*c470*/  FMUL.FTZ R6, R0.reuse, R78 ;  /* 0x0000004e00067220 */ /* 0x048fe40000410000 */
[C---:B------:R-:W-:Y:S02]  /*c480*/  FMUL.FTZ R7, R0.reuse, R79 ;  /* 0x0000004f00077220 */ /* 0x040fe40000410000 */
[C---:B------:R-:W-:Y:S01]  /*c490*/  FMUL.FTZ R10, R0.reuse, R82 ;  /* 0x00000052000a7220 */ /* 0x040fe20000410000 */
[----:B------:R3:W-:Y:S01]  /*c4a0*/  MUFU.EX2 R240, R32 ;  /* 0x0000002000f07308 */ /* 0x0007e20000000800 */
[C---:B------:R-:W-:Y:S02]  /*c4b0*/  FMUL.FTZ R11, R0.reuse, R83 ;  /* 0x00000053000b7220 */ /* 0x040fe40000410000 */
[C---:B------:R-:W-:Y:S01]  /*c4c0*/  FMUL.FTZ R18, R0.reuse, R90 ;  /* 0x0000005a00127220 */ /* 0x040fe20000410000 */
[----:B------:R-:W4:Y:S01]  /*c4d0*/  LDSM.16.MT88.4 R80, [R198+0x3100] ;  /* 0x00310000c650783b */ /* 0x000f220000004200 */
[--C-:B-1----:R-:W-:Y:S02]  /*c4e0*/  FFMA.FTZ R4, R73, c[0x0][0x2d0], -R144.reuse ;  /* 0x0000b40049047a23 */ /* 0x102fe40000010890 */
[C---:B------:R-:W-:Y:S02]  /*c4f0*/  FMUL.FTZ R19, R0.reuse, R91 ;  /* 0x0000005b00137220 */ /* 0x040fe40000410000 */
[C---:B------:R-:W-:Y:S01]  /*c500*/  FMUL.FTZ R26, R0.reuse, R98 ;  /* 0x00000062001a7220 */ /* 0x040fe20000410000 */
[----:B------:R1:W5:Y:S01]  /*c510*/  MUFU.EX2 R246, R4 ;  /* 0x0000000400f67308 */ /* 0x0003620000000800 */
[C---:B------:R-:W-:Y:S01]  /*c520*/  FMUL.FTZ R27, R0.reuse, R99 ;  /* 0x00000063001b7220 */ /* 0x040fe20000410000 */
[----:B------:R-:W-:Y:S01]  /*c530*/  LDSM.16.MT88.4 R88, [R200+0x3100] ;  /* 0x00310000c858783b */ /* 0x000fe20000004200 */
[C---:B------:R-:W-:Y:S02]  /*c540*/  FMUL.FTZ R34, R0.reuse, R106 ;  /* 0x0000006a00227220 */ /* 0x040fe40000410000 */
[--C-:B--2---:R-:W-:Y:S02]  /*c550*/  FFMA.FTZ R70, R143, c[0x0][0x2d0], -R69.reuse ;  /* 0x0000b4008f467a23 */ /* 0x104fe40000010845 */
[C---:B------:R-:W-:Y:S02]  /*c560*/  FMUL.FTZ R35, R0.reuse, R107 ;  /* 0x0000006b00237220 */ /* 0x040fe40000410000 */
[C---:B------:R-:W-:Y:S01]  /*c570*/  FMUL.FTZ R42, R0.reuse, R114 ;  /* 0x00000072002a7220 */ /* 0x040fe20000410000 */
[----:B------:R2:W-:Y:S01]  /*c580*/  MUFU.EX2 R234, R70 ;  /* 0x0000004600ea7308 */ /* 0x0005e20000000800 */
[C---:B------:R-:W-:Y:S01]  /*c590*/  FMUL.FTZ R43, R0.reuse, R115 ;  /* 0x00000073002b7220 */ /* 0x040fe20000410000 */
[----:B------:R-:W-:Y:S01]  /*c5a0*/  LDSM.16.MT88.4 R96, [R200+0x900] ;  /* 0x00090000c860783b */ /* 0x000fe20000004200 */
[----:B------:R-:W-:Y:S02]  /*c5b0*/  FMUL.FTZ R50, R0, R122 ;  /* 0x0000007a00327220 */ /* 0x000fe40000410000 */
[----:B---3--:R-:W-:Y:S02]  /*c5c0*/  FMUL.FTZ R32, R2, R104 ;  /* 0x0000006802207220 */ /* 0x008fe40000410000 */
[C---:B------:R-:W-:Y:S02]  /*c5d0*/  FMUL.FTZ R51, R0.reuse, R123 ;  /* 0x0000007b00337220 */ /* 0x040fe40000410000 */
[C---:B------:R-:W-:Y:S01]  /*c5e0*/  FMUL.FTZ R54, R0.reuse, R54 ;  /* 0x0000003600367220 */ /* 0x040fe20000410000 */
[----:B------:R3:W-:Y:S01]  /*c5f0*/  MUFU.EX2 R238, R40 ;  /* 0x0000002800ee7308 */ /* 0x0007e20000000800 */
[----:B------:R-:W-:Y:S01]  /*c600*/  LDSM.16.MT88.4 R104, [R201+0x2900] ;  /* 0x00290000c968783b */ /* 0x000fe20000004200 */
[----:B------:R-:W-:Y:S02]  /*c610*/  FMUL.FTZ R55, R0, R55 ;  /* 0x0000003700377220 */ /* 0x000fe40000410000 */
[--C-:B-1----:R-:W-:Y:S01]  /*c620*/  FFMA.FTZ R4, R133, c[0x0][0x2d0], -R69.reuse ;  /* 0x0000b40085047a23 */ /* 0x102fe20000010845 */
[----:B-----5:R-:W-:Y:S01]  /*c630*/  F2FP.BF16.PACK_AB R78, R246, R247 ;  /* 0x000000f7f64e723e */ /* 0x020fe200000010ff */
[C---:B------:R-:W-:Y:S02]  /*c640*/  FMUL.FTZ R58, R0.reuse, R58 ;  /* 0x0000003a003a7220 */ /* 0x040fe40000410000 */
[C---:B------:R-:W-:Y:S02]  /*c650*/  FMUL.FTZ R59, R0.reuse, R59 ;  /* 0x0000003b003b7220 */ /* 0x040fe40000410000 */
[----:B------:R1:W-:Y:S01]  /*c660*/  MUFU.EX2 R242, R4 ;  /* 0x0000000400f27308 */ /* 0x0003e20000000800 */
[C---:B------:R-:W-:Y:S02]  /*c670*/  FMUL.FTZ R62, R0.reuse, R62 ;  /* 0x0000003e003e7220 */ /* 0x040fe40000410000 */
[----:B------:R-:W-:Y:S02]  /*c680*/  FMUL.FTZ R63, R0, R63 ;  /* 0x0000003f003f7220 */ /* 0x000fe40000410000 */
[--C-:B--2---:R-:W-:Y:S02]  /*c690*/  FFMA.FTZ R70, R145, c[0x0][0x2d0], -R69.reuse ;  /* 0x0000b40091467a23 */ /* 0x104fe40000010845 */
[C---:B------:R-:W-:Y:S02]  /*c6a0*/  FMUL.FTZ R64, R2.reuse, R64 ;  /* 0x0000004002407220 */ /* 0x040fe40000410000 */
[----:B------:R-:W-:Y:S01]  /*c6b0*/  FMUL.FTZ R65, R2, R65 ;  /* 0x0000004102417220 */ /* 0x000fe20000410000 */
[----:B------:R2:W-:Y:S01]  /*c6c0*/  MUFU.EX2 R233, R70 ;  /* 0x0000004600e97308 */ /* 0x0005e20000000800 */
[C---:B------:R-:W-:Y:S02]  /*c6d0*/  FMUL.FTZ R66, R0.reuse, R66 ;  /* 0x0000004200427220 */ /* 0x040fe40000410000 */
[----:B------:R-:W-:Y:S02]  /*c6e0*/  FMUL.FTZ R67, R0, R67 ;  /* 0x0000004300437220 */ /* 0x000fe40000410000 */
[----:B---3--:R-:W-:Y:S02]  /*c6f0*/  FMUL.FTZ R40, R2, R112 ;  /* 0x0000007002287220 */ /* 0x008fe40000410000 */
[----:B------:R-:W-:Y:S03]  /*c700*/  LDSM.16.MT88.4 R112, [R197+0x5900] ;  /* 0x00590000c570783b */ /* 0x000fe60000004200 */
[----:B------:R3:W-:Y:S01]  /*c710*/  MUFU.EX2 R236, R48 ;  /* 0x0000003000ec7308 */ /* 0x0007e20000000800 */
[--C-:B-1----:R-:W-:Y:S09]  /*c720*/  FFMA.FTZ R4, R136, c[0x0][0x2d0], -R69.reuse ;  /* 0x0000b40088047a23 */ /* 0x102ff20000010845 */
[----:B------:R-:W1:Y:S01]  /*c730*/  MUFU.EX2 R241, R4 ;  /* 0x0000000400f17308 */ /* 0x000e620000000800 */
[--C-:B--2---:R-:W-:Y:S09]  /*c740*/  FFMA.FTZ R70, R146, c[0x0][0x2d0], -R144.reuse ;  /* 0x0000b40092467a23 */ /* 0x104ff20000010890 */
[----:B------:R-:W-:Y:S01]  /*c750*/  MUFU.EX2 R71, R71 ;  /* 0x0000004700477308 */ /* 0x000fe20000000800 */
[C---:B---3--:R-:W-:Y:S02]  /*c760*/  FMUL.FTZ R48, R2.reuse, R120 ;  /* 0x0000007802307220 */ /* 0x048fe40000410000 */
[----:B------:R-:W-:Y:S01]  /*c770*/  LDSM.16.MT88.4 R120, [R198+0x5900] ;  /* 0x00590000c678783b */ /* 0x000fe20000004200 */
[----:B-1----:R-:W-:Y:S01]  /*c780*/  F2FP.BF16.PACK_AB R79, R241, R242 ;  /* 0x000000f2f14f723e */ /* 0x002fe200000010ff */
[----:B------:R-:W-:Y:S01]  /*c790*/  FMUL.FTZ R4, R2, R76 ;  /* 0x0000004c02047220 */ /* 0x000fe20000410000 */
[----:B------:R-:W-:Y:S07]  /*c7a0*/  F2FP.BF16.PACK_AB R76, R248, R245 ;  /* 0x000000f5f84c723e */ /* 0x000fee00000010ff */
[C---:B------:R-:W-:Y:S07]  /*c7b0*/  HMMA.16816.F32.BF16 R4, R76.reuse, R12, R4 ;  /* 0x0000000c4c04723c */ /* 0x040fee0000041804 */
[C---:B------:R-:W-:Y:S01]  /*c7c0*/  FMUL.FTZ R12, R2.reuse, R84 ;  /* 0x00000054020c7220 */ /* 0x040fe20000410000 */
[C---:B------:R-:W-:Y:S04]  /*c7d0*/  HMMA.16816.F32.BF16 R8, R76.reuse, R14, R8 ;  /* 0x0000000e4c08723c */ /* 0x040fe80000041808 */
[----:B------:R-:W-:Y:S03]  /*c7e0*/  FMUL.FTZ R13, R2, R85 ;  /* 0x00000055020d7220 */ /* 0x000fe60000410000 */
[C---:B------:R-:W-:Y:S02]  /*c7f0*/  FMUL.FTZ R14, R0.reuse, R86 ;  /* 0x00000056000e7220 */ /* 0x040fe40000410000 */
[----:B------:R-:W-:Y:S02]  /*c800*/  FMUL.FTZ R15, R0, R87 ;  /* 0x00000057000f7220 */ /* 0x000fe40000410000 */
[----:B------:R-:W1:Y:S05]  /*c810*/  LDSM.16.MT88.4 R84, [R201+0x3100] ;  /* 0x00310000c954783b */ /* 0x000e6a0000004200 */
[C---:B------:R-:W-:Y:S07]  /*c820*/  HMMA.16816.F32.BF16 R12, R76.reuse, R20, R12 ;  /* 0x000000144c0c723c */ /* 0x040fee000004180c */
        /* <DEDUP_REMOVED lines=14> */
[----:B------:R-:W-:Y:S01]  /*c910*/  FFMA.FTZ R36, R75, c[0x0][0x2d0], -R144 ;  /* 0x0000b4004b247a23 */ /* 0x000fe20000010890 */
[C---:B------:R-:W-:Y:S03]  /*c920*/  HMMA.16816.F32.BF16 R32, R76.reuse, R38, R32 ;  /* 0x000000264c20723c */ /* 0x040fe60000041820 */
[----:B------:R2:W3:Y:S01]  /*c930*/  MUFU.EX2 R239, R36 ;  /* 0x0000002400ef7308 */ /* 0x0004e20000000800 */
[----:B------:R-:W-:Y:S03]  /*c940*/  FMUL.FTZ R37, R2, R109 ;  /* 0x0000006d02257220 */ /* 0x000fe60000410000 */
[C---:B------:R-:W-:Y:S02]  /*c950*/  FMUL.FTZ R38, R0.reuse, R110 ;  /* 0x0000006e00267220 */ /* 0x040fe40000410000 */
[----:B------:R-:W-:Y:S03]  /*c960*/  FMUL.FTZ R39, R0, R111 ;  /* 0x0000006f00277220 */ /* 0x000fe60000410000 */
[C---:B--2---:R-:W-:Y:S02]  /*c970*/  FMUL.FTZ R36, R2.reuse, R108 ;  /* 0x0000006c02247220 */ /* 0x044fe40000410000 */
[----:B------:R-:W-:Y:S05]  /*c980*/  LDSM.16.MT88.4 R108, [R200+0x2900] ;  /* 0x00290000c86c783b */ /* 0x000fea0000004200 */
[C---:B------:R-:W-:Y:S07]  /*c990*/  HMMA.16816.F32.BF16 R36, R76.reuse, R44, R36 ;  /* 0x0000002c4c24723c */ /* 0x040fee0000041824 */
[----:B------:R-:W-:Y:S01]  /*c9a0*/  FMUL.FTZ R45, R2, R117 ;  /* 0x00000075022d7220 */ /* 0x000fe20000410000 */
[C---:B------:R-:W-:Y:S04]  /*c9b0*/  HMMA.16816.F32.BF16 R40, R76.reuse, R46, R40 ;  /* 0x0000002e4c28723c */ /* 0x040fe80000041828 */
[----:B------:R-:W-:Y:S03]  /*c9c0*/  FFMA.FTZ R44, R140, c[0x0][0x2d0], -R69 ;  /* 0x0000b4008c2c7a23 */ /* 0x000fe60000010845 */
[C---:B------:R-:W-:Y:S01]  /*c9d0*/  FMUL.FTZ R47, R0.reuse, R119 ;  /* 0x00000077002f7220 */ /* 0x040fe20000410000 */
[----:B------:R2:W5:Y:S01]  /*c9e0*/  MUFU.EX2 R237, R44 ;  /* 0x0000002c00ed7308 */ /* 0x0005620000000800 */
[C---:B------:R-:W-:Y:S03]  /*c9f0*/  FMUL.FTZ R46, R0.reuse, R118 ;  /* 0x00000076002e7220 */ /* 0x040fe60000410000 */
[----:B------:R-:W-:Y:S04]  /*ca00*/  FFMA.FTZ R0, R0, R250, R244 ;  /* 0x000000fa00007223 */ /* 0x000fe800000100f4 */
[----:B------:R-:W-:Y:S02]  /*ca10*/  FADD.FTZ R0, R243, R0 ;  /* 0x00000000f3007221 */ /* 0x000fe40000010000 */
[----:B------:R1:W-:Y:S02]  /*ca20*/  MUFU.EX2 R119, R70 ;  /* 0x0000004600777308 */ /* 0x0003e40000000800 */
[----:B------:R-:W-:Y:S04]  /*ca30*/  FADD.FTZ R0, R242, R0 ;  /* 0x00000000f2007221 */ /* 0x000fe80000010000 */
[----:B------:R-:W-:Y:S02]  /*ca40*/  FADD.FTZ R0, R241, R0 ;  /* 0x00000000f1007221 */ /* 0x000fe40000010000 */
[C---:B--2---:R-:W-:Y:S02]  /*ca50*/  FMUL.FTZ R44, R2.reuse, R116 ;  /* 0x00000074022c7220 */ /* 0x044fe40000410000 */
[----:B------:R-:W-:Y:S04]  /*ca60*/  FFMA.FTZ R2, R2, R249, R245 ;  /* 0x000000f902027223 */ /* 0x000fe800000100f5 */
[----:B------:R-:W-:Y:S01]  /*ca70*/  FADD.FTZ R2, R248, R2 ;  /* 0x00000002f8027221 */ /* 0x000fe20000010000 */
[C---:B----4-:R-:W-:Y:S03]  /*ca80*/  HMMA.16816.F32.BF16 R44, R76.reuse, R80, R44 ;  /* 0x000000504c2c723c */ /* 0x050fe6000004182c */
[--C-:B-1----:R-:W-:Y:S04]  /*ca90*/  FFMA.FTZ R70, R147, c[0x0][0x2d0], -R144.reuse ;  /* 0x0000b40093467a23 */ /* 0x102fe80000010890 */
[----:B------:R1:W2:Y:S01]  /*caa0*/  MUFU.EX2 R230, R70 ;  /* 0x0000004600e67308 */ /* 0x0002a20000000800 */
[C---:B------:R-:W-:Y:S01]  /*cab0*/  HMMA.16816.F32.BF16 R48, R76.reuse, R82, R48 ;  /* 0x000000524c30723c */ /* 0x040fe20000041830 */
[----:B------:R-:W4:Y:S07]  /*cac0*/  LDSM.16.MT88.4 R80, [R197+0x900] ;  /* 0x00090000c550783b */ /* 0x000f2e0000004200 */
[C---:B------:R-:W-:Y:S08]  /*cad0*/  HMMA.16816.F32.BF16 R52, R76.reuse, R84, R52 ;  /* 0x000000544c34723c */ /* 0x040ff00000041834 */
[C---:B------:R-:W-:Y:S01]  /*cae0*/  HMMA.16816.F32.BF16 R56, R76.reuse, R86, R56 ;  /* 0x000000564c38723c */ /* 0x040fe20000041838 */
[----:B------:R-:W2:Y:S03]  /*caf0*/  LDSM.16.MT88.4 R84, [R198+0x900] ;  /* 0x00090000c654783b */ /* 0x000ea60000004200 */
[--C-:B-1----:R-:W-:Y:S04]  /*cb00*/  FFMA.FTZ R70, R148, c[0x0][0x2d0], -R69.reuse ;  /* 0x0000b40094467a23 */ /* 0x102fe80000010845 */
[C---:B------:R-:W-:Y:S01]  /*cb10*/  HMMA.16816.F32.BF16 R60, R76.reuse, R88, R60 ;  /* 0x000000584c3c723c */ /* 0x040fe2000004183c */
[----:B------:R1:W-:Y:S07]  /*cb20*/  MUFU.EX2 R118, R70 ;  /* 0x0000004600767308 */ /* 0x0003ee0000000800 */
[----:B------:R-:W-:Y:S01]  /*cb30*/  HMMA.16816.F32.BF16 R64, R76, R90, R64 ;  /* 0x0000005a4c40723c */ /* 0x000fe20000041840 */
[----:B------:R-:W2:Y:S06]  /*cb40*/  LDSM.16.MT88.4 R88, [R197+0x3900] ;  /* 0x00390000c558783b */ /* 0x000eac0000004200 */
[----:B---3--:R-:W-:Y:S02]  /*cb50*/  F2FP.BF16.PACK_AB R76, R239, R240 ;  /* 0x000000f0ef4c723e */ /* 0x008fe400000010ff */
[----:B-----5:R-:W-:Y:S03]  /*cb60*/  F2FP.BF16.PACK_AB R77, R237, R238 ;  /* 0x000000eeed4d723e */ /* 0x020fe600000010ff */
[----:B------:R-:W-:Y:S02]  /*cb70*/  F2FP.BF16.PACK_AB R78, R235, R236 ;  /* 0x000000eceb4e723e */ /* 0x000fe400000010ff */
[----:B------:R-:W-:Y:S01]  /*cb80*/  F2FP.BF16.PACK_AB R79, R233, R234 ;  /* 0x000000eae94f723e */ /* 0x000fe200000010ff */
[--C-:B-1----:R-:W-:Y:S06]  /*cb90*/  FFMA.FTZ R70, R149, c[0x0][0x2d0], -R69.reuse ;  /* 0x0000b40095467a23 */ /* 0x102fec0000010845 */
[C---:B----4-:R-:W-:Y:S01]  /*cba0*/  HMMA.16816.F32.BF16 R4, R76.reuse, R80, R4 ;  /* 0x000000504c04723c */ /* 0x050fe20000041804 */
[----:B------:R1:W3:Y:S07]  /*cbb0*/  MUFU.EX2 R117, R70 ;  /* 0x0000004600757308 */ /* 0x0002ee0000000800 */
[C---:B------:R-:W-:Y:S01]  /*cbc0*/  HMMA.16816.F32.BF16 R8, R76.reuse, R82, R8 ;  /* 0x000000524c08723c */ /* 0x040fe20000041808 */
[----:B------:R-:W4:Y:S07]  /*cbd0*/  LDSM.16.MT88.4 R80, [R198+0x3900] ;  /* 0x00390000c650783b */ /* 0x000f2e0000004200 */
[C---:B--2---:R-:W-:Y:S08]  /*cbe0*/  HMMA.16816.F32.BF16 R12, R76.reuse, R84, R12 ;  /* 0x000000544c0c723c */ /* 0x044ff0000004180c */
[C---:B------:R-:W-:Y:S01]  /*cbf0*/  HMMA.16816.F32.BF16 R16, R76.reuse, R86, R16 ;  /* 0x000000564c10723c */ /* 0x040fe20000041810 */
[----:B------:R-:W2:Y:S03]  /*cc00*/  LDSM.16.MT88.4 R84, [R201+0x3900] ;  /* 0x00390000c954783b */ /* 0x000ea60000004200 */
[--C-:B-1----:R-:W-:Y:S04]  /*cc10*/  FFMA.FTZ R70, R156, c[0x0][0x2d0], -R144.reuse ;  /* 0x0000b4009c467a23 */ /* 0x102fe80000010890 */
[C---:B------:R-:W-:Y:S01]  /*cc20*/  HMMA.16816.F32.BF16 R20, R76.reuse, R92, R20 ;  /* 0x0000005c4c14723c */ /* 0x040fe20000041814 */
[----:B------:R1:W-:Y:S07]  /*cc30*/  MUFU.EX2 R116, R70 ;  /* 0x0000004600747308 */ /* 0x0003ee0000000800 */
[C---:B------:R-:W-:Y:S01]  /*cc40*/  HMMA.16816.F32.BF16 R24, R76.reuse, R94, R24 ;  /* 0x0000005e4c18723c */ /* 0x040fe20000041818 */
[----:B------:R-:W5:Y:S07]  /*cc50*/  LDSM.16.MT88.4 R92, [R200+0x3900] ;  /* 0x00390000c85c783b */ /* 0x000f6e0000004200 */
[C---:B------:R-:W-:Y:S08]  /*cc60*/  HMMA.16816.F32.BF16 R28, R76.reuse, R96, R28 ;  /* 0x000000604c1c723c */ /* 0x040ff0000004181c */
[C---:B------:R-:W-:Y:S01]  /*cc70*/  HMMA.16816.F32.BF16 R32, R76.reuse, R98, R32 ;  /* 0x000000624c20723c */ /* 0x040fe20000041820 */
[----:B------:R-:W-:Y:S03]  /*cc80*/  LDSM.16.MT88.4 R96, [R200+0x4100] ;  /* 0x00410000c860783b */ /* 0x000fe60000004200 */
[--C-:B-1----:R-:W-:Y:S04]  /*cc90*/  FFMA.FTZ R70, R150, c[0x0][0x2d0], -R144.reuse ;  /* 0x0000b40096467a23 */ /* 0x102fe80000010890 */
[C---:B------:R-:W-:Y:S01]  /*cca0*/  HMMA.16816.F32.BF16 R36, R76.reuse, R88, R36 ;  /* 0x000000584c24723c */ /* 0x040fe20000041824 */
[----:B------:R1:W1:Y:S07]  /*ccb0*/  MUFU.EX2 R229, R70 ;  /* 0x0000004600e57308 */ /* 0x00026e0000000800 */
[C---:B------:R-:W-:Y:S01]  /*ccc0*/  HMMA.16816.F32.BF16 R40, R76.reuse, R90, R40 ;  /* 0x0000005a4c28723c */ /* 0x040fe20000041828 */
[----:B------:R-:W-:Y:S07]  /*ccd0*/  LDSM.16.MT88.4 R88, [R198+0x1100] ;  /* 0x00110000c658783b */ /* 0x000fee0000004200 */
[C---:B----4-:R-:W-:Y:S08]  /*cce0*/  HMMA.16816.F32.BF16 R44, R76.reuse, R80, R44 ;  /* 0x000000504c2c723c */ /* 0x050ff0000004182c */
[C---:B------:R-:W-:Y:S01]  /*ccf0*/  HMMA.16816.F32.BF16 R48, R76.reuse, R82, R48 ;  /* 0x000000524c30723c */ /* 0x040fe20000041830 */
[----:B------:R-:W4:Y:S03]  /*cd00*/  LDSM.16.MT88.4 R80, [R197+0x1100] ;  /* 0x00110000c550783b */ /* 0x000f260000004200 */
[--C-:B-1----:R-:W-:Y:S04]  /*cd10*/  FFMA.FTZ R70, R151, c[0x0][0x2d0], -R69.reuse ;  /* 0x0000b40097467a23 */ /* 0x102fe80000010845 */
[C---:B--2---:R-:W-:Y:S01]  /*cd20*/  HMMA.16816.F32.BF16 R52, R76.reuse, R84, R52 ;  /* 0x000000544c34723c */ /* 0x044fe20000041834 */
[----:B------:R1:W-:Y:S07]  /*cd30*/  MUFU.EX2 R228, R70 ;  /* 0x0000004600e47308 */ /* 0x0003ee0000000800 */
[C---:B------:R-:W-:Y:S01]  /*cd40*/  HMMA.16816.F32.BF16 R56, R76.reuse, R86, R56 ;  /* 0x000000564c38723c */ /* 0x040fe20000041838 */
[----:B------:R-:W2:Y:S07]  /*cd50*/  LDSM.16.MT88.4 R84, [R201+0x1100] ;  /* 0x00110000c954783b */ /* 0x000eae0000004200 */
[C---:B-----5:R-:W-:Y:S08]  /*cd60*/  HMMA.16816.F32.BF16 R60, R76.reuse, R92, R60 ;  /* 0x0000005c4c3c723c */ /* 0x060ff0000004183c */
[----:B------:R-:W-:Y:S01]  /*cd70*/  HMMA.16816.F32.BF16 R64, R76, R94, R64 ;  /* 0x0000005e4c40723c */ /* 0x000fe20000041840 */
[----:B------:R-:W5:Y:S03]  /*cd80*/  LDSM.16.MT88.4 R92, [R200+0x1100] ;  /* 0x00110000c85c783b */ /* 0x000f660000004200 */
[--C-:B-1----:R-:W-:Y:S03]  /*cd90*/  FFMA.FTZ R70, R157, c[0x0][0x2d0], -R69.reuse ;  /* 0x0000b4009d467a23 */ /* 0x102fe60000010845 */
[----:B------:R-:W-:Y:S01]  /*cda0*/  F2FP.BF16.PACK_AB R76, R230, R119 ;  /* 0x00000077e64c723e */ /* 0x000fe200000010ff */
[----:B------:R1:W1:Y:S01]  /*cdb0*/  MUFU.EX2 R227, R70 ;  /* 0x0000004600e37308 */ /* 0x0002620000000800 */
[----:B---3--:R-:W-:Y:S03]  /*cdc0*/  F2FP.BF16.PACK_AB R77, R117, R118 ;  /* 0x00000076754d723e */ /* 0x008fe600000010ff */
[----:B------:R-:W-:Y:S01]  /*cdd0*/  F2FP.BF16.PACK_AB R78, R229, R116 ;  /* 0x00000074e54e723e */ /* 0x000fe200000010ff */
[--C-:B-1----:R-:W-:Y:S01]  /*cde0*/  FFMA.FTZ R70, R158, c[0x0][0x2d0], -R144.reuse ;  /* 0x0000b4009e467a23 */ /* 0x102fe20000010890 */
[----:B------:R-:W-:Y:S01]  /*cdf0*/  F2FP.BF16.PACK_AB R79, R227, R228 ;  /* 0x000000e4e34f723e */ /* 0x000fe200000010ff */
[----:B------:R-:W3:Y:S03]  /*ce00*/  LDL R158, [R1+0xc] ;  /* 0x00000c00019e7983 */ /* 0x000ee60000100800 */
[----:B------:R1:W-:Y:S03]  /*ce10*/  MUFU.EX2 R157, R70 ;  /* 0x00000046009d7308 */ /* 0x0003e60000000800 */
[C---:B----4-:R-:W-:Y:S08]  /*ce20*/  HMMA.16816.F32.BF16 R4, R76.reuse, R80, R4 ;  /* 0x000000504c04723c */ /* 0x050ff00000041804 */
[C---:B------:R-:W-:Y:S01]  /*ce30*/  HMMA.16816.F32.BF16 R8, R76.reuse, R82, R8 ;  /* 0x000000524c08723c */ /* 0x040fe20000041808 */
[----:B------:R-:W4:Y:S07]  /*ce40*/  LDSM.16.MT88.4 R80, [R197+0x4100] ;  /* 0x00410000c550783b */ /* 0x000f2e0000004200 */
[C---:B------:R-:W-:Y:S04]  /*ce50*/  HMMA.16816.F32.BF16 R12, R76.reuse, R88, R12 ;  /* 0x000000584c0c723c */ /* 0x040fe8000004180c */
[--C-:B-1----:R-:W-:Y:S04]  /*ce60*/  FFMA.FTZ R70, R159, c[0x0][0x2d0], -R144.reuse ;  /* 0x0000b4009f467a23 */ /* 0x102fe80000010890 */
[C---:B------:R-:W-:Y:S01]  /*ce70*/  HMMA.16816.F32.BF16 R16, R76.reuse, R90, R16 ;  /* 0x0000005a4c10723c */ /* 0x040fe20000041810 */
[----:B------:R1:W1:Y:S01]  /*ce80*/  MUFU.EX2 R156, R70 ;  /* 0x00000046009c7308 */ /* 0x0002620000000800 */
[----:B------:R-:W4:Y:S06]  /*ce90*/  LDSM.16.MT88.4 R88, [R198+0x4100] ;  /* 0x00410000c658783b */ /* 0x000f2c0000004200 */
[C---:B--2---:R-:W-:Y:S08]  /*cea0*/  HMMA.16816.F32.BF16 R20, R76.reuse, R84, R20 ;  /* 0x000000544c14723c */ /* 0x044ff00000041814 */
[C---:B------:R-:W-:Y:S01]  /*ceb0*/  HMMA.16816.F32.BF16 R24, R76.reuse, R86, R24 ;  /* 0x000000564c18723c */ /* 0x040fe20000041818 */
[----:B------:R-:W2:Y:S07]  /*cec0*/  LDSM.16.MT88.4 R84, [R201+0x4100] ;  /* 0x00410000c954783b */ /* 0x000eae0000004200 */
[C---:B-----5:R-:W-:Y:S04]  /*ced0*/  HMMA.16816.F32.BF16 R28, R76.reuse, R92, R28 ;  /* 0x0000005c4c1c723c */ /* 0x060fe8000004181c */
[--C-:B-1----:R-:W-:Y:S04]  /*cee0*/  FFMA.FTZ R70, R160, c[0x0][0x2d0], -R69.reuse ;  /* 0x0000b400a0467a23 */ /* 0x102fe80000010845 */
[C---:B------:R-:W-:Y:S01]  /*cef0*/  HMMA.16816.F32.BF16 R32, R76.reuse, R94, R32 ;  /* 0x0000005e4c20723c */ /* 0x040fe20000041820 */
[----:B------:R1:W-:Y:S01]  /*cf00*/  MUFU.EX2 R151, R70 ;  /* 0x0000004600977308 */ /* 0x0003e20000000800 */
[----:B------:R-:W5:Y:S06]  /*cf10*/  LDSM.16.MT88.4 R92, [R197+0x1900] ;  /* 0x00190000c55c783b */ /* 0x000f6c0000004200 */
[C---:B----4-:R-:W-:Y:S08]  /*cf20*/  HMMA.16816.F32.BF16 R36, R76.reuse, R80, R36 ;  /* 0x000000504c24723c */ /* 0x050ff00000041824 */
[C---:B------:R-:W-:Y:S01]  /*cf30*/  HMMA.16816.F32.BF16 R40, R76.reuse, R82, R40 ;  /* 0x000000524c28723c */ /* 0x040fe20000041828 */
[----:B------:R-:W4:Y:S07]  /*cf40*/  LDSM.16.MT88.4 R80, [R198+0x1900] ;  /* 0x00190000c650783b */ /* 0x000f2e0000004200 */
[C---:B------:R-:W-:Y:S04]  /*cf50*/  HMMA.16816.F32.BF16 R44, R76.reuse, R88, R44 ;  /* 0x000000584c2c723c */ /* 0x040fe8000004182c */
[--C-:B-1----:R-:W-:Y:S04]  /*cf60*/  FFMA.FTZ R70, R161, c[0x0][0x2d0], -R69.reuse ;  /* 0x0000b400a1467a23 */ /* 0x102fe80000010845 */
[C---:B------:R-:W-:Y:S01]  /*cf70*/  HMMA.16816.F32.BF16 R48, R76.reuse, R90, R48 ;  /* 0x0000005a4c30723c */ /* 0x040fe20000041830 */
[----:B------:R1:W1:Y:S01]  /*cf80*/  MUFU.EX2 R150, R70 ;  /* 0x0000004600967308 */ /* 0x0002620000000800 */
[----:B------:R-:W-:Y:S06]  /*cf90*/  LDSM.16.MT88.4 R88, [R200+0x1900] ;  /* 0x00190000c858783b */ /* 0x000fec0000004200 */
[C---:B--2---:R-:W-:Y:S08]  /*cfa0*/  HMMA.16816.F32.BF16 R52, R76.reuse, R84, R52 ;  /* 0x000000544c34723c */ /* 0x044ff00000041834 */
[C---:B------:R-:W-:Y:S01]  /*cfb0*/  HMMA.16816.F32.BF16 R56, R76.reuse, R86, R56 ;  /* 0x000000564c38723c */ /* 0x040fe20000041838 */
[----:B------:R-:W2:Y:S07]  /*cfc0*/  LDSM.16.MT88.4 R84, [R201+0x1900] ;  /* 0x00190000c954783b */ /* 0x000eae0000004200 */
[C---:B------:R-:W-:Y:S04]  /*cfd0*/  HMMA.16816.F32.BF16 R60, R76.reuse, R96, R60 ;  /* 0x000000604c3c723c */ /* 0x040fe8000004183c */
[--C-:B-1----:R-:W-:Y:S04]  /*cfe0*/  FFMA.FTZ R70, R162, c[0x0][0x2d0], -R144.reuse ;  /* 0x0000b400a2467a23 */ /* 0x102fe80000010890 */
[----:B------:R-:W-:Y:S01]  /*cff0*/  HMMA.16816.F32.BF16 R64, R76, R98, R64 ;  /* 0x000000624c40723c */ /* 0x000fe20000041840 */
[----:B------:R1:W-:Y:S01]  /*d000*/  MUFU.EX2 R149, R70 ;  /* 0x0000004600957308 */ /* 0x0003e20000000800 */
[----:B------:R-:W-:Y:S05]  /*d010*/  LDSM.16.MT88.4 R96, [R201+0x4900] ;  /* 0x00490000c960783b */ /* 0x000fea0000004200 */
[----:B------:R-:W-:Y:S02]  /*d020*/  F2FP.BF16.PACK_AB R76, R156, R157 ;  /* 0x0000009d9c4c723e */ /* 0x000fe400000010ff */
[----:B------:R-:W-:Y:S03]  /*d030*/  F2FP.BF16.PACK_AB R77, R150, R151 ;  /* 0x00000097964d723e */ /* 0x000fe600000010ff */
[--C-:B-1----:R-:W-:Y:S04]  /*d040*/  FFMA.FTZ R70, R163, c[0x0][0x2d0], -R144.reuse ;  /* 0x0000b400a3467a23 */ /* 0x102fe80000010890 */
[----:B------:R1:W1:Y:S02]  /*d050*/  MUFU.EX2 R148, R70 ;  /* 0x0000004600947308 */ /* 0x0002640000000800 */
[--C-:B-1----:R-:W-:Y:S01]  /*d060*/  FFMA.FTZ R70, R164, c[0x0][0x2d0], -R69.reuse ;  /* 0x0000b400a4467a23 */ /* 0x102fe20000010845 */
[----:B------:R-:W-:Y:S07]  /*d070*/  F2FP.BF16.PACK_AB R78, R148, R149 ;  /* 0x00000095944e723e */ /* 0x000fee00000010ff */
[----:B------:R1:W-:Y:S02]  /*d080*/  MUFU.EX2 R147, R70 ;  /* 0x0000004600937308 */ /* 0x0003e40000000800 */
[--C-:B-1----:R-:W-:Y:S08]  /*d090*/  FFMA.FTZ R70, R165, c[0x0][0x2d0], -R69.reuse ;  /* 0x0000b400a5467a23 */ /* 0x102ff00000010845 */
[----:B------:R1:W1:Y:S02]  /*d0a0*/  MUFU.EX2 R146, R70 ;  /* 0x0000004600927308 */ /* 0x0002640000000800 */
[--C-:B-1----:R-:W-:Y:S01]  /*d0b0*/  FFMA.FTZ R70, R166, c[0x0][0x2d0], -R144.reuse ;  /* 0x0000b400a6467a23 */ /* 0x102fe20000010890 */
[----:B------:R-:W-:Y:S07]  /*d0c0*/  F2FP.BF16.PACK_AB R79, R146, R147 ;  /* 0x00000093924f723e */ /* 0x000fee00000010ff */
[----:B------:R1:W-:Y:S01]  /*d0d0*/  MUFU.EX2 R145, R70 ;  /* 0x0000004600917308 */ /* 0x0003e20000000800 */
[C---:B-----5:R-:W-:Y:S08]  /*d0e0*/  HMMA.16816.F32.BF16 R4, R76.reuse, R92, R4 ;  /* 0x0000005c4c04723c */ /* 0x060ff00000041804 */
[C---:B------:R-:W-:Y:S01]  /*d0f0*/  HMMA.16816.F32.BF16 R8, R76.reuse, R94, R8 ;  /* 0x0000005e4c08723c */ /* 0x040fe20000041808 */
[----:B------:R-:W5:Y:S07]  /*d100*/  LDSM.16.MT88.4 R92, [R197+0x4900] ;  /* 0x00490000c55c783b */ /* 0x000f6e0000004200 */
[C---:B----4-:R-:W-:Y:S04]  /*d110*/  HMMA.16816.F32.BF16 R12, R76.reuse, R80, R12 ;  /* 0x000000504c0c723c */ /* 0x050fe8000004180c */
[--C-:B-1----:R-:W-:Y:S04]  /*d120*/  FFMA.FTZ R70, R167, c[0x0][0x2d0], -R144.reuse ;  /* 0x0000b400a7467a23 */ /* 0x102fe80000010890 */
[C---:B------:R-:W-:Y:S01]  /*d130*/  HMMA.16816.F32.BF16 R16, R76.reuse, R82, R16 ;  /* 0x000000524c10723c */ /* 0x040fe20000041810 */
[----:B------:R1:W4:Y:S01]  /*d140*/  MUFU.EX2 R143, R70 ;  /* 0x00000046008f7308 */ /* 0x0003220000000800 */
[----:B------:R-:W4:Y:S06]  /*d150*/  LDSM.16.MT88.4 R80, [R198+0x4900] ;  /* 0x00490000c650783b */ /* 0x000f2c0000004200 */
[C---:B--2---:R-:W-:Y:S08]  /*d160*/  HMMA.16816.F32.BF16 R20, R76.reuse, R84, R20 ;  /* 0x000000544c14723c */ /* 0x044ff00000041814 */
[C---:B------:R-:W-:Y:S01]  /*d170*/  HMMA.16816.F32.BF16 R24, R76.reuse, R86, R24 ;  /* 0x000000564c18723c */ /* 0x040fe20000041818 */
[----:B------:R-:W2:Y:S07]  /*d180*/  LDSM.16.MT88.4 R84, [R197+0x2100] ;  /* 0x00210000c554783b */ /* 0x000eae0000004200 */
[C---:B------:R-:W-:Y:S04]  /*d190*/  HMMA.16816.F32.BF16 R28, R76.reuse, R88, R28 ;  /* 0x000000584c1c723c */ /* 0x040fe8000004181c */
[--C-:B-1----:R-:W-:Y:S04]  /*d1a0*/  FFMA.FTZ R70, R169, c[0x0][0x2d0], -R69.reuse ;  /* 0x0000b400a9467a23 */ /* 0x102fe80000010845 */
[C---:B------:R-:W-:Y:S01]  /*d1b0*/  HMMA.16816.F32.BF16 R32, R76.reuse, R90, R32 ;  /* 0x0000005a4c20723c */ /* 0x040fe20000041820 */
[----:B------:R1:W-:Y:S01]  /*d1c0*/  MUFU.EX2 R142, R70 ;  /* 0x00000046008e7308 */ /* 0x0003e20000000800 */
[----:B------:R-:W2:Y:S01]  /*d1d0*/  LDSM.16.MT88.4 R88, [R198+0x2100] ;  /* 0x00210000c658783b */ /* 0x000ea20000004200 */
[----:B---3--:R-:W-:Y:S05]  /*d1e0*/  ISETP.GT.AND P0, PT, R218, R158, PT ;  /* 0x0000009eda00720c */ /* 0x008fea0003f04270 */
[C---:B-----5:R-:W-:Y:S08]  /*d1f0*/  HMMA.16816.F32.BF16 R36, R76.reuse, R92, R36 ;  /* 0x0000005c4c24723c */ /* 0x060ff00000041824 */
[C---:B------:R-:W-:Y:S01]  /*d200*/  HMMA.16816.F32.BF16 R40, R76.reuse, R94, R40 ;  /* 0x0000005e4c28723c */ /* 0x040fe20000041828 */
[----:B------:R-:W-:Y:S07]  /*d210*/  LDSM.16.MT88.4 R92, [R200+0x2100] ;  /* 0x00210000c85c783b */ /* 0x000fee0000004200 */
[C---:B----4-:R-:W-:Y:S04]  /*d220*/  HMMA.16816.F32.BF16 R44, R76.reuse, R80, R44 ;  /* 0x000000504c2c723c */ /* 0x050fe8000004182c */
[--C-:B-1----:R-:W-:Y:S04]  /*d230*/  FFMA.FTZ R70, R170, c[0x0][0x2d0], -R69.reuse ;  /* 0x0000b400aa467a23 */ /* 0x102fe80000010845 */
[C---:B------:R-:W-:Y:S01]  /*d240*/  HMMA.16816.F32.BF16 R48, R76.reuse, R82, R48 ;  /* 0x000000524c30723c */ /* 0x040fe20000041830 */
[----:B------:R1:W3:Y:S01]  /*d250*/  MUFU.EX2 R141, R70 ;  /* 0x00000046008d7308 */ /* 0x0002e20000000800 */
[----:B------:R-:W4:Y:S06]  /*d260*/  LDSM.16.MT88.4 R80, [R201+0x2100] ;  /* 0x00210000c950783b */ /* 0x000f2c0000004200 */
        /* <DEDUP_REMOVED lines=8> */
[----:B------:R-:W-:Y:S02]  /*d2f0*/  F2FP.BF16.PACK_AB R76, R143, R145 ;  /* 0x000000918f4c723e */ /* 0x000fe400000010ff */
[----:B---3--:R-:W-:Y:S03]  /*d300*/  F2FP.BF16.PACK_AB R77, R141, R142 ;  /* 0x0000008e8d4d723e */ /* 0x008fe600000010ff */
        /* <DEDUP_REMOVED lines=10> */
[C---:B--2---:R-:W-:Y:S08]  /*d3b0*/  HMMA.16816.F32.BF16 R4, R76.reuse, R84, R4 ;  /* 0x000000544c04723c */ /* 0x044ff00000041804 */
[C---:B------:R-:W-:Y:S01]  /*d3c0*/  HMMA.16816.F32.BF16 R8, R76.reuse, R86, R8 ;  /* 0x000000564c08723c */ /* 0x040fe20000041808 */
[----:B------:R-:W2:Y:S07]  /*d3d0*/  LDSM.16.MT88.4 R84, [R197+0x5100] ;  /* 0x00510000c554783b */ /* 0x000eae0000004200 */
[C---:B------:R-:W-:Y:S04]  /*d3e0*/  HMMA.16816.F32.BF16 R12, R76.reuse, R88, R12 ;  /* 0x000000584c0c723c */ /* 0x040fe8000004180c */
[--C-:B-1----:R-:W-:Y:S04]  /*d3f0*/  FFMA.FTZ R70, R190, c[0x0][0x2d0], -R144.reuse ;  /* 0x0000b400be467a23 */ /* 0x102fe80000010890 */
[C---:B------:R-:W-:Y:S01]  /*d400*/  HMMA.16816.F32.BF16 R16, R76.reuse, R90, R16 ;  /* 0x0000005a4c10723c */ /* 0x040fe20000041810 */
[----:B------:R1:W3:Y:S01]  /*d410*/  MUFU.EX2 R135, R70 ;  /* 0x0000004600877308 */ /* 0x0002e20000000800 */
[----:B------:R-:W5:Y:S06]  /*d420*/  LDSM.16.MT88.4 R88, [R198+0x5100] ;  /* 0x00510000c658783b */ /* 0x000f6c0000004200 */
[C---:B----4-:R-:W-:Y:S08]  /*d430*/  HMMA.16816.F32.BF16 R20, R76.reuse, R80, R20 ;  /* 0x000000504c14723c */ /* 0x050ff00000041814 */
[C---:B------:R-:W-:Y:S01]  /*d440*/  HMMA.16816.F32.BF16 R24, R76.reuse, R82, R24 ;  /* 0x000000524c18723c */ /* 0x040fe20000041818 */
[----:B------:R-:W4:Y:S07]  /*d450*/  LDSM.16.MT88.4 R80, [R200+0x5100] ;  /* 0x00510000c850783b */ /* 0x000f2e0000004200 */
[C---:B------:R-:W-:Y:S04]  /*d460*/  HMMA.16816.F32.BF16 R28, R76.reuse, R92, R28 ;  /* 0x0000005c4c1c723c */ /* 0x040fe8000004181c */
[--C-:B-1----:R-:W-:Y:S01]  /*d470*/  FFMA.FTZ R70, R215, c[0x0][0x2d0], -R69.reuse ;  /* 0x0000b400d7467a23 */ /* 0x102fe20000010845 */
[----:B------:R-:W-:Y:S03]  /*d480*/  IADD3 R215, R218, -0x1, RZ ;  /* 0xffffffffdad77810 */ /* 0x000fe60007ffe0ff */
[C---:B------:R-:W-:Y:S01]  /*d490*/  HMMA.16816.F32.BF16 R32, R76.reuse, R94, R32 ;  /* 0x0000005e4c20723c */ /* 0x040fe20000041820 */
[----:B------:R1:W-:Y:S01]  /*d4a0*/  MUFU.EX2 R134, R70 ;  /* 0x0000004600867308 */ /* 0x0003e20000000800 */
[----:B------:R-:W4:Y:S02]  /*d4b0*/  LDSM.16.MT88.4 R92, [R197+0x2900] ;  /* 0x00290000c55c783b */ /* 0x000f240000004200 */
[----:B------:R-:W-:Y:S04]  /*d4c0*/  MOV R218, R215 ;  /* 0x000000d700da7202 */ /* 0x000fe80000000f00 */
[C---:B--2---:R-:W-:Y:S08]  /*d4d0*/  HMMA.16816.F32.BF16 R36, R76.reuse, R84, R36 ;  /* 0x000000544c24723c */ /* 0x044ff00000041824 */
[C---:B------:R-:W-:Y:S08]  /*d4e0*/  HMMA.16816.F32.BF16 R40, R76.reuse, R86, R40 ;  /* 0x000000564c28723c */ /* 0x040ff00000041828 */
[C---:B-----5:R-:W-:Y:S04]  /*d4f0*/  HMMA.16816.F32.BF16 R44, R76.reuse, R88, R44 ;  /* 0x000000584c2c723c */ /* 0x060fe8000004182c */
[--C-:B-1----:R-:W-:Y:S02]  /*d500*/  FFMA.FTZ R70, R223, c[0x0][0x2d0], -R69.reuse ;  /* 0x0000b400df467a23 */ /* 0x102fe40000010845 */
[----:B------:R-:W-:Y:S01]  /*d510*/  FFMA.FTZ R69, R72, c[0x0][0x2d0], -R69 ;  /* 0x0000b40048457a23 */ /* 0x000fe20000010845 */
[----:B---3--:R-:W-:Y:S01]  /*d520*/  F2FP.BF16.PACK_AB R72, R135, R136 ;  /* 0x000000888748723e */ /* 0x008fe200000010ff */
[C---:B------:R-:W-:Y:S01]  /*d530*/  HMMA.16816.F32.BF16 R48, R76.reuse, R90, R48 ;  /* 0x0000005a4c30723c */ /* 0x040fe20000041830 */
[----:B------:R1:W2:Y:S07]  /*d540*/  MUFU.EX2 R133, R70 ;  /* 0x0000004600857308 */ /* 0x0002ae0000000800 */
[C---:B------:R-:W-:Y:S03]  /*d550*/  HMMA.16816.F32.BF16 R52, R76.reuse, R96, R52 ;  /* 0x000000604c34723c */ /* 0x040fe60000041834 */
[----:B------:R-:W3:Y:S05]  /*d560*/  MUFU.EX2 R69, R69 ;  /* 0x0000004500457308 */ /* 0x000eea0000000800 */
[C---:B------:R-:W-:Y:S08]  /*d570*/  HMMA.16816.F32.BF16 R56, R76.reuse, R98, R56 ;  /* 0x000000624c38723c */ /* 0x040ff00000041838 */
[C---:B----4-:R-:W-:Y:S04]  /*d580*/  HMMA.16816.F32.BF16 R60, R76.reuse, R80, R60 ;  /* 0x000000504c3c723c */ /* 0x050fe8000004183c */
[--C-:B-1----:R-:W-:Y:S01]  /*d590*/  FFMA.FTZ R70, R224, c[0x0][0x2d0], -R144.reuse ;  /* 0x0000b400e0467a23 */ /* 0x102fe20000010890 */
[----:B--2---:R-:W-:Y:S03]  /*d5a0*/  F2FP.BF16.PACK_AB R73, R133, R134 ;  /* 0x000000868549723e */ /* 0x004fe600000010ff */
[----:B------:R-:W-:Y:S01]  /*d5b0*/  HMMA.16816.F32.BF16 R64, R76, R82, R64 ;  /* 0x000000524c40723c */ /* 0x000fe20000041840 */
[----:B------:R1:W-:Y:S03]  /*d5c0*/  MUFU.EX2 R132, R70 ;  /* 0x0000004600847308 */ /* 0x0003e60000000800 */
[----:B---3--:R-:W-:Y:S01]  /*d5d0*/  F2FP.BF16.PACK_AB R75, R69, R71 ;  /* 0x00000047454b723e */ /* 0x008fe200000010ff */
[----:B-1----:R-:W-:Y:S06]  /*d5e0*/  FFMA.FTZ R70, R225, c[0x0][0x2d0], -R144 ;  /* 0x0000b400e1467a23 */ /* 0x002fec0000010890 */
[----:B------:R-:W1:Y:S02]  /*d5f0*/  MUFU.EX2 R70, R70 ;  /* 0x0000004600467308 */ /* 0x000e640000000800 */
[----:B-1----:R-:W-:Y:S07]  /*d600*/  F2FP.BF16.PACK_AB R74, R70, R132 ;  /* 0x00000084464a723e */ /* 0x002fee00000010ff */
[C---:B------:R-:W-:Y:S01]  /*d610*/  HMMA.16816.F32.BF16 R76, R72.reuse, R92, R4 ;  /* 0x0000005c484c723c */ /* 0x040fe20000041804 */
[----:B------:R-:W1:Y:S07]  /*d620*/  LDSM.16.MT88.4 R4, [R201+0x5900] ;  /* 0x00590000c904783b */ /* 0x000e6e0000004200 */
[C---:B------:R-:W-:Y:S07]  /*d630*/  HMMA.16816.F32.BF16 R80, R72.reuse, R94, R8 ;  /* 0x0000005e4850723c */ /* 0x040fee0000041808 */
        /* <DEDUP_REMOVED lines=9> */
[----:B------:R-:W2:Y:S01]  /*d6d0*/  LDSM.16.MT88.4 R8, [R200+0x5900] ;  /* 0x00590000c808783b */ /* 0x000ea20000004200 */
        /* <DEDUP_REMOVED lines=25> */
[C---:B-1----:R-:W-:Y:S03]  /*d870*/  HMMA.16816.F32.BF16 R52, R72.reuse, R4, R52 ;  /* 0x000000044834723c */ /* 0x042fe60000041834 */
[----:B------:R-:W-:Y:S02]  /*d880*/  FADD.FTZ R0, R148, R0 ;  /* 0x0000000094007221 */ /* 0x000fe40000010000 */
[----:B------:R-:W-:Y:S02]  /*d890*/  FADD.FTZ R2, R146, R2 ;  /* 0x0000000292027221 */ /* 0x000fe40000010000 */
[----:B------:R-:W-:Y:S01]  /*d8a0*/  FADD.FTZ R0, R145, R0 ;  /* 0x0000000091007221 */ /* 0x000fe20000010000 */
[C---:B------:R-:W-:Y:S04]  /*d8b0*/  HMMA.16816.F32.BF16 R56, R72.reuse, R6, R56 ;  /* 0x000000064838723c */ /* 0x040fe80000041838 */
[----:B------:R-:W-:Y:S02]  /*d8c0*/  FADD.FTZ R2, R142, R2 ;  /* 0x000000028e027221 */ /* 0x000fe40000010000 */
[----:B------:R-:W-:Y:S02]  /*d8d0*/  FADD.FTZ R0, R143, R0 ;  /* 0x000000008f007221 */ /* 0x000fe40000010000 */
[----:B------:R-:W-:Y:S01]  /*d8e0*/  FADD.FTZ R2, R141, R2 ;  /* 0x000000028d027221 */ /* 0x000fe20000010000 */
[C---:B--2---:R-:W-:Y:S03]  /*d8f0*/  HMMA.16816.F32.BF16 R60, R72.reuse, R8, R60 ;  /* 0x00000008483c723c */ /* 0x044fe6000004183c */
[----:B------:R-:W-:Y:S02]  /*d900*/  FADD.FTZ R0, R140, R0 ;  /* 0x000000008c007221 */ /* 0x000fe40000010000 */
[----:B------:R-:W-:Y:S02]  /*d910*/  FADD.FTZ R2, R138, R2 ;  /* 0x000000028a027221 */ /* 0x000fe40000010000 */
        /* <DEDUP_REMOVED lines=8> */
[----:B------:R-:W-:Y:S02]  /*d9a0*/  FADD.FTZ R0, R71, R0 ;  /* 0x0000000047007221 */ /* 0x000fe40000010000 */
[----:B------:R-:W-:Y:S01]  /*d9b0*/  FADD.FTZ R249, R70, R2 ;  /* 0x0000000246f97221 */ /* 0x000fe20000010000 */
[----:B------:R-:W-:Y:S01]  /*d9c0*/  MOV R70, R3 ;  /* 0x0000000300467202 */ /* 0x000fe20000000f00 */
[----:B------:R-:W-:Y:S01]  /*d9d0*/  FADD.FTZ R250, R69, R0 ;  /* 0x0000000045fa7221 */ /* 0x000fe20000010000 */
[----:B------:R-:W-:Y:S01]  /*d9e0*/  MOV R69, R68 ;  /* 0x0000004400457202 */ /* 0x000fe20000000f00 */
[----:B------:R-:W-:-:S05]  /*d9f0*/  @P0 BRA `(.L_x_272) ;  /* 0xffffcd4000000947 */ /* 0x000fca000383ffff */
.L_x_269:
[----:B------:R-:W-:-:S13]  /*da00*/  ISETP.GE.AND P0, PT, R215, R251, PT ;  /* 0x000000fbd700720c */ /* 0x000fda0003f06270 */
[----:B------:R-:W-:Y:S05]  /*da10*/  @!P0 BRA `(.L_x_273) ;  /* 0x000044e000008947 */ /* 0x000fea0003800000 */
[----:B-1----:R-:W2:Y:S01]  /*da20*/  LDL.LU R4, [R1+0x28] ;  /* 0x0000280001047983 */ /* 0x002ea20000300800 */
[C---:B------:R-:W-:Y:S01]  /*da30*/  IADD3 R0, R226.reuse, 0x40, RZ ;  /* 0x00000040e2007810 */ /* 0x040fe20007ffe0ff */
[----:B------:R-:W-:Y:S01]  /*da40*/  IMAD.MOV.U32 R70, RZ, RZ, R3 ;  /* 0x000000ffff467224 */ /* 0x000fe200078e0003 */
[C---:B------:R-:W-:Y:S01]  /*da50*/  IADD3 R2, R226.reuse, 0x40, RZ ;  /* 0x00000040e2027810 */ /* 0x040fe20007ffe0ff */
[----:B------:R-:W-:Y:S01]  /*da60*/  IMAD.MOV.U32 R69, RZ, RZ, R68 ;  /* 0x000000ffff457224 */ /* 0x000fe200078e0044 */
[----:B------:R-:W-:Y:S01]  /*da70*/  SHF.R.S32.HI R0, RZ, 0x1f, R0 ;  /* 0x0000001fff007819 */ /* 0x000fe20000011400 */
[----:B------:R-:W-:Y:S01]  /*da80*/  IMAD.SHL.U32 R240, R226, 0x2, RZ ;  /* 0x00000002e2f07824 */ /* 0x000fe200078e00ff */
[----:B------:R-:W-:Y:S02]  /*da90*/  SHF.R.S32.HI R221, RZ, 0x1f, R226 ;  /* 0x0000001fffdd7819 */ /* 0x000fe400000114e2 */
[----:B------:R-:W-:Y:S02]  /*daa0*/  LEA.HI R0, R0, R2, RZ, 0x3 ;  /* 0x0000000200007211 */ /* 0x000fe400078f18ff */
[----:B------:R-:W-:-:S02]  /*dab0*/  SHF.L.U64.HI R221, R226, 0x1, R221 ;  /* 0x00000001e2dd7819 */ /* 0x000fc400000102dd */
[----:B------:R-:W-:-:S05]  /*dac0*/  LOP3.LUT R0, R0, 0xfffffff8, RZ, 0xc0, !PT ;  /* 0xfffffff800007812 */ /* 0x000fca00078ec0ff */
[C---:B------:R-:W-:Y:S01]  /*dad0*/  IMAD.SHL.U32 R218, R0.reuse, 0x2, RZ ;  /* 0x0000000200da7824 */ /* 0x040fe200078e00ff */
[----:B--2---:R-:W-:Y:S02]  /*dae0*/  SHF.L.U64.HI R220, R0, 0x1, R4 ;  /* 0x0000000100dc7819 */ /* 0x004fe40000010204 */
.L_x_283:
[----:B------:R-:W-:Y:S04]  /*daf0*/  DEPBAR.LE SB0, 0x0 ;  /* 0x000080000000791a */ /* 0x000fe80000000000 */
[----:B------:R-:W-:Y:S01]  /*db00*/  BAR.SYNC.DEFER_BLOCKING 0x0 ;  /* 0x0000000000007b1d */ /* 0x000fe20000010000 */
[----:B------:R-:W-:Y:S01]  /*db10*/  SHF.R.S32.HI R0, RZ, 0x1f, R217 ;  /* 0x0000001fff007819 */ /* 0x000fe200000114d9 */
[----:B------:R-:W-:Y:S01]  /*db20*/  IMAD.WIDE.U32 R2, R217, c[0x0][0x208], RZ ;  /* 0x00008200d9027a25 */ /* 0x000fe200078e00ff */
[----:B------:R-:W-:Y:S02]  /*db30*/  ISETP.GE.AND P2, PT, R226, c[0x0][0x1d4], PT ;  /* 0x00007500e2007a0c */ /* 0x000fe40003f46270 */
[C---:B------:R-:W-:Y:S01]  /*db40*/  IADD3 R166, R219.reuse, 0x3100, RZ ;  /* 0x00003100dba67810 */ /* 0x040fe20007ffe0ff */
[----:B------:R-:W-:Y:S01]  /*db50*/  IMAD R0, R0, c[0x0][0x208], RZ ;  /* 0x0000820000007a24 */ /* 0x000fe200078e02ff */
[----:B------:R-:W-:Y:S03]  /*db60*/  IADD3 R167, R219, 0x1100, RZ ;  /* 0x00001100dba77810 */ /* 0x000fe60007ffe0ff */
[----:B------:R-:W-:Y:S05]  /*db70*/  IMAD R0, R217, c[0x0][0x20c], R0 ;  /* 0x00008300d9007a24 */ /* 0x000fea00078e0200 */
[----:B------:R-:W-:Y:S02]  /*db80*/  IADD3 R3, R3, R0, RZ ;  /* 0x0000000003037210 */ /* 0x000fe40007ffe0ff */
[----:B------:R-:W-:Y:S03]  /*db90*/  SHF.R.S32.HI R0, RZ, 0x1f, R216 ;  /* 0x0000001fff007819 */ /* 0x000fe600000114d8 */
[----:B------:R-:W-:Y:S01]  /*dba0*/  IMAD.WIDE.U32 R2, R216, c[0x0][0x218], R2 ;  /* 0x00008600d8027a25 */ /* 0x000fe200078e0002 */
[----:B------:R-:W1:Y:S03]  /*dbb0*/  LDSM.16.M88.4 R8, [R196+0x8100] ;  /* 0x00810000c408783b */ /* 0x000e660000000200 */
[----:B------:R-:W-:Y:S04]  /*dbc0*/  IMAD R0, R0, c[0x0][0x218], RZ ;  /* 0x0000860000007a24 */ /* 0x000fe800078e02ff */
[----:B------:R-:W-:Y:S01]  /*dbd0*/  IMAD R0, R216, c[0x0][0x21c], R0 ;  /* 0x00008700d8007a24 */ /* 0x000fe200078e0200 */
[----:B------:R-:W2:Y:S08]  /*dbe0*/  LDSM.16.M88.4 R16, [R196+0x8900] ;  /* 0x00890000c410783b */ /* 0x000eb00000000200 */
[----:B------:R-:W3:Y:S08]  /*dbf0*/  S2R R12, SR_CTAID.Y ;  /* 0x00000000000c7919 */ /* 0x000ef00000002600 */
[----:B------:R-:W4:Y:S08]  /*dc00*/  LDSM.16.M88.4 R24, [R196+0x9100] ;  /* 0x00910000c418783b */ /* 0x000f300000000200 */
[----:B------:R-:W5:Y:S01]  /*dc10*/  LDSM.16.M88.4 R32, [R196+0x9900] ;  /* 0x00990000c420783b */ /* 0x000f620000000200 */
[C---:B-1----:R-:W-:Y:S07]  /*dc20*/  HMMA.16816.F32.BF16 R4, R124.reuse, R8, RZ ;  /* 0x000000087c04723c */ /* 0x042fee00000418ff */
[----:B------:R-:W1:Y:S01]  /*dc30*/  LDSM.16.M88.4 R40, [R196+0xa100] ;  /* 0x00a10000c428783b */ /* 0x000e620000000200 */
[----:B---3--:R-:W-:Y:S01]  /*dc40*/  SHF.R.S32.HI R20, RZ, 0x1f, R12 ;  /* 0x0000001fff147819 */ /* 0x008fe2000001140c */
[----:B------:R-:W-:Y:S01]  /*dc50*/  IMAD.WIDE.U32 R22, R12, c[0x0][0x210], RZ ;  /* 0x000084000c167a25 */ /* 0x000fe200078e00ff */
[C---:B------:R-:W-:Y:S03]  /*dc60*/  HMMA.16816.F32.BF16 R8, R124.reuse, R10, RZ ;  /* 0x0000000a7c08723c */ /* 0x040fe600000418ff */
[----:B------:R-:W-:Y:S02]  /*dc70*/  IMAD R20, R20, c[0x0][0x210], RZ ;  /* 0x0000840014147a24 */ /* 0x000fe400078e02ff */
[----:B------:R-:W-:Y:S01]  /*dc80*/  LDSM.16.M88.4 R48, [R196+0xa900] ;  /* 0x00a90000c430783b */ /* 0x000fe20000000200 */
[----:B------:R-:W-:Y:S01]  /*dc90*/  IADD3 R2, P0, R22, R2, RZ ;  /* 0x0000000216027210 */ /* 0x000fe20007f1e0ff */
[----:B------:R-:W-:Y:S02]  /*dca0*/  IMAD R20, R12, c[0x0][0x214], R20 ;  /* 0x000085000c147a24 */ /* 0x000fe400078e0214 */
[C---:B--2---:R-:W-:Y:S04]  /*dcb0*/  HMMA.16816.F32.BF16 R12, R124.reuse, R16, RZ ;  /* 0x000000107c0c723c */ /* 0x044fe800000418ff */
[----:B------:R-:W-:Y:S01]  /*dcc0*/  LDSM.16.M88.4 R72, [R203] ;  /* 0x00000000cb48783b */ /* 0x000fe20000000200 */
[----:B------:R-:W-:Y:S03]  /*dcd0*/  IADD3 R20, R23, R20, RZ ;  /* 0x0000001417147210 */ /* 0x000fe60007ffe0ff */
[C---:B------:R-:W-:Y:S01]  /*dce0*/  HMMA.16816.F32.BF16 R16, R124.reuse, R18, RZ ;  /* 0x000000127c10723c */ /* 0x040fe200000418ff */
[----:B------:R-:W-:Y:S03]  /*dcf0*/  IADD3.X R3, R20, R3, R0, P0, !PT ;  /* 0x0000000314037210 */ /* 0x000fe600007fe400 */
[----:B------:R-:W-:Y:S01]  /*dd00*/  LDSM.16.M88.4 R132, [R214] ;  /* 0x00000000d684783b */ /* 0x000fe20000000200 */
[C---:B------:R-:W-:Y:S03]  /*dd10*/  LEA R0, P0, R2.reuse, c[0x0][0x1f8], 0x1 ;  /* 0x00007e0002007a11 */ /* 0x040fe600078008ff */
[C---:B----4-:R-:W-:Y:S01]  /*dd20*/  HMMA.16816.F32.BF16 R20, R124.reuse, R24, RZ ;  /* 0x000000187c14723c */ /* 0x050fe200000418ff */
[----:B------:R-:W-:Y:S03]  /*dd30*/  LEA.HI.X R2, R2, c[0x0][0x1fc], R3, 0x1, P0 ;  /* 0x00007f0002027a11 */ /* 0x000fe600000f0c03 */
[----:B------:R-:W-:Y:S04]  /*dd40*/  LDSM.16.M88.4 R136, [R213] ;  /* 0x00000000d588783b */ /* 0x000fe80000000200 */
[C---:B------:R-:W-:Y:S04]  /*dd50*/  HMMA.16816.F32.BF16 R24, R124.reuse, R26, RZ ;  /* 0x0000001a7c18723c */ /* 0x040fe800000418ff */
[----:B------:R-:W2:Y:S04]  /*dd60*/  SHFL.IDX PT, R3, R0, RZ, 0x181f ;  /* 0x00181fff00037589 */ /* 0x000ea800000e0000 */
[C---:B-----5:R-:W-:Y:S04]  /*dd70*/  HMMA.16816.F32.BF16 R28, R124.reuse, R32, RZ ;  /* 0x000000207c1c723c */ /* 0x060fe800000418ff */
[----:B------:R-:W3:Y:S04]  /*dd80*/  SHFL.IDX PT, R44, R2, RZ, 0x181f ;  /* 0x00181fff022c7589 */ /* 0x000ee800000e0000 */
[C---:B------:R-:W-:Y:S04]  /*dd90*/  HMMA.16816.F32.BF16 R32, R124.reuse, R34, RZ ;  /* 0x000000227c20723c */ /* 0x040fe800000418ff */
[----:B------:R-:W4:Y:S04]  /*dda0*/  SHFL.IDX PT, R45, R0, 0x1, 0x181f ;  /* 0x00381f00002d7f89 */ /* 0x000f2800000e0000 */
[C---:B-1----:R-:W-:Y:S04]  /*ddb0*/  HMMA.16816.F32.BF16 R36, R124.reuse, R40, RZ ;  /* 0x000000287c24723c */ /* 0x042fe800000418ff */
[----:B------:R-:W1:Y:S01]  /*ddc0*/  SHFL.IDX PT, R68, R2, 0x1, 0x181f ;  /* 0x00381f0002447f89 */ /* 0x000e6200000e0000 */
[C---:B--2---:R-:W-:Y:S03]  /*ddd0*/  IADD3 R160, P0, R3.reuse, R240, RZ ;  /* 0x000000f003a07210 */ /* 0x044fe60007f1e0ff */
[C---:B------:R-:W-:Y:S04]  /*dde0*/  HMMA.16816.F32.BF16 R40, R124.reuse, R42, RZ ;  /* 0x0000002a7c28723c */ /* 0x040fe800000418ff */
[----:B------:R-:W-:Y:S01]  /*ddf0*/  LDSM.16.M88.4 R140, [R212] ;  /* 0x00000000d48c783b */ /* 0x000fe20000000200 */
[CC--:B---3--:R-:W-:Y:S02]  /*de00*/  IADD3.X R161, R44.reuse, R221.reuse, RZ, P0, !PT ;  /* 0x000000dd2ca17210 */ /* 0x0c8fe400007fe4ff */
[----:B------:R-:W-:Y:S05]  /*de10*/  IADD3 R164, P0, R3, R218, RZ ;  /* 0x000000da03a47210 */ /* 0x000fea0007f1e0ff */
[----:B------:R-:W-:Y:S01]  /*de20*/  LDSM.16.M88.4 R144, [R211] ;  /* 0x00000000d390783b */ /* 0x000fe20000000200 */
[----:B------:R-:W-:Y:S02]  /*de30*/  IADD3.X R165, R44, R220, RZ, P0, !PT ;  /* 0x000000dc2ca57210 */ /* 0x000fe400007fe4ff */
[C---:B----4-:R-:W-:Y:S05]  /*de40*/  IADD3 R156, P0, R45.reuse, R240, RZ ;  /* 0x000000f02d9c7210 */ /* 0x050fea0007f1e0ff */
[----:B------:R-:W-:Y:S01]  /*de50*/  LDSM.16.M88.4 R148, [R210] ;  /* 0x00000000d294783b */ /* 0x000fe20000000200 */
[CC--:B-1----:R-:W-:Y:S02]  /*de60*/  IADD3.X R157, R68.reuse, R221.reuse, RZ, P0, !PT ;  /* 0x000000dd449d7210 */ /* 0x0c2fe400007fe4ff */
[----:B------:R-:W-:Y:S02]  /*de70*/  IADD3 R162, P0, R45, R218, RZ ;  /* 0x000000da2da27210 */ /* 0x000fe40007f1e0ff */
[C---:B------:R-:W-:Y:S02]  /*de80*/  HMMA.16816.F32.BF16 R44, R124.reuse, R48, RZ ;  /* 0x000000307c2c723c */ /* 0x040fe400000418ff */
[----:B------:R-:W-:Y:S01]  /*de90*/  IADD3.X R163, R68, R220, RZ, P0, !PT ;  /* 0x000000dc44a37210 */ /* 0x000fe200007fe4ff */
[----:B------:R-:W-:Y:S01]  /*dea0*/  @!PT LDS RZ, [RZ] ;  /* 0x00000000fffff984 */ /* 0x000fe20000000800 */
[----:B------:R-:W-:Y:S01]  /*deb0*/  @!PT LDS RZ, [RZ] ;  /* 0x00000000fffff984 */ /* 0x000fe20000000800 */
[----:B------:R-:W-:Y:S01]  /*dec0*/  @!PT LDS RZ, [RZ] ;  /* 0x00000000fffff984 */ /* 0x000fe20000000800 */
[----:B------:R1:W-:Y:S05]  /*ded0*/  LDGSTS.E.BYPASS.LTC128B.128 [R232], [R160.64], !P2 ;  /* 0x00000000a0e87fae */ /* 0x0003ea000d101d46 */
[----:B------:R-:W-:Y:S03]  /*dee0*/  HMMA.16816.F32.BF16 R48, R124, R50, RZ ;  /* 0x000000327c30723c */ /* 0x000fe600000418ff */
[----:B------:R2:W-:Y:S05]  /*def0*/  LDGSTS.E.BYPASS.LTC128B.128 [R166], [R164.64], !P6 ;  /* 0x00000000a4a67fae */ /* 0x0005ea000f101d46 */
[C---:B------:R-:W-:Y:S03]  /*df00*/  HMMA.16816.F32.BF16 R4, R128.reuse, R72, R4 ;  /* 0x000000488004723c */ /* 0x040fe60000041804 */
[----:B------:R-:W3:Y:S05]  /*df10*/  SHFL.IDX PT, R71, R0, 0x2, 0x181f ;  /* 0x00581f0000477f89 */ /* 0x000eea00000e0000 */
[C---:B------:R-:W-:Y:S03]  /*df20*/  HMMA.16816.F32.BF16 R8, R128.reuse, R74, R8 ;  /* 0x0000004a8008723c */ /* 0x040fe60000041808 */
[----:B------:R-:W4:Y:S05]  /*df30*/  SHFL.IDX PT, R0, R2, 0x2, 0x181f ;  /* 0x00581f0002007f89 */ /* 0x000f2a00000e0000 */
[C---:B------:R-:W-:Y:S03]  /*df40*/  HMMA.16816.F32.BF16 R12, R128.reuse, R132, R12 ;  /* 0x00000084800c723c */ /* 0x040fe6000004180c */
[----:B------:R5:W-:Y:S01]  /*df50*/  LDGSTS.E.BYPASS.LTC128B.128 [R167], [R156.64], !P2 ;  /* 0x000000009ca77fae */ /* 0x000be2000d101d46 */
[----:B--2---:R-:W-:Y:S04]  /*df60*/  IADD3 R166, R219, 0x4100, RZ ;  /* 0x00004100dba67810 */ /* 0x004fe80007ffe0ff */
[C---:B------:R-:W-:Y:S03]  /*df70*/  HMMA.16816.F32.BF16 R16, R128.reuse, R134, R16 ;  /* 0x000000868010723c */ /* 0x040fe60000041810 */
[----:B------:R1:W-:Y:S01]  /*df80*/  LDGSTS.E.BYPASS.LTC128B.128 [R166], [R162.64], !P6 ;  /* 0x00000000a2a67fae */ /* 0x0003e2000f101d46 */
[C---:B---3--:R-:W-:Y:S04]  /*df90*/  IADD3 R158, P0, R71.reuse, R240, RZ ;  /* 0x000000f0479e7210 */ /* 0x048fe80007f1e0ff */
[C---:B------:R-:W-:Y:S04]  /*dfa0*/  HMMA.16816.F32.BF16 R20, R128.reuse, R136, R20 ;  /* 0x000000888014723c */ /* 0x040fe80000041814 */
[C---:B----4-:R-:W-:Y:S02]  /*dfb0*/  IADD3.X R159, R0.reuse, R221, RZ, P0, !PT ;  /* 0x000000dd009f7210 */ /* 0x050fe400007fe4ff */
[----:B------:R-:W-:Y:S02]  /*dfc0*/  IADD3 R2, P0, R71, R218, RZ ;  /* 0x000000da47027210 */ /* 0x000fe40007f1e0ff */
[C---:B------:R-:W-:Y:S01]  /*dfd0*/  HMMA.16816.F32.BF16 R24, R128.reuse, R138, R24 ;  /* 0x0000008a8018723c */ /* 0x040fe20000041818 */
[----:B------:R5:W-:Y:S03]  /*dfe0*/  LDGSTS.E.BYPASS.LTC128B.128 [R232+0x2000], [R158.64], !P2 ;  /* 0x020000009ee87fae */ /* 0x000be6000d101d46 */
[----:B------:R-:W-:Y:S02]  /*dff0*/  IADD3.X R3, R0, R220, RZ, P0, !PT ;  /* 0x000000dc00037210 */ /* 0x000fe400007fe4ff */
[----:B------:R-:W-:Y:S02]  /*e000*/  ISETP.GT.AND P0, PT, R215, R251, PT ;  /* 0x000000fbd700720c */ /* 0x000fe40003f04270 */
[C---:B------:R-:W-:Y:S01]  /*e010*/  HMMA.16816.F32.BF16 R28, R128.reuse, R140, R28 ;  /* 0x0000008c801c723c */ /* 0x040fe2000004181c */
[----:B------:R2:W-:Y:S07]  /*e020*/  LDGSTS.E.BYPASS.LTC128B.128 [R232+0x5000], [R2.64], !P6 ;  /* 0x0500000002e87fae */ /* 0x0005ee000f101d46 */
[C---:B------:R-:W-:Y:S01]  /*e030*/  HMMA.16816.F32.BF16 R32, R128.reuse, R142, R32 ;  /* 0x0000008e8020723c */ /* 0x040fe20000041820 */
[----:B------:R-:W-:Y:S07]  /*e040*/  LDSM.16.M88.4 R72, [R202+0x8900] ;  /* 0x00890000ca48783b */ /* 0x000fee0000000200 */
[C---:B------:R-:W-:Y:S01]  /*e050*/  HMMA.16816.F32.BF16 R36, R128.reuse, R144, R36 ;  /* 0x000000908024723c */ /* 0x040fe20000041824 */
[----:B------:R-:W0:Y:S07]  /*e060*/  LDGDEPBAR ;  /* 0x00000000000079af */ /* 0x000e2e0000000000 */
[C---:B------:R-:W-:Y:S01]  /*e070*/  HMMA.16816.F32.BF16 R40, R128.reuse, R146, R40 ;  /* 0x000000928028723c */ /* 0x040fe20000041828 */
[----:B-----5:R-:W3:Y:S07]  /*e080*/  LDSM.16.M88.4 R156, [R202+0x8100] ;  /* 0x00810000ca9c783b */ /* 0x020eee0000000200 */
[C---:B------:R-:W-:Y:S01]  /*e090*/  HMMA.16816.F32.BF16 R44, R128.reuse, R148, R44 ;  /* 0x00000094802c723c */ /* 0x040fe2000004182c */
[----:B------:R-:W4:Y:S07]  /*e0a0*/  LDSM.16.M88.4 R132, [R202+0x9100] ;  /* 0x00910000ca84783b */ /* 0x000f2e0000000200 */
[----:B------:R-:W-:Y:S01]  /*e0b0*/  HMMA.16816.F32.BF16 R48, R128, R150, R48 ;  /* 0x000000968030723c */ /* 0x000fe20000041830 */
[----:B-1----:R-:W1:Y:S08]  /*e0c0*/  LDSM.16.M88.4 R160, [R202+0x9900] ;  /* 0x00990000caa0783b */ /* 0x002e700000000200 */
[----:B------:R-:W5:Y:S08]  /*e0d0*/  LDSM.16.M88.4 R164, [R202+0xa100] ;  /* 0x00a10000caa4783b */ /* 0x000f700000000200 */
[----:B------:R-:W1:Y:S01]  /*e0e0*/  LDSM.16.M88.4 R168, [R202+0xa900] ;  /* 0x00a90000caa8783b */ /* 0x000e620000000200 */
[C---:B---3--:R-:W-:Y:S07]  /*e0f0*/  HMMA.16816.F32.BF16 R4, R152.reuse, R156, R4 ;  /* 0x0000009c9804723c */ /* 0x048fee0000041804 */
[----:B------:R-:W3:Y:S01]  /*e100*/  LDSM.16.M88.4 R136, [R199] ;  /* 0x00000000c788783b */ /* 0x000ee20000000200 */
[C---:B------:R-:W-:Y:S07]  /*e110*/  HMMA.16816.F32.BF16 R8, R152.reuse, R158, R8 ;  /* 0x0000009e9808723c */ /* 0x040fee0000041808 */
[----:B------:R-:W2:Y:S01]  /*e120*/  LDSM.16.M88.4 R140, [R199+0x800] ;  /* 0x00080000c78c783b */ /* 0x000ea20000000200 */
[C---:B------:R-:W-:Y:S07]  /*e130*/  HMMA.16816.F32.BF16 R12, R152.reuse, R72, R12 ;  /* 0x00000048980c723c */ /* 0x040fee000004180c */
[----:B------:R-:W2:Y:S01]  /*e140*/  LDSM.16.M88.4 R144, [R199+0x1000] ;  /* 0x00100000c790783b */ /* 0x000ea20000000200 */
[C---:B------:R-:W-:Y:S07]  /*e150*/  HMMA.16816.F32.BF16 R16, R152.reuse, R74, R16 ;  /* 0x0000004a9810723c */ /* 0x040fee0000041810 */
[----:B------:R-:W2:Y:S01]  /*e160*/  LDSM.16.M88.4 R148, [R199+0x1800] ;  /* 0x00180000c794783b */ /* 0x000ea20000000200 */
[C---:B----4-:R-:W-:Y:S07]  /*e170*/  HMMA.16816.F32.BF16 R20, R152.reuse, R132, R20 ;  /* 0x000000849814723c */ /* 0x050fee0000041814 */
[----:B------:R-:W4:Y:S01]  /*e180*/  LDSM.16.M88.4 R156, [R199+0x2000] ;  /* 0x00200000c79c783b */ /* 0x000f220000000200 */
[C---:B------:R-:W-:Y:S07]  /*e190*/  HMMA.16816.F32.BF16 R24, R152.reuse, R134, R24 ;  /* 0x000000869818723c */ /* 0x040fee0000041818 */
[----:B------:R-:W2:Y:S01]  /*e1a0*/  LDSM.16.M88.4 R72, [R199+0x2800] ;  /* 0x00280000c748783b */ /* 0x000ea20000000200 */
[C---:B-1----:R-:W-:Y:S07]  /*e1b0*/  HMMA.16816.F32.BF16 R28, R152.reuse, R160, R28 ;  /* 0x000000a0981c723c */ /* 0x042fee000004181c */
[----:B------:R-:W1:Y:S01]  /*e1c0*/  LDSM.16.M88.4 R132, [R196+0xb100] ;  /* 0x00b10000c484783b */ /* 0x000e620000000200 */
[C---:B------:R-:W-:Y:S07]  /*e1d0*/  HMMA.16816.F32.BF16 R32, R152.reuse, R162, R32 ;  /* 0x000000a29820723c */ /* 0x040fee0000041820 */
[----:B------:R-:W1:Y:S01]  /*e1e0*/  LDSM.16.M88.4 R160, [R196+0xb900] ;  /* 0x00b90000c4a0783b */ /* 0x000e620000000200 */
[C---:B-----5:R-:W-:Y:S07]  /*e1f0*/  HMMA.16816.F32.BF16 R36, R152.reuse, R164, R36 ;  /* 0x000000a49824723c */ /* 0x060fee0000041824 */
[----:B------:R-:W-:Y:S01]  /*e200*/  LDSM.16.M88.4 R188, [R202+0xd900] ;  /* 0x00d90000cabc783b */ /* 0x000fe20000000200 */
[C---:B------:R-:W-:Y:S07]  /*e210*/  HMMA.16816.F32.BF16 R40, R152.reuse, R166, R40 ;  /* 0x000000a69828723c */ /* 0x040fee0000041828 */
[----:B------:R-:W5:Y:S01]  /*e220*/  LDSM.16.M88.4 R164, [R196+0xc100] ;  /* 0x00c10000c4a4783b */ /* 0x000f620000000200 */
[C---:B------:R-:W-:Y:S08]  /*e230*/  HMMA.16816.F32.BF16 R44, R152.reuse, R168, R44 ;  /* 0x000000a8982c723c */ /* 0x040ff0000004182c */
[----:B------:R-:W-:Y:S01]  /*e240*/  HMMA.16816.F32.BF16 R48, R152, R170, R48 ;  /* 0x000000aa9830723c */ /* 0x000fe20000041830 */
[----:B------:R-:W1:Y:S07]  /*e250*/  LDSM.16.M88.4 R168, [R196+0xc900] ;  /* 0x00c90000c4a8783b */ /* 0x000e6e0000000200 */
[C---:B---3--:R-:W-:Y:S08]  /*e260*/  HMMA.16816.F32.BF16 R4, R172.reuse, R136, R4 ;  /* 0x00000088ac04723c */ /* 0x048ff00000041804 */
[C---:B------:R-:W-:Y:S01]  /*e270*/  HMMA.16816.F32.BF16 R8, R172.reuse, R138, R8 ;  /* 0x0000008aac08723c */ /* 0x040fe20000041808 */
[----:B------:R-:W3:Y:S07]  /*e280*/  LDSM.16.M88.4 R136, [R196+0xd100] ;  /* 0x00d10000c488783b */ /* 0x000eee0000000200 */
[C---:B--2---:R-:W-:Y:S08]  /*e290*/  HMMA.16816.F32.BF16 R12, R172.reuse, R140, R12 ;  /* 0x0000008cac0c723c */ /* 0x044ff0000004180c */
[C---:B------:R-:W-:Y:S01]  /*e2a0*/  HMMA.16816.F32.BF16 R16, R172.reuse, R142, R16 ;  /* 0x0000008eac10723c */ /* 0x040fe20000041810 */
[----:B------:R-:W2:Y:S07]  /*e2b0*/  LDSM.16.M88.4 R140, [R196+0xd900] ;  /* 0x00d90000c48c783b */ /* 0x000eae0000000200 */
[C---:B------:R-:W-:Y:S08]  /*e2c0*/  HMMA.16816.F32.BF16 R20, R172.reuse, R144, R20 ;  /* 0x00000090ac14723c */ /* 0x040ff00000041814 */
[C---:B------:R-:W-:Y:S01]  /*e2d0*/  HMMA.16816.F32.BF16 R24, R172.reuse, R146, R24 ;  /* 0x00000092ac18723c */ /* 0x040fe20000041818 */
[----:B------:R-:W1:Y:S07]  /*e2e0*/  LDSM.16.M88.4 R144, [R209] ;  /* 0x00000000d190783b */ /* 0x000e6e0000000200 */
[C---:B------:R-:W-:Y:S08]  /*e2f0*/  HMMA.16816.F32.BF16 R28, R172.reuse, R148, R28 ;  /* 0x00000094ac1c723c */ /* 0x040ff0000004181c */
[C---:B------:R-:W-:Y:S01]  /*e300*/  HMMA.16816.F32.BF16 R32, R172.reuse, R150, R32 ;  /* 0x00000096ac20723c */ /* 0x040fe20000041820 */
[----:B------:R-:W2:Y:S07]  /*e310*/  LDSM.16.M88.4 R148, [R208] ;  /* 0x00000000d094783b */ /* 0x000eae0000000200 */
[C---:B----4-:R-:W-:Y:S08]  /*e320*/  HMMA.16816.F32.BF16 R36, R172.reuse, R156, R36 ;  /* 0x0000009cac24723c */ /* 0x050ff00000041824 */
[C---:B------:R-:W-:Y:S01]  /*e330*/  HMMA.16816.F32.BF16 R40, R172.reuse, R158, R40 ;  /* 0x0000009eac28723c */ /* 0x040fe20000041828 */
[----:B------:R-:W-:Y:S07]  /*e340*/  LDSM.16.M88.4 R156, [R205] ;  /* 0x00000000cd9c783b */ /* 0x000fee0000000200 */
[C---:B------:R-:W-:Y:S08]  /*e350*/  HMMA.16816.F32.BF16 R44, R172.reuse, R72, R44 ;  /* 0x00000048ac2c723c */ /* 0x040ff0000004182c */
[----:B------:R-:W-:Y:S01]  /*e360*/  HMMA.16816.F32.BF16 R48, R172, R74, R48 ;  /* 0x0000004aac30723c */ /* 0x000fe20000041830 */
[----:B------:R-:W4:Y:S07]  /*e370*/  LDSM.16.M88.4 R72, [R207] ;  /* 0x00000000cf48783b */ /* 0x000f2e0000000200 */
[C---:B-1----:R-:W-:Y:S08]  /*e380*/  HMMA.16816.F32.BF16 R4, R176.reuse, R132, R4 ;  /* 0x00000084b004723c */ /* 0x042ff00000041804 */
[C---:B------:R-:W-:Y:S01]  /*e390*/  HMMA.16816.F32.BF16 R8, R176.reuse, R134, R8 ;  /* 0x00000086b008723c */ /* 0x040fe20000041808 */
[----:B------:R-:W1:Y:S07]  /*e3a0*/  LDSM.16.M88.4 R132, [R206] ;  /* 0x00000000ce84783b */ /* 0x000e6e0000000200 */
[C---:B------:R-:W-:Y:S08]  /*e3b0*/  HMMA.16816.F32.BF16 R12, R176.reuse, R160, R12 ;  /* 0x000000a0b00c723c */ /* 0x040ff0000004180c */
[C---:B------:R-:W-:Y:S01]  /*e3c0*/  HMMA.16816.F32.BF16 R16, R176.reuse, R162, R16 ;  /* 0x000000a2b010723c */ /* 0x040fe20000041810 */
[----:B------:R-:W1:Y:S07]  /*e3d0*/  LDSM.16.M88.4 R160, [R204] ;  /* 0x00000000cca0783b */ /* 0x000e6e0000000200 */
[C---:B-----5:R-:W-:Y:S08]  /*e3e0*/  HMMA.16816.F32.BF16 R20, R176.reuse, R164, R20 ;  /* 0x000000a4b014723c */ /* 0x060ff00000041814 */
[C---:B------:R-:W-:Y:S01]  /*e3f0*/  HMMA.16816.F32.BF16 R24, R176.reuse, R166, R24 ;  /* 0x000000a6b018723c */ /* 0x040fe20000041818 */
[----:B------:R-:W5:Y:S07]  /*e400*/  LDSM.16.M88.4 R164, [R202+0xb100] ;  /* 0x00b10000caa4783b */ /* 0x000f6e0000000200 */
[C---:B------:R-:W-:Y:S08]  /*e410*/  HMMA.16816.F32.BF16 R28, R176.reuse, R168, R28 ;  /* 0x000000a8b01c723c */ /* 0x040ff0000004181c */
[C---:B------:R-:W-:Y:S01]  /*e420*/  HMMA.16816.F32.BF16 R32, R176.reuse, R170, R32 ;  /* 0x000000aab020723c */ /* 0x040fe20000041820 */
[----:B------:R-:W-:Y:S07]  /*e430*/  LDSM.16.M88.4 R168, [R202+0xd100] ;  /* 0x00d10000caa8783b */ /* 0x000fee0000000200 */
[C---:B---3--:R-:W-:Y:S08]  /*e440*/  HMMA.16816.F32.BF16 R36, R176.reuse, R136, R36 ;  /* 0x00000088b024723c */ /* 0x048ff00000041824 */
[C---:B------:R-:W-:Y:S01]  /*e450*/  HMMA.16816.F32.BF16 R40, R176.reuse, R138, R40 ;  /* 0x0000008ab028723c */ /* 0x040fe20000041828 */
[----:B------:R-:W3:Y:S07]  /*e460*/  LDSM.16.M88.4 R136, [R202+0xb900] ;  /* 0x00b90000ca88783b */ /* 0x000eee0000000200 */
[C---:B--2---:R-:W-:Y:S08]  /*e470*/  HMMA.16816.F32.BF16 R44, R176.reuse, R140, R44 ;  /* 0x0000008cb02c723c */ /* 0x044ff0000004182c */
[----:B------:R-:W-:Y:S01]  /*e480*/  HMMA.16816.F32.BF16 R48, R176, R142, R48 ;  /* 0x0000008eb030723c */ /* 0x000fe20000041830 */
[----:B------:R-:W2:Y:S07]  /*e490*/  LDSM.16.M88.4 R140, [R202+0xc100] ;  /* 0x00c10000ca8c783b */ /* 0x000eae0000000200 */
[C---:B------:R-:W-:Y:S08]  /*e4a0*/  HMMA.16816.F32.BF16 R4, R180.reuse, R144, R4 ;  /* 0x00000090b404723c */ /* 0x040ff00000041804 */
[C---:B------:R-:W-:Y:S01]  /*e4b0*/  HMMA.16816.F32.BF16 R8, R180.reuse, R146, R8 ;  /* 0x00000092b408723c */ /* 0x040fe20000041808 */
[----:B------:R-:W2:Y:S07]  /*e4c0*/  LDSM.16.M88.4 R144, [R202+0xc900] ;  /* 0x00c90000ca90783b */ /* 0x000eae0000000200 */
[C---:B------:R-:W-:Y:S08]  /*e4d0*/  HMMA.16816.F32.BF16 R12, R180.reuse, R148, R12 ;  /* 0x00000094b40c723c */ /* 0x040ff0000004180c */
[C---:B------:R-:W-:Y:S01]  /*e4e0*/  HMMA.16816.F32.BF16 R16, R180.reuse, R150, R16 ;  /* 0x00000096b410723c */ /* 0x040fe20000041810 */
[----:B------:R-:W2:Y:S07]  /*e4f0*/  LDSM.16.M88.4 R148, [R199+0x3000] ;  /* 0x00300000c794783b */ /* 0x000eae0000000200 */
[C---:B----4-:R-:W-:Y:S08]  /*e500*/  HMMA.16816.F32.BF16 R20, R180.reuse, R72, R20 ;  /* 0x00000048b414723c */ /* 0x050ff00000041814 */
[C---:B------:R-:W-:Y:S01]  /*e510*/  HMMA.16816.F32.BF16 R24, R180.reuse, R74, R24 ;  /* 0x0000004ab418723c */ /* 0x040fe20000041818 */
[----:B------:R-:W4:Y:S07]  /*e520*/  LDSM.16.M88.4 R72, [R199+0x3800] ;  /* 0x00380000c748783b */ /* 0x000f2e0000000200 */
[C---:B-1----:R-:W-:Y:S08]  /*e530*/  HMMA.16816.F32.BF16 R28, R180.reuse, R132, R28 ;  /* 0x00000084b41c723c */ /* 0x042ff0000004181c */
[C---:B------:R-:W-:Y:S08]  /*e540*/  HMMA.16816.F32.BF16 R32, R180.reuse, R134, R32 ;  /* 0x00000086b420723c */ /* 0x040ff00000041820 */
[C---:B------:R-:W-:Y:S08]  /*e550*/  HMMA.16816.F32.BF16 R36, R180.reuse, R156, R36 ;  /* 0x0000009cb424723c */ /* 0x040ff00000041824 */
[C---:B------:R-:W-:Y:S08]  /*e560*/  HMMA.16816.F32.BF16 R40, R180.reuse, R158, R40 ;  /* 0x0000009eb428723c */ /* 0x040ff00000041828 */
[C---:B------:R-:W-:Y:S08]  /*e570*/  HMMA.16816.F32.BF16 R44, R180.reuse, R160, R44 ;  /* 0x000000a0b42c723c */ /* 0x040ff0000004182c */
[----:B------:R-:W-:Y:S08]  /*e580*/  HMMA.16816.F32.BF16 R48, R180, R162, R48 ;  /* 0x000000a2b430723c */ /* 0x000ff00000041830 */
[C---:B-----5:R-:W-:Y:S08]  /*e590*/  HMMA.16816.F32.BF16 R4, R184.reuse, R164, R4 ;  /* 0x000000a4b804723c */ /* 0x060ff00000041804 */
[C---:B------:R-:W-:Y:S08]  /*e5a0*/  HMMA.16816.F32.BF16 R8, R184.reuse, R166, R8 ;  /* 0x000000a6b808723c */ /* 0x040ff00000041808 */
[C---:B---3--:R-:W-:Y:S08]  /*e5b0*/  HMMA.16816.F32.BF16 R12, R184.reuse, R136, R12 ;  /* 0x00000088b80c723c */ /* 0x048ff0000004180c */
[C---:B------:R-:W-:Y:S08]  /*e5c0*/  HMMA.16816.F32.BF16 R16, R184.reuse, R138, R16 ;  /* 0x0000008ab810723c */ /* 0x040ff00000041810 */
[C---:B--2---:R-:W-:Y:S08]  /*e5d0*/  HMMA.16816.F32.BF16 R20, R184.reuse, R140, R20 ;  /* 0x0000008cb814723c */ /* 0x044ff00000041814 */
        /* <DEDUP_REMOVED lines=9> */
[C---:B----4-:R-:W-:Y:S08]  /*e670*/  HMMA.16816.F32.BF16 R12, R192.reuse, R72, R12 ;  /* 0x00000048c00c723c */ /* 0x050ff0000004180c */
        /* <DEDUP_REMOVED lines=81> */
[----:B-----5:R-:W-:Y:S02]  /*eb90*/  FMUL.FTZ R36, R48, c[0x0][0x320] ;  /* 0x0000c80030247a20 */ /* 0x020fe40000410000 */
[----:B------:R-:W-:Y:S02]  /*eba0*/  FMUL.FTZ R50, R50, c[0x0][0x320] ;  /* 0x0000c80032327a20 */ /* 0x000fe40000410000 */
[----:B------:R-:W-:Y:S01]  /*ebb0*/  FMUL.FTZ R51, R51, c[0x0][0x320] ;  /* 0x0000c80033337a20 */ /* 0x000fe20000410000 */
[----:B------:R2:W2:Y:S01]  /*ebc0*/  MUFU.TANH R73, R24 ;  /* 0x0000001800497308 */ /* 0x0004a20000002400 */
[----:B-1----:R-:W-:Y:S09]  /*ebd0*/  FMUL.FTZ R37, R49, c[0x0][0x320] ;  /* 0x0000c80031257a20 */ /* 0x002ff20000410000 */
        /* <DEDUP_REMOVED lines=27> */
[----:B------:R-:W-:Y:S03]  /*ed90*/  IMAD.MOV.U32 R216, RZ, RZ, RZ ;  /* 0x000000ffffd87224 */ /* 0x000fe600078e00ff */
[----:B------:R-:W3:Y:S04]  /*eda0*/  LDL.64 R224, [R1+0x18] ;  /* 0x0000180001e07983 */ /* 0x000ee80000100a00 */
        /* <DEDUP_REMOVED lines=22> */
[----:B------:R-:W-:Y:S03]  /*ef10*/  IMAD.IADD R222, R225, 0x1, R222 ;  /* 0x00000001e1de7824 */ /* 0x000fe600078e02de */
[----:B------:R-:W-:Y:S02]  /*ef20*/  IADD3 R3, R3, R0, RZ ;  /* 0x0000000003037210 */ /* 0x000fe40007ffe0ff */
        /* <DEDUP_REMOVED lines=8> */
[----:B------:R-:W-:Y:S04]  /*efb0*/  SHFL.IDX PT, R6, R2, 0x1, 0x181f ;  /* 0x00381f0002067f89 */ /* 0x000fe800000e0000 */
[----:B------:R-:W2:Y:S04]  /*efc0*/  SHFL.IDX PT, R3, R2, RZ, 0x181f ;  /* 0x00181fff02037589 */ /* 0x000ea800000e0000 */
[----:B------:R-:W3:Y:S04]  /*efd0*/  SHFL.IDX PT, R4, R0, RZ, 0x181f ;  /* 0x00181fff00047589 */ /* 0x000ee800000e0000 */
[----:B------:R-:W4:Y:S04]  /*efe0*/  SHFL.IDX PT, R5, R0, 0x1, 0x181f ;  /* 0x00381f0000057f89 */ /* 0x000f2800000e0000 */
[----:B------:R-:W5:Y:S04]  /*eff0*/  SHFL.IDX PT, R2, R2, 0x2, 0x181f ;  /* 0x00581f0002027f89 */ /* 0x000f6800000e0000 */
[----:B------:R-:W1:Y:S01]  /*f000*/  SHFL.IDX PT, R0, R0, 0x2, 0x181f ;  /* 0x00581f0000007f89 */ /* 0x000e6200000e0000 */
[C---:B--2---:R-:W-:Y:S05]  /*f010*/  IADD3 R12, P0, R3.reuse, R240, RZ ;  /* 0x000000f0030c7210 */ /* 0x044fea0007f1e0ff */
[C-C-:B---3--:R-:W-:Y:S01]  /*f020*/  IMAD.X R13, R4.reuse, 0x1, R221.reuse, P0 ;  /* 0x00000001040d7824 */ /* 0x148fe200000e06dd */
[----:B------:R-:W-:Y:S04]  /*f030*/  IADD3 R10, P0, R3, R218, RZ ;  /* 0x000000da030a7210 */ /* 0x000fe80007f1e0ff */
[----:B------:R2:W-:Y:S01]  /*f040*/  LDGSTS.E.BYPASS.LTC128B.128 [R219+0x8100], [R12.64], !P2 ;  /* 0x081000000cdb7fae */ /* 0x0005e2000d101d46 */
[----:B------:R-:W-:Y:S02]  /*f050*/  IADD3.X R11, R4, R220, RZ, P0, !PT ;  /* 0x000000dc040b7210 */ /* 0x000fe400007fe4ff */
[C---:B------:R-:W-:Y:S03]  /*f060*/  IADD3 R8, P0, R6.reuse, R240, RZ ;  /* 0x000000f006087210 */ /* 0x040fe60007f1e0ff */
[----:B------:R2:W-:Y:S02]  /*f070*/  LDGSTS.E.BYPASS.LTC128B.128 [R219+0xb100], [R10.64], !P6 ;  /* 0x0b1000000adb7fae */ /* 0x0005e4000f101d46 */
[C---:B----4-:R-:W-:Y:S01]  /*f080*/  IMAD.X R9, R5.reuse, 0x1, R221, P0 ;  /* 0x0000000105097824 */ /* 0x050fe200000e06dd */
[----:B------:R-:W-:Y:S04]  /*f090*/  IADD3 R6, P0, R6, R218, RZ ;  /* 0x000000da06067210 */ /* 0x000fe80007f1e0ff */
[----:B------:R2:W-:Y:S01]  /*f0a0*/  LDGSTS.E.BYPASS.LTC128B.128 [R219+0x9100], [R8.64], !P2 ;  /* 0x0910000008db7fae */ /* 0x0005e2000d101d46 */
[--C-:B------:R-:W-:Y:S01]  /*f0b0*/  IMAD.X R7, R5, 0x1, R220.reuse, P0 ;  /* 0x0000000105077824 */ /* 0x100fe200000e06dc */
[----:B-----5:R-:W-:Y:S04]  /*f0c0*/  IADD3 R4, P0, R2, R240, RZ ;  /* 0x000000f002047210 */ /* 0x020fe80007f1e0ff */
[----:B------:R2:W-:Y:S01]  /*f0d0*/  LDGSTS.E.BYPASS.LTC128B.128 [R219+0xc100], [R6.64], !P6 ;  /* 0x0c10000006db7fae */ /* 0x0005e2000f101d46 */
[----:B-1----:R-:W-:Y:S02]  /*f0e0*/  IADD3.X R5, R0, R221, RZ, P0, !PT ;  /* 0x000000dd00057210 */ /* 0x002fe400007fe4ff */
[----:B------:R-:W-:Y:S03]  /*f0f0*/  IADD3 R2, P0, R2, R218, RZ ;  /* 0x000000da02027210 */ /* 0x000fe60007f1e0ff */
[----:B------:R2:W-:Y:S02]  /*f100*/  LDGSTS.E.BYPASS.LTC128B.128 [R219+0xa100], [R4.64], !P2 ;  /* 0x0a10000004db7fae */ /* 0x0005e4000d101d46 */
[----:B------:R-:W-:Y:S05]  /*f110*/  IMAD.X R3, R0, 0x1, R220, P0 ;  /* 0x0000000100037824 */ /* 0x000fea00000e06dc */
[----:B------:R2:W-:Y:S03]  /*f120*/  LDGSTS.E.BYPASS.LTC128B.128 [R219+0xd100], [R2.64], !P6 ;  /* 0x0d10000002db7fae */ /* 0x0005e6000f101d46 */
.L_x_274:
        /* <DEDUP_REMOVED lines=9> */
[----:B---3--:R-:W-:Y:S01]  /*f1c0*/  IADD3 R2, -R3, 0x1, R0 ;  /* 0x0000000103027810 */ /* 0x008fe20007ffe100 */
[----:B------:R-:W-:Y:S03]  /*f1d0*/  IMAD.IADD R8, R0, 0x1, -R3 ;  /* 0x0000000100087824 */ /* 0x000fe600078e0a03 */
[----:B----4-:R-:W-:Y:S04]  /*f1e0*/  IADD3 R2, -R45, R2, R252 ;  /* 0x000000022d027210 */ /* 0x010fe80007ffe1fc */
[C---:B------:R-:W-:Y:S02]  /*f1f0*/  IADD3 R6, R2.reuse, UR4, RZ ;  /* 0x0000000402067c10 */ /* 0x040fe4000fffe0ff */
[----:B------:R-:W-:Y:S04]  /*f200*/  IADD3 R7, R2, c[0x0][0x328], RZ ;  /* 0x0000ca0002077a10 */ /* 0x000fe80007ffe0ff */
[----:B--2---:R-:W-:Y:S01]  /*f210*/  IADD3 R3, R7, R4, RZ ;  /* 0x0000000407037210 */ /* 0x004fe20007ffe0ff */
        /* <DEDUP_REMOVED lines=15> */
.L_x_277:
[----:B------:R-:W-:Y:S04]  /*f310*/  MOV R9, c[0x0][0x32c] ;  /* 0x0000cb0000097a02 */ /* 0x000fe80000000f00 */
[----:B------:R-:W-:Y:S11]  /*f320*/  ISETP.NE.AND P0, PT, R9, 0x1, PT ;  /* 0x000000010900780c */ /* 0x000ff60003f05270 */
[----:B------:R-:W-:Y:S02]  /*f330*/  @!UPT UIADD3 URZ, URZ, URZ, URZ ;  /* 0x0000003f3f3ff290 */ /* 0x000fe4000fffe03f */
[----:B------:R-:W-:Y:S05]  /*f340*/  @P0 IMAD.HI.U32 R9, R4, c[0x0][0x330], RZ ;  /* 0x0000cc0004090a27 */ /* 0x000fea00078e00ff */
[----:B------:R-:W-:Y:S02]  /*f350*/  @P0 SHF.R.U32.HI R4, RZ, c[0x0][0x334], R9 ;  /* 0x0000cd00ff040a19 */ /* 0x000fe40000011609 */
.L_x_278:
[----:B------:R-:W-:Y:S05]  /*f360*/  BSYNC B0 ;  /* 0x0000000000007941 */ /* 0x000fea0003800000 */
.L_x_276:
[----:B------:R-:W-:Y:S05]  /*f370*/  IMAD R4, R4, c[0x0][0x32c], R8 ;  /* 0x0000cb0004047a24 */ /* 0x000fea00078e0208 */
[----:B------:R-:W-:Y:S02]  /*f380*/  IADD3 R9, R4, c[0x0][0x32c], RZ ;  /* 0x0000cb0004097a10 */ /* 0x000fe40007ffe0ff */
[----:B------:R-:W-:Y:S02]  /*f390*/  IMNMX R2, R2, R4, !PT ;  /* 0x0000000402027217 */ /* 0x000fe40007800200 */
[----:B------:R-:W-:Y:S02]  /*f3a0*/  IMNMX R3, R3, R9, PT ;  /* 0x0000000903037217 */ /* 0x000fe40003800200 */
.L_x_275:
[C---:B------:R-:W-:Y:S02]  /*f3b0*/  ISETP.GE.AND P0, PT, R0.reuse, 0x2, PT ;  /* 0x000000020000780c */ /* 0x040fe40003f06270 */
[----:B------:R-:W-:Y:S02]  /*f3c0*/  ISETP.GE.AND P2, PT, R0, 0x9, PT ;  /* 0x000000090000780c */ /* 0x000fe40003f46270 */
[----:B------:R-:W-:Y:S02]  /*f3d0*/  P2R R14, PR, RZ, 0x1 ;  /* 0x00000001ff0e7803 */ /* 0x000fe40000000000 */
[----:B------:R-:W-:Y:S02]  /*f3e0*/  ISETP.GT.AND P0, PT, R2, 0x1, !P0 ;  /* 0x000000010200780c */ /* 0x000fe40004704270 */
[----:B------:R-:W-:Y:S02]  /*f3f0*/  P2R R15, PR, RZ, 0x4 ;  /* 0x00000004ff0f7803 */ /* 0x000fe40000000000 */
[C---:B------:R-:W-:Y:S04]  /*f400*/  ISETP.LT.OR P0, PT, R3.reuse, 0x2, P0 ;  /* 0x000000020300780c */ /* 0x040fe80000701670 */
        /* <DEDUP_REMOVED lines=98> */
[----:B------:R-:W-:Y:S04]  /*fa30*/  ISETP.LT.OR P0, PT, R3, 0x52, P0 ;  /* 0x000000520300780c */ /* 0x000fe80000701670 */
[----:B------:R-:W-:Y:S02]  /*fa40*/  FSEL R169, R17, -INF , !P0 ;  /* 0xff80000011a97808 */ /* 0x000fe40004000000 */
[----:B------:R-:W-:Y:S02]  /*fa50*/  ISETP.GT.AND P0, PT, R2, 0x58, !P2 ;  /* 0x000000580200780c */ /* 0x000fe40005704270 */
[----:B------:R-:W-:Y:S02]  /*fa60*/  P2R R17, PR, RZ, 0x4 ;  /* 0x00000004ff117803 */ /* 0x000fe40000000000 */
[C---:B------:R-:W-:Y:S02]  /*fa70*/  ISETP.LT.OR P0, PT, R3.reuse, 0x59, P0 ;  /* 0x000000590300780c */ /* 0x040fe40000701670 */
[----:B------:R-:W-:Y:S02]  /*fa80*/  ISETP.GE.AND P2, PT, R0, 0x1, PT ;  /* 0x000000010000780c */ /* 0x000fe40003f46270 */
[----:B------:R-:W-:Y:S02]  /*fa90*/  FSEL R171, R36, -INF , !P0 ;  /* 0xff80000024ab7808 */ /* 0x000fe40004000000 */
[----:B------:R-:W-:Y:S02]  /*faa0*/  ISETP.GT.AND P0, PT, R2, RZ, !P2 ;  /* 0x000000ff0200720c */ /* 0x000fe40005704270 */
[----:B------:R-:W-:Y:S02]  /*fab0*/  P2R R13, PR, RZ, 0x4 ;  /* 0x00000004ff0d7803 */ /* 0x000fe40000000000 */
[----:B------:R-:W-:Y:S02]  /*fac0*/  ISETP.LT.OR P0, PT, R3, 0x1, P0 ;  /* 0x000000010300780c */ /* 0x000fe40000701670 */
[----:B------:R-:W-:Y:S02]  /*fad0*/  ISETP.GE.AND P2, PT, R0, 0x5a, PT ;  /* 0x0000005a0000780c */ /* 0x000fe40003f46270 */
[----:B------:R-:W-:Y:S02]  /*fae0*/  FSEL R9, R161, -INF , !P0 ;  /* 0xff800000a1097808 */ /* 0x000fe40004000000 */
[----:B------:R-:W-:Y:S04]  /*faf0*/  ISETP.GT.AND P0, PT, R2, 0x59, !P2 ;  /* 0x000000590200780c */ /* 0x000fe80005704270 */
[----:B------:R-:W-:Y:S02]  /*fb00*/  ISETP.LT.OR P0, PT, R3, 0x5a, P0 ;  /* 0x0000005a0300780c */ /* 0x000fe40000701670 */
[----:B------:R-:W1:Y:S02]  /*fb10*/  SHFL.IDX PT, R3, R5, 0x1, 0x1c1f ;  /* 0x003c1f0005037f89 */ /* 0x000e6400000e0000 */
[----:B------:R-:W-:Y:S01]  /*fb20*/  FSEL R170, R37, -INF , !P0 ;  /* 0xff80000025aa7808 */ /* 0x000fe20004000000 */
[--C-:B-1----:R-:W-:Y:S02]  /*fb30*/  IMAD.IADD R2, R7, 0x1, R3.reuse ;  /* 0x0000000107027824 */ /* 0x102fe400078e0203 */
        /* <DEDUP_REMOVED lines=15> */
.L_x_281:
[----:B------:R-:W-:Y:S04]  /*fc30*/  MOV R4, c[0x0][0x32c] ;  /* 0x0000cb0000047a02 */ /* 0x000fe80000000f00 */
[----:B------:R-:W-:Y:S11]  /*fc40*/  ISETP.NE.AND P0, PT, R4, 0x1, PT ;  /* 0x000000010400780c */ /* 0x000ff60003f05270 */
[----:B------:R-:W-:Y:S02]  /*fc50*/  @!UPT UIADD3 URZ, URZ, URZ, URZ ;  /* 0x0000003f3f3ff290 */ /* 0x000fe4000fffe03f */
[----:B------:R-:W-:Y:S05]  /*fc60*/  @P0 IMAD.HI.U32 R4, R3, c[0x0][0x330], RZ ;  /* 0x0000cc0003040a27 */ /* 0x000fea00078e00ff */
[----:B------:R-:W-:Y:S02]  /*fc70*/  @P0 SHF.R.U32.HI R3, RZ, c[0x0][0x334], R4 ;  /* 0x0000cd00ff030a19 */ /* 0x000fe40000011604 */
.L_x_282:
[----:B------:R-:W-:Y:S05]  /*fc80*/  BSYNC B0 ;  /* 0x0000000000007941 */ /* 0x000fea0003800000 */
.L_x_280:
[----:B------:R-:W-:Y:S05]  /*fc90*/  IMAD R3, R3, c[0x0][0x32c], R8 ;  /* 0x0000cb0003037a24 */ /* 0x000fea00078e0208 */
[----:B------:R-:W-:Y:S02]  /*fca0*/  IADD3 R4, R3, c[0x0][0x32c], RZ ;  /* 0x0000cb0003047a10 */ /* 0x000fe40007ffe0ff */
[----:B------:R-:W-:Y:S02]  /*fcb0*/  IMNMX R0, R0, R3, !PT ;  /* 0x0000000300007217 */ /* 0x000fe40007800200 */
[----:B------:R-:W-:Y:S02]  /*fcc0*/  IMNMX R2, R2, R4, PT ;  /* 0x0000000402027217 */ /* 0x000fe40003800200 */
.L_x_279:
        /* <DEDUP_REMOVED lines=82> */
[----:B------:R-:W-:Y:S03]  /*101f0*/  ISETP.LT.OR P0, PT, R2, 0x2a, P0 ;  /* 0x0000002a0200780c */ /* 0x000fe60000701670 */
[----:B------:R-:W1:Y:S01]  /*10200*/  SHFL.BFLY PT, R13, R3, 0x2, 0x1f ;  /* 0x0c401f00030d7f89 */ /* 0x000e6200000e0000 */
        /* <DEDUP_REMOVED lines=13> */
[----:B------:R-:W-:Y:S02]  /*102e0*/  ISETP.GT.AND P0, PT, R0, 0x38, !P0 ;  /* 0x000000380000780c */ /* 0x000fe40004704270 */
[----:B-1----:R-:W-:Y:S02]  /*102f0*/  FMNMX.FTZ R3, R3, R13, !PT ;  /* 0x0000000d03037209 */ /* 0x002fe40007810000 */
        /* <DEDUP_REMOVED lines=20> */
[----:B------:R-:W-:Y:S01]  /*10440*/  FMUL.FTZ R132, R68, c[0x0][0x2d0] ;  /* 0x0000b40044847a20 */ /* 0x000fe20000410000 */
[----:B------:R-:W-:Y:S01]  /*10450*/  FMNMX.FTZ R6, R150, R6, !PT ;  /* 0x0000000696067209 */ /* 0x000fe20007810000 */
[----:B------:R-:W-:Y:S01]  /*10460*/  LDSM.16.MT88.4 R36, [R200+0x100] ;  /* 0x00010000c824783b */ /* 0x000fe20000004200 */
[----:B------:R-:W-:Y:S04]  /*10470*/  ISETP.GT.AND P0, PT, R0, 0x48, !P0 ;  /* 0x000000480000780c */ /* 0x000fe80004704270 */
[----:B------:R-:W-:Y:S04]  /*10480*/  ISETP.LT.OR P0, PT, R2, 0x49, P0 ;  /* 0x000000490200780c */ /* 0x000fe80000701670 */
[----:B------:R-:W-:Y:S02]  /*10490*/  FSEL R157, R42, -INF , !P0 ;  /* 0xff8000002a9d7808 */ /* 0x000fe40004000000 */
[----:B------:R-:W-:Y:S02]  /*104a0*/  ISETP.NE.AND P0, PT, R20, RZ, PT ;  /* 0x000000ff1400720c */ /* 0x000fe40003f05270 */
[----:B------:R-:W-:Y:S01]  /*104b0*/  FMNMX.FTZ R6, R157, R6, !PT ;  /* 0x000000069d067209 */ /* 0x000fe20007810000 */
[----:B------:R-:W-:Y:S01]  /*104c0*/  LDSM.16.MT88.4 R20, [R198+0x100] ;  /* 0x00010000c614783b */ /* 0x000fe20000004200 */
        /* <DEDUP_REMOVED lines=20> */
[----:B------:R-:W-:Y:S02]  /*10610*/  FMNMX.FTZ R0, R162, R0, !PT ;  /* 0x00000000a2007209 */ /* 0x000fe40007810000 */
[----:B------:R-:W-:Y:S02]  /*10620*/  FSEL R71, R51, -INF , !P0 ;  /* 0xff80000033477808 */ /* 0x000fe40004000000 */
[----:B------:R-:W-:Y:S02]  /*10630*/  FMNMX.FTZ R0, R163, R0, !PT ;  /* 0x00000000a3007209 */ /* 0x000fe40007810000 */
[----:B------:R-:W-:Y:S02]  /*10640*/  FSETP.NEU.FTZ.AND P0, PT, R68, -INF , PT ;  /* 0xff8000004400780b */ /* 0x000fe40003f1d000 */
[----:B------:R-:W-:Y:S02]  /*10650*/  FMNMX.FTZ R2, R71, R0, !PT ;  /* 0x0000000047027209 */ /* 0x000fe40007810000 */
[----:B------:R-:W-:Y:S03]  /*10660*/  FSEL R132, R132, RZ, P0 ;  /* 0x000000ff84847208 */ /* 0x000fe60000000000 */
[----:B------:R-:W1:Y:S02]  /*10670*/  SHFL.BFLY PT, R0, R2, 0x2, 0x1f ;  /* 0x0c401f0002007f89 */ /* 0x000e6400000e0000 */
[--C-:B------:R-:W-:Y:S02]  /*10680*/  FFMA.FTZ R6, R12, c[0x0][0x2d0], -R132.reuse ;  /* 0x0000b4000c067a23 */ /* 0x100fe40000010884 */
[--C-:B------:R-:W-:Y:S02]  /*10690*/  FFMA.FTZ R9, R9, c[0x0][0x2d0], -R132.reuse ;  /* 0x0000b40009097a23 */ /* 0x100fe40000010884 */
[----:B------:R-:W-:Y:S02]  /*106a0*/  MUFU.EX2 R237, R6 ;  /* 0x0000000600ed7308 */ /* 0x000fe40000000800 */
[----:B------:R-:W-:Y:S08]  /*106b0*/  LDSM.16.MT88.4 R12, [R197+0x100] ;  /* 0x00010000c50c783b */ /* 0x000ff00000004200 */
[----:B------:R-:W-:Y:S01]  /*106c0*/  MUFU.EX2 R236, R9 ;  /* 0x0000000900ec7308 */ /* 0x000fe20000000800 */
[----:B-1----:R-:W-:Y:S01]  /*106d0*/  FMNMX.FTZ R2, R2, R0, !PT ;  /* 0x0000000002027209 */ /* 0x002fe20007810000 */
[--C-:B------:R-:W-:Y:S08]  /*106e0*/  FFMA.FTZ R0, R10, c[0x0][0x2d0], -R132.reuse ;  /* 0x0000b4000a007a23 */ /* 0x100ff00000010884 */
[----:B------:R1:W2:Y:S01]  /*106f0*/  MUFU.EX2 R239, R0 ;  /* 0x0000000000ef7308 */ /* 0x0002a20000000800 */
[----:B------:R-:W3:Y:S01]  /*10700*/  SHFL.BFLY PT, R3, R2, 0x1, 0x1f ;  /* 0x0c201f0002037f89 */ /* 0x000ee200000e0000 */
[----:B-1----:R-:W-:Y:S01]  /*10710*/  FFMA.FTZ R0, R11, c[0x0][0x2d0], -R132 ;  /* 0x0000b4000b007a23 */ /* 0x002fe20000010884 */
[----:B---3--:R-:W-:Y:S02]  /*10720*/  FMNMX.FTZ R3, R3, R2, !PT ;  /* 0x0000000203037209 */ /* 0x008fe40007810000 */
[----:B--2---:R-:W-:Y:S05]  /*10730*/  F2FP.BF16.PACK_AB R72, R239, R236 ;  /* 0x000000ecef48723e */ /* 0x004fea00000010ff */
[----:B------:R1:W2:Y:S02]  /*10740*/  MUFU.EX2 R238, R0 ;  /* 0x0000000000ee7308 */ /* 0x0002a40000000800 */
        /* <DEDUP_REMOVED lines=11> */
[----:B------:R-:W4:Y:S01]  /*10800*/  MUFU.EX2 R234, R5 ;  /* 0x0000000500ea7308 */ /* 0x000f220000000800 */
[--C-:B-1----:R-:W-:Y:S02]  /*10810*/  FFMA.FTZ R0, R7, c[0x0][0x2d0], -R69.reuse ;  /* 0x0000b40007007a23 */ /* 0x102fe40000010845 */
[C---:B--2---:R-:W-:Y:S02]  /*10820*/  FMUL.FTZ R9, R2.reuse, R81 ;  /* 0x0000005102097220 */ /* 0x044fe40000410000 */
[C---:B------:R-:W-:Y:S05]  /*10830*/  FMUL.FTZ R16, R2.reuse, R88 ;  /* 0x0000005802107220 */ /* 0x040fea0000410000 */
[----:B------:R1:W-:Y:S01]  /*10840*/  MUFU.EX2 R233, R0 ;  /* 0x0000000000e97308 */ /* 0x0003e20000000800 */
[C---:B------:R-:W-:Y:S02]  /*10850*/  FMUL.FTZ R17, R2.reuse, R89 ;  /* 0x0000005902117220 */ /* 0x040fe40000410000 */
[----:B------:R-:W-:Y:S02]  /*10860*/  FMUL.FTZ R24, R2, R96 ;  /* 0x0000006002187220 */ /* 0x000fe40000410000 */
[--C-:B---3--:R-:W-:Y:S02]  /*10870*/  FFMA.FTZ R4, R8, c[0x0][0x2d0], -R69.reuse ;  /* 0x0000b40008047a23 */ /* 0x108fe40000010845 */
[C---:B------:R-:W-:Y:S02]  /*10880*/  FMUL.FTZ R8, R2.reuse, R80 ;  /* 0x0000005002087220 */ /* 0x040fe40000410000 */
[C---:B------:R-:W-:Y:S01]  /*10890*/  FMUL.FTZ R25, R2.reuse, R97 ;  /* 0x0000006102197220 */ /* 0x040fe20000410000 */
[----:B------:R-:W2:Y:S01]  /*108a0*/  MUFU.EX2 R230, R4 ;  /* 0x0000000400e67308 */ /* 0x000ea20000000800 */
[C---:B------:R-:W-:Y:S02]  /*108b0*/  FMUL.FTZ R32, R2.reuse, R104 ;  /* 0x0000006802207220 */ /* 0x040fe40000410000 */
[----:B------:R-:W-:Y:S01]  /*108c0*/  FMUL.FTZ R33, R2, R105 ;  /* 0x0000006902217220 */ /* 0x000fe20000410000 */
[----:B----4-:R-:W-:Y:S01]  /*108d0*/  F2FP.BF16.PACK_AB R73, R234, R235 ;  /* 0x000000ebea49723e */ /* 0x010fe200000010ff */
[C---:B------:R-:W-:Y:S02]  /*108e0*/  FMUL.FTZ R5, R2.reuse, R77 ;  /* 0x0000004d02057220 */ /* 0x040fe40000410000 */
[C---:B------:R-:W-:Y:S02]  /*108f0*/  FMUL.FTZ R52, R2.reuse, R52 ;  /* 0x0000003402347220 */ /* 0x040fe40000410000 */
[C---:B------:R-:W-:Y:S02]  /*10900*/  FMUL.FTZ R53, R2.reuse, R53 ;  /* 0x0000003502357220 */ /* 0x040fe40000410000 */
[C---:B------:R-:W-:Y:S02]  /*10910*/  FMUL.FTZ R56, R2.reuse, R56 ;  /* 0x0000003802387220 */ /* 0x040fe40000410000 */
[C---:B------:R-:W-:Y:S01]  /*10920*/  FMUL.FTZ R57, R2.reuse, R57 ;  /* 0x0000003902397220 */ /* 0x040fe20000410000 */
[----:B-1----:R-:W-:Y:S01]  /*10930*/  FSEL R0, R3, RZ, P0 ;  /* 0x000000ff03007208 */ /* 0x002fe20000000000 */
[C---:B------:R-:W-:Y:S01]  /*10940*/  FMUL.FTZ R60, R2.reuse, R60 ;  /* 0x0000003c023c7220 */ /* 0x040fe20000410000 */
        /* <DEDUP_REMOVED lines=15> */
[C---:B------:R-:W-:Y:S03]  /*10a40*/  HMMA.16816.F32.BF16 R4, R72.reuse, R12, R4 ;  /* 0x0000000c4804723c */ /* 0x040fe60000041804 */
        /* <DEDUP_REMOVED lines=323> */
[----:B------:R-:W-:Y:S01]  /*11e80*/  FADD.FTZ R2, R70, R0 ;  /* 0x0000000046027221 */ /* 0x000fe20000010000 */
[----:B------:R-:W-:Y:S01]  /*11e90*/  IADD3 R0, R215, -0x1, RZ ;  /* 0xffffffffd7007810 */ /* 0x000fe20007ffe0ff */
[----:B------:R-:W-:Y:S02]  /*11ea0*/  FADD.FTZ R249, R134, R4 ;  /* 0x0000000486f97221 */ /* 0x000fe40000010000 */
[----:B------:R-:W-:Y:S02]  /*11eb0*/  FADD.FTZ R250, R69, R2 ;  /* 0x0000000245fa7221 */ /* 0x000fe40000010000 */
[----:B------:R-:W-:Y:S02]  /*11ec0*/  IMAD.MOV.U32 R215, RZ, RZ, R0 ;  /* 0x000000ffffd77224 */ /* 0x000fe400078e0000 */
[----:B------:R-:W-:Y:S02]  /*11ed0*/  IMAD.MOV.U32 R69, RZ, RZ, R68 ;  /* 0x000000ffff457224 */ /* 0x000fe400078e0044 */
[----:B------:R-:W-:Y:S01]  /*11ee0*/  IMAD.MOV.U32 R70, RZ, RZ, R3 ;  /* 0x000000ffff467224 */ /* 0x000fe200078e0003 */
[----:B------:R-:W-:-:S05]  /*11ef0*/  @P0 BRA `(.L_x_283) ;  /* 0xffffbbf000000947 */ /* 0x000fca000383ffff */
.L_x_273:
[----:B-1----:R-:W1:Y:S01]  /*11f00*/  SHFL.BFLY PT, R4, R249, 0x2, 0x1f ;  /* 0x0c401f00f9047f89 */ /* 0x002e6200000e0000 */
        /* <DEDUP_REMOVED lines=14> */
[----:B------:R-:W1:Y:S08]  /*11ff0*/  @P1 MUFU.RCP R2, R4 ;  /* 0x0000000400021308 */ /* 0x000e700000001000 */
[----:B------:R-:W-:Y:S08]  /*12000*/  @P0 MUFU.RCP R0, R7 ;  /* 0x0000000700000308 */ /* 0x000ff00000001000 */
[----:B------:R2:W3:Y:S01]  /*12010*/  @P1 MUFU.LG2 R6, R4 ;  /* 0x0000000400061308 */ /* 0x0004e20000000c00 */
[----:B-1----:R-:W-:-:S02]  /*12020*/  FMUL.FTZ R76, R2, R76 ;  /* 0x0000004c024c7220 */ /* 0x002fc40000410000 */
[C---:B------:R-:W-:Y:S02]  /*12030*/  FMUL.FTZ R29, R2.reuse, R77 ;  /* 0x0000004d021d7220 */ /* 0x040fe40000410000 */
[C---:B------:R-:W-:Y:S02]  /*12040*/  FMUL.FTZ R80, R2.reuse, R80 ;  /* 0x0000005002507220 */ /* 0x040fe40000410000 */
[C---:B------:R-:W-:Y:S01]  /*12050*/  FMUL.FTZ R8, R2.reuse, R81 ;  /* 0x0000005102087220 */ /* 0x040fe20000410000 */
[----:B------:R-:W1:Y:S01]  /*12060*/  @P0 MUFU.LG2 R7, R7 ;  /* 0x0000000700070308 */ /* 0x000e620000000c00 */
[C---:B------:R-:W-:Y:S02]  /*12070*/  FMUL.FTZ R84, R2.reuse, R84 ;  /* 0x0000005402547220 */ /* 0x040fe40000410000 */
[C---:B------:R-:W-:Y:S02]  /*12080*/  FMUL.FTZ R85, R2.reuse, R85 ;  /* 0x0000005502557220 */ /* 0x040fe40000410000 */
[----:B------:R-:W-:-:S02]  /*12090*/  FMUL.FTZ R88, R2, R88 ;  /* 0x0000005802587220 */ /* 0x000fc40000410000 */
[C---:B------:R-:W-:Y:S01]  /*120a0*/  FMUL.FTZ R89, R2.reuse, R89 ;  /* 0x0000005902597220 */ /* 0x040fe20000410000 */
[----:B--2---:R-:W-:Y:S01]  /*120b0*/  @P1 MOV R4, 0x3f317218 ;  /* 0x3f31721800041802 */ /* 0x004fe20000000f00 */
        /* <DEDUP_REMOVED lines=23> */
[----:B------:R-:W-:Y:S01]  /*12230*/  FMUL.FTZ R14, R2, R65 ;  /* 0x00000041020e7220 */ /* 0x000fe20000410000 */
[----:B------:R-:W-:Y:S01]  /*12240*/  @P0 MOV R2, 0x3f317218 ;  /* 0x3f31721800020802 */ /* 0x000fe20000000f00 */
[----:B------:R-:W-:Y:S02]  /*12250*/  @P1 FMUL.FTZ R5, R4, c[0x0][0x2d0] ;  /* 0x0000b40004051a20 */ /* 0x000fe40000410000 */
[----:B---3--:R-:W-:Y:S02]  /*12260*/  @P1 FMUL.FTZ R6, R6, 0.69314718246459960938 ;  /* 0x3f31721806061820 */ /* 0x008fe40000410000 */
[----:B-1----:R-:W-:Y:S02]  /*12270*/  @P0 FMUL.FTZ R4, R7, 0.69314718246459960938 ;  /* 0x3f31721807040820 */ /* 0x002fe40000410000 */
[----:B------:R-:W-:Y:S02]  /*12280*/  @P0 FMUL.FTZ R2, R2, c[0x0][0x2d0] ;  /* 0x0000b40002020a20 */ /* 0x000fe40000410000 */
        /* <DEDUP_REMOVED lines=31> */
[----:B------:R-:W-:Y:S02]  /*12480*/  FMUL.FTZ R67, R0, R67 ;  /* 0x0000004300437220 */ /* 0x000fe40000410000 */
[----:B------:R-:W-:Y:S02]  /*12490*/  @P1 FFMA.FTZ R32, R5, R68, R6 ;  /* 0x0000004405201223 */ /* 0x000fe40000010006 */
[----:B------:R-:W-:Y:S02]  /*124a0*/  @P0 FFMA.FTZ R33, R2, R3, R4 ;  /* 0x0000000302210223 */ /* 0x000fe40000010004 */
.L_x_241:
[----:B------:R-:W1:Y:S02]  /*124b0*/  S2R R44, SR_CTAID.Y ;  /* 0x00000000002c7919 */ /* 0x000e640000002600 */
[----:B-1----:R-:W-:Y:S01]  /*124c0*/  SHF.R.S32.HI R36, RZ, 0x1f, R44 ;  /* 0x0000001fff247819 */ /* 0x002fe2000001142c */
[----:B------:R-:W-:Y:S05]  /*124d0*/  @P2 BRA `(.L_x_284) ;  /* 0x0000129000002947 */ /* 0x000fea0003800000 */
[----:B------:R-:W2:Y:S01]  /*124e0*/  LDL R37, [R1+0x24] ;  /* 0x0000240001257983 */ /* 0x000ea20000100800 */
[----:B------:R-:W-:Y:S02]  /*124f0*/  F2FP.BF16.PACK_AB R29, R29, R76 ;  /* 0x0000004c1d1d723e */ /* 0x000fe400000010ff */
[----:B------:R-:W-:Y:S01]  /*12500*/  F2FP.BF16.PACK_AB R79, R79, R78 ;  /* 0x0000004e4f4f723e */ /* 0x000fe200000010ff */
[----:B------:R-:W1:Y:S01]  /*12510*/  S2R R34, SR_TID.X ;  /* 0x0000000000227919 */ /* 0x000e620000002100 */
[----:B------:R-:W-:-:S02]  /*12520*/  F2FP.BF16.PACK_AB R8, R8, R80 ;  /* 0x000000500808723e */ /* 0x000fc400000010ff */
[----:B------:R-:W-:Y:S02]  /*12530*/  F2FP.BF16.PACK_AB R82, R83, R82 ;  /* 0x000000525352723e */ /* 0x000fe400000010ff */
[----:B------:R-:W-:Y:S02]  /*12540*/  F2FP.BF16.PACK_AB R5, R85, R84 ;  /* 0x000000545505723e */ /* 0x000fe400000010ff */
[----:B------:R-:W-:Y:S02]  /*12550*/  F2FP.BF16.PACK_AB R86, R87, R86 ;  /* 0x000000565756723e */ /* 0x000fe400000010ff */
[----:B------:R-:W-:Y:S02]  /*12560*/  F2FP.BF16.PACK_AB R6, R89, R88 ;  /* 0x000000585906723e */ /* 0x000fe400000010ff */
[----:B------:R-:W-:Y:S02]  /*12570*/  F2FP.BF16.PACK_AB R90, R91, R90 ;  /* 0x0000005a5b5a723e */ /* 0x000fe400000010ff */
[----:B------:R-:W-:-:S02]  /*12580*/  F2FP.BF16.PACK_AB R7, R93, R92 ;  /* 0x0000005c5d07723e */ /* 0x000fc400000010ff */
[----:B------:R-:W-:Y:S02]  /*12590*/  F2FP.BF16.PACK_AB R94, R95, R94 ;  /* 0x0000005e5f5e723e */ /* 0x000fe400000010ff */
[----:B------:R-:W-:Y:S02]  /*125a0*/  F2FP.BF16.PACK_AB R28, R28, R96 ;  /* 0x000000601c1c723e */ /* 0x000fe400000010ff */
[----:B------:R-:W-:Y:S02]  /*125b0*/  F2FP.BF16.PACK_AB R98, R99, R98 ;  /* 0x000000626362723e */ /* 0x000fe400000010ff */
[----:B------:R-:W-:Y:S02]  /*125c0*/  F2FP.BF16.PACK_AB R27, R27, R100 ;  /* 0x000000641b1b723e */ /* 0x000fe400000010ff */
[----:B------:R-:W-:Y:S02]  /*125d0*/  F2FP.BF16.PACK_AB R102, R103, R102 ;  /* 0x000000666766723e */ /* 0x000fe400000010ff */
[----:B-1----:R-:W-:-:S02]  /*125e0*/  SHF.R.S32.HI R35, RZ, 0x1f, R34 ;  /* 0x0000001fff237819 */ /* 0x002fc40000011422 */
[----:B------:R-:W-:Y:S02]  /*125f0*/  F2FP.BF16.PACK_AB R25, R25, R104 ;  /* 0x000000681919723e */ /* 0x000fe400000010ff */
[CC--:B------:R-:W-:Y:S02]  /*12600*/  LEA.HI R2, R35.reuse, R34.reuse, RZ, 0x2 ;  /* 0x0000002223027211 */ /* 0x0c0fe400078f10ff */
[----:B------:R-:W-:Y:S02]  /*12610*/  LEA.HI R31, R35, R34, RZ, 0x5 ;  /* 0x00000022231f7211 */ /* 0x000fe400078f28ff */
[--C-:B------:R-:W-:Y:S02]  /*12620*/  SHF.R.S32.HI R4, RZ, 0x2, R2.reuse ;  /* 0x00000002ff047819 */ /* 0x100fe40000011402 */
[----:B------:R-:W-:Y:S02]  /*12630*/  SHF.R.S32.HI R0, RZ, 0x1f, R2 ;  /* 0x0000001fff007819 */ /* 0x000fe40000011402 */
[----:B------:R-:W-:-:S02]  /*12640*/  SHF.R.S32.HI R30, RZ, 0x5, R31 ;  /* 0x00000005ff1e7819 */ /* 0x000fc4000001141f */
[----:B------:R-:W-:Y:S02]  /*12650*/  LEA.HI R0, R0, R4, RZ, 0x3 ;  /* 0x0000000400007211 */ /* 0x000fe400078f18ff */
[----:B------:R-:W-:Y:S02]  /*12660*/  F2FP.BF16.PACK_AB R107, R107, R106 ;  /* 0x0000006a6b6b723e */ /* 0x000fe400000010ff */
[----:B------:R-:W-:Y:S02]  /*12670*/  LOP3.LUT R0, R0, 0xfffffff8, RZ, 0xc0, !PT ;  /* 0xfffffff800007812 */ /* 0x000fe400078ec0ff */
[----:B------:R-:W-:Y:S02]  /*12680*/  F2FP.BF16.PACK_AB R24, R24, R108 ;  /* 0x0000006c1818723e */ /* 0x000fe400000010ff */
[----:B------:R-:W-:Y:S01]  /*12690*/  F2FP.BF16.PACK_AB R23, R23, R110 ;  /* 0x0000006e1717723e */ /* 0x000fe200000010ff */
[----:B------:R-:W-:Y:S01]  /*126a0*/  IMAD.IADD R4, R4, 0x1, -R0 ;  /* 0x0000000104047824 */ /* 0x000fe200078e0a00 */
[----:B------:R-:W-:-:S02]  /*126b0*/  LOP3.LUT R0, R2, 0xfffffffc, RZ, 0xc0, !PT ;  /* 0xfffffffc02007812 */ /* 0x000fc400078ec0ff */
[----:B------:R-:W-:Y:S01]  /*126c0*/  F2FP.BF16.PACK_AB R22, R22, R112 ;  /* 0x000000701616723e */ /* 0x000fe200000010ff */
[C---:B------:R-:W-:Y:S01]  /*126d0*/  IMAD.SHL.U32 R2, R4.reuse, 0x40, RZ ;  /* 0x0000004004027824 */ /* 0x040fe200078e00ff */
[----:B------:R-:W-:Y:S01]  /*126e0*/  LOP3.LUT R3, R4, 0x1, RZ, 0xc0, !PT ;  /* 0x0000000104037812 */ /* 0x000fe200078ec0ff */
[----:B------:R-:W-:Y:S01]  /*126f0*/  IMAD.IADD R26, R34, 0x1, -R0 ;  /* 0x00000001221a7824 */ /* 0x000fe200078e0a00 */
[----:B------:R-:W-:Y:S02]  /*12700*/  F2FP.BF16.PACK_AB R21, R21, R114 ;  /* 0x000000721515723e */ /* 0x000fe400000010ff */
[----:B------:R-:W-:Y:S01]  /*12710*/  LOP3.LUT R0, R2, 0x1c0, RZ, 0xc0, !PT ;  /* 0x000001c002007812 */ /* 0x000fe200078ec0ff */
[----:B------:R-:W-:Y:S01]  /*12720*/  IMAD R2, R30, 0x200, R26 ;  /* 0x000002001e027824 */ /* 0x000fe200078e021a */
[----:B------:R-:W-:Y:S02]  /*12730*/  ISETP.NE.U32.AND P0, PT, R3, 0x1, PT ;  /* 0x000000010300780c */ /* 0x000fe40003f05070 */
[----:B------:R-:W-:-:S02]  /*12740*/  LEA.HI R0, R0, R0, RZ, 0x1d ;  /* 0x0000000000007211 */ /* 0x000fc400078fe8ff */
        /* <DEDUP_REMOVED lines=8> */
[----:B------:R-:W-:Y:S02]  /*127d0*/  F2FP.BF16.PACK_AB R18, R18, R120 ;  /* 0x000000781212723e */ /* 0x000fe400000010ff */
[----:B------:R-:W-:-:S02]  /*127e0*/  F2FP.BF16.PACK_AB R17, R17, R122 ;  /* 0x0000007a1111723e */ /* 0x000fc400000010ff */
[C---:B------:R-:W-:Y:S02]  /*127f0*/  IADD3 R3, R0.reuse, 0x80, RZ ;  /* 0x0000008000037810 */ /* 0x040fe40007ffe0ff */
[C---:B------:R-:W-:Y:S02]  /*12800*/  IADD3 R2, R0.reuse, 0x70, RZ ;  /* 0x0000007000027810 */ /* 0x040fe40007ffe0ff */
[----:B------:R-:W-:Y:S01]  /*12810*/  @P0 IADD3 R2, R3, 0x10, RZ ;  /* 0x0000001003020810 */ /* 0x000fe20007ffe0ff */
[----:B------:R-:W-:Y:S01]  /*12820*/  IMAD.IADD R3, R0, 0x1, R4 ;  /* 0x0000000100037824 */ /* 0x000fe200078e0204 */
[----:B------:R-:W-:Y:S02]  /*12830*/  F2FP.BF16.PACK_AB R16, R16, R52 ;  /* 0x000000341010723e */ /* 0x000fe400000010ff */
[----:B------:R-:W-:Y:S01]  /*12840*/  F2FP.BF16.PACK_AB R13, R13, R54 ;  /* 0x000000360d0d723e */ /* 0x000fe200000010ff */
[----:B------:R-:W-:Y:S01]  /*12850*/  IMAD.IADD R4, R4, 0x1, R2 ;  /* 0x0000000104047824 */ /* 0x000fe200078e0202 */
[----:B------:R-:W-:-:S02]  /*12860*/  F2FP.BF16.PACK_AB R12, R12, R56 ;  /* 0x000000380c0c723e */ /* 0x000fc400000010ff */
[----:B------:R-:W-:Y:S02]  /*12870*/  F2FP.BF16.PACK_AB R11, R11, R58 ;  /* 0x0000003a0b0b723e */ /* 0x000fe400000010ff */
[----:B------:R-:W-:Y:S02]  /*12880*/  F2FP.BF16.PACK_AB R9, R61, R60 ;  /* 0x0000003c3d09723e */ /* 0x000fe400000010ff */
[----:B------:R-:W-:Y:S02]  /*12890*/  F2FP.BF16.PACK_AB R15, R15, R62 ;  /* 0x0000003e0f0f723e */ /* 0x000fe400000010ff */
[----:B------:R-:W-:Y:S01]  /*128a0*/  F2FP.BF16.PACK_AB R14, R14, R64 ;  /* 0x000000400e0e723e */ /* 0x000fe200000010ff */
[----:B------:R1:W-:Y:S01]  /*128b0*/  STS [R0+0x80], R29 ;  /* 0x0000801d00007388 */ /* 0x0003e20000000800 */
[----:B------:R-:W-:Y:S02]  /*128c0*/  F2FP.BF16.PACK_AB R10, R67, R10 ;  /* 0x0000000a430a723e */ /* 0x000fe400000010ff */
[----:B------:R-:W-:Y:S01]  /*128d0*/  ISETP.NE.U32.AND P0, PT, RZ, c[0x0][0x500], PT ;  /* 0x00014000ff007a0c */ /* 0x000fe20003f05070 */
[----:B------:R-:W-:Y:S01]  /*128e0*/  STS [R0+0x480], R79 ;  /* 0x0004804f00007388 */ /* 0x000fe20000000800 */
[----:B------:R-:W-:-:S02]  /*128f0*/  ISETP.NE.U32.AND P1, PT, RZ, c[0x0][0x508], PT ;  /* 0x00014200ff007a0c */ /* 0x000fc40003f25070 */
[----:B------:R-:W-:Y:S01]  /*12900*/  ISETP.NE.AND.EX P0, PT, RZ, c[0x0][0x504], PT, P0 ;  /* 0x00014100ff007a0c */ /* 0x000fe20003f05300 */
[----:B------:R3:W-:Y:S01]  /*12910*/  STS [R2], R8 ;  /* 0x0000000802007388 */ /* 0x0007e20000000800 */
[----:B------:R-:W-:-:S03]  /*12920*/  ISETP.NE.AND.EX P1, PT, RZ, c[0x0][0x50c], PT, P1 ;  /* 0x00014300ff007a0c */ /* 0x000fc60003f25310 */
[----:B------:R-:W-:Y:S04]  /*12930*/  STS [R2+0x400], R82 ;  /* 0x0004005202007388 */ /* 0x000fe80000000800 */
[----:B------:R4:W-:Y:S04]  /*12940*/  STS [R3+0x80], R5 ;  /* 0x0000800503007388 */ /* 0x0009e80000000800 */
[----:B------:R-:W-:Y:S04]  /*12950*/  STS [R3+0x480], R86 ;  /* 0x0004805603007388 */ /* 0x000fe80000000800 */
[----:B------:R4:W-:Y:S01]  /*12960*/  STS [R4], R6 ;  /* 0x0000000604007388 */ /* 0x0009e20000000800 */
[----:B-1----:R-:W-:-:S03]  /*12970*/  IMAD.MOV.U32 R29, RZ, RZ, 0x40 ;  /* 0x00000040ff1d7424 */ /* 0x002fc600078e00ff */
[----:B------:R-:W-:Y:S02]  /*12980*/  STS [R4+0x400], R90 ;  /* 0x0004005a04007388 */ /* 0x000fe40000000800 */
[----:B---3--:R-:W-:-:S05]  /*12990*/  SEL R8, R29, 0xffffffc0, !P2 ;  /* 0xffffffc01d087807 */ /* 0x008fca0005000000 */
[----:B----4-:R-:W-:-:S05]  /*129a0*/  IMAD.IADD R5, R0, 0x1, R8 ;  /* 0x0000000100057824 */ /* 0x010fca00078e0208 */
[----:B------:R1:W-:Y:S01]  /*129b0*/  STS [R5+0x80], R7 ;  /* 0x0000800705007388 */ /* 0x0003e20000000800 */
[----:B------:R-:W-:-:S03]  /*129c0*/  IMAD.IADD R6, R8, 0x1, R2 ;  /* 0x0000000108067824 */ /* 0x000fc600078e0202 */
[----:B------:R-:W-:Y:S04]  /*129d0*/  STS [R5+0x480], R94 ;  /* 0x0004805e05007388 */ /* 0x000fe80000000800 */
[----:B------:R-:W-:Y:S04]  /*129e0*/  STS [R6], R28 ;  /* 0x0000001c06007388 */ /* 0x000fe80000000800 */
[----:B------:R-:W-:Y:S01]  /*129f0*/  STS [R6+0x400], R98 ;  /* 0x0004006206007388 */ /* 0x000fe20000000800 */
[----:B-1----:R-:W-:Y:S02]  /*12a00*/  IMAD.IADD R7, R8, 0x1, R3 ;  /* 0x0000000108077824 */ /* 0x002fe400078e0203 */
[----:B------:R-:W-:-:S03]  /*12a10*/  IMAD.IADD R8, R4, 0x1, R8 ;  /* 0x0000000104087824 */ /* 0x000fc600078e0208 */
[----:B------:R-:W-:Y:S04]  /*12a20*/  STS [R7+0x80], R27 ;  /* 0x0000801b07007388 */ /* 0x000fe80000000800 */
[----:B------:R-:W-:Y:S04]  /*12a30*/  STS [R7+0x480], R102 ;  /* 0x0004806607007388 */ /* 0x000fe80000000800 */
[----:B------:R-:W-:Y:S04]  /*12a40*/  STS [R8], R25 ;  /* 0x0000001908007388 */ /* 0x000fe80000000800 */
        /* <DEDUP_REMOVED lines=8> */
[----:B------:R-:W-:Y:S04]  /*12ad0*/  STS [R4+0x4400], R17 ;  /* 0x0044001104007388 */ /* 0x000fe80000000800 */
[----:B------:R-:W-:Y:S04]  /*12ae0*/  STS [R5+0x4080], R16 ;  /* 0x0040801005007388 */ /* 0x000fe80000000800 */
[----:B------:R2:W-:Y:S01]  /*12af0*/  STS [R5+0x4480], R13 ;  /* 0x0044800d05007388 */ /* 0x0005e20000000800 */
[----:B-1----:R-:W-:-:S03]  /*12b00*/  IMAD.MOV.U32 R2, RZ, RZ, 0x4 ;  /* 0x00000004ff027424 */ /* 0x002fc600078e00ff */
[----:B------:R-:W-:Y:S04]  /*12b10*/  STS [R6+0x4000], R12 ;  /* 0x0040000c06007388 */ /* 0x000fe80000000800 */
[----:B------:R-:W-:Y:S04]  /*12b20*/  STS [R6+0x4400], R11 ;  /* 0x0044000b06007388 */ /* 0x000fe80000000800 */
[----:B------:R-:W-:Y:S04]  /*12b30*/  STS [R7+0x4080], R9 ;  /* 0x0040800907007388 */ /* 0x000fe80000000800 */
[----:B------:R1:W-:Y:S04]  /*12b40*/  STS [R7+0x4480], R15 ;  /* 0x0044800f07007388 */ /* 0x0003e80000000800 */
[----:B------:R3:W-:Y:S04]  /*12b50*/  STS [R8+0x4000], R14 ;  /* 0x0040000e08007388 */ /* 0x0007e80000000800 */
[----:B------:R3:W-:Y:S01]  /*12b60*/  STS [R8+0x4400], R10 ;  /* 0x0044000a08007388 */ /* 0x0007e20000000800 */
[----:B--2---:R-:W-:-:S03]  /*12b70*/  IMAD.WIDE R4, R37, R2, c[0x0][0x500] ;  /* 0x0001400025047625 */ /* 0x004fc600078e0202 */
[----:B------:R-:W-:Y:S06]  /*12b80*/  BAR.SYNC.DEFER_BLOCKING 0x1, 0x100 ;  /* 0x0044000000007b1d */ /* 0x000fec0000010000 */
[----:B------:R-:W2:Y:S01]  /*12b90*/  @P0 LDG.E R0, [R4.64] ;  /* 0x0000000604000981 */ /* 0x000ea2000c1e1900 */
[----:B-1----:R-:W-:Y:S02]  /*12ba0*/  IMAD.MOV.U32 R15, RZ, RZ, c[0x0][0x388] ;  /* 0x0000e200ff0f7624 */ /* 0x002fe400078e00ff */
[----:B------:R-:W-:-:S05]  /*12bb0*/  @P1 IMAD.WIDE R2, R37, R2, c[0x0][0x508] ;  /* 0x0001420025021625 */ /* 0x000fca00078e0202 */
[----:B------:R1:W5:Y:S02]  /*12bc0*/  @P1 LDG.E R15, [R2.64] ;  /* 0x00000006020f1981 */ /* 0x000364000c1e1900 */
[----:B-1----:R-:W-:Y:S02]  /*12bd0*/  CS2R R2, SRZ ;  /* 0x0000000000027805 */ /* 0x002fe4000001ff00 */
[--C-:B--2---:R-:W-:Y:S01]  /*12be0*/  @P0 SHF.R.S32.HI R3, RZ, 0x1f, R0.reuse ;  /* 0x0000001fff030819 */ /* 0x104fe20000011400 */
[----:B------:R-:W-:Y:S01]  /*12bf0*/  @P0 IMAD.MOV.U32 R2, RZ, RZ, R0 ;  /* 0x000000ffff020224 */ /* 0x000fe200078e0000 */
[----:B------:R-:W-:Y:S05]  /*12c00*/  @P1 BRA `(.L_x_285) ;  /* 0x0000004000001947 */ /* 0x000fea0003800000 */
[----:B---3--:R-:W-:Y:S05]  /*12c10*/  @!P0 BRA `(.L_x_285) ;  /* 0x0000003000008947 */ /* 0x008fea0003800000 */
[----:B------:R1:W2:Y:S04]  /*12c20*/  LDG.E R0, [R4.64] ;  /* 0x0000000604007981 */ /* 0x0002a8000c1e1900 */
[----:B-1----:R-:W2:Y:S02]  /*12c30*/  LDG.E R4, [R4.64+0x4] ;  /* 0x0000040604047981 */ /* 0x002ea4000c1e1900 */
[----:B--2--5:R-:W-:-:S02]  /*12c40*/  IADD3 R15, -R0, R4, RZ ;  /* 0x00000004000f7210 */ /* 0x024fc40007ffe1ff */
.L_x_285:
[----:B---3--:R-:W-:Y:S01]  /*12c50*/  LOP3.LUT R0, R31, 0xffffffe0, RZ, 0xc0, !PT ;  /* 0xffffffe01f007812 */ /* 0x008fe200078ec0ff */
[----:B------:R-:W1:Y:S01]  /*12c60*/  S2R R19, SR_CTAID.X ;  /* 0x0000000000137919 */ /* 0x000e620000002500 */
[----:B------:R-:W-:Y:S01]  /*12c70*/  SHF.R.S32.HI R4, RZ, 0x1f, R30 ;  /* 0x0000001fff047819 */ /* 0x000fe2000001141e */
[----:B------:R-:W-:Y:S01]  /*12c80*/  IMAD.MOV.U32 R7, RZ, RZ, c[0x0][0x4e8] ;  /* 0x00013a00ff077624 */ /* 0x000fe200078e00ff */
[----:B------:R-:W-:Y:S01]  /*12c90*/  LEA.HI R16, R35, R34, RZ, 0x3 ;  /* 0x0000002223107211 */ /* 0x000fe200078f18ff */
[----:B------:R-:W-:Y:S01]  /*12ca0*/  IMAD.IADD R0, R34, 0x1, -R0 ;  /* 0x0000000122007824 */ /* 0x000fe200078e0a00 */
[----:B------:R-:W-:Y:S01]  /*12cb0*/  LEA.HI R4, R4, R30, RZ, 0x3 ;  /* 0x0000001e04047211 */ /* 0x000fe200078f18ff */
[----:B------:R-:W-:Y:S01]  /*12cc0*/  IMAD R9, R36, c[0x0][0x3e8], RZ ;  /* 0x0000fa0024097a24 */ /* 0x000fe200078e02ff */
[----:B------:R-:W-:Y:S01]  /*12cd0*/  ISETP.NE.AND P1, PT, R7, 0x1, PT ;  /* 0x000000010700780c */ /* 0x000fe20003f25270 */
[----:B-----5:R-:W-:Y:S01]  /*12ce0*/  IMAD R15, R15, c[0x0][0x4e8], RZ ;  /* 0x00013a000f0f7a24 */ /* 0x020fe200078e02ff */
[----:B------:R-:W-:Y:S01]  /*12cf0*/  SHF.R.S32.HI R6, RZ, 0x1f, R0 ;  /* 0x0000001fff067819 */ /* 0x000fe20000011400 */
[----:B------:R-:W-:Y:S01]  /*12d00*/  BSSY B0, `(.L_x_286) ;  /* 0x0000076000007945 */ /* 0x000fe20003800000 */
[----:B------:R-:W-:-:S02]  /*12d10*/  LOP3.LUT R5, R4, 0xffffff8, RZ, 0xc0, !PT ;  /* 0x0ffffff804057812 */ /* 0x000fc400078ec0ff */
[----:B------:R-:W-:Y:S02]  /*12d20*/  LEA.HI R4, R26, R26, RZ, 0x1 ;  /* 0x0000001a1a047211 */ /* 0x000fe400078f08ff */
[----:B------:R-:W-:Y:S02]  /*12d30*/  LEA.HI R6, R6, R0, RZ, 0x2 ;  /* 0x0000000006067211 */ /* 0x000fe400078f10ff */
[----:B------:R-:W-:Y:S02]  /*12d40*/  IADD3 R7, R30, -R5, RZ ;  /* 0x800000051e077210 */ /* 0x000fe40007ffe0ff */
[----:B------:R-:W-:Y:S02]  /*12d50*/  LOP3.LUT R4, R4, 0x1ffffffe, RZ, 0xc0, !PT ;  /* 0x1ffffffe04047812 */ /* 0x000fe400078ec0ff */
[----:B------:R-:W-:Y:S02]  /*12d60*/  SHF.R.S32.HI R5, RZ, 0x2, R6 ;  /* 0x00000002ff057819 */ /* 0x000fe40000011406 */
[----:B------:R-:W-:Y:S01]  /*12d70*/  LOP3.LUT P2, RZ, R0, 0x3, RZ, 0xc0, !PT ;  /* 0x0000000300ff7812 */ /* 0x000fe2000784c0ff */
[----:B------:R-:W-:Y:S01]  /*12d80*/  IMAD R0, R3, c[0x0][0x3a0], RZ ;  /* 0x0000e80003007a24 */ /* 0x000fe200078e02ff */
[----:B------:R-:W-:Y:S01]  /*12d90*/  SEL R14, R37, RZ, !P0 ;  /* 0x000000ff250e7207 */ /* 0x000fe20004000000 */
[----:B------:R-:W-:Y:S01]  /*12da0*/  IMAD.IADD R8, R26, 0x1, -R4 ;  /* 0x000000011a087824 */ /* 0x000fe200078e0a04 */
[----:B------:R-:W-:Y:S01]  /*12db0*/  MOV R4, R2 ;  /* 0x0000000200047202 */ /* 0x000fe20000000f00 */
[----:B------:R-:W-:Y:S01]  /*12dc0*/  IMAD R17, R7, 0x10, R5 ;  /* 0x0000001007117824 */ /* 0x000fe200078e0205 */
[----:B------:R-:W-:Y:S01]  /*12dd0*/  LOP3.LUT R12, R16, 0xfffffff8, RZ, 0xc0, !PT ;  /* 0xfffffff8100c7812 */ /* 0x000fe200078ec0ff */
[----:B------:R-:W-:Y:S01]  /*12de0*/  IMAD R6, R2, c[0x0][0x3a4], R0 ;  /* 0x0000e90002067a24 */ /* 0x000fe200078e0200 */
[----:B------:R-:W-:Y:S01]  /*12df0*/  SHF.R.S32.HI R16, RZ, 0x3, R16 ;  /* 0x00000003ff107819 */ /* 0x000fe20000011410 */
[----:B------:R-:W-:Y:S01]  /*12e00*/  IMAD R0, R8, 0x8, R17 ;  /* 0x0000000808007824 */ /* 0x000fe200078e0211 */
[----:B------:R-:W-:Y:S01]  /*12e10*/  LEA.HI R18, R35, R34, RZ, 0x6 ;  /* 0x0000002223127211 */ /* 0x000fe200078f30ff */
[----:B------:R-:W-:-:S02]  /*12e20*/  IMAD.MOV.U32 R5, RZ, RZ, R3 ;  /* 0x000000ffff057224 */ /* 0x000fc400078e0003 */
[----:B------:R-:W-:Y:S02]  /*12e30*/  IMAD R7, R36, c[0x0][0x490], RZ ;  /* 0x0001240024077a24 */ /* 0x000fe400078e02ff */
[----:B-1----:R-:W-:Y:S02]  /*12e40*/  IMAD R8, R19, 0x80, R0 ;  /* 0x0000008013087824 */ /* 0x002fe400078e0200 */
[----:B------:R-:W-:-:S04]  /*12e50*/  IMAD.WIDE.U32 R2, R2, c[0x0][0x3a0], RZ ;  /* 0x0000e80002027a25 */ /* 0x000fc800078e00ff */
[C---:B------:R-:W-:Y:S01]  /*12e60*/  IMAD.WIDE.U32 R10, R44.reuse, c[0x0][0x490], R4 ;  /* 0x000124002c0a7a25 */ /* 0x040fe200078e0004 */
[----:B------:R-:W-:Y:S02]  /*12e70*/  IADD3 R3, R3, R6, RZ ;  /* 0x0000000603037210 */ /* 0x000fe40007ffe0ff */
[----:B------:R-:W-:Y:S01]  /*12e80*/  SHF.R.S32.HI R6, RZ, 0x1f, R37 ;  /* 0x0000001fff067819 */ /* 0x000fe20000011425 */
[C---:B------:R-:W-:Y:S02]  /*12e90*/  IMAD R4, R44.reuse, c[0x0][0x494], R7 ;  /* 0x000125002c047a24 */ /* 0x040fe400078e0207 */
[----:B------:R-:W-:Y:S02]  /*12ea0*/  IMAD R7, R44, c[0x0][0x3ec], R9 ;  /* 0x0000fb002c077a24 */ /* 0x000fe400078e0209 */
[----:B------:R-:W-:Y:S01]  /*12eb0*/  @P1 IMAD.HI.U32 R9, R8, c[0x0][0x4ec], RZ ;  /* 0x00013b0008091a27 */ /* 0x000fe200078e00ff */
[----:B------:R-:W-:Y:S02]  /*12ec0*/  IADD3 R5, R11, R4, RZ ;  /* 0x000000040b057210 */ /* 0x000fe40007ffe0ff */
[----:B------:R-:W-:Y:S01]  /*12ed0*/  SEL R11, R6, RZ, !P0 ;  /* 0x000000ff060b7207 */ /* 0x000fe20004000000 */
[----:B------:R-:W-:Y:S01]  /*12ee0*/  IMAD.MOV.U32 R0, RZ, RZ, R8 ;  /* 0x000000ffff007224 */ /* 0x000fe200078e0008 */
[----:B------:R-:W-:Y:S01]  /*12ef0*/  @P1 SHF.R.U32.HI R0, RZ, c[0x0][0x4f0], R9 ;  /* 0x00013c00ff001a19 */ /* 0x000fe20000011609 */
[----:B------:R-:W-:-:S04]  /*12f00*/  IMAD.WIDE.U32 R2, R44, c[0x0][0x3e8], R2 ;  /* 0x0000fa002c027a25 */ /* 0x000fc800078e0002 */
[----:B------:R-:W-:Y:S01]  /*12f10*/  IMAD.MOV.U32 R4, RZ, RZ, R10 ;  /* 0x000000ffff047224 */ /* 0x000fe200078e000a */
[----:B------:R-:W-:Y:S01]  /*12f20*/  IADD3 R7, R3, R7, RZ ;  /* 0x0000000703077210 */ /* 0x000fe20007ffe0ff */
[----:B------:R-:W-:Y:S01]  /*12f30*/  IMAD.MOV R10, RZ, RZ, -R0 ;  /* 0x000000ffff0a7224 */ /* 0x000fe200078e0a00 */
[----:B------:R-:W-:Y:S01]  /*12f40*/  MOV R6, R2 ;  /* 0x0000000200067202 */ /* 0x000fe20000000f00 */
[----:B------:R-:W-:-:S04]  /*12f50*/  IMAD.WIDE.U32 R2, R14, c[0x0][0x498], R4 ;  /* 0x000126000e027a25 */ /* 0x000fc800078e0004 */
[----:B------:R-:W-:Y:S01]  /*12f60*/  IMAD.IADD R12, R34, 0x1, -R12 ;  /* 0x00000001220c7824 */ /* 0x000fe200078e0a0c */
[----:B------:R-:W-:Y:S01]  /*12f70*/  IADD3 R2, P0, R0, R2, RZ ;  /* 0x0000000200027210 */ /* 0x000fe20007f1e0ff */
[----:B------:R-:W-:Y:S02]  /*12f80*/  IMAD R9, R11, c[0x0][0x498], RZ ;  /* 0x000126000b097a24 */ /* 0x000fe400078e02ff */
[----:B------:R-:W-:Y:S01]  /*12f90*/  IMAD R5, R10, c[0x0][0x4e8], R8 ;  /* 0x00013a000a057a24 */ /* 0x000fe200078e0208 */
[----:B------:R-:W-:Y:S01]  /*12fa0*/  SHF.R.S32.HI R8, RZ, 0x1f, R0 ;  /* 0x0000001fff087819 */ /* 0x000fe20000011400 */
[----:B------:R-:W-:Y:S02]  /*12fb0*/  IMAD R13, R12, 0x20, R16 ;  /* 0x000000200c0d7824 */ /* 0x000fe400078e0210 */
[----:B------:R-:W-:Y:S01]  /*12fc0*/  IMAD R9, R14, c[0x0][0x49c], R9 ;  /* 0x000127000e097a24 */ /* 0x000fe200078e0209 */
[----:B------:R-:W-:Y:S01]  /*12fd0*/  SHF.R.S32.HI R10, RZ, 0x1f, R5 ;  /* 0x0000001fff0a7819 */ /* 0x000fe20000011405 */
[----:B------:R-:W-:-:S02]  /*12fe0*/  IMAD R13, R19, 0x80, R13 ;  /* 0x00000080130d7824 */ /* 0x000fc400078e020d */
[----:B------:R-:W-:Y:S01]  /*12ff0*/  IMAD.SHL.U32 R12, R12, 0x8, RZ ;  /* 0x000000080c0c7824 */ /* 0x000fe200078e00ff */
[----:B------:R-:W-:Y:S01]  /*13000*/  IADD3.X R3, R8, R3, R9, P0, !PT ;  /* 0x0000000308037210 */ /* 0x000fe200007fe409 */
[----:B------:R-:W-:Y:S01]  /*13010*/  IMAD R9, R10, c[0x0][0x488], RZ ;  /* 0x000122000a097a24 */ /* 0x000fe200078e02ff */
[----:B------:R-:W-:Y:S01]  /*13020*/  SHF.L.U32 R8, R16, 0x6, RZ ;  /* 0x0000000610087819 */ /* 0x000fe200000006ff */
[----:B------:R-:W-:-:S04]  /*13030*/  @P1 IMAD.HI.U32 R4, R13, c[0x0][0x4ec], RZ ;  /* 0x00013b000d041a27 */ /* 0x000fc800078e00ff */
[----:B------:R-:W-:-:S04]  /*13040*/  IMAD.WIDE.U32 R2, R5, c[0x0][0x488], R2 ;  /* 0x0001220005027a25 */ /* 0x000fc800078e0002 */
[----:B------:R-:W-:Y:S02]  /*13050*/  IMAD R9, R5, c[0x0][0x48c], R9 ;  /* 0x0001230005097a24 */ /* 0x000fe400078e0209 */
[----:B------:R-:W-:Y:S01]  /*13060*/  IMAD.MOV.U32 R0, RZ, RZ, R13 ;  /* 0x000000ffff007224 */ /* 0x000fe200078e000d */
[----:B------:R-:W-:Y:S01]  /*13070*/  @P1 SHF.R.U32.HI R0, RZ, c[0x0][0x4f0], R4 ;  /* 0x00013c00ff001a19 */ /* 0x000fe20000011604 */
[----:B------:R-:W-:Y:S01]  /*13080*/  IMAD.IADD R9, R3, 0x1, R9 ;  /* 0x0000000103097824 */ /* 0x000fe200078e0209 */
[----:B------:R-:W-:Y:S01]  /*13090*/  LOP3.LUT R4, R8, 0x1c0, RZ, 0xc0, !PT ;  /* 0x000001c008047812 */ /* 0x000fe200078ec0ff */
[----:B------:R-:W-:Y:S01]  /*130a0*/  IMAD R5, R11, c[0x0][0x3f0], RZ ;  /* 0x0000fc000b057a24 */ /* 0x000fe200078e02ff */
[----:B------:R-:W-:Y:S02]  /*130b0*/  LEA R8, P0, R2, c[0x0][0x450], 0x2 ;  /* 0x0001140002087a11 */ /* 0x000fe400078010ff */
[----:B------:R-:W-:Y:S01]  /*130c0*/  LOP3.LUT R11, R4, 0x38, R12, 0xf8, !PT ;  /* 0x00000038040b7812 */ /* 0x000fe200078ef80c */
[C---:B------:R-:W-:Y:S01]  /*130d0*/  IMAD R3, R14.reuse, c[0x0][0x3f4], R5 ;  /* 0x0000fd000e037a24 */ /* 0x040fe200078e0205 */
[----:B------:R-:W-:Y:S01]  /*130e0*/  SHF.R.U32.HI R10, RZ, 0x3, R4 ;  /* 0x00000003ff0a7819 */ /* 0x000fe20000011604 */
[----:B------:R-:W-:Y:S01]  /*130f0*/  IMAD.WIDE.U32 R4, R14, c[0x0][0x3f0], R6 ;  /* 0x0000fc000e047a25 */ /* 0x000fe200078e0006 */
[----:B------:R-:W-:-:S02]  /*13100*/  LEA.HI.X R2, R2, c[0x0][0x454], R9, 0x2, P0 ;  /* 0x0001150002027a11 */ /* 0x000fc400000f1409 */
[----:B------:R-:W-:Y:S01]  /*13110*/  LOP3.LUT R14, R11, R10, RZ, 0x3c, !PT ;  /* 0x0000000a0b0e7212 */ /* 0x000fe200078e3cff */
[----:B------:R-:W-:Y:S01]  /*13120*/  IMAD.IADD R3, R5, 0x1, R3 ;  /* 0x0000000105037824 */ /* 0x000fe200078e0203 */
[----:B------:R-:W-:Y:S01]  /*13130*/  SHFL.IDX PT, R10, R8, RZ, 0x1c1f ;  /* 0x001c1fff080a7589 */ /* 0x000fe200000e0000 */
[----:B------:R-:W-:Y:S02]  /*13140*/  IADD3 R6, -R0, RZ, RZ ;  /* 0x000000ff00067210 */ /* 0x000fe40007ffe1ff */
[----:B------:R-:W-:Y:S01]  /*13150*/  SHF.R.S32.HI R7, RZ, 0x1f, R0 ;  /* 0x0000001fff077819 */ /* 0x000fe20000011400 */
[----:B------:R-:W1:Y:S01]  /*13160*/  SHFL.IDX PT, R11, R2, RZ, 0x1c1f ;  /* 0x001c1fff020b7589 */ /* 0x000e6200000e0000 */
[----:B------:R-:W-:Y:S01]  /*13170*/  LEA R5, R19, R17, 0x7 ;  /* 0x0000001113057211 */ /* 0x000fe200078e38ff */
[----:B------:R-:W-:Y:S02]  /*13180*/  IMAD R6, R6, c[0x0][0x4e8], R13 ;  /* 0x00013a0006067a24 */ /* 0x000fe400078e020d */
[----:B------:R-:W-:Y:S01]  /*13190*/  SHFL.IDX PT, R8, R8, 0x1, 0x1c1f ;  /* 0x003c1f0008087f89 */ /* 0x000fe200000e0000 */
[----:B------:R-:W-:Y:S01]  /*131a0*/  IMAD R7, R7, c[0x0][0x3e0], RZ ;  /* 0x0000f80007077a24 */ /* 0x000fe200078e02ff */
[----:B------:R-:W-:-:S02]  /*131b0*/  ISETP.GE.OR P0, PT, R5, R15, P2 ;  /* 0x0000000f0500720c */ /* 0x000fc40001706670 */
[----:B------:R2:W3:Y:S01]  /*131c0*/  SHFL.IDX PT, R9, R2, 0x1, 0x1c1f ;  /* 0x003c1f0002097f89 */ /* 0x0004e200000e0000 */
[----:B------:R-:W-:-:S10]  /*131d0*/  IMAD R7, R0, c[0x0][0x3e4], R7 ;  /* 0x0000f90000077a24 */ /* 0x000fd400078e0207 */
[----:B-1----:R1:W-:Y:S01]  /*131e0*/  @!P0 ST.E [R10.64], R32 ;  /* 0x000000200a008985 */ /* 0x0023e2000c101906 */
[----:B--2---:R-:W-:Y:S01]  /*131f0*/  IMAD.MOV.U32 R2, RZ, RZ, R4 ;  /* 0x000000ffff027224 */ /* 0x004fe200078e0004 */
[----:B------:R-:W-:-:S03]  /*13200*/  IADD3 R4, R5, 0x8, RZ ;  /* 0x0000000805047810 */ /* 0x000fc60007ffe0ff */
[----:B------:R-:W-:Y:S01]  /*13210*/  IMAD.WIDE.U32 R2, R0, c[0x0][0x3e0], R2 ;  /* 0x0000f80000027a25 */ /* 0x000fe200078e0002 */
[----:B------:R-:W-:Y:S02]  /*13220*/  SHF.R.S32.HI R0, RZ, 0x1f, R6 ;  /* 0x0000001fff007819 */ /* 0x000fe40000011406 */
[----:B------:R-:W-:Y:S01]  /*13230*/  ISETP.GE.OR P2, PT, R4, R15, P2 ;  /* 0x0000000f0400720c */ /* 0x000fe20001746670 */
[----:B------:R-:W-:Y:S01]  /*13240*/  IMAD.IADD R3, R3, 0x1, R7 ;  /* 0x0000000103037824 */ /* 0x000fe200078e0207 */
[----:B------:R-:W-:Y:S01]  /*13250*/  SHF.L.U32 R4, R18, 0x3, RZ ;  /* 0x0000000312047819 */ /* 0x000fe200000006ff */
[----:B------:R-:W-:Y:S01]  /*13260*/  IMAD R0, R0, c[0x0][0x3d8], RZ ;  /* 0x0000f60000007a24 */ /* 0x000fe200078e02ff */
[----:B------:R-:W-:Y:S01]  /*13270*/  LEA R7, R19, R16, 0x7 ;  /* 0x0000001013077211 */ /* 0x000fe200078e38ff */
[----:B------:R-:W-:Y:S01]  /*13280*/  IMAD.WIDE.U32 R2, R6, c[0x0][0x3d8], R2 ;  /* 0x0000f60006027a25 */ /* 0x000fe200078e0002 */
[----:B------:R-:W-:-:S03]  /*13290*/  LOP3.LUT R5, R14, 0x7ffffe00, R4, 0xf8, !PT ;  /* 0x7ffffe000e057812 */ /* 0x000fc600078ef804 */
[----:B------:R-:W-:Y:S01]  /*132a0*/  IMAD R4, R6, c[0x0][0x3dc], R0 ;  /* 0x0000f70006047a24 */ /* 0x000fe200078e0200 */
[----:B------:R-:W-:Y:S02]  /*132b0*/  SHF.L.U32 R0, R5, 0x1, RZ ;  /* 0x0000000105007819 */ /* 0x000fe400000006ff */
[----:B------:R-:W-:Y:S01]  /*132c0*/  LEA R14, P0, R2, c[0x0][0x380], 0x1 ;  /* 0x0000e000020e7a11 */ /* 0x000fe200078008ff */
[----:B---3--:R1:W-:Y:S01]  /*132d0*/  @!P2 ST.E [R8.64], R33 ;  /* 0x000000210800a985 */ /* 0x0083e2000c101906 */
[----:B------:R-:W-:Y:S01]  /*132e0*/  IMAD.IADD R3, R3, 0x1, R4 ;  /* 0x0000000103037824 */ /* 0x000fe200078e0204 */
[----:B------:R-:W-:Y:S02]  /*132f0*/  IADD3 R6, R12, 0x40, RZ ;  /* 0x000000400c067810 */ /* 0x000fe40007ffe0ff */
        /* <DEDUP_REMOVED lines=14> */
[----:B-1----:R1:W4:-:S12]  /*133e0*/  LDS.128 R8, [R0+0x4080] ;  /* 0x0040800000087984 */ /* 0x0023180000000c00 */
[----:B------:R-:W-:Y:S01]  /*133f0*/  @!P1 IMAD.WIDE R4, R12, 0x2, R2 ;  /* 0x000000020c049825 */ /* 0x000fe200078e0202 */
[----:B-1----:R-:W-:-:S04]  /*13400*/  @!P0 SHF.R.S32.HI R0, RZ, 0x1f, R6 ;  /* 0x0000001fff008819 */ /* 0x002fc80000011406 */
[----:B------:R-:W-:-:S04]  /*13410*/  @!P0 LEA.HI R0, R0, R6, RZ, 0x3 ;  /* 0x0000000600008211 */ /* 0x000fc800078f18ff */
[----:B------:R-:W-:-:S05]  /*13420*/  @!P0 LOP3.LUT R0, R0, 0xfffffff8, RZ, 0xc0, !PT ;  /* 0xfffffff800008812 */ /* 0x000fca00078ec0ff */
[----:B------:R-:W-:Y:S01]  /*13430*/  @!P0 IMAD.WIDE R2, R0, 0x2, R2 ;  /* 0x0000000200028825 */ /* 0x000fe200078e0202 */
[----:B-----5:R1:W-:Y:S04]  /*13440*/  @!P1 ST.E.128 [R4.64], R16 ;  /* 0x0000001004009985 */ /* 0x0203e8000c101d06 */
[----:B----4-:R1:W-:Y:S02]  /*13450*/  @!P0 ST.E.128 [R2.64], R8 ;  /* 0x0000000802008985 */ /* 0x0103e4000c101d06 */
.L_x_287:
[----:B------:R-:W-:Y:S05]  /*13460*/  BSYNC B0 ;  /* 0x0000000000007941 */ /* 0x000fea0003800000 */
.L_x_286:
[----:B-1----:R-:W-:Y:S01]  /*13470*/  IADD3 R0, R7, 0x20, RZ ;  /* 0x0000002007007810 */ /* 0x002fe20007ffe0ff */
[----:B------:R1:W4:Y:S01]  /*13480*/  SHFL.IDX PT, R3, R13, 0x1, 0x181f ;  /* 0x00381f000d037f89 */ /* 0x00032200000e0000 */
        /* <DEDUP_REMOVED lines=9> */
[----:B--2---:R2:W-:Y:S01]  /*13520*/  @!P1 ST.E.128 [R4.64], R24 ;  /* 0x0000001804009985 */ /* 0x0045e2000c101d06 */
[----:B------:R-:W-:-:S05]  /*13530*/  @!P0 LOP3.LUT R0, R0, 0xfffffff8, RZ, 0xc0, !PT ;  /* 0xfffffff800008812 */ /* 0x000fca00078ec0ff */
[----:B------:R-:W-:-:S05]  /*13540*/  @!P0 IMAD.WIDE R2, R0, 0x2, R2 ;  /* 0x0000000200028825 */ /* 0x000fca00078e0202 */
[----:B------:R2:W-:Y:S02]  /*13550*/  @!P0 ST.E.128 [R2.64], R20 ;  /* 0x0000001402008985 */ /* 0x0005e4000c101d06 */
.L_x_289:
[----:B------:R-:W-:Y:S05]  /*13560*/  BSYNC B0 ;  /* 0x0000000000007941 */ /* 0x000fea0003800000 */
.L_x_288:
[----:B------:R-:W-:Y:S01]  /*13570*/  IADD3 R0, R7, 0x40, RZ ;  /* 0x0000004007007810 */ /* 0x000fe20007ffe0ff */
[----:B--2-4-:R2:W4:Y:S01]  /*13580*/  SHFL.IDX PT, R3, R13, 0x2, 0x181f ;  /* 0x00581f000d037f89 */ /* 0x01452200000e0000 */
[----:B------:R-:W-:Y:S02]  /*13590*/  BSSY B0, `(.L_x_290) ;  /* 0x000000d000007945 */ /* 0x000fe40003800000 */
[----:B------:R-:W-:Y:S01]  /*135a0*/  ISETP.GE.AND P0, PT, R0, R15, PT ;  /* 0x0000000f0000720c */ /* 0x000fe20003f06270 */
[----:B---3--:R2:W3:-:S12]  /*135b0*/  SHFL.IDX PT, R2, R14, 0x2, 0x181f ;  /* 0x00581f000e027f89 */ /* 0x0084d800000e0000 */
        /* <DEDUP_REMOVED lines=10> */
.L_x_291:
[----:B------:R-:W-:Y:S05]  /*13660*/  BSYNC B0 ;  /* 0x0000000000007941 */ /* 0x000fea0003800000 */
.L_x_290:
[----:B------:R-:W-:Y:S01]  /*13670*/  IADD3 R0, R7, 0x60, RZ ;  /* 0x0000006007007810 */ /* 0x000fe20007ffe0ff */
[----:B---34-:R3:W4:Y:S03]  /*13680*/  SHFL.IDX PT, R3, R13, 0x3, 0x181f ;  /* 0x00781f000d037f89 */ /* 0x01872600000e0000 */
[----:B------:R-:W-:Y:S01]  /*13690*/  ISETP.GE.AND P0, PT, R0, R15, PT ;  /* 0x0000000f0000720c */ /* 0x000fe20003f06270 */
[----:B------:R3:W1:-:S12]  /*136a0*/  SHFL.IDX PT, R2, R14, 0x3, 0x181f ;  /* 0x00781f000e027f89 */ /* 0x00065800000e0000 */
        /* <DEDUP_REMOVED lines=12> */
.L_x_284:
[----:B------:R-:W2:Y:S01]  /*13770*/  LDL R8, [R1+0x24] ;  /* 0x0000240001087983 */ /* 0x000ea20000100800 */
[----:B------:R-:W-:Y:S01]  /*13780*/  ISETP.NE.U32.AND P0, PT, RZ, c[0x0][0x508], PT ;  /* 0x00014200ff007a0c */ /* 0x000fe20003f05070 */
[----:B------:R-:W-:Y:S01]  /*13790*/  IMAD.MOV.U32 R2, RZ, RZ, 0x4 ;  /* 0x00000004ff027424 */ /* 0x000fe200078e00ff */
[----:B------:R-:W-:Y:S02]  /*137a0*/  ISETP.NE.U32.AND P1, PT, RZ, c[0x0][0x500], PT ;  /* 0x00014000ff007a0c */ /* 0x000fe40003f25070 */
[----:B------:R-:W-:Y:S02]  /*137b0*/  ISETP.NE.AND.EX P0, PT, RZ, c[0x0][0x50c], PT, P0 ;  /* 0x00014300ff007a0c */ /* 0x000fe40003f05300 */
[----:B------:R-:W-:Y:S01]  /*137c0*/  ISETP.NE.AND.EX P1, PT, RZ, c[0x0][0x504], PT, P1 ;  /* 0x00014100ff007a0c */ /* 0x000fe20003f25310 */
[----:B------:R-:W-:Y:S02]  /*137d0*/  IMAD.MOV.U32 R13, RZ, RZ, c[0x0][0x388] ;  /* 0x0000e200ff0d7624 */ /* 0x000fe400078e00ff */
[----:B--2---:R-:W-:-:S08]  /*137e0*/  IMAD.WIDE R6, R8, R2, c[0x0][0x500] ;  /* 0x0001400008067625 */ /* 0x004fd000078e0202 */
[----:B------:R-:W-:Y:S02]  /*137f0*/  @P0 IMAD.WIDE R2, R8, R2, c[0x0][0x508] ;  /* 0x0001420008020625 */ /* 0x000fe400078e0202 */
[----:B------:R-:W2:Y:S04]  /*13800*/  @P1 LDG.E R0, [R6.64] ;  /* 0x0000000606001981 */ /* 0x000ea8000c1e1900 */
[----:B------:R1:W5:Y:S01]  /*13810*/  @P0 LDG.E R13, [R2.64] ;  /* 0x00000006020d0981 */ /* 0x000362000c1e1900 */
[----:B------:R-:W-:Y:S02]  /*13820*/  CS2R R4, SRZ ;  /* 0x0000000000047805 */ /* 0x000fe4000001ff00 */
[--C-:B--2---:R-:W-:Y:S01]  /*13830*/  @P1 SHF.R.S32.HI R5, RZ, 0x1f, R0.reuse ;  /* 0x0000001fff051819 */ /* 0x104fe20000011400 */
[----:B------:R-:W-:Y:S01]  /*13840*/  @P1 IMAD.MOV.U32 R4, RZ, RZ, R0 ;  /* 0x000000ffff041224 */ /* 0x000fe200078e0000 */
[----:B------:R-:W-:Y:S05]  /*13850*/  @P0 BRA `(.L_x_292) ;  /* 0x0000004000000947 */ /* 0x000fea0003800000 */
[----:B-1----:R-:W-:Y:S05]  /*13860*/  @!P1 BRA `(.L_x_292) ;  /* 0x0000003000009947 */ /* 0x002fea0003800000 */
[----:B------:R1:W2:Y:S04]  /*13870*/  LDG.E R0, [R6.64] ;  /* 0x0000000606007981 */ /* 0x0002a8000c1e1900 */
[----:B-1----:R-:W2:Y:S02]  /*13880*/  LDG.E R6, [R6.64+0x4] ;  /* 0x0000040606067981 */ /* 0x002ea4000c1e1900 */
[----:B--2--5:R-:W-:-:S02]  /*13890*/  IADD3 R13, -R0, R6, RZ ;  /* 0x00000006000d7210 */ /* 0x024fc40007ffe1ff */
.L_x_292:
[----:B-1----:R-:W1:Y:S01]  /*138a0*/  S2R R12, SR_TID.X ;  /* 0x00000000000c7919 */ /* 0x002e620000002100 */
[----:B------:R-:W-:Y:S01]  /*138b0*/  SHF.R.S32.HI R0, RZ, 0x1f, R8 ;  /* 0x0000001fff007819 */ /* 0x000fe20000011408 */
[----:B------:R-:W-:Y:S01]  /*138c0*/  BSSY B0, `(.L_x_293) ;  /* 0x0000026000007945 */ /* 0x000fe20003800000 */
[----:B------:R-:W-:-:S02]  /*138d0*/  SEL R9, R8, RZ, !P1 ;  /* 0x000000ff08097207 */ /* 0x000fc40004800000 */
[----:B------:R-:W-:Y:S02]  /*138e0*/  SEL R10, R0, RZ, !P1 ;  /* 0x000000ff000a7207 */ /* 0x000fe40004800000 */
[----:B-1----:R-:W-:-:S13]  /*138f0*/  ISETP.GT.AND P0, PT, R12, 0x7f, PT ;  /* 0x0000007f0c00780c */ /* 0x002fda0003f04270 */
[----:B------:R-:W-:Y:S05]  /*13900*/  @P0 BRA `(.L_x_294) ;  /* 0x0000021000000947 */ /* 0x000fea0003800000 */
[----:B------:R-:W1:Y:S01]  /*13910*/  S2R R8, SR_CTAID.X ;  /* 0x0000000000087919 */ /* 0x000e620000002500 */
[----:B-----5:R-:W-:Y:S01]  /*13920*/  IMAD R0, R13, c[0x0][0x4e8], RZ ;  /* 0x00013a000d007a24 */ /* 0x020fe200078e02ff */
[----:B-1----:R-:W-:-:S04]  /*13930*/  LEA R8, R8, R12, 0x7 ;  /* 0x0000000c08087211 */ /* 0x002fc800078e38ff */
[----:B------:R-:W-:-:S13]  /*13940*/  ISETP.GE.AND P0, PT, R8, R0, PT ;  /* 0x000000000800720c */ /* 0x000fda0003f06270 */
[----:B------:R-:W-:Y:S05]  /*13950*/  @P0 BRA `(.L_x_294) ;  /* 0x000001c000000947 */ /* 0x000fea0003800000 */
[----:B------:R-:W-:Y:S01]  /*13960*/  MOV R0, c[0x0][0x4e8] ;  /* 0x00013a0000007a02 */ /* 0x000fe20000000f00 */
[----:B------:R-:W-:Y:S01]  /*13970*/  IMAD R6, R36, c[0x0][0x490], RZ ;  /* 0x0001240024067a24 */ /* 0x000fe200078e02ff */
[----:B------:R-:W-:Y:S01]  /*13980*/  MOV R2, R4 ;  /* 0x0000000400027202 */ /* 0x000fe20000000f00 */
[----:B------:R-:W-:Y:S01]  /*13990*/  IMAD.MOV.U32 R3, RZ, RZ, R5 ;  /* 0x000000ffff037224 */ /* 0x000fe200078e0005 */
[----:B------:R-:W-:Y:S01]  /*139a0*/  ISETP.NE.AND P0, PT, R0, 0x1, PT ;  /* 0x000000010000780c */ /* 0x000fe20003f05270 */
[C---:B------:R-:W-:Y:S01]  /*139b0*/  IMAD R6, R44.reuse, c[0x0][0x494], R6 ;  /* 0x000125002c067a24 */ /* 0x040fe200078e0206 */
[----:B------:R-:W-:Y:S01]  /*139c0*/  MOV R0, R8 ;  /* 0x0000000800007202 */ /* 0x000fe20000000f00 */
[----:B------:R-:W-:-:S05]  /*139d0*/  IMAD.WIDE.U32 R2, R44, c[0x0][0x490], R2 ;  /* 0x000124002c027a25 */ /* 0x000fca00078e0002 */
[----:B------:R-:W-:-:S05]  /*139e0*/  IADD3 R3, R6, R3, RZ ;  /* 0x0000000306037210 */ /* 0x000fca0007ffe0ff */
[----:B------:R-:W-:-:S04]  /*139f0*/  @P0 IMAD.HI.U32 R7, R8, c[0x0][0x4ec], RZ ;  /* 0x00013b0008070a27 */ /* 0x000fc800078e00ff */
[----:B------:R-:W-:Y:S01]  /*13a00*/  IMAD.WIDE.U32 R2, R9, c[0x0][0x498], R2 ;  /* 0x0001260009027a25 */ /* 0x000fe200078e0002 */
[----:B------:R-:W-:-:S03]  /*13a10*/  @P0 SHF.R.U32.HI R0, RZ, c[0x0][0x4f0], R7 ;  /* 0x00013c00ff000a19 */ /* 0x000fc60000011607 */
[----:B------:R-:W-:Y:S01]  /*13a20*/  IMAD R7, R10, c[0x0][0x498], RZ ;  /* 0x000126000a077a24 */ /* 0x000fe200078e02ff */
[----:B------:R-:W-:Y:S01]  /*13a30*/  IADD3 R2, P0, R0, R2, RZ ;  /* 0x0000000200027210 */ /* 0x000fe20007f1e0ff */
[----:B------:R-:W-:Y:S02]  /*13a40*/  IMAD.MOV R6, RZ, RZ, -R0 ;  /* 0x000000ffff067224 */ /* 0x000fe400078e0a00 */
[----:B------:R-:W-:Y:S02]  /*13a50*/  IMAD R7, R9, c[0x0][0x49c], R7 ;  /* 0x0001270009077a24 */ /* 0x000fe400078e0207 */
[----:B------:R-:W-:Y:S01]  /*13a60*/  IMAD R6, R6, c[0x0][0x4e8], R8 ;  /* 0x00013a0006067a24 */ /* 0x000fe200078e0208 */
[----:B------:R-:W-:-:S04]  /*13a70*/  SHF.R.S32.HI R8, RZ, 0x1f, R0 ;  /* 0x0000001fff087819 */ /* 0x000fc80000011400 */
        /* <DEDUP_REMOVED lines=10> */
.L_x_294:
[----:B------:R-:W-:Y:S05]  /*13b20*/  BSYNC B0 ;  /* 0x0000000000007941 */ /* 0x000fea0003800000 */
.L_x_293:
[----:B------:R-:W2:Y:S01]  /*13b30*/  S2R R14, SR_CTAID.X ;  /* 0x00000000000e7919 */ /* 0x000ea20000002500 */
[----:B-1----:R-:W-:Y:S01]  /*13b40*/  IMAD R0, R5, c[0x0][0x3a0], RZ ;  /* 0x0000e80005007a24 */ /* 0x002fe200078e02ff */
[----:B------:R-:W-:Y:S01]  /*13b50*/  SHF.R.S32.HI R5, RZ, 0x1f, R12 ;  /* 0x0000001fff057819 */ /* 0x000fe2000001140c */
[C---:B------:R-:W-:Y:S01]  /*13b60*/  IMAD.WIDE.U32 R2, R4.reuse, c[0x0][0x3a0], RZ ;  /* 0x0000e80004027a25 */ /* 0x040fe200078e00ff */
[----:B------:R-:W-:Y:S01]  /*13b70*/  MOV R6, c[0x0][0x4e8] ;  /* 0x00013a0000067a02 */ /* 0x000fe20000000f00 */
[----:B------:R-:W-:Y:S01]  /*13b80*/  BSSY B0, `(.L_x_295) ;  /* 0x0000034000007945 */ /* 0x000fe20003800000 */
[-C--:B------:R-:W-:Y:S01]  /*13b90*/  LEA.HI R5, R5, R12.reuse, RZ, 0x3 ;  /* 0x0000000c05057211 */ /* 0x080fe200078f18ff */
[----:B------:R-:W-:Y:S01]  /*13ba0*/  IMAD R0, R4, c[0x0][0x3a4], R0 ;  /* 0x0000e90004007a24 */ /* 0x000fe200078e0200 */
[----:B------:R-:W-:Y:S01]  /*13bb0*/  ISETP.NE.AND P0, PT, R6, 0x1, PT ;  /* 0x000000010600780c */ /* 0x000fe20003f05270 */
[----:B------:R-:W-:Y:S01]  /*13bc0*/  IMAD R6, R10, c[0x0][0x3f0], RZ ;  /* 0x0000fc000a067a24 */ /* 0x000fe200078e02ff */
[----:B------:R-:W-:Y:S01]  /*13bd0*/  LOP3.LUT R4, R5, 0xfffffff8, RZ, 0xc0, !PT ;  /* 0xfffffff805047812 */ /* 0x000fe200078ec0ff */
[----:B-----5:R-:W-:Y:S01]  /*13be0*/  IMAD R10, R13, c[0x0][0x4e8], RZ ;  /* 0x00013a000d0a7a24 */ /* 0x020fe200078e02ff */
[----:B------:R-:W-:Y:S01]  /*13bf0*/  SHF.R.S32.HI R8, RZ, 0x3, R5 ;  /* 0x00000003ff087819 */ /* 0x000fe20000011405 */
[----:B------:R-:W-:Y:S01]  /*13c00*/  IMAD R7, R9, c[0x0][0x3f4], R6 ;  /* 0x0000fd0009077a24 */ /* 0x000fe200078e0206 */
[----:B------:R-:W-:-:S02]  /*13c10*/  IADD3 R12, -R4, R12, RZ ;  /* 0x0000000c040c7210 */ /* 0x000fc40007ffe1ff */
[----:B------:R-:W-:Y:S01]  /*13c20*/  IADD3 R3, R3, R0, RZ ;  /* 0x0000000003037210 */ /* 0x000fe20007ffe0ff */
[----:B------:R-:W-:Y:S02]  /*13c30*/  IMAD R0, R36, c[0x0][0x3e8], RZ ;  /* 0x0000fa0024007a24 */ /* 0x000fe400078e02ff */
[----:B------:R-:W-:Y:S02]  /*13c40*/  IMAD R4, R12, 0x20, R8 ;  /* 0x000000200c047824 */ /* 0x000fe400078e0208 */
[C---:B------:R-:W-:Y:S02]  /*13c50*/  IMAD R0, R44.reuse, c[0x0][0x3ec], R0 ;  /* 0x0000fb002c007a24 */ /* 0x040fe400078e0200 */
[----:B------:R-:W-:Y:S01]  /*13c60*/  IMAD.WIDE.U32 R2, R44, c[0x0][0x3e8], R2 ;  /* 0x0000fa002c027a25 */ /* 0x000fe200078e0002 */
[C---:B--2---:R-:W-:Y:S02]  /*13c70*/  LEA R4, R14.reuse, R4, 0x7 ;  /* 0x000000040e047211 */ /* 0x044fe400078e38ff */
[----:B------:R-:W-:-:S02]  /*13c80*/  LEA R8, R14, R8, 0x7 ;  /* 0x000000080e087211 */ /* 0x000fc400078e38ff */
[----:B------:R-:W-:Y:S01]  /*13c90*/  IADD3 R3, R0, R3, RZ ;  /* 0x0000000300037210 */ /* 0x000fe20007ffe0ff */
[----:B------:R-:W-:-:S04]  /*13ca0*/  @P0 IMAD.HI.U32 R5, R4, c[0x0][0x4ec], RZ ;  /* 0x00013b0004050a27 */ /* 0x000fc800078e00ff */
[----:B------:R-:W-:Y:S01]  /*13cb0*/  IMAD.MOV.U32 R0, RZ, RZ, R4 ;  /* 0x000000ffff007224 */ /* 0x000fe200078e0004 */
[----:B------:R-:W-:Y:S01]  /*13cc0*/  @P0 SHF.R.U32.HI R0, RZ, c[0x0][0x4f0], R5 ;  /* 0x00013c00ff000a19 */ /* 0x000fe20000011605 */
[----:B------:R-:W-:-:S03]  /*13cd0*/  IMAD.WIDE.U32 R2, R9, c[0x0][0x3f0], R2 ;  /* 0x0000fc0009027a25 */ /* 0x000fc600078e0002 */
[----:B------:R-:W-:Y:S02]  /*13ce0*/  IADD3 R5, -R0, RZ, RZ ;  /* 0x000000ff00057210 */ /* 0x000fe40007ffe1ff */
[----:B------:R-:W-:Y:S02]  /*13cf0*/  SHF.R.S32.HI R6, RZ, 0x1f, R0 ;  /* 0x0000001fff067819 */ /* 0x000fe40000011400 */
[----:B------:R-:W-:Y:S01]  /*13d00*/  IADD3 R3, R3, R7, RZ ;  /* 0x0000000703037210 */ /* 0x000fe20007ffe0ff */
[----:B------:R-:W-:Y:S02]  /*13d10*/  IMAD R5, R5, c[0x0][0x4e8], R4 ;  /* 0x00013a0005057a24 */ /* 0x000fe400078e0204 */
[----:B------:R-:W-:Y:S02]  /*13d20*/  IMAD R6, R6, c[0x0][0x3e0], RZ ;  /* 0x0000f80006067a24 */ /* 0x000fe400078e02ff */
[----:B------:R-:W-:Y:S01]  /*13d30*/  IMAD.WIDE.U32 R2, R0, c[0x0][0x3e0], R2 ;  /* 0x0000f80000027a25 */ /* 0x000fe200078e0002 */
[----:B------:R-:W-:-:S03]  /*13d40*/  SHF.R.S32.HI R4, RZ, 0x1f, R5 ;  /* 0x0000001fff047819 */ /* 0x000fc60000011405 */
[----:B------:R-:W-:-:S04]  /*13d50*/  IMAD R0, R0, c[0x0][0x3e4], R6 ;  /* 0x0000f90000007a24 */ /* 0x000fc800078e0206 */
[----:B------:R-:W-:Y:S02]  /*13d60*/  IMAD.IADD R3, R3, 0x1, R0 ;  /* 0x0000000103037824 */ /* 0x000fe400078e0200 */
[----:B------:R-:W-:Y:S02]  /*13d70*/  IMAD R0, R4, c[0x0][0x3d8], RZ ;  /* 0x0000f60004007a24 */ /* 0x000fe400078e02ff */
[----:B------:R-:W-:-:S04]  /*13d80*/  IMAD.WIDE.U32 R2, R5, c[0x0][0x3d8], R2 ;  /* 0x0000f60005027a25 */ /* 0x000fc800078e0002 */
[----:B------:R-:W-:Y:S01]  /*13d90*/  IMAD R0, R5, c[0x0][0x3dc], R0 ;  /* 0x0000f70005007a24 */ /* 0x000fe200078e0200 */
[----:B------:R-:W-:-:S04]  /*13da0*/  LEA R11, P0, R2, c[0x0][0x380], 0x1 ;  /* 0x0000e000020b7a11 */ /* 0x000fc800078008ff */
[----:B------:R-:W-:-:S04]  /*13db0*/  IADD3 R0, R3, R0, RZ ;  /* 0x0000000003007210 */ /* 0x000fc80007ffe0ff */
[----:B------:R-:W-:Y:S02]  /*13dc0*/  LEA.HI.X R9, R2, c[0x0][0x384], R0, 0x1, P0 ;  /* 0x0000e10002097a11 */ /* 0x000fe400000f0c00 */
[----:B------:R-:W-:Y:S01]  /*13dd0*/  ISETP.GE.AND P0, PT, R8, R10, PT ;  /* 0x0000000a0800720c */ /* 0x000fe20003f06270 */
[----:B------:R1:W2:Y:S01]  /*13de0*/  SHFL.IDX PT, R2, R11, RZ, 0x181f ;  /* 0x00181fff0b027589 */ /* 0x0002a200000e0000 */
[----:B------:R-:W-:-:S03]  /*13df0*/  SHF.L.U32 R0, R12, 0x3, RZ ;  /* 0x000000030c007819 */ /* 0x000fc600000006ff */
[----:B------:R1:W3:Y:S01]  /*13e00*/  SHFL.IDX PT, R3, R9, RZ, 0x181f ;  /* 0x00181fff09037589 */ /* 0x0002e200000e0000 */
[----:B------:R-:W-:-:S07]  /*13e10*/  IADD3 R7, R0, 0x40, RZ ;  /* 0x0000004000077810 */ /* 0x000fce0007ffe0ff */
[----:B------:R-:W-:Y:S05]  /*13e20*/  @P0 BRA `(.L_x_296) ;  /* 0x0000009000000947 */ /* 0x000fea0003800000 */
[----:B------:R-:W-:Y:S02]  /*13e30*/  ISETP.GE.AND P0, PT, R7, c[0x0][0x3c8], PT ;  /* 0x0000f20007007a0c */ /* 0x000fe40003f06270 */
[----:B------:R-:W-:-:S11]  /*13e40*/  ISETP.GE.AND P1, PT, R0, c[0x0][0x3c8], PT ;  /* 0x0000f20000007a0c */ /* 0x000fd60003f26270 */
[----:B------:R-:W-:-:S04]  /*13e50*/  @!P0 SHF.R.S32.HI R4, RZ, 0x1f, R7 ;  /* 0x0000001fff048819 */ /* 0x000fc80000011407 */
[----:B------:R-:W-:-:S04]  /*13e60*/  @!P0 LEA.HI R4, R4, R7, RZ, 0x3 ;  /* 0x0000000704048211 */ /* 0x000fc800078f18ff */
[----:B------:R-:W-:Y:S01]  /*13e70*/  @!P0 LOP3.LUT R6, R4, 0xfffffff8, RZ, 0xc0, !PT ;  /* 0xfffffff804068812 */ /* 0x000fe200078ec0ff */
[----:B--23--:R-:W-:-:S04]  /*13e80*/  @!P1 IMAD.WIDE R4, R0, 0x2, R2 ;  /* 0x0000000200049825 */ /* 0x00cfc800078e0202 */
[----:B------:R-:W-:Y:S01]  /*13e90*/  @!P0 IMAD.WIDE R2, R6, 0x2, R2 ;  /* 0x0000000206028825 */ /* 0x000fe200078e0202 */
[----:B------:R2:W-:Y:S04]  /*13ea0*/  @!P1 ST.E.128 [R4.64], RZ ;  /* 0x000000ff04009985 */ /* 0x0005e8000c101d06 */
[----:B------:R2:W-:Y:S02]  /*13eb0*/  @!P0 ST.E.128 [R2.64], RZ ;  /* 0x000000ff02008985 */ /* 0x0005e4000c101d06 */
.L_x_296:
[----:B------:R-:W-:Y:S05]  /*13ec0*/  BSYNC B0 ;  /* 0x0000000000007941 */ /* 0x000fea0003800000 */
.L_x_295:
        /* <DEDUP_REMOVED lines=8> */
[----:B------:R-:W-:-:S04]  /*13f50*/  @!P0 SHF.R.S32.HI R4, RZ, 0x1f, R7 ;  /* 0x0000001fff048819 */ /* 0x000fc80000011407 */
[----:B------:R-:W-:-:S04]  /*13f60*/  @!P0 LEA.HI R4, R4, R7, RZ, 0x3 ;  /* 0x0000000704048211 */ /* 0x000fc800078f18ff */
[----:B------:R-:W-:Y:S01]  /*13f70*/  @!P0 LOP3.LUT R6, R4, 0xfffffff8, RZ, 0xc0, !PT ;  /* 0xfffffff804068812 */ /* 0x000fe200078ec0ff */
[----:B---34-:R-:W-:-:S04]  /*13f80*/  @!P1 IMAD.WIDE R4, R0, 0x2, R2 ;  /* 0x0000000200049825 */ /* 0x018fc800078e0202 */
[----:B------:R-:W-:Y:S01]  /*13f90*/  @!P0 IMAD.WIDE R2, R6, 0x2, R2 ;  /* 0x0000000206028825 */ /* 0x000fe200078e0202 */
[----:B------:R3:W-:Y:S04]  /*13fa0*/  @!P1 ST.E.128 [R4.64], RZ ;  /* 0x000000ff04009985 */ /* 0x0007e8000c101d06 */
[----:B------:R3:W-:Y:S02]  /*13fb0*/  @!P0 ST.E.128 [R2.64], RZ ;  /* 0x000000ff02008985 */ /* 0x0007e4000c101d06 */
.L_x_298:
[----:B------:R-:W-:Y:S05]  /*13fc0*/  BSYNC B0 ;  /* 0x0000000000007941 */ /* 0x000fea0003800000 */
.L_x_297:
        /* <DEDUP_REMOVED lines=8> */
[----:B------:R-:W-:-:S04]  /*14050*/  @!P0 SHF.R.S32.HI R4, RZ, 0x1f, R7 ;  /* 0x0000001fff048819 */ /* 0x000fc80000011407 */
[----:B------:R-:W-:-:S04]  /*14060*/  @!P0 LEA.HI R4, R4, R7, RZ, 0x3 ;  /* 0x0000000704048211 */ /* 0x000fc800078f18ff */
[----:B------:R-:W-:Y:S01]  /*14070*/  @!P0 LOP3.LUT R6, R4, 0xfffffff8, RZ, 0xc0, !PT ;  /* 0xfffffff804068812 */ /* 0x000fe200078ec0ff */
[----:B-1--4-:R-:W-:-:S04]  /*14080*/  @!P1 IMAD.WIDE R4, R0, 0x2, R2 ;  /* 0x0000000200049825 */ /* 0x012fc800078e0202 */
[----:B------:R-:W-:Y:S01]  /*14090*/  @!P0 IMAD.WIDE R2, R6, 0x2, R2 ;  /* 0x0000000206028825 */ /* 0x000fe200078e0202 */
[----:B------:R1:W-:Y:S04]  /*140a0*/  @!P1 ST.E.128 [R4.64], RZ ;  /* 0x000000ff04009985 */ /* 0x0003e8000c101d06 */
[----:B------:R1:W-:Y:S02]  /*140b0*/  @!P0 ST.E.128 [R2.64], RZ ;  /* 0x000000ff02008985 */ /* 0x0003e4000c101d06 */
.L_x_300:
[----:B------:R-:W-:Y:S05]  /*140c0*/  BSYNC B0 ;  /* 0x0000000000007941 */ /* 0x000fea0003800000 */
.L_x_299:
[----:B-1----:R-:W-:Y:S01]  /*140d0*/  IADD3 R4, R8, 0x60, RZ ;  /* 0x0000006008047810 */ /* 0x002fe20007ffe0ff */
[----:B------:R1:W2:Y:S03]  /*140e0*/  SHFL.IDX PT, R3, R9, 0x3, 0x181f ;  /* 0x00781f0009037f89 */ /* 0x0002a600000e0000 */
[----:B------:R-:W-:Y:S01]  /*140f0*/  ISETP.GE.AND P0, PT, R4, R10, PT ;  /* 0x0000000a0400720c */ /* 0x000fe20003f06270 */
[----:B----4-:R1:W4:-:S12]  /*14100*/  SHFL.IDX PT, R2, R11, 0x3, 0x181f ;  /* 0x00781f000b027f89 */ /* 0x01031800000e0000 */
[----:B------:R-:W-:Y:S05]  /*14110*/  @P0 EXIT ;  /* 0x000000000000094d */ /* 0x000fea0003800000 */
[----:B------:R-:W-:-:S13]  /*14120*/  ISETP.GE.AND P0, PT, R0, c[0x0][0x3c8], PT ;  /* 0x0000f20000007a0c */ /* 0x000fda0003f06270 */
[----:B--2-4-:R-:W-:-:S05]  /*14130*/  @!P0 IMAD.WIDE R4, R0, 0x2, R2 ;  /* 0x0000000200048825 */ /* 0x014fca00078e0202 */
[----:B------:R2:W-:Y:S01]  /*14140*/  @!P0 ST.E.128 [R4.64], RZ ;  /* 0x000000ff04008985 */ /* 0x0005e2000c101d06 */
[----:B------:R-:W-:-:S13]  /*14150*/  ISETP.GE.AND P0, PT, R7, c[0x0][0x3c8], PT ;  /* 0x0000f20007007a0c */ /* 0x000fda0003f06270 */
[----:B------:R-:W-:Y:S05]  /*14160*/  @P0 EXIT ;  /* 0x000000000000094d */ /* 0x000fea0003800000 */
[----:B------:R-:W-:-:S04]  /*14170*/  SHF.R.S32.HI R0, RZ, 0x1f, R7 ;  /* 0x0000001fff007819 */ /* 0x000fc80000011407 */
[----:B------:R-:W-:-:S04]  /*14180*/  LEA.HI R0, R0, R7, RZ, 0x3 ;  /* 0x0000000700007211 */ /* 0x000fc800078f18ff */
[----:B------:R-:W-:-:S05]  /*14190*/  LOP3.LUT R0, R0, 0xfffffff8, RZ, 0xc0, !PT ;  /* 0xfffffff800007812 */ /* 0x000fca00078ec0ff */
[----:B------:R-:W-:-:S05]  /*141a0*/  IMAD.WIDE R2, R0, 0x2, R2 ;  /* 0x0000000200027825 */ /* 0x000fca00078e0202 */
[----:B------:R-:W-:Y:S01]  /*141b0*/  ST.E.128 [R2.64], RZ ;  /* 0x000000ff02007985 */ /* 0x000fe2000c101d06 */
[----:B------:R-:W-:Y:S05]  /*141c0*/  EXIT ;  /* 0x000000000000794d */ /* 0x000fea0003800000 */
.L_x_301:
        /* <DEDUP_REMOVED lines=11> */
.L_x_2169:


//--------------------- .text._ZN7cutlass13device_kernelIN5flash19enable_sm80_to_sm89INS1_16FlashAttnFwdSm80INS1_25CollectiveMainloopFwdSm80ILi8ELi1ELb1EN4cute5tupleIJNS5_1CILi128EEENS7_ILi96EEES8_EEELi128ENS_10bfloat16_tEfNS_4arch4Sm80ELb0ELb1ELb1ELb1ELb1ELb1ELb1ELb0EEENS1_21CollectiveEpilogueFwdINS6_IJS8_S8_S9_EEENS6_IJNS7_ILi1EEESH_SH_EEESB_SD_Li256ELb1ELb1ELb0ELb0EEENS1_19SingleTileSchedulerILb1ELb0ELb1ELi128EEEEEEEEEvNT_6ParamsE --------------------------
	.section	.text._ZN7cutlass13device_kernelIN5flash19enable_sm80_to_sm89INS1_16FlashAttnFwdSm80INS1_25CollectiveMainloopFwdSm80ILi8ELi1ELb1EN4cute5tupleIJNS5_1CILi128EEENS7_ILi96EEES8_EEELi128ENS_10bfloat16_tEfNS_4arch4Sm80ELb0ELb1ELb1ELb1ELb1ELb1ELb1ELb0EEENS1_21CollectiveEpilogueFwdINS6_IJS8_S8_S9_EEENS6_IJNS7_ILi1EEESH_SH_EEESB_SD_Li256ELb1ELb1ELb0ELb0EEENS1_19SingleTileSchedulerILb1ELb0ELb1ELi128EEEEEEEEEvNT_6ParamsE,"ax",@progbits
	.sectioninfo	@"SHI_REGISTERS=255"
	.align	128
.text._ZN7cutlass13device_kernelIN5flash19enable_sm80_to_sm89INS1_16FlashAttnFwdSm80INS1_25CollectiveMainloopFwdSm80ILi8ELi1ELb1EN4cute5tupleIJNS5_1CILi128EEENS7_ILi96EEES8_EEELi128ENS_10bfloat16_tEfNS_4arch4Sm80ELb0ELb1ELb1ELb1ELb1ELb1ELb1ELb0EEENS1_21CollectiveEpilogueFwdINS6_IJS8_S8_S9_EEENS6_IJNS7_ILi1EEESH_SH_EEESB_SD_Li256ELb1ELb1ELb0ELb0EEENS1_19SingleTileSchedulerILb1ELb0ELb1ELi128EEEEEEEEEvNT_6ParamsE:
        .type           _ZN7cutlass13device_kernelIN5flash19enable_sm80_to_sm89INS1_16FlashAttnFwdSm80INS1_25CollectiveMainloopFwdSm80ILi8ELi1ELb1EN4cute5tupleIJNS5_1CILi128EEENS7_ILi96EEES8_EEELi128ENS_10bfloat16_tEfNS_4arch4Sm80ELb0ELb1ELb1ELb1ELb1ELb1ELb1ELb0EEENS1_21CollectiveEpilogueFwdINS6_IJS8_S8_S9_EEENS6_IJNS7_ILi1EEESH_SH_EEESB_SD_Li256ELb1ELb1ELb0ELb0EEENS1_19SingleTileSchedulerILb1ELb0ELb1ELi128EEEEEEEEEvNT_6ParamsE,@function
        .size           _ZN7cutlass13device_kernelIN5flash19enable_sm80_to_sm89INS1_16FlashAttnFwdSm80INS1_25CollectiveMainloopFwdSm80ILi8ELi1ELb1EN4cute5tupleIJNS5_1CILi128EEENS7_ILi96EEES8_EEELi128ENS_10bfloat16_tEfNS_4arch4Sm80ELb0ELb1ELb1ELb1ELb1ELb1ELb1ELb0EEENS1_21CollectiveEpilogueFwdINS6_IJS8_S8_S9_EEENS6_IJNS7_ILi1EEESH_SH_EEESB_SD_Li256ELb1ELb1ELb0ELb0EEENS1_19SingleTileSchedulerILb1ELb0ELb1ELi128EEEEEEEEEvNT_6ParamsE,(.L_x_2170 - _ZN7cutlass13device_kernelIN5flash19enable_sm80_to_sm89INS1_16FlashAttnFwdSm80INS1_25CollectiveMainloopFwdSm80ILi8ELi1ELb1EN4cute5tupleIJNS5_1CILi128EEENS7_ILi96EEES8_EEELi128ENS_10bfloat16_tEfNS_4arch4Sm80ELb0ELb1ELb1ELb1ELb1ELb1ELb1ELb0EEENS1_21CollectiveEpilogueFwdINS6_IJS8_S8_S9_EEENS6_IJNS7_ILi1EEESH_SH_EEESB_SD_Li256ELb1ELb1ELb0ELb0EEENS1_19SingleTileSchedulerILb1ELb0ELb1ELi128EEEEEEEEEvNT_6ParamsE)
        .other          _ZN7cutlass13device_kernelIN5flash19enable_sm80_to_sm89INS1_16FlashAttnFwdSm80INS1_25CollectiveMainloopFwdSm80ILi8ELi1ELb1EN4cute5tupleIJNS5_1CILi128EEENS7_ILi96EEES8_EEELi128ENS_10bfloat16_tEfNS_4arch4Sm80ELb0ELb1ELb1ELb1ELb1ELb1ELb1ELb0EEENS1_21CollectiveEpilogueFwdINS6_IJS8_S8_S9_EEENS6_IJNS7_ILi1EEESH_SH_EEESB_SD_Li256ELb1ELb1ELb0ELb0EEENS1_19SingleTileSchedulerILb1ELb0ELb1ELi128EEEEEEEEEvNT_6ParamsE,@"STO_CUDA_ENTRY STV_DEFAULT"
_ZN7cutlass13device_kernelIN5flash19enable_sm80_to_sm89INS1_16FlashAttnFwdSm80INS1_25CollectiveMainloopFwdSm80ILi8ELi1ELb1EN4cute5tupleIJNS5_1CILi128EEENS7_ILi96EEES8_EEELi128ENS_10bfloat16_tEfNS_4arch4Sm80ELb0ELb1ELb1ELb1ELb1ELb1ELb1ELb0EEENS1_21CollectiveEpilogueFwdINS6_IJS8_S8_S9_EEENS6_IJNS7_ILi1EEESH_SH_EEESB_SD_Li256ELb1ELb1ELb0ELb0EEENS1_19SingleTileSchedulerILb1ELb0ELb1ELi128EEEEEEEEEvNT_6ParamsE:
        /* <DEDUP_REMOVED lines=17> */
.L_x_303:
        /* <DEDUP_REMOVED lines=8> */
.L_x_305:
[----:B------:R-:W-:-:S04]  /*0190*/  MOV R0, c[0x0][0x54c] ;  /* 0x0001530000007a02 */ /* 0x000fc80000000f00 */
.L_x_304:
[----:B------:R-:W-:Y:S01]  /*01a0*/  USHF.L.U32 UR4, UR4, 0x7, URZ ;  /* 0x0000000704047899 */ /* 0x000fe2000800063f */
[----:B-----5:R-:W-:-:S05]  /*01b0*/  IMAD R0, R0, c[0x0][0x548], RZ ;  /* 0x0001520000007a24 */ /* 0x020fca00078e02ff */
[----:B------:R-:W-:-:S04]  /*01c0*/  MOV R12, UR4 ;  /* 0x00000004000c7c02 */ /* 0x000fc80008000f00 */
[----:B------:R-:W-:-:S04]  /*01d0*/  ISETP.GE.AND P0, PT, R12, R0, PT ;  /* 0x000000000c00720c */ /* 0x000fc80003f06270 */
[----:B------:R-:W-:-:S05]  /*01e0*/  SEL R0, R5, 0xffffffff, !P0 ;  /* 0xffffffff05007807 */ /* 0x000fca0004000000 */
[----:B------:R2:W-:Y:S01]  /*01f0*/  STL [R1+0x28], R0 ;  /* 0x0000280001007387 */ /* 0x0005e20000100800 */
[----:B------:R-:W-:Y:S05]  /*0200*/  BRA `(.L_x_306) ;  /* 0x0000014000007947 */ /* 0x000fea0003800000 */
.L_x_302:
[----:B------:R-:W-:-:S04]  /*0210*/  ISETP.NE.U32.AND P0, PT, RZ, c[0x0][0x568], PT ;  /* 0x00015a00ff007a0c */ /* 0x000fc80003f05070 */
[----:B------:R-:W-:-:S13]  /*0220*/  ISETP.NE.AND.EX P0, PT, RZ, c[0x0][0x56c], PT, P0 ;  /* 0x00015b00ff007a0c */ /* 0x000fda0003f05300 */
[----:B------:R-:W-:Y:S05]  /*0230*/  @!P0 BRA `(.L_x_307) ;  /* 0x0000002000008947 */ /* 0x000fea0003800000 */
[----:B------:R1:W5:Y:S01]  /*0240*/  LDG.E R0, [R2.64] ;  /* 0x0000001202007981 */ /* 0x000362000c1e1900 */
[----:B------:R-:W-:Y:S05]  /*0250*/  BRA `(.L_x_308) ;  /* 0x0000009000007947 */ /* 0x000fea0003800000 */
.L_x_307:
        /* <DEDUP_REMOVED lines=8> */
.L_x_309:
[----:B------:R-:W-:-:S04]  /*02e0*/  MOV R0, c[0x0][0x54c] ;  /* 0x0001530000007a02 */ /* 0x000fc80000000f00 */
.L_x_308:
[----:B------:R-:W-:Y:S01]  /*02f0*/  USHF.L.U32 UR4, UR4, 0x7, URZ ;  /* 0x0000000704047899 */ /* 0x000fe2000800063f */
[----:B-----5:R-:W-:-:S05]  /*0300*/  IMAD R0, R0, c[0x0][0x548], RZ ;  /* 0x0001520000007a24 */ /* 0x020fca00078e02ff */
[----:B------:R-:W-:-:S04]  /*0310*/  MOV R12, UR4 ;  /* 0x00000004000c7c02 */ /* 0x000fc80008000f00 */
[----:B------:R-:W-:-:S04]  /*0320*/  ISETP.GE.AND P0, PT, R12, R0, PT ;  /* 0x000000000c00720c */ /* 0x000fc80003f06270 */
[----:B------:R-:W-:-:S05]  /*0330*/  SEL R0, R5, 0xffffffff, !P0 ;  /* 0xffffffff05007807 */ /* 0x000fca0004000000 */
[----:B------:R2:W-:Y:S04]  /*0340*/  STL [R1+0x28], R0 ;  /* 0x0000280001007387 */ /* 0x0005e80000100800 */
.L_x_306:
        /* <DEDUP_REMOVED lines=8> */
[----:B------:R-:W-:Y:S01]  /*03d0*/  IMAD.MOV.U32 R17, RZ, RZ, RZ ;  /* 0x000000ffff117224 */ /* 0x000fe200078e00ff */
[----:B------:R-:W-:Y:S01]  /*03e0*/  ISETP.NE.AND.EX P0, PT, RZ, c[0x0][0x364], PT, P1 ;  /* 0x0000d900ff007a0c */ /* 0x000fe20003f05310 */
[----:B------:R-:W-:Y:S01]  /*03f0*/  IMAD.MOV.U32 R13, RZ, RZ, RZ ;  /* 0x000000ffff0d7224 */ /* 0x000fe200078e00ff */
[----:B------:R-:W-:Y:S01]  /*0400*/  ISETP.NE.U32.AND P1, PT, RZ, c[0x0][0x348], PT ;  /* 0x0000d200ff007a0c */ /* 0x000fe20003f25070 */
[----:B------:R-:W-:Y:S01]  /*0410*/  IMAD.WIDE R8, R21, R14, c[0x0][0x348] ;  /* 0x0000d20015087625 */ /* 0x000fe200078e020e */
[----:B------:R-:W-:-:S02]  /*0420*/  ISETP.NE.U32.AND P3, PT, RZ, c[0x0][0x350], PT ;  /* 0x0000d400ff007a0c */ /* 0x000fc40003f65070 */
[----:B------:R-:W-:Y:S01]  /*0430*/  ISETP.NE.U32.AND P4, PT, RZ, c[0x0][0x358], PT ;  /* 0x0000d600ff007a0c */ /* 0x000fe20003f85070 */
[CC--:B------:R-:W-:Y:S01]  /*0440*/  IMAD.WIDE R6, R21.reuse, R14.reuse, c[0x0][0x350] ;  /* 0x0000d40015067625 */ /* 0x0c0fe200078e020e */
[----:B------:R-:W-:Y:S02]  /*0450*/  ISETP.NE.AND.EX P1, PT, RZ, c[0x0][0x34c], PT, P1 ;  /* 0x0000d300ff007a0c */ /* 0x000fe40003f25310 */
[----:B------:R-:W-:Y:S01]  /*0460*/  ISETP.NE.AND.EX P3, PT, RZ, c[0x0][0x354], PT, P3 ;  /* 0x0000d500ff007a0c */ /* 0x000fe20003f65330 */
[CC--:B------:R-:W-:Y:S01]  /*0470*/  @P2 IMAD.WIDE R10, R21.reuse, R14.reuse, c[0x0][0x370] ;  /* 0x0000dc00150a2625 */ /* 0x0c0fe200078e020e */
[----:B------:R-:W-:Y:S02]  /*0480*/  ISETP.NE.AND.EX P4, PT, RZ, c[0x0][0x35c], PT, P4 ;  /* 0x0000d700ff007a0c */ /* 0x000fe40003f85340 */
[----:B------:R-:W-:Y:S01]  /*0490*/  MOV R140, RZ ;  /* 0x000000ff008c7202 */ /* 0x000fe20000000f00 */
[CC--:B-1----:R-:W-:Y:S01]  /*04a0*/  @P0 IMAD.WIDE R2, R21.reuse, R14.reuse, c[0x0][0x360] ;  /* 0x0000d80015020625 */ /* 0x0c2fe200078e020e */
[----:B------:R1:W2:Y:S03]  /*04b0*/  @P2 LDG.E R15, [R10.64] ;  /* 0x000000120a0f2981 */ /* 0x0002a6000c1e1900 */
[----:B------:R-:W-:Y:S01]  /*04c0*/  IMAD.WIDE R4, R21, R14, c[0x0][0x358] ;  /* 0x0000d60015047625 */ /* 0x000fe200078e020e */
[----:B------:R3:W4:Y:S04]  /*04d0*/  @P0 LDG.E R0, [R2.64] ;  /* 0x0000001202000981 */ /* 0x000728000c1e1900 */
[----:B------:R2:W5:Y:S04]  /*04e0*/  @P1 LDG.E R140, [R8.64] ;  /* 0x00000012088c1981 */ /* 0x000568000c1e1900 */
[----:B------:R2:W5:Y:S04]  /*04f0*/  @P3 LDG.E R17, [R6.64] ;  /* 0x0000001206113981 */ /* 0x000568000c1e1900 */
[----:B------:R2:W5:Y:S04]  /*0500*/  @P4 LDG.E R13, [R4.64] ;  /* 0x00000012040d4981 */ /* 0x000568000c1e1900 */
[----:B------:R-:W3:Y:S01]  /*0510*/  S2R R30, SR_CTAID.Y ;  /* 0x00000000001e7919 */ /* 0x000ee20000002600 */
[----:B-1----:R-:W-:Y:S01]  /*0520*/  IMAD.MOV.U32 R10, RZ, RZ, c[0x0][0x2ac] ;  /* 0x0000ab00ff0a7624 */ /* 0x002fe200078e00ff */
[----:B---3--:R-:W-:-:S03]  /*0530*/  MOV R2, c[0x0][0x228] ;  /* 0x00008a0000027a02 */ /* 0x008fc60000000f00 */
[----:B------:R-:W-:Y:S01]  /*0540*/  IMAD R10, R10, c[0x0][0x1d0], RZ ;  /* 0x000074000a0a7a24 */ /* 0x000fe200078e02ff */
[----:B------:R-:W-:Y:S01]  /*0550*/  SHF.R.S32.HI R156, RZ, 0x1f, R30 ;  /* 0x0000001fff9c7819 */ /* 0x000fe2000001141e */
[----:B----4-:R1:W-:Y:S04]  /*0560*/  STL [R1+0xc], R0 ;  /* 0x00000c0001007387 */ /* 0x0103e80000100800 */
[----:B--2---:R1:W-:Y:S01]  /*0570*/  STL [R1+0x24], R15 ;  /* 0x0000240f01007387 */ /* 0x0043e20000100800 */
[----:B------:R-:W-:Y:S01]  /*0580*/  MOV R11, R0 ;  /* 0x00000000000b7202 */ /* 0x000fe20000000f00 */
[----:B------:R-:W-:Y:S05]  /*0590*/  @P0 BRA `(.L_x_310) ;  /* 0x0000005000000947 */ /* 0x000fea0003800000 */
[----:B------:R-:W-:Y:S05]  /*05a0*/  @!P1 BRA `(.L_x_310) ;  /* 0x0000004000009947 */ /* 0x000fea0003800000 */
[----:B-1----:R1:W2:Y:S04]  /*05b0*/  LDG.E R0, [R8.64] ;  /* 0x0000001208007981 */ /* 0x0022a8000c1e1900 */
[----:B-1----:R-:W2:Y:S02]  /*05c0*/  LDG.E R8, [R8.64+0x4] ;  /* 0x0000041208087981 */ /* 0x002ea4000c1e1900 */
[----:B--2---:R-:W-:-:S05]  /*05d0*/  IADD3 R11, -R0, R8, RZ ;  /* 0x00000008000b7210 */ /* 0x004fca0007ffe1ff */
[----:B------:R1:W-:Y:S02]  /*05e0*/  STL [R1+0xc], R11 ;  /* 0x00000c0b01007387 */ /* 0x0003e40000100800 */
.L_x_310:
[----:B------:R-:W-:-:S04]  /*05f0*/  ISETP.NE.U32.AND P0, PT, RZ, c[0x0][0x368], PT ;  /* 0x0000da00ff007a0c */ /* 0x000fc80003f05070 */
[----:B------:R-:W-:-:S13]  /*0600*/  ISETP.NE.AND.EX P0, PT, RZ, c[0x0][0x36c], PT, P0 ;  /* 0x0000db00ff007a0c */ /* 0x000fda0003f05300 */
[----:B------:R-:W-:Y:S05]  /*0610*/  @!P0 BRA `(.L_x_311) ;  /* 0x0000003000008947 */ /* 0x000fea0003800000 */
[----:B------:R-:W-:-:S05]  /*0620*/  IMAD.WIDE R6, R21, R14, c[0x0][0x368] ;  /* 0x0000da0015067625 */ /* 0x000fca00078e020e */
[----:B------:R2:W5:Y:S01]  /*0630*/  LDG.E R10, [R6.64] ;  /* 0x00000012060a7981 */ /* 0x000562000c1e1900 */
[----:B------:R-:W-:Y:S05]  /*0640*/  BRA `(.L_x_312) ;  /* 0x0000004000007947 */ /* 0x000fea0003800000 */
.L_x_311:
[----:B------:R-:W-:Y:S05]  /*0650*/  @!P3 BRA `(.L_x_312) ;  /* 0x000000300000b947 */ /* 0x000fea0003800000 */
[----:B-1----:R1:W2:Y:S04]  /*0660*/  LDG.E R0, [R6.64] ;  /* 0x0000001206007981 */ /* 0x0022a8000c1e1900 */
[----:B-1----:R-:W2:Y:S02]  /*0670*/  LDG.E R6, [R6.64+0x4] ;  /* 0x0000041206067981 */ /* 0x002ea4000c1e1900 */
[----:B--2---:R-:W-:Y:S02]  /*0680*/  IADD3 R10, -R0, R6, RZ ;  /* 0x00000006000a7210 */ /* 0x004fe40007ffe1ff */
.L_x_312:
[----:B--2---:R2:W3:Y:S04]  /*0690*/  @P4 LDG.E R6, [R4.64] ;  /* 0x0000001204064981 */ /* 0x0044e8000c1e1900 */
[----:B------:R2:W3:Y:S01]  /*06a0*/  @P4 LDG.E R3, [R4.64+0x4] ;  /* 0x0000041204034981 */ /* 0x0004e2000c1e1900 */
[----:B-1----:R-:W-:Y:S01]  /*06b0*/  IMAD.MOV.U32 R0, RZ, RZ, c[0x0][0x2c4] ;  /* 0x0000b100ff007624 */ /* 0x002fe200078e00ff */
[----:B------:R-:W-:Y:S01]  /*06c0*/  ISETP.NE.U32.AND P0, PT, RZ, c[0x0][0x378], PT ;  /* 0x0000de00ff007a0c */ /* 0x000fe20003f05070 */
[----:B-----5:R-:W-:-:S03]  /*06d0*/  IMAD.MOV.U32 R136, RZ, RZ, R10 ;  /* 0x000000ffff887224 */ /* 0x020fc600078e000a */
[----:B------:R-:W-:Y:S01]  /*06e0*/  ISETP.NE.AND P2, PT, R0, 0x1, PT ;  /* 0x000000010000780c */ /* 0x000fe20003f45270 */
[----:B------:R-:W-:Y:S01]  /*06f0*/  IMAD.MOV.U32 R218, RZ, RZ, R12 ;  /* 0x000000ffffda7224 */ /* 0x000fe200078e000c */
[----:B------:R-:W-:Y:S01]  /*0700*/  ISETP.NE.AND.EX P0, PT, RZ, c[0x0][0x37c], PT, P0 ;  /* 0x0000df00ff007a0c */ /* 0x000fe20003f05300 */
[----:B------:R-:W-:Y:S01]  /*0710*/  IMAD.MOV.U32 R7, RZ, RZ, c[0x0][0x32c] ;  /* 0x0000cb00ff077624 */ /* 0x000fe200078e00ff */
[----:B------:R-:W-:-:S04]  /*0720*/  LOP3.LUT R215, R215, 0xffbfffff, RZ, 0xc0, !PT ;  /* 0xffbfffffd7d77812 */ /* 0x000fc800078ec0ff */
[----:B------:R-:W-:-:S05]  /*0730*/  ISETP.GE.AND P1, PT, R7, 0x1, PT ;  /* 0x000000010700780c */ /* 0x000fca0003f26270 */
[----:B------:R-:W-:Y:S02]  /*0740*/  @P2 IADD3 R0, R218, 0x7f, RZ ;  /* 0x0000007fda002810 */ /* 0x000fe40007ffe0ff */
[----:B------:R-:W-:Y:S01]  /*0750*/  @P2 LOP3.LUT R215, R215, 0x400000, RZ, 0xfc, !PT ;  /* 0x00400000d7d72812 */ /* 0x000fe200078efcff */
[----:B--2---:R-:W-:-:S03]  /*0760*/  @P0 IMAD.WIDE R4, R21, R14, c[0x0][0x378] ;  /* 0x0000de0015040625 */ /* 0x004fc600078e020e */
[----:B------:R-:W-:Y:S02]  /*0770*/  LOP3.LUT R215, R215, 0xff7fffff, RZ, 0xc0, !PT ;  /* 0xff7fffffd7d77812 */ /* 0x000fe400078ec0ff */
[----:B------:R1:W5:Y:S02]  /*0780*/  @P0 LDG.E R136, [R4.64] ;  /* 0x0000001204880981 */ /* 0x000364000c1e1900 */
[----:B------:R-:W-:Y:S01]  /*0790*/  @P1 LOP3.LUT R215, R215, 0x800000, RZ, 0xfc, !PT ;  /* 0x00800000d7d71812 */ /* 0x000fe200078efcff */
[----:B---3--:R-:W-:Y:S02]  /*07a0*/  @P4 IMAD.IADD R2, R3, 0x1, -R6 ;  /* 0x0000000103024824 */ /* 0x008fe400078e0a06 */
[----:B------:R-:W-:Y:S02]  /*07b0*/  IMAD.IADD R6, R10, 0x1, -R15 ;  /* 0x000000010a067824 */ /* 0x000fe400078e0a0f */
[----:B------:R-:W-:Y:S01]  /*07c0*/  @P2 IMAD.HI.U32 R3, R0, c[0x0][0x2c8], RZ ;  /* 0x0000b20000032a27 */ /* 0x000fe200078e00ff */
[----:B------:R-:W-:-:S03]  /*07d0*/  IADD3 R0, R12, 0x7f, RZ ;  /* 0x0000007f0c007810 */ /* 0x000fc60007ffe0ff */
[----:B------:R-:W-:Y:S01]  /*07e0*/  IMAD.IADD R8, R6, 0x1, R2 ;  /* 0x0000000106087824 */ /* 0x000fe200078e0202 */
[----:B------:R-:W-:-:S04]  /*07f0*/  @P2 SHF.R.U32.HI R0, RZ, c[0x0][0x2cc], R3 ;  /* 0x0000b300ff002a19 */ /* 0x000fc80000011603 */
[----:B------:R2:W-:Y:S01]  /*0800*/  STL [R1+0x8], R8 ;  /* 0x0000080801007387 */ /* 0x0005e20000100800 */
[----:B------:R-:W-:-:S05]  /*0810*/  IADD3 R144, R8, 0x1, -R11 ;  /* 0x0000000108907810 */ /* 0x000fca0007ffe80b */
[----:B------:R-:W-:-:S05]  /*0820*/  IMAD.IADD R0, R144, 0x1, R0 ;  /* 0x0000000190007824 */ /* 0x000fca00078e0200 */
[----:B-1----:R-:W-:Y:S01]  /*0830*/  IADD3 R5, R0, c[0x0][0x328], RZ ;  /* 0x0000ca0000057a10 */ /* 0x002fe20007ffe0ff */
        /* <DEDUP_REMOVED lines=10> */
.L_x_314:
[----:B------:R-:W-:-:S13]  /*08e0*/  ISETP.NE.AND P0, PT, R7, 0x1, PT ;  /* 0x000000010700780c */ /* 0x000fda0003f05270 */
[----:B------:R-:W-:-:S05]  /*08f0*/  @P0 IMAD.HI.U32 R0, R3, c[0x0][0x330], RZ ;  /* 0x0000cc0003000a27 */ /* 0x000fca00078e00ff */
[----:B------:R-:W-:-:S05]  /*0900*/  @P0 SHF.R.U32.HI R3, RZ, c[0x0][0x334], R0 ;  /* 0x0000cd00ff030a19 */ /* 0x000fca0000011600 */
.L_x_315:
[----:B------:R-:W-:-:S05]  /*0910*/  IMAD R3, R3, R7, c[0x0][0x32c] ;  /* 0x0000cb0003037624 */ /* 0x000fca00078e0207 */
[----:B------:R-:W-:Y:S02]  /*0920*/  IMNMX R5, R5, R3, PT ;  /* 0x0000000305057217 */ /* 0x000fe40003800200 */
.L_x_313:
[C---:B------:R-:W-:Y:S01]  /*0930*/  IADD3 R3, R8.reuse, 0x5f, RZ ;  /* 0x0000005f08037810 */ /* 0x040fe20007ffe0ff */
[----:B--2---:R-:W-:Y:S02]  /*0940*/  IMAD.IADD R8, R8, 0x1, -R11 ;  /* 0x0000000108087824 */ /* 0x004fe400078e0a0b */
[----:B------:R-:W-:-:S03]  /*0950*/  @P2 IMAD.HI.U32 R4, R218, c[0x0][0x2c8], RZ ;  /* 0x0000b200da042a27 */ /* 0x000fc600078e00ff */
[----:B------:R1:W-:Y:S01]  /*0960*/  STL [R1+0x2c], R8 ;  /* 0x00002c0801007387 */ /* 0x0003e20000100800 */
[----:B------:R-:W-:Y:S01]  /*0970*/  IMAD.MOV.U32 R0, RZ, RZ, R218 ;  /* 0x000000ffff007224 */ /* 0x000fe200078e00da */
[----:B------:R-:W-:Y:S01]  /*0980*/  @P2 SHF.R.U32.HI R0, RZ, c[0x0][0x2cc], R4 ;  /* 0x0000b300ff002a19 */ /* 0x000fe20000011604 */
[----:B------:R-:W-:-:S04]  /*0990*/  IMAD.HI R3, R3, 0x2aaaaaab, RZ ;  /* 0x2aaaaaab03037827 */ /* 0x000fc800078e02ff */
[----:B------:R-:W-:Y:S01]  /*09a0*/  IMAD.IADD R0, R8, 0x1, R0 ;  /* 0x0000000108007824 */ /* 0x000fe200078e0200 */
[----:B------:R-:W-:-:S04]  /*09b0*/  SHF.R.U32.HI R4, RZ, 0x1f, R3 ;  /* 0x0000001fff047819 */ /* 0x000fc80000011603 */
[----:B------:R-:W-:Y:S02]  /*09c0*/  LEA.HI.SX32 R145, R3, R4, 0x1c ;  /* 0x0000000403917211 */ /* 0x000fe400078fe2ff */
[----:B------:R-:W-:Y:S01]  /*09d0*/  IADD3 R4, R0, -c[0x0][0x324], RZ ;  /* 0x8000c90000047a10 */ /* 0x000fe20007ffe0ff */
        /* <DEDUP_REMOVED lines=9> */
.L_x_317:
[----:B------:R-:W-:-:S13]  /*0a70*/  ISETP.NE.AND P0, PT, R7, 0x1, PT ;  /* 0x000000010700780c */ /* 0x000fda0003f05270 */
[----:B------:R-:W-:-:S05]  /*0a80*/  @P0 IMAD.HI.U32 R3, R0, c[0x0][0x330], RZ ;  /* 0x0000cc0000030a27 */ /* 0x000fca00078e00ff */
[----:B------:R-:W-:-:S05]  /*0a90*/  @P0 SHF.R.U32.HI R0, RZ, c[0x0][0x334], R3 ;  /* 0x0000cd00ff000a19 */ /* 0x000fca0000011603 */
.L_x_318:
[----:B------:R-:W-:-:S05]  /*0aa0*/  IMAD R0, R0, c[0x0][0x32c], RZ ;  /* 0x0000cb0000007a24 */ /* 0x000fca00078e02ff */
[----:B------:R-:W-:-:S04]  /*0ab0*/  IMNMX R4, R4, R0, !PT ;  /* 0x0000000004047217 */ /* 0x000fc80007800200 */
.L_x_316:
[----:B------:R-:W-:Y:S01]  /*0ac0*/  IADD3 R3, R5, 0x5f, RZ ;  /* 0x0000005f05037810 */ /* 0x000fe20007ffe0ff */
[----:B------:R-:W-:-:S04]  /*0ad0*/  IMAD.HI R0, R4, 0x2aaaaaab, RZ ;  /* 0x2aaaaaab04007827 */ /* 0x000fc800078e02ff */
[----:B------:R-:W-:Y:S01]  /*0ae0*/  IMAD.HI R4, R3, 0x2aaaaaab, RZ ;  /* 0x2aaaaaab03047827 */ /* 0x000fe200078e02ff */
[----:B------:R-:W-:-:S04]  /*0af0*/  SHF.R.U32.HI R3, RZ, 0x1f, R0 ;  /* 0x0000001fff037819 */ /* 0x000fc80000011600 */
[----:B------:R-:W-:Y:S02]  /*0b00*/  SHF.R.U32.HI R5, RZ, 0x1f, R4 ;  /* 0x0000001fff057819 */ /* 0x000fe40000011604 */
[----:B------:R-:W-:Y:S02]  /*0b10*/  LEA.HI.SX32 R0, R0, R3, 0x1c ;  /* 0x0000000300007211 */ /* 0x000fe400078fe2ff */
[----:B------:R-:W-:Y:S02]  /*0b20*/  LEA.HI.SX32 R4, R4, R5, 0x1c ;  /* 0x0000000504047211 */ /* 0x000fe400078fe2ff */
[----:B------:R-:W-:Y:S02]  /*0b30*/  IMNMX R3, RZ, R0, !PT ;  /* 0x00000000ff037217 */ /* 0x000fe40007800200 */
[----:B------:R-:W-:-:S03]  /*0b40*/  IMNMX R0, R4, R145, PT ;  /* 0x0000009104007217 */ /* 0x000fc60003800200 */
[--C-:B------:R-:W-:Y:S02]  /*0b50*/  IMAD R3, R3, 0x60, -R6.reuse ;  /* 0x0000006003037824 */ /* 0x100fe400078e0a06 */
[----:B------:R-:W-:-:S03]  /*0b60*/  IMAD R0, R0, 0x60, -R6 ;  /* 0x0000006000007824 */ /* 0x000fc600078e0a06 */
[----:B------:R-:W-:Y:S02]  /*0b70*/  IMNMX R3, RZ, R3, !PT ;  /* 0x00000003ff037217 */ /* 0x000fe40007800200 */
[----:B------:R-:W-:-:S03]  /*0b80*/  IMNMX R0, R0, R2, PT ;  /* 0x0000000200007217 */ /* 0x000fc60003800200 */
[----:B------:R-:W-:Y:S01]  /*0b90*/  IMAD.WIDE.U32 R4, R3, -0x55555555, RZ ;  /* 0xaaaaaaab03047825 */ /* 0x000fe200078e00ff */
[----:B------:R-:W-:-:S04]  /*0ba0*/  ISETP.GT.AND P0, PT, R0, R3, PT ;  /* 0x000000030000720c */ /* 0x000fc80003f04270 */
[----:B------:R-:W-:-:S05]  /*0bb0*/  SHF.R.U32.HI R124, RZ, 0x6, R5 ;  /* 0x00000006ff7c7819 */ /* 0x000fca0000011605 */
[----:B------:R-:W-:-:S04]  /*0bc0*/  IMAD.MOV.U32 R6, RZ, RZ, R124 ;  /* 0x000000ffff067224 */ /* 0x000fc800078e007c */
[----:B------:R-:W-:-:S05]  /*0bd0*/  @P0 IADD3 R0, R0, 0x5f, RZ ;  /* 0x0000005f00000810 */ /* 0x000fca0007ffe0ff */
[----:B------:R-:W-:-:S05]  /*0be0*/  @P0 IMAD.HI R0, R0, 0x2aaaaaab, RZ ;  /* 0x2aaaaaab00000827 */ /* 0x000fca00078e02ff */
[----:B------:R-:W-:-:S04]  /*0bf0*/  @P0 SHF.R.U32.HI R3, RZ, 0x1f, R0 ;  /* 0x0000001fff030819 */ /* 0x000fc80000011600 */
[----:B------:R-:W-:-:S04]  /*0c00*/  @P0 LEA.HI.SX32 R6, R0, R3, 0x1c ;  /* 0x0000000300060211 */ /* 0x000fc800078fe2ff */
[----:B------:R-:W-:-:S13]  /*0c10*/  ISETP.GT.AND P0, PT, R6, R124, PT ;  /* 0x0000007c0600720c */ /* 0x000fda0003f04270 */
[----:B------:R-:W-:Y:S05]  /*0c20*/  @!P0 BRA `(.L_x_319) ;  /* 0x0000569000008947 */ /* 0x000fea0003800000 */
[----:B------:R-:W-:Y:S02]  /*0c30*/  ISETP.NE.U32.AND P0, PT, RZ, c[0x0][0x340], PT ;  /* 0x0000d000ff007a0c */ /* 0x000fe40003f05070 */
[----:B-1----:R-:W-:Y:S02]  /*0c40*/  SHF.R.S32.HI R8, RZ, 0x1f, R167 ;  /* 0x0000001fff087819 */ /* 0x002fe400000114a7 */
[----:B------:R-:W-:Y:S02]  /*0c50*/  SHF.R.S32.HI R15, RZ, 0x1f, R21 ;  /* 0x0000001fff0f7819 */ /* 0x000fe40000011415 */
[----:B------:R-:W-:Y:S02]  /*0c60*/  MOV R138, 0x60 ;  /* 0x00000060008a7802 */ /* 0x000fe40000000f00 */
[----:B------:R-:W-:Y:S02]  /*0c70*/  IADD3 R38, R6, -0x1, RZ ;  /* 0xffffffff06267810 */ /* 0x000fe40007ffe0ff */
[----:B------:R-:W-:Y:S01]  /*0c80*/  SEL R94, R21, RZ, !P4 ;  /* 0x000000ff155e7207 */ /* 0x000fe20006000000 */
[----:B------:R-:W-:Y:S01]  /*0c90*/  IMAD.MOV.U32 R141, RZ, RZ, c[0x0][0x238] ;  /* 0x00008e00ff8d7624 */ /* 0x000fe200078e00ff */
[----:B------:R-:W-:Y:S01]  /*0ca0*/  ISETP.NE.AND.EX P2, PT, RZ, c[0x0][0x344], PT, P0 ;  /* 0x0000d100ff007a0c */ /* 0x000fe20003f45300 */
[----:B------:R-:W-:Y:S01]  /*0cb0*/  IMAD.MOV.U32 R137, RZ, RZ, c[0x0][0x23c] ;  /* 0x00008f00ff897624 */ /* 0x000fe200078e00ff */
[----:B------:R-:W-:Y:S01]  /*0cc0*/  IADD3 R133, R17, R10, RZ ;  /* 0x0000000a11857210 */ /* 0x000fe20007ffe0ff */
[----:B------:R-:W-:-:S02]  /*0cd0*/  UMOV UR12, 0x6 ;  /* 0x00000006000c7882 */ /* 0x000fc40000000000 */
[----:B------:R-:W-:-:S08]  /*0ce0*/  ULDC.64 UR4, c[0x0][0x290] ;  /* 0x0000a40000047ab9 */ /* 0x000fd00000000a00 */
[----:B------:R-:W-:-:S05]  /*0cf0*/  @P2 IMAD.WIDE R4, R21, R14, c[0x0][0x340] ;  /* 0x0000d00015042625 */ /* 0x000fca00078e020e */
[----:B------:R1:W2:Y:S01]  /*0d00*/  @P2 LDG.E R16, [R4.64] ;  /* 0x0000001204102981 */ /* 0x0002a2000c1e1900 */
[----:B------:R-:W-:Y:S01]  /*0d10*/  LEA.HI R0, R8, R167, RZ, 0x3 ;  /* 0x000000a708007211 */ /* 0x000fe200078f18ff */
[C---:B------:R-:W-:Y:S01]  /*0d20*/  IMAD R146, R138.reuse, c[0x0][0x23c], RZ ;  /* 0x00008f008a927a24 */ /* 0x040fe200078e02ff */
[----:B------:R-:W-:Y:S01]  /*0d30*/  SEL R22, R15, RZ, !P4 ;  /* 0x000000ff0f167207 */ /* 0x000fe20006000000 */
[----:B------:R-:W-:Y:S01]  /*0d40*/  IMAD.WIDE.U32 R138, R138, c[0x0][0x238], RZ ;  /* 0x00008e008a8a7a25 */ /* 0x000fe200078e00ff */
[----:B------:R-:W-:Y:S01]  /*0d50*/  SHF.R.S32.HI R35, RZ, 0x3, R0 ;  /* 0x00000003ff237819 */ /* 0x000fe20000011400 */
[----:B------:R-:W-:Y:S01]  /*0d60*/  USHF.L.U64.HI UR7, UR4, UR12, UR5 ;  /* 0x0000000c04077299 */ /* 0x000fe20008010205 */
[----:B------:R-:W-:Y:S01]  /*0d70*/  LOP3.LUT R0, R0, 0xfffffff8, RZ, 0xc0, !PT ;  /* 0xfffffff800007812 */ /* 0x000fe200078ec0ff */
[----:B------:R-:W-:Y:S01]  /*0d80*/  IMAD.IADD R146, R139, 0x1, R146 ;  /* 0x000000018b927824 */ /* 0x000fe200078e0292 */
[--C-:B------:R-:W-:Y:S01]  /*0d90*/  SHF.R.S32.HI R19, RZ, 0x1f, R35.reuse ;  /* 0x0000001fff137819 */ /* 0x100fe20000011423 */
[----:B------:R-:W-:Y:S01]  /*0da0*/  IMAD.IADD R119, R2, 0x1, -R35 ;  /* 0x0000000102777824 */ /* 0x000fe200078e0a23 */
[----:B------:R-:W-:Y:S01]  /*0db0*/  IADD3 R112, P0, R35, R13, RZ ;  /* 0x0000000d23707210 */ /* 0x000fe20007f1e0ff */
[----:B------:R-:W-:Y:S01]  /*0dc0*/  IMAD.IADD R0, R167, 0x1, -R0 ;  /* 0x00000001a7007824 */ /* 0x000fe200078e0a00 */
[----:B------:R-:W-:Y:S01]  /*0dd0*/  IADD3 R143, R35, 0x20, RZ ;  /* 0x00000020238f7810 */ /* 0x000fe20007ffe0ff */
[----:B------:R-:W-:Y:S01]  /*0de0*/  IMAD R6, R38, -0x60, R119 ;  /* 0xffffffa026067824 */ /* 0x000fe200078e0277 */
[----:B------:R-:W-:Y:S01]  /*0df0*/  LEA.HI.X.SX32 R113, R13, R19, 0x1, P0 ;  /* 0x000000130d717211 */ /* 0x000fe200000f0eff */
[----:B------:R-:W-:Y:S01]  /*0e00*/  IMAD.SHL.U32 R24, R0, 0x8, RZ ;  /* 0x0000000800187824 */ /* 0x000fe200078e00ff */
[----:B------:R-:W-:Y:S01]  /*0e10*/  IADD3 R142, R35, 0x40, RZ ;  /* 0x00000040238e7810 */ /* 0x000fe20007ffe0ff */
[----:B------:R-:W-:Y:S01]  /*0e20*/  IMAD.SHL.U32 R26, R137, 0x40, RZ ;  /* 0x00000040891a7824 */ /* 0x000fe200078e00ff */
[----:B------:R-:W-:Y:S01]  /*0e30*/  ISETP.GE.AND P0, PT, R6, 0x1, PT ;  /* 0x000000010600780c */ /* 0x000fe20003f06270 */
[----:B------:R-:W-:Y:S01]  /*0e40*/  IMAD R3, R113, c[0x0][0x238], RZ ;  /* 0x00008e0071037a24 */ /* 0x000fe200078e02ff */
[--C-:B------:R-:W-:Y:S01]  /*0e50*/  SHF.R.S32.HI R25, RZ, 0x1f, R24.reuse ;  /* 0x0000001fff197819 */ /* 0x100fe20000011418 */
[----:B------:R-:W-:Y:S01]  /*0e60*/  IMAD.WIDE.U32 R28, R141, 0x40, RZ ;  /* 0x000000408d1c7825 */ /* 0x000fe200078e00ff */
[C---:B------:R-:W-:Y:S01]  /*0e70*/  IADD3 R89, R24.reuse, 0x40, RZ ;  /* 0x0000004018597810 */ /* 0x040fe20007ffe0ff */
[----:B------:R-:W-:Y:S01]  /*0e80*/  USHF.L.U32 UR8, UR4, 0x6, URZ ;  /* 0x0000000604087899 */ /* 0x000fe2000800063f */
[----:B------:R-:W-:Y:S01]  /*0e90*/  ISETP.GE.AND P6, PT, R24, c[0x0][0x1d4], PT ;  /* 0x0000750018007a0c */ /* 0x000fe20003fc6270 */
[C---:B------:R-:W-:Y:S01]  /*0ea0*/  IMAD R3, R112.reuse, c[0x0][0x23c], R3 ;  /* 0x00008f0070037a24 */ /* 0x040fe200078e0203 */
[----:B------:R-:W-:Y:S01]  /*0eb0*/  ISETP.GE.AND P5, PT, R89, c[0x0][0x1d4], PT ;  /* 0x0000750059007a0c */ /* 0x000fe20003fa6270 */
[----:B-1----:R-:W-:Y:S01]  /*0ec0*/  IMAD.WIDE.U32 R4, R112, c[0x0][0x238], R24 ;  /* 0x00008e0070047a25 */ /* 0x002fe200078e0018 */
[----:B------:R-:W-:Y:S01]  /*0ed0*/  IADD3 R26, R29, R26, RZ ;  /* 0x0000001a1d1a7210 */ /* 0x000fe20007ffe0ff */
[----:B------:R-:W-:Y:S01]  /*0ee0*/  UIMAD.WIDE.U32 UR10, UR4, 0x60, URZ ;  /* 0x00000060040a78a5 */ /* 0x000fe2000f8e003f */
[----:B------:R-:W-:Y:S01]  /*0ef0*/  SHF.R.S32.HI R82, RZ, 0x1f, R89 ;  /* 0x0000001fff527819 */ /* 0x000fe20000011459 */
[----:B------:R-:W-:Y:S01]  /*0f00*/  IMAD.IADD R5, R5, 0x1, R3 ;  /* 0x0000000105057824 */ /* 0x000fe200078e0203 */
[----:B------:R-:W-:Y:S01]  /*0f10*/  IADD3 R132, P3, R28, 0x80, RZ ;  /* 0x000000801c847810 */ /* 0x000fe20007f7e0ff */
[----:B------:R-:W-:Y:S01]  /*0f20*/  IMAD R3, R156, c[0x0][0x240], RZ ;  /* 0x000090009c037a24 */ /* 0x000fe200078e02ff */
[----:B------:R-:W-:Y:S01]  /*0f30*/  LEA.HI R82, R82, R89, RZ, 0x3 ;  /* 0x0000005952527211 */ /* 0x000fe200078f18ff */
[C---:B------:R-:W-:Y:S01]  /*0f40*/  IMAD.WIDE.U32 R4, R30.reuse, c[0x0][0x240], R4 ;  /* 0x000090001e047a25 */ /* 0x040fe200078e0004 */
[----:B------:R-:W-:Y:S01]  /*0f50*/  UIMAD UR6, UR5, 0x60, URZ ;  /* 0x00000060050678a4 */ /* 0x000fe2000f8e023f */
[----:B------:R-:W-:Y:S01]  /*0f60*/  MOV R155, c[0x0][0x2b8] ;  /* 0x0000ae00009b7a02 */ /* 0x000fe20000000f00 */
[----:B------:R-:W-:Y:S01]  /*0f70*/  USHF.L.U64.HI UR9, UR4, 0x5, UR5 ;  /* 0x0000000504097899 */ /* 0x000fe20008010205 */
[C---:B------:R-:W-:Y:S01]  /*0f80*/  IMAD R3, R30.reuse, c[0x0][0x244], R3 ;  /* 0x000091001e037a24 */ /* 0x040fe200078e0203 */
[----:B------:R-:W-:Y:S01]  /*0f90*/  USHF.L.U32 UR16, UR4, 0x5, URZ ;  /* 0x0000000504107899 */ /* 0x000fe2000800063f */
[----:B------:R-:W-:Y:S01]  /*0fa0*/  IMAD.WIDE.U32 R10, R30, c[0x0][0x260], R24 ;  /* 0x000098001e0a7a25 */ /* 0x000fe200078e0018 */
[----:B------:R-:W-:Y:S01]  /*0fb0*/  UMOV UR14, 0x5 ;  /* 0x00000005000e7882 */ /* 0x000fe20000000000 */
[----:B------:R-:W-:Y:S01]  /*0fc0*/  LOP3.LUT R82, R82, 0xfffffff8, RZ, 0xc0, !PT ;  /* 0xfffffff852527812 */ /* 0x000fe200078ec0ff */
[----:B------:R-:W-:Y:S01]  /*0fd0*/  ULDC.64 UR4, c[0x0][0x280] ;  /* 0x0000a00000047ab9 */ /* 0x000fe20000000a00 */
[----:B------:R-:W-:Y:S01]  /*0fe0*/  IMAD.IADD R5, R5, 0x1, R3 ;  /* 0x0000000105057824 */ /* 0x000fe200078e0203 */
[----:B------:R-:W-:Y:S01]  /*0ff0*/  USHF.L.U64.HI UR12, UR4, UR12, UR5 ;  /* 0x0000000c040c7299 */ /* 0x000fe20008010205 */
[----:B------:R-:W-:Y:S01]  /*1000*/  IMAD R3, R22, c[0x0][0x248], RZ ;  /* 0x0000920016037a24 */ /* 0x000fe200078e02ff */
[----:B------:R-:W-:Y:S01]  /*1010*/  USHF.L.U64.HI UR14, UR4, UR14, UR5 ;  /* 0x0000000e040e7299 */ /* 0x000fe20008010205 */
[----:B------:R-:W-:Y:S01]  /*1020*/  IMAD.WIDE.U32 R120, R94, c[0x0][0x248], R4 ;  /* 0x000092005e787a25 */ /* 0x000fe200078e0004 */
[----:B------:R-:W-:Y:S01]  /*1030*/  SHF.R.S32.HI R4, RZ, 0x1f, R38 ;  /* 0x0000001fff047819 */ /* 0x000fe20000011426 */
[----:B------:R-:W-:Y:S01]  /*1040*/  UIMAD.WIDE.U32 UR20, UR4, 0x60, URZ ;  /* 0x00000060041478a5 */ /* 0x000fe2000f8e003f */
[----:B------:R-:W-:Y:S01]  /*1050*/  LEA.HI R5, R8, R167, RZ, 0x6 ;  /* 0x000000a708057211 */ /* 0x000fe200078f30ff */
[----:B------:R-:W-:Y:S01]  /*1060*/  IMAD R7, R94, c[0x0][0x24c], R3 ;  /* 0x000093005e077a24 */ /* 0x000fe200078e0203 */
[----:B------:R-:W-:Y:S01]  /*1070*/  P2R R134, PR, RZ, 0x20 ;  /* 0x00000020ff867803 */ /* 0x000fe20000000000 */
[----:B------:R-:W-:Y:S01]  /*1080*/  IMAD R3, R146, R38, RZ ;  /* 0x0000002692037224 */ /* 0x000fe200078e02ff */
[----:B------:R-:W-:Y:S01]  /*1090*/  UIMAD UR5, UR5, 0x60, URZ ;  /* 0x00000060050578a4 */ /* 0x000fe2000f8e023f */
[----:B------:R-:W-:Y:S01]  /*10a0*/  IMAD.MOV.U32 R116, RZ, RZ, R120 ;  /* 0x000000ffff747224 */ /* 0x000fe200078e0078 */
[----:B------:R-:W-:Y:S01]  /*10b0*/  IADD3 R117, R121, R7, RZ ;  /* 0x0000000779757210 */ /* 0x000fe20007ffe0ff */
[-C--:B------:R-:W-:Y:S01]  /*10c0*/  IMAD R3, R4, R138.reuse, R3 ;  /* 0x0000008a04037224 */ /* 0x080fe200078e0203 */
[----:B------:R-:W-:Y:S01]  /*10d0*/  P2R R135, PR, RZ, 0x40 ;  /* 0x00000040ff877803 */ /* 0x000fe20000000000 */
[----:B------:R-:W-:Y:S01]  /*10e0*/  IMAD.SHL.U32 R4, R35, 0x40, RZ ;  /* 0x0000004023047824 */ /* 0x000fe200078e00ff */
[----:B------:R-:W-:Y:S01]  /*10f0*/  SHF.R.S32.HI R90, RZ, 0x1f, R82 ;  /* 0x0000001fff5a7819 */ /* 0x000fe20000011452 */
[----:B------:R-:W-:Y:S01]  /*1100*/  IMAD.WIDE.U32 R8, R38, R138, R116 ;  /* 0x0000008a26087225 */ /* 0x000fe200078e0074 */
[----:B------:R-:W-:-:S02]  /*1110*/  USHF.L.U32 UR13, UR4, 0x6, URZ ;  /* 0x00000006040d7899 */ /* 0x000fc4000800063f */
[----:B------:R-:W-:Y:S01]  /*1120*/  LOP3.LUT R118, R4, 0x1c0, RZ, 0xc0, !PT ;  /* 0x000001c004767812 */ /* 0x000fe200078ec0ff */
[----:B------:R-:W-:Y:S01]  /*1130*/  IMAD.SHL.U32 R7, R5, 0x8, RZ ;  /* 0x0000000805077824 */ /* 0x000fe200078e00ff */
[----:B------:R-:W-:Y:S01]  /*1140*/  IADD3 R14, R9, R3, RZ ;  /* 0x00000003090e7210 */ /* 0x000fe20007ffe0ff */
[----:B------:R-:W-:Y:S01]  /*1150*/  IMAD.SHL.U32 R32, R0, 0x4, RZ ;  /* 0x0000000400207824 */ /* 0x000fe200078e00ff */
[----:B------:R-:W-:Y:S01]  /*1160*/  @P0 LEA R4, P1, R8, c[0x0][0x220], 0x1 ;  /* 0x0000880008040a11 */ /* 0x000fe200078208ff */
[----:B------:R-:W-:Y:S01]  /*1170*/  IMAD R9, R156, c[0x0][0x260], RZ ;  /* 0x000098009c097a24 */ /* 0x000fe200078e02ff */
[----:B------:R-:W-:Y:S01]  /*1180*/  LOP3.LUT R7, R7, 0xfffffe00, RZ, 0xc0, !PT ;  /* 0xfffffe0007077812 */ /* 0x000fe200078ec0ff */
[----:B------:R-:W-:Y:S01]  /*1190*/  IMAD R18, R19, c[0x0][0x280], RZ ;  /* 0x0000a00013127a24 */ /* 0x000fe200078e02ff */
[----:B------:R-:W-:Y:S01]  /*11a0*/  LOP3.LUT R72, R118, 0x38, R24, 0xf8, !PT ;  /* 0x0000003876487812 */ /* 0x000fe200078ef818 */
[----:B------:R-:W-:Y:S01]  /*11b0*/  IMAD R9, R30, c[0x0][0x264], R9 ;  /* 0x000099001e097a24 */ /* 0x000fe200078e0209 */
[----:B------:R-:W-:Y:S01]  /*11c0*/  SHF.R.U32.HI R149, RZ, 0x3, R118 ;  /* 0x00000003ff957819 */ /* 0x000fe20000011676 */
[----:B------:R-:W-:Y:S01]  /*11d0*/  IMAD R18, R35, c[0x0][0x284], R18 ;  /* 0x0000a10023127a24 */ /* 0x000fe200078e0212 */
[----:B------:R-:W-:Y:S01]  /*11e0*/  @P0 LEA.HI.X R5, R8, c[0x0][0x224], R14, 0x1, P1 ;  /* 0x0000890008050a11 */ /* 0x000fe200008f0c0e */
[----:B------:R-:W-:Y:S01]  /*11f0*/  IMAD.IADD R9, R11, 0x1, R9 ;  /* 0x000000010b097824 */ /* 0x000fe200078e0209 */
[----:B------:R-:W-:Y:S01]  /*1200*/  ISETP.GE.AND P1, PT, R6, 0x21, PT ;  /* 0x000000210600780c */ /* 0x000fe20003f26270 */
[----:B------:R-:W-:Y:S01]  /*1210*/  IMAD.WIDE.U32 R150, R30, c[0x0][0x1e8], RZ ;  /* 0x00007a001e967a25 */ /* 0x000fe200078e00ff */
[----:B------:R-:W-:Y:S01]  /*1220*/  LOP3.LUT R72, R7, R72, R149, 0xf6, !PT ;  /* 0x0000004807487212 */ /* 0x000fe200078ef695 */
[----:B------:R-:W-:Y:S01]  /*1230*/  USHF.L.U32 UR15, UR4, 0x5, URZ ;  /* 0x00000005040f7899 */ /* 0x000fe2000800063f */
[--C-:B------:R-:W-:Y:S01]  /*1240*/  SHF.R.S32.HI R33, RZ, 0x1f, R32.reuse ;  /* 0x0000001fff217819 */ /* 0x100fe20000011420 */
[----:B------:R-:W-:Y:S01]  /*1250*/  IMAD.MOV.U32 R154, RZ, RZ, c[0x0][0x27c] ;  /* 0x00009f00ff9a7624 */ /* 0x000fe200078e00ff */
[----:B------:R-:W-:Y:S01]  /*1260*/  IADD3 R34, R32, 0x20, RZ ;  /* 0x0000002020227810 */ /* 0x000fe20007ffe0ff */
[----:B------:R-:W-:Y:S01]  /*1270*/  IMAD.SHL.U32 R72, R72, 0x2, RZ ;  /* 0x0000000248487824 */ /* 0x000fe200078e00ff */
[----:B------:R-:W-:Y:S01]  /*1280*/  UIADD3 UR6, UR11, UR6, URZ ;  /* 0x000000060b067290 */ /* 0x000fe2000fffe03f */
[----:B------:R-:W-:Y:S01]  /*1290*/  IMAD.WIDE.U32 R12, R35, c[0x0][0x280], R32 ;  /* 0x0000a000230c7a25 */ /* 0x000fe200078e0020 */
[----:B------:R-:W-:-:S02]  /*12a0*/  UIADD3 UR5, UR21, UR5, URZ ;  /* 0x0000000515057290 */ /* 0x000fc4000fffe03f */
[----:B------:R-:W-:Y:S01]  /*12b0*/  @!PT LDS RZ, [RZ] ;  /* 0x00000000fffff984 */ /* 0x000fe20000000800 */
[----:B------:R-:W-:Y:S01]  /*12c0*/  @!PT LDS RZ, [RZ] ;  /* 0x00000000fffff984 */ /* 0x000fe20000000800 */
[----:B------:R-:W-:Y:S01]  /*12d0*/  @!PT LDS RZ, [RZ] ;  /* 0x00000000fffff984 */ /* 0x000fe20000000800 */
[----:B------:R1:W-:Y:S01]  /*12e0*/  @P0 LDGSTS.E.BYPASS.LTC128B.128 [R72+0x8100], [R4.64], !P6 ;  /* 0x0810000004480fae */ /* 0x0003e2000f101d52 */
[----:B------:R-:W-:Y:S01]  /*12f0*/  IMAD.MOV.U32 R20, RZ, RZ, R12 ;  /* 0x000000ffff147224 */ /* 0x000fe200078e000c */
[----:B------:R-:W-:Y:S01]  /*1300*/  ULDC.U8 UR4, c[0x0][0x298] ;  /* 0x0000a60000047ab9 */ /* 0x000fe20000000000 */
[----:B------:R-:W-:Y:S01]  /*1310*/  IMAD.MOV.U32 R71, RZ, RZ, c[0x0][0x27c] ;  /* 0x00009f00ff477624 */ /* 0x000fe200078e00ff */
[----:B------:R1:W-:Y:S01]  /*1320*/  @P0 LDGSTS.E.BYPASS.LTC128B.128 [R72+0xb100], [R4.64+0x80], !P5 ;  /* 0x0b10008004480fae */ /* 0x0003e2000e901d52 */
[----:B------:R-:W-:Y:S01]  /*1330*/  @P1 LEA R3, P0, R141, R8, 0x5 ;  /* 0x000000088d031211 */ /* 0x000fe200078028ff */
[----:B------:R-:W-:-:S04]  /*1340*/  IMAD.WIDE.U32 R152, R30, c[0x0][0x210], RZ ;  /* 0x000084001e987a25 */ /* 0x000fc800078e00ff */
[----:B------:R-:W-:Y:S02]  /*1350*/  IMAD.SHL.U32 R71, R71, 0x2, RZ ;  /* 0x0000000247477824 */ /* 0x000fe400078e00ff */
[----:B------:R-:W-:Y:S02]  /*1360*/  IMAD.X R129, RZ, RZ, R26, P3 ;  /* 0x000000ffff817224 */ /* 0x000fe400018e061a */
[----:B------:R-:W-:Y:S01]  /*1370*/  IMAD R0, R0, 0x20, R35 ;  /* 0x0000002000007824 */ /* 0x000fe200078e0223 */
[--C-:B-1----:R-:W-:Y:S02]  /*1380*/  @P1 LEA.HI.X R5, R141, R14, R137.reuse, 0x5, P0 ;  /* 0x0000000e8d051211 */ /* 0x102fe400000f2c89 */
[----:B------:R-:W-:Y:S02]  /*1390*/  @P1 LEA R4, P0, R3, c[0x0][0x220], 0x1 ;  /* 0x0000880003041a11 */ /* 0x000fe400078008ff */
[----:B------:R-:W-:Y:S02]  /*13a0*/  SHF.L.U64.HI R137, R141, 0x6, R137 ;  /* 0x000000068d897819 */ /* 0x000fe40000010289 */
[----:B------:R-:W-:-:S02]  /*13b0*/  @P1 LEA.HI.X R5, R3, c[0x0][0x224], R5, 0x1, P0 ;  /* 0x0000890003051a11 */ /* 0x000fc400000f0c05 */
[----:B------:R-:W-:Y:S01]  /*13c0*/  ISETP.GT.AND P0, PT, R6, 0x40, PT ;  /* 0x000000400600780c */ /* 0x000fe20003f04270 */
[----:B------:R-:W-:Y:S01]  /*13d0*/  IMAD R6, R19, c[0x0][0x290], RZ ;  /* 0x0000a40013067a24 */ /* 0x000fe200078e02ff */
[----:B------:R-:W-:Y:S01]  /*13e0*/  SHF.L.U32 R141, R141, 0x6, RZ ;  /* 0x000000068d8d7819 */ /* 0x000fe200000006ff */
[----:B------:R2:W-:Y:S02]  /*13f0*/  @P1 LDGSTS.E.BYPASS.LTC128B.128 [R72+0x9100], [R4.64], !P6 ;  /* 0x0910000004481fae */ /* 0x0005e4000f101d52 */
[----:B------:R-:W-:Y:S02]  /*1400*/  IMAD R6, R35, c[0x0][0x294], R6 ;  /* 0x0000a50023067a24 */ /* 0x000fe400078e0206 */
[----:B------:R2:W-:Y:S06]  /*1410*/  @P1 LDGSTS.E.BYPASS.LTC128B.128 [R72+0xc100], [R4.64+0x80], !P5 ;  /* 0x0c10008004481fae */ /* 0x0005ec000e901d52 */
[----:B------:R-:W-:Y:S01]  /*1420*/  @P0 IADD3 R3, P1, R8, R28, RZ ;  /* 0x0000001c08030210 */ /* 0x000fe20007f3e0ff */
[----:B------:R-:W-:-:S03]  /*1430*/  IMAD.MOV.U32 R8, RZ, RZ, R10 ;  /* 0x000000ffff087224 */ /* 0x000fc600078e000a */
[----:B------:R-:W-:Y:S02]  /*1440*/  @P0 IADD3.X R10, R26, R14, RZ, P1, !PT ;  /* 0x0000000e1a0a0210 */ /* 0x000fe40000ffe4ff */
[--C-:B--2---:R-:W-:Y:S01]  /*1450*/  @P2 SHF.R.S32.HI R5, RZ, 0x1f, R16.reuse ;  /* 0x0000001fff052819 */ /* 0x104fe20000011410 */
[----:B------:R-:W-:Y:S01]  /*1460*/  @P2 IMAD.MOV.U32 R4, RZ, RZ, R16 ;  /* 0x000000ffff042224 */ /* 0x000fe200078e0010 */
[----:B------:R-:W-:Y:S01]  /*1470*/  @!P2 MOV R4, R21 ;  /* 0x000000150004a202 */ /* 0x000fe20000000f00 */
[----:B------:R-:W-:Y:S01]  /*1480*/  @!P2 IMAD.MOV.U32 R5, RZ, RZ, R15 ;  /* 0x000000ffff05a224 */ /* 0x000fe200078e000f */
[----:B------:R-:W-:Y:S01]  /*1490*/  @P0 LEA R16, P1, R3, c[0x0][0x220], 0x1 ;  /* 0x0000880003100a11 */ /* 0x000fe200078208ff */
[----:B------:R-:W-:Y:S01]  /*14a0*/  IMAD.WIDE.U32 R14, R35, c[0x0][0x290], R32 ;  /* 0x0000a400230e7a25 */ /* 0x000fe200078e0020 */
[----:B------:R-:W-:Y:S02]  /*14b0*/  ISETP.GE.AND P2, PT, R24, c[0x0][0x27c], PT ;  /* 0x00009f0018007a0c */ /* 0x000fe40003f46270 */
[----:B------:R-:W-:Y:S01]  /*14c0*/  @P0 LEA.HI.X R17, R3, c[0x0][0x224], R10, 0x1, P1 ;  /* 0x0000890003110a11 */ /* 0x000fe200008f0c0a */
[----:B------:R-:W-:Y:S01]  /*14d0*/  IMAD.WIDE.U32 R10, R35, c[0x0][0x290], R24 ;  /* 0x0000a400230a7a25 */ /* 0x000fe200078e0018 */
[----:B------:R-:W-:-:S02]  /*14e0*/  SEL R3, RZ, c[0x0][0x27c], !P2 ;  /* 0x00009f00ff037a07 */ /* 0x000fc40005000000 */
[----:B------:R-:W-:Y:S01]  /*14f0*/  ISETP.NE.AND P1, PT, R155, 0x1, PT ;  /* 0x000000019b00780c */ /* 0x000fe20003f25270 */
[----:B------:R-:W-:Y:S01]  /*1500*/  IMAD.IADD R21, R13, 0x1, R18 ;  /* 0x000000010d157824 */ /* 0x000fe200078e0212 */
[----:B------:R1:W-:Y:S01]  /*1510*/  @P0 LDGSTS.E.BYPASS.LTC128B.128 [R72+0xa100], [R16.64], !P6 ;  /* 0x0a10000010480fae */ /* 0x0003e2000f101d52 */
[C---:B------:R-:W-:Y:S02]  /*1520*/  IMAD.IADD R3, R24.reuse, 0x1, R3 ;  /* 0x0000000118037824 */ /* 0x040fe400078e0203 */
[----:B------:R-:W-:Y:S01]  /*1530*/  IMAD.WIDE.U32 R12, R35, c[0x0][0x280], R24 ;  /* 0x0000a000230c7a25 */ /* 0x000fe200078e0018 */
[----:B------:R1:W-:Y:S01]  /*1540*/  @P0 LDGSTS.E.BYPASS.LTC128B.128 [R72+0xd100], [R16.64+0x80], !P5 ;  /* 0x0d10008010480fae */ /* 0x0003e2000e901d52 */
[----:B------:R-:W-:Y:S02]  /*1550*/  ISETP.GE.AND P5, PT, R24, c[0x0][0x1d4], PT ;  /* 0x0000750018007a0c */ /* 0x000fe40003fa6270 */
[----:B------:R-:W-:Y:S01]  /*1560*/  IMAD.IADD R19, R15, 0x1, R6 ;  /* 0x000000010f137824 */ /* 0x000fe200078e0206 */
[----:B------:R-:W0:Y:S01]  /*1570*/  LDGDEPBAR ;  /* 0x00000000000079af */ /* 0x000e220000000000 */
[----:B------:R-:W-:Y:S01]  /*1580*/  IMAD.IADD R11, R6, 0x1, R11 ;  /* 0x00000001060b7824 */ /* 0x000fe200078e020b */
[----:B------:R-:W-:Y:S01]  /*1590*/  SHF.R.S32.HI R6, RZ, 0x1f, R3 ;  /* 0x0000001fff067819 */ /* 0x000fe20000011403 */
[----:B------:R-:W-:Y:S01]  /*15a0*/  IMAD.IADD R15, R18, 0x1, R13 ;  /* 0x00000001120f7824 */ /* 0x000fe200078e020d */
[----:B------:R-:W-:Y:S01]  /*15b0*/  MOV R18, R14 ;  /* 0x0000000e00127202 */ /* 0x000fe20000000f00 */
[----:B------:R-:W-:Y:S01]  /*15c0*/  IMAD R13, R22, c[0x0][0x268], RZ ;  /* 0x00009a00160d7a24 */ /* 0x000fe200078e02ff */
[----:B------:R-:W-:Y:S01]  /*15d0*/  MOV R14, R12 ;  /* 0x0000000c000e7202 */ /* 0x000fe20000000f00 */
[----:B------:R-:W-:Y:S01]  /*15e0*/  IMAD R5, R5, c[0x0][0x2b0], RZ ;  /* 0x0000ac0005057a24 */ /* 0x000fe200078e02ff */
[-C--:B------:R-:W-:Y:S01]  /*15f0*/  LEA.HI R12, R6, R3.reuse, RZ, 0x6 ;  /* 0x00000003060c7211 */ /* 0x080fe200078f30ff */
[----:B------:R-:W-:Y:S01]  /*1600*/  IMAD R106, R94, c[0x0][0x26c], R13 ;  /* 0x00009b005e6a7a24 */ /* 0x000fe200078e020d */
[----:B------:R-:W-:Y:S01]  /*1610*/  LEA.HI R3, R6, R3, RZ, 0x3 ;  /* 0x0000000306037211 */ /* 0x000fe200078f18ff */
[----:B------:R-:W-:Y:S01]  /*1620*/  IMAD.WIDE.U32 R94, R94, c[0x0][0x268], R8 ;  /* 0x00009a005e5e7a25 */ /* 0x000fe200078e0008 */
[----:B------:R-:W-:-:S02]  /*1630*/  SHF.R.S32.HI R6, RZ, 0x6, R12 ;  /* 0x00000006ff067819 */ /* 0x000fc4000001140c */
[----:B------:R-:W-:Y:S01]  /*1640*/  LOP3.LUT R12, R118, 0x38, R3, 0xf8, !PT ;  /* 0x00000038760c7812 */ /* 0x000fe200078ef803 */
[----:B------:R-:W-:Y:S01]  /*1650*/  IMAD R5, R4, c[0x0][0x2b4], R5 ;  /* 0x0000ad0004057a24 */ /* 0x000fe200078e0205 */
[----:B------:R-:W-:Y:S01]  /*1660*/  SHF.R.S32.HI R13, RZ, 0x1f, R142 ;  /* 0x0000001fff0d7819 */ /* 0x000fe2000001148e */
[----:B------:R-:W-:Y:S01]  /*1670*/  IMAD R9, R6, 0x1800, R7 ;  /* 0x0000180006097824 */ /* 0x000fe200078e0207 */
[----:B------:R-:W-:Y:S01]  /*1680*/  LOP3.LUT R8, R12, R149, RZ, 0x3c, !PT ;  /* 0x000000950c087212 */ /* 0x000fe200078e3cff */
[----:B------:R-:W-:Y:S01]  /*1690*/  IMAD.WIDE.U32 R122, R4, c[0x0][0x2b0], RZ ;  /* 0x0000ac00047a7a25 */ /* 0x000fe200078e00ff */
[----:B------:R-:W-:Y:S02]  /*16a0*/  SHF.R.S32.HI R12, RZ, 0x1f, R143 ;  /* 0x0000001fff0c7819 */ /* 0x000fe4000001148f */
[----:B------:R-:W-:Y:S01]  /*16b0*/  LEA.HI R13, R13, R142, RZ, 0x3 ;  /* 0x0000008e0d0d7211 */ /* 0x000fe200078f18ff */
[----:B------:R-:W-:Y:S01]  /*16c0*/  IMAD.IADD R27, R9, 0x1, R8 ;  /* 0x00000001091b7824 */ /* 0x000fe200078e0208 */
[----:B------:R-:W-:Y:S01]  /*16d0*/  LEA.HI R12, R12, R143, RZ, 0x3 ;  /* 0x0000008f0c0c7211 */ /* 0x000fe200078f18ff */
[----:B------:R-:W-:Y:S01]  /*16e0*/  IMAD.SHL.U32 R8, R143, 0x40, RZ ;  /* 0x000000408f087824 */ /* 0x000fe200078e00ff */
[----:B------:R-:W-:Y:S01]  /*16f0*/  SHF.L.U32 R9, R142, 0x6, RZ ;  /* 0x000000068e097819 */ /* 0x000fe200000006ff */
[----:B------:R-:W-:Y:S01]  /*1700*/  IMAD.SHL.U32 R13, R13, 0x40, RZ ;  /* 0x000000400d0d7824 */ /* 0x000fe200078e00ff */
[----:B------:R-:W-:Y:S01]  /*1710*/  LOP3.LUT R93, R3, 0xfffffff8, RZ, 0xc0, !PT ;  /* 0xfffffff8035d7812 */ /* 0x000fe200078ec0ff */
[----:B------:R-:W-:Y:S01]  /*1720*/  IMAD.SHL.U32 R12, R12, 0x40, RZ ;  /* 0x000000400c0c7824 */ /* 0x000fe200078e00ff */
[----:B------:R-:W-:Y:S01]  /*1730*/  LOP3.LUT R115, R8, 0x1c0, RZ, 0xc0, !PT ;  /* 0x000001c008737812 */ /* 0x000fe200078ec0ff */
[----:B-1----:R-:W-:Y:S01]  /*1740*/  IMAD R16, R156, c[0x0][0x210], RZ ;  /* 0x000084009c107a24 */ /* 0x002fe200078e02ff */
[----:B------:R-:W-:Y:S01]  /*1750*/  LOP3.LUT R114, R9, 0x1c0, RZ, 0xc0, !PT ;  /* 0x000001c009727812 */ /* 0x000fe200078ec0ff */
[----:B-----5:R-:W-:Y:S01]  /*1760*/  IMAD.WIDE.U32 R98, R136, c[0x0][0x280], R14 ;  /* 0x0000a00088627a25 */ /* 0x020fe200078e000e */
[----:B------:R-:W-:-:S02]  /*1770*/  SHF.R.U32.HI R148, RZ, 0x3, R115 ;  /* 0x00000003ff947819 */ /* 0x000fc40000011673 */
[----:B------:R-:W-:Y:S01]  /*1780*/  LOP3.LUT R12, R12, 0xfffffe00, RZ, 0xc0, !PT ;  /* 0xfffffe000c0c7812 */ /* 0x000fe200078ec0ff */
[----:B------:R-:W-:Y:S01]  /*1790*/  IMAD R16, R30, c[0x0][0x214], R16 ;  /* 0x000085001e107a24 */ /* 0x000fe200078e0210 */
[----:B------:R-:W-:Y:S01]  /*17a0*/  LOP3.LUT R13, R13, 0xfffffe00, RZ, 0xc0, !PT ;  /* 0xfffffe000d0d7812 */ /* 0x000fe200078ec0ff */
[----:B------:R-:W-:Y:S01]  /*17b0*/  IMAD.WIDE.U32 R102, R136, c[0x0][0x280], R20 ;  /* 0x0000a00088667a25 */ /* 0x000fe200078e0014 */
[--C-:B------:R-:W-:Y:S02]  /*17c0*/  LOP3.LUT R8, R115, 0x38, R3.reuse, 0xf8, !PT ;  /* 0x0000003873087812 */ /* 0x100fe400078ef803 */
[----:B------:R-:W-:Y:S01]  /*17d0*/  SHF.R.U32.HI R147, RZ, 0x3, R114 ;  /* 0x00000003ff937819 */ /* 0x000fe20000011672 */
[----:B------:R-:W-:Y:S01]  /*17e0*/  IMAD R23, R6, 0x1800, R12 ;  /* 0x0000180006177824 */ /* 0x000fe200078e020c */
[----:B------:R-:W-:Y:S01]  /*17f0*/  LOP3.LUT R9, R114, 0x38, R3, 0xf8, !PT ;  /* 0x0000003872097812 */ /* 0x000fe200078ef803 */
[----:B------:R-:W-:Y:S01]  /*1800*/  IMAD.WIDE.U32 R100, R136, c[0x0][0x290], R18 ;  /* 0x0000a40088647a25 */ /* 0x000fe200078e0012 */
[----:B------:R-:W-:-:S02]  /*1810*/  LOP3.LUT R22, R8, R148, RZ, 0x3c, !PT ;  /* 0x0000009408167212 */ /* 0x000fc400078e3cff */
[----:B------:R-:W-:Y:S01]  /*1820*/  IADD3 R128, R123, R5, RZ ;  /* 0x000000057b807210 */ /* 0x000fe20007ffe0ff */
[----:B------:R-:W-:Y:S01]  /*1830*/  IMAD R8, R6, 0x1800, R13 ;  /* 0x0000180006087824 */ /* 0x000fe200078e020d */
[----:B------:R-:W-:Y:S01]  /*1840*/  LOP3.LUT R6, R9, R147, RZ, 0x3c, !PT ;  /* 0x0000009309067212 */ /* 0x000fe200078e3cff */
[----:B------:R-:W-:Y:S01]  /*1850*/  IMAD R9, R156, c[0x0][0x1e8], RZ ;  /* 0x00007a009c097a24 */ /* 0x000fe200078e02ff */
[----:B------:R-:W-:Y:S01]  /*1860*/  IADD3 R23, R23, R22, RZ ;  /* 0x0000001617177210 */ /* 0x000fe20007ffe0ff */
[----:B------:R-:W-:Y:S01]  /*1870*/  IMAD.WIDE.U32 R96, R136, c[0x0][0x290], R10 ;  /* 0x0000a40088607a25 */ /* 0x000fe200078e000a */
[----:B------:R-:W-:Y:S02]  /*1880*/  SHF.R.S32.HI R69, RZ, 0x3, R3 ;  /* 0x00000003ff457819 */ /* 0x000fe40000011403 */
[----:B------:R-:W-:Y:S01]  /*1890*/  SHF.R.S32.HI R108, RZ, 0x1f, R93 ;  /* 0x0000001fff6c7819 */ /* 0x000fe2000001145d */
[----:B------:R-:W-:Y:S01]  /*18a0*/  IMAD.IADD R22, R8, 0x1, R6 ;  /* 0x0000000108167824 */ /* 0x000fe200078e0206 */
[----:B------:R-:W-:Y:S01]  /*18b0*/  SHF.R.S32.HI R6, RZ, 0x1f, R136 ;  /* 0x0000001fff067819 */ /* 0x000fe20000011488 */
[----:B------:R-:W-:Y:S01]  /*18c0*/  IMAD R9, R30, c[0x0][0x1ec], R9 ;  /* 0x00007b001e097a24 */ /* 0x000fe200078e0209 */
[----:B------:R-:W-:Y:S01]  /*18d0*/  SHF.L.U32 R127, R27, 0x1, RZ ;  /* 0x000000011b7f7819 */ /* 0x000fe200000006ff */
[----:B------:R-:W-:Y:S01]  /*18e0*/  IMAD.IADD R131, R153, 0x1, R16 ;  /* 0x0000000199837824 */ /* 0x000fe200078e0210 */
[----:B------:R-:W-:Y:S01]  /*18f0*/  BAR.SYNC.DEFER_BLOCKING 0x0 ;  /* 0x0000000000007b1d */ /* 0x000fe20000010000 */
[C---:B------:R-:W-:Y:S01]  /*1900*/  IMAD R8, R6.reuse, c[0x0][0x280], RZ ;  /* 0x0000a00006087a24 */ /* 0x040fe200078e02ff */
[----:B------:R-:W-:Y:S01]  /*1910*/  IADD3 R130, R151, R9, RZ ;  /* 0x0000000997827210 */ /* 0x000fe20007ffe0ff */
[----:B------:R-:W-:Y:S01]  /*1920*/  IMAD R6, R6, c[0x0][0x290], RZ ;  /* 0x0000a40006067a24 */ /* 0x000fe200078e02ff */
[----:B------:R-:W-:Y:S01]  /*1930*/  ISETP.GE.AND P0, PT, R154, 0x1, PT ;  /* 0x000000019a00780c */ /* 0x000fe20003f06270 */
[----:B------:R-:W-:-:S02]  /*1940*/  IMAD R8, R136, c[0x0][0x284], R8 ;  /* 0x0000a10088087a24 */ /* 0x000fc400078e0208 */
[----:B------:R-:W-:Y:S02]  /*1950*/  IMAD R6, R136, c[0x0][0x294], R6 ;  /* 0x0000a50088067a24 */ /* 0x000fe400078e0206 */
[----:B------:R-:W-:Y:S01]  /*1960*/  IMAD.IADD R106, R95, 0x1, R106 ;  /* 0x000000015f6a7824 */ /* 0x000fe200078e026a */
[----:B------:R-:W-:Y:S01]  /*1970*/  IADD3 R109, R8, R99, RZ ;  /* 0x00000063086d7210 */ /* 0x000fe20007ffe0ff */
[----:B------:R-:W-:Y:S02]  /*1980*/  IMAD.IADD R111, R103, 0x1, R8 ;  /* 0x00000001676f7824 */ /* 0x000fe400078e0208 */
[----:B------:R-:W-:Y:S02]  /*1990*/  IMAD.IADD R110, R101, 0x1, R6 ;  /* 0x00000001656e7824 */ /* 0x000fe400078e0206 */
[----:B------:R-:W-:Y:S02]  /*19a0*/  IMAD.IADD R107, R6, 0x1, R97 ;  /* 0x00000001066b7824 */ /* 0x000fe400078e0261 */
[----:B------:R-:W-:-:S02]  /*19b0*/  IMAD.SHL.U32 R126, R23, 0x2, RZ ;  /* 0x00000002177e7824 */ /* 0x000fc400078e00ff */
[----:B------:R-:W-:Y:S02]  /*19c0*/  IMAD.SHL.U32 R125, R22, 0x2, RZ ;  /* 0x00000002167d7824 */ /* 0x000fe400078e00ff */
.L_x_354:
[----:B------:R-:W-:Y:S01]  /*19d0*/  IMAD R3, R38, 0x60, R0 ;  /* 0x0000006026037824 */ /* 0x000fe200078e0200 */
[----:B------:R-:W-:Y:S01]  /*19e0*/  ISETP.NE.AND P1, PT, R155, 0x1, PT ;  /* 0x000000019b00780c */ /* 0x000fe20003f25270 */
[----:B------:R-:W-:Y:S01]  /*19f0*/  IMAD.MOV.U32 R91, RZ, RZ, RZ ;  /* 0x000000ffff5b7224 */ /* 0x000fe200078e00ff */
[----:B------:R-:W-:Y:S04]  /*1a00*/  DEPBAR.LE SB0, 0x0 ;  /* 0x000080000000791a */ /* 0x000fe80000000000 */
[----:B-1----:R-:W-:Y:S01]  /*1a10*/  IMAD.IADD R4, R133, 0x1, R3 ;  /* 0x0000000185047824 */ /* 0x002fe200078e0203 */
[----:B------:R-:W-:Y:S01]  /*1a20*/  ISETP.GE.AND P0, PT, R3, R2, PT ;  /* 0x000000020300720c */ /* 0x000fe20003f06270 */
[----:B------:R-:W-:Y:S01]  /*1a30*/  BSSY B2, `(.L_x_320) ;  /* 0x00003fb000027945 */ /* 0x000fe20003800000 */
[----:B------:R-:W-:Y:S01]  /*1a40*/  ISETP.GE.AND P3, PT, R154, 0x1, PT ;  /* 0x000000019a00780c */ /* 0x000fe20003f66270 */
[--C-:B------:R-:W-:Y:S01]  /*1a50*/  IMAD.MOV.U32 R3, RZ, RZ, R4.reuse ;  /* 0x000000ffff037224 */ /* 0x100fe200078e0004 */
[----:B------:R-:W-:Y:S02]  /*1a60*/  ISETP.GT.OR P0, PT, R0, 0x5f, P0 ;  /* 0x0000005f0000780c */ /* 0x000fe40000704670 */
[----:B------:R-:W-:Y:S05]  /*1a70*/  @P1 IMAD.HI.U32 R5, R4, c[0x0][0x2bc], RZ ;  /* 0x0000af0004051a27 */ /* 0x000fea00078e00ff */
[----:B------:R-:W-:Y:S06]  /*1a80*/  @P1 SHF.R.U32.HI R3, RZ, c[0x0][0x2c0], R5 ;  /* 0x0000b000ff031a19 */ /* 0x000fec0000011605 */
[C---:B------:R-:W-:Y:S04]  /*1a90*/  @!P0 IADD3 R5, P1, R3.reuse, R122, RZ ;  /* 0x0000007a03058210 */ /* 0x040fe80007f3e0ff */
[----:B------:R-:W-:Y:S01]  /*1aa0*/  @!P0 LEA.HI.X.SX32 R6, R3, R128, 0x1, P1 ;  /* 0x0000008003068211 */ /* 0x000fe200008f0eff */
[----:B------:R-:W-:Y:S01]  /*1ab0*/  IMAD.MOV R3, RZ, RZ, -R3 ;  /* 0x000000ffff037224 */ /* 0x000fe200078e0a03 */
[----:B------:R-:W-:Y:S03]  /*1ac0*/  @!P0 LEA R8, P1, R5, c[0x0][0x2a0], 0x2 ;  /* 0x0000a80005088a11 */ /* 0x000fe600078210ff */
[----:B------:R-:W-:Y:S01]  /*1ad0*/  IMAD R92, R3, c[0x0][0x2b8], R4 ;  /* 0x0000ae00035c7a24 */ /* 0x000fe200078e0204 */
[----:B------:R-:W-:Y:S03]  /*1ae0*/  @!P0 LEA.HI.X R9, R5, c[0x0][0x2a4], R6, 0x2, P1 ;  /* 0x0000a90005098a11 */ /* 0x000fe600008f1406 */
[----:B------:R-:W-:Y:S01]  /*1af0*/  IMAD.WIDE.U32 R4, R92, c[0x0][0x1e0], RZ ;  /* 0x000078005c047a25 */ /* 0x000fe200078e00ff */
        /* <DEDUP_REMOVED lines=14> */
[----:B---3--:R-:W-:-:S05]  /*1be0*/  @!P3 BRA `(.L_x_321) ;  /* 0x00003ad00000b947 */ /* 0x008fca0003800000 */
[C---:B------:R-:W-:Y:S01]  /*1bf0*/  IMAD R6, R38.reuse, UR5, RZ ;  /* 0x0000000526067c24 */ /* 0x040fe2000f8e02ff */
[----:B------:R-:W-:Y:S01]  /*1c00*/  ISETP.NE.AND P0, PT, RZ, UR4, PT ;  /* 0x00000004ff007c0c */ /* 0x000fe2000bf05270 */
[C---:B------:R-:W-:Y:S01]  /*1c10*/  IMAD R5, R38.reuse, UR6, RZ ;  /* 0x0000000626057c24 */ /* 0x040fe2000f8e02ff */
[----:B------:R-:W-:Y:S01]  /*1c20*/  SHF.R.S32.HI R4, RZ, 0x1f, R38 ;  /* 0x0000001fff047819 */ /* 0x000fe20000011426 */
[C---:B------:R-:W-:Y:S02]  /*1c30*/  IMAD R3, R38.reuse, -0x60, R2 ;  /* 0xffffffa026037824 */ /* 0x040fe400078e0202 */
[----:B------:R-:W-:Y:S03]  /*1c40*/  IMAD.WIDE.U32 R42, R38, UR20, RZ ;  /* 0x00000014262a7c25 */ /* 0x000fe6000f8e00ff */
[----:B------:R-:W-:Y:S01]  /*1c50*/  IMNMX R73, R3, 0x60, PT ;  /* 0x0000006003497817 */ /* 0x000fe20003800200 */
[C---:B------:R-:W-:Y:S02]  /*1c60*/  IMAD R6, R4.reuse, UR20, R6 ;  /* 0x0000001404067c24 */ /* 0x040fe4000f8e0206 */
[----:B------:R-:W-:Y:S02]  /*1c70*/  IMAD R4, R4, UR10, R5 ;  /* 0x0000000a04047c24 */ /* 0x000fe4000f8e0205 */
[----:B------:R-:W-:Y:S01]  /*1c80*/  IMAD.WIDE.U32 R58, R38, UR10, RZ ;  /* 0x0000000a263a7c25 */ /* 0x000fe2000f8e00ff */
        /* <DEDUP_REMOVED lines=14> */
[----:B------:R-:W-:Y:S02]  /*1d70*/  CS2R R44, SRZ ;  /* 0x00000000002c7805 */ /* 0x000fe4000001ff00 */
[----:B------:R-:W-:Y:S01]  /*1d80*/  IMAD.X R5, R18, 0x1, R111, P0 ;  /* 0x0000000112057824 */ /* 0x000fe200000e066f */
[----:B------:R-:W-:Y:S05]  /*1d90*/  IADD3 R4, P0, R100, R58, RZ ;  /* 0x0000003a64047210 */ /* 0x000fea0007f1e0ff */
[----:B------:R-:W-:Y:S01]  /*1da0*/  IMAD.X R6, R36, 0x1, R110, P0 ;  /* 0x0000000124067824 */ /* 0x000fe200000e066e */
[C---:B------:R-:W-:Y:S04]  /*1db0*/  LEA R10, P0, R3.reuse, c[0x0][0x270], 0x1 ;  /* 0x00009c00030a7a11 */ /* 0x040fe800078008ff */
[----:B------:R-:W-:Y:S02]  /*1dc0*/  LEA.HI.X R11, R3, c[0x0][0x274], R5, 0x1, P0 ;  /* 0x00009d00030b7a11 */ /* 0x000fe400000f0c05 */
[C---:B------:R-:W-:Y:S04]  /*1dd0*/  LEA R8, P0, R4.reuse, c[0x0][0x288], 0x1 ;  /* 0x0000a20004087a11 */ /* 0x040fe800078008ff */
[----:B------:R-:W-:Y:S02]  /*1de0*/  LEA.HI.X R9, R4, c[0x0][0x28c], R6, 0x1, P0 ;  /* 0x0000a30004097a11 */ /* 0x000fe400000f0c06 */
[----:B------:R-:W-:Y:S01]  /*1df0*/  ISETP.GE.AND P0, PT, R32, c[0x0][0x27c], PT ;  /* 0x00009f0020007a0c */ /* 0x000fe20003f06270 */
[----:B------:R-:W-:Y:S11]  /*1e00*/  CS2R R4, SRZ ;  /* 0x0000000000047805 */ /* 0x000ff6000001ff00 */
[----:B------:R-:W-:Y:S01]  /*1e10*/  @!UPT UIADD3 URZ, URZ, URZ, URZ ;  /* 0x0000003f3f3ff290 */ /* 0x000fe2000fffe03f */
[----:B------:R1:W5:Y:S04]  /*1e20*/  @!P0 LDG.E.64 R4, [R10.64] ;  /* 0x000000120a048981 */ /* 0x000368000c1e1b00 */
[----:B------:R1:W5:Y:S01]  /*1e30*/  @!P0 LDG.E.64 R40, [R8.64] ;  /* 0x0000001208288981 */ /* 0x000362000c1e1b00 */
[----:B------:R-:W-:Y:S11]  /*1e40*/  ISETP.GE.AND P0, PT, R34, c[0x0][0x27c], PT ;  /* 0x00009f0022007a0c */ /* 0x000ff60003f06270 */
[----:B------:R-:W-:Y:S02]  /*1e50*/  @!UPT UIADD3 URZ, URZ, URZ, URZ ;  /* 0x0000003f3f3ff290 */ /* 0x000fe4000fffe03f */
[----:B------:R1:W5:Y:S04]  /*1e60*/  @!P0 LDG.E.64 R14, [R10.64+0x40] ;  /* 0x000040120a0e8981 */ /* 0x000368000c1e1b00 */
[----:B------:R1:W5:Y:S02]  /*1e70*/  @!P0 LDG.E.64 R44, [R8.64+0x40] ;  /* 0x00004012082c8981 */ /* 0x000364000c1e1b00 */
.L_x_324:
[----:B------:R-:W-:Y:S05]  /*1e80*/  BSYNC B0 ;  /* 0x0000000000007941 */ /* 0x000fea0003800000 */
.L_x_323:
[----:B------:R-:W-:Y:S01]  /*1e90*/  ISETP.GE.AND P6, PT, R143, R73, PT ;  /* 0x000000498f00720c */ /* 0x000fe20003fc6270 */
[----:B-1---5:R-:W-:Y:S01]  /*1ea0*/  IMAD.MOV.U32 R9, RZ, RZ, R14 ;  /* 0x000000ffff097224 */ /* 0x022fe200078e000e */
[----:B------:R-:W-:Y:S01]  /*1eb0*/  MOV R6, R4 ;  /* 0x0000000400067202 */ /* 0x000fe20000000f00 */
[----:B------:R-:W-:Y:S01]  /*1ec0*/  IMAD.MOV.U32 R8, RZ, RZ, R15 ;  /* 0x000000ffff087224 */ /* 0x000fe200078e000f */
[----:B------:R-:W-:Y:S01]  /*1ed0*/  BSSY B0, `(.L_x_325) ;  /* 0x0000022000007945 */ /* 0x000fe20003800000 */
[----:B------:R-:W-:Y:S01]  /*1ee0*/  IMAD.MOV.U32 R3, RZ, RZ, R5 ;  /* 0x000000ffff037224 */ /* 0x000fe200078e0005 */
[----:B------:R-:W-:Y:S01]  /*1ef0*/  CS2R R16, SRZ ;  /* 0x0000000000107805 */ /* 0x000fe2000001ff00 */
        /* <DEDUP_REMOVED lines=11> */
[----:B------:R-:W-:Y:S01]  /*1fb0*/  IADD3 R3, P1, P0, R102, UR15, R42 ;  /* 0x0000000f66037c10 */ /* 0x000fe2000f83e02a */
[----:B------:R-:W-:Y:S01]  /*1fc0*/  CS2R R16, SRZ ;  /* 0x0000000000107805 */ /* 0x000fe2000001ff00 */
[----:B------:R-:W-:Y:S01]  /*1fd0*/  CS2R R46, SRZ ;  /* 0x00000000002e7805 */ /* 0x000fe2000001ff00 */
[----:B------:R-:W-:Y:S01]  /*1fe0*/  CS2R R20, SRZ ;  /* 0x0000000000147805 */ /* 0x000fe2000001ff00 */
[----:B------:R-:W-:Y:S01]  /*1ff0*/  IADD3.X R8, R111, UR14, R18, P1, P0 ;  /* 0x0000000e6f087c10 */ /* 0x000fe20008fe0412 */
[----:B------:R-:W-:Y:S01]  /*2000*/  CS2R R48, SRZ ;  /* 0x0000000000307805 */ /* 0x000fe2000001ff00 */
[----:B------:R-:W-:Y:S04]  /*2010*/  IADD3 R6, P1, P0, R100, UR16, R58 ;  /* 0x0000001064067c10 */ /* 0x000fe8000f83e03a */
[----:B------:R-:W-:Y:S02]  /*2020*/  IADD3.X R9, R110, UR9, R36, P1, P0 ;  /* 0x000000096e097c10 */ /* 0x000fe40008fe0424 */
        /* <DEDUP_REMOVED lines=12> */
.L_x_326:
[----:B------:R-:W-:Y:S05]  /*20f0*/  BSYNC B0 ;  /* 0x0000000000007941 */ /* 0x000fea0003800000 */
.L_x_325:
        /* <DEDUP_REMOVED lines=16> */
[----:B------:R-:W-:Y:S02]  /*2200*/  PRMT R56, R9, 0x5410, R8 ;  /* 0x0000541009387816 */ /* 0x000fe40000000008 */
[----:B------:R-:W-:Y:S01]  /*2210*/  PRMT R55, R6, 0x5410, R3 ;  /* 0x0000541006377816 */ /* 0x000fe20000000003 */
[----:B------:R-:W-:-:S05]  /*2220*/  @P3 BRA `(.L_x_328) ;  /* 0x0000012000003947 */ /* 0x000fca0003800000 */
[----:B------:R-:W-:Y:S01]  /*2230*/  IADD3 R42, P1, P0, R102, UR13, R42 ;  /* 0x0000000d662a7c10 */ /* 0x000fe2000f83e02a */
[----:B------:R-:W-:Y:S01]  /*2240*/  CS2R R26, SRZ ;  /* 0x00000000001a7805 */ /* 0x000fe2000001ff00 */
[----:B------:R-:W-:Y:S02]  /*2250*/  CS2R R52, SRZ ;  /* 0x0000000000347805 */ /* 0x000fe4000001ff00 */
[----:B------:R-:W-:Y:S02]  /*2260*/  IADD3.X R18, R111, UR12, R18, P1, P0 ;  /* 0x0000000c6f127c10 */ /* 0x000fe40008fe0412 */
        /* <DEDUP_REMOVED lines=14> */
.L_x_328:
[----:B------:R-:W-:Y:S05]  /*2350*/  BSYNC B0 ;  /* 0x0000000000007941 */ /* 0x000fea0003800000 */
.L_x_327:
[----:B-----5:R-:W-:Y:S01]  /*2360*/  MOV R6, R22 ;  /* 0x0000001600067202 */ /* 0x020fe20000000f00 */
[----:B------:R2:W3:Y:S01]  /*2370*/  SHFL.IDX PT, R64, R85, RZ, 0x181f ;  /* 0x00181fff55407589 */ /* 0x0004e200000e0000 */
[----:B-1----:R-:W-:Y:S01]  /*2380*/  IMAD.MOV.U32 R9, RZ, RZ, R26 ;  /* 0x000000ffff097224 */ /* 0x002fe200078e001a */
[----:B------:R-:W-:Y:S01]  /*2390*/  BSSY B1, `(.L_x_329) ;  /* 0x000007f000017945 */ /* 0x000fe20003800000 */
[----:B------:R-:W-:Y:S02]  /*23a0*/  IMAD.MOV.U32 R8, RZ, RZ, R27 ;  /* 0x000000ffff087224 */ /* 0x000fe400078e001b */
[----:B------:R-:W-:Y:S01]  /*23b0*/  IMAD.MOV.U32 R3, RZ, RZ, R23 ;  /* 0x000000ffff037224 */ /* 0x000fe200078e0017 */
[----:B------:R2:W1:Y:S02]  /*23c0*/  SHFL.IDX PT, R63, R88, RZ, 0x181f ;  /* 0x00181fff583f7589 */ /* 0x00046400000e0000 */
[----:B------:R-:W-:Y:S01]  /*23d0*/  PRMT R36, R8, 0x5410, R9 ;  /* 0x0000541008247816 */ /* 0x000fe20000000009 */
[----:B------:R-:W-:Y:S01]  /*23e0*/  IMAD.MOV.U32 R9, RZ, RZ, R52 ;  /* 0x000000ffff097224 */ /* 0x000fe200078e0034 */
[----:B------:R-:W-:Y:S01]  /*23f0*/  PRMT R31, R3, 0x5410, R6 ;  /* 0x00005410031f7816 */ /* 0x000fe20000000006 */
[----:B------:R-:W-:Y:S01]  /*2400*/  IMAD.MOV.U32 R6, RZ, RZ, R50 ;  /* 0x000000ffff067224 */ /* 0x000fe200078e0032 */
[----:B------:R-:W-:Y:S02]  /*2410*/  MOV R8, R53 ;  /* 0x0000003500087202 */ /* 0x000fe40000000f00 */
[----:B------:R-:W-:Y:S02]  /*2420*/  MOV R3, R51 ;  /* 0x0000003300037202 */ /* 0x000fe40000000f00 */
        /* <DEDUP_REMOVED lines=13> */
[----:B------:R-:W-:Y:S02]  /*2500*/  @!P0 SHF.R.U32.HI R42, RZ, 0x10, R41 ;  /* 0x00000010ff2a8819 */ /* 0x000fe40000011629 */
[----:B------:R-:W-:Y:S02]  /*2510*/  @!P0 PRMT R3, R19, 0x5432, R3 ;  /* 0x0000543213038816 */ /* 0x000fe40000000003 */
[----:B------:R-:W-:Y:S02]  /*2520*/  @!P0 SHF.R.U32.HI R18, RZ, 0x10, R5 ;  /* 0x00000010ff128819 */ /* 0x000fe40000011605 */
[----:B------:R-:W-:Y:S01]  /*2530*/  @!P0 PRMT R42, R37, 0x5432, R42 ;  /* 0x00005432252a8816 */ /* 0x000fe2000000002a */
[C---:B------:R-:W-:Y:S01]  /*2540*/  @!P0 IMAD.U32 R37, R40.reuse, 0x10000, RZ ;  /* 0x0001000028258824 */ /* 0x040fe200078e00ff */
[----:B------:R-:W-:Y:S02]  /*2550*/  @!P0 LOP3.LUT R40, R40, 0xffff0000, RZ, 0xc0, !PT ;  /* 0xffff000028288812 */ /* 0x000fe400078ec0ff */
[----:B------:R-:W-:Y:S01]  /*2560*/  @!P0 PRMT R18, R19, 0x5410, R18 ;  /* 0x0000541013128816 */ /* 0x000fe20000000012 */
[C---:B------:R-:W-:Y:S01]  /*2570*/  @!P0 IMAD.U32 R19, R3.reuse, 0x10000, RZ ;  /* 0x0001000003138824 */ /* 0x040fe200078e00ff */
[----:B------:R-:W-:Y:S01]  /*2580*/  @!P0 LOP3.LUT R6, R3, 0xffff0000, RZ, 0xc0, !PT ;  /* 0xffff000003068812 */ /* 0x000fe200078ec0ff */
[C---:B-1----:R-:W-:Y:S01]  /*2590*/  @!P0 IMAD.U32 R39, R8.reuse, 0x10000, RZ ;  /* 0x0001000008278824 */ /* 0x042fe200078e00ff */
[----:B------:R-:W-:Y:S02]  /*25a0*/  @!P0 LOP3.LUT R4, R8, 0xffff0000, RZ, 0xc0, !PT ;  /* 0xffff000008048812 */ /* 0x000fe400078ec0ff */
[C---:B------:R-:W-:Y:S02]  /*25b0*/  @!P0 LOP3.LUT R5, R9.reuse, 0xffff0000, RZ, 0xc0, !PT ;  /* 0xffff000009058812 */ /* 0x040fe400078ec0ff */
[----:B------:R-:W-:Y:S01]  /*25c0*/  @!P0 SHF.L.U32 R41, R9, 0x10, RZ ;  /* 0x0000001009298819 */ /* 0x000fe200000006ff */
[C---:B------:R-:W-:Y:S02]  /*25d0*/  @!P0 FMUL.FTZ R43, R4.reuse, R37 ;  /* 0x00000025042b8220 */ /* 0x040fe40000410000 */
[-C--:B------:R-:W-:Y:S02]  /*25e0*/  @!P0 FMUL.FTZ R3, R4, R19.reuse ;  /* 0x0000001304038220 */ /* 0x080fe40000410000 */
[----:B------:R-:W-:Y:S02]  /*25f0*/  @!P0 FMUL.FTZ R59, R5, R40 ;  /* 0x00000028053b8220 */ /* 0x000fe40000410000 */
[----:B------:R-:W-:Y:S01]  /*2600*/  @!P0 FFMA.FTZ R66, R39, R19, -R43 ;  /* 0x0000001327428223 */ /* 0x000fe2000001082b */
[----:B------:R-:W-:Y:S01]  /*2610*/  @!P0 SHF.L.U32 R19, R18, 0x10, RZ ;  /* 0x0000001012138819 */ /* 0x000fe200000006ff */
[-C--:B------:R-:W-:Y:S01]  /*2620*/  @!P0 FMUL.FTZ R4, R5, R6.reuse ;  /* 0x0000000605048220 */ /* 0x080fe20000410000 */
[----:B------:R-:W-:Y:S01]  /*2630*/  @!P0 LOP3.LUT R5, R10, 0xffff0000, RZ, 0xc0, !PT ;  /* 0xffff00000a058812 */ /* 0x000fe200078ec0ff */
[----:B------:R-:W-:Y:S01]  /*2640*/  @!P0 FFMA.FTZ R3, R37, R39, R3 ;  /* 0x0000002725038223 */ /* 0x000fe20000010003 */
[----:B------:R-:W-:Y:S01]  /*2650*/  @!P0 LOP3.LUT R18, R18, 0xffff0000, RZ, 0xc0, !PT ;  /* 0xffff000012128812 */ /* 0x000fe200078ec0ff */
[C---:B------:R-:W-:Y:S01]  /*2660*/  @!P0 IMAD.U32 R37, R42.reuse, 0x10000, RZ ;  /* 0x000100002a258824 */ /* 0x040fe200078e00ff */
[----:B------:R-:W-:Y:S01]  /*2670*/  @!P0 LOP3.LUT R42, R42, 0xffff0000, RZ, 0xc0, !PT ;  /* 0xffff00002a2a8812 */ /* 0x000fe200078ec0ff */
[----:B------:R-:W-:Y:S01]  /*2680*/  @!P0 FFMA.FTZ R65, R41, R6, -R59 ;  /* 0x0000000629418223 */ /* 0x000fe2000001083b */
[----:B------:R-:W-:Y:S01]  /*2690*/  @!P0 LOP3.LUT R6, R11, 0xffff0000, RZ, 0xc0, !PT ;  /* 0xffff00000b068812 */ /* 0x000fe200078ec0ff */
[----:B------:R-:W-:Y:S01]  /*26a0*/  @!P0 IMAD.U32 R39, R10, 0x10000, RZ ;  /* 0x000100000a278824 */ /* 0x000fe200078e00ff */
[----:B------:R-:W-:Y:S01]  /*26b0*/  @!P0 F2FP.BF16.PACK_AB R3, R3, R66 ;  /* 0x000000420303823e */ /* 0x000fe200000010ff */
[C---:B------:R-:W-:Y:S02]  /*26c0*/  @!P0 FMUL.FTZ R59, R5.reuse, R37 ;  /* 0x00000025053b8220 */ /* 0x040fe40000410000 */
[----:B------:R-:W-:Y:S02]  /*26d0*/  @!P0 FMUL.FTZ R5, R5, R19 ;  /* 0x0000001305058220 */ /* 0x000fe40000410000 */
[----:B------:R-:W-:Y:S02]  /*26e0*/  @!P0 IMAD.U32 R43, R11, 0x10000, RZ ;  /* 0x000100000b2b8824 */ /* 0x000fe400078e00ff */
[C---:B------:R-:W-:Y:S02]  /*26f0*/  @!P0 FMUL.FTZ R62, R6.reuse, R42 ;  /* 0x0000002a063e8220 */ /* 0x040fe40000410000 */
[-C--:B------:R-:W-:Y:S02]  /*2700*/  @!P0 FMUL.FTZ R6, R6, R18.reuse ;  /* 0x0000001206068220 */ /* 0x080fe40000410000 */
[----:B------:R-:W-:Y:S02]  /*2710*/  @!P0 FFMA.FTZ R4, R40, R41, R4 ;  /* 0x0000002928048223 */ /* 0x000fe40000010004 */
[----:B------:R-:W-:Y:S02]  /*2720*/  @!P0 FFMA.FTZ R5, R37, R39, R5 ;  /* 0x0000002725058223 */ /* 0x000fe40000010005 */
[----:B------:R-:W-:Y:S01]  /*2730*/  @!P0 FFMA.FTZ R59, R39, R19, -R59 ;  /* 0x00000013273b8223 */ /* 0x000fe2000001083b */
[----:B------:R-:W-:Y:S01]  /*2740*/  @!P0 F2FP.BF16.PACK_AB R4, R4, R65 ;  /* 0x000000410404823e */ /* 0x000fe200000010ff */
[----:B------:R-:W-:Y:S02]  /*2750*/  @!P0 FFMA.FTZ R62, R43, R18, -R62 ;  /* 0x000000122b3e8223 */ /* 0x000fe4000001083e */
[----:B------:R-:W-:Y:S01]  /*2760*/  @!P0 FFMA.FTZ R6, R42, R43, R6 ;  /* 0x0000002b2a068223 */ /* 0x000fe20000010006 */
[----:B------:R-:W-:Y:S01]  /*2770*/  @!P0 F2FP.BF16.PACK_AB R5, R5, R59 ;  /* 0x0000003b0505823e */ /* 0x000fe200000010ff */
[----:B------:R-:W-:Y:S01]  /*2780*/  @!P0 IMAD.MOV.U32 R8, RZ, RZ, R3 ;  /* 0x000000ffff088224 */ /* 0x000fe200078e0003 */
[----:B------:R-:W-:Y:S02]  /*2790*/  @!P0 MOV R9, R4 ;  /* 0x0000000400098202 */ /* 0x000fe40000000f00 */
[----:B------:R-:W-:Y:S01]  /*27a0*/  @!P0 F2FP.BF16.PACK_AB R6, R6, R62 ;  /* 0x0000003e0606823e */ /* 0x000fe200000010ff */
[----:B------:R-:W-:Y:S03]  /*27b0*/  @!P0 IMAD.MOV.U32 R10, RZ, RZ, R5 ;  /* 0x000000ffff0a8224 */ /* 0x000fe600078e0005 */
[----:B------:R-:W-:Y:S05]  /*27c0*/  @!P0 MOV R11, R6 ;  /* 0x00000006000b8202 */ /* 0x000fea0000000f00 */
[----:B------:R1:W-:Y:S02]  /*27d0*/  ST.E.128 [R60.64], R8 ;  /* 0x000000083c007985 */ /* 0x0003e4000c101d12 */
.L_x_332:
[----:B------:R-:W-:Y:S05]  /*27e0*/  BSYNC B0 ;  /* 0x0000000000007941 */ /* 0x000fea0003800000 */
.L_x_331:
        /* <DEDUP_REMOVED lines=11> */
[----:B------:R-:W-:Y:S02]  /*28a0*/  @!P0 PRMT R3, R28, 0x5432, R3 ;  /* 0x000054321c038816 */ /* 0x000fe40000000003 */
[----:B------:R-:W-:Y:S01]  /*28b0*/  @!P0 SHF.R.U32.HI R14, RZ, 0x10, R15 ;  /* 0x00000010ff0e8819 */ /* 0x000fe2000001160f */
[----:B------:R-:W-:Y:S01]  /*28c0*/  @!P0 IMAD.U32 R18, R6, 0x10000, RZ ;  /* 0x0001000006128824 */ /* 0x000fe200078e00ff */
[----:B------:R-:W-:Y:S01]  /*28d0*/  @!P0 SHF.R.U32.HI R39, RZ, 0x10, R45 ;  /* 0x00000010ff278819 */ /* 0x000fe2000001162d */
[C---:B------:R-:W-:Y:S01]  /*28e0*/  @!P0 IMAD.U32 R15, R3.reuse, 0x10000, RZ ;  /* 0x00010000030f8824 */ /* 0x040fe200078e00ff */
[----:B------:R-:W-:Y:S02]  /*28f0*/  @!P0 PRMT R14, R28, 0x5410, R14 ;  /* 0x000054101c0e8816 */ /* 0x000fe4000000000e */
[----:B------:R-:W-:Y:S02]  /*2900*/  @!P0 LOP3.LUT R28, R6, 0xffff0000, RZ, 0xc0, !PT ;  /* 0xffff0000061c8812 */ /* 0x000fe400078ec0ff */
[----:B------:R-:W-:Y:S02]  /*2910*/  @!P0 LOP3.LUT R6, R3, 0xffff0000, RZ, 0xc0, !PT ;  /* 0xffff000003068812 */ /* 0x000fe400078ec0ff */
[----:B------:R-:W-:Y:S01]  /*2920*/  @!P0 PRMT R39, R54, 0x5432, R39 ;  /* 0x0000543236278816 */ /* 0x000fe20000000027 */
        /* <DEDUP_REMOVED lines=37> */
.L_x_330:
[----:B------:R-:W-:Y:S05]  /*2b80*/  BSYNC B1 ;  /* 0x0000000000017941 */ /* 0x000fea0003800000 */
.L_x_329:
[----:B-1----:R1:W4:Y:S01]  /*2b90*/  SHFL.IDX PT, R43, R85, 0x1, 0x181f ;  /* 0x00381f00552b7f89 */ /* 0x00232200000e0000 */
[----:B------:R-:W-:Y:S03]  /*2ba0*/  BSSY B1, `(.L_x_333) ;  /* 0x0000075000017945 */ /* 0x000fe60003800000 */
[----:B------:R1:W2:Y:S01]  /*2bb0*/  SHFL.IDX PT, R42, R88, 0x1, 0x181f ;  /* 0x00381f00582a7f89 */ /* 0x0002a200000e0000 */
[----:B------:R-:W-:-:S05]  /*2bc0*/  @P6 BRA `(.L_x_334) ;  /* 0x0000072000006947 */ /* 0x000fca0003800000 */
[----:B------:R-:W-:Y:S01]  /*2bd0*/  BSSY B0, `(.L_x_335) ;  /* 0x0000038000007945 */ /* 0x000fe20003800000 */
[----:B------:R-:W-:-:S05]  /*2be0*/  @P5 BRA `(.L_x_336) ;  /* 0x0000036000005947 */ /* 0x000fca0003800000 */
[C---:B--2---:R-:W-:Y:S01]  /*2bf0*/  LEA R40, P0, R24.reuse, R42, 0x1 ;  /* 0x0000002a18287211 */ /* 0x044fe200078008ff */
[----:B------:R-:W2:Y:S03]  /*2c00*/  LDS.128 R8, [R72+0x9100] ;  /* 0x0091000048087984 */ /* 0x000ea60000000c00 */
[----:B----4-:R-:W-:Y:S02]  /*2c10*/  LEA.HI.X R41, R24, R43, R25, 0x1, P0 ;  /* 0x0000002b18297211 */ /* 0x010fe400000f0c19 */
        /* <DEDUP_REMOVED lines=8> */
[----:B------:R-:W-:Y:S01]  /*2ca0*/  @!P0 SHF.R.U32.HI R28, RZ, 0x10, R47 ;  /* 0x00000010ff1c8819 */ /* 0x000fe2000001162f */
[C---:B------:R-:W-:Y:S01]  /*2cb0*/  @!P0 IMAD.U32 R14, R3.reuse, 0x10000, RZ ;  /* 0x00010000030e8824 */ /* 0x040fe200078e00ff */
[----:B------:R-:W-:Y:S02]  /*2cc0*/  @!P0 LOP3.LUT R18, R18, 0xffff0000, RZ, 0xc0, !PT ;  /* 0xffff000012128812 */ /* 0x000fe400078ec0ff */
[----:B------:R-:W-:Y:S02]  /*2cd0*/  @!P0 LOP3.LUT R6, R3, 0xffff0000, RZ, 0xc0, !PT ;  /* 0xffff000003068812 */ /* 0x000fe400078ec0ff */
[----:B------:R-:W-:Y:S02]  /*2ce0*/  @!P0 PRMT R16, R29, 0x5410, R16 ;  /* 0x000054101d108816 */ /* 0x000fe40000000010 */
[----:B------:R-:W-:Y:S01]  /*2cf0*/  @!P0 PRMT R28, R55, 0x5432, R28 ;  /* 0x00005432371c8816 */ /* 0x000fe2000000001c */
[C---:B--2---:R-:W-:Y:S01]  /*2d00*/  @!P0 IMAD.U32 R17, R8.reuse, 0x10000, RZ ;  /* 0x0001000008118824 */ /* 0x044fe200078e00ff */
[----:B------:R-:W-:Y:S02]  /*2d10*/  @!P0 LOP3.LUT R4, R8, 0xffff0000, RZ, 0xc0, !PT ;  /* 0xffff000008048812 */ /* 0x000fe400078ec0ff */
[C---:B------:R-:W-:Y:S02]  /*2d20*/  @!P0 LOP3.LUT R5, R9.reuse, 0xffff0000, RZ, 0xc0, !PT ;  /* 0xffff000009058812 */ /* 0x040fe400078ec0ff */
[----:B------:R-:W-:Y:S01]  /*2d30*/  @!P0 SHF.L.U32 R19, R9, 0x10, RZ ;  /* 0x0000001009138819 */ /* 0x000fe200000006ff */
[C---:B------:R-:W-:Y:S02]  /*2d40*/  @!P0 FMUL.FTZ R29, R4.reuse, R15 ;  /* 0x0000000f041d8220 */ /* 0x040fe40000410000 */
[----:B------:R-:W-:Y:S02]  /*2d50*/  @!P0 FMUL.FTZ R3, R4, R14 ;  /* 0x0000000e04038220 */ /* 0x000fe40000410000 */
        /* <DEDUP_REMOVED lines=17> */
[----:B------:R-:W-:Y:S02]  /*2e70*/  @!P0 FMUL.FTZ R6, R6, R16 ;  /* 0x0000001006068220 */ /* 0x000fe40000410000 */
        /* <DEDUP_REMOVED lines=13> */
.L_x_336:
[----:B------:R-:W-:Y:S05]  /*2f50*/  BSYNC B0 ;  /* 0x0000000000007941 */ /* 0x000fea0003800000 */
.L_x_335:
[----:B------:R-:W-:Y:S11]  /*2f60*/  ISETP.GE.AND P0, PT, R89, c[0x0][0x1d4], PT ;  /* 0x0000750059007a0c */ /* 0x000ff60003f06270 */
[----:B------:R-:W-:Y:S02]  /*2f70*/  @!UPT UIADD3 URZ, URZ, URZ, URZ ;  /* 0x0000003f3f3ff290 */ /* 0x000fe4000fffe03f */
        /* <DEDUP_REMOVED lines=55> */
.L_x_334:
[----:B------:R-:W-:Y:S05]  /*32f0*/  BSYNC B1 ;  /* 0x0000000000017941 */ /* 0x000fea0003800000 */
.L_x_333:
[----:B------:R1:W4:Y:S04]  /*3300*/  SHFL.IDX PT, R37, R85, 0x2, 0x181f ;  /* 0x00581f0055257f89 */ /* 0x00032800000e0000 */
[----:B------:R1:W3:Y:S01]  /*3310*/  SHFL.IDX PT, R30, R88, 0x2, 0x181f ;  /* 0x00581f00581e7f89 */ /* 0x0002e200000e0000 */
[----:B------:R-:W-:-:S05]  /*3320*/  @P3 BRA `(.L_x_337) ;  /* 0x000026b000003947 */ /* 0x000fca0003800000 */
[----:B------:R-:W-:Y:S01]  /*3330*/  BSSY B0, `(.L_x_338) ;  /* 0x0000038000007945 */ /* 0x000fe20003800000 */
[----:B------:R-:W-:-:S05]  /*3340*/  @P5 BRA `(.L_x_339) ;  /* 0x0000036000005947 */ /* 0x000fca0003800000 */
[C---:B--23--:R-:W-:Y:S01]  /*3350*/  LEA R28, P0, R24.reuse, R30, 0x1 ;  /* 0x0000001e181c7211 */ /* 0x04cfe200078008ff */
        /* <DEDUP_REMOVED lines=53> */
.L_x_339:
[----:B------:R-:W-:Y:S05]  /*36b0*/  BSYNC B0 ;  /* 0x0000000000007941 */ /* 0x000fea0003800000 */
.L_x_338:
[----:B------:R-:W-:Y:S11]  /*36c0*/  ISETP.GE.AND P0, PT, R89, c[0x0][0x1d4], PT ;  /* 0x0000750059007a0c */ /* 0x000ff60003f06270 */
[----:B------:R-:W-:Y:S02]  /*36d0*/  @!UPT UIADD3 URZ, URZ, URZ, URZ ;  /* 0x0000003f3f3ff290 */ /* 0x000fe4000fffe03f */
        /* <DEDUP_REMOVED lines=54> */
[----:B------:R2:W-:Y:S01]  /*3a40*/  ST.E.128 [R28.64], R8 ;  /* 0x000000081c007985 */ /* 0x0005e2000c101d12 */
[----:B------:R-:W-:-:S05]  /*3a50*/  BRA `(.L_x_337) ;  /* 0x00001f8000007947 */ /* 0x000fca0003800000 */
.L_x_322:
[-C--:B------:R-:W-:Y:S01]  /*3a60*/  ISETP.GE.AND P1, PT, R143, R73.reuse, PT ;  /* 0x000000498f00720c */ /* 0x080fe20003f26270 */
[----:B------:R-:W-:Y:S01]  /*3a70*/  CS2R R30, SRZ ;  /* 0x00000000001e7805 */ /* 0x000fe2000001ff00 */
[----:B------:R-:W-:Y:S01]  /*3a80*/  IADD3 R70, -R71, c[0x0][0x1d4], RZ ;  /* 0x0000750047467a10 */ /* 0x000fe20007ffe1ff */
        /* <DEDUP_REMOVED lines=10> */
[----:B------:R-:W-:Y:S04]  /*3b30*/  BSSY B0, `(.L_x_340) ;  /* 0x00000c1000007945 */ /* 0x000fe80003800000 */
[----:B------:R-:W-:Y:S02]  /*3b40*/  @!P1 IADD3 R3, P3, P0, R98, UR15, R42 ;  /* 0x0000000f62039c10 */ /* 0x000fe4000f87e02a */
[----:B------:R1:W3:Y:S02]  /*3b50*/  SHFL.IDX PT, R48, R88, RZ, 0x181f ;  /* 0x00181fff58307589 */ /* 0x0002e400000e0000 */
[----:B------:R-:W-:Y:S02]  /*3b60*/  @!P1 IADD3.X R4, R109, UR14, R18, P3, P0 ;  /* 0x0000000e6d049c10 */ /* 0x000fe40009fe0412 */
[----:B------:R-:W-:Y:S04]  /*3b70*/  @!P1 IADD3 R5, P3, P0, R96, UR16, R58 ;  /* 0x0000001060059c10 */ /* 0x000fe8000f87e03a */
[----:B------:R-:W-:Y:S02]  /*3b80*/  @!P1 IADD3.X R10, R107, UR9, R36, P3, P0 ;  /* 0x000000096b0a9c10 */ /* 0x000fe40009fe0424 */
[-C--:B------:R-:W-:Y:S04]  /*3b90*/  ISETP.GE.AND P0, PT, R142, R73.reuse, PT ;  /* 0x000000498e00720c */ /* 0x080fe80003f06270 */
[----:B------:R-:W-:Y:S11]  /*3ba0*/  ISETP.GE.OR P0, PT, R24, c[0x0][0x27c], P0 ;  /* 0x00009f0018007a0c */ /* 0x000ff60000706670 */
[----:B------:R-:W-:Y:S02]  /*3bb0*/  @!UPT UIADD3 URZ, URZ, URZ, URZ ;  /* 0x0000003f3f3ff290 */ /* 0x000fe4000fffe03f */
[----:B------:R-:W-:Y:S04]  /*3bc0*/  @!P0 IADD3 R6, P4, P3, R98, UR13, R42 ;  /* 0x0000000d62068c10 */ /* 0x000fe8000fb9e02a */
[----:B------:R-:W-:Y:S02]  /*3bd0*/  @!P0 IADD3.X R15, R109, UR12, R18, P4, P3 ;  /* 0x0000000c6d0f8c10 */ /* 0x000fe4000a7e6412 */
[----:B------:R-:W-:Y:S04]  /*3be0*/  @!P0 IADD3 R11, P4, P3, R96, UR8, R58 ;  /* 0x00000008600b8c10 */ /* 0x000fe8000fb9e03a */
[----:B------:R-:W-:Y:S02]  /*3bf0*/  @!P0 IADD3.X R16, R107, UR7, R36, P4, P3 ;  /* 0x000000076b108c10 */ /* 0x000fe4000a7e6424 */
        /* <DEDUP_REMOVED lines=10> */
[----:B------:R1:W3:Y:S07]  /*3ca0*/  @!P0 LDG.E.128 R28, [R14.64] ;  /* 0x000000120e1c8981 */ /* 0x0002ee000c1e1d00 */
[----:B------:R1:W3:Y:S01]  /*3cb0*/  @!P0 LDG.E.128 R64, [R10.64] ;  /* 0x000000120a408981 */ /* 0x0002e2000c1e1d00 */
[-C--:B------:R-:W-:Y:S01]  /*3cc0*/  ISETP.GE.AND P0, PT, R35, R73.reuse, PT ;  /* 0x000000492300720c */ /* 0x080fe20003f06270 */
[----:B----4-:R-:W-:Y:S03]  /*3cd0*/  CS2R R8, SRZ ;  /* 0x0000000000087805 */ /* 0x010fe6000001ff00 */
[----:B------:R-:W-:Y:S11]  /*3ce0*/  ISETP.GE.OR P0, PT, R24, c[0x0][0x27c], P0 ;  /* 0x00009f0018007a0c */ /* 0x000ff60000706670 */
[----:B------:R-:W-:Y:S02]  /*3cf0*/  @!UPT UIADD3 URZ, URZ, URZ, URZ ;  /* 0x0000003f3f3ff290 */ /* 0x000fe4000fffe03f */
[----:B------:R-:W-:Y:S05]  /*3d00*/  @!P0 IADD3 R42, P1, R98, R42, RZ ;  /* 0x0000002a622a8210 */ /* 0x000fea0007f3e0ff */
[----:B------:R-:W-:Y:S01]  /*3d10*/  @!P0 IMAD.X R18, R109, 0x1, R18, P1 ;  /* 0x000000016d128824 */ /* 0x000fe200008e0612 */
[C---:B-1----:R-:W-:Y:S01]  /*3d20*/  @!P0 LEA R14, P1, R42.reuse, c[0x0][0x270], 0x1 ;  /* 0x00009c002a0e8a11 */ /* 0x042fe200078208ff */
[----:B------:R-:W-:Y:S03]  /*3d30*/  CS2R R10, SRZ ;  /* 0x00000000000a7805 */ /* 0x000fe6000001ff00 */
[----:B------:R-:W-:Y:S02]  /*3d40*/  @!P0 LEA.HI.X R15, R42, c[0x0][0x274], R18, 0x1, P1 ;  /* 0x00009d002a0f8a11 */ /* 0x000fe400008f0c12 */
[----:B------:R-:W-:Y:S01]  /*3d50*/  @!P0 IADD3 R58, P1, R96, R58, RZ ;  /* 0x0000003a603a8210 */ /* 0x000fe20007f3e0ff */
[----:B------:R-:W-:Y:S02]  /*3d60*/  CS2R R42, SRZ ;  /* 0x00000000002a7805 */ /* 0x000fe4000001ff00 */
[----:B------:R1:W5:Y:S02]  /*3d70*/  @!P0 LDG.E.128 R8, [R14.64] ;  /* 0x000000120e088981 */ /* 0x000364000c1e1d00 */
[----:B------:R-:W-:Y:S01]  /*3d80*/  @!P0 IMAD.X R36, R107, 0x1, R36, P1 ;  /* 0x000000016b248824 */ /* 0x000fe200008e0624 */
[C---:B------:R-:W-:Y:S04]  /*3d90*/  @!P0 LEA R4, P1, R58.reuse, c[0x0][0x288], 0x1 ;  /* 0x0000a2003a048a11 */ /* 0x040fe800078208ff */
[----:B------:R-:W-:Y:S02]  /*3da0*/  @!P0 LEA.HI.X R5, R58, c[0x0][0x28c], R36, 0x1, P1 ;  /* 0x0000a3003a058a11 */ /* 0x000fe400008f0c24 */
[----:B------:R-:W-:Y:S03]  /*3db0*/  ISETP.GE.AND P1, PT, R24, c[0x0][0x27c], PT ;  /* 0x00009f0018007a0c */ /* 0x000fe60003f26270 */
[----:B------:R4:W5:Y:S01]  /*3dc0*/  @!P0 LDG.E.128 R40, [R4.64] ;  /* 0x0000001204288981 */ /* 0x000962000c1e1d00 */
[----:B------:R-:W-:Y:S01]  /*3dd0*/  ISETP.GE.OR P0, PT, R35, R73, P5 ;  /* 0x000000492300720c */ /* 0x000fe20002f06670 */
[----:B--2---:R-:W-:Y:S02]  /*3de0*/  IMAD.MOV.U32 R6, RZ, RZ, R22 ;  /* 0x000000ffff067224 */ /* 0x004fe400078e0016 */
[----:B----4-:R-:W-:Y:S02]  /*3df0*/  IMAD.MOV.U32 R5, RZ, RZ, R23 ;  /* 0x000000ffff057224 */ /* 0x010fe400078e0017 */
[----:B------:R-:W-:Y:S02]  /*3e00*/  IMAD.MOV.U32 R4, RZ, RZ, R20 ;  /* 0x000000ffff047224 */ /* 0x000fe400078e0014 */
[----:B------:R-:W-:Y:S01]  /*3e10*/  IMAD.MOV.U32 R3, RZ, RZ, R21 ;  /* 0x000000ffff037224 */ /* 0x000fe200078e0015 */
[----:B------:R-:W-:Y:S01]  /*3e20*/  PRMT R27, R5, 0x5410, R6 ;  /* 0x00005410051b7816 */ /* 0x000fe20000000006 */
[----:B---3--:R-:W-:Y:S02]  /*3e30*/  IMAD.MOV.U32 R6, RZ, RZ, R62 ;  /* 0x000000ffff067224 */ /* 0x008fe400078e003e */
[----:B------:R-:W-:Y:S01]  /*3e40*/  IMAD.MOV.U32 R5, RZ, RZ, R63 ;  /* 0x000000ffff057224 */ /* 0x000fe200078e003f */
[----:B------:R-:W-:Y:S01]  /*3e50*/  PRMT R26, R3, 0x5410, R4 ;  /* 0x00005410031a7816 */ /* 0x000fe20000000004 */
[----:B------:R-:W-:Y:S02]  /*3e60*/  IMAD.MOV.U32 R4, RZ, RZ, R60 ;  /* 0x000000ffff047224 */ /* 0x000fe400078e003c */
        /* <DEDUP_REMOVED lines=13> */
[----:B------:R-:W-:Y:S04]  /*3f40*/  PRMT R68, R5, 0x5410, R6 ;  /* 0x0000541005447816 */ /* 0x000fe80000000006 */
[----:B------:R-:W-:Y:S01]  /*3f50*/  PRMT R55, R4, 0x5410, R3 ;  /* 0x0000541004377816 */ /* 0x000fe20000000003 */
[----:B------:R-:W-:-:S05]  /*3f60*/  @P0 BRA `(.L_x_341) ;  /* 0x000007d000000947 */ /* 0x000fca0003800000 */
[----:B-1----:R-:W-:Y:S01]  /*3f70*/  SEL R3, R71, R70, !P2 ;  /* 0x0000004647037207 */ /* 0x002fe20005000000 */
[----:B------:R-:W1:Y:S01]  /*3f80*/  LDS.128 R56, [R127+0x8100] ;  /* 0x008100007f387984 */ /* 0x000e620000000c00 */
[----:B-----5:R-:W-:Y:S01]  /*3f90*/  MOV R39, R40 ;  /* 0x0000002800277202 */ /* 0x020fe20000000f00 */
[----:B------:R-:W-:Y:S01]  /*3fa0*/  IMAD.MOV.U32 R46, RZ, RZ, R41 ;  /* 0x000000ffff2e7224 */ /* 0x000fe200078e0029 */
[----:B------:R-:W-:Y:S01]  /*3fb0*/  SHF.R.S32.HI R4, RZ, 0x1f, R3 ;  /* 0x0000001fff047819 */ /* 0x000fe20000011403 */
[----:B------:R-:W-:Y:S01]  /*3fc0*/  IMAD.MOV.U32 R14, RZ, RZ, R9 ;  /* 0x000000ffff0e7224 */ /* 0x000fe200078e0009 */
[----:B------:R-:W-:Y:S01]  /*3fd0*/  @!P1 SHF.R.U64 R44, R40, 0x10, R41 ;  /* 0x00000010282c9819 */ /* 0x000fe20000001229 */
[----:B------:R-:W-:Y:S01]  /*3fe0*/  IMAD.MOV.U32 R15, RZ, RZ, R11 ;  /* 0x000000ffff0f7224 */ /* 0x000fe200078e000b */
[----:B------:R-:W-:Y:S01]  /*3ff0*/  LEA.HI R3, R4, R3, RZ, 0x4 ;  /* 0x0000000304037211 */ /* 0x000fe200078f20ff */
[----:B------:R-:W-:Y:S01]  /*4000*/  IMAD.MOV.U32 R51, RZ, RZ, R43 ;  /* 0x000000ffff337224 */ /* 0x000fe200078e002b */
[----:B------:R-:W-:Y:S01]  /*4010*/  @!P1 PRMT R39, R39, 0x5410, R44 ;  /* 0x0000541027279816 */ /* 0x000fe2000000002c */
[----:B------:R-:W-:Y:S01]  /*4020*/  IMAD.MOV.U32 R6, RZ, RZ, R10 ;  /* 0x000000ffff067224 */ /* 0x000fe200078e000a */
[----:B------:R-:W-:Y:S02]  /*4030*/  LEA.HI.SX32 R3, R3, R69, 0x1c ;  /* 0x0000004503037211 */ /* 0x000fe400078fe2ff */
[----:B------:R-:W-:Y:S02]  /*4040*/  @!P1 SHF.R.U64 R10, R10, 0x10, R11 ;  /* 0x000000100a0a9819 */ /* 0x000fe4000000120b */
[----:B------:R-:W-:Y:S01]  /*4050*/  SHF.R.S32.HI R4, RZ, 0x1f, R3 ;  /* 0x0000001fff047819 */ /* 0x000fe20000011403 */
[----:B------:R-:W-:Y:S01]  /*4060*/  IMAD.SHL.U32 R50, R3, 0x8, RZ ;  /* 0x0000000803327824 */ /* 0x000fe200078e00ff */
[C---:B------:R-:W-:Y:S02]  /*4070*/  LEA R78, P0, R93.reuse, R48, 0x1 ;  /* 0x000000305d4e7211 */ /* 0x040fe400078008ff */
[----:B------:R-:W-:Y:S02]  /*4080*/  LEA.HI R4, R4, R3, RZ, 0x3 ;  /* 0x0000000304047211 */ /* 0x000fe400078f18ff */
[----:B------:R-:W-:Y:S02]  /*4090*/  LEA.HI.X R79, R93, R49, R108, 0x1, P0 ;  /* 0x000000315d4f7211 */ /* 0x000fe400000f0c6c */
[----:B------:R-:W-:Y:S02]  /*40a0*/  SHF.R.S32.HI R3, RZ, 0x3, R4 ;  /* 0x00000003ff037819 */ /* 0x000fe40000011404 */
[----:B------:R-:W-:Y:S02]  /*40b0*/  LOP3.LUT R4, R118, 0x38, R50, 0xf8, !PT ;  /* 0x0000003876047812 */ /* 0x000fe400078ef832 */
[----:B------:R-:W-:Y:S01]  /*40c0*/  ISETP.GE.AND P0, PT, R50, c[0x0][0x1d4], PT ;  /* 0x0000750032007a0c */ /* 0x000fe20003f06270 */
[----:B------:R-:W-:Y:S01]  /*40d0*/  IMAD R3, R3, 0x1800, R7 ;  /* 0x0000180003037824 */ /* 0x000fe200078e0207 */
[----:B------:R-:W-:Y:S02]  /*40e0*/  LOP3.LUT R4, R4, R149, RZ, 0x3c, !PT ;  /* 0x0000009504047212 */ /* 0x000fe400078e3cff */
[----:B------:R-:W-:Y:S02]  /*40f0*/  MOV R40, R42 ;  /* 0x0000002a00287202 */ /* 0x000fe40000000f00 */
[----:B------:R-:W-:Y:S01]  /*4100*/  @!P1 SHF.R.U32.HI R41, RZ, 0x10, R41 ;  /* 0x00000010ff299819 */ /* 0x000fe20000011629 */
[----:B------:R-:W-:Y:S01]  /*4110*/  IMAD.IADD R3, R3, 0x1, R4 ;  /* 0x0000000103037824 */ /* 0x000fe200078e0204 */
[----:B------:R-:W-:Y:S02]  /*4120*/  @!P1 SHF.R.U32.HI R4, RZ, 0x10, R11 ;  /* 0x00000010ff049819 */ /* 0x000fe4000001160b */
[----:B------:R-:W-:Y:S01]  /*4130*/  @!P1 SHF.R.U32.HI R5, RZ, 0x10, R9 ;  /* 0x00000010ff059819 */ /* 0x000fe20000011609 */
[----:B------:R-:W-:Y:S01]  /*4140*/  IMAD.SHL.U32 R3, R3, 0x2, RZ ;  /* 0x0000000203037824 */ /* 0x000fe200078e00ff */
[----:B------:R-:W-:Y:S01]  /*4150*/  @!P1 PRMT R15, R15, 0x5410, R4 ;  /* 0x000054100f0f9816 */ /* 0x000fe20000000004 */
[----:B------:R-:W-:Y:S01]  /*4160*/  @!P0 IMAD.WIDE R86, R50, 0x2, R48 ;  /* 0x0000000232568825 */ /* 0x000fe200078e0230 */
[----:B-1----:R-:W-:Y:S02]  /*4170*/  @!P1 LOP3.LUT R44, R57, 0xffff0000, RZ, 0xc0, !PT ;  /* 0xffff0000392c9812 */ /* 0x002fe400078ec0ff */
[----:B------:R1:W2:Y:S01]  /*4180*/  LDS.128 R16, [R3+0x8100] ;  /* 0x0081000003107984 */ /* 0x0002a20000000c00 */
[C---:B------:R-:W-:Y:S01]  /*4190*/  @!P1 IMAD.U32 R50, R59.reuse, 0x10000, RZ ;  /* 0x000100003b329824 */ /* 0x040fe200078e00ff */
[----:B------:R-:W-:Y:S02]  /*41a0*/  @!P1 LOP3.LUT R48, R58, 0xffff0000, RZ, 0xc0, !PT ;  /* 0xffff00003a309812 */ /* 0x000fe400078ec0ff */
[----:B------:R-:W-:Y:S02]  /*41b0*/  @!P1 LOP3.LUT R52, R59, 0xffff0000, RZ, 0xc0, !PT ;  /* 0xffff00003b349812 */ /* 0x000fe400078ec0ff */
[--C-:B------:R-:W-:Y:S02]  /*41c0*/  @!P1 SHF.R.U64 R42, R42, 0x10, R43.reuse ;  /* 0x000000102a2a9819 */ /* 0x100fe4000000122b */
[----:B------:R-:W-:Y:S02]  /*41d0*/  @!P1 SHF.R.U32.HI R45, RZ, 0x10, R43 ;  /* 0x00000010ff2d9819 */ /* 0x000fe4000001162b */
[----:B------:R-:W-:Y:S01]  /*41e0*/  @!P1 PRMT R43, R46, 0x5410, R41 ;  /* 0x000054102e2b9816 */ /* 0x000fe20000000029 */
[----:B------:R-:W-:Y:S01]  /*41f0*/  @!P1 IMAD.U32 R46, R58, 0x10000, RZ ;  /* 0x000100003a2e9824 */ /* 0x000fe200078e00ff */
[----:B------:R-:W-:Y:S02]  /*4200*/  @!P1 PRMT R47, R40, 0x5410, R42 ;  /* 0x00005410282f9816 */ /* 0x000fe4000000002a */
[----:B------:R-:W-:Y:S02]  /*4210*/  @!P1 LOP3.LUT R40, R56, 0xffff0000, RZ, 0xc0, !PT ;  /* 0xffff000038289812 */ /* 0x000fe400078ec0ff */
[----:B------:R-:W-:Y:S01]  /*4220*/  @!P1 PRMT R11, R6, 0x5410, R10 ;  /* 0x00005410060b9816 */ /* 0x000fe2000000000a */
[C---:B------:R-:W-:Y:S01]  /*4230*/  @!P1 IMAD.U32 R10, R39.reuse, 0x10000, RZ ;  /* 0x00010000270a9824 */ /* 0x040fe200078e00ff */
[----:B------:R-:W-:Y:S02]  /*4240*/  @!P1 LOP3.LUT R39, R39, 0xffff0000, RZ, 0xc0, !PT ;  /* 0xffff000027279812 */ /* 0x000fe400078ec0ff */
[----:B------:R-:W-:Y:S01]  /*4250*/  @!P1 PRMT R51, R51, 0x5410, R45 ;  /* 0x0000541033339816 */ /* 0x000fe2000000002d */
[C---:B------:R-:W-:Y:S01]  /*4260*/  @!P1 IMAD.U32 R45, R47.reuse, 0x10000, RZ ;  /* 0x000100002f2d9824 */ /* 0x040fe200078e00ff */
[----:B------:R-:W-:Y:S01]  /*4270*/  @!P1 LOP3.LUT R47, R47, 0xffff0000, RZ, 0xc0, !PT ;  /* 0xffff00002f2f9812 */ /* 0x000fe200078ec0ff */
[----:B-1----:R-:W-:Y:S01]  /*4280*/  IMAD.MOV.U32 R3, RZ, RZ, R8 ;  /* 0x000000ffff037224 */ /* 0x002fe200078e0008 */
[----:B------:R-:W-:Y:S02]  /*4290*/  @!P1 SHF.R.U64 R8, R8, 0x10, R9 ;  /* 0x0000001008089819 */ /* 0x000fe40000001209 */
[----:B------:R-:W-:Y:S02]  /*42a0*/  @!P1 PRMT R9, R14, 0x5410, R5 ;  /* 0x000054100e099816 */ /* 0x000fe40000000005 */
[----:B------:R-:W-:Y:S02]  /*42b0*/  @!P1 SHF.L.U32 R14, R56, 0x10, RZ ;  /* 0x00000010380e9819 */ /* 0x000fe400000006ff */
[----:B------:R-:W-:Y:S04]  /*42c0*/  @!P1 PRMT R3, R3, 0x5410, R8 ;  /* 0x0000541003039816 */ /* 0x000fe80000000008 */
[C---:B------:R-:W-:Y:S01]  /*42d0*/  @!P1 LOP3.LUT R5, R3.reuse, 0xffff0000, RZ, 0xc0, !PT ;  /* 0xffff000003059812 */ /* 0x040fe200078ec0ff */
[----:B------:R-:W-:Y:S02]  /*42e0*/  @!P1 IMAD.U32 R6, R3, 0x10000, RZ ;  /* 0x0001000003069824 */ /* 0x000fe400078e00ff */
[C---:B--2---:R-:W-:Y:S01]  /*42f0*/  @!P1 IMAD.U32 R4, R16.reuse, 0x10000, RZ ;  /* 0x0001000010049824 */ /* 0x044fe200078e00ff */
[----:B------:R-:W-:Y:S03]  /*4300*/  @!P1 LOP3.LUT R8, R16, 0xffff0000, RZ, 0xc0, !PT ;  /* 0xffff000010089812 */ /* 0x000fe600078ec0ff */
[----:B------:R-:W-:Y:S02]  /*4310*/  @!P1 FMUL.FTZ R41, R4, R10 ;  /* 0x0000000a04299220 */ /* 0x000fe40000410000 */
[----:B------:R-:W-:Y:S02]  /*4320*/  @!P1 FMUL.FTZ R42, R8, R39 ;  /* 0x00000027082a9220 */ /* 0x000fe40000410000 */
[-C--:B------:R-:W-:Y:S02]  /*4330*/  @!P1 FMUL.FTZ R3, R4, R6.reuse ;  /* 0x0000000604039220 */ /* 0x080fe40000410000 */
[----:B------:R-:W-:Y:S01]  /*4340*/  @!P1 FFMA.FTZ R84, R14, R6, -R41 ;  /* 0x000000060e549223 */ /* 0x000fe20000010829 */
[----:B------:R-:W-:Y:S01]  /*4350*/  @!P1 SHF.L.U32 R6, R9, 0x10, RZ ;  /* 0x0000001009069819 */ /* 0x000fe200000006ff */
[-C--:B------:R-:W-:Y:S01]  /*4360*/  @!P1 FMUL.FTZ R4, R8, R5.reuse ;  /* 0x0000000508049220 */ /* 0x080fe20000410000 */
[----:B------:R-:W-:Y:S01]  /*4370*/  @!P1 LOP3.LUT R8, R17, 0xffff0000, RZ, 0xc0, !PT ;  /* 0xffff000011089812 */ /* 0x000fe200078ec0ff */
[----:B------:R-:W-:Y:S01]  /*4380*/  @!P1 FFMA.FTZ R83, R40, R5, -R42 ;  /* 0x0000000528539223 */ /* 0x000fe2000001082a */
[----:B------:R-:W-:Y:S01]  /*4390*/  @!P1 SHF.L.U32 R42, R57, 0x10, RZ ;  /* 0x00000010392a9819 */ /* 0x000fe200000006ff */
[C---:B------:R-:W-:Y:S01]  /*43a0*/  @!P1 IMAD.U32 R41, R43.reuse, 0x10000, RZ ;  /* 0x000100002b299824 */ /* 0x040fe200078e00ff */
[----:B------:R-:W-:Y:S01]  /*43b0*/  @!P1 LOP3.LUT R43, R43, 0xffff0000, RZ, 0xc0, !PT ;  /* 0xffff00002b2b9812 */ /* 0x000fe200078ec0ff */
[----:B------:R-:W-:Y:S01]  /*43c0*/  @!P1 IMAD.U32 R5, R17, 0x10000, RZ ;  /* 0x0001000011059824 */ /* 0x000fe200078e00ff */
[----:B------:R-:W-:Y:S01]  /*43d0*/  @!P1 LOP3.LUT R9, R9, 0xffff0000, RZ, 0xc0, !PT ;  /* 0xffff000009099812 */ /* 0x000fe200078ec0ff */
[----:B------:R-:W-:Y:S02]  /*43e0*/  @!P1 FFMA.FTZ R3, R10, R14, R3 ;  /* 0x0000000e0a039223 */ /* 0x000fe40000010003 */
[C---:B------:R-:W-:Y:S02]  /*43f0*/  @!P1 FMUL.FTZ R10, R5.reuse, R41 ;  /* 0x00000029050a9220 */ /* 0x040fe40000410000 */
[----:B------:R-:W-:Y:S02]  /*4400*/  @!P1 FMUL.FTZ R14, R8, R43 ;  /* 0x0000002b080e9220 */ /* 0x000fe40000410000 */
[-C--:B------:R-:W-:Y:S02]  /*4410*/  @!P1 FMUL.FTZ R5, R5, R6.reuse ;  /* 0x0000000605059220 */ /* 0x080fe40000410000 */
[----:B------:R-:W-:Y:S01]  /*4420*/  @!P1 FFMA.FTZ R81, R42, R6, -R10 ;  /* 0x000000062a519223 */ /* 0x000fe2000001080a */
[----:B------:R-:W-:Y:S01]  /*4430*/  @!P1 LOP3.LUT R10, R18, 0xffff0000, RZ, 0xc0, !PT ;  /* 0xffff0000120a9812 */ /* 0x000fe200078ec0ff */
[-C--:B------:R-:W-:Y:S01]  /*4440*/  @!P1 FMUL.FTZ R6, R8, R9.reuse ;  /* 0x0000000908069220 */ /* 0x080fe20000410000 */
[----:B------:R-:W-:Y:S01]  /*4450*/  @!P1 SHF.L.U32 R8, R18, 0x10, RZ ;  /* 0x0000001012089819 */ /* 0x000fe200000006ff */
[----:B------:R-:W-:Y:S02]  /*4460*/  @!P1 FFMA.FTZ R80, R44, R9, -R14 ;  /* 0x000000092c509223 */ /* 0x000fe4000001080e */
[C---:B------:R-:W-:Y:S01]  /*4470*/  @!P1 IMAD.U32 R9, R11.reuse, 0x10000, RZ ;  /* 0x000100000b099824 */ /* 0x040fe200078e00ff */
[----:B------:R-:W-:Y:S01]  /*4480*/  @!P1 LOP3.LUT R11, R11, 0xffff0000, RZ, 0xc0, !PT ;  /* 0xffff00000b0b9812 */ /* 0x000fe200078ec0ff */
[----:B------:R-:W-:Y:S02]  /*4490*/  @!P1 FMUL.FTZ R14, R8, R45 ;  /* 0x0000002d080e9220 */ /* 0x000fe40000410000 */
[----:B------:R-:W-:Y:S02]  /*44a0*/  @!P1 FMUL.FTZ R49, R10, R47 ;  /* 0x0000002f0a319220 */ /* 0x000fe40000410000 */
[----:B------:R-:W-:Y:S01]  /*44b0*/  @!P1 FFMA.FTZ R77, R46, R9, -R14 ;  /* 0x000000092e4d9223 */ /* 0x000fe2000001080e */
[----:B------:R-:W-:Y:S01]  /*44c0*/  @!P1 LOP3.LUT R14, R19, 0xffff0000, RZ, 0xc0, !PT ;  /* 0xffff0000130e9812 */ /* 0x000fe200078ec0ff */
[----:B------:R-:W-:Y:S01]  /*44d0*/  @!P1 FFMA.FTZ R76, R48, R11, -R49 ;  /* 0x0000000b304c9223 */ /* 0x000fe20000010831 */
[C---:B------:R-:W-:Y:S01]  /*44e0*/  @!P1 SHF.L.U32 R49, R51.reuse, 0x10, RZ ;  /* 0x0000001033319819 */ /* 0x040fe200000006ff */
[----:B------:R-:W-:Y:S01]  /*44f0*/  @!P1 FMUL.FTZ R8, R8, R9 ;  /* 0x0000000908089220 */ /* 0x000fe20000410000 */
[----:B------:R-:W-:Y:S01]  /*4500*/  @!P1 LOP3.LUT R51, R51, 0xffff0000, RZ, 0xc0, !PT ;  /* 0xffff000033339812 */ /* 0x000fe200078ec0ff */
[----:B------:R-:W-:Y:S02]  /*4510*/  @!P1 FMUL.FTZ R9, R10, R11 ;  /* 0x0000000b0a099220 */ /* 0x000fe40000410000 */
[----:B------:R-:W-:Y:S02]  /*4520*/  @!P1 IMAD.U32 R10, R19, 0x10000, RZ ;  /* 0x00010000130a9824 */ /* 0x000fe400078e00ff */
[C---:B------:R-:W-:Y:S01]  /*4530*/  @!P1 IMAD.U32 R11, R15.reuse, 0x10000, RZ ;  /* 0x000100000f0b9824 */ /* 0x040fe200078e00ff */
[----:B------:R-:W-:Y:S01]  /*4540*/  @!P1 LOP3.LUT R15, R15, 0xffff0000, RZ, 0xc0, !PT ;  /* 0xffff00000f0f9812 */ /* 0x000fe200078ec0ff */
[----:B------:R-:W-:Y:S01]  /*4550*/  @!P1 FFMA.FTZ R4, R39, R40, R4 ;  /* 0x0000002827049223 */ /* 0x000fe20000010004 */
[----:B------:R-:W-:Y:S01]  /*4560*/  @!P1 F2FP.BF16.PACK_AB R39, R76, R77 ;  /* 0x0000004d4c27923e */ /* 0x000fe200000010ff */
[----:B------:R-:W-:Y:S02]  /*4570*/  @!P1 FMUL.FTZ R74, R10, R49 ;  /* 0x000000310a4a9220 */ /* 0x000fe40000410000 */
[----:B------:R-:W-:Y:S01]  /*4580*/  @!P1 FMUL.FTZ R75, R14, R51 ;  /* 0x000000330e4b9220 */ /* 0x000fe20000410000 */
[----:B------:R-:W-:Y:S01]  /*4590*/  @!P1 F2FP.BF16.PACK_AB R3, R4, R3 ;  /* 0x000000030403923e */ /* 0x000fe200000010ff */
[----:B------:R-:W-:Y:S02]  /*45a0*/  @!P1 FFMA.FTZ R5, R41, R42, R5 ;  /* 0x0000002a29059223 */ /* 0x000fe40000010005 */
[----:B------:R-:W-:Y:S02]  /*45b0*/  @!P1 FFMA.FTZ R6, R43, R44, R6 ;  /* 0x0000002c2b069223 */ /* 0x000fe40000010006 */
[----:B------:R-:W-:Y:S02]  /*45c0*/  @!P1 FFMA.FTZ R74, R50, R11, -R74 ;  /* 0x0000000b324a9223 */ /* 0x000fe4000001084a */
[----:B------:R-:W-:Y:S01]  /*45d0*/  @!P1 FFMA.FTZ R75, R52, R15, -R75 ;  /* 0x0000000f344b9223 */ /* 0x000fe2000001084b */
[----:B------:R-:W-:Y:S01]  /*45e0*/  @!P1 F2FP.BF16.PACK_AB R5, R6, R5 ;  /* 0x000000050605923e */ /* 0x000fe200000010ff */
[----:B------:R-:W-:Y:S02]  /*45f0*/  @!P1 FMUL.FTZ R10, R10, R11 ;  /* 0x0000000b0a0a9220 */ /* 0x000fe40000410000 */
[----:B------:R-:W-:Y:S01]  /*4600*/  @!P1 FFMA.FTZ R8, R45, R46, R8 ;  /* 0x0000002e2d089223 */ /* 0x000fe20000010008 */
[----:B------:R-:W-:Y:S01]  /*4610*/  @!P1 F2FP.BF16.PACK_AB R40, R75, R74 ;  /* 0x0000004a4b28923e */ /* 0x000fe200000010ff */
[----:B------:R-:W-:Y:S01]  /*4620*/  @!P1 FMUL.FTZ R11, R14, R15 ;  /* 0x0000000f0e0b9220 */ /* 0x000fe20000410000 */
[----:B------:R-:W-:Y:S01]  /*4630*/  @!P1 F2FP.BF16.PACK_AB R15, R80, R81 ;  /* 0x00000051500f923e */ /* 0x000fe200000010ff */
[----:B------:R-:W-:Y:S01]  /*4640*/  @!P1 FFMA.FTZ R9, R47, R48, R9 ;  /* 0x000000302f099223 */ /* 0x000fe20000010009 */
[----:B------:R-:W-:Y:S01]  /*4650*/  @!P1 F2FP.BF16.PACK_AB R14, R83, R84 ;  /* 0x00000054530e923e */ /* 0x000fe200000010ff */
[----:B------:R-:W-:Y:S01]  /*4660*/  @!P1 FFMA.FTZ R10, R49, R50, R10 ;  /* 0x00000032310a9223 */ /* 0x000fe2000001000a */
[----:B------:R-:W-:Y:S01]  /*4670*/  @!P1 MOV R59, R40 ;  /* 0x00000028003b9202 */ /* 0x000fe20000000f00 */
[----:B------:R-:W-:Y:S01]  /*4680*/  @!P1 FFMA.FTZ R11, R51, R52, R11 ;  /* 0x00000034330b9223 */ /* 0x000fe2000001000b */
[----:B------:R-:W-:Y:S01]  /*4690*/  @!P1 MOV R56, R14 ;  /* 0x0000000e00389202 */ /* 0x000fe20000000f00 */
[----:B------:R-:W-:Y:S01]  /*46a0*/  @!P1 IMAD.MOV.U32 R57, RZ, RZ, R15 ;  /* 0x000000ffff399224 */ /* 0x000fe200078e000f */
[----:B------:R-:W-:Y:S01]  /*46b0*/  @!P1 F2FP.BF16.PACK_AB R8, R9, R8 ;  /* 0x000000080908923e */ /* 0x000fe200000010ff */
        /* <DEDUP_REMOVED lines=8> */
.L_x_341:
[----:B-1----:R-:W-:Y:S05]  /*4740*/  BSYNC B0 ;  /* 0x0000000000007941 */ /* 0x002fea0003800000 */
.L_x_340:
[----:B-----5:R1:W2:Y:S01]  /*4750*/  SHFL.IDX PT, R43, R85, 0x1, 0x181f ;  /* 0x00381f00552b7f89 */ /* 0x0202a200000e0000 */
[----:B------:R-:W-:Y:S01]  /*4760*/  ISETP.GE.OR P0, PT, R143, R73, P5 ;  /* 0x000000498f00720c */ /* 0x000fe20002f06670 */
[----:B------:R-:W-:Y:S02]  /*4770*/  BSSY B0, `(.L_x_342) ;  /* 0x0000078000007945 */ /* 0x000fe40003800000 */
[----:B------:R1:W3:Y:S10]  /*4780*/  SHFL.IDX PT, R42, R88, 0x1, 0x181f ;  /* 0x00381f00582a7f89 */ /* 0x0002f400000e0000 */
[----:B------:R-:W-:-:S05]  /*4790*/  @P0 BRA `(.L_x_343) ;  /* 0x0000075000000947 */ /* 0x000fca0003800000 */
[----:B------:R-:W-:Y:S01]  /*47a0*/  SEL R3, R71, R70, !P2 ;  /* 0x0000004647037207 */ /* 0x000fe20005000000 */
[----:B------:R-:W4:Y:S01]  /*47b0*/  LDS.128 R48, [R126+0x8100] ;  /* 0x008100007e307984 */ /* 0x000f220000000c00 */
[----:B------:R-:W-:Y:S02]  /*47c0*/  @!P1 SHF.R.U64 R8, R60, 0x10, R61 ;  /* 0x000000103c089819 */ /* 0x000fe4000000123d */
[----:B------:R-:W-:Y:S02]  /*47d0*/  SHF.R.S32.HI R4, RZ, 0x1f, R3 ;  /* 0x0000001fff047819 */ /* 0x000fe40000011403 */
[C---:B---3--:R-:W-:Y:S02]  /*47e0*/  LEA R58, P0, R93.reuse, R42, 0x1 ;  /* 0x0000002a5d3a7211 */ /* 0x048fe400078008ff */
[----:B------:R-:W-:Y:S02]  /*47f0*/  LEA.HI R3, R4, R3, RZ, 0x4 ;  /* 0x0000000304037211 */ /* 0x000fe400078f20ff */
[----:B--2---:R-:W-:Y:S02]  /*4800*/  LEA.HI.X R59, R93, R43, R108, 0x1, P0 ;  /* 0x0000002b5d3b7211 */ /* 0x004fe400000f0c6c */
[----:B------:R-:W-:Y:S02]  /*4810*/  LEA.HI.SX32 R3, R3, R69, 0x1c ;  /* 0x0000004503037211 */ /* 0x000fe400078fe2ff */
[----:B------:R-:W-:Y:S02]  /*4820*/  @!P1 SHF.R.U64 R11, R62, 0x10, R63 ;  /* 0x000000103e0b9819 */ /* 0x000fe4000000123f */
[----:B------:R-:W-:Y:S01]  /*4830*/  SHF.R.S32.HI R4, RZ, 0x1f, R3 ;  /* 0x0000001fff047819 */ /* 0x000fe20000011403 */
[----:B------:R-:W-:Y:S01]  /*4840*/  IMAD.SHL.U32 R40, R3, 0x8, RZ ;  /* 0x0000000803287824 */ /* 0x000fe200078e00ff */
[----:B------:R-:W-:Y:S02]  /*4850*/  @!P1 SHF.R.U32.HI R14, RZ, 0x10, R63 ;  /* 0x00000010ff0e9819 */ /* 0x000fe4000001163f */
[----:B------:R-:W-:Y:S02]  /*4860*/  LEA.HI R4, R4, R3, RZ, 0x3 ;  /* 0x0000000304047211 */ /* 0x000fe400078f18ff */
[----:B------:R-:W-:Y:S02]  /*4870*/  ISETP.GE.AND P0, PT, R40, c[0x0][0x1d4], PT ;  /* 0x0000750028007a0c */ /* 0x000fe40003f06270 */
[----:B------:R-:W-:Y:S02]  /*4880*/  SHF.R.S32.HI R3, RZ, 0x3, R4 ;  /* 0x00000003ff037819 */ /* 0x000fe40000011404 */
[----:B------:R-:W-:Y:S02]  /*4890*/  LOP3.LUT R4, R115, 0x38, R40, 0xf8, !PT ;  /* 0x0000003873047812 */ /* 0x000fe400078ef828 */
[----:B------:R-:W-:Y:S01]  /*48a0*/  @!P1 SHF.R.U64 R5, R20, 0x10, R21 ;  /* 0x0000001014059819 */ /* 0x000fe20000001215 */
[----:B------:R-:W-:Y:S01]  /*48b0*/  IMAD R3, R3, 0x1800, R12 ;  /* 0x0000180003037824 */ /* 0x000fe200078e020c */
[----:B------:R-:W-:Y:S02]  /*48c0*/  LOP3.LUT R4, R4, R148, RZ, 0x3c, !PT ;  /* 0x0000009404047212 */ /* 0x000fe400078e3cff */
[----:B------:R-:W-:Y:S02]  /*48d0*/  @!P1 PRMT R10, R26, 0x5432, R5 ;  /* 0x000054321a0a9816 */ /* 0x000fe40000000005 */
[----:B------:R-:W-:Y:S01]  /*48e0*/  @!P1 SHF.R.U32.HI R6, RZ, 0x10, R23 ;  /* 0x00000010ff069819 */ /* 0x000fe20000011617 */
[----:B------:R-:W-:Y:S01]  /*48f0*/  IMAD.IADD R3, R3, 0x1, R4 ;  /* 0x0000000103037824 */ /* 0x000fe200078e0204 */
[----:B------:R-:W-:Y:S01]  /*4900*/  @!P1 PRMT R41, R54, 0x5432, R11 ;  /* 0x0000543236299816 */ /* 0x000fe2000000000b */
[----:B------:R-:W-:Y:S01]  /*4910*/  @!P0 IMAD.WIDE R62, R40, 0x2, R42 ;  /* 0x00000002283e8825 */ /* 0x000fe200078e022a */
[----:B------:R-:W-:Y:S02]  /*4920*/  @!P1 SHF.R.U32.HI R9, RZ, 0x10, R61 ;  /* 0x00000010ff099819 */ /* 0x000fe4000001163d */
[----:B------:R-:W-:Y:S01]  /*4930*/  @!P1 SHF.R.U32.HI R4, RZ, 0x10, R21 ;  /* 0x00000010ff049819 */ /* 0x000fe20000011615 */
[----:B------:R-:W-:Y:S01]  /*4940*/  IMAD.SHL.U32 R3, R3, 0x2, RZ ;  /* 0x0000000203037824 */ /* 0x000fe200078e00ff */
[C---:B----4-:R-:W-:Y:S01]  /*4950*/  @!P1 LOP3.LUT R46, R51.reuse, 0xffff0000, RZ, 0xc0, !PT ;  /* 0xffff0000332e9812 */ /* 0x050fe200078ec0ff */
[----:B------:R-:W-:Y:S01]  /*4960*/  @!P1 IMAD.U32 R11, R48, 0x10000, RZ ;  /* 0x00010000300b9824 */ /* 0x000fe200078e00ff */
[C---:B------:R-:W-:Y:S01]  /*4970*/  @!P1 LOP3.LUT R42, R50.reuse, 0xffff0000, RZ, 0xc0, !PT ;  /* 0xffff0000322a9812 */ /* 0x040fe200078ec0ff */
[----:B------:R-:W-:Y:S01]  /*4980*/  @!P1 IMAD.U32 R44, R51, 0x10000, RZ ;  /* 0x00010000332c9824 */ /* 0x000fe200078e00ff */
[----:B------:R2:W3:Y:S01]  /*4990*/  LDS.128 R16, [R3+0x8100] ;  /* 0x0081000003107984 */ /* 0x0004e20000000c00 */
[----:B------:R-:W-:Y:S01]  /*49a0*/  @!P1 IMAD.U32 R40, R50, 0x10000, RZ ;  /* 0x0001000032289824 */ /* 0x000fe200078e00ff */
[C---:B------:R-:W-:Y:S02]  /*49b0*/  @!P1 PRMT R21, R53.reuse, 0x5410, R8 ;  /* 0x0000541035159816 */ /* 0x040fe40000000008 */
[----:B------:R-:W-:Y:S02]  /*49c0*/  @!P1 PRMT R20, R53, 0x5432, R9 ;  /* 0x0000543235149816 */ /* 0x000fe40000000009 */
[----:B------:R-:W-:Y:S02]  /*49d0*/  @!P1 SHF.L.U32 R8, R21, 0x10, RZ ;  /* 0x0000001015089819 */ /* 0x000fe400000006ff */
[----:B------:R-:W-:Y:S01]  /*49e0*/  @!P1 PRMT R9, R26, 0x5410, R4 ;  /* 0x000054101a099816 */ /* 0x000fe20000000004 */
[----:B------:R-:W-:Y:S01]  /*49f0*/  @!P1 IMAD.U32 R4, R10, 0x10000, RZ ;  /* 0x000100000a049824 */ /* 0x000fe200078e00ff */
[----:B------:R-:W-:Y:S02]  /*4a00*/  @!P1 PRMT R39, R54, 0x5410, R14 ;  /* 0x0000541036279816 */ /* 0x000fe4000000000e */
[----:B------:R-:W-:Y:S01]  /*4a10*/  @!P1 PRMT R14, R27, 0x5410, R6 ;  /* 0x000054101b0e9816 */ /* 0x000fe20000000006 */
[----:B------:R-:W-:Y:S01]  /*4a20*/  @!P1 IMAD.U32 R6, R9, 0x10000, RZ ;  /* 0x0001000009069824 */ /* 0x000fe200078e00ff */
[C---:B------:R-:W-:Y:S02]  /*4a30*/  @!P1 SHF.L.U32 R43, R39.reuse, 0x10, RZ ;  /* 0x00000010272b9819 */ /* 0x040fe400000006ff */
[----:B------:R-:W-:Y:S02]  /*4a40*/  @!P1 LOP3.LUT R45, R39, 0xffff0000, RZ, 0xc0, !PT ;  /* 0xffff0000272d9812 */ /* 0x000fe400078ec0ff */
[----:B--2---:R-:W-:Y:S01]  /*4a50*/  @!P1 SHF.R.U64 R3, R22, 0x10, R23 ;  /* 0x0000001016039819 */ /* 0x004fe20000001217 */
[----:B------:R-:W-:Y:S02]  /*4a60*/  @!P1 IMAD.U32 R22, R20, 0x10000, RZ ;  /* 0x0001000014169824 */ /* 0x000fe400078e00ff */
[----:B------:R-:W-:Y:S01]  /*4a70*/  @!P1 IMAD.U32 R23, R49, 0x10000, RZ ;  /* 0x0001000031179824 */ /* 0x000fe200078e00ff */
[----:B------:R-:W-:Y:S01]  /*4a80*/  @!P1 PRMT R15, R27, 0x5432, R3 ;  /* 0x000054321b0f9816 */ /* 0x000fe20000000003 */
[----:B---3--:R-:W-:Y:S01]  /*4a90*/  @!P1 IMAD.U32 R3, R16, 0x10000, RZ ;  /* 0x0001000010039824 */ /* 0x008fe200078e00ff */
[----:B------:R-:W-:Y:S03]  /*4aa0*/  @!P1 SHF.L.U32 R5, R17, 0x10, RZ ;  /* 0x0000001011059819 */ /* 0x000fe600000006ff */
[C---:B------:R-:W-:Y:S02]  /*4ab0*/  @!P1 FMUL.FTZ R26, R3.reuse, R8 ;  /* 0x00000008031a9220 */ /* 0x040fe40000410000 */
[----:B------:R-:W-:Y:S02]  /*4ac0*/  @!P1 FMUL.FTZ R3, R3, R4 ;  /* 0x0000000403039220 */ /* 0x000fe40000410000 */
[----:B------:R-:W-:Y:S02]  /*4ad0*/  @!P1 FMUL.FTZ R27, R5, R22 ;  /* 0x00000016051b9220 */ /* 0x000fe40000410000 */
[----:B------:R-:W-:Y:S01]  /*4ae0*/  @!P1 FFMA.FTZ R61, R11, R4, -R26 ;  /* 0x000000040b3d9223 */ /* 0x000fe2000001081a */
[----:B------:R-:W-:Y:S01]  /*4af0*/  @!P1 LOP3.LUT R26, R20, 0xffff0000, RZ, 0xc0, !PT ;  /* 0xffff0000141a9812 */ /* 0x000fe200078ec0ff */
[----:B------:R-:W-:Y:S01]  /*4b00*/  @!P1 FFMA.FTZ R3, R8, R11, R3 ;  /* 0x0000000b08039223 */ /* 0x000fe20000010003 */
[----:B------:R-:W-:Y:S01]  /*4b10*/  @!P1 LOP3.LUT R8, R16, 0xffff0000, RZ, 0xc0, !PT ;  /* 0xffff000010089812 */ /* 0x000fe200078ec0ff */
[-C--:B------:R-:W-:Y:S01]  /*4b20*/  @!P1 FMUL.FTZ R5, R5, R6.reuse ;  /* 0x0000000605059220 */ /* 0x080fe20000410000 */
[----:B------:R-:W-:Y:S01]  /*4b30*/  @!P1 LOP3.LUT R20, R21, 0xffff0000, RZ, 0xc0, !PT ;  /* 0xffff000015149812 */ /* 0x000fe200078ec0ff */
[----:B------:R-:W-:Y:S01]  /*4b40*/  @!P1 FFMA.FTZ R60, R23, R6, -R27 ;  /* 0x00000006173c9223 */ /* 0x000fe2000001081b */
[----:B------:R-:W-:Y:S02]  /*4b50*/  @!P1 LOP3.LUT R6, R17, 0xffff0000, RZ, 0xc0, !PT ;  /* 0xffff000011069812 */ /* 0x000fe400078ec0ff */
[----:B------:R-:W-:Y:S01]  /*4b60*/  @!P1 LOP3.LUT R21, R48, 0xffff0000, RZ, 0xc0, !PT ;  /* 0xffff000030159812 */ /* 0x000fe200078ec0ff */
[----:B------:R-:W-:Y:S01]  /*4b70*/  @!P1 FMUL.FTZ R11, R8, R20 ;  /* 0x00000014080b9220 */ /* 0x000fe20000410000 */
[----:B------:R-:W-:Y:S02]  /*4b80*/  @!P1 LOP3.LUT R4, R9, 0xffff0000, RZ, 0xc0, !PT ;  /* 0xffff000009049812 */ /* 0x000fe400078ec0ff */
[----:B------:R-:W-:Y:S01]  /*4b90*/  @!P1 LOP3.LUT R9, R10, 0xffff0000, RZ, 0xc0, !PT ;  /* 0xffff00000a099812 */ /* 0x000fe200078ec0ff */
[C---:B------:R-:W-:Y:S01]  /*4ba0*/  @!P1 FMUL.FTZ R10, R6.reuse, R26 ;  /* 0x0000001a060a9220 */ /* 0x040fe20000410000 */
[----:B------:R-:W-:Y:S01]  /*4bb0*/  @!P1 LOP3.LUT R27, R49, 0xffff0000, RZ, 0xc0, !PT ;  /* 0xffff0000311b9812 */ /* 0x000fe200078ec0ff */
[-C--:B------:R-:W-:Y:S02]  /*4bc0*/  @!P1 FMUL.FTZ R6, R6, R4.reuse ;  /* 0x0000000406069220 */ /* 0x080fe40000410000 */
[-C--:B------:R-:W-:Y:S01]  /*4bd0*/  @!P1 FFMA.FTZ R56, R21, R9.reuse, -R11 ;  /* 0x0000000915389223 */ /* 0x080fe2000001080b */
[----:B------:R-:W-:Y:S01]  /*4be0*/  @!P1 LOP3.LUT R11, R19, 0xffff0000, RZ, 0xc0, !PT ;  /* 0xffff0000130b9812 */ /* 0x000fe200078ec0ff */
[----:B------:R-:W-:Y:S02]  /*4bf0*/  @!P1 FFMA.FTZ R57, R27, R4, -R10 ;  /* 0x000000041b399223 */ /* 0x000fe4000001080a */
[----:B------:R-:W-:Y:S02]  /*4c00*/  @!P1 IMAD.U32 R10, R19, 0x10000, RZ ;  /* 0x00010000130a9824 */ /* 0x000fe400078e00ff */
[----:B------:R-:W-:Y:S01]  /*4c10*/  @!P1 FMUL.FTZ R4, R8, R9 ;  /* 0x0000000908049220 */ /* 0x000fe20000410000 */
[C---:B------:R-:W-:Y:S01]  /*4c20*/  @!P1 LOP3.LUT R9, R14.reuse, 0xffff0000, RZ, 0xc0, !PT ;  /* 0xffff00000e099812 */ /* 0x040fe200078ec0ff */
[----:B------:R-:W-:Y:S02]  /*4c30*/  @!P1 IMAD.U32 R8, R14, 0x10000, RZ ;  /* 0x000100000e089824 */ /* 0x000fe400078e00ff */
[----:B------:R-:W-:Y:S02]  /*4c40*/  @!P1 FMUL.FTZ R14, R10, R43 ;  /* 0x0000002b0a0e9220 */ /* 0x000fe40000410000 */
[----:B------:R-:W-:Y:S02]  /*4c50*/  @!P1 FMUL.FTZ R39, R11, R45 ;  /* 0x0000002d0b279220 */ /* 0x000fe40000410000 */
[-C--:B------:R-:W-:Y:S01]  /*4c60*/  @!P1 FFMA.FTZ R54, R44, R8.reuse, -R14 ;  /* 0x000000082c369223 */ /* 0x080fe2000001080e */
[----:B------:R-:W-:Y:S01]  /*4c70*/  @!P1 LOP3.LUT R14, R18, 0xffff0000, RZ, 0xc0, !PT ;  /* 0xffff0000120e9812 */ /* 0x000fe200078ec0ff */
[-C--:B------:R-:W-:Y:S01]  /*4c80*/  @!P1 FFMA.FTZ R53, R46, R9.reuse, -R39 ;  /* 0x000000092e359223 */ /* 0x080fe20000010827 */
[C---:B------:R-:W-:Y:S01]  /*4c90*/  @!P1 SHF.L.U32 R39, R41.reuse, 0x10, RZ ;  /* 0x0000001029279819 */ /* 0x040fe200000006ff */
[----:B------:R-:W-:Y:S01]  /*4ca0*/  @!P1 FMUL.FTZ R10, R10, R8 ;  /* 0x000000080a0a9220 */ /* 0x000fe20000410000 */
[----:B------:R-:W-:Y:S01]  /*4cb0*/  @!P1 LOP3.LUT R41, R41, 0xffff0000, RZ, 0xc0, !PT ;  /* 0xffff000029299812 */ /* 0x000fe200078ec0ff */
[----:B------:R-:W-:Y:S02]  /*4cc0*/  @!P1 IMAD.U32 R8, R18, 0x10000, RZ ;  /* 0x0001000012089824 */ /* 0x000fe400078e00ff */
[----:B------:R-:W-:Y:S02]  /*4cd0*/  @!P1 FMUL.FTZ R11, R11, R9 ;  /* 0x000000090b0b9220 */ /* 0x000fe40000410000 */
[C---:B------:R-:W-:Y:S01]  /*4ce0*/  @!P1 IMAD.U32 R9, R15.reuse, 0x10000, RZ ;  /* 0x000100000f099824 */ /* 0x040fe200078e00ff */
[----:B------:R-:W-:Y:S01]  /*4cf0*/  @!P1 LOP3.LUT R15, R15, 0xffff0000, RZ, 0xc0, !PT ;  /* 0xffff00000f0f9812 */ /* 0x000fe200078ec0ff */
[----:B------:R-:W-:Y:S02]  /*4d00*/  @!P1 FMUL.FTZ R47, R8, R39 ;  /* 0x00000027082f9220 */ /* 0x000fe40000410000 */
[----:B------:R-:W-:Y:S02]  /*4d10*/  @!P1 FMUL.FTZ R52, R14, R41 ;  /* 0x000000290e349220 */ /* 0x000fe40000410000 */
[----:B------:R-:W-:Y:S01]  /*4d20*/  @!P1 FFMA.FTZ R4, R20, R21, R4 ;  /* 0x0000001514049223 */ /* 0x000fe20000010004 */
[----:B------:R-:W-:Y:S01]  /*4d30*/  @!P1 F2FP.BF16.PACK_AB R21, R53, R54 ;  /* 0x000000363515923e */ /* 0x000fe200000010ff */
[----:B------:R-:W-:Y:S02]  /*4d40*/  @!P1 FMUL.FTZ R8, R8, R9 ;  /* 0x0000000908089220 */ /* 0x000fe40000410000 */
[----:B------:R-:W-:Y:S01]  /*4d50*/  @!P1 FFMA.FTZ R5, R22, R23, R5 ;  /* 0x0000001716059223 */ /* 0x000fe20000010005 */
[----:B------:R-:W-:Y:S01]  /*4d60*/  @!P1 F2FP.BF16.PACK_AB R3, R4, R3 ;  /* 0x000000030403923e */ /* 0x000fe200000010ff */
[----:B------:R-:W-:Y:S02]  /*4d70*/  @!P1 FFMA.FTZ R47, R40, R9, -R47 ;  /* 0x00000009282f9223 */ /* 0x000fe4000001082f */
[----:B------:R-:W-:Y:S01]  /*4d80*/  @!P1 FMUL.FTZ R9, R14, R15 ;  /* 0x0000000f0e099220 */ /* 0x000fe20000410000 */
[----:B------:R-:W-:Y:S01]  /*4d90*/  @!P1 F2FP.BF16.PACK_AB R14, R56, R61 ;  /* 0x0000003d380e923e */ /* 0x000fe200000010ff */
[----:B------:R-:W-:Y:S01]  /*4da0*/  @!P1 FFMA.FTZ R52, R42, R15, -R52 ;  /* 0x0000000f2a349223 */ /* 0x000fe20000010834 */
[----:B------:R-:W-:Y:S01]  /*4db0*/  @!P1 F2FP.BF16.PACK_AB R15, R57, R60 ;  /* 0x0000003c390f923e */ /* 0x000fe200000010ff */
[----:B------:R-:W-:Y:S02]  /*4dc0*/  @!P1 FFMA.FTZ R6, R26, R27, R6 ;  /* 0x0000001b1a069223 */ /* 0x000fe40000010006 */
[----:B------:R-:W-:Y:S01]  /*4dd0*/  @!P1 FFMA.FTZ R8, R39, R40, R8 ;  /* 0x0000002827089223 */ /* 0x000fe20000010008 */
[----:B------:R-:W-:Y:S01]  /*4de0*/  @!P1 MOV R49, R15 ;  /* 0x0000000f00319202 */ /* 0x000fe20000000f00 */
[----:B------:R-:W-:Y:S01]  /*4df0*/  @!P1 FFMA.FTZ R9, R41, R42, R9 ;  /* 0x0000002a29099223 */ /* 0x000fe20000010009 */
[----:B------:R-:W-:Y:S01]  /*4e00*/  @!P1 F2FP.BF16.PACK_AB R20, R52, R47 ;  /* 0x0000002f3414923e */ /* 0x000fe200000010ff */
[----:B------:R-:W-:Y:S01]  /*4e10*/  @!P1 FFMA.FTZ R10, R43, R44, R10 ;  /* 0x0000002c2b0a9223 */ /* 0x000fe2000001000a */
[----:B------:R-:W-:Y:S01]  /*4e20*/  @!P1 F2FP.BF16.PACK_AB R5, R6, R5 ;  /* 0x000000050605923e */ /* 0x000fe200000010ff */
        /* <DEDUP_REMOVED lines=12> */
.L_x_343:
[----:B------:R-:W-:Y:S05]  /*4ef0*/  BSYNC B0 ;  /* 0x0000000000007941 */ /* 0x000fea0003800000 */
.L_x_342:
[----:B--2---:R2:W4:Y:S01]  /*4f00*/  SHFL.IDX PT, R43, R85, 0x2, 0x181f ;  /* 0x00581f00552b7f89 */ /* 0x00452200000e0000 */
[----:B------:R-:W-:Y:S03]  /*4f10*/  ISETP.GE.OR P0, PT, R142, R73, P5 ;  /* 0x000000498e00720c */ /* 0x000fe60002f06670 */
[----:B---3--:R2:W3:Y:S10]  /*4f20*/  SHFL.IDX PT, R42, R88, 0x2, 0x181f ;  /* 0x00581f00582a7f89 */ /* 0x0084f400000e0000 */
[----:B------:R-:W-:-:S05]  /*4f30*/  @P0 BRA `(.L_x_337) ;  /* 0x00000aa000000947 */ /* 0x000fca0003800000 */
[----:B------:R-:W-:Y:S01]  /*4f40*/  SEL R3, R71, R70, !P2 ;  /* 0x0000004647037207 */ /* 0x000fe20005000000 */
[----:B------:R-:W5:Y:S01]  /*4f50*/  LDS.128 R44, [R125+0x8100] ;  /* 0x008100007d2c7984 */ /* 0x000f620000000c00 */
[----:B------:R-:W-:Y:S02]  /*4f60*/  @!P1 SHF.R.U64 R8, R64, 0x10, R65 ;  /* 0x0000001040089819 */ /* 0x000fe40000001241 */
        /* <DEDUP_REMOVED lines=8> */
[----:B------:R-:W-:Y:S02]  /*4ff0*/  @!P1 SHF.R.U64 R11, R66, 0x10, R67 ;  /* 0x00000010420b9819 */ /* 0x000fe40000001243 */
[----:B------:R-:W-:Y:S02]  /*5000*/  LEA.HI R4, R4, R3, RZ, 0x3 ;  /* 0x0000000304047211 */ /* 0x000fe400078f18ff */
[----:B------:R-:W-:Y:S02]  /*5010*/  @!P1 SHF.R.U32.HI R6, RZ, 0x10, R31 ;  /* 0x00000010ff069819 */ /* 0x000fe4000001161f */
[----:B------:R-:W-:Y:S02]  /*5020*/  SHF.R.S32.HI R3, RZ, 0x3, R4 ;  /* 0x00000003ff037819 */ /* 0x000fe40000011404 */
[----:B------:R-:W-:Y:S02]  /*5030*/  LOP3.LUT R4, R114, 0x38, R48, 0xf8, !PT ;  /* 0x0000003872047812 */ /* 0x000fe400078ef830 */
[----:B------:R-:W-:Y:S01]  /*5040*/  @!P1 PRMT R15, R37, 0x5432, R5 ;  /* 0x00005432250f9816 */ /* 0x000fe20000000005 */
[----:B------:R-:W-:Y:S01]  /*5050*/  IMAD R3, R3, 0x1800, R13 ;  /* 0x0000180003037824 */ /* 0x000fe200078e020d */
[----:B------:R-:W-:Y:S02]  /*5060*/  LOP3.LUT R4, R4, R147, RZ, 0x3c, !PT ;  /* 0x0000009304047212 */ /* 0x000fe400078e3cff */
[----:B------:R-:W-:Y:S02]  /*5070*/  @!P1 PRMT R30, R68, 0x5432, R11 ;  /* 0x00005432441e9816 */ /* 0x000fe4000000000b */
[----:B------:R-:W-:Y:S01]  /*5080*/  @!P1 PRMT R14, R37, 0x5410, R6 ;  /* 0x00005410250e9816 */ /* 0x000fe20000000006 */
[----:B------:R-:W-:Y:S01]  /*5090*/  IMAD.IADD R3, R3, 0x1, R4 ;  /* 0x0000000103037824 */ /* 0x000fe200078e0204 */
[----:B------:R-:W-:Y:S02]  /*50a0*/  @!P1 SHF.R.U32.HI R4, RZ, 0x10, R29 ;  /* 0x00000010ff049819 */ /* 0x000fe4000001161d */
[----:B------:R-:W-:Y:S01]  /*50b0*/  @!P1 PRMT R20, R55, 0x5410, R8 ;  /* 0x0000541037149816 */ /* 0x000fe20000000008 */
[----:B------:R-:W-:Y:S01]  /*50c0*/  IMAD.SHL.U32 R3, R3, 0x2, RZ ;  /* 0x0000000203037824 */ /* 0x000fe200078e00ff */
[----:B------:R-:W-:Y:S01]  /*50d0*/  @!P1 SHF.R.U32.HI R26, RZ, 0x10, R65 ;  /* 0x00000010ff1a9819 */ /* 0x000fe20000011641 */
[----:B-----5:R-:W-:Y:S01]  /*50e0*/  @!P1 IMAD.U32 R11, R44, 0x10000, RZ ;  /* 0x000100002c0b9824 */ /* 0x020fe200078e00ff */
[----:B------:R-:W-:Y:S01]  /*50f0*/  @!P1 SHF.L.U32 R23, R45, 0x10, RZ ;  /* 0x000000102d179819 */ /* 0x000fe200000006ff */
[----:B------:R-:W-:Y:S01]  /*5100*/  @!P1 IMAD.U32 R8, R20, 0x10000, RZ ;  /* 0x0001000014089824 */ /* 0x000fe200078e00ff */
[----:B------:R3:W4:Y:S01]  /*5110*/  LDS.128 R16, [R3+0x8100] ;  /* 0x0081000003107984 */ /* 0x0007220000000c00 */
[C---:B------:R-:W-:Y:S01]  /*5120*/  @!P1 IMAD.U32 R37, R47.reuse, 0x10000, RZ ;  /* 0x000100002f259824 */ /* 0x040fe200078e00ff */
[----:B------:R-:W-:Y:S02]  /*5130*/  @!P1 LOP3.LUT R40, R47, 0xffff0000, RZ, 0xc0, !PT ;  /* 0xffff00002f289812 */ /* 0x000fe400078ec0ff */
[----:B------:R-:W-:Y:S02]  /*5140*/  @!P1 LOP3.LUT R31, R46, 0xffff0000, RZ, 0xc0, !PT ;  /* 0xffff00002e1f9812 */ /* 0x000fe400078ec0ff */
[----:B------:R-:W-:Y:S02]  /*5150*/  @!P1 LOP3.LUT R20, R20, 0xffff0000, RZ, 0xc0, !PT ;  /* 0xffff000014149812 */ /* 0x000fe400078ec0ff */
[----:B------:R-:W-:Y:S02]  /*5160*/  @!P1 PRMT R26, R55, 0x5432, R26 ;  /* 0x00005432371a9816 */ /* 0x000fe4000000001a */
[----:B------:R-:W-:Y:S02]  /*5170*/  @!P1 PRMT R9, R36, 0x5410, R4 ;  /* 0x0000541024099816 */ /* 0x000fe40000000004 */
[----:B------:R-:W-:Y:S01]  /*5180*/  @!P1 SHF.R.U32.HI R39, RZ, 0x10, R67 ;  /* 0x00000010ff279819 */ /* 0x000fe20000011643 */
[C---:B------:R-:W-:Y:S01]  /*5190*/  @!P1 IMAD.U32 R22, R26.reuse, 0x10000, RZ ;  /* 0x000100001a169824 */ /* 0x040fe200078e00ff */
[----:B------:R-:W-:Y:S01]  /*51a0*/  @!P1 LOP3.LUT R26, R26, 0xffff0000, RZ, 0xc0, !PT ;  /* 0xffff00001a1a9812 */ /* 0x000fe200078ec0ff */
[----:B------:R-:W-:Y:S01]  /*51b0*/  @!P1 IMAD.U32 R6, R9, 0x10000, RZ ;  /* 0x0001000009069824 */ /* 0x000fe200078e00ff */
[----:B------:R-:W-:Y:S02]  /*51c0*/  @!P1 PRMT R39, R68, 0x5410, R39 ;  /* 0x0000541044279816 */ /* 0x000fe40000000027 */
[----:B------:R-:W-:Y:S02]  /*51d0*/  ISETP.GE.AND P0, PT, R48, c[0x0][0x1d4], PT ;  /* 0x0000750030007a0c */ /* 0x000fe40003f06270 */
[----:B---3--:R-:W-:Y:S02]  /*51e0*/  @!P1 SHF.R.U64 R3, R28, 0x10, R29 ;  /* 0x000000101c039819 */ /* 0x008fe4000000121d */
[----:B------:R-:W-:Y:S02]  /*51f0*/  @!P1 SHF.L.U32 R29, R46, 0x10, RZ ;  /* 0x000000102e1d9819 */ /* 0x000fe400000006ff */
[----:B------:R-:W-:Y:S01]  /*5200*/  @!P1 PRMT R10, R36, 0x5432, R3 ;  /* 0x00005432240a9816 */ /* 0x000fe20000000003 */
[C---:B------:R-:W-:Y:S01]  /*5210*/  @!P1 IMAD.U32 R36, R39.reuse, 0x10000, RZ ;  /* 0x0001000027249824 */ /* 0x040fe200078e00ff */
[----:B------:R-:W-:Y:S03]  /*5220*/  @!P1 LOP3.LUT R39, R39, 0xffff0000, RZ, 0xc0, !PT ;  /* 0xffff000027279812 */ /* 0x000fe600078ec0ff */
[----:B------:R-:W-:Y:S02]  /*5230*/  @!P1 IMAD.U32 R4, R10, 0x10000, RZ ;  /* 0x000100000a049824 */ /* 0x000fe400078e00ff */
[----:B----4-:R-:W-:Y:S01]  /*5240*/  @!P1 IMAD.U32 R5, R17, 0x10000, RZ ;  /* 0x0001000011059824 */ /* 0x010fe200078e00ff */
[----:B------:R-:W-:Y:S03]  /*5250*/  @!P1 SHF.L.U32 R3, R16, 0x10, RZ ;  /* 0x0000001010039819 */ /* 0x000fe600000006ff */
[----:B------:R-:W-:Y:S02]  /*5260*/  @!P1 FMUL.FTZ R27, R5, R22 ;  /* 0x00000016051b9220 */ /* 0x000fe40000410000 */
[C---:B------:R-:W-:Y:S02]  /*5270*/  @!P1 FMUL.FTZ R21, R3.reuse, R8 ;  /* 0x0000000803159220 */ /* 0x040fe40000410000 */
[----:B------:R-:W-:Y:S02]  /*5280*/  @!P1 FMUL.FTZ R3, R3, R4 ;  /* 0x0000000403039220 */ /* 0x000fe40000410000 */
[-C--:B------:R-:W-:Y:S02]  /*5290*/  @!P1 FMUL.FTZ R5, R5, R6.reuse ;  /* 0x0000000605059220 */ /* 0x080fe40000410000 */
[----:B------:R-:W-:Y:S01]  /*52a0*/  @!P1 FFMA.FTZ R3, R8, R11, R3 ;  /* 0x0000000b08039223 */ /* 0x000fe20000010003 */
[----:B------:R-:W-:Y:S01]  /*52b0*/  @!P1 LOP3.LUT R8, R16, 0xffff0000, RZ, 0xc0, !PT ;  /* 0xffff000010089812 */ /* 0x000fe200078ec0ff */
[----:B------:R-:W-:Y:S01]  /*52c0*/  @!P1 FFMA.FTZ R54, R23, R6, -R27 ;  /* 0x0000000617369223 */ /* 0x000fe2000001081b */
[----:B------:R-:W-:Y:S01]  /*52d0*/  @!P1 LOP3.LUT R27, R45, 0xffff0000, RZ, 0xc0, !PT ;  /* 0xffff00002d1b9812 */ /* 0x000fe200078ec0ff */
[----:B------:R-:W-:Y:S01]  /*52e0*/  @!P1 FFMA.FTZ R55, R11, R4, -R21 ;  /* 0x000000040b379223 */ /* 0x000fe20000010815 */
[----:B------:R-:W-:Y:S01]  /*52f0*/  @!P1 LOP3.LUT R21, R44, 0xffff0000, RZ, 0xc0, !PT ;  /* 0xffff00002c159812 */ /* 0x000fe200078ec0ff */
[----:B------:R-:W-:Y:S01]  /*5300*/  @!P1 FMUL.FTZ R11, R8, R20 ;  /* 0x00000014080b9220 */ /* 0x000fe20000410000 */
[----:B------:R-:W-:Y:S02]  /*5310*/  @!P1 LOP3.LUT R4, R9, 0xffff0000, RZ, 0xc0, !PT ;  /* 0xffff000009049812 */ /* 0x000fe400078ec0ff */
[----:B------:R-:W-:Y:S02]  /*5320*/  @!P1 LOP3.LUT R9, R10, 0xffff0000, RZ, 0xc0, !PT ;  /* 0xffff00000a099812 */ /* 0x000fe400078ec0ff */
[----:B------:R-:W-:Y:S03]  /*5330*/  @!P1 LOP3.LUT R6, R17, 0xffff0000, RZ, 0xc0, !PT ;  /* 0xffff000011069812 */ /* 0x000fe600078ec0ff */
[-C--:B------:R-:W-:Y:S01]  /*5340*/  @!P1 FFMA.FTZ R52, R21, R9.reuse, -R11 ;  /* 0x0000000915349223 */ /* 0x080fe2000001080b */
[----:B------:R-:W-:Y:S01]  /*5350*/  @!P1 LOP3.LUT R11, R19, 0xffff0000, RZ, 0xc0, !PT ;  /* 0xffff0000130b9812 */ /* 0x000fe200078ec0ff */
[C---:B------:R-:W-:Y:S02]  /*5360*/  @!P1 FMUL.FTZ R10, R6.reuse, R26 ;  /* 0x0000001a060a9220 */ /* 0x040fe40000410000 */
[-C--:B------:R-:W-:Y:S02]  /*5370*/  @!P1 FMUL.FTZ R6, R6, R4.reuse ;  /* 0x0000000406069220 */ /* 0x080fe40000410000 */
        /* <DEDUP_REMOVED lines=9> */
[-C--:B------:R-:W-:Y:S02]  /*5410*/  @!P1 FFMA.FTZ R50, R40, R9.reuse, -R28 ;  /* 0x0000000928329223 */ /* 0x080fe4000001081c */
[C---:B------:R-:W-:Y:S01]  /*5420*/  @!P1 IMAD.U32 R28, R30.reuse, 0x10000, RZ ;  /* 0x000100001e1c9824 */ /* 0x040fe200078e00ff */
[----:B------:R-:W-:Y:S01]  /*5430*/  @!P1 LOP3.LUT R30, R30, 0xffff0000, RZ, 0xc0, !PT ;  /* 0xffff00001e1e9812 */ /* 0x000fe200078ec0ff */
[----:B------:R-:W-:Y:S02]  /*5440*/  @!P1 FMUL.FTZ R10, R10, R8 ;  /* 0x000000080a0a9220 */ /* 0x000fe40000410000 */
[----:B------:R-:W-:Y:S02]  /*5450*/  @!P1 IMAD.U32 R8, R18, 0x10000, RZ ;  /* 0x0001000012089824 */ /* 0x000fe400078e00ff */
[----:B------:R-:W-:Y:S02]  /*5460*/  @!P1 FMUL.FTZ R11, R11, R9 ;  /* 0x000000090b0b9220 */ /* 0x000fe40000410000 */
[C---:B------:R-:W-:Y:S01]  /*5470*/  @!P1 IMAD.U32 R9, R15.reuse, 0x10000, RZ ;  /* 0x000100000f099824 */ /* 0x040fe200078e00ff */
[----:B------:R-:W-:Y:S01]  /*5480*/  @!P1 LOP3.LUT R15, R15, 0xffff0000, RZ, 0xc0, !PT ;  /* 0xffff00000f0f9812 */ /* 0x000fe200078ec0ff */
[----:B------:R-:W-:Y:S02]  /*5490*/  @!P1 FMUL.FTZ R41, R8, R28 ;  /* 0x0000001c08299220 */ /* 0x000fe40000410000 */
[----:B------:R-:W-:Y:S02]  /*54a0*/  @!P1 FMUL.FTZ R49, R14, R30 ;  /* 0x0000001e0e319220 */ /* 0x000fe40000410000 */
[----:B------:R-:W-:Y:S02]  /*54b0*/  @!P1 FFMA.FTZ R41, R29, R9, -R41 ;  /* 0x000000091d299223 */ /* 0x000fe40000010829 */
[----:B------:R-:W-:Y:S02]  /*54c0*/  @!P1 FFMA.FTZ R49, R31, R15, -R49 ;  /* 0x0000000f1f319223 */ /* 0x000fe40000010831 */
[----:B------:R-:W-:Y:S02]  /*54d0*/  @!P1 FMUL.FTZ R8, R8, R9 ;  /* 0x0000000908089220 */ /* 0x000fe40000410000 */
[----:B------:R-:W-:Y:S01]  /*54e0*/  @!P1 FMUL.FTZ R9, R14, R15 ;  /* 0x0000000f0e099220 */ /* 0x000fe20000410000 */
[----:B------:R-:W-:Y:S01]  /*54f0*/  @!P1 F2FP.BF16.PACK_AB R15, R50, R51 ;  /* 0x00000033320f923e */ /* 0x000fe200000010ff */
[----:B------:R-:W-:Y:S01]  /*5500*/  @!P1 FFMA.FTZ R4, R20, R21, R4 ;  /* 0x0000001514049223 */ /* 0x000fe20000010004 */
[----:B------:R-:W-:Y:S01]  /*5510*/  @!P1 F2FP.BF16.PACK_AB R20, R52, R55 ;  /* 0x000000373414923e */ /* 0x000fe200000010ff */
[----:B------:R-:W-:Y:S01]  /*5520*/  @!P1 FFMA.FTZ R5, R22, R23, R5 ;  /* 0x0000001716059223 */ /* 0x000fe20000010005 */
[----:B------:R-:W-:Y:S01]  /*5530*/  @!P1 F2FP.BF16.PACK_AB R14, R49, R41 ;  /* 0x00000029310e923e */ /* 0x000fe200000010ff */
[----:B------:R-:W-:Y:S01]  /*5540*/  @!P1 IMAD.MOV.U32 R47, RZ, RZ, R15 ;  /* 0x000000ffff2f9224 */ /* 0x000fe200078e000f */
[----:B------:R-:W-:Y:S01]  /*5550*/  @!P1 F2FP.BF16.PACK_AB R21, R53, R54 ;  /* 0x000000363515923e */ /* 0x000fe200000010ff */
[----:B------:R-:W-:Y:S01]  /*5560*/  @!P1 IMAD.MOV.U32 R44, RZ, RZ, R20 ;  /* 0x000000ffff2c9224 */ /* 0x000fe200078e0014 */
[----:B------:R-:W-:Y:S01]  /*5570*/  @!P1 F2FP.BF16.PACK_AB R3, R4, R3 ;  /* 0x000000030403923e */ /* 0x000fe200000010ff */
[----:B------:R-:W-:Y:S01]  /*5580*/  @!P1 IMAD.MOV.U32 R46, RZ, RZ, R14 ;  /* 0x000000ffff2e9224 */ /* 0x000fe200078e000e */
[----:B------:R-:W-:Y:S01]  /*5590*/  @!P1 MOV R45, R21 ;  /* 0x00000015002d9202 */ /* 0x000fe20000000f00 */
[----:B------:R-:W-:Y:S02]  /*55a0*/  @!P1 FFMA.FTZ R6, R26, R27, R6 ;  /* 0x0000001b1a069223 */ /* 0x000fe40000010006 */
[----:B------:R-:W-:Y:S02]  /*55b0*/  @!P1 FFMA.FTZ R8, R28, R29, R8 ;  /* 0x0000001d1c089223 */ /* 0x000fe40000010008 */
[----:B------:R-:W-:Y:S01]  /*55c0*/  @!P1 FFMA.FTZ R9, R30, R31, R9 ;  /* 0x0000001f1e099223 */ /* 0x000fe20000010009 */
[----:B------:R3:W-:Y:S01]  /*55d0*/  ST.E.128 [R56.64], R44 ;  /* 0x0000002c38007985 */ /* 0x0007e2000c101d12 */
[----:B------:R-:W-:Y:S01]  /*55e0*/  @!P1 FFMA.FTZ R10, R36, R37, R10 ;  /* 0x00000025240a9223 */ /* 0x000fe2000001000a */
[----:B------:R-:W-:Y:S01]  /*55f0*/  @!P1 F2FP.BF16.PACK_AB R5, R6, R5 ;  /* 0x000000050605923e */ /* 0x000fe200000010ff */
[----:B------:R-:W-:Y:S01]  /*5600*/  @!P1 FFMA.FTZ R11, R39, R40, R11 ;  /* 0x00000028270b9223 */ /* 0x000fe2000001000b */
[----:B------:R-:W-:Y:S01]  /*5610*/  @!P1 F2FP.BF16.PACK_AB R8, R9, R8 ;  /* 0x000000080908923e */ /* 0x000fe200000010ff */
[----:B------:R-:W-:Y:S01]  /*5620*/  @!P1 IMAD.MOV.U32 R16, RZ, RZ, R3 ;  /* 0x000000ffff109224 */ /* 0x000fe200078e0003 */
[----:B------:R-:W-:Y:S02]  /*5630*/  @!P1 MOV R17, R5 ;  /* 0x0000000500119202 */ /* 0x000fe40000000f00 */
        /* <DEDUP_REMOVED lines=8> */
.L_x_321:
[----:B------:R1:W2:Y:S01]  /*56c0*/  SHFL.IDX PT, R5, R85, RZ, 0x181f ;  /* 0x00181fff55057589 */ /* 0x0002a200000e0000 */
[----:B------:R-:W-:Y:S01]  /*56d0*/  IMAD R3, R38, -0x60, R2 ;  /* 0xffffffa026037824 */ /* 0x000fe200078e0202 */
[----:B------:R-:W-:Y:S02]  /*56e0*/  BSSY B0, `(.L_x_344) ;  /* 0x0000011000007945 */ /* 0x000fe40003800000 */
[----:B------:R1:W3:Y:S02]  /*56f0*/  SHFL.IDX PT, R4, R88, RZ, 0x181f ;  /* 0x00181fff58047589 */ /* 0x0002e400000e0000 */
[----:B------:R-:W-:Y:S04]  /*5700*/  IMNMX R3, R3, 0x60, PT ;  /* 0x0000006003037817 */ /* 0x000fe80003800200 */
[----:B------:R-:W-:Y:S04]  /*5710*/  IADD3 R6, -R35, R3, RZ ;  /* 0x0000000323067210 */ /* 0x000fe80007ffe1ff */
[----:B------:R-:W-:Y:S11]  /*5720*/  ISETP.GE.AND P0, PT, R6, 0x1, PT ;  /* 0x000000010600780c */ /* 0x000ff60003f06270 */
[----:B------:R-:W-:Y:S02]  /*5730*/  @!UPT UIADD3 URZ, URZ, URZ, URZ ;  /* 0x0000003f3f3ff290 */ /* 0x000fe4000fffe03f */
[----:B------:R-:W-:-:S05]  /*5740*/  @!P0 BRA `(.L_x_345) ;  /* 0x000000a000008947 */ /* 0x000fca0003800000 */
[----:B-12---:R-:W1:Y:S01]  /*5750*/  @!P5 LDS.128 R16, [R72+0x8100] ;  /* 0x008100004810d984 */ /* 0x006e620000000c00 */
[CC--:B---3--:R-:W-:Y:S04]  /*5760*/  @!P5 LEA R8, P0, R24.reuse, R4.reuse, 0x1 ;  /* 0x000000041808d211 */ /* 0x0c8fe800078008ff */
        /* <DEDUP_REMOVED lines=8> */
.L_x_345:
[----:B-12---:R-:W-:Y:S05]  /*57f0*/  BSYNC B0 ;  /* 0x0000000000007941 */ /* 0x006fea0003800000 */
.L_x_344:
[----:B------:R1:W2:Y:S01]  /*5800*/  SHFL.IDX PT, R3, R85, 0x1, 0x181f ;  /* 0x00381f0055037f89 */ /* 0x0002a200000e0000 */
[----:B------:R-:W-:Y:S01]  /*5810*/  ISETP.GE.AND P0, PT, R6, 0x21, PT ;  /* 0x000000210600780c */ /* 0x000fe20003f06270 */
[----:B------:R-:W-:Y:S02]  /*5820*/  BSSY B0, `(.L_x_346) ;  /* 0x000000d000007945 */ /* 0x000fe40003800000 */
[----:B---3--:R1:W3:Y:S10]  /*5830*/  SHFL.IDX PT, R4, R88, 0x1, 0x181f ;  /* 0x00381f0058047f89 */ /* 0x0082f400000e0000 */
        /* <DEDUP_REMOVED lines=11> */
.L_x_347:
[----:B------:R-:W-:Y:S05]  /*58f0*/  BSYNC B0 ;  /* 0x0000000000007941 */ /* 0x000fea0003800000 */
.L_x_346:
[----:B--2---:R2:W4:Y:S01]  /*5900*/  SHFL.IDX PT, R3, R85, 0x2, 0x181f ;  /* 0x00581f0055037f89 */ /* 0x00452200000e0000 */
[----:B------:R-:W-:Y:S03]  /*5910*/  ISETP.GE.AND P0, PT, R6, 0x41, PT ;  /* 0x000000410600780c */ /* 0x000fe60003f06270 */
        /* <DEDUP_REMOVED lines=12> */
.L_x_337:
[----:B------:R-:W-:Y:S05]  /*59e0*/  BSYNC B2 ;  /* 0x0000000000027941 */ /* 0x000fea0003800000 */
.L_x_320:
[----:B----4-:R-:W-:Y:S01]  /*59f0*/  IMAD R17, R38, -0x60, RZ ;  /* 0xffffffa026117824 */ /* 0x010fe200078e02ff */
[----:B------:R-:W-:Y:S01]  /*5a00*/  ISETP.NE.AND P6, PT, R134, RZ, PT ;  /* 0x000000ff8600720c */ /* 0x000fe20003fc5270 */
[----:B--23--:R-:W-:Y:S01]  /*5a10*/  IMAD.WIDE R8, R38, 0x60, R112 ;  /* 0x0000006026087825 */ /* 0x00cfe200078e0270 */
[----:B------:R-:W-:Y:S03]  /*5a20*/  BSSY B0, `(.L_x_348) ;  /* 0x000004a000007945 */ /* 0x000fe60003800000 */
[----:B------:R-:W-:Y:S02]  /*5a30*/  IMAD.IADD R3, R119, 0x1, R17 ;  /* 0x0000000177037824 */ /* 0x000fe400078e0211 */
[----:B------:R-:W-:Y:S02]  /*5a40*/  IMAD R4, R104, c[0x0][0x208], RZ ;  /* 0x0000820068047a24 */ /* 0x000fe400078e02ff */
[----:B------:R-:W-:Y:S01]  /*5a50*/  IMAD R10, R105, c[0x0][0x218], RZ ;  /* 0x00008600690a7a24 */ /* 0x000fe200078e02ff */
[----:B------:R-:W-:Y:S01]  /*5a60*/  ISETP.GE.AND P1, PT, R3, 0x21, PT ;  /* 0x000000210300780c */ /* 0x000fe20003f26270 */
[C---:B------:R-:W-:Y:S02]  /*5a70*/  IMAD R6, R92.reuse, c[0x0][0x20c], R4 ;  /* 0x000083005c067a24 */ /* 0x040fe400078e0204 */
[----:B------:R-:W-:Y:S04]  /*5a80*/  IMAD.WIDE.U32 R4, R92, c[0x0][0x208], RZ ;  /* 0x000082005c047a25 */ /* 0x000fe800078e00ff */
[----:B------:R-:W-:Y:S01]  /*5a90*/  IMAD R10, R91, c[0x0][0x21c], R10 ;  /* 0x000087005b0a7a24 */ /* 0x000fe200078e020a */
[----:B------:R-:W-:Y:S05]  /*5aa0*/  IADD3 R5, R5, R6, RZ ;  /* 0x0000000605057210 */ /* 0x000fea0007ffe0ff */
[C---:B------:R-:W-:Y:S01]  /*5ab0*/  @P1 IADD3 R11, P0, R8.reuse, 0x20, RZ ;  /* 0x00000020080b1810 */ /* 0x040fe20007f1e0ff */
[----:B------:R-:W-:Y:S03]  /*5ac0*/  IMAD.WIDE.U32 R4, R91, c[0x0][0x218], R4 ;  /* 0x000086005b047a25 */ /* 0x000fe600078e0004 */
[----:B------:R-:W-:Y:S02]  /*5ad0*/  @P1 IADD3.X R18, RZ, R9, RZ, P0, !PT ;  /* 0x00000009ff121210 */ /* 0x000fe400007fe4ff */
[----:B------:R-:W-:Y:S11]  /*5ae0*/  ISETP.GE.AND P0, PT, R3, 0x41, PT ;  /* 0x000000410300780c */ /* 0x000ff60003f06270 */
[----:B------:R-:W-:Y:S02]  /*5af0*/  @!UPT UIADD3 URZ, URZ, URZ, URZ ;  /* 0x0000003f3f3ff290 */ /* 0x000fe4000fffe03f */
[----:B------:R-:W-:Y:S05]  /*5b00*/  @P0 IADD3 R16, P3, R8, 0x40, RZ ;  /* 0x0000004008100810 */ /* 0x000fea0007f7e0ff */
[----:B------:R-:W-:Y:S01]  /*5b10*/  @P0 IMAD.X R19, RZ, RZ, R9, P3 ;  /* 0x000000ffff130224 */ /* 0x000fe200018e0609 */
[----:B------:R-:W-:Y:S04]  /*5b20*/  IADD3 R6, P3, R152, R4, RZ ;  /* 0x0000000498067210 */ /* 0x000fe80007f7e0ff */
[----:B------:R-:W-:Y:S02]  /*5b30*/  IADD3.X R10, R131, R5, R10, P3, !PT ;  /* 0x00000005830a7210 */ /* 0x000fe40001ffe40a */
[----:B------:R-:W-:Y:S11]  /*5b40*/  ISETP.GE.AND P3, PT, R3, 0x1, PT ;  /* 0x000000010300780c */ /* 0x000ff60003f66270 */
[----:B------:R-:W-:Y:S02]  /*5b50*/  @!UPT UIADD3 URZ, URZ, URZ, URZ ;  /* 0x0000003f3f3ff290 */ /* 0x000fe4000fffe03f */
[----:B------:R-:W-:Y:S01]  /*5b60*/  @P3 MOV R5, R106 ;  /* 0x0000006a00053202 */ /* 0x000fe20000000f00 */
[----:B------:R-:W-:Y:S02]  /*5b70*/  @P3 IMAD R3, R9, c[0x0][0x258], RZ ;  /* 0x0000960009033a24 */ /* 0x000fe400078e02ff */
[----:B------:R-:W-:Y:S04]  /*5b80*/  @P3 IMAD.MOV.U32 R4, RZ, RZ, R94 ;  /* 0x000000ffff043224 */ /* 0x000fe800078e005e */
[C---:B------:R-:W-:Y:S04]  /*5b90*/  @P3 IMAD.WIDE.U32 R4, R8.reuse, c[0x0][0x258], R4 ;  /* 0x0000960008043a25 */ /* 0x040fe800078e0004 */
[----:B------:R-:W-:Y:S01]  /*5ba0*/  @P3 IMAD R8, R8, c[0x0][0x25c], R3 ;  /* 0x0000970008083a24 */ /* 0x000fe200078e0203 */
[----:B------:R-:W-:Y:S01]  /*5bb0*/  @P3 LEA R14, P4, R4, c[0x0][0x250], 0x1 ;  /* 0x00009400040e3a11 */ /* 0x000fe200078808ff */
[----:B------:R-:W-:Y:S02]  /*5bc0*/  @P1 IMAD R3, R18, c[0x0][0x258], RZ ;  /* 0x0000960012031a24 */ /* 0x000fe400078e02ff */
[----:B------:R-:W-:Y:S02]  /*5bd0*/  @P3 IMAD.IADD R8, R5, 0x1, R8 ;  /* 0x0000000105083824 */ /* 0x000fe400078e0208 */
[----:B------:R-:W-:Y:S02]  /*5be0*/  @P1 IMAD.MOV.U32 R5, RZ, RZ, R106 ;  /* 0x000000ffff051224 */ /* 0x000fe400078e006a */
[C---:B------:R-:W-:Y:S01]  /*5bf0*/  @P1 IMAD R3, R11.reuse, c[0x0][0x25c], R3 ;  /* 0x000097000b031a24 */ /* 0x040fe200078e0203 */
[----:B------:R-:W-:Y:S02]  /*5c00*/  @P3 LEA.HI.X R15, R4, c[0x0][0x254], R8, 0x1, P4 ;  /* 0x00009500040f3a11 */ /* 0x000fe400020f0c08 */
[----:B------:R-:W-:Y:S02]  /*5c10*/  @P1 MOV R4, R94 ;  /* 0x0000005e00041202 */ /* 0x000fe40000000f00 */
[C---:B------:R-:W-:Y:S03]  /*5c20*/  LEA R21, P4, R6.reuse, c[0x0][0x1f8], 0x1 ;  /* 0x00007e0006157a11 */ /* 0x040fe600078808ff */
[----:B------:R-:W-:Y:S01]  /*5c30*/  @P1 IMAD.WIDE.U32 R4, R11, c[0x0][0x258], R4 ;  /* 0x000096000b041a25 */ /* 0x000fe200078e0004 */
[----:B------:R-:W-:Y:S04]  /*5c40*/  LEA.HI.X R20, R6, c[0x0][0x1fc], R10, 0x1, P4 ;  /* 0x00007f0006147a11 */ /* 0x000fe800020f0c0a */
[C---:B------:R-:W-:Y:S02]  /*5c50*/  @P1 LEA R10, P4, R4.reuse, c[0x0][0x250], 0x1 ;  /* 0x00009400040a1a11 */ /* 0x040fe400078808ff */
[----:B------:R-:W-:Y:S02]  /*5c60*/  @P1 IADD3 R3, R5, R3, RZ ;  /* 0x0000000305031210 */ /* 0x000fe40007ffe0ff */
[----:B------:R-:W-:Y:S02]  /*5c70*/  @P0 MOV R5, R106 ;  /* 0x0000006a00050202 */ /* 0x000fe40000000f00 */
[----:B------:R-:W-:Y:S01]  /*5c80*/  @P1 LEA.HI.X R11, R4, c[0x0][0x254], R3, 0x1, P4 ;  /* 0x00009500040b1a11 */ /* 0x000fe200020f0c03 */
[----:B------:R-:W-:Y:S02]  /*5c90*/  @P0 IMAD.MOV.U32 R4, RZ, RZ, R94 ;  /* 0x000000ffff040224 */ /* 0x000fe400078e005e */
[----:B------:R-:W-:Y:S02]  /*5ca0*/  @P0 IMAD R3, R19, c[0x0][0x258], RZ ;  /* 0x0000960013030a24 */ /* 0x000fe400078e02ff */
[C---:B------:R-:W-:Y:S04]  /*5cb0*/  @P0 IMAD.WIDE.U32 R4, R16.reuse, c[0x0][0x258], R4 ;  /* 0x0000960010040a25 */ /* 0x040fe800078e0004 */
[----:B------:R-:W-:Y:S01]  /*5cc0*/  @P0 IMAD R3, R16, c[0x0][0x25c], R3 ;  /* 0x0000970010030a24 */ /* 0x000fe200078e0203 */
[C---:B------:R-:W-:Y:S03]  /*5cd0*/  @P0 LEA R8, P4, R4.reuse, c[0x0][0x250], 0x1 ;  /* 0x0000940004080a11 */ /* 0x040fe600078808ff */
[----:B------:R-:W-:Y:S01]  /*5ce0*/  @P0 IMAD.IADD R3, R5, 0x1, R3 ;  /* 0x0000000105030824 */ /* 0x000fe200078e0203 */
[----:B------:R-:W-:Y:S04]  /*5cf0*/  IADD3 R5, R17, R2, RZ ;  /* 0x0000000211057210 */ /* 0x000fe80007ffe0ff */
[----:B------:R-:W-:Y:S02]  /*5d00*/  @P0 LEA.HI.X R9, R4, c[0x0][0x254], R3, 0x1, P4 ;  /* 0x0000950004090a11 */ /* 0x000fe400020f0c03 */
[----:B------:R2:W3:Y:S01]  /*5d10*/  SHFL.IDX PT, R4, R21, RZ, 0x181f ;  /* 0x00181fff15047589 */ /* 0x0004e200000e0000 */
[----:B------:R-:W-:Y:S02]  /*5d20*/  ISETP.NE.AND P4, PT, R135, RZ, PT ;  /* 0x000000ff8700720c */ /* 0x000fe40003f85270 */
[----:B------:R-:W-:Y:S02]  /*5d30*/  IMNMX R5, R5, 0x60, PT ;  /* 0x0000006005057817 */ /* 0x000fe40003800200 */
[----:B------:R2:W4:Y:S03]  /*5d40*/  SHFL.IDX PT, R3, R20, RZ, 0x181f ;  /* 0x00181fff14037589 */ /* 0x00052600000e0000 */
[----:B------:R-:W-:Y:S06]  /*5d50*/  IMAD.IADD R6, R5, 0x1, -R35 ;  /* 0x0000000105067824 */ /* 0x000fec00078e0a23 */
[----:B------:R-:W-:Y:S01]  /*5d60*/  @!PT LDS RZ, [RZ] ;  /* 0x00000000fffff984 */ /* 0x000fe20000000800 */
[----:B------:R2:W-:Y:S05]  /*5d70*/  @P3 LDGSTS.E.BYPASS.LTC128B.128 [R72+0x100], [R14.64], !P4 ;  /* 0x001000000e483fae */ /* 0x0005ea000e101d52 */
[----:B------:R2:W-:Y:S05]  /*5d80*/  @P3 LDGSTS.E.BYPASS.LTC128B.128 [R72+0x3100], [R14.64+0x80], !P6 ;  /* 0x031000800e483fae */ /* 0x0005ea000f101d52 */
[----:B------:R2:W-:Y:S05]  /*5d90*/  @P1 LDGSTS.E.BYPASS.LTC128B.128 [R72+0x1100], [R10.64], !P4 ;  /* 0x011000000a481fae */ /* 0x0005ea000e101d52 */
[----:B------:R2:W-:Y:S05]  /*5da0*/  @P1 LDGSTS.E.BYPASS.LTC128B.128 [R72+0x4100], [R10.64+0x80], !P6 ;  /* 0x041000800a481fae */ /* 0x0005ea000f101d52 */
[----:B------:R2:W-:Y:S05]  /*5db0*/  @P0 LDGSTS.E.BYPASS.LTC128B.128 [R72+0x2100], [R8.64], !P4 ;  /* 0x0210000008480fae */ /* 0x0005ea000e101d52 */
[----:B------:R2:W-:Y:S01]  /*5dc0*/  @P0 LDGSTS.E.BYPASS.LTC128B.128 [R72+0x5100], [R8.64+0x80], !P6 ;  /* 0x0510008008480fae */ /* 0x0005e2000f101d52 */
[----:B------:R-:W-:Y:S04]  /*5dd0*/  ISETP.GE.AND P0, PT, R6, 0x1, PT ;  /* 0x000000010600780c */ /* 0x000fe80003f06270 */
[----:B------:R-:W0:Y:S01]  /*5de0*/  LDGDEPBAR ;  /* 0x00000000000079af */ /* 0x000e220000000000 */
[----:B------:R-:W-:Y:S04]  /*5df0*/  DEPBAR.LE SB0, 0x0 ;  /* 0x000080000000791a */ /* 0x000fe80000000000 */
[----:B------:R-:W-:Y:S06]  /*5e00*/  BAR.SYNC.DEFER_BLOCKING 0x0 ;  /* 0x0000000000007b1d */ /* 0x000fec0000010000 */
[----:B------:R-:W-:-:S05]  /*5e10*/  @!P0 BRA `(.L_x_349) ;  /* 0x000000a000008947 */ /* 0x000fca0003800000 */
[----:B--234-:R-:W2:Y:S01]  /*5e20*/  @!P5 LDS.128 R16, [R72+0x100] ;  /* 0x000100004810d984 */ /* 0x01cea20000000c00 */
[CC--:B------:R-:W-:Y:S04]  /*5e30*/  @!P5 LEA R8, P0, R24.reuse, R4.reuse, 0x1 ;  /* 0x000000041808d211 */ /* 0x0c0fe800078008ff */
[-C--:B------:R-:W-:Y:S02]  /*5e40*/  @!P5 LEA.HI.X R9, R24, R3.reuse, R25, 0x1, P0 ;  /* 0x000000031809d211 */ /* 0x080fe400000f0c19 */
[----:B------:R-:W-:Y:S11]  /*5e50*/  ISETP.GE.AND P0, PT, R89, c[0x0][0x1d4], PT ;  /* 0x0000750059007a0c */ /* 0x000ff60003f06270 */
[----:B------:R-:W-:Y:S02]  /*5e60*/  @!UPT UIADD3 URZ, URZ, URZ, URZ ;  /* 0x0000003f3f3ff290 */ /* 0x000fe4000fffe03f */
[C---:B------:R-:W-:Y:S04]  /*5e70*/  @!P0 LEA R4, P1, R82.reuse, R4, 0x1 ;  /* 0x0000000452048211 */ /* 0x040fe800078208ff */
[----:B------:R-:W-:Y:S01]  /*5e80*/  @!P0 LEA.HI.X R5, R82, R3, R90, 0x1, P1 ;  /* 0x0000000352058211 */ /* 0x000fe200008f0c5a */
[----:B--2---:R-:W-:Y:S04]  /*5e90*/  @!P5 ST.E.128 [R8.64], R16 ;  /* 0x000000100800d985 */ /* 0x004fe8000c101d12 */
[----:B------:R-:W2:Y:S04]  /*5ea0*/  @!P0 LDS.128 R8, [R72+0x3100] ;  /* 0x0031000048088984 */ /* 0x000ea80000000c00 */
[----:B--2---:R2:W-:Y:S02]  /*5eb0*/  @!P0 ST.E.128 [R4.64], R8 ;  /* 0x0000000804008985 */ /* 0x0045e4000c101d12 */
.L_x_349:
[----:B--234-:R-:W-:Y:S05]  /*5ec0*/  BSYNC B0 ;  /* 0x0000000000007941 */ /* 0x01cfea0003800000 */
.L_x_348:
[----:B------:R2:W3:Y:S01]  /*5ed0*/  SHFL.IDX PT, R3, R20, 0x1, 0x181f ;  /* 0x00381f0014037f89 */ /* 0x0004e200000e0000 */
[----:B------:R-:W-:Y:S01]  /*5ee0*/  ISETP.GE.AND P0, PT, R6, 0x21, PT ;  /* 0x000000210600780c */ /* 0x000fe20003f06270 */
[----:B------:R-:W-:Y:S02]  /*5ef0*/  BSSY B0, `(.L_x_350) ;  /* 0x000000d000007945 */ /* 0x000fe40003800000 */
[----:B------:R2:W4:Y:S10]  /*5f00*/  SHFL.IDX PT, R4, R21, 0x1, 0x181f ;  /* 0x00381f0015047f89 */ /* 0x00053400000e0000 */
[----:B------:R-:W-:-:S05]  /*5f10*/  @!P0 BRA `(.L_x_351) ;  /* 0x000000a000008947 */ /* 0x000fca0003800000 */
[----:B------:R-:W5:Y:S01]  /*5f20*/  @!P5 LDS.128 R16, [R72+0x1100] ;  /* 0x001100004810d984 */ /* 0x000f620000000c00 */
[CC--:B----4-:R-:W-:Y:S04]  /*5f30*/  @!P5 LEA R8, P0, R24.reuse, R4.reuse, 0x1 ;  /* 0x000000041808d211 */ /* 0x0d0fe800078008ff */
[-C--:B---3--:R-:W-:Y:S02]  /*5f40*/  @!P5 LEA.HI.X R9, R24, R3.reuse, R25, 0x1, P0 ;  /* 0x000000031809d211 */ /* 0x088fe400000f0c19 */
[----:B------:R-:W-:Y:S11]  /*5f50*/  ISETP.GE.AND P0, PT, R89, c[0x0][0x1d4], PT ;  /* 0x0000750059007a0c */ /* 0x000ff60003f06270 */
[----:B------:R-:W-:Y:S02]  /*5f60*/  @!UPT UIADD3 URZ, URZ, URZ, URZ ;  /* 0x0000003f3f3ff290 */ /* 0x000fe4000fffe03f */
[C---:B------:R-:W-:Y:S04]  /*5f70*/  @!P0 LEA R4, P1, R82.reuse, R4, 0x1 ;  /* 0x0000000452048211 */ /* 0x040fe800078208ff */
[----:B------:R-:W-:Y:S01]  /*5f80*/  @!P0 LEA.HI.X R5, R82, R3, R90, 0x1, P1 ;  /* 0x0000000352058211 */ /* 0x000fe200008f0c5a */
[----:B-----5:R-:W-:Y:S04]  /*5f90*/  @!P5 ST.E.128 [R8.64], R16 ;  /* 0x000000100800d985 */ /* 0x020fe8000c101d12 */
[----:B------:R-:W3:Y:S04]  /*5fa0*/  @!P0 LDS.128 R8, [R72+0x4100] ;  /* 0x0041000048088984 */ /* 0x000ee80000000c00 */
[----:B---3--:R3:W-:Y:S02]  /*5fb0*/  @!P0 ST.E.128 [R4.64], R8 ;  /* 0x0000000804008985 */ /* 0x0087e4000c101d12 */
.L_x_351:
[----:B------:R-:W-:Y:S05]  /*5fc0*/  BSYNC B0 ;  /* 0x0000000000007941 */ /* 0x000fea0003800000 */
.L_x_350:
[----:B---3--:R3:W1:Y:S01]  /*5fd0*/  SHFL.IDX PT, R3, R20, 0x2, 0x181f ;  /* 0x00581f0014037f89 */ /* 0x00866200000e0000 */
[----:B------:R-:W-:Y:S01]  /*5fe0*/  ISETP.GE.AND P0, PT, R6, 0x41, PT ;  /* 0x000000410600780c */ /* 0x000fe20003f06270 */
[----:B------:R-:W-:Y:S02]  /*5ff0*/  BSSY B0, `(.L_x_352) ;  /* 0x000000d000007945 */ /* 0x000fe40003800000 */
[----:B----4-:R3:W4:Y:S10]  /*6000*/  SHFL.IDX PT, R4, R21, 0x2, 0x181f ;  /* 0x00581f0015047f89 */ /* 0x01073400000e0000 */
[----:B------:R-:W-:-:S05]  /*6010*/  @!P0 BRA `(.L_x_353) ;  /* 0x000000a000008947 */ /* 0x000fca0003800000 */
[----:B------:R-:W5:Y:S01]  /*6020*/  @!P5 LDS.128 R16, [R72+0x2100] ;  /* 0x002100004810d984 */ /* 0x000f620000000c00 */
[CC--:B----4-:R-:W-:Y:S04]  /*6030*/  @!P5 LEA R8, P0, R24.reuse, R4.reuse, 0x1 ;  /* 0x000000041808d211 */ /* 0x0d0fe800078008ff */
[-C--:B-1----:R-:W-:Y:S02]  /*6040*/  @!P5 LEA.HI.X R9, R24, R3.reuse, R25, 0x1, P0 ;  /* 0x000000031809d211 */ /* 0x082fe400000f0c19 */
[----:B------:R-:W-:Y:S11]  /*6050*/  ISETP.GE.AND P0, PT, R89, c[0x0][0x1d4], PT ;  /* 0x0000750059007a0c */ /* 0x000ff60003f06270 */
[----:B------:R-:W-:Y:S02]  /*6060*/  @!UPT UIADD3 URZ, URZ, URZ, URZ ;  /* 0x0000003f3f3ff290 */ /* 0x000fe4000fffe03f */
[C---:B------:R-:W-:Y:S04]  /*6070*/  @!P0 LEA R4, P1, R82.reuse, R4, 0x1 ;  /* 0x0000000452048211 */ /* 0x040fe800078208ff */
[----:B------:R-:W-:Y:S01]  /*6080*/  @!P0 LEA.HI.X R5, R82, R3, R90, 0x1, P1 ;  /* 0x0000000352058211 */ /* 0x000fe200008f0c5a */
[----:B-----5:R-:W-:Y:S04]  /*6090*/  @!P5 ST.E.128 [R8.64], R16 ;  /* 0x000000100800d985 */ /* 0x020fe8000c101d12 */
[----:B------:R-:W1:Y:S04]  /*60a0*/  @!P0 LDS.128 R8, [R72+0x5100] ;  /* 0x0051000048088984 */ /* 0x000e680000000c00 */
[----:B-1----:R1:W-:Y:S02]  /*60b0*/  @!P0 ST.E.128 [R4.64], R8 ;  /* 0x0000000804008985 */ /* 0x0023e4000c101d12 */
.L_x_353:
[----:B------:R-:W-:Y:S05]  /*60c0*/  BSYNC B0 ;  /* 0x0000000000007941 */ /* 0x000fea0003800000 */
.L_x_352:
[C---:B------:R-:W-:Y:S02]  /*60d0*/  ISETP.GT.AND P0, PT, R38.reuse, R124, PT ;  /* 0x0000007c2600720c */ /* 0x040fe40003f04270 */
[----:B------:R-:W-:Y:S11]  /*60e0*/  IADD3 R38, R38, -0x1, RZ ;  /* 0xffffffff26267810 */ /* 0x000ff60007ffe0ff */
[----:B-1--4-:R-:W-:Y:S01]  /*60f0*/  @P0 SHF.R.S32.HI R4, RZ, 0x1f, R38 ;  /* 0x0000001fff040819 */ /* 0x012fe20000011426 */
[----:B------:R-:W-:Y:S02]  /*6100*/  @P0 IMAD R3, R146, R38, RZ ;  /* 0x0000002692030224 */ /* 0x000fe400078e02ff */
[----:B------:R-:W-:Y:S02]  /*6110*/  @P0 IMAD.MOV.U32 R8, RZ, RZ, R120 ;  /* 0x000000ffff080224 */ /* 0x000fe400078e0078 */
        /* <DEDUP_REMOVED lines=21> */
[----:B------:R1:W-:Y:S04]  /*6270*/  @P0 LDGSTS.E.BYPASS.LTC128B.128 [R72+0xa100], [R14.64], !P4 ;  /* 0x0a1000000e480fae */ /* 0x0003e8000e101d52 */
[----:B------:R1:W-:Y:S04]  /*6280*/  @P0 LDGSTS.E.BYPASS.LTC128B.128 [R72+0xd100], [R10.64], !P6 ;  /* 0x0d1000000a480fae */ /* 0x0003e8000f101d52 */
[----:B------:R-:W0:Y:S01]  /*6290*/  LDGDEPBAR ;  /* 0x00000000000079af */ /* 0x000e220000000000 */
[----:B------:R-:W-:-:S05]  /*62a0*/  @P0 BRA `(.L_x_354) ;  /* 0xffffb72000000947 */ /* 0x000fca000383ffff */
[----:B------:R-:W-:Y:S06]  /*62b0*/  BAR.SYNC.DEFER_BLOCKING 0x0 ;  /* 0x0000000000007b1d */ /* 0x000fec0000010000 */
.L_x_319:
[----:B------:R-:W-:Y:S01]  /*62c0*/  IMAD.MOV.U32 R26, RZ, RZ, c[0x0][0x2c4] ;  /* 0x0000b100ff1a7624 */ /* 0x000fe200078e00ff */
[----:B------:R-:W-:Y:S01]  /*62d0*/  IADD3 R0, R218, 0x7f, RZ ;  /* 0x0000007fda007810 */ /* 0x000fe20007ffe0ff */
[----:B------:R-:W-:-:S03]  /*62e0*/  IMAD.MOV.U32 R171, RZ, RZ, c[0x0][0x32c] ;  /* 0x0000cb00ffab7624 */ /* 0x000fc600078e00ff */
[----:B------:R-:W-:Y:S02]  /*62f0*/  ISETP.NE.AND P3, PT, R26, 0x1, PT ;  /* 0x000000011a00780c */ /* 0x000fe40003f65270 */
[----:B------:R-:W-:-:S11]  /*6300*/  ISETP.GE.AND P1, PT, R171, 0x1, PT ;  /* 0x00000001ab00780c */ /* 0x000fd60003f26270 */
[----:B------:R-:W-:-:S05]  /*6310*/  @P3 IMAD.HI.U32 R2, R0, c[0x0][0x2c8], RZ ;  /* 0x0000b20000023a27 */ /* 0x000fca00078e00ff */
[----:B------:R-:W-:-:S05]  /*6320*/  @P3 SHF.R.U32.HI R0, RZ, c[0x0][0x2cc], R2 ;  /* 0x0000b300ff003a19 */ /* 0x000fca0000011602 */
[----:B------:R-:W-:-:S05]  /*6330*/  IMAD.IADD R0, R144, 0x1, R0 ;  /* 0x0000000190007824 */ /* 0x000fca00078e0200 */
[----:B------:R-:W-:Y:S01]  /*6340*/  IADD3 R3, R0, c[0x0][0x328], RZ ;  /* 0x0000ca0000037a10 */ /* 0x000fe20007ffe0ff */
[----:B------:R-:W-:Y:S05]  /*6350*/  @!P1 BRA `(.L_x_355) ;  /* 0x000000f000009947 */ /* 0x000fea0003800000 */
[C---:B------:R-:W-:Y:S01]  /*6360*/  ISETP.GT.AND P0, PT, R0.reuse, RZ, PT ;  /* 0x000000ff0000720c */ /* 0x040fe20003f04270 */
[----:B-1----:R-:W-:Y:S01]  /*6370*/  IMAD.MOV.U32 R4, RZ, RZ, c[0x0][0x32c] ;  /* 0x0000cb00ff047624 */ /* 0x002fe200078e00ff */
        /* <DEDUP_REMOVED lines=8> */
.L_x_356:
[----:B------:R-:W-:-:S13]  /*6400*/  ISETP.NE.AND P0, PT, R4, 0x1, PT ;  /* 0x000000010400780c */ /* 0x000fda0003f05270 */
[----:B------:R-:W-:-:S05]  /*6410*/  @P0 IMAD.HI.U32 R0, R2, c[0x0][0x330], RZ ;  /* 0x0000cc0002000a27 */ /* 0x000fca00078e00ff */
[----:B------:R-:W-:-:S05]  /*6420*/  @P0 SHF.R.U32.HI R2, RZ, c[0x0][0x334], R0 ;  /* 0x0000cd00ff020a19 */ /* 0x000fca0000011600 */
.L_x_357:
[----:B------:R-:W-:-:S05]  /*6430*/  IMAD R2, R2, R4, c[0x0][0x32c] ;  /* 0x0000cb0002027624 */ /* 0x000fca00078e0204 */
[----:B------:R-:W-:-:S03]  /*6440*/  IMNMX R3, R3, R2, PT ;  /* 0x0000000203037217 */ /* 0x000fc60003800200 */
.L_x_355:
[----:B------:R-:W4:Y:S01]  /*6450*/  LDL R198, [R1+0x2c] ;  /* 0x00002c0001c67983 */ /* 0x000f220000100800 */
[----:B------:R-:W-:Y:S01]  /*6460*/  IADD3 R3, R3, 0x5f, RZ ;  /* 0x0000005f03037810 */ /* 0x000fe20007ffe0ff */
[----:B------:R-:W-:-:S04]  /*6470*/  @P3 IMAD.HI.U32 R2, R218, c[0x0][0x2c8], RZ ;  /* 0x0000b200da023a27 */ /* 0x000fc800078e00ff */
[----:B------:R-:W-:-:S04]  /*6480*/  IMAD.HI R3, R3, 0x2aaaaaab, RZ ;  /* 0x2aaaaaab03037827 */ /* 0x000fc800078e02ff */
[----:B------:R-:W-:Y:S01]  /*6490*/  IMAD.MOV.U32 R0, RZ, RZ, R218 ;  /* 0x000000ffff007224 */ /* 0x000fe200078e00da */
[----:B------:R-:W-:Y:S02]  /*64a0*/  @P3 SHF.R.U32.HI R0, RZ, c[0x0][0x2cc], R2 ;  /* 0x0000b300ff003a19 */ /* 0x000fe40000011602 */
[----:B------:R-:W-:-:S04]  /*64b0*/  SHF.R.U32.HI R2, RZ, 0x1f, R3 ;  /* 0x0000001fff027819 */ /* 0x000fc80000011603 */
[----:B------:R-:W-:-:S04]  /*64c0*/  LEA.HI.SX32 R2, R3, R2, 0x1c ;  /* 0x0000000203027211 */ /* 0x000fc800078fe2ff */
[----:B------:R-:W-:Y:S01]  /*64d0*/  IMNMX R227, R2, R145, PT ;  /* 0x0000009102e37217 */ /* 0x000fe20003800200 */
[----:B----4-:R-:W-:-:S05]  /*64e0*/  IMAD.IADD R0, R198, 0x1, R0 ;  /* 0x00000001c6007824 */ /* 0x010fca00078e0200 */
[----:B------:R-:W-:Y:S01]  /*64f0*/  IADD3 R3, R0, -c[0x0][0x324], RZ ;  /* 0x8000c90000037a10 */ /* 0x000fe20007ffe0ff */
[----:B------:R-:W-:Y:S05]  /*6500*/  @!P1 BRA `(.L_x_358) ;  /* 0x000000f000009947 */ /* 0x000fea0003800000 */
        /* <DEDUP_REMOVED lines=9> */
.L_x_359:
[----:B------:R-:W-:-:S04]  /*65a0*/  MOV R2, c[0x0][0x32c] ;  /* 0x0000cb0000027a02 */ /* 0x000fc80000000f00 */
[----:B------:R-:W-:-:S13]  /*65b0*/  ISETP.NE.AND P0, PT, R2, 0x1, PT ;  /* 0x000000010200780c */ /* 0x000fda0003f05270 */
[----:B------:R-:W-:-:S05]  /*65c0*/  @P0 IMAD.HI.U32 R2, R0, c[0x0][0x330], RZ ;  /* 0x0000cc0000020a27 */ /* 0x000fca00078e00ff */
[----:B------:R-:W-:-:S05]  /*65d0*/  @P0 SHF.R.U32.HI R0, RZ, c[0x0][0x334], R2 ;  /* 0x0000cd00ff000a19 */ /* 0x000fca0000011602 */
.L_x_360:
[----:B------:R-:W-:-:S05]  /*65e0*/  IMAD R0, R0, c[0x0][0x32c], RZ ;  /* 0x0000cb0000007a24 */ /* 0x000fca00078e02ff */
[----:B------:R-:W-:-:S05]  /*65f0*/  IMNMX R3, R3, R0, !PT ;  /* 0x0000000003037217 */ /* 0x000fca0007800200 */
.L_x_358:
[----:B------:R-:W-:Y:S01]  /*6600*/  IMAD.HI R0, R3, 0x2aaaaaab, RZ ;  /* 0x2aaaaaab03007827 */ /* 0x000fe200078e02ff */
[----:B------:R-:W-:Y:S01]  /*6610*/  PLOP3.LUT P2, PT, PT, PT, PT, 0x80, 0x0 ;  /* 0x000000000000781c */ /* 0x000fe20003f4f070 */
[----:B-1----:R-:W-:Y:S01]  /*6620*/  CS2R R10, SRZ ;  /* 0x00000000000a7805 */ /* 0x002fe2000001ff00 */
        /* <DEDUP_REMOVED lines=11> */
[----:B------:R-:W-:Y:S01]  /*66e0*/  IMAD.MOV.U32 R54, RZ, RZ, RZ ;  /* 0x000000ffff367224 */ /* 0x000fe200078e00ff */
[----:B------:R-:W-:Y:S01]  /*66f0*/  MOV R56, RZ ;  /* 0x000000ff00387202 */ /* 0x000fe20000000f00 */
[----:B------:R-:W-:Y:S01]  /*6700*/  CS2R R16, SRZ ;  /* 0x0000000000107805 */ /* 0x000fe2000001ff00 */
[----:B------:R-:W-:Y:S01]  /*6710*/  ISETP.GT.AND P0, PT, R227, R252, PT ;  /* 0x000000fce300720c */ /* 0x000fe20003f04270 */
[----:B------:R-:W-:Y:S01]  /*6720*/  IMAD.MOV.U32 R122, RZ, RZ, RZ ;  /* 0x000000ffff7a7224 */ /* 0x000fe200078e00ff */
[----:B------:R-:W-:Y:S01]  /*6730*/  MOV R52, RZ ;  /* 0x000000ff00347202 */ /* 0x000fe20000000f00 */
[----:B------:R-:W-:Y:S01]  /*6740*/  CS2R R18, SRZ ;  /* 0x0000000000127805 */ /* 0x000fe2000001ff00 */
[----:B------:R-:W-:Y:S01]  /*6750*/  MOV R120, RZ ;  /* 0x000000ff00787202 */ /* 0x000fe20000000f00 */
[----:B------:R-:W-:Y:S01]  /*6760*/  IMAD.MOV.U32 R118, RZ, RZ, RZ ;  /* 0x000000ffff767224 */ /* 0x000fe200078e00ff */
[----:B--23--:R-:W-:Y:S01]  /*6770*/  CS2R R20, SRZ ;  /* 0x0000000000147805 */ /* 0x00cfe2000001ff00 */
[----:B------:R-:W-:Y:S01]  /*6780*/  MOV R116, RZ ;  /* 0x000000ff00747202 */ /* 0x000fe20000000f00 */
[----:B------:R-:W-:Y:S01]  /*6790*/  IMAD.MOV.U32 R114, RZ, RZ, RZ ;  /* 0x000000ffff727224 */ /* 0x000fe200078e00ff */
[----:B------:R-:W-:Y:S01]  /*67a0*/  CS2R R22, SRZ ;  /* 0x0000000000167805 */ /* 0x000fe2000001ff00 */
[----:B------:R-:W-:Y:S01]  /*67b0*/  MOV R112, RZ ;  /* 0x000000ff00707202 */ /* 0x000fe20000000f00 */
[----:B------:R-:W-:Y:S01]  /*67c0*/  IMAD.MOV.U32 R110, RZ, RZ, RZ ;  /* 0x000000ffff6e7224 */ /* 0x000fe200078e00ff */
[----:B------:R-:W-:Y:S01]  /*67d0*/  CS2R R24, SRZ ;  /* 0x0000000000187805 */ /* 0x000fe2000001ff00 */
[----:B------:R-:W-:Y:S01]  /*67e0*/  MOV R108, RZ ;  /* 0x000000ff006c7202 */ /* 0x000fe20000000f00 */
[----:B------:R-:W-:Y:S01]  /*67f0*/  CS2R R106, SRZ ;  /* 0x00000000006a7805 */ /* 0x000fe2000001ff00 */
[----:B------:R-:W-:Y:S01]  /*6800*/  IMAD.MOV.U32 R104, RZ, RZ, RZ ;  /* 0x000000ffff687224 */ /* 0x000fe200078e00ff */
[----:B------:R-:W-:Y:S01]  /*6810*/  CS2R R102, SRZ ;  /* 0x0000000000667805 */ /* 0x000fe2000001ff00 */
[----:B------:R-:W-:Y:S01]  /*6820*/  MOV R27, RZ ;  /* 0x000000ff001b7202 */ /* 0x000fe20000000f00 */
[----:B------:R-:W-:Y:S01]  /*6830*/  IMAD.MOV.U32 R100, RZ, RZ, RZ ;  /* 0x000000ffff647224 */ /* 0x000fe200078e00ff */
        /* <DEDUP_REMOVED lines=11> */
[----:B------:R-:W-:Y:S01]  /*68f0*/  CS2R R78, SRZ ;  /* 0x00000000004e7805 */ /* 0x000fe2000001ff00 */
[----:B------:R-:W-:Y:S01]  /*6900*/  MOV R76, RZ ;  /* 0x000000ff004c7202 */ /* 0x000fe20000000f00 */
[----:B------:R-:W-:Y:S01]  /*6910*/  CS2R R32, SRZ ;  /* 0x0000000000207805 */ /* 0x000fe2000001ff00 */
[----:B------:R-:W-:Y:S05]  /*6920*/  @!P0 BRA `(.L_x_361) ;  /* 0x00016a9000008947 */ /* 0x000fea0003800000 */
[----:B------:R-:W2:Y:S01]  /*6930*/  LDL R4, [R1+0x28] ;  /* 0x0000280001047983 */ /* 0x000ea20000100800 */
[----:B------:R-:W-:-:S03]  /*6940*/  ISETP.NE.U32.AND P0, PT, RZ, c[0x0][0x340], PT ;  /* 0x0000d000ff007a0c */ /* 0x000fc60003f05070 */
[----:B------:R-:W3:Y:S01]  /*6950*/  LDL R170, [R1+0x8] ;  /* 0x0000080001aa7983 */ /* 0x000ee20000100800 */
[----:B------:R-:W-:-:S03]  /*6960*/  ISETP.NE.AND.EX P0, PT, RZ, c[0x0][0x344], PT, P0 ;  /* 0x0000d100ff007a0c */ /* 0x000fc60003f05300 */
[----:B------:R-:W4:Y:S10]  /*6970*/  LDL R216, [R1+0x24] ;  /* 0x0000240001d87983 */ /* 0x000f340000100800 */
[----:B------:R-:W-:-:S04]  /*6980*/  @P0 IMAD.MOV.U32 R2, RZ, RZ, 0x4 ;  /* 0x00000004ff020424 */ /* 0x000fc800078e00ff */
[----:B--2---:R-:W-:-:S05]  /*6990*/  @P0 IMAD.WIDE R2, R4, R2, c[0x0][0x340] ;  /* 0x0000d00004020625 */ /* 0x004fca00078e0202 */
[----:B------:R1:W2:Y:S01]  /*69a0*/  @P0 LDG.E R0, [R2.64] ;  /* 0x0000001202000981 */ /* 0x0002a2000c1e1900 */
[----:B------:R-:W-:Y:S01]  /*69b0*/  SHF.R.S32.HI R168, RZ, 0x1f, R167 ;  /* 0x0000001fffa87819 */ /* 0x000fe200000114a7 */
[----:B------:R-:W-:Y:S02]  /*69c0*/  IMAD.MOV.U32 R84, RZ, RZ, 0x60 ;  /* 0x00000060ff547424 */ /* 0x000fe400078e00ff */
[----:B------:R-:W-:Y:S02]  /*69d0*/  IMAD.MOV.U32 R221, RZ, RZ, c[0x0][0x2b8] ;  /* 0x0000ae00ffdd7624 */ /* 0x000fe400078e00ff */
[----:B------:R-:W-:Y:S01]  /*69e0*/  IMAD R164, R227, R84, -0x60 ;  /* 0xffffffa0e3a47424 */ /* 0x000fe200078e0254 */
[----:B-1----:R-:W-:-:S04]  /*69f0*/  LEA.HI R3, R168, R167, RZ, 0x3 ;  /* 0x000000a7a8037211 */ /* 0x002fc800078f18ff */
[----:B------:R-:W-:Y:S02]  /*6a00*/  LOP3.LUT R2, R3, 0xfffffff8, RZ, 0xc0, !PT ;  /* 0xfffffff803027812 */ /* 0x000fe400078ec0ff */
[----:B------:R-:W-:-:S03]  /*6a10*/  SHF.R.S32.HI R68, RZ, 0x3, R3 ;  /* 0x00000003ff447819 */ /* 0x000fc60000011403 */
[----:B------:R-:W-:-:S04]  /*6a20*/  IMAD.IADD R48, R167, 0x1, -R2 ;  /* 0x00000001a7307824 */ /* 0x000fc800078e0a02 */
[----:B------:R-:W-:Y:S01]  /*6a30*/  IMAD R197, R48, 0x20, R68 ;  /* 0x0000002030c57824 */ /* 0x000fe200078e0244 */
[----:B------:R-:W-:-:S03]  /*6a40*/  ISETP.NE.AND P1, PT, R221, 0x1, PT ;  /* 0x00000001dd00780c */ /* 0x000fc60003f25270 */
[----:B------:R-:W-:-:S04]  /*6a50*/  IMAD.IADD R2, R197, 0x1, R164 ;  /* 0x00000001c5027824 */ /* 0x000fc800078e02a4 */
[----:B----4-:R-:W-:Y:S01]  /*6a60*/  IMAD.IADD R9, R2, 0x1, R216 ;  /* 0x0000000102097824 */ /* 0x010fe200078e02d8 */
[----:B------:R-:W-:-:S03]  /*6a70*/  LOP3.LUT R215, R215, 0xffdfffff, RZ, 0xc0, !PT ;  /* 0xffdfffffd7d77812 */ /* 0x000fc600078ec0ff */
[----:B------:R-:W-:Y:S02]  /*6a80*/  IMAD.MOV.U32 R8, RZ, RZ, R9 ;  /* 0x000000ffff087224 */ /* 0x000fe400078e0009 */
[----:B------:R-:W-:Y:S01]  /*6a90*/  @P1 LOP3.LUT R215, R215, 0x200000, RZ, 0xfc, !PT ;  /* 0x00200000d7d71812 */ /* 0x000fe200078efcff */
[----:B------:R-:W-:Y:S01]  /*6aa0*/  IMAD.MOV.U32 R217, RZ, RZ, RZ ;  /* 0x000000ffffd97224 */ /* 0x000fe200078e00ff */
[----:B------:R-:W-:Y:S04]  /*6ab0*/  STL [R1], R197 ;  /* 0x000000c501007387 */ /* 0x000fe80000100800 */
[----:B------:R-:W-:Y:S01]  /*6ac0*/  BAR.SYNC.DEFER_BLOCKING 0x0 ;  /* 0x0000000000007b1d */ /* 0x000fe20000010000 */
[----:B------:R-:W-:Y:S01]  /*6ad0*/  @!P0 IMAD.MOV.U32 R0, RZ, RZ, R4 ;  /* 0x000000ffff008224 */ /* 0x000fe200078e0004 */
[----:B---3--:R-:W-:-:S04]  /*6ae0*/  ISETP.GE.AND P0, PT, R2, R170, PT ;  /* 0x000000aa0200720c */ /* 0x008fc80003f06270 */
[----:B--2---:R-:W-:Y:S02]  /*6af0*/  SHF.R.S32.HI R3, RZ, 0x1f, R0 ;  /* 0x0000001fff037819 */ /* 0x004fe40000011400 */
[----:B------:R-:W-:-:S03]  /*6b00*/  ISETP.GT.OR P0, PT, R197, 0x5f, P0 ;  /* 0x0000005fc500780c */ /* 0x000fc60000704670 */
[----:B------:R-:W-:Y:S02]  /*6b10*/  IMAD R2, R3, c[0x0][0x2b0], RZ ;  /* 0x0000ac0003027a24 */ /* 0x000fe400078e02ff */
[----:B------:R-:W-:-:S04]  /*6b20*/  @P1 IMAD.HI.U32 R3, R9, c[0x0][0x2bc], RZ ;  /* 0x0000af0009031a27 */ /* 0x000fc800078e00ff */
[C---:B------:R-:W-:Y:S01]  /*6b30*/  IMAD R2, R0.reuse, c[0x0][0x2b4], R2 ;  /* 0x0000ad0000027a24 */ /* 0x040fe200078e0202 */
[----:B------:R-:W-:Y:S01]  /*6b40*/  @P1 SHF.R.U32.HI R8, RZ, c[0x0][0x2c0], R3 ;  /* 0x0000b000ff081a19 */ /* 0x000fe20000011603 */
[----:B------:R-:W-:-:S04]  /*6b50*/  IMAD.WIDE.U32 R222, R0, c[0x0][0x2b0], RZ ;  /* 0x0000ac0000de7a25 */ /* 0x000fc800078e00ff */
[----:B------:R-:W-:Y:S01]  /*6b60*/  IMAD.IADD R191, R223, 0x1, R2 ;  /* 0x00000001dfbf7824 */ /* 0x000fe200078e0202 */
[----:B------:R-:W-:-:S04]  /*6b70*/  @!P0 IADD3 R0, P1, R8, R222, RZ ;  /* 0x000000de08008210 */ /* 0x000fc80007f3e0ff */
[----:B------:R-:W-:Y:S02]  /*6b80*/  @!P0 LEA.HI.X.SX32 R3, R8, R191, 0x1, P1 ;  /* 0x000000bf08038211 */ /* 0x000fe400008f0eff */
[----:B------:R-:W-:-:S04]  /*6b90*/  @!P0 LEA R2, P1, R0, c[0x0][0x2a0], 0x2 ;  /* 0x0000a80000028a11 */ /* 0x000fc800078210ff */
[----:B------:R-:W-:-:S05]  /*6ba0*/  @!P0 LEA.HI.X R3, R0, c[0x0][0x2a4], R3, 0x2, P1 ;  /* 0x0000a90000038a11 */ /* 0x000fca00008f1403 */
[----:B------:R1:W2:Y:S04]  /*6bb0*/  @!P0 LDG.E R217, [R2.64] ;  /* 0x0000001202d98981 */ /* 0x0002a8000c1e1900 */
[----:B------:R-:W-:Y:S04]  /*6bc0*/  STL.64 [R1+0x18], R222 ;  /* 0x000018de01007387 */ /* 0x000fe80000100a00 */
[----:B------:R-:W-:Y:S04]  /*6bd0*/  STL [R1+0x20], R191 ;  /* 0x000020bf01007387 */ /* 0x000fe80000100800 */
[----:B------:R-:W3:Y:S04]  /*6be0*/  LDL R169, [R1+0xc] ;  /* 0x00000c0001a97983 */ /* 0x000ee80000100800 */
[----:B------:R-:W4:Y:S01]  /*6bf0*/  S2R R31, SR_CTAID.Y ;  /* 0x00000000001f7919 */ /* 0x000f220000002600 */
[----:B------:R-:W-:-:S05]  /*6c00*/  SHF.R.S32.HI R0, RZ, 0x1f, R140 ;  /* 0x0000001fff007819 */ /* 0x000fca000001148c */
[----:B------:R-:W-:Y:S01]  /*6c10*/  IMAD R0, R0, c[0x0][0x178], RZ ;  /* 0x00005e0000007a24 */ /* 0x000fe200078e02ff */
[----:B------:R-:W-:Y:S01]  /*6c20*/  ISETP.NE.U32.AND P0, PT, RZ, c[0x0][0x348], PT ;  /* 0x0000d200ff007a0c */ /* 0x000fe20003f05070 */
[----:B-1----:R-:W-:-:S04]  /*6c30*/  IMAD.WIDE.U32 R2, R140, c[0x0][0x178], RZ ;  /* 0x00005e008c027a25 */ /* 0x002fc800078e00ff */
[----:B------:R-:W-:Y:S01]  /*6c40*/  IMAD R0, R140, c[0x0][0x17c], R0 ;  /* 0x00005f008c007a24 */ /* 0x000fe200078e0200 */
[----:B------:R-:W-:Y:S01]  /*6c50*/  ISETP.NE.AND.EX P0, PT, RZ, c[0x0][0x34c], PT, P0 ;  /* 0x0000d300ff007a0c */ /* 0x000fe20003f05300 */
[----:B------:R-:W-:Y:S02]  /*6c60*/  IMAD R6, R156, c[0x0][0x1b8], RZ ;  /* 0x00006e009c067a24 */ /* 0x000fe400078e02ff */
[----:B------:R-:W-:Y:S01]  /*6c70*/  IMAD.IADD R3, R3, 0x1, R0 ;  /* 0x0000000103037824 */ /* 0x000fe200078e0200 */
[----:B------:R-:W-:Y:S01]  /*6c80*/  SHF.R.S32.HI R0, RZ, 0x1f, R4 ;  /* 0x0000001fff007819 */ /* 0x000fe20000011404 */
[----:B------:R-:W-:-:S03]  /*6c90*/  IMAD.IADD R7, R218, 0x1, R197 ;  /* 0x00000001da077824 */ /* 0x000fc600078e02c5 */
[----:B------:R-:W-:Y:S01]  /*6ca0*/  SEL R5, R0, RZ, !P0 ;  /* 0x000000ff00057207 */ /* 0x000fe20004000000 */
[C---:B----4-:R-:W-:Y:S02]  /*6cb0*/  IMAD R6, R31.reuse, c[0x0][0x1bc], R6 ;  /* 0x00006f001f067a24 */ /* 0x050fe400078e0206 */
[----:B------:R-:W-:Y:S01]  /*6cc0*/  IMAD.WIDE.U32 R2, R31, c[0x0][0x1b8], R2 ;  /* 0x00006e001f027a25 */ /* 0x000fe200078e0002 */
[----:B------:R-:W-:-:S03]  /*6cd0*/  SEL R4, R4, RZ, !P0 ;  /* 0x000000ff04047207 */ /* 0x000fc60004000000 */
[----:B------:R-:W-:Y:S02]  /*6ce0*/  IMAD.IADD R3, R3, 0x1, R6 ;  /* 0x0000000103037824 */ /* 0x000fe400078e0206 */
[----:B------:R-:W-:-:S04]  /*6cf0*/  @P3 IMAD.HI.U32 R6, R7, c[0x0][0x2c8], RZ ;  /* 0x0000b20007063a27 */ /* 0x000fc800078e00ff */
[----:B------:R-:W-:Y:S02]  /*6d00*/  IMAD R5, R5, c[0x0][0x1c0], RZ ;  /* 0x0000700005057a24 */ /* 0x000fe400078e02ff */
[----:B------:R-:W-:Y:S01]  /*6d10*/  IMAD.MOV.U32 R0, RZ, RZ, R7 ;  /* 0x000000ffff007224 */ /* 0x000fe200078e0007 */
[----:B------:R-:W-:Y:S01]  /*6d20*/  @P3 SHF.R.U32.HI R0, RZ, c[0x0][0x2cc], R6 ;  /* 0x0000b300ff003a19 */ /* 0x000fe20000011606 */
[C---:B------:R-:W-:Y:S02]  /*6d30*/  IMAD R5, R4.reuse, c[0x0][0x1c4], R5 ;  /* 0x0000710004057a24 */ /* 0x040fe400078e0205 */
[----:B------:R-:W-:Y:S01]  /*6d40*/  IMAD.WIDE.U32 R2, R4, c[0x0][0x1c0], R2 ;  /* 0x0000700004027a25 */ /* 0x000fe200078e0002 */
[----:B------:R-:W-:-:S03]  /*6d50*/  SHF.R.S32.HI R4, RZ, 0x1f, R0 ;  /* 0x0000001fff047819 */ /* 0x000fc60000011400 */
[----:B------:R-:W-:Y:S02]  /*6d60*/  IMAD.IADD R3, R3, 0x1, R5 ;  /* 0x0000000103037824 */ /* 0x000fe400078e0205 */
[----:B------:R-:W-:Y:S02]  /*6d70*/  IMAD.MOV R5, RZ, RZ, -R8 ;  /* 0x000000ffff057224 */ /* 0x000fe400078e0a08 */
[----:B------:R-:W-:Y:S02]  /*6d80*/  IMAD.MOV R6, RZ, RZ, -R0 ;  /* 0x000000ffff067224 */ /* 0x000fe400078e0a00 */
[----:B------:R-:W-:Y:S02]  /*6d90*/  IMAD R4, R4, c[0x0][0x1b0], RZ ;  /* 0x00006c0004047a24 */ /* 0x000fe400078e02ff */
[----:B------:R-:W-:Y:S02]  /*6da0*/  IMAD R220, R5, c[0x0][0x2b8], R9 ;  /* 0x0000ae0005dc7a24 */ /* 0x000fe400078e0209 */
[----:B------:R-:W-:-:S02]  /*6db0*/  IMAD R6, R6, c[0x0][0x2c4], R7 ;  /* 0x0000b10006067a24 */ /* 0x000fc400078e0207 */
[C---:B------:R-:W-:Y:S01]  /*6dc0*/  IMAD R4, R0.reuse, c[0x0][0x1b4], R4 ;  /* 0x00006d0000047a24 */ /* 0x040fe200078e0204 */
[----:B------:R-:W-:Y:S01]  /*6dd0*/  SHF.R.S32.HI R80, RZ, 0x1f, R220 ;  /* 0x0000001fff507819 */ /* 0x000fe200000114dc */
[----:B------:R-:W-:Y:S01]  /*6de0*/  IMAD.WIDE.U32 R2, R0, c[0x0][0x1b0], R2 ;  /* 0x00006c0000027a25 */ /* 0x000fe200078e0002 */
[----:B------:R-:W-:Y:S02]  /*6df0*/  SHF.R.S32.HI R0, RZ, 0x1f, R6 ;  /* 0x0000001fff007819 */ /* 0x000fe40000011406 */
[----:B------:R-:W-:Y:S01]  /*6e00*/  LEA.HI R23, R168, R167, RZ, 0x4 ;  /* 0x000000a7a8177211 */ /* 0x000fe200078f20ff */
[----:B------:R-:W-:Y:S02]  /*6e10*/  IMAD R7, R80, c[0x0][0x1e0], RZ ;  /* 0x0000780050077a24 */ /* 0x000fe400078e02ff */
[----:B------:R-:W-:Y:S01]  /*6e20*/  IMAD R0, R0, c[0x0][0x1a8], RZ ;  /* 0x00006a0000007a24 */ /* 0x000fe200078e02ff */
[----:B------:R-:W-:Y:S01]  /*6e30*/  LOP3.LUT R10, R23, 0xfffffff0, RZ, 0xc0, !PT ;  /* 0xfffffff0170a7812 */ /* 0x000fe200078ec0ff */
[----:B------:R-:W-:-:S02]  /*6e40*/  IMAD.IADD R3, R3, 0x1, R4 ;  /* 0x0000000103037824 */ /* 0x000fc400078e0204 */
[----:B------:R-:W-:Y:S02]  /*6e50*/  IMAD R8, R220, c[0x0][0x1e4], R7 ;  /* 0x00007900dc087a24 */ /* 0x000fe400078e0207 */
[----:B------:R-:W-:Y:S02]  /*6e60*/  IMAD R9, R6, c[0x0][0x1ac], R0 ;  /* 0x00006b0006097a24 */ /* 0x000fe400078e0200 */
[----:B------:R-:W-:-:S04]  /*6e70*/  IMAD.WIDE.U32 R4, R220, c[0x0][0x1e0], RZ ;  /* 0x00007800dc047a25 */ /* 0x000fc800078e00ff */
[----:B------:R-:W-:-:S04]  /*6e80*/  IMAD.WIDE.U32 R6, R6, c[0x0][0x1a8], R2 ;  /* 0x00006a0006067a25 */ /* 0x000fc800078e0002 */
[----:B------:R-:W-:Y:S02]  /*6e90*/  IMAD.IADD R0, R167, 0x1, -R10 ;  /* 0x00000001a7007824 */ /* 0x000fe400078e0a0a */
[----:B------:R-:W-:Y:S02]  /*6ea0*/  IMAD R2, R156, c[0x0][0x1e8], RZ ;  /* 0x00007a009c027a24 */ /* 0x000fe400078e02ff */
[----:B------:R-:W-:Y:S01]  /*6eb0*/  IMAD.IADD R3, R5, 0x1, R8 ;  /* 0x0000000105037824 */ /* 0x000fe200078e0208 */
[----:B------:R-:W-:Y:S01]  /*6ec0*/  SHF.R.S32.HI R8, RZ, 0x1f, R0 ;  /* 0x0000001fff087819 */ /* 0x000fe20000011400 */
[----:B------:R-:W-:-:S04]  /*6ed0*/  IMAD.WIDE.U32 R200, R31, c[0x0][0x1e8], RZ ;  /* 0x00007a001fc87a25 */ /* 0x000fc800078e00ff */
[----:B------:R-:W-:Y:S02]  /*6ee0*/  IMAD R5, R31, c[0x0][0x1ec], R2 ;  /* 0x00007b001f057a24 */ /* 0x000fe400078e0202 */
[----:B------:R-:W-:Y:S01]  /*6ef0*/  IMAD.MOV.U32 R2, RZ, RZ, R4 ;  /* 0x000000ffff027224 */ /* 0x000fe200078e0004 */
[----:B------:R-:W-:Y:S01]  /*6f00*/  LEA.HI R22, R8, R0, RZ, 0x3 ;  /* 0x0000000008167211 */ /* 0x000fe200078f18ff */
[----:B------:R-:W-:Y:S01]  /*6f10*/  IMAD.IADD R190, R201, 0x1, R5 ;  /* 0x00000001c9be7824 */ /* 0x000fe200078e0205 */
[----:B------:R-:W-:Y:S01]  /*6f20*/  LEA R11, P1, R6, c[0x0][0x160], 0x1 ;  /* 0x00005800060b7a11 */ /* 0x000fe200078208ff */
[----:B------:R-:W-:Y:S01]  /*6f30*/  IMAD.IADD R7, R7, 0x1, R9 ;  /* 0x0000000107077824 */ /* 0x000fe200078e0209 */
[----:B------:R-:W-:Y:S01]  /*6f40*/  LOP3.LUT R8, R22, 0xfffffff8, RZ, 0xc0, !PT ;  /* 0xfffffff816087812 */ /* 0x000fe200078ec0ff */
[----:B------:R-:W-:-:S03]  /*6f50*/  IMAD.IADD R18, R218, 0x1, R68 ;  /* 0x00000001da127824 */ /* 0x000fc600078e0244 */
[----:B------:R-:W-:Y:S01]  /*6f60*/  LEA.HI.X R10, R6, c[0x0][0x164], R7, 0x1, P1 ;  /* 0x00005900060a7a11 */ /* 0x000fe200008f0c07 */
[----:B------:R-:W-:Y:S02]  /*6f70*/  IMAD.IADD R21, R0, 0x1, -R8 ;  /* 0x0000000100157824 */ /* 0x000fe400078e0a08 */
[----:B------:R-:W-:Y:S02]  /*6f80*/  IMAD.SHL.U32 R6, R68, 0x40, RZ ;  /* 0x0000004044067824 */ /* 0x000fe400078e00ff */
[----:B------:R-:W-:-:S03]  /*6f90*/  IMAD.SHL.U32 R224, R48, 0x8, RZ ;  /* 0x0000000830e07824 */ /* 0x000fc600078e00ff */
[----:B------:R-:W-:Y:S02]  /*6fa0*/  LOP3.LUT R24, R6, 0x1c0, RZ, 0xc0, !PT ;  /* 0x000001c006187812 */ /* 0x000fe400078ec0ff */
[----:B------:R-:W-:Y:S02]  /*6fb0*/  IADD3 R188, R224, 0x40, RZ ;  /* 0x00000040e0bc7810 */ /* 0x000fe40007ffe0ff */
[----:B------:R-:W-:Y:S01]  /*6fc0*/  SHF.R.U32.HI R41, RZ, 0x3, R24 ;  /* 0x00000003ff297819 */ /* 0x000fe20000011618 */
[----:B------:R-:W-:Y:S01]  /*6fd0*/  IMAD.MOV.U32 R6, RZ, RZ, 0x10 ;  /* 0x00000010ff067424 */ /* 0x000fe200078e00ff */
[----:B------:R-:W-:Y:S04]  /*6fe0*/  SHFL.IDX PT, R8, R11, 0x1, 0x181f ;  /* 0x00381f000b087f89 */ /* 0x000fe800000e0000 */
[----:B------:R-:W-:Y:S01]  /*6ff0*/  SHFL.IDX PT, R9, R10, 0x1, 0x181f ;  /* 0x00381f000a097f89 */ /* 0x000fe200000e0000 */
[----:B------:R-:W-:Y:S01]  /*7000*/  IADD3 R12, R18, 0x60, RZ ;  /* 0x00000060120c7810 */ /* 0x000fe20007ffe0ff */
[----:B------:R-:W-:-:S04]  /*7010*/  IMAD R84, R227, -0x60, R84 ;  /* 0xffffffa0e3547824 */ /* 0x000fc800078e0254 */
[----:B------:R-:W-:-:S04]  /*7020*/  IMAD.IADD R165, R170, 0x1, R84 ;  /* 0x00000001aaa57824 */ /* 0x000fc800078e0254 */
[----:B------:R-:W-:Y:S01]  /*7030*/  IMAD.IADD R85, R165, 0x1, -R68 ;  /* 0x00000001a5557824 */ /* 0x000fe200078e0a44 */
[----:B--2---:R-:W-:Y:S01]  /*7040*/  SHF.R.S32.HI R79, RZ, 0x1f, R217 ;  /* 0x0000001fff4f7819 */ /* 0x004fe200000114d9 */
[----:B------:R-:W-:-:S04]  /*7050*/  IMAD.WIDE.U32 R2, R217, c[0x0][0x1f0], R2 ;  /* 0x00007c00d9027a25 */ /* 0x000fc800078e0002 */
[----:B------:R-:W-:Y:S01]  /*7060*/  IMAD R5, R79, c[0x0][0x1f0], RZ ;  /* 0x00007c004f057a24 */ /* 0x000fe200078e02ff */
[----:B------:R-:W-:-:S03]  /*7070*/  IADD3 R4, P0, R200, R2, RZ ;  /* 0x00000002c8047210 */ /* 0x000fc60007f1e0ff */
[----:B------:R-:W-:Y:S02]  /*7080*/  IMAD R5, R217, c[0x0][0x1f4], R5 ;  /* 0x00007d00d9057a24 */ /* 0x000fe400078e0205 */
[----:B---3--:R-:W-:Y:S01]  /*7090*/  IMAD R45, R169, c[0x0][0x2c4], RZ ;  /* 0x0000b100a92d7a24 */ /* 0x008fe200078e02ff */
[----:B------:R-:W-:Y:S02]  /*70a0*/  SHFL.IDX PT, R2, R11, RZ, 0x181f ;  /* 0x00181fff0b027589 */ /* 0x000fe400000e0000 */
[----:B------:R-:W-:Y:S02]  /*70b0*/  IADD3.X R0, R190, R3, R5, P0, !PT ;  /* 0x00000003be007210 */ /* 0x000fe400007fe405 */
[----:B------:R-:W-:Y:S01]  /*70c0*/  ISETP.GE.AND P4, PT, R18, R45, PT ;  /* 0x0000002d1200720c */ /* 0x000fe20003f86270 */
[----:B------:R-:W1:Y:S01]  /*70d0*/  SHFL.IDX PT, R3, R10, RZ, 0x181f ;  /* 0x00181fff0a037589 */ /* 0x000e6200000e0000 */
[----:B------:R-:W-:Y:S02]  /*70e0*/  LEA.HI R5, R168, R167, RZ, 0x6 ;  /* 0x000000a7a8057211 */ /* 0x000fe400078f30ff */
[----:B------:R-:W-:-:S03]  /*70f0*/  LEA R20, P0, R4, c[0x0][0x1c8], 0x1 ;  /* 0x0000720004147a11 */ /* 0x000fc600078008ff */
[----:B------:R-:W-:Y:S01]  /*7100*/  IMAD.SHL.U32 R5, R5, 0x8, RZ ;  /* 0x0000000805057824 */ /* 0x000fe200078e00ff */
[----:B------:R-:W-:Y:S02]  /*7110*/  LEA.HI.X R19, R4, c[0x0][0x1cc], R0, 0x1, P0 ;  /* 0x0000730004137a11 */ /* 0x000fe400000f0c00 */
[----:B------:R-:W-:-:S03]  /*7120*/  LOP3.LUT R4, R24, 0x38, R224, 0xf8, !PT ;  /* 0x0000003818047812 */ /* 0x000fc600078ef8e0 */
[----:B------:R-:W-:Y:S02]  /*7130*/  @!P4 SHF.R.S32.HI R0, RZ, 0x1f, R188 ;  /* 0x0000001fff00c819 */ /* 0x000fe400000114bc */
[----:B------:R-:W-:Y:S02]  /*7140*/  LOP3.LUT R30, R5, 0xfffffe00, RZ, 0xc0, !PT ;  /* 0xfffffe00051e7812 */ /* 0x000fe400078ec0ff */
[----:B------:R-:W-:Y:S02]  /*7150*/  LOP3.LUT R4, R4, R41, RZ, 0x3c, !PT ;  /* 0x0000002904047212 */ /* 0x000fe400078e3cff */
[----:B------:R-:W-:Y:S02]  /*7160*/  R2P PR, R21, 0x6 ;  /* 0x0000000615007804 */ /* 0x000fe40000000000 */
[----:B------:R-:W-:Y:S02]  /*7170*/  ISETP.GE.AND P3, PT, R224, c[0x0][0x198], PT ;  /* 0x00006600e0007a0c */ /* 0x000fe40003f66270 */
[----:B------:R-:W-:-:S02]  /*7180*/  @!P4 LEA.HI R0, R0, R188, RZ, 0x3 ;  /* 0x000000bc0000c211 */ /* 0x000fc400078f18ff */
[----:B------:R-:W-:Y:S01]  /*7190*/  ISETP.GE.AND P0, PT, R188, c[0x0][0x198], PT ;  /* 0x00006600bc007a0c */ /* 0x000fe20003f06270 */
[----:B------:R-:W-:Y:S01]  /*71a0*/  IMAD.IADD R219, R30, 0x1, R4 ;  /* 0x000000011edb7824 */ /* 0x000fe200078e0204 */
[----:B------:R-:W-:Y:S02]  /*71b0*/  @!P4 LOP3.LUT R4, R0, 0xfffffff8, RZ, 0xc0, !PT ;  /* 0xfffffff80004c812 */ /* 0x000fe400078ec0ff */
[----:B------:R-:W-:Y:S01]  /*71c0*/  SEL R5, R6, 0xfffffff0, !P1 ;  /* 0xfffffff006057807 */ /* 0x000fe20004800000 */
[----:B------:R-:W-:Y:S02]  /*71d0*/  @!P4 IMAD.SHL.U32 R0, R219, 0x2, RZ ;  /* 0x00000002db00c824 */ /* 0x000fe400078e00ff */
[----:B-1----:R-:W-:-:S04]  /*71e0*/  @!P4 IMAD.WIDE R6, R224, 0x2, R2 ;  /* 0x00000002e006c825 */ /* 0x002fc800078e0202 */
[----:B------:R-:W-:Y:S01]  /*71f0*/  @!P4 IMAD.WIDE R2, R4, 0x2, R2 ;  /* 0x000000020402c825 */ /* 0x000fe200078e0202 */
[----:B------:R1:W-:Y:S04]  /*7200*/  @!P4 LDGSTS.E.BYPASS.LTC128B.128 [R0+0x100], [R6.64], !P3 ;  /* 0x001000000600cfae */ /* 0x0003e8000d901d52 */
[----:B------:R2:W-:Y:S01]  /*7210*/  @!P4 LDGSTS.E.BYPASS.LTC128B.128 [R0+0x4100], [R2.64], !P0 ;  /* 0x041000000200cfae */ /* 0x0005e2000c101d52 */
[----:B------:R-:W-:-:S04]  /*7220*/  IADD3 R4, R18, 0x20, RZ ;  /* 0x0000002012047810 */ /* 0x000fc80007ffe0ff */
[----:B------:R-:W-:Y:S02]  /*7230*/  ISETP.GE.AND P1, PT, R4, R45, PT ;  /* 0x0000002d0400720c */ /* 0x000fe40003f26270 */
[----:B--2---:R-:W-:-:S04]  /*7240*/  IADD3 R2, R18, 0x40, RZ ;  /* 0x0000004012027810 */ /* 0x004fc80007ffe0ff */
[-C--:B------:R-:W-:Y:S01]  /*7250*/  ISETP.GE.AND P5, PT, R2, R45.reuse, PT ;  /* 0x0000002d0200720c */ /* 0x080fe20003fa6270 */
[----:B-1----:R-:W-:Y:S06]  /*7260*/  SHFL.IDX PT, R6, R11, 0x2, 0x181f ;  /* 0x00581f000b067f89 */ /* 0x002fec00000e0000 */
[--C-:B------:R-:W-:Y:S02]  /*7270*/  @!P1 SHF.R.S32.HI R0, RZ, 0x1f, R188.reuse ;  /* 0x0000001fff009819 */ /* 0x100fe400000114bc */
[----:B------:R-:W-:Y:S01]  /*7280*/  ISETP.GE.AND P6, PT, R12, R45, PT ;  /* 0x0000002d0c00720c */ /* 0x000fe20003fc6270 */
[----:B------:R-:W1:Y:S03]  /*7290*/  SHFL.IDX PT, R7, R10, 0x2, 0x181f ;  /* 0x00581f000a077f89 */ /* 0x000e6600000e0000 */
[----:B------:R-:W-:Y:S01]  /*72a0*/  @!P5 SHF.R.S32.HI R2, RZ, 0x1f, R188 ;  /* 0x0000001fff02d819 */ /* 0x000fe200000114bc */
[----:B------:R2:W-:Y:S03]  /*72b0*/  SHFL.IDX PT, R3, R10, 0x3, 0x181f ;  /* 0x00781f000a037f89 */ /* 0x0005e600000e0000 */
[----:B------:R-:W-:-:S02]  /*72c0*/  @!P5 LEA.HI R4, R2, R188, RZ, 0x3 ;  /* 0x000000bc0204d211 */ /* 0x000fc400078f18ff */
[----:B------:R3:W4:Y:S01]  /*72d0*/  SHFL.IDX PT, R2, R11, 0x3, 0x181f ;  /* 0x00781f000b027f89 */ /* 0x00072200000e0000 */
[----:B------:R-:W-:-:S04]  /*72e0*/  @!P1 LEA.HI R0, R0, R188, RZ, 0x3 ;  /* 0x000000bc00009211 */ /* 0x000fc800078f18ff */
[----:B------:R-:W-:-:S05]  /*72f0*/  @!P1 LOP3.LUT R0, R0, 0xfffffff8, RZ, 0xc0, !PT ;  /* 0xfffffff800009812 */ /* 0x000fca00078ec0ff */
[----:B------:R-:W-:Y:S01]  /*7300*/  @!P1 IMAD.WIDE R14, R0, 0x2, R8 ;  /* 0x00000002000e9825 */ /* 0x000fe200078e0208 */
[----:B------:R-:W-:-:S04]  /*7310*/  @!P6 SHF.R.S32.HI R0, RZ, 0x1f, R188 ;  /* 0x0000001fff00e819 */ /* 0x000fc800000114bc */
[----:B------:R-:W-:Y:S01]  /*7320*/  @!P6 LEA.HI R0, R0, R188, RZ, 0x3 ;  /* 0x000000bc0000e211 */ /* 0x000fe200078f18ff */
[----:B------:R-:W-:Y:S01]  /*7330*/  @!P1 IMAD.SHL.U32 R16, R219, 0x2, RZ ;  /* 0x00000002db109824 */ /* 0x000fe200078e00ff */
[----:B--2---:R-:W-:Y:S01]  /*7340*/  @!P5 LOP3.LUT R10, R4, 0xfffffff8, RZ, 0xc0, !PT ;  /* 0xfffffff8040ad812 */ /* 0x004fe200078ec0ff */
[----:B------:R-:W-:Y:S01]  /*7350*/  @!P1 IMAD.WIDE R12, R224, 0x2, R8 ;  /* 0x00000002e00c9825 */ /* 0x000fe200078e0208 */
[----:B------:R-:W-:-:S03]  /*7360*/  @!P6 LOP3.LUT R0, R0, 0xfffffff8, RZ, 0xc0, !PT ;  /* 0xfffffff80000e812 */ /* 0x000fc600078ec0ff */
[----:B------:R-:W-:Y:S01]  /*7370*/  @!P5 IMAD.SHL.U32 R4, R219, 0x2, RZ ;  /* 0x00000002db04d824 */ /* 0x000fe200078e00ff */
[----:B------:R2:W-:Y:S01]  /*7380*/  @!P1 LDGSTS.E.BYPASS.LTC128B.128 [R16+0x1100], [R12.64], !P3 ;  /* 0x011000000c109fae */ /* 0x0005e2000d901d52 */
[----:B-1----:R-:W-:-:S03]  /*7390*/  @!P5 IMAD.WIDE R8, R224, 0x2, R6 ;  /* 0x00000002e008d825 */ /* 0x002fc600078e0206 */
[----:B------:R2:W-:Y:S01]  /*73a0*/  @!P1 LDGSTS.E.BYPASS.LTC128B.128 [R16+0x5100], [R14.64], !P0 ;  /* 0x051000000e109fae */ /* 0x0005e2000c101d52 */
[----:B---3--:R-:W-:-:S03]  /*73b0*/  @!P5 IMAD.WIDE R10, R10, 0x2, R6 ;  /* 0x000000020a0ad825 */ /* 0x008fc600078e0206 */
[----:B------:R1:W-:Y:S01]  /*73c0*/  @!P5 LDGSTS.E.BYPASS.LTC128B.128 [R4+0x2100], [R8.64], !P3 ;  /* 0x021000000804dfae */ /* 0x0003e2000d901d52 */
[----:B------:R-:W-:Y:S02]  /*73d0*/  @!P6 IMAD.SHL.U32 R17, R219, 0x2, RZ ;  /* 0x00000002db11e824 */ /* 0x000fe400078e00ff */
[--C-:B----4-:R-:W-:Y:S01]  /*73e0*/  @!P6 IMAD.WIDE R6, R224, 0x2, R2.reuse ;  /* 0x00000002e006e825 */ /* 0x110fe200078e0202 */
[----:B------:R3:W-:Y:S03]  /*73f0*/  @!P5 LDGSTS.E.BYPASS.LTC128B.128 [R4+0x6100], [R10.64], !P0 ;  /* 0x061000000a04dfae */ /* 0x0007e6000c101d52 */
[----:B------:R-:W-:Y:S01]  /*7400*/  @!P6 IMAD.WIDE R2, R0, 0x2, R2 ;  /* 0x000000020002e825 */ /* 0x000fe200078e0202 */
[----:B------:R4:W-:Y:S04]  /*7410*/  @!P6 LDGSTS.E.BYPASS.LTC128B.128 [R17+0x3100], [R6.64], !P3 ;  /* 0x031000000611efae */ /* 0x0009e8000d901d52 */
[----:B------:R1:W-:Y:S01]  /*7420*/  @!P6 LDGSTS.E.BYPASS.LTC128B.128 [R17+0x7100], [R2.64], !P0 ;  /* 0x071000000211efae */ /* 0x0003e2000c101d52 */
[----:B------:R-:W-:-:S02]  /*7430*/  ISETP.GE.AND P0, PT, R85, 0x1, PT ;  /* 0x000000015500780c */ /* 0x000fc40003f06270 */
[----:B------:R-:W-:Y:S01]  /*7440*/  ISETP.GE.AND P3, PT, R188, c[0x0][0x1d4], PT ;  /* 0x00007500bc007a0c */ /* 0x000fe20003f66270 */
[----:B------:R-:W0:Y:S04]  /*7450*/  LDGDEPBAR ;  /* 0x00000000000079af */ /* 0x000e280000000000 */
[----:B----4-:R-:W-:Y:S04]  /*7460*/  SHFL.IDX PT, R6, R20, RZ, 0x181f ;  /* 0x00181fff14067589 */ /* 0x010fe800000e0000 */
[----:B------:R-:W4:Y:S01]  /*7470*/  SHFL.IDX PT, R7, R19, RZ, 0x181f ;  /* 0x00181fff13077589 */ /* 0x000f2200000e0000 */
[----:B-1----:R-:W-:Y:S01]  /*7480*/  IMAD.MOV.U32 R2, RZ, RZ, 0x20 ;  /* 0x00000020ff027424 */ /* 0x002fe200078e00ff */
[----:B------:R-:W-:-:S04]  /*7490*/  @P0 SHF.R.S32.HI R0, RZ, 0x1f, R188 ;  /* 0x0000001fff000819 */ /* 0x000fc800000114bc */
[----:B------:R-:W-:Y:S02]  /*74a0*/  @P0 LEA.HI R0, R0, R188, RZ, 0x3 ;  /* 0x000000bc00000211 */ /* 0x000fe400078f18ff */
[----:B------:R-:W-:Y:S02]  /*74b0*/  SEL R2, R2, 0xffffffe0, !P2 ;  /* 0xffffffe002027807 */ /* 0x000fe40005000000 */
[----:B------:R-:W-:Y:S02]  /*74c0*/  ISETP.GE.AND P2, PT, R224, c[0x0][0x1d4], PT ;  /* 0x00007500e0007a0c */ /* 0x000fe40003f46270 */
[----:B------:R-:W-:Y:S01]  /*74d0*/  @P0 LOP3.LUT R0, R0, 0xfffffff8, RZ, 0xc0, !PT ;  /* 0xfffffff800000812 */ /* 0x000fe200078ec0ff */
[----:B------:R-:W-:-:S04]  /*74e0*/  @P0 IMAD.SHL.U32 R3, R219, 0x2, RZ ;  /* 0x00000002db030824 */ /* 0x000fc800078e00ff */
[----:B----4-:R-:W-:-:S04]  /*74f0*/  @P0 IMAD.WIDE R8, R0, 0x2, R6 ;  /* 0x0000000200080825 */ /* 0x010fc800078e0206 */
[----:B------:R-:W-:-:S05]  /*7500*/  @P0 IMAD.WIDE R6, R224, 0x2, R6 ;  /* 0x00000002e0060825 */ /* 0x000fca00078e0206 */
[----:B------:R1:W-:Y:S04]  /*7510*/  @P0 LDGSTS.E.BYPASS.LTC128B.128 [R3+0x8100], [R6.64], !P2 ;  /* 0x0810000006030fae */ /* 0x0003e8000d101d52 */
[----:B------:R4:W-:Y:S01]  /*7520*/  @P0 LDGSTS.E.BYPASS.LTC128B.128 [R3+0xb100], [R8.64], !P3 ;  /* 0x0b10000008030fae */ /* 0x0009e2000d901d52 */
[----:B------:R-:W-:-:S03]  /*7530*/  ISETP.GE.AND P0, PT, R85, 0x21, PT ;  /* 0x000000215500780c */ /* 0x000fc60003f06270 */
[----:B-1----:R-:W-:Y:S04]  /*7540*/  SHFL.IDX PT, R6, R20, 0x1, 0x181f ;  /* 0x00381f0014067f89 */ /* 0x002fe800000e0000 */
[----:B------:R-:W1:Y:S06]  /*7550*/  SHFL.IDX PT, R7, R19, 0x1, 0x181f ;  /* 0x00381f0013077f89 */ /* 0x000e6c00000e0000 */
[----:B------:R-:W-:-:S04]  /*7560*/  @P0 SHF.R.S32.HI R0, RZ, 0x1f, R188 ;  /* 0x0000001fff000819 */ /* 0x000fc800000114bc */
[----:B------:R-:W-:-:S04]  /*7570*/  @P0 LEA.HI R0, R0, R188, RZ, 0x3 ;  /* 0x000000bc00000211 */ /* 0x000fc800078f18ff */
[----:B----4-:R-:W-:Y:S01]  /*7580*/  @P0 LOP3.LUT R3, R0, 0xfffffff8, RZ, 0xc0, !PT ;  /* 0xfffffff800030812 */ /* 0x010fe200078ec0ff */
[----:B------:R-:W-:Y:S02]  /*7590*/  @P0 IMAD.SHL.U32 R0, R219, 0x2, RZ ;  /* 0x00000002db000824 */ /* 0x000fe400078e00ff */
[----:B-1----:R-:W-:-:S04]  /*75a0*/  @P0 IMAD.WIDE R8, R224, 0x2, R6 ;  /* 0x00000002e0080825 */ /* 0x002fc800078e0206 */
[----:B------:R-:W-:Y:S01]  /*75b0*/  @P0 IMAD.WIDE R6, R3, 0x2, R6 ;  /* 0x0000000203060825 */ /* 0x000fe200078e0206 */
[----:B------:R1:W-:Y:S04]  /*75c0*/  @P0 LDGSTS.E.BYPASS.LTC128B.128 [R0+0x9100], [R8.64], !P2 ;  /* 0x0910000008000fae */ /* 0x0003e8000d101d52 */
[----:B------:R1:W-:Y:S01]  /*75d0*/  @P0 LDGSTS.E.BYPASS.LTC128B.128 [R0+0xc100], [R6.64], !P3 ;  /* 0x0c10000006000fae */ /* 0x0003e2000d901d52 */
[----:B------:R-:W-:Y:S01]  /*75e0*/  ISETP.GE.AND P0, PT, R85, 0x41, PT ;  /* 0x000000415500780c */ /* 0x000fe20003f06270 */
[----:B-1----:R-:W-:-:S04]  /*75f0*/  IMAD R0, R220, c[0x0][0x1e0], RZ ;  /* 0x00007800dc007a24 */ /* 0x002fc800078e02ff */
[----:B------:R-:W-:-:S04]  /*7600*/  IMAD R0, R217, c[0x0][0x1f0], R0 ;  /* 0x00007c00d9007a24 */ /* 0x000fc800078e0200 */
[----:B------:R-:W-:-:S05]  /*7610*/  IMAD R0, R31, c[0x0][0x1e8], R0 ;  /* 0x00007a001f007a24 */ /* 0x000fca00078e0200 */
[----:B------:R-:W-:Y:S01]  /*7620*/  LEA R6, R0, c[0x0][0x1c8], 0x1 ;  /* 0x0000720000067a11 */ /* 0x000fe200078e08ff */
[----:B------:R-:W-:Y:S05]  /*7630*/  SHFL.IDX PT, R7, R19, 0x2, 0x181f ;  /* 0x00581f0013077f89 */ /* 0x000fea00000e0000 */
[----:B------:R-:W1:Y:S01]  /*7640*/  SHFL.IDX PT, R6, R6, 0x2, 0x181f ;  /* 0x00581f0006067f89 */ /* 0x000e6200000e0000 */
[----:B------:R-:W-:-:S04]  /*7650*/  @P0 SHF.R.S32.HI R0, RZ, 0x1f, R188 ;  /* 0x0000001fff000819 */ /* 0x000fc800000114bc */
[----:B------:R-:W-:-:S04]  /*7660*/  @P0 LEA.HI R0, R0, R188, RZ, 0x3 ;  /* 0x000000bc00000211 */ /* 0x000fc800078f18ff */
[----:B------:R-:W-:Y:S01]  /*7670*/  @P0 LOP3.LUT R3, R0, 0xfffffff8, RZ, 0xc0, !PT ;  /* 0xfffffff800030812 */ /* 0x000fe200078ec0ff */
[----:B------:R-:W-:Y:S02]  /*7680*/  @P0 IMAD.SHL.U32 R0, R219, 0x2, RZ ;  /* 0x00000002db000824 */ /* 0x000fe400078e00ff */
[----:B-1----:R-:W-:-:S04]  /*7690*/  @P0 IMAD.WIDE R8, R224, 0x2, R6 ;  /* 0x00000002e0080825 */ /* 0x002fc800078e0206 */
[----:B------:R-:W-:Y:S01]  /*76a0*/  @P0 IMAD.WIDE R6, R3, 0x2, R6 ;  /* 0x0000000203060825 */ /* 0x000fe200078e0206 */
[----:B------:R1:W-:Y:S04]  /*76b0*/  @P0 LDGSTS.E.BYPASS.LTC128B.128 [R0+0xa100], [R8.64], !P2 ;  /* 0x0a10000008000fae */ /* 0x0003e8000d101d52 */
[----:B------:R1:W-:Y:S01]  /*76c0*/  @P0 LDGSTS.E.BYPASS.LTC128B.128 [R0+0xd100], [R6.64], !P3 ;  /* 0x0d10000006000fae */ /* 0x0003e2000d901d52 */
[----:B------:R-:W-:Y:S02]  /*76d0*/  LOP3.LUT R215, R215, 0xfffbffff, RZ, 0xc0, !PT ;  /* 0xfffbffffd7d77812 */ /* 0x000fe400078ec0ff */
[----:B------:R-:W-:Y:S01]  /*76e0*/  ISETP.LT.AND P0, PT, RZ, c[0x0][0x27c], PT ;  /* 0x00009f00ff007a0c */ /* 0x000fe20003f01270 */
[----:B------:R-:W-:Y:S01]  /*76f0*/  IMAD.WIDE.U32 R82, R31, c[0x0][0x210], RZ ;  /* 0x000084001f527a25 */ /* 0x000fe200078e00ff */
[----:B------:R-:W-:Y:S01]  /*7700*/  @P2 LOP3.LUT R215, R215, 0x40000, RZ, 0xfc, !PT ;  /* 0x00040000d7d72812 */ /* 0x000fe200078efcff */
[----:B------:R-:W0:Y:S01]  /*7710*/  LDGDEPBAR ;  /* 0x00000000000079af */ /* 0x000e220000000000 */
[----:B-1----:R-:W-:-:S04]  /*7720*/  SHF.R.S32.HI R0, RZ, 0x4, R23 ;  /* 0x00000004ff007819 */ /* 0x002fc80000011417 */
[----:B------:R-:W-:-:S04]  /*7730*/  LEA.HI R3, R23, R0, RZ, 0x1 ;  /* 0x0000000017037211 */ /* 0x000fc800078f08ff */
[----:B------:R-:W-:-:S05]  /*7740*/  LOP3.LUT R3, R3, 0xfffffffe, RZ, 0xc0, !PT ;  /* 0xfffffffe03037812 */ /* 0x000fca00078ec0ff */
[----:B------:R-:W-:Y:S02]  /*7750*/  IMAD.IADD R78, R0, 0x1, -R3 ;  /* 0x00000001004e7824 */ /* 0x000fe400078e0a03 */
[----:B------:R-:W-:Y:S02]  /*7760*/  IMAD.SHL.U32 R0, R21, 0x40, RZ ;  /* 0x0000004015007824 */ /* 0x000fe400078e00ff */
[----:B------:R-:W-:-:S03]  /*7770*/  IMAD.SHL.U32 R3, R78, 0x8, RZ ;  /* 0x000000084e037824 */ /* 0x000fc600078e00ff */
[----:B------:R-:W-:Y:S02]  /*7780*/  LOP3.LUT R0, R0, 0x1c0, RZ, 0xc0, !PT ;  /* 0x000001c000007812 */ /* 0x000fe400078ec0ff */
[----:B------:R-:W-:Y:S02]  /*7790*/  ISETP.GT.AND P2, PT, R197, 0x5f, PT ;  /* 0x0000005fc500780c */ /* 0x000fe40003f44270 */
[----:B------:R-:W-:Y:S02]  /*77a0*/  LOP3.LUT R3, R0, 0x8, R3, 0xf8, !PT ;  /* 0x0000000800037812 */ /* 0x000fe400078ef803 */
[----:B---3--:R-:W-:Y:S02]  /*77b0*/  SHF.R.U32.HI R4, RZ, 0x3, R0 ;  /* 0x00000003ff047819 */ /* 0x008fe40000011600 */
[----:B------:R-:W-:Y:S02]  /*77c0*/  LOP3.LUT R215, R215, 0xffefffff, RZ, 0xc0, !PT ;  /* 0xffefffffd7d77812 */ /* 0x000fe400078ec0ff */
[----:B------:R-:W-:Y:S01]  /*77d0*/  LOP3.LUT R4, R3, R4, RZ, 0x3c, !PT ;  /* 0x0000000403047212 */ /* 0x000fe200078e3cff */
[----:B------:R-:W-:Y:S01]  /*77e0*/  IMAD R3, R156, c[0x0][0x210], RZ ;  /* 0x000084009c037a24 */ /* 0x000fe200078e02ff */
[----:B------:R-:W-:Y:S01]  /*77f0*/  @P3 LOP3.LUT R215, R215, 0x100000, RZ, 0xfc, !PT ;  /* 0x00100000d7d73812 */ /* 0x000fe200078efcff */
[----:B------:R-:W-:-:S02]  /*7800*/  IMAD.SHL.U32 R0, R22, 0x40, RZ ;  /* 0x0000004016007824 */ /* 0x000fc400078e00ff */
[----:B------:R-:W-:Y:S01]  /*7810*/  IMAD R3, R31, c[0x0][0x214], R3 ;  /* 0x000085001f037a24 */ /* 0x000fe200078e0203 */
[----:B------:R-:W-:Y:S02]  /*7820*/  LOP3.LUT R215, R215, 0xfff7ffff, RZ, 0xc0, !PT ;  /* 0xfff7ffffd7d77812 */ /* 0x000fe400078ec0ff */
[----:B------:R-:W-:Y:S01]  /*7830*/  SEL R229, RZ, 0x10, P3 ;  /* 0x00000010ffe57807 */ /* 0x000fe20001800000 */
[----:B------:R-:W-:Y:S01]  /*7840*/  IMAD.IADD R81, R83, 0x1, R3 ;  /* 0x0000000153517824 */ /* 0x000fe200078e0203 */
[----:B------:R-:W-:Y:S02]  /*7850*/  LOP3.LUT R4, R4, 0xfffffe00, R0, 0xf8, !PT ;  /* 0xfffffe0004047812 */ /* 0x000fe400078ef800 */
[----:B------:R-:W-:Y:S02]  /*7860*/  IADD3 R166, R227, -0x1, RZ ;  /* 0xffffffffe3a67810 */ /* 0x000fe40007ffe0ff */
[----:B------:R-:W-:Y:S02]  /*7870*/  ISETP.NE.AND P3, PT, R26, 0x1, PT ;  /* 0x000000011a00780c */ /* 0x000fe40003f65270 */
[----:B------:R-:W-:Y:S01]  /*7880*/  @P2 LOP3.LUT R215, R215, 0x80000, RZ, 0xfc, !PT ;  /* 0x00080000d7d72812 */ /* 0x000fe200078efcff */
[----:B------:R-:W-:Y:S05]  /*7890*/  @P0 BRA `(.L_x_362) ;  /* 0x0000002000000947 */ /* 0x000fea0003800000 */
[----:B--2---:R-:W-:-:S04]  /*78a0*/  DEPBAR.LE SB0, 0x1 ;  /* 0x000080400000791a */ /* 0x004fc80000000000 */
[----:B------:R-:W-:Y:S05]  /*78b0*/  BRA `(.L_x_363) ;  /* 0x00004cd000007947 */ /* 0x000fea0003800000 */
.L_x_362:
[----:B--2---:R-:W-:Y:S01]  /*78c0*/  ULDC.U8 UR4, c[0x0][0x298] ;  /* 0x0000a60000047ab9 */ /* 0x004fe20000000000 */
[----:B-----5:R-:W-:Y:S01]  /*78d0*/  SHF.R.S32.HI R0, RZ, 0x1f, R136 ;  /* 0x0000001fff007819 */ /* 0x020fe20000011488 */
[----:B------:R-:W-:Y:S01]  /*78e0*/  IMAD.WIDE.U32 R10, R136, c[0x0][0x280], RZ ;  /* 0x0000a000880a7a25 */ /* 0x000fe200078e00ff */
[----:B------:R-:W-:Y:S01]  /*78f0*/  ISETP.NE.AND P0, PT, RZ, UR4, PT ;  /* 0x00000004ff007c0c */ /* 0x000fe2000bf05270 */
[----:B------:R-:W-:Y:S01]  /*7900*/  BSSY B2, `(.L_x_363) ;  /* 0x00004c8000027945 */ /* 0x000fe20003800000 */
[----:B------:R-:W-:Y:S01]  /*7910*/  SHF.L.U32 R44, R219, 0x1, RZ ;  /* 0x00000001db2c7819 */ /* 0x000fe200000006ff */
[C---:B------:R-:W-:Y:S02]  /*7920*/  IMAD R3, R0.reuse, c[0x0][0x280], RZ ;  /* 0x0000a00000037a24 */ /* 0x040fe400078e02ff */
[----:B------:R-:W-:Y:S02]  /*7930*/  IMAD R0, R0, c[0x0][0x290], RZ ;  /* 0x0000a40000007a24 */ /* 0x000fe400078e02ff */
[----:B------:R-:W-:-:S02]  /*7940*/  IMAD R3, R136, c[0x0][0x284], R3 ;  /* 0x0000a10088037a24 */ /* 0x000fc400078e0203 */
[----:B------:R-:W-:Y:S01]  /*7950*/  IMAD R6, R136, c[0x0][0x294], R0 ;  /* 0x0000a50088067a24 */ /* 0x000fe200078e0200 */
[----:B------:R-:W-:Y:S01]  /*7960*/  LEA R0, R48, R18, 0x5 ;  /* 0x0000001230007211 */ /* 0x000fe200078e28ff */
[----:B------:R-:W-:Y:S01]  /*7970*/  IMAD.WIDE.U32 R12, R136, c[0x0][0x290], RZ ;  /* 0x0000a400880c7a25 */ /* 0x000fe200078e00ff */
[----:B------:R-:W-:-:S04]  /*7980*/  IADD3 R9, R3, R11, RZ ;  /* 0x0000000b03097210 */ /* 0x000fc80007ffe0ff */
[----:B------:R-:W-:Y:S01]  /*7990*/  IADD3 R7, R6, R13, RZ ;  /* 0x0000000d06077210 */ /* 0x000fe20007ffe0ff */
[----:B------:R-:W-:Y:S05]  /*79a0*/  @!P0 BRA `(.L_x_364) ;  /* 0x0000258000008947 */ /* 0x000fea0003800000 */
[----:B------:R-:W-:Y:S01]  /*79b0*/  @P3 IMAD.HI.U32 R3, R0, c[0x0][0x2c8], RZ ;  /* 0x0000b20000033a27 */ /* 0x000fe200078e00ff */
[----:B------:R-:W-:Y:S01]  /*79c0*/  MOV R8, R10 ;  /* 0x0000000a00087202 */ /* 0x000fe20000000f00 */
[----:B------:R-:W-:Y:S01]  /*79d0*/  BSSY B0, `(.L_x_365) ;  /* 0x000002d000007945 */ /* 0x000fe20003800000 */
[----:B------:R-:W-:Y:S01]  /*79e0*/  CS2R R32, SRZ ;  /* 0x0000000000207805 */ /* 0x000fe2000001ff00 */
[----:B------:R-:W-:Y:S01]  /*79f0*/  IMAD.SHL.U32 R38, R48, 0x4, RZ ;  /* 0x0000000430267824 */ /* 0x000fe200078e00ff */
[----:B------:R-:W-:Y:S01]  /*7a00*/  @P3 SHF.R.U32.HI R0, RZ, c[0x0][0x2cc], R3 ;  /* 0x0000b300ff003a19 */ /* 0x000fe20000011603 */
[----:B------:R-:W-:Y:S01]  /*7a10*/  CS2R R20, SRZ ;  /* 0x0000000000147805 */ /* 0x000fe2000001ff00 */
[----:B------:R-:W-:Y:S01]  /*7a20*/  CS2R R14, SRZ ;  /* 0x00000000000e7805 */ /* 0x000fe2000001ff00 */
[----:B------:R-:W-:Y:S01]  /*7a30*/  CS2R R22, SRZ ;  /* 0x0000000000167805 */ /* 0x000fe2000001ff00 */
[----:B------:R-:W-:Y:S01]  /*7a40*/  SHF.R.S32.HI R3, RZ, 0x1f, R0 ;  /* 0x0000001fff037819 */ /* 0x000fe20000011400 */
[----:B------:R-:W-:Y:S01]  /*7a50*/  IMAD.WIDE.U32 R8, R0, c[0x0][0x280], R8 ;  /* 0x0000a00000087a25 */ /* 0x000fe200078e0008 */
[----:B------:R-:W-:-:S03]  /*7a60*/  CS2R R16, SRZ ;  /* 0x0000000000107805 */ /* 0x000fc6000001ff00 */
[C---:B------:R-:W-:Y:S01]  /*7a70*/  IMAD R6, R3.reuse, c[0x0][0x280], RZ ;  /* 0x0000a00003067a24 */ /* 0x040fe200078e02ff */
[----:B------:R-:W-:Y:S01]  /*7a80*/  LEA R25, P0, R8, c[0x0][0x270], 0x1 ;  /* 0x00009c0008197a11 */ /* 0x000fe200078008ff */
[----:B------:R-:W-:Y:S02]  /*7a90*/  IMAD R3, R3, c[0x0][0x290], RZ ;  /* 0x0000a40003037a24 */ /* 0x000fe400078e02ff */
[----:B------:R-:W-:-:S05]  /*7aa0*/  IMAD R6, R0, c[0x0][0x284], R6 ;  /* 0x0000a10000067a24 */ /* 0x000fca00078e0206 */
[----:B------:R-:W-:-:S04]  /*7ab0*/  IADD3 R6, R9, R6, RZ ;  /* 0x0000000609067210 */ /* 0x000fc80007ffe0ff */
[----:B------:R-:W-:Y:S01]  /*7ac0*/  LEA.HI.X R24, R8, c[0x0][0x274], R6, 0x1, P0 ;  /* 0x00009d0008187a11 */ /* 0x000fe200000f0c06 */
[----:B------:R-:W-:Y:S01]  /*7ad0*/  IMAD.MOV.U32 R6, RZ, RZ, R12 ;  /* 0x000000ffff067224 */ /* 0x000fe200078e000c */
[----:B------:R1:W2:Y:S03]  /*7ae0*/  SHFL.IDX PT, R8, R25, RZ, 0x181f ;  /* 0x00181fff19087589 */ /* 0x0002a600000e0000 */
[C---:B------:R-:W-:Y:S01]  /*7af0*/  IMAD.WIDE.U32 R6, R0.reuse, c[0x0][0x290], R6 ;  /* 0x0000a40000067a25 */ /* 0x040fe200078e0006 */
[----:B------:R1:W3:Y:S03]  /*7b00*/  SHFL.IDX PT, R9, R24, RZ, 0x181f ;  /* 0x00181fff18097589 */ /* 0x0002e600000e0000 */
[----:B------:R-:W-:Y:S01]  /*7b10*/  IMAD R0, R0, c[0x0][0x294], R3 ;  /* 0x0000a50000007a24 */ /* 0x000fe200078e0203 */
[----:B------:R-:W-:-:S04]  /*7b20*/  LEA R19, P0, R6, c[0x0][0x288], 0x1 ;  /* 0x0000a20006137a11 */ /* 0x000fc800078008ff */
[----:B------:R-:W-:-:S04]  /*7b30*/  IADD3 R0, R7, R0, RZ ;  /* 0x0000000007007210 */ /* 0x000fc80007ffe0ff */
[----:B------:R-:W-:Y:S02]  /*7b40*/  LEA.HI.X R18, R6, c[0x0][0x28c], R0, 0x1, P0 ;  /* 0x0000a30006127a11 */ /* 0x000fe400000f0c00 */
[----:B------:R1:W4:Y:S04]  /*7b50*/  SHFL.IDX PT, R6, R19, RZ, 0x181f ;  /* 0x00181fff13067589 */ /* 0x00032800000e0000 */
[----:B------:R1:W1:Y:S01]  /*7b60*/  SHFL.IDX PT, R7, R18, RZ, 0x181f ;  /* 0x00181fff12077589 */ /* 0x00026200000e0000 */
[----:B------:R-:W-:Y:S05]  /*7b70*/  @P4 BRA `(.L_x_366) ;  /* 0x0000012000004947 */ /* 0x000fea0003800000 */
[C---:B------:R-:W-:Y:S01]  /*7b80*/  ISETP.GE.AND P0, PT, R38.reuse, c[0x0][0x27c], PT ;  /* 0x00009f0026007a0c */ /* 0x040fe20003f06270 */
[----:B------:R-:W-:Y:S01]  /*7b90*/  CS2R R14, SRZ ;  /* 0x00000000000e7805 */ /* 0x000fe2000001ff00 */
[----:B------:R-:W-:Y:S01]  /*7ba0*/  CS2R R16, SRZ ;  /* 0x0000000000107805 */ /* 0x000fe2000001ff00 */
[----:B------:R-:W-:-:S10]  /*7bb0*/  IADD3 R3, R38, 0x20, RZ ;  /* 0x0000002026037810 */ /* 0x000fd40007ffe0ff */
[----:B--23--:R-:W-:-:S04]  /*7bc0*/  @!P0 IMAD.WIDE R12, R38, 0x2, R8 ;  /* 0x00000002260c8825 */ /* 0x00cfc800078e0208 */
[----:B-1--4-:R-:W-:Y:S01]  /*7bd0*/  @!P0 IMAD.WIDE R10, R38, 0x2, R6 ;  /* 0x00000002260a8825 */ /* 0x012fe200078e0206 */
[----:B------:R1:W5:Y:S04]  /*7be0*/  @!P0 LD.E.64 R14, [R12.64] ;  /* 0x000000120c0e8980 */ /* 0x000368000c101b00 */
[----:B------:R1:W5:Y:S01]  /*7bf0*/  @!P0 LD.E.64 R16, [R10.64] ;  /* 0x000000120a108980 */ /* 0x000362000c101b00 */
[----:B------:R-:W-:Y:S01]  /*7c00*/  ISETP.GE.AND P0, PT, R3, c[0x0][0x27c], PT ;  /* 0x00009f0003007a0c */ /* 0x000fe20003f06270 */
[----:B------:R-:W-:Y:S01]  /*7c10*/  CS2R R20, SRZ ;  /* 0x0000000000147805 */ /* 0x000fe2000001ff00 */
[----:B------:R-:W-:-:S11]  /*7c20*/  CS2R R22, SRZ ;  /* 0x0000000000167805 */ /* 0x000fd6000001ff00 */
[----:B------:R-:W-:-:S04]  /*7c30*/  @!P0 SHF.R.S32.HI R0, RZ, 0x1f, R3 ;  /* 0x0000001fff008819 */ /* 0x000fc80000011403 */
[----:B------:R-:W-:-:S04]  /*7c40*/  @!P0 LEA.HI R0, R0, R3, RZ, 0x2 ;  /* 0x0000000300008211 */ /* 0x000fc800078f10ff */
[----:B------:R-:W-:-:S05]  /*7c50*/  @!P0 LOP3.LUT R0, R0, 0xfffffffc, RZ, 0xc0, !PT ;  /* 0xfffffffc00008812 */ /* 0x000fca00078ec0ff */
[----:B------:R-:W-:-:S04]  /*7c60*/  @!P0 IMAD.WIDE R8, R0, 0x2, R8 ;  /* 0x0000000200088825 */ /* 0x000fc800078e0208 */
[----:B------:R-:W-:Y:S01]  /*7c70*/  @!P0 IMAD.WIDE R6, R0, 0x2, R6 ;  /* 0x0000000200068825 */ /* 0x000fe200078e0206 */
[----:B------:R1:W5:Y:S04]  /*7c80*/  @!P0 LD.E.64 R20, [R8.64] ;  /* 0x0000001208148980 */ /* 0x000368000c101b00 */
[----:B------:R1:W5:Y:S02]  /*7c90*/  @!P0 LD.E.64 R22, [R6.64] ;  /* 0x0000001206168980 */ /* 0x000364000c101b00 */
.L_x_366:
[----:B------:R-:W-:Y:S05]  /*7ca0*/  BSYNC B0 ;  /* 0x0000000000007941 */ /* 0x000fea0003800000 */
.L_x_365:
[----:B-1---5:R-:W-:Y:S01]  /*7cb0*/  IMAD.MOV.U32 R11, RZ, RZ, R20 ;  /* 0x000000ffff0b7224 */ /* 0x022fe200078e0014 */
[----:B------:R-:W-:Y:S01]  /*7cc0*/  MOV R3, R14 ;  /* 0x0000000e00037202 */ /* 0x000fe20000000f00 */
[----:B------:R-:W-:Y:S01]  /*7cd0*/  IMAD.MOV.U32 R10, RZ, RZ, R21 ;  /* 0x000000ffff0a7224 */ /* 0x000fe200078e0015 */
[----:B---3--:R1:W3:Y:S01]  /*7ce0*/  SHFL.IDX PT, R9, R24, 0x1, 0x181f ;  /* 0x00381f0018097f89 */ /* 0x0082e200000e0000 */
[----:B------:R-:W-:Y:S01]  /*7cf0*/  IMAD.MOV.U32 R0, RZ, RZ, R15 ;  /* 0x000000ffff007224 */ /* 0x000fe200078e000f */
[----:B------:R-:W-:Y:S01]  /*7d00*/  BSSY B0, `(.L_x_367) ;  /* 0x0000022000007945 */ /* 0x000fe20003800000 */
[----:B------:R-:W-:Y:S01]  /*7d10*/  CS2R R26, SRZ ;  /* 0x00000000001a7805 */ /* 0x000fe2000001ff00 */
[----:B------:R-:W-:Y:S01]  /*7d20*/  PRMT R55, R10, 0x5410, R11 ;  /* 0x000054100a377816 */ /* 0x000fe2000000000b */
[----:B------:R-:W-:Y:S01]  /*7d30*/  IMAD.MOV.U32 R11, RZ, RZ, R22 ;  /* 0x000000ffff0b7224 */ /* 0x000fe200078e0016 */
[----:B------:R-:W-:Y:S01]  /*7d40*/  PRMT R49, R0, 0x5410, R3 ;  /* 0x0000541000317816 */ /* 0x000fe20000000003 */
[----:B------:R-:W-:Y:S01]  /*7d50*/  IMAD.MOV.U32 R3, RZ, RZ, R16 ;  /* 0x000000ffff037224 */ /* 0x000fe200078e0010 */
[----:B------:R-:W-:Y:S01]  /*7d60*/  MOV R10, R23 ;  /* 0x00000017000a7202 */ /* 0x000fe20000000f00 */
[----:B--2---:R1:W2:Y:S01]  /*7d70*/  SHFL.IDX PT, R8, R25, 0x1, 0x181f ;  /* 0x00381f0019087f89 */ /* 0x0042a200000e0000 */
[----:B------:R-:W-:Y:S01]  /*7d80*/  MOV R0, R17 ;  /* 0x0000001100007202 */ /* 0x000fe20000000f00 */
[----:B------:R-:W-:Y:S01]  /*7d90*/  CS2R R30, SRZ ;  /* 0x00000000001e7805 */ /* 0x000fe2000001ff00 */
[----:B------:R-:W-:Y:S01]  /*7da0*/  PRMT R54, R10, 0x5410, R11 ;  /* 0x000054100a367816 */ /* 0x000fe2000000000b */
[----:B------:R1:W4:Y:S01]  /*7db0*/  SHFL.IDX PT, R7, R18, 0x1, 0x181f ;  /* 0x00381f0012077f89 */ /* 0x00032200000e0000 */
[----:B------:R-:W-:Y:S01]  /*7dc0*/  PRMT R39, R0, 0x5410, R3 ;  /* 0x0000541000277816 */ /* 0x000fe20000000003 */
[----:B------:R-:W-:-:S02]  /*7dd0*/  CS2R R28, SRZ ;  /* 0x00000000001c7805 */ /* 0x000fc4000001ff00 */
[----:B----4-:R1:W4:Y:S01]  /*7de0*/  SHFL.IDX PT, R6, R19, 0x1, 0x181f ;  /* 0x00381f0013067f89 */ /* 0x01032200000e0000 */
[----:B------:R-:W-:Y:S05]  /*7df0*/  @P1 BRA `(.L_x_368) ;  /* 0x0000012000001947 */ /* 0x000fea0003800000 */
[C---:B------:R-:W-:Y:S01]  /*7e00*/  ISETP.GE.AND P0, PT, R38.reuse, c[0x0][0x27c], PT ;  /* 0x00009f0026007a0c */ /* 0x040fe20003f06270 */
[----:B------:R-:W-:Y:S01]  /*7e10*/  CS2R R26, SRZ ;  /* 0x00000000001a7805 */ /* 0x000fe2000001ff00 */
[----:B------:R-:W-:Y:S01]  /*7e20*/  CS2R R28, SRZ ;  /* 0x00000000001c7805 */ /* 0x000fe2000001ff00 */
[----:B------:R-:W-:-:S10]  /*7e30*/  IADD3 R3, R38, 0x20, RZ ;  /* 0x0000002026037810 */ /* 0x000fd40007ffe0ff */
[----:B--23--:R-:W-:-:S04]  /*7e40*/  @!P0 IMAD.WIDE R12, R38, 0x2, R8 ;  /* 0x00000002260c8825 */ /* 0x00cfc800078e0208 */
[----:B----4-:R-:W-:Y:S01]  /*7e50*/  @!P0 IMAD.WIDE R10, R38, 0x2, R6 ;  /* 0x00000002260a8825 */ /* 0x010fe200078e0206 */
        /* <DEDUP_REMOVED lines=12> */
.L_x_368:
[----:B------:R-:W-:Y:S05]  /*7f20*/  BSYNC B0 ;  /* 0x0000000000007941 */ /* 0x000fea0003800000 */
.L_x_367:
[----:B--2--5:R-:W-:Y:S01]  /*7f30*/  IMAD.MOV.U32 R11, RZ, RZ, R32 ;  /* 0x000000ffff0b7224 */ /* 0x024fe200078e0020 */
        /* <DEDUP_REMOVED lines=11> */
[----:B------:R2:W1:Y:S01]  /*7ff0*/  SHFL.IDX PT, R8, R25, 0x2, 0x181f ;  /* 0x00581f0019087f89 */ /* 0x00046200000e0000 */
[----:B------:R-:W-:Y:S01]  /*8000*/  MOV R0, R29 ;  /* 0x0000001d00007202 */ /* 0x000fe20000000f00 */
[----:B------:R-:W-:Y:S01]  /*8010*/  CS2R R40, SRZ ;  /* 0x0000000000287805 */ /* 0x000fe2000001ff00 */
[----:B------:R-:W-:Y:S01]  /*8020*/  PRMT R58, R10, 0x5410, R11 ;  /* 0x000054100a3a7816 */ /* 0x000fe2000000000b */
[----:B------:R2:W4:Y:S01]  /*8030*/  SHFL.IDX PT, R7, R18, 0x2, 0x181f ;  /* 0x00581f0012077f89 */ /* 0x00052200000e0000 */
[----:B------:R-:W-:Y:S01]  /*8040*/  PRMT R56, R0, 0x5410, R3 ;  /* 0x0000541000387816 */ /* 0x000fe20000000003 */
[----:B------:R-:W-:Y:S01]  /*8050*/  CS2R R34, SRZ ;  /* 0x0000000000227805 */ /* 0x000fe2000001ff00 */
[----:B------:R-:W-:Y:S01]  /*8060*/  CS2R R42, SRZ ;  /* 0x00000000002a7805 */ /* 0x000fe2000001ff00 */
[----:B----4-:R2:W4:Y:S01]  /*8070*/  SHFL.IDX PT, R6, R19, 0x2, 0x181f ;  /* 0x00581f0013067f89 */ /* 0x01052200000e0000 */
[----:B------:R-:W-:Y:S01]  /*8080*/  CS2R R36, SRZ ;  /* 0x0000000000247805 */ /* 0x000fe2000001ff00 */
[----:B------:R-:W-:Y:S05]  /*8090*/  @P5 BRA `(.L_x_370) ;  /* 0x0000012000005947 */ /* 0x000fea0003800000 */
[C---:B------:R-:W-:Y:S01]  /*80a0*/  ISETP.GE.AND P0, PT, R38.reuse, c[0x0][0x27c], PT ;  /* 0x00009f0026007a0c */ /* 0x040fe20003f06270 */
[----:B------:R-:W-:Y:S01]  /*80b0*/  CS2R R34, SRZ ;  /* 0x0000000000227805 */ /* 0x000fe2000001ff00 */
[----:B------:R-:W-:Y:S01]  /*80c0*/  CS2R R36, SRZ ;  /* 0x0000000000247805 */ /* 0x000fe2000001ff00 */
[----:B------:R-:W-:-:S10]  /*80d0*/  IADD3 R3, R38, 0x20, RZ ;  /* 0x0000002026037810 */ /* 0x000fd40007ffe0ff */
[----:B-1-3--:R-:W-:-:S04]  /*80e0*/  @!P0 IMAD.WIDE R12, R38, 0x2, R8 ;  /* 0x00000002260c8825 */ /* 0x00afc800078e0208 */
        /* <DEDUP_REMOVED lines=13> */
.L_x_370:
[----:B------:R-:W-:Y:S05]  /*81c0*/  BSYNC B0 ;  /* 0x0000000000007941 */ /* 0x000fea0003800000 */
.L_x_369:
[----:B-1---5:R-:W-:Y:S01]  /*81d0*/  IMAD.MOV.U32 R11, RZ, RZ, R40 ;  /* 0x000000ffff0b7224 */ /* 0x022fe200078e0028 */
[----:B------:R-:W-:Y:S01]  /*81e0*/  MOV R3, R34 ;  /* 0x0000002200037202 */ /* 0x000fe20000000f00 */
[----:B------:R-:W-:Y:S01]  /*81f0*/  IMAD.MOV.U32 R10, RZ, RZ, R41 ;  /* 0x000000ffff0a7224 */ /* 0x000fe200078e0029 */
[----:B---3--:R-:W1:Y:S01]  /*8200*/  SHFL.IDX PT, R9, R24, 0x3, 0x181f ;  /* 0x00781f0018097f89 */ /* 0x008e6200000e0000 */
        /* <DEDUP_REMOVED lines=8> */
[----:B------:R3:W2:Y:S01]  /*8290*/  SHFL.IDX PT, R8, R25, 0x3, 0x181f ;  /* 0x00781f0019087f89 */ /* 0x0006a200000e0000 */
[----:B------:R-:W-:Y:S01]  /*82a0*/  MOV R0, R37 ;  /* 0x0000002500007202 */ /* 0x000fe20000000f00 */
[----:B------:R-:W-:Y:S01]  /*82b0*/  CS2R R46, SRZ ;  /* 0x00000000002e7805 */ /* 0x000fe2000001ff00 */
[----:B------:R-:W-:Y:S01]  /*82c0*/  PRMT R62, R10, 0x5410, R11 ;  /* 0x000054100a3e7816 */ /* 0x000fe2000000000b */
[----:B------:R4:W1:Y:S01]  /*82d0*/  SHFL.IDX PT, R7, R18, 0x3, 0x181f ;  /* 0x00781f0012077f89 */ /* 0x00086200000e0000 */
[----:B------:R-:W-:-:S03]  /*82e0*/  PRMT R60, R0, 0x5410, R3 ;  /* 0x00005410003c7816 */ /* 0x000fc60000000003 */
[----:B----4-:R4:W1:Y:S01]  /*82f0*/  SHFL.IDX PT, R6, R19, 0x3, 0x181f ;  /* 0x00781f0013067f89 */ /* 0x01086200000e0000 */
[----:B--23--:R-:W-:Y:S01]  /*8300*/  CS2R R24, SRZ ;  /* 0x0000000000187805 */ /* 0x00cfe2000001ff00 */
[----:B------:R-:W-:Y:S05]  /*8310*/  @P6 BRA `(.L_x_372) ;  /* 0x0000012000006947 */ /* 0x000fea0003800000 */
[C---:B------:R-:W-:Y:S01]  /*8320*/  ISETP.GE.AND P0, PT, R38.reuse, c[0x0][0x27c], PT ;  /* 0x00009f0026007a0c */ /* 0x040fe20003f06270 */
[----:B------:R-:W-:Y:S01]  /*8330*/  CS2R R24, SRZ ;  /* 0x0000000000187805 */ /* 0x000fe2000001ff00 */
[----:B------:R-:W-:Y:S01]  /*8340*/  CS2R R46, SRZ ;  /* 0x00000000002e7805 */ /* 0x000fe2000001ff00 */
[----:B------:R-:W-:-:S10]  /*8350*/  IADD3 R3, R38, 0x20, RZ ;  /* 0x0000002026037810 */ /* 0x000fd40007ffe0ff */
[----:B-1----:R-:W-:-:S04]  /*8360*/  @!P0 IMAD.WIDE R12, R38, 0x2, R8 ;  /* 0x00000002260c8825 */ /* 0x002fc800078e0208 */
[----:B------:R-:W-:Y:S01]  /*8370*/  @!P0 IMAD.WIDE R10, R38, 0x2, R6 ;  /* 0x00000002260a8825 */ /* 0x000fe200078e0206 */
        /* <DEDUP_REMOVED lines=12> */
.L_x_372:
[----:B------:R-:W-:Y:S05]  /*8440*/  BSYNC B0 ;  /* 0x0000000000007941 */ /* 0x000fea0003800000 */
.L_x_371:
[----:B-1----:R-:W-:Y:S01]  /*8450*/  IADD3 R6, -R218, R45, RZ ;  /* 0x0000002dda067210 */ /* 0x002fe20007ffe1ff */
[----:B-----5:R-:W-:Y:S01]  /*8460*/  IMAD.MOV.U32 R0, RZ, RZ, R52 ;  /* 0x000000ffff007224 */ /* 0x020fe200078e0034 */
[----:B------:R-:W-:-:S04]  /*8470*/  DEPBAR.LE SB0, 0x1 ;  /* 0x000080400000791a */ /* 0x000fc80000000000 */
[----:B------:R-:W-:Y:S01]  /*8480*/  IMNMX R45, R6, 0x80, PT ;  /* 0x00000080062d7817 */ /* 0x000fe20003800200 */
[----:B------:R-:W-:Y:S01]  /*8490*/  IMAD.MOV.U32 R7, RZ, RZ, R53 ;  /* 0x000000ffff077224 */ /* 0x000fe200078e0035 */
[----:B------:R-:W-:Y:S01]  /*84a0*/  MOV R6, R51 ;  /* 0x0000003300067202 */ /* 0x000fe20000000f00 */
[----:B------:R-:W-:Y:S01]  /*84b0*/  IMAD.MOV.U32 R3, RZ, RZ, R24 ;  /* 0x000000ffff037224 */ /* 0x000fe200078e0018 */
[----:B------:R-:W-:Y:S01]  /*84c0*/  BAR.SYNC.DEFER_BLOCKING 0x0 ;  /* 0x0000000000007b1d */ /* 0x000fe20000010000 */
[----:B------:R-:W-:Y:S02]  /*84d0*/  ISETP.GE.AND P0, PT, R68, R45, PT ;  /* 0x0000002d4400720c */ /* 0x000fe40003f06270 */
[----:B------:R-:W-:Y:S01]  /*84e0*/  PRMT R67, R7, 0x5410, R0 ;  /* 0x0000541007437816 */ /* 0x000fe20000000000 */
[----:B------:R-:W-:Y:S02]  /*84f0*/  IMAD.MOV.U32 R0, RZ, RZ, R25 ;  /* 0x000000ffff007224 */ /* 0x000fe400078e0019 */
[----:B------:R-:W-:Y:S01]  /*8500*/  IMAD.MOV.U32 R7, RZ, RZ, R50 ;  /* 0x000000ffff077224 */ /* 0x000fe200078e0032 */
[----:B------:R-:W-:Y:S02]  /*8510*/  BSSY B1, `(.L_x_373) ;  /* 0x000006a000017945 */ /* 0x000fe40003800000 */
[----:B------:R-:W-:Y:S01]  /*8520*/  PRMT R65, R0, 0x5410, R3 ;  /* 0x0000541000417816 */ /* 0x000fe20000000003 */
[----:B------:R-:W-:Y:S01]  /*8530*/  IMAD.MOV.U32 R3, RZ, RZ, R46 ;  /* 0x000000ffff037224 */ /* 0x000fe200078e002e */
[----:B------:R-:W-:-:S02]  /*8540*/  MOV R0, R47 ;  /* 0x0000002f00007202 */ /* 0x000fc40000000f00 */
[----:B------:R-:W-:Y:S02]  /*8550*/  PRMT R66, R6, 0x5410, R7 ;  /* 0x0000541006427816 */ /* 0x000fe40000000007 */
[----:B------:R-:W-:Y:S01]  /*8560*/  PRMT R64, R0, 0x5410, R3 ;  /* 0x0000541000407816 */ /* 0x000fe20000000003 */
[----:B------:R-:W-:Y:S05]  /*8570*/  @P0 BRA `(.L_x_374) ;  /* 0x0000063000000947 */ /* 0x000fea0003800000 */
[----:B------:R-:W-:Y:S01]  /*8580*/  ISETP.GE.AND P0, PT, R38, c[0x0][0x27c], PT ;  /* 0x00009f0026007a0c */ /* 0x000fe20003f06270 */
[----:B------:R-:W-:-:S12]  /*8590*/  BSSY B0, `(.L_x_375) ;  /* 0x0000030000007945 */ /* 0x000fd80003800000 */
[----:B------:R-:W-:Y:S05]  /*85a0*/  @P0 BRA `(.L_x_376) ;  /* 0x000002e000000947 */ /* 0x000fea0003800000 */
[----:B------:R-:W1:Y:S01]  /*85b0*/  LDS.128 R8, [R44+0x100] ;  /* 0x000100002c087984 */ /* 0x000e620000000c00 */
[----:B------:R-:W-:Y:S02]  /*85c0*/  SHF.R.U64 R0, R14, 0x10, R15 ;  /* 0x000000100e007819 */ /* 0x000fe4000000120f */
[----:B------:R-:W-:Y:S02]  /*85d0*/  SHF.R.U32.HI R7, RZ, 0x10, R17 ;  /* 0x00000010ff077819 */ /* 0x000fe40000011611 */
[----:B------:R-:W-:Y:S02]  /*85e0*/  SHF.R.U32.HI R3, RZ, 0x10, R15 ;  /* 0x00000010ff037819 */ /* 0x000fe4000001160f */
[----:B------:R-:W-:Y:S02]  /*85f0*/  SHF.R.U64 R6, R16, 0x10, R17 ;  /* 0x0000001010067819 */ /* 0x000fe40000001211 */
[----:B------:R-:W-:Y:S02]  /*8600*/  PRMT R14, R49, 0x5432, R0 ;  /* 0x00005432310e7816 */ /* 0x000fe40000000000 */
[----:B------:R-:W-:-:S02]  /*8610*/  PRMT R0, R39, 0x5410, R7 ;  /* 0x0000541027007816 */ /* 0x000fc40000000007 */
[----:B------:R-:W-:Y:S02]  /*8620*/  PRMT R3, R49, 0x5410, R3 ;  /* 0x0000541031037816 */ /* 0x000fe40000000003 */
[----:B------:R-:W-:Y:S01]  /*8630*/  PRMT R13, R39, 0x5432, R6 ;  /* 0x00005432270d7816 */ /* 0x000fe20000000006 */
[C---:B------:R-:W-:Y:S01]  /*8640*/  IMAD.U32 R17, R0.reuse, 0x10000, RZ ;  /* 0x0001000000117824 */ /* 0x040fe200078e00ff */
[----:B------:R-:W-:Y:S01]  /*8650*/  LOP3.LUT R39, R0, 0xffff0000, RZ, 0xc0, !PT ;  /* 0xffff000000277812 */ /* 0x000fe200078ec0ff */
[C---:B------:R-:W-:Y:S01]  /*8660*/  IMAD.U32 R18, R3.reuse, 0x10000, RZ ;  /* 0x0001000003127824 */ /* 0x040fe200078e00ff */
[----:B----4-:R-:W-:Y:S02]  /*8670*/  LOP3.LUT R19, R3, 0xffff0000, RZ, 0xc0, !PT ;  /* 0xffff000003137812 */ /* 0x010fe400078ec0ff */
[C---:B-1----:R-:W-:Y:S01]  /*8680*/  LOP3.LUT R6, R10.reuse, 0xffff0000, RZ, 0xc0, !PT ;  /* 0xffff00000a067812 */ /* 0x042fe200078ec0ff */
[----:B------:R-:W-:Y:S01]  /*8690*/  IMAD.U32 R7, R10, 0x10000, RZ ;  /* 0x000100000a077824 */ /* 0x000fe200078e00ff */
[C---:B------:R-:W-:Y:S01]  /*86a0*/  LOP3.LUT R10, R11.reuse, 0xffff0000, RZ, 0xc0, !PT ;  /* 0xffff00000b0a7812 */ /* 0x040fe200078ec0ff */
[----:B------:R-:W-:Y:S01]  /*86b0*/  IMAD.U32 R12, R11, 0x10000, RZ ;  /* 0x000100000b0c7824 */ /* 0x000fe200078e00ff */
[----:B------:R-:W-:Y:S01]  /*86c0*/  SHF.L.U32 R15, R8, 0x10, RZ ;  /* 0x00000010080f7819 */ /* 0x000fe200000006ff */
[----:B------:R-:W-:Y:S01]  /*86d0*/  FMUL.FTZ R3, R6, R17 ;  /* 0x0000001106037220 */ /* 0x000fe20000410000 */
[----:B------:R-:W-:Y:S01]  /*86e0*/  LOP3.LUT R11, R8, 0xffff0000, RZ, 0xc0, !PT ;  /* 0xffff0000080b7812 */ /* 0x000fe200078ec0ff */
[-C--:B------:R-:W-:Y:S01]  /*86f0*/  FMUL.FTZ R6, R6, R18.reuse ;  /* 0x0000001206067220 */ /* 0x080fe20000410000 */
[C---:B------:R-:W-:Y:S01]  /*8700*/  SHF.L.U32 R16, R9.reuse, 0x10, RZ ;  /* 0x0000001009107819 */ /* 0x040fe200000006ff */
[----:B------:R-:W-:Y:S01]  /*8710*/  FMUL.FTZ R0, R10, R39 ;  /* 0x000000270a007220 */ /* 0x000fe20000410000 */
[----:B------:R-:W-:Y:S01]  /*8720*/  LOP3.LUT R8, R9, 0xffff0000, RZ, 0xc0, !PT ;  /* 0xffff000009087812 */ /* 0x000fe200078ec0ff */
[C---:B------:R-:W-:Y:S01]  /*8730*/  FFMA.FTZ R18, R7.reuse, R18, -R3 ;  /* 0x0000001207127223 */ /* 0x040fe20000010803 */
[C---:B------:R-:W-:Y:S01]  /*8740*/  SHF.L.U32 R9, R14.reuse, 0x10, RZ ;  /* 0x000000100e097819 */ /* 0x040fe200000006ff */
[----:B------:R-:W-:Y:S01]  /*8750*/  FFMA.FTZ R17, R7, R17, R6 ;  /* 0x0000001107117223 */ /* 0x000fe20000010006 */
[----:B------:R-:W-:Y:S01]  /*8760*/  LOP3.LUT R14, R14, 0xffff0000, RZ, 0xc0, !PT ;  /* 0xffff00000e0e7812 */ /* 0x000fe200078ec0ff */
[----:B------:R-:W-:-:S02]  /*8770*/  FMUL.FTZ R10, R10, R19 ;  /* 0x000000130a0a7220 */ /* 0x000fc40000410000 */
[----:B------:R-:W-:Y:S02]  /*8780*/  FFMA.FTZ R7, R12, R19, -R0 ;  /* 0x000000130c077223 */ /* 0x000fe40000010800 */
[C---:B------:R-:W-:Y:S01]  /*8790*/  IMAD.U32 R19, R13.reuse, 0x10000, RZ ;  /* 0x000100000d137824 */ /* 0x040fe200078e00ff */
[----:B------:R-:W-:Y:S01]  /*87a0*/  LOP3.LUT R13, R13, 0xffff0000, RZ, 0xc0, !PT ;  /* 0xffff00000d0d7812 */ /* 0x000fe200078ec0ff */
[C---:B------:R-:W-:Y:S02]  /*87b0*/  FMUL.FTZ R3, R11.reuse, R9 ;  /* 0x000000090b037220 */ /* 0x040fe40000410000 */
[----:B------:R-:W-:Y:S02]  /*87c0*/  FMUL.FTZ R6, R11, R19 ;  /* 0x000000130b067220 */ /* 0x000fe40000410000 */
[C---:B------:R-:W-:Y:S02]  /*87d0*/  FMUL.FTZ R0, R8.reuse, R13 ;  /* 0x0000000d08007220 */ /* 0x040fe40000410000 */
[----:B------:R-:W-:-:S02]  /*87e0*/  FMUL.FTZ R8, R8, R14 ;  /* 0x0000000e08087220 */ /* 0x000fc40000410000 */
[----:B------:R-:W-:Y:S02]  /*87f0*/  FFMA.FTZ R6, R15, R9, -R6 ;  /* 0x000000090f067223 */ /* 0x000fe40000010806 */
[----:B------:R-:W-:Y:S01]  /*8800*/  FFMA.FTZ R12, R12, R39, R10 ;  /* 0x000000270c0c7223 */ /* 0x000fe2000001000a */
[----:B------:R-:W-:Y:S01]  /*8810*/  F2FP.BF16.PACK_AB R10, R17, R18 ;  /* 0x00000012110a723e */ /* 0x000fe200000010ff */
[----:B------:R-:W-:Y:S02]  /*8820*/  FFMA.FTZ R3, R15, R19, R3 ;  /* 0x000000130f037223 */ /* 0x000fe40000010003 */
[----:B------:R-:W-:Y:S01]  /*8830*/  FFMA.FTZ R0, R16, R14, -R0 ;  /* 0x0000000e10007223 */ /* 0x000fe20000010800 */
[----:B------:R-:W-:Y:S01]  /*8840*/  F2FP.BF16.PACK_AB R11, R12, R7 ;  /* 0x000000070c0b723e */ /* 0x000fe200000010ff */
[----:B------:R-:W-:Y:S01]  /*8850*/  FFMA.FTZ R9, R16, R13, R8 ;  /* 0x0000000d10097223 */ /* 0x000fe20000010008 */
[----:B------:R-:W-:-:S04]  /*8860*/  F2FP.BF16.PACK_AB R8, R3, R6 ;  /* 0x000000060308723e */ /* 0x000fc800000010ff */
[----:B------:R-:W-:-:S05]  /*8870*/  F2FP.BF16.PACK_AB R9, R9, R0 ;  /* 0x000000000909723e */ /* 0x000fca00000010ff */
[----:B------:R1:W-:Y:S02]  /*8880*/  STS.128 [R44+0x100], R8 ;  /* 0x000100082c007388 */ /* 0x0003e40000000c00 */
.L_x_376:
[----:B------:R-:W-:Y:S05]  /*8890*/  BSYNC B0 ;  /* 0x0000000000007941 */ /* 0x000fea0003800000 */
.L_x_375:
[----:B------:R-:W-:-:S04]  /*88a0*/  IADD3 R0, R38, 0x20, RZ ;  /* 0x0000002026007810 */ /* 0x000fc80007ffe0ff */
[----:B------:R-:W-:-:S13]  /*88b0*/  ISETP.GE.AND P0, PT, R0, c[0x0][0x27c], PT ;  /* 0x00009f0000007a0c */ /* 0x000fda0003f06270 */
[----:B------:R-:W-:Y:S05]  /*88c0*/  @P0 BRA `(.L_x_374) ;  /* 0x000002e000000947 */ /* 0x000fea0003800000 */
[----:B-1----:R-:W1:Y:S01]  /*88d0*/  LDS.128 R8, [R44+0x4100] ;  /* 0x004100002c087984 */ /* 0x002e620000000c00 */
        /* <DEDUP_REMOVED lines=17> */
[-C--:B------:R-:W-:Y:S01]  /*89f0*/  FMUL.FTZ R3, R6, R17.reuse ;  /* 0x0000001106037220 */ /* 0x080fe20000410000 */
[----:B------:R-:W-:Y:S01]  /*8a00*/  LOP3.LUT R11, R8, 0xffff0000, RZ, 0xc0, !PT ;  /* 0xffff0000080b7812 */ /* 0x000fe200078ec0ff */
[----:B------:R-:W-:Y:S01]  /*8a10*/  FMUL.FTZ R6, R6, R18 ;  /* 0x0000001206067220 */ /* 0x000fe20000410000 */
        /* <DEDUP_REMOVED lines=25> */
.L_x_374:
[----:B------:R-:W-:Y:S05]  /*8bb0*/  BSYNC B1 ;  /* 0x0000000000017941 */ /* 0x000fea0003800000 */
.L_x_373:
[----:B------:R-:W-:Y:S01]  /*8bc0*/  IADD3 R0, R68, 0x20, RZ ;  /* 0x0000002044007810 */ /* 0x000fe20007ffe0ff */
[----:B------:R-:W-:Y:S03]  /*8bd0*/  BSSY B1, `(.L_x_377) ;  /* 0x0000066000017945 */ /* 0x000fe60003800000 */
[----:B------:R-:W-:-:S13]  /*8be0*/  ISETP.GE.AND P0, PT, R0, R45, PT ;  /* 0x0000002d0000720c */ /* 0x000fda0003f06270 */
[----:B------:R-:W-:Y:S05]  /*8bf0*/  @P0 BRA `(.L_x_378) ;  /* 0x0000063000000947 */ /* 0x000fea0003800000 */
[----:B------:R-:W-:Y:S01]  /*8c00*/  ISETP.GE.AND P0, PT, R38, c[0x0][0x27c], PT ;  /* 0x00009f0026007a0c */ /* 0x000fe20003f06270 */
[----:B------:R-:W-:-:S12]  /*8c10*/  BSSY B0, `(.L_x_379) ;  /* 0x0000030000007945 */ /* 0x000fd80003800000 */
        /* <DEDUP_REMOVED lines=47> */
.L_x_380:
[----:B------:R-:W-:Y:S05]  /*8f10*/  BSYNC B0 ;  /* 0x0000000000007941 */ /* 0x000fea0003800000 */
.L_x_379:
        /* <DEDUP_REMOVED lines=49> */
.L_x_378:
[----:B------:R-:W-:Y:S05]  /*9230*/  BSYNC B1 ;  /* 0x0000000000017941 */ /* 0x000fea0003800000 */
.L_x_377:
        /* <DEDUP_REMOVED lines=53> */
.L_x_384:
[----:B------:R-:W-:Y:S05]  /*9590*/  BSYNC B0 ;  /* 0x0000000000007941 */ /* 0x000fea0003800000 */
.L_x_383:
        /* <DEDUP_REMOVED lines=49> */
.L_x_382:
[----:B------:R-:W-:Y:S05]  /*98b0*/  BSYNC B1 ;  /* 0x0000000000017941 */ /* 0x000fea0003800000 */
.L_x_381:
[----:B------:R-:W-:-:S04]  /*98c0*/  IADD3 R0, R68, 0x60, RZ ;  /* 0x0000006044007810 */ /* 0x000fc80007ffe0ff */
        /* <DEDUP_REMOVED lines=51> */
.L_x_387:
[----:B------:R-:W-:Y:S05]  /*9c00*/  BSYNC B0 ;  /* 0x0000000000007941 */ /* 0x000fea0003800000 */
.L_x_386:
        /* <DEDUP_REMOVED lines=48> */
[----:B------:R1:W-:Y:S01]  /*9f10*/  STS.128 [R44+0x7100], R8 ;  /* 0x007100082c007388 */ /* 0x0003e20000000c00 */
[----:B------:R-:W-:Y:S05]  /*9f20*/  BRA `(.L_x_385) ;  /* 0x0000265000007947 */ /* 0x000fea0003800000 */
.L_x_364:
[----:B------:R-:W-:Y:S01]  /*9f30*/  @P3 IMAD.HI.U32 R3, R0, c[0x0][0x2c8], RZ ;  /* 0x0000b20000033a27 */ /* 0x000fe200078e00ff */
[----:B------:R-:W-:Y:S01]  /*9f40*/  SHF.R.S32.HI R40, RZ, 0x1f, R224 ;  /* 0x0000001fff287819 */ /* 0x000fe200000114e0 */
[----:B------:R-:W-:Y:S01]  /*9f50*/  CS2R R18, SRZ ;  /* 0x0000000000127805 */ /* 0x000fe2000001ff00 */
[----:B------:R-:W-:Y:S01]  /*9f60*/  CS2R R16, SRZ ;  /* 0x0000000000107805 */ /* 0x000fe2000001ff00 */
[----:B------:R-:W-:Y:S01]  /*9f70*/  IMAD.MOV.U32 R8, RZ, RZ, R10 ;  /* 0x000000ffff087224 */ /* 0x000fe200078e000a */
[----:B------:R-:W-:-:S04]  /*9f80*/  @P3 SHF.R.U32.HI R0, RZ, c[0x0][0x2cc], R3 ;  /* 0x0000b300ff003a19 */ /* 0x000fc80000011603 */
[----:B------:R-:W-:Y:S01]  /*9f90*/  SHF.R.S32.HI R3, RZ, 0x1f, R0 ;  /* 0x0000001fff037819 */ /* 0x000fe20000011400 */
[----:B------:R-:W-:-:S04]  /*9fa0*/  IMAD.WIDE.U32 R8, R0, c[0x0][0x280], R8 ;  /* 0x0000a00000087a25 */ /* 0x000fc800078e0008 */
[C---:B------:R-:W-:Y:S01]  /*9fb0*/  IMAD R6, R3.reuse, c[0x0][0x280], RZ ;  /* 0x0000a00003067a24 */ /* 0x040fe200078e02ff */
[----:B------:R-:W-:Y:S01]  /*9fc0*/  LEA R15, P0, R8, c[0x0][0x270], 0x1 ;  /* 0x00009c00080f7a11 */ /* 0x000fe200078008ff */
[----:B------:R-:W-:Y:S02]  /*9fd0*/  IMAD R3, R3, c[0x0][0x290], RZ ;  /* 0x0000a40003037a24 */ /* 0x000fe400078e02ff */
[----:B------:R-:W-:-:S04]  /*9fe0*/  IMAD R6, R0, c[0x0][0x284], R6 ;  /* 0x0000a10000067a24 */ /* 0x000fc800078e0206 */
[----:B------:R-:W-:-:S05]  /*9ff0*/  IMAD.IADD R6, R9, 0x1, R6 ;  /* 0x0000000109067824 */ /* 0x000fca00078e0206 */
[----:B------:R-:W-:Y:S01]  /*a000*/  LEA.HI.X R14, R8, c[0x0][0x274], R6, 0x1, P0 ;  /* 0x00009d00080e7a11 */ /* 0x000fe200000f0c06 */
[----:B------:R-:W-:Y:S01]  /*a010*/  IMAD.MOV.U32 R6, RZ, RZ, R12 ;  /* 0x000000ffff067224 */ /* 0x000fe200078e000c */
[----:B------:R-:W1:Y:S03]  /*a020*/  SHFL.IDX PT, R8, R15, RZ, 0x181f ;  /* 0x00181fff0f087589 */ /* 0x000e6600000e0000 */
[----:B------:R-:W-:-:S04]  /*a030*/  IMAD.WIDE.U32 R6, R0, c[0x0][0x290], R6 ;  /* 0x0000a40000067a25 */ /* 0x000fc800078e0006 */
[----:B------:R-:W-:Y:S01]  /*a040*/  IMAD R0, R0, c[0x0][0x294], R3 ;  /* 0x0000a50000007a24 */ /* 0x000fe200078e0203 */
[C---:B------:R-:W-:Y:S01]  /*a050*/  LEA R12, P0, R6.reuse, c[0x0][0x288], 0x1 ;  /* 0x0000a200060c7a11 */ /* 0x040fe200078008ff */
[----:B------:R-:W2:Y:S02]  /*a060*/  SHFL.IDX PT, R3, R14, RZ, 0x181f ;  /* 0x00181fff0e037589 */ /* 0x000ea400000e0000 */
[----:B------:R-:W-:Y:S02]  /*a070*/  IMAD.IADD R0, R7, 0x1, R0 ;  /* 0x0000000107007824 */ /* 0x000fe400078e0200 */
[----:B------:R-:W3:Y:S03]  /*a080*/  SHFL.IDX PT, R7, R12, RZ, 0x181f ;  /* 0x00181fff0c077589 */ /* 0x000ee600000e0000 */
[----:B------:R-:W-:Y:S02]  /*a090*/  LEA.HI.X R11, R6, c[0x0][0x28c], R0, 0x1, P0 ;  /* 0x0000a300060b7a11 */ /* 0x000fe400000f0c00 */
[----:B------:R-:W-:-:S13]  /*a0a0*/  ISETP.GE.OR P0, PT, R224, c[0x0][0x27c], P4 ;  /* 0x00009f00e0007a0c */ /* 0x000fda0002706670 */
[C---:B------:R-:W-:Y:S01]  /*a0b0*/  @!P0 IMAD.SHL.U32 R6, R224.reuse, 0x2, RZ ;  /* 0x00000002e0068824 */ /* 0x040fe200078e00ff */
[----:B------:R-:W-:-:S04]  /*a0c0*/  @!P0 SHF.L.U64.HI R0, R224, 0x1, R40 ;  /* 0x00000001e0008819 */ /* 0x000fc80000010228 */
[----:B-1----:R-:W-:-:S04]  /*a0d0*/  @!P0 IADD3 R8, P2, R8, R6, RZ ;  /* 0x0000000608088210 */ /* 0x002fc80007f5e0ff */
[----:B--2---:R-:W-:Y:S02]  /*a0e0*/  @!P0 IADD3.X R9, R3, R0, RZ, P2, !PT ;  /* 0x0000000003098210 */ /* 0x004fe400017fe4ff */
[----:B------:R-:W1:Y:S01]  /*a0f0*/  SHFL.IDX PT, R3, R11, RZ, 0x181f ;  /* 0x00181fff0b037589 */ /* 0x000e6200000e0000 */
[----:B---3--:R-:W-:Y:S01]  /*a100*/  @!P0 IADD3 R6, P2, R7, R6, RZ ;  /* 0x0000000607068210 */ /* 0x008fe20007f5e0ff */
[----:B------:R-:W-:Y:S01]  /*a110*/  CS2R R22, SRZ ;  /* 0x0000000000167805 */ /* 0x000fe2000001ff00 */
[----:B------:R-:W-:Y:S01]  /*a120*/  CS2R R20, SRZ ;  /* 0x0000000000147805 */ /* 0x000fe2000001ff00 */
[----:B------:R2:W3:Y:S02]  /*a130*/  @!P0 LD.E.128 R16, [R8.64] ;  /* 0x0000001208108980 */ /* 0x0004e4000c101d00 */
[----:B-1----:R-:W-:-:S05]  /*a140*/  @!P0 IMAD.X R7, R3, 0x1, R0, P2 ;  /* 0x0000000103078824 */ /* 0x002fca00010e0600 */
[----:B------:R3:W4:Y:S01]  /*a150*/  @!P0 LD.E.128 R20, [R6.64] ;  /* 0x0000001206148980 */ /* 0x000722000c101d00 */
[----:B------:R-:W-:Y:S03]  /*a160*/  BSSY B0, `(.L_x_388) ;  /* 0x0000025000007945 */ /* 0x000fe60003800000 */
[----:B--2---:R1:W2:Y:S01]  /*a170*/  SHFL.IDX PT, R8, R15, 0x1, 0x181f ;  /* 0x00381f000f087f89 */ /* 0x0042a200000e0000 */
[----:B------:R-:W-:-:S03]  /*a180*/  CS2R R38, SRZ ;  /* 0x0000000000267805 */ /* 0x000fc6000001ff00 */
[----:B------:R1:W1:Y:S01]  /*a190*/  SHFL.IDX PT, R10, R12, 0x1, 0x181f ;  /* 0x00381f000c0a7f89 */ /* 0x00026200000e0000 */
[----:B------:R-:W-:-:S03]  /*a1a0*/  CS2R R36, SRZ ;  /* 0x0000000000247805 */ /* 0x000fc6000001ff00 */
[----:B------:R1:W1:Y:S01]  /*a1b0*/  SHFL.IDX PT, R9, R14, 0x1, 0x181f ;  /* 0x00381f000e097f89 */ /* 0x00026200000e0000 */
[----:B------:R-:W-:-:S03]  /*a1c0*/  CS2R R34, SRZ ;  /* 0x0000000000227805 */ /* 0x000fc6000001ff00 */
[----:B------:R1:W1:Y:S01]  /*a1d0*/  SHFL.IDX PT, R13, R11, 0x1, 0x181f ;  /* 0x00381f000b0d7f89 */ /* 0x00026200000e0000 */
[----:B------:R-:W-:Y:S01]  /*a1e0*/  CS2R R32, SRZ ;  /* 0x0000000000207805 */ /* 0x000fe2000001ff00 */
[----:B------:R-:W-:Y:S01]  /*a1f0*/  ISETP.GE.AND P2, PT, R224, c[0x0][0x27c], PT ;  /* 0x00009f00e0007a0c */ /* 0x000fe20003f46270 */
[----:B---3--:R-:W-:Y:S01]  /*a200*/  IMAD.MOV.U32 R7, RZ, RZ, R18 ;  /* 0x000000ffff077224 */ /* 0x008fe200078e0012 */
[----:B------:R-:W-:Y:S01]  /*a210*/  MOV R3, R16 ;  /* 0x0000001000037202 */ /* 0x000fe20000000f00 */
[----:B------:R-:W-:Y:S02]  /*a220*/  IMAD.MOV.U32 R6, RZ, RZ, R19 ;  /* 0x000000ffff067224 */ /* 0x000fe400078e0013 */
[----:B------:R-:W-:Y:S01]  /*a230*/  IMAD.MOV.U32 R0, RZ, RZ, R17 ;  /* 0x000000ffff007224 */ /* 0x000fe200078e0011 */
[----:B------:R-:W-:Y:S02]  /*a240*/  PRMT R31, R7, 0x7610, R31 ;  /* 0x00007610071f7816 */ /* 0x000fe4000000001f */
[----:B------:R-:W-:-:S02]  /*a250*/  PRMT R28, R6, 0x7610, R28 ;  /* 0x00007610061c7816 */ /* 0x000fc4000000001c */
[----:B------:R-:W-:Y:S01]  /*a260*/  PRMT R26, R0, 0x5410, R3 ;  /* 0x00005410001a7816 */ /* 0x000fe20000000003 */
[----:B----4-:R-:W-:Y:S01]  /*a270*/  IMAD.MOV.U32 R7, RZ, RZ, R22 ;  /* 0x000000ffff077224 */ /* 0x010fe200078e0016 */
[----:B------:R-:W-:Y:S01]  /*a280*/  MOV R3, R20 ;  /* 0x0000001400037202 */ /* 0x000fe20000000f00 */
[----:B------:R-:W-:Y:S02]  /*a290*/  IMAD.MOV.U32 R6, RZ, RZ, R23 ;  /* 0x000000ffff067224 */ /* 0x000fe400078e0017 */
[----:B------:R-:W-:Y:S01]  /*a2a0*/  IMAD.MOV.U32 R0, RZ, RZ, R21 ;  /* 0x000000ffff007224 */ /* 0x000fe200078e0015 */
[----:B------:R-:W-:Y:S02]  /*a2b0*/  PRMT R27, R7, 0x7610, R27 ;  /* 0x00007610071b7816 */ /* 0x000fe4000000001b */
[----:B------:R-:W-:Y:S02]  /*a2c0*/  PRMT R29, R6, 0x7610, R29 ;  /* 0x00007610061d7816 */ /* 0x000fe4000000001d */
[----:B------:R-:W-:Y:S01]  /*a2d0*/  PRMT R25, R0, 0x5410, R3 ;  /* 0x0000541000197816 */ /* 0x000fe20000000003 */
[----:B------:R-:W-:Y:S05]  /*a2e0*/  @P1 BRA `(.L_x_389) ;  /* 0x000000c000001947 */ /* 0x000fea0003800000 */
[----:B-12---:R-:W-:Y:S01]  /*a2f0*/  CS2R R36, SRZ ;  /* 0x0000000000247805 */ /* 0x006fe2000001ff00 */
[----:B------:R-:W-:Y:S01]  /*a300*/  CS2R R34, SRZ ;  /* 0x0000000000227805 */ /* 0x000fe2000001ff00 */
[----:B------:R-:W-:Y:S01]  /*a310*/  CS2R R32, SRZ ;  /* 0x0000000000207805 */ /* 0x000fe2000001ff00 */
[----:B------:R-:W-:Y:S05]  /*a320*/  @P2 BRA `(.L_x_389) ;  /* 0x0000008000002947 */ /* 0x000fea0003800000 */
[C---:B------:R-:W-:Y:S01]  /*a330*/  IMAD.SHL.U32 R6, R224.reuse, 0x2, RZ ;  /* 0x00000002e0067824 */ /* 0x040fe200078e00ff */
[----:B------:R-:W-:-:S04]  /*a340*/  SHF.L.U64.HI R0, R224, 0x1, R40 ;  /* 0x00000001e0007819 */ /* 0x000fc80000010228 */
[----:B------:R-:W-:-:S05]  /*a350*/  IADD3 R8, P0, R8, R6, RZ ;  /* 0x0000000608087210 */ /* 0x000fca0007f1e0ff */
[----:B------:R-:W-:Y:S01]  /*a360*/  IMAD.X R9, R9, 0x1, R0, P0 ;  /* 0x0000000109097824 */ /* 0x000fe200000e0600 */
[----:B------:R-:W-:-:S04]  /*a370*/  IADD3 R6, P0, R10, R6, RZ ;  /* 0x000000060a067210 */ /* 0x000fc80007f1e0ff */
[----:B------:R1:W5:Y:S01]  /*a380*/  LD.E.128 R36, [R8.64] ;  /* 0x0000001208247980 */ /* 0x000362000c101d00 */
[----:B------:R-:W-:-:S05]  /*a390*/  IMAD.X R7, R13, 0x1, R0, P0 ;  /* 0x000000010d077824 */ /* 0x000fca00000e0600 */
[----:B------:R1:W5:Y:S03]  /*a3a0*/  LD.E.128 R32, [R6.64] ;  /* 0x0000001206207980 */ /* 0x000366000c101d00 */
.L_x_389:
[----:B-12---:R-:W-:Y:S05]  /*a3b0*/  BSYNC B0 ;  /* 0x0000000000007941 */ /* 0x006fea0003800000 */
.L_x_388:
[----:B------:R-:W1:Y:S01]  /*a3c0*/  SHFL.IDX PT, R3, R15, 0x2, 0x181f ;  /* 0x00581f000f037f89 */ /* 0x000e6200000e0000 */
[C---:B------:R-:W-:Y:S01]  /*a3d0*/  ISETP.GE.OR P0, PT, R224.reuse, c[0x0][0x27c], P5 ;  /* 0x00009f00e0007a0c */ /* 0x040fe20002f06670 */
[----:B------:R-:W-:Y:S01]  /*a3e0*/  CS2R R54, SRZ ;  /* 0x0000000000367805 */ /* 0x000fe2000001ff00 */
[----:B------:R-:W-:Y:S01]  /*a3f0*/  CS2R R52, SRZ ;  /* 0x0000000000347805 */ /* 0x000fe2000001ff00 */
[----:B------:R-:W2:Y:S04]  /*a400*/  SHFL.IDX PT, R6, R14, 0x2, 0x181f ;  /* 0x00581f000e067f89 */ /* 0x000ea800000e0000 */
[----:B------:R-:W-:Y:S06]  /*a410*/  SHFL.IDX PT, R10, R11, 0x2, 0x181f ;  /* 0x00581f000b0a7f89 */ /* 0x000fec00000e0000 */
[C---:B------:R-:W-:Y:S01]  /*a420*/  @!P0 IMAD.SHL.U32 R0, R224.reuse, 0x2, RZ ;  /* 0x00000002e0008824 */ /* 0x040fe200078e00ff */
[----:B------:R-:W-:-:S04]  /*a430*/  @!P0 SHF.L.U64.HI R7, R224, 0x1, R40 ;  /* 0x00000001e0078819 */ /* 0x000fc80000010228 */
[----:B-1----:R-:W-:Y:S02]  /*a440*/  @!P0 IADD3 R8, P1, R3, R0, RZ ;  /* 0x0000000003088210 */ /* 0x002fe40007f3e0ff */
[----:B------:R-:W1:Y:S03]  /*a450*/  SHFL.IDX PT, R3, R12, 0x2, 0x181f ;  /* 0x00581f000c037f89 */ /* 0x000e6600000e0000 */
[----:B--2---:R-:W-:Y:S01]  /*a460*/  @!P0 IMAD.X R9, R6, 0x1, R7, P1 ;  /* 0x0000000106098824 */ /* 0x004fe200008e0607 */
[----:B------:R-:W-:Y:S01]  /*a470*/  CS2R R58, SRZ ;  /* 0x00000000003a7805 */ /* 0x000fe2000001ff00 */
[----:B------:R-:W-:-:S03]  /*a480*/  CS2R R56, SRZ ;  /* 0x0000000000387805 */ /* 0x000fc6000001ff00 */
[----:B------:R2:W3:Y:S01]  /*a490*/  @!P0 LD.E.128 R52, [R8.64] ;  /* 0x0000001208348980 */ /* 0x0004e2000c101d00 */
[----:B-1----:R-:W-:-:S05]  /*a4a0*/  @!P0 IADD3 R6, P1, R3, R0, RZ ;  /* 0x0000000003068210 */ /* 0x002fca0007f3e0ff */
[----:B------:R-:W-:-:S05]  /*a4b0*/  @!P0 IMAD.X R7, R10, 0x1, R7, P1 ;  /* 0x000000010a078824 */ /* 0x000fca00008e0607 */
[----:B------:R1:W4:Y:S01]  /*a4c0*/  @!P0 LD.E.128 R56, [R6.64] ;  /* 0x0000001206388980 */ /* 0x000322000c101d00 */
[----:B-----5:R-:W-:Y:S02]  /*a4d0*/  IMAD.MOV.U32 R3, RZ, RZ, R36 ;  /* 0x000000ffff037224 */ /* 0x020fe400078e0024 */
[----:B------:R-:W-:-:S05]  /*a4e0*/  IMAD.MOV.U32 R0, RZ, RZ, R37 ;  /* 0x000000ffff007224 */ /* 0x000fca00078e0025 */
[----:B------:R-:W-:Y:S01]  /*a4f0*/  PRMT R50, R0, 0x5410, R3 ;  /* 0x0000541000327816 */ /* 0x000fe20000000003 */
[----:B------:R-:W-:Y:S02]  /*a500*/  IMAD.MOV.U32 R3, RZ, RZ, R32 ;  /* 0x000000ffff037224 */ /* 0x000fe400078e0020 */
[----:B------:R-:W-:Y:S02]  /*a510*/  IMAD.MOV.U32 R0, RZ, RZ, R33 ;  /* 0x000000ffff007224 */ /* 0x000fe400078e0021 */
[----:B-1----:R-:W-:Y:S01]  /*a520*/  IMAD.MOV.U32 R6, RZ, RZ, R39 ;  /* 0x000000ffff067224 */ /* 0x002fe200078e0027 */
[----:B------:R-:W-:-:S04]  /*a530*/  MOV R7, R38 ;  /* 0x0000002600077202 */ /* 0x000fc80000000f00 */
[----:B------:R-:W-:Y:S01]  /*a540*/  PRMT R69, R6, 0x5410, R7 ;  /* 0x0000541006457816 */ /* 0x000fe20000000007 */
[----:B------:R-:W-:Y:S01]  /*a550*/  IMAD.MOV.U32 R6, RZ, RZ, R35 ;  /* 0x000000ffff067224 */ /* 0x000fe200078e0023 */
[----:B------:R-:W-:Y:S02]  /*a560*/  MOV R7, R34 ;  /* 0x0000002200077202 */ /* 0x000fe40000000f00 */
[----:B------:R-:W-:Y:S02]  /*a570*/  PRMT R49, R0, 0x5410, R3 ;  /* 0x0000541000317816 */ /* 0x000fe40000000003 */
[----:B------:R-:W-:Y:S01]  /*a580*/  PRMT R51, R6, 0x5410, R7 ;  /* 0x0000541006337816 */ /* 0x000fe20000000007 */
[----:B--2---:R1:W2:Y:S01]  /*a590*/  SHFL.IDX PT, R9, R14, 0x3, 0x181f ;  /* 0x00781f000e097f89 */ /* 0x0042a200000e0000 */
[----:B------:R-:W-:Y:S03]  /*a5a0*/  BSSY B0, `(.L_x_390) ;  /* 0x0000020000007945 */ /* 0x000fe60003800000 */
[----:B------:R1:W1:Y:S01]  /*a5b0*/  SHFL.IDX PT, R8, R15, 0x3, 0x181f ;  /* 0x00781f000f087f89 */ /* 0x00026200000e0000 */
[----:B------:R-:W-:-:S03]  /*a5c0*/  CS2R R66, SRZ ;  /* 0x0000000000427805 */ /* 0x000fc6000001ff00 */
[----:B------:R1:W1:Y:S01]  /*a5d0*/  SHFL.IDX PT, R10, R12, 0x3, 0x181f ;  /* 0x00781f000c0a7f89 */ /* 0x00026200000e0000 */
[----:B------:R-:W-:-:S03]  /*a5e0*/  CS2R R64, SRZ ;  /* 0x0000000000407805 */ /* 0x000fc6000001ff00 */
[----:B------:R-:W1:Y:S01]  /*a5f0*/  SHFL.IDX PT, R11, R11, 0x3, 0x181f ;  /* 0x00781f000b0b7f89 */ /* 0x000e6200000e0000 */
[----:B------:R-:W-:Y:S01]  /*a600*/  CS2R R62, SRZ ;  /* 0x00000000003e7805 */ /* 0x000fe2000001ff00 */
[----:B------:R-:W-:Y:S01]  /*a610*/  CS2R R60, SRZ ;  /* 0x00000000003c7805 */ /* 0x000fe2000001ff00 */
[----:B---3--:R-:W-:Y:S01]  /*a620*/  IMAD.MOV.U32 R6, RZ, RZ, R55 ;  /* 0x000000ffff067224 */ /* 0x008fe200078e0037 */
[----:B------:R-:W-:Y:S01]  /*a630*/  MOV R7, R54 ;  /* 0x0000003600077202 */ /* 0x000fe20000000f00 */
[----:B------:R-:W-:Y:S01]  /*a640*/  IMAD.MOV.U32 R3, RZ, RZ, R52 ;  /* 0x000000ffff037224 */ /* 0x000fe200078e0034 */
[----:B------:R-:W-:Y:S02]  /*a650*/  MOV R0, R53 ;  /* 0x0000003500007202 */ /* 0x000fe40000000f00 */
[----:B------:R-:W-:Y:S02]  /*a660*/  PRMT R73, R6, 0x5410, R7 ;  /* 0x0000541006497816 */ /* 0x000fe40000000007 */
[----:B------:R-:W-:Y:S01]  /*a670*/  PRMT R71, R0, 0x5410, R3 ;  /* 0x0000541000477816 */ /* 0x000fe20000000003 */
[----:B----4-:R-:W-:Y:S01]  /*a680*/  IMAD.MOV.U32 R7, RZ, RZ, R58 ;  /* 0x000000ffff077224 */ /* 0x010fe200078e003a */
[----:B------:R-:W-:Y:S01]  /*a690*/  MOV R3, R56 ;  /* 0x0000003800037202 */ /* 0x000fe20000000f00 */
[----:B------:R-:W-:-:S02]  /*a6a0*/  IMAD.MOV.U32 R6, RZ, RZ, R59 ;  /* 0x000000ffff067224 */ /* 0x000fc400078e003b */
[----:B------:R-:W-:-:S03]  /*a6b0*/  IMAD.MOV.U32 R0, RZ, RZ, R57 ;  /* 0x000000ffff007224 */ /* 0x000fc600078e0039 */
[----:B------:R-:W-:Y:S02]  /*a6c0*/  PRMT R72, R6, 0x5410, R7 ;  /* 0x0000541006487816 */ /* 0x000fe40000000007 */
[----:B------:R-:W-:Y:S01]  /*a6d0*/  PRMT R70, R0, 0x5410, R3 ;  /* 0x0000541000467816 */ /* 0x000fe20000000003 */
[----:B------:R-:W-:Y:S05]  /*a6e0*/  @P6 BRA `(.L_x_391) ;  /* 0x000000b000006947 */ /* 0x000fea0003800000 */
[C---:B-12---:R-:W-:Y:S01]  /*a6f0*/  IMAD.SHL.U32 R3, R224.reuse, 0x2, RZ ;  /* 0x00000002e0037824 */ /* 0x046fe200078e00ff */
[----:B------:R-:W-:Y:S01]  /*a700*/  SHF.L.U64.HI R0, R224, 0x1, R40 ;  /* 0x00000001e0007819 */ /* 0x000fe20000010228 */
[----:B------:R-:W-:Y:S01]  /*a710*/  CS2R R64, SRZ ;  /* 0x0000000000407805 */ /* 0x000fe2000001ff00 */
[----:B------:R-:W-:Y:S01]  /*a720*/  CS2R R62, SRZ ;  /* 0x00000000003e7805 */ /* 0x000fe2000001ff00 */
[----:B------:R-:W-:Y:S01]  /*a730*/  CS2R R60, SRZ ;  /* 0x00000000003c7805 */ /* 0x000fe2000001ff00 */
[----:B------:R-:W-:-:S05]  /*a740*/  IADD3 R8, P0, R8, R3, RZ ;  /* 0x0000000308087210 */ /* 0x000fca0007f1e0ff */
[----:B------:R-:W-:Y:S01]  /*a750*/  IMAD.X R9, R9, 0x1, R0, P0 ;  /* 0x0000000109097824 */ /* 0x000fe200000e0600 */
[----:B------:R-:W-:-:S04]  /*a760*/  IADD3 R6, P0, R10, R3, RZ ;  /* 0x000000030a067210 */ /* 0x000fc80007f1e0ff */
[----:B------:R1:W5:Y:S01]  /*a770*/  @!P2 LD.E.128 R64, [R8.64] ;  /* 0x000000120840a980 */ /* 0x000362000c101d00 */
[----:B------:R-:W-:-:S05]  /*a780*/  IMAD.X R7, R11, 0x1, R0, P0 ;  /* 0x000000010b077824 */ /* 0x000fca00000e0600 */
[----:B------:R1:W5:Y:S03]  /*a790*/  @!P2 LD.E.128 R60, [R6.64] ;  /* 0x00000012063ca980 */ /* 0x000366000c101d00 */
.L_x_391:
[----:B-12---:R-:W-:Y:S05]  /*a7a0*/  BSYNC B0 ;  /* 0x0000000000007941 */ /* 0x006fea0003800000 */
.L_x_390:
[----:B------:R-:W-:Y:S01]  /*a7b0*/  IMAD.IADD R7, R45, 0x1, -R218 ;  /* 0x000000012d077824 */ /* 0x000fe200078e0ada */
[----:B------:R-:W-:-:S04]  /*a7c0*/  DEPBAR.LE SB0, 0x1 ;  /* 0x000080400000791a */ /* 0x000fc80000000000 */
[----:B------:R-:W-:Y:S01]  /*a7d0*/  IMNMX R47, R7, 0x80, PT ;  /* 0x00000080072f7817 */ /* 0x000fe20003800200 */
[----:B-----5:R-:W-:Y:S01]  /*a7e0*/  IMAD.MOV.U32 R6, RZ, RZ, R66 ;  /* 0x000000ffff067224 */ /* 0x020fe200078e0042 */
[----:B------:R-:W-:Y:S01]  /*a7f0*/  BSSY B0, `(.L_x_392) ;  /* 0x0000078000007945 */ /* 0x000fe20003800000 */
[----:B------:R-:W-:Y:S01]  /*a800*/  IMAD.MOV.U32 R3, RZ, RZ, R67 ;  /* 0x000000ffff037224 */ /* 0x000fe200078e0043 */
[----:B------:R-:W-:Y:S01]  /*a810*/  BAR.SYNC.DEFER_BLOCKING 0x0 ;  /* 0x0000000000007b1d */ /* 0x000fe20000010000 */
[----:B------:R-:W-:Y:S01]  /*a820*/  IMAD.MOV.U32 R0, RZ, RZ, R64 ;  /* 0x000000ffff007224 */ /* 0x000fe200078e0040 */
[----:B------:R-:W-:Y:S02]  /*a830*/  ISETP.GE.OR P0, PT, R68, R47, P2 ;  /* 0x0000002f4400720c */ /* 0x000fe40001706670 */
[----:B------:R-:W-:Y:S01]  /*a840*/  PRMT R77, R3, 0x5410, R6 ;  /* 0x00005410034d7816 */ /* 0x000fe20000000006 */
[----:B------:R-:W-:Y:S01]  /*a850*/  IMAD.MOV.U32 R3, RZ, RZ, R65 ;  /* 0x000000ffff037224 */ /* 0x000fe200078e0041 */
[----:B------:R-:W-:Y:S01]  /*a860*/  PRMT R75, R75, 0x5410, R0 ;  /* 0x000054104b4b7816 */ /* 0x000fe20000000000 */
[----:B------:R-:W-:Y:S01]  /*a870*/  IMAD.MOV.U32 R6, RZ, RZ, R63 ;  /* 0x000000ffff067224 */ /* 0x000fe200078e003f */
[----:B------:R-:W-:-:S02]  /*a880*/  MOV R0, R62 ;  /* 0x0000003e00007202 */ /* 0x000fc40000000f00 */
[----:B------:R-:W-:Y:S02]  /*a890*/  PRMT R75, R3, 0x7610, R75 ;  /* 0x00007610034b7816 */ /* 0x000fe4000000004b */
[----:B------:R-:W-:Y:S01]  /*a8a0*/  PRMT R76, R76, 0x5410, R0 ;  /* 0x000054104c4c7816 */ /* 0x000fe20000000000 */
[----:B------:R-:W-:Y:S01]  /*a8b0*/  IMAD.MOV.U32 R0, RZ, RZ, R61 ;  /* 0x000000ffff007224 */ /* 0x000fe200078e003d */
[----:B------:R-:W-:Y:S02]  /*a8c0*/  MOV R3, R60 ;  /* 0x0000003c00037202 */ /* 0x000fe40000000f00 */
[----:B------:R-:W-:Y:S02]  /*a8d0*/  PRMT R76, R6, 0x7610, R76 ;  /* 0x00007610064c7816 */ /* 0x000fe4000000004c */
[----:B------:R-:W-:Y:S01]  /*a8e0*/  PRMT R74, R0, 0x5410, R3 ;  /* 0x00005410004a7816 */ /* 0x000fe20000000003 */
[----:B------:R-:W-:Y:S05]  /*a8f0*/  @P0 BRA `(.L_x_393) ;  /* 0x0000067000000947 */ /* 0x000fea0003800000 */
[----:B------:R-:W-:Y:S01]  /*a900*/  IMAD.MOV.U32 R0, RZ, RZ, c[0x0][0x27c] ;  /* 0x00009f00ff007624 */ /* 0x000fe200078e00ff */
[----:B------:R-:W1:Y:S01]  /*a910*/  LDS.128 R12, [R44+0x100] ;  /* 0x000100002c0c7984 */ /* 0x000e620000000c00 */
[----:B------:R-:W-:-:S03]  /*a920*/  SHF.R.U64 R7, R20, 0x10, R21 ;  /* 0x0000001014077819 */ /* 0x000fc60000001215 */
[----:B------:R-:W-:-:S04]  /*a930*/  LEA.HI R0, R0, R48, RZ, 0x1d ;  /* 0x0000003000007211 */ /* 0x000fc800078fe8ff */
[----:B------:R-:W-:Y:S01]  /*a940*/  SHF.R.S32.HI R6, RZ, 0x1f, R0 ;  /* 0x0000001fff067819 */ /* 0x000fe20000011400 */
[----:B------:R-:W-:-:S03]  /*a950*/  IMAD.SHL.U32 R3, R0, 0x8, RZ ;  /* 0x0000000800037824 */ /* 0x000fc600078e00ff */
[----:B------:R-:W-:Y:S02]  /*a960*/  LEA.HI R0, R6, R0, RZ, 0x3 ;  /* 0x0000000006007211 */ /* 0x000fe400078f18ff */
[----:B------:R-:W-:Y:S02]  /*a970*/  LOP3.LUT R3, R24, 0x38, R3, 0xf8, !PT ;  /* 0x0000003818037812 */ /* 0x000fe400078ef803 */
[----:B------:R-:W-:Y:S01]  /*a980*/  SHF.R.U32.HI R6, RZ, 0x10, R19 ;  /* 0x00000010ff067819 */ /* 0x000fe20000011613 */
[----:B------:R-:W-:Y:S01]  /*a990*/  IMAD.SHL.U32 R0, R0, 0x400, RZ ;  /* 0x0000040000007824 */ /* 0x000fe200078e00ff */
[----:B------:R-:W-:Y:S02]  /*a9a0*/  LOP3.LUT R3, R3, R41, RZ, 0x3c, !PT ;  /* 0x0000002903037212 */ /* 0x000fe400078e3cff */
[----:B------:R-:W-:Y:S02]  /*a9b0*/  SHF.R.U64 R24, R16, 0x10, R17 ;  /* 0x0000001010187819 */ /* 0x000fe40000001211 */
[----:B------:R-:W-:-:S02]  /*a9c0*/  LOP3.LUT R0, R0, 0x7fffe000, RZ, 0xc0, !PT ;  /* 0x7fffe00000007812 */ /* 0x000fc400078ec0ff */
[----:B------:R-:W-:Y:S02]  /*a9d0*/  SHF.R.U32.HI R16, RZ, 0x10, R21 ;  /* 0x00000010ff107819 */ /* 0x000fe40000011615 */
[----:B------:R-:W-:Y:S02]  /*a9e0*/  IADD3 R0, R3, R0, R30 ;  /* 0x0000000003007210 */ /* 0x000fe40007ffe01e */
[----:B------:R-:W-:Y:S02]  /*a9f0*/  SHF.R.U64 R3, R18, 0x10, R19 ;  /* 0x0000001012037819 */ /* 0x000fe40000001213 */
[----:B------:R-:W-:Y:S01]  /*aa00*/  PRMT R19, R25, 0x5432, R7 ;  /* 0x0000543219137816 */ /* 0x000fe20000000007 */
[----:B------:R-:W-:Y:S01]  /*aa10*/  IMAD.SHL.U32 R43, R0, 0x2, RZ ;  /* 0x00000002002b7824 */ /* 0x000fe200078e00ff */
[----:B------:R-:W-:Y:S02]  /*aa20*/  SHF.R.U32.HI R0, RZ, 0x10, R17 ;  /* 0x00000010ff007819 */ /* 0x000fe40000011611 */
[----:B------:R-:W-:Y:S01]  /*aa30*/  SHF.R.U32.HI R18, RZ, 0x10, R23 ;  /* 0x00000010ff127819 */ /* 0x000fe20000011617 */
[----:B------:R-:W-:Y:S01]  /*aa40*/  IMAD.U32 R40, R19, 0x10000, RZ ;  /* 0x0001000013287824 */ /* 0x000fe200078e00ff */
[----:B------:R-:W2:Y:S01]  /*aa50*/  LDS.128 R8, [R43+0x100] ;  /* 0x000100002b087984 */ /* 0x000ea20000000c00 */
[----:B------:R-:W-:-:S02]  /*aa60*/  PRMT R24, R26, 0x5432, R24 ;  /* 0x000054321a187816 */ /* 0x000fc40000000018 */
[----:B------:R-:W-:Y:S02]  /*aa70*/  PRMT R31, R31, 0x5410, R3 ;  /* 0x000054101f1f7816 */ /* 0x000fe40000000003 */
[----:B------:R-:W-:Y:S02]  /*aa80*/  SHF.R.U64 R17, R22, 0x10, R23 ;  /* 0x0000001016117819 */ /* 0x000fe40000001217 */
[----:B------:R-:W-:Y:S02]  /*aa90*/  PRMT R23, R26, 0x5410, R0 ;  /* 0x000054101a177816 */ /* 0x000fe40000000000 */
[----:B------:R-:W-:Y:S01]  /*aaa0*/  PRMT R20, R25, 0x5410, R16 ;  /* 0x0000541019147816 */ /* 0x000fe20000000010 */
[----:B-1----:R-:W-:Y:S01]  /*aab0*/  IMAD.U32 R25, R14, 0x10000, RZ ;  /* 0x000100000e197824 */ /* 0x002fe200078e00ff */
[----:B------:R-:W-:Y:S01]  /*aac0*/  PRMT R26, R29, 0x5410, R18 ;  /* 0x000054101d1a7816 */ /* 0x000fe20000000012 */
[----:B------:R-:W-:Y:S01]  /*aad0*/  IMAD.U32 R16, R12, 0x10000, RZ ;  /* 0x000100000c107824 */ /* 0x000fe200078e00ff */
[----:B------:R-:W-:Y:S01]  /*aae0*/  LOP3.LUT R30, R14, 0xffff0000, RZ, 0xc0, !PT ;  /* 0xffff00000e1e7812 */ /* 0x000fe200078ec0ff */
[----:B------:R-:W-:Y:S01]  /*aaf0*/  IMAD.U32 R14, R24, 0x10000, RZ ;  /* 0x00010000180e7824 */ /* 0x000fe200078e00ff */
[----:B------:R-:W-:Y:S01]  /*ab00*/  LOP3.LUT R18, R12, 0xffff0000, RZ, 0xc0, !PT ;  /* 0xffff00000c127812 */ /* 0x000fe200078ec0ff */
[----:B------:R-:W-:Y:S01]  /*ab10*/  IMAD.U32 R41, R20, 0x10000, RZ ;  /* 0x0001000014297824 */ /* 0x000fe200078e00ff */
[----:B------:R-:W-:-:S02]  /*ab20*/  PRMT R28, R28, 0x5410, R6 ;  /* 0x000054101c1c7816 */ /* 0x000fc40000000006 */
[----:B------:R-:W-:Y:S02]  /*ab30*/  PRMT R27, R27, 0x5410, R17 ;  /* 0x000054101b1b7816 */ /* 0x000fe40000000011 */
[C---:B------:R-:W-:Y:S02]  /*ab40*/  SHF.L.U32 R17, R13.reuse, 0x10, RZ ;  /* 0x000000100d117819 */ /* 0x040fe400000006ff */
[----:B------:R-:W-:Y:S01]  /*ab50*/  LOP3.LUT R21, R13, 0xffff0000, RZ, 0xc0, !PT ;  /* 0xffff00000d157812 */ /* 0x000fe200078ec0ff */
[C---:B------:R-:W-:Y:S01]  /*ab60*/  IMAD.U32 R13, R15.reuse, 0x10000, RZ ;  /* 0x000100000f0d7824 */ /* 0x040fe200078e00ff */
[----:B------:R-:W-:Y:S01]  /*ab70*/  LOP3.LUT R29, R15, 0xffff0000, RZ, 0xc0, !PT ;  /* 0xffff00000f1d7812 */ /* 0x000fe200078ec0ff */
[C---:B--2---:R-:W-:Y:S01]  /*ab80*/  IMAD.U32 R3, R8.reuse, 0x10000, RZ ;  /* 0x0001000008037824 */ /* 0x044fe200078e00ff */
[----:B------:R-:W-:Y:S01]  /*ab90*/  LOP3.LUT R12, R8, 0xffff0000, RZ, 0xc0, !PT ;  /* 0xffff0000080c7812 */ /* 0x000fe200078ec0ff */
[----:B------:R-:W-:Y:S01]  /*aba0*/  IMAD.U32 R0, R11, 0x10000, RZ ;  /* 0x000100000b007824 */ /* 0x000fe200078e00ff */
[----:B------:R-:W-:Y:S01]  /*abb0*/  SHF.L.U32 R6, R9, 0x10, RZ ;  /* 0x0000001009067819 */ /* 0x000fe200000006ff */
[----:B------:R-:W-:Y:S01]  /*abc0*/  FMUL.FTZ R7, R3, R40 ;  /* 0x0000002803077220 */ /* 0x000fe20000410000 */
[----:B------:R-:W-:Y:S01]  /*abd0*/  LOP3.LUT R8, R9, 0xffff0000, RZ, 0xc0, !PT ;  /* 0xffff000009087812 */ /* 0x000fe200078ec0ff */
[-C--:B------:R-:W-:Y:S01]  /*abe0*/  FMUL.FTZ R3, R3, R14.reuse ;  /* 0x0000000e03037220 */ /* 0x080fe20000410000 */
[----:B------:R-:W-:Y:S01]  /*abf0*/  SHF.L.U32 R9, R10, 0x10, RZ ;  /* 0x000000100a097819 */ /* 0x000fe200000006ff */
[----:B------:R-:W-:Y:S01]  /*ac00*/  FFMA.FTZ R46, R16, R14, -R7 ;  /* 0x0000000e102e7223 */ /* 0x000fe20000010807 */
[----:B------:R-:W-:Y:S01]  /*ac10*/  LOP3.LUT R22, R10, 0xffff0000, RZ, 0xc0, !PT ;  /* 0xffff00000a167812 */ /* 0x000fe200078ec0ff */
[----:B------:R-:W-:Y:S01]  /*ac20*/  IMAD.U32 R10, R23, 0x10000, RZ ;  /* 0x00010000170a7824 */ /* 0x000fe200078e00ff */
[----:B------:R-:W-:Y:S01]  /*ac30*/  LOP3.LUT R15, R11, 0xffff0000, RZ, 0xc0, !PT ;  /* 0xffff00000b0f7812 */ /* 0x000fe200078ec0ff */
[----:B------:R-:W-:Y:S01]  /*ac40*/  IMAD.U32 R14, R26, 0x10000, RZ ;  /* 0x000100001a0e7824 */ /* 0x000fe200078e00ff */
[----:B------:R-:W-:Y:S01]  /*ac50*/  SHF.L.U32 R11, R28, 0x10, RZ ;  /* 0x000000101c0b7819 */ /* 0x000fe200000006ff */
[----:B------:R-:W-:-:S02]  /*ac60*/  FMUL.FTZ R7, R6, R41 ;  /* 0x0000002906077220 */ /* 0x000fc40000410000 */
[----:B------:R-:W-:Y:S01]  /*ac70*/  FFMA.FTZ R45, R16, R40, R3 ;  /* 0x00000028102d7223 */ /* 0x000fe20000010003 */
[----:B------:R-:W-:Y:S01]  /*ac80*/  LOP3.LUT R16, R19, 0xffff0000, RZ, 0xc0, !PT ;  /* 0xffff000013107812 */ /* 0x000fe200078ec0ff */
[----:B------:R-:W-:Y:S02]  /*ac90*/  FMUL.FTZ R6, R6, R10 ;  /* 0x0000000a06067220 */ /* 0x000fe40000410000 */
[CC--:B------:R-:W-:Y:S02]  /*aca0*/  FMUL.FTZ R3, R0.reuse, R14.reuse ;  /* 0x0000000e00037220 */ /* 0x0c0fe40000410000 */
[----:B------:R-:W-:Y:S02]  /*acb0*/  FMUL.FTZ R0, R0, R11 ;  /* 0x0000000b00007220 */ /* 0x000fe40000410000 */
[----:B------:R-:W-:Y:S02]  /*acc0*/  FFMA.FTZ R40, R17, R41, R6 ;  /* 0x0000002911287223 */ /* 0x000fe40000010006 */
[C---:B------:R-:W-:Y:S01]  /*acd0*/  FFMA.FTZ R41, R13.reuse, R11, -R3 ;  /* 0x0000000b0d297223 */ /* 0x040fe20000010803 */
[----:B------:R-:W-:Y:S01]  /*ace0*/  LOP3.LUT R3, R24, 0xffff0000, RZ, 0xc0, !PT ;  /* 0xffff000018037812 */ /* 0x000fe200078ec0ff */
[----:B------:R-:W-:Y:S01]  /*acf0*/  FFMA.FTZ R19, R13, R14, R0 ;  /* 0x0000000e0d137223 */ /* 0x000fe20000010000 */
[----:B------:R-:W-:Y:S01]  /*ad00*/  LOP3.LUT R11, R23, 0xffff0000, RZ, 0xc0, !PT ;  /* 0xffff0000170b7812 */ /* 0x000fe200078ec0ff */
[----:B------:R-:W-:-:S02]  /*ad10*/  FMUL.FTZ R0, R12, R16 ;  /* 0x000000100c007220 */ /* 0x000fc40000410000 */
[----:B------:R-:W-:Y:S01]  /*ad20*/  FFMA.FTZ R42, R17, R10, -R7 ;  /* 0x0000000a112a7223 */ /* 0x000fe20000010807 */
[----:B------:R-:W-:Y:S01]  /*ad30*/  LOP3.LUT R10, R20, 0xffff0000, RZ, 0xc0, !PT ;  /* 0xffff0000140a7812 */ /* 0x000fe200078ec0ff */
[-C--:B------:R-:W-:Y:S01]  /*ad40*/  FMUL.FTZ R6, R12, R3.reuse ;  /* 0x000000030c067220 */ /* 0x080fe20000410000 */
[----:B------:R-:W-:Y:S01]  /*ad50*/  LOP3.LUT R17, R26, 0xffff0000, RZ, 0xc0, !PT ;  /* 0xffff00001a117812 */ /* 0x000fe200078ec0ff */
[----:B------:R-:W-:Y:S02]  /*ad60*/  FFMA.FTZ R12, R18, R3, -R0 ;  /* 0x00000003120c7223 */ /* 0x000fe40000010800 */
[----:B------:R-:W-:Y:S02]  /*ad70*/  FMUL.FTZ R0, R8, R11 ;  /* 0x0000000b08007220 */ /* 0x000fe40000410000 */
[----:B------:R-:W-:Y:S01]  /*ad80*/  IMAD.U32 R20, R27, 0x10000, RZ ;  /* 0x000100001b147824 */ /* 0x000fe200078e00ff */
[----:B------:R-:W-:Y:S01]  /*ad90*/  F2FP.BF16.PACK_AB R12, R12, R46 ;  /* 0x0000002e0c0c723e */ /* 0x000fe200000010ff */
[----:B------:R-:W-:-:S02]  /*ada0*/  IMAD.U32 R7, R31, 0x10000, RZ ;  /* 0x000100001f077824 */ /* 0x000fc400078e00ff */
[----:B------:R-:W-:Y:S02]  /*adb0*/  FMUL.FTZ R3, R8, R10 ;  /* 0x0000000a08037220 */ /* 0x000fe40000410000 */
[----:B------:R-:W-:Y:S01]  /*adc0*/  FFMA.FTZ R8, R18, R16, R6 ;  /* 0x0000001012087223 */ /* 0x000fe20000010006 */
[----:B------:R-:W-:Y:S01]  /*add0*/  LOP3.LUT R18, R27, 0xffff0000, RZ, 0xc0, !PT ;  /* 0xffff00001b127812 */ /* 0x000fe200078ec0ff */
[----:B------:R-:W-:Y:S01]  /*ade0*/  FFMA.FTZ R14, R21, R10, R0 ;  /* 0x0000000a150e7223 */ /* 0x000fe20000010000 */
[----:B------:R-:W-:Y:S01]  /*adf0*/  LOP3.LUT R16, R31, 0xffff0000, RZ, 0xc0, !PT ;  /* 0xffff00001f107812 */ /* 0x000fe200078ec0ff */
[C---:B------:R-:W-:Y:S01]  /*ae00*/  FMUL.FTZ R6, R9.reuse, R20 ;  /* 0x0000001409067220 */ /* 0x040fe20000410000 */
[----:B------:R-:W-:Y:S01]  /*ae10*/  F2FP.BF16.PACK_AB R8, R8, R45 ;  /* 0x0000002d0808723e */ /* 0x000fe200000010ff */
[----:B------:R-:W-:Y:S01]  /*ae20*/  FMUL.FTZ R0, R9, R7 ;  /* 0x0000000709007220 */ /* 0x000fe20000410000 */
[----:B------:R-:W-:Y:S01]  /*ae30*/  LOP3.LUT R9, R28, 0xffff0000, RZ, 0xc0, !PT ;  /* 0xffff00001c097812 */ /* 0x000fe200078ec0ff */
[----:B------:R-:W-:-:S02]  /*ae40*/  FFMA.FTZ R13, R21, R11, -R3 ;  /* 0x0000000b150d7223 */ /* 0x000fc40000010803 */
[C---:B------:R-:W-:Y:S02]  /*ae50*/  FFMA.FTZ R11, R25.reuse, R7, -R6 ;  /* 0x00000007190b7223 */ /* 0x040fe40000010806 */
[----:B------:R-:W-:Y:S01]  /*ae60*/  FFMA.FTZ R10, R25, R20, R0 ;  /* 0x00000014190a7223 */ /* 0x000fe20000010000 */
[----:B------:R-:W-:Y:S01]  /*ae70*/  F2FP.BF16.PACK_AB R13, R13, R42 ;  /* 0x0000002a0d0d723e */ /* 0x000fe200000010ff */
[C---:B------:R-:W-:Y:S02]  /*ae80*/  FMUL.FTZ R7, R22.reuse, R18 ;  /* 0x0000001216077220 */ /* 0x040fe40000410000 */
[C---:B------:R-:W-:Y:S02]  /*ae90*/  FMUL.FTZ R3, R15.reuse, R17 ;  /* 0x000000110f037220 */ /* 0x040fe40000410000 */
[----:B------:R-:W-:Y:S02]  /*aea0*/  FMUL.FTZ R6, R22, R16 ;  /* 0x0000001016067220 */ /* 0x000fe40000410000 */
[----:B------:R-:W-:-:S02]  /*aeb0*/  FMUL.FTZ R0, R15, R9 ;  /* 0x000000090f007220 */ /* 0x000fc40000410000 */
[----:B------:R-:W-:Y:S02]  /*aec0*/  FFMA.FTZ R7, R30, R16, -R7 ;  /* 0x000000101e077223 */ /* 0x000fe40000010807 */
[----:B------:R-:W-:Y:S01]  /*aed0*/  FFMA.FTZ R3, R29, R9, -R3 ;  /* 0x000000091d037223 */ /* 0x000fe20000010803 */
[----:B------:R-:W-:Y:S01]  /*aee0*/  F2FP.BF16.PACK_AB R9, R14, R40 ;  /* 0x000000280e09723e */ /* 0x000fe200000010ff */
[----:B------:R-:W-:Y:S01]  /*aef0*/  FFMA.FTZ R6, R30, R18, R6 ;  /* 0x000000121e067223 */ /* 0x000fe20000010006 */
[----:B------:R-:W-:Y:S01]  /*af00*/  F2FP.BF16.PACK_AB R14, R7, R11 ;  /* 0x0000000b070e723e */ /* 0x000fe200000010ff */
[----:B------:R-:W-:Y:S01]  /*af10*/  FFMA.FTZ R0, R29, R17, R0 ;  /* 0x000000111d007223 */ /* 0x000fe20000010000 */
[----:B------:R-:W-:Y:S02]  /*af20*/  F2FP.BF16.PACK_AB R15, R3, R41 ;  /* 0x00000029030f723e */ /* 0x000fe400000010ff */
[----:B------:R-:W-:Y:S02]  /*af30*/  F2FP.BF16.PACK_AB R10, R6, R10 ;  /* 0x0000000a060a723e */ /* 0x000fe400000010ff */
[----:B------:R-:W-:Y:S01]  /*af40*/  F2FP.BF16.PACK_AB R11, R0, R19 ;  /* 0x00000013000b723e */ /* 0x000fe200000010ff */
[----:B------:R1:W-:Y:S04]  /*af50*/  STS.128 [R44+0x100], R12 ;  /* 0x0001000c2c007388 */ /* 0x0003e80000000c00 */
[----:B------:R1:W-:Y:S02]  /*af60*/  STS.128 [R43+0x100], R8 ;  /* 0x000100082b007388 */ /* 0x0003e40000000c00 */
.L_x_393:
[----:B------:R-:W-:Y:S05]  /*af70*/  BSYNC B0 ;  /* 0x0000000000007941 */ /* 0x000fea0003800000 */
.L_x_392:
[----:B------:R-:W-:Y:S01]  /*af80*/  IADD3 R3, R68, 0x20, RZ ;  /* 0x0000002044037810 */ /* 0x000fe20007ffe0ff */
[----:B------:R-:W-:Y:S03]  /*af90*/  BSSY B0, `(.L_x_394) ;  /* 0x0000074000007945 */ /* 0x000fe60003800000 */
[----:B------:R-:W-:-:S13]  /*afa0*/  ISETP.GE.OR P0, PT, R3, R47, P2 ;  /* 0x0000002f0300720c */ /* 0x000fda0001706670 */
[----:B------:R-:W-:Y:S05]  /*afb0*/  @P0 BRA `(.L_x_395) ;  /* 0x0000071000000947 */ /* 0x000fea0003800000 */
[----:B------:R-:W-:Y:S01]  /*afc0*/  IMAD.MOV.U32 R7, RZ, RZ, c[0x0][0x27c] ;  /* 0x00009f00ff077624 */ /* 0x000fe200078e00ff */
[----:B------:R-:W-:Y:S01]  /*afd0*/  SHF.R.S32.HI R0, RZ, 0x1f, R3 ;  /* 0x0000001fff007819 */ /* 0x000fe20000011403 */
[----:B------:R-:W-:Y:S01]  /*afe0*/  IMAD.SHL.U32 R6, R3, 0x40, RZ ;  /* 0x0000004003067824 */ /* 0x000fe200078e00ff */
[----:B------:R-:W-:Y:S02]  /*aff0*/  SHF.R.U64 R16, R32, 0x10, R33 ;  /* 0x0000001020107819 */ /* 0x000fe40000001221 */
[----:B------:R-:W-:Y:S02]  /*b000*/  LEA.HI R7, R7, R48, RZ, 0x1d ;  /* 0x0000003007077211 */ /* 0x000fe400078fe8ff */
[----:B------:R-:W-:Y:S02]  /*b010*/  LEA.HI R3, R0, R3, RZ, 0x3 ;  /* 0x0000000300037211 */ /* 0x000fe400078f18ff */
[----:B-1----:R-:W-:Y:S01]  /*b020*/  SHF.R.S32.HI R10, RZ, 0x1f, R7 ;  /* 0x0000001fff0a7819 */ /* 0x002fe20000011407 */
[----:B------:R-:W-:Y:S01]  /*b030*/  IMAD.SHL.U32 R8, R7, 0x8, RZ ;  /* 0x0000000807087824 */ /* 0x000fe200078e00ff */
[----:B------:R-:W-:Y:S01]  /*b040*/  LOP3.LUT R0, R6, 0x1c0, RZ, 0xc0, !PT ;  /* 0x000001c006007812 */ /* 0x000fe200078ec0ff */
[----:B------:R-:W-:Y:S01]  /*b050*/  IMAD.SHL.U32 R6, R3, 0x40, RZ ;  /* 0x0000004003067824 */ /* 0x000fe200078e00ff */
[----:B------:R-:W-:-:S02]  /*b060*/  LEA.HI R7, R10, R7, RZ, 0x3 ;  /* 0x000000070a077211 */ /* 0x000fc400078f18ff */
[C---:B------:R-:W-:Y:S02]  /*b070*/  LOP3.LUT R9, R0.reuse, 0x38, R224, 0xf8, !PT ;  /* 0x0000003800097812 */ /* 0x040fe400078ef8e0 */
[----:B------:R-:W-:Y:S02]  /*b080*/  SHF.R.U32.HI R3, RZ, 0x3, R0 ;  /* 0x00000003ff037819 */ /* 0x000fe40000011600 */
[----:B------:R-:W-:Y:S01]  /*b090*/  LOP3.LUT R8, R0, 0x38, R8, 0xf8, !PT ;  /* 0x0000003800087812 */ /* 0x000fe200078ef808 */
[----:B------:R-:W-:Y:S01]  /*b0a0*/  IMAD.SHL.U32 R0, R7, 0x400, RZ ;  /* 0x0000040007007824 */ /* 0x000fe200078e00ff */
[----:B------:R-:W-:Y:S02]  /*b0b0*/  LOP3.LUT R6, R6, 0xfffffe00, RZ, 0xc0, !PT ;  /* 0xfffffe0006067812 */ /* 0x000fe400078ec0ff */
[----:B------:R-:W-:Y:S02]  /*b0c0*/  SHF.R.U32.HI R17, RZ, 0x10, R33 ;  /* 0x00000010ff117819 */ /* 0x000fe40000011621 */
[----:B------:R-:W-:-:S02]  /*b0d0*/  LOP3.LUT R9, R6, R9, R3, 0xf6, !PT ;  /* 0x0000000906097212 */ /* 0x000fc400078ef603 */
[----:B------:R-:W-:Y:S02]  /*b0e0*/  LOP3.LUT R3, R8, R3, RZ, 0x3c, !PT ;  /* 0x0000000308037212 */ /* 0x000fe400078e3cff */
[----:B------:R-:W-:Y:S01]  /*b0f0*/  LOP3.LUT R0, R0, 0x7fffe000, RZ, 0xc0, !PT ;  /* 0x7fffe00000007812 */ /* 0x000fe200078ec0ff */
[----:B------:R-:W-:Y:S01]  /*b100*/  IMAD.SHL.U32 R41, R9, 0x2, RZ ;  /* 0x0000000209297824 */ /* 0x000fe200078e00ff */
[----:B------:R-:W-:Y:S02]  /*b110*/  SHF.R.U32.HI R21, RZ, 0x10, R35 ;  /* 0x00000010ff157819 */ /* 0x000fe40000011623 */
[----:B------:R-:W-:Y:S02]  /*b120*/  IADD3 R0, R3, R0, R6 ;  /* 0x0000000003007210 */ /* 0x000fe40007ffe006 */
[----:B------:R-:W1:Y:S01]  /*b130*/  LDS.128 R12, [R41+0x100] ;  /* 0x00010000290c7984 */ /* 0x000e620000000c00 */
[--C-:B------:R-:W-:Y:S02]  /*b140*/  SHF.R.U32.HI R3, RZ, 0x10, R37.reuse ;  /* 0x00000010ff037819 */ /* 0x100fe40000011625 */
[----:B------:R-:W-:Y:S01]  /*b150*/  IMAD.SHL.U32 R40, R0, 0x2, RZ ;  /* 0x0000000200287824 */ /* 0x000fe200078e00ff */
[----:B------:R-:W-:-:S02]  /*b160*/  SHF.R.U64 R0, R36, 0x10, R37 ;  /* 0x0000001024007819 */ /* 0x000fc40000001225 */
[----:B------:R-:W-:Y:S02]  /*b170*/  SHF.R.U64 R18, R34, 0x10, R35 ;  /* 0x0000001022127819 */ /* 0x000fe40000001223 */
[----:B------:R-:W2:Y:S01]  /*b180*/  LDS.128 R8, [R40+0x100] ;  /* 0x0001000028087984 */ /* 0x000ea20000000c00 */
[C---:B------:R-:W-:Y:S02]  /*b190*/  PRMT R20, R50.reuse, 0x5432, R0 ;  /* 0x0000543232147816 */ /* 0x040fe40000000000 */
[----:B------:R-:W-:Y:S02]  /*b1a0*/  PRMT R0, R49, 0x5432, R16 ;  /* 0x0000543231007816 */ /* 0x000fe40000000010 */
[----:B------:R-:W-:Y:S01]  /*b1b0*/  PRMT R22, R50, 0x5410, R3 ;  /* 0x0000541032167816 */ /* 0x000fe20000000003 */
[----:B------:R-:W-:Y:S01]  /*b1c0*/  IMAD.U32 R30, R20, 0x10000, RZ ;  /* 0x00010000141e7824 */ /* 0x000fe200078e00ff */
[--C-:B------:R-:W-:Y:S01]  /*b1d0*/  SHF.R.U64 R6, R38, 0x10, R39.reuse ;  /* 0x0000001026067819 */ /* 0x100fe20000001227 */
[----:B------:R-:W-:Y:S01]  /*b1e0*/  IMAD.U32 R31, R0, 0x10000, RZ ;  /* 0x00010000001f7824 */ /* 0x000fe200078e00ff */
[----:B------:R-:W-:-:S02]  /*b1f0*/  SHF.R.U32.HI R7, RZ, 0x10, R39 ;  /* 0x00000010ff077819 */ /* 0x000fc40000011627 */
[----:B------:R-:W-:Y:S02]  /*b200*/  PRMT R19, R49, 0x5410, R17 ;  /* 0x0000541031137816 */ /* 0x000fe40000000011 */
[C---:B------:R-:W-:Y:S02]  /*b210*/  PRMT R24, R51.reuse, 0x5410, R21 ;  /* 0x0000541033187816 */ /* 0x040fe40000000015 */
[----:B------:R-:W-:Y:S02]  /*b220*/  PRMT R25, R51, 0x5432, R18 ;  /* 0x0000543233197816 */ /* 0x000fe40000000012 */
[C---:B------:R-:W-:Y:S02]  /*b230*/  PRMT R27, R69.reuse, 0x5432, R6 ;  /* 0x00005432451b7816 */ /* 0x040fe40000000006 */
[----:B------:R-:W-:Y:S02]  /*b240*/  PRMT R26, R69, 0x5410, R7 ;  /* 0x00005410451a7816 */ /* 0x000fe40000000007 */
[----:B------:R-:W-:Y:S01]  /*b250*/  LOP3.LUT R34, R0, 0xffff0000, RZ, 0xc0, !PT ;  /* 0xffff000000227812 */ /* 0x000fe200078ec0ff */
[C---:B-1----:R-:W-:Y:S01]  /*b260*/  IMAD.U32 R17, R13.reuse, 0x10000, RZ ;  /* 0x000100000d117824 */ /* 0x042fe200078e00ff */
[----:B------:R-:W-:Y:S01]  /*b270*/  LOP3.LUT R21, R13, 0xffff0000, RZ, 0xc0, !PT ;  /* 0xffff00000d157812 */ /* 0x000fe200078ec0ff */
[C---:B------:R-:W-:Y:S01]  /*b280*/  IMAD.U32 R16, R12.reuse, 0x10000, RZ ;  /* 0x000100000c107824 */ /* 0x040fe200078e00ff */
[----:B------:R-:W-:Y:S01]  /*b290*/  LOP3.LUT R18, R12, 0xffff0000, RZ, 0xc0, !PT ;  /* 0xffff00000c127812 */ /* 0x000fe200078ec0ff */
[C---:B------:R-:W-:Y:S01]  /*b2a0*/  IMAD.U32 R13, R15.reuse, 0x10000, RZ ;  /* 0x000100000f0d7824 */ /* 0x040fe200078e00ff */
[----:B------:R-:W-:Y:S01]  /*b2b0*/  LOP3.LUT R28, R15, 0xffff0000, RZ, 0xc0, !PT ;  /* 0xffff00000f1c7812 */ /* 0x000fe200078ec0ff */
[C---:B------:R-:W-:Y:S01]  /*b2c0*/  IMAD.U32 R23, R14.reuse, 0x10000, RZ ;  /* 0x000100000e177824 */ /* 0x040fe200078e00ff */
[----:B------:R-:W-:Y:S01]  /*b2d0*/  LOP3.LUT R29, R14, 0xffff0000, RZ, 0xc0, !PT ;  /* 0xffff00000e1d7812 */ /* 0x000fe200078ec0ff */
[----:B--2---:R-:W-:Y:S01]  /*b2e0*/  IMAD.U32 R12, R10, 0x10000, RZ ;  /* 0x000100000a0c7824 */ /* 0x004fe200078e00ff */
[----:B------:R-:W-:Y:S01]  /*b2f0*/  SHF.L.U32 R3, R8, 0x10, RZ ;  /* 0x0000001008037819 */ /* 0x000fe200000006ff */
[----:B------:R-:W-:Y:S01]  /*b300*/  IMAD.U32 R7, R11, 0x10000, RZ ;  /* 0x000100000b077824 */ /* 0x000fe200078e00ff */
[----:B------:R-:W-:-:S02]  /*b310*/  LOP3.LUT R15, R10, 0xffff0000, RZ, 0xc0, !PT ;  /* 0xffff00000a0f7812 */ /* 0x000fc400078ec0ff */
[----:B------:R-:W-:Y:S01]  /*b320*/  LOP3.LUT R6, R8, 0xffff0000, RZ, 0xc0, !PT ;  /* 0xffff000008067812 */ /* 0x000fe200078ec0ff */
[----:B------:R-:W-:Y:S01]  /*b330*/  FMUL.FTZ R10, R3, R31 ;  /* 0x0000001f030a7220 */ /* 0x000fe20000410000 */
[----:B------:R-:W-:Y:S01]  /*b340*/  LOP3.LUT R14, R11, 0xffff0000, RZ, 0xc0, !PT ;  /* 0xffff00000b0e7812 */ /* 0x000fe200078ec0ff */
[-C--:B------:R-:W-:Y:S01]  /*b350*/  FMUL.FTZ R3, R3, R30.reuse ;  /* 0x0000001e03037220 */ /* 0x080fe20000410000 */
[----:B------:R-:W-:Y:S01]  /*b360*/  LOP3.LUT R11, R20, 0xffff0000, RZ, 0xc0, !PT ;  /* 0xffff0000140b7812 */ /* 0x000fe200078ec0ff */
[C---:B------:R-:W-:Y:S01]  /*b370*/  IMAD.U32 R8, R9.reuse, 0x10000, RZ ;  /* 0x0001000009087824 */ /* 0x040fe200078e00ff */
[----:B------:R-:W-:Y:S01]  /*b380*/  LOP3.LUT R9, R9, 0xffff0000, RZ, 0xc0, !PT ;  /* 0xffff000009097812 */ /* 0x000fe200078ec0ff */
[----:B------:R-:W-:Y:S02]  /*b390*/  IMAD.U32 R20, R19, 0x10000, RZ ;  /* 0x0001000013147824 */ /* 0x000fe400078e00ff */
[----:B------:R-:W-:Y:S01]  /*b3a0*/  FFMA.FTZ R35, R16, R30, -R10 ;  /* 0x0000001e10237223 */ /* 0x000fe2000001080a */
[----:B------:R-:W-:Y:S01]  /*b3b0*/  SHF.L.U32 R10, R22, 0x10, RZ ;  /* 0x00000010160a7819 */ /* 0x000fe200000006ff */
[----:B------:R-:W-:-:S02]  /*b3c0*/  FMUL.FTZ R0, R6, R34 ;  /* 0x0000002206007220 */ /* 0x000fc40000410000 */
[----:B------:R-:W-:Y:S02]  /*b3d0*/  FFMA.FTZ R33, R16, R31, R3 ;  /* 0x0000001f10217223 */ /* 0x000fe40000010003 */
[-C--:B------:R-:W-:Y:S02]  /*b3e0*/  FMUL.FTZ R6, R6, R11.reuse ;  /* 0x0000000b06067220 */ /* 0x080fe40000410000 */
[----:B------:R-:W-:Y:S02]  /*b3f0*/  FMUL.FTZ R3, R8, R20 ;  /* 0x0000001408037220 */ /* 0x000fe40000410000 */
[----:B------:R-:W-:Y:S02]  /*b400*/  IMAD.U32 R16, R24, 0x10000, RZ ;  /* 0x0001000018107824 */ /* 0x000fe400078e00ff */
[----:B------:R-:W-:Y:S02]  /*b410*/  FFMA.FTZ R32, R18, R11, -R0 ;  /* 0x0000000b12207223 */ /* 0x000fe40000010800 */
[----:B------:R-:W-:Y:S01]  /*b420*/  FMUL.FTZ R0, R8, R10 ;  /* 0x0000000a08007220 */ /* 0x000fe20000410000 */
[----:B------:R-:W-:Y:S01]  /*b430*/  LOP3.LUT R8, R19, 0xffff0000, RZ, 0xc0, !PT ;  /* 0xffff000013087812 */ /* 0x000fe200078ec0ff */
[----:B------:R-:W-:Y:S01]  /*b440*/  FFMA.FTZ R31, R18, R34, R6 ;  /* 0x00000022121f7223 */ /* 0x000fe20000010006 */
[----:B------:R-:W-:Y:S01]  /*b450*/  LOP3.LUT R18, R25, 0xffff0000, RZ, 0xc0, !PT ;  /* 0xffff000019127812 */ /* 0x000fe200078ec0ff */
[----:B------:R-:W-:Y:S01]  /*b460*/  FFMA.FTZ R30, R17, R10, -R3 ;  /* 0x0000000a111e7223 */ /* 0x000fe20000010803 */
[----:B------:R-:W-:Y:S01]  /*b470*/  LOP3.LUT R10, R22, 0xffff0000, RZ, 0xc0, !PT ;  /* 0xffff0000160a7812 */ /* 0x000fe200078ec0ff */
[----:B------:R-:W-:-:S02]  /*b480*/  IMAD.U32 R6, R26, 0x10000, RZ ;  /* 0x000100001a067824 */ /* 0x000fc400078e00ff */
[----:B------:R-:W-:Y:S02]  /*b490*/  FMUL.FTZ R3, R7, R16 ;  /* 0x0000001007037220 */ /* 0x000fe40000410000 */
[----:B------:R-:W-:Y:S02]  /*b4a0*/  FFMA.FTZ R20, R17, R20, R0 ;  /* 0x0000001411147223 */ /* 0x000fe40000010000 */
[-C--:B------:R-:W-:Y:S02]  /*b4b0*/  FMUL.FTZ R0, R7, R6.reuse ;  /* 0x0000000607007220 */ /* 0x080fe40000410000 */
[----:B------:R-:W-:Y:S02]  /*b4c0*/  FFMA.FTZ R19, R13, R6, -R3 ;  /* 0x000000060d137223 */ /* 0x000fe40000010803 */
[----:B------:R-:W-:Y:S02]  /*b4d0*/  IMAD.U32 R22, R25, 0x10000, RZ ;  /* 0x0001000019167824 */ /* 0x000fe400078e00ff */
[----:B------:R-:W-:-:S02]  /*b4e0*/  IMAD.U32 R11, R27, 0x10000, RZ ;  /* 0x000100001b0b7824 */ /* 0x000fc400078e00ff */
[C---:B------:R-:W-:Y:S02]  /*b4f0*/  FMUL.FTZ R6, R9.reuse, R10 ;  /* 0x0000000a09067220 */ /* 0x040fe40000410000 */
[----:B------:R-:W-:Y:S02]  /*b500*/  FMUL.FTZ R7, R9, R8 ;  /* 0x0000000809077220 */ /* 0x000fe40000410000 */
[----:B------:R-:W-:Y:S01]  /*b510*/  FFMA.FTZ R17, R13, R16, R0 ;  /* 0x000000100d117223 */ /* 0x000fe20000010000 */
[----:B------:R-:W-:Y:S01]  /*b520*/  LOP3.LUT R16, R24, 0xffff0000, RZ, 0xc0, !PT ;  /* 0xffff000018107812 */ /* 0x000fe200078ec0ff */
[C---:B------:R-:W-:Y:S02]  /*b530*/  FMUL.FTZ R3, R12.reuse, R22 ;  /* 0x000000160c037220 */ /* 0x040fe40000410000 */
[----:B------:R-:W-:Y:S01]  /*b540*/  FFMA.FTZ R9, R21, R8, R6 ;  /* 0x0000000815097223 */ /* 0x000fe20000010006 */
[----:B------:R-:W-:Y:S01]  /*b550*/  LOP3.LUT R8, R27, 0xffff0000, RZ, 0xc0, !PT ;  /* 0xffff00001b087812 */ /* 0x000fe200078ec0ff */
[-C--:B------:R-:W-:Y:S01]  /*b560*/  FMUL.FTZ R0, R12, R11.reuse ;  /* 0x0000000b0c007220 */ /* 0x080fe20000410000 */
[----:B------:R-:W-:Y:S01]  /*b570*/  LOP3.LUT R12, R26, 0xffff0000, RZ, 0xc0, !PT ;  /* 0xffff00001a0c7812 */ /* 0x000fe200078ec0ff */
[----:B------:R-:W-:Y:S01]  /*b580*/  FFMA.FTZ R13, R21, R10, -R7 ;  /* 0x0000000a150d7223 */ /* 0x000fe20000010807 */
[----:B------:R-:W-:Y:S01]  /*b590*/  F2FP.BF16.PACK_AB R9, R9, R20 ;  /* 0x000000140909723e */ /* 0x000fe200000010ff */
[----:B------:R-:W-:-:S02]  /*b5a0*/  FFMA.FTZ R11, R23, R11, -R3 ;  /* 0x0000000b170b7223 */ /* 0x000fc40000010803 */
[----:B------:R-:W-:Y:S01]  /*b5b0*/  FFMA.FTZ R10, R23, R22, R0 ;  /* 0x00000016170a7223 */ /* 0x000fe20000010000 */
[----:B------:R-:W-:Y:S01]  /*b5c0*/  F2FP.BF16.PACK_AB R13, R13, R30 ;  /* 0x0000001e0d0d723e */ /* 0x000fe200000010ff */
[C---:B------:R-:W-:Y:S02]  /*b5d0*/  FMUL.FTZ R7, R15.reuse, R18 ;  /* 0x000000120f077220 */ /* 0x040fe40000410000 */
[C---:B------:R-:W-:Y:S02]  /*b5e0*/  FMUL.FTZ R3, R14.reuse, R16 ;  /* 0x000000100e037220 */ /* 0x040fe40000410000 */
[----:B------:R-:W-:Y:S02]  /*b5f0*/  FMUL.FTZ R6, R15, R8 ;  /* 0x000000080f067220 */ /* 0x000fe40000410000 */
[----:B------:R-:W-:Y:S02]  /*b600*/  FMUL.FTZ R0, R14, R12 ;  /* 0x0000000c0e007220 */ /* 0x000fe40000410000 */
        /* <DEDUP_REMOVED lines=12> */
.L_x_395:
[----:B------:R-:W-:Y:S05]  /*b6d0*/  BSYNC B0 ;  /* 0x0000000000007941 */ /* 0x000fea0003800000 */
.L_x_394:
        /* <DEDUP_REMOVED lines=117> */
.L_x_397:
[----:B------:R-:W-:Y:S05]  /*be30*/  BSYNC B0 ;  /* 0x0000000000007941 */ /* 0x000fea0003800000 */
.L_x_396:
[----:B------:R-:W-:-:S04]  /*be40*/  IADD3 R3, R68, 0x60, RZ ;  /* 0x0000006044037810 */ /* 0x000fc80007ffe0ff */
        /* <DEDUP_REMOVED lines=33> */
[----:B------:R-:W-:Y:S02]  /*c060*/  PRMT R22, R75, 0x5410, R3 ;  /* 0x000054104b167816 */ /* 0x000fe40000000003 */
[----:B------:R-:W-:Y:S01]  /*c070*/  SHF.R.U64 R6, R66, 0x10, R67 ;  /* 0x0000001042067819 */ /* 0x000fe20000001243 */
[----:B------:R-:W-:Y:S01]  /*c080*/  IMAD.U32 R30, R0, 0x10000, RZ ;  /* 0x00010000001e7824 */ /* 0x000fe200078e00ff */
[----:B------:R-:W-:-:S02]  /*c090*/  PRMT R19, R74, 0x5410, R17 ;  /* 0x000054104a137816 */ /* 0x000fc40000000011 */
[C---:B------:R-:W-:Y:S02]  /*c0a0*/  PRMT R24, R76.reuse, 0x5410, R21 ;  /* 0x000054104c187816 */ /* 0x040fe40000000015 */
[----:B------:R-:W-:Y:S02]  /*c0b0*/  PRMT R25, R76, 0x5432, R18 ;  /* 0x000054324c197816 */ /* 0x000fe40000000012 */
[----:B------:R-:W-:Y:S02]  /*c0c0*/  PRMT R27, R77, 0x5432, R6 ;  /* 0x000054324d1b7816 */ /* 0x000fe40000000006 */
[----:B------:R-:W-:Y:S02]  /*c0d0*/  LOP3.LUT R35, R0, 0xffff0000, RZ, 0xc0, !PT ;  /* 0xffff000000237812 */ /* 0x000fe400078ec0ff */
[----:B------:R-:W-:-:S04]  /*c0e0*/  SHF.R.U32.HI R7, RZ, 0x10, R67 ;  /* 0x00000010ff077819 */ /* 0x000fc80000011643 */
[----:B------:R-:W-:Y:S01]  /*c0f0*/  PRMT R26, R77, 0x5410, R7 ;  /* 0x000054104d1a7816 */ /* 0x000fe20000000007 */
        /* <DEDUP_REMOVED lines=11> */
[----:B------:R-:W-:Y:S01]  /*c1b0*/  LOP3.LUT R15, R10, 0xffff0000, RZ, 0xc0, !PT ;  /* 0xffff00000a0f7812 */ /* 0x000fe200078ec0ff */
[----:B------:R-:W-:Y:S01]  /*c1c0*/  IMAD.U32 R7, R11, 0x10000, RZ ;  /* 0x000100000b077824 */ /* 0x000fe200078e00ff */
[----:B------:R-:W-:Y:S01]  /*c1d0*/  LOP3.LUT R6, R8, 0xffff0000, RZ, 0xc0, !PT ;  /* 0xffff000008067812 */ /* 0x000fe200078ec0ff */
[C---:B------:R-:W-:Y:S01]  /*c1e0*/  FMUL.FTZ R10, R3.reuse, R30 ;  /* 0x0000001e030a7220 */ /* 0x040fe20000410000 */
[----:B------:R-:W-:Y:S01]  /*c1f0*/  LOP3.LUT R20, R20, 0xffff0000, RZ, 0xc0, !PT ;  /* 0xffff000014147812 */ /* 0x000fe200078ec0ff */
[-C--:B------:R-:W-:Y:S01]  /*c200*/  FMUL.FTZ R3, R3, R14.reuse ;  /* 0x0000000e03037220 */ /* 0x080fe20000410000 */
[----:B------:R-:W-:Y:S01]  /*c210*/  LOP3.LUT R11, R11, 0xffff0000, RZ, 0xc0, !PT ;  /* 0xffff00000b0b7812 */ /* 0x000fe200078ec0ff */
[----:B------:R-:W-:Y:S01]  /*c220*/  FFMA.FTZ R36, R16, R14, -R10 ;  /* 0x0000000e10247223 */ /* 0x000fe2000001080a */
[----:B------:R-:W-:Y:S01]  /*c230*/  SHF.L.U32 R10, R22, 0x10, RZ ;  /* 0x00000010160a7819 */ /* 0x000fe200000006ff */
[----:B------:R-:W-:Y:S01]  /*c240*/  FMUL.FTZ R0, R6, R35 ;  /* 0x0000002306007220 */ /* 0x000fe20000410000 */
[----:B------:R-:W-:Y:S01]  /*c250*/  LOP3.LUT R22, R22, 0xffff0000, RZ, 0xc0, !PT ;  /* 0xffff000016167812 */ /* 0x000fe200078ec0ff */
[C---:B------:R-:W-:Y:S01]  /*c260*/  IMAD.U32 R8, R9.reuse, 0x10000, RZ ;  /* 0x0001000009087824 */ /* 0x040fe200078e00ff */
[----:B------:R-:W-:Y:S01]  /*c270*/  LOP3.LUT R9, R9, 0xffff0000, RZ, 0xc0, !PT ;  /* 0xffff000009097812 */ /* 0x000fe200078ec0ff */
[C---:B------:R-:W-:Y:S01]  /*c280*/  IMAD.U32 R14, R19.reuse, 0x10000, RZ ;  /* 0x00010000130e7824 */ /* 0x040fe200078e00ff */
[----:B------:R-:W-:Y:S01]  /*c290*/  LOP3.LUT R19, R19, 0xffff0000, RZ, 0xc0, !PT ;  /* 0xffff000013137812 */ /* 0x000fe200078ec0ff */
[----:B------:R-:W-:-:S02]  /*c2a0*/  FMUL.FTZ R6, R6, R20 ;  /* 0x0000001406067220 */ /* 0x000fc40000410000 */
[----:B------:R-:W-:Y:S02]  /*c2b0*/  FFMA.FTZ R33, R16, R30, R3 ;  /* 0x0000001e10217223 */ /* 0x000fe40000010003 */
[----:B------:R-:W-:Y:S02]  /*c2c0*/  FFMA.FTZ R31, R18, R20, -R0 ;  /* 0x00000014121f7223 */ /* 0x000fe40000010800 */
[C---:B------:R-:W-:Y:S02]  /*c2d0*/  FMUL.FTZ R3, R8.reuse, R14 ;  /* 0x0000000e08037220 */ /* 0x040fe40000410000 */
[----:B------:R-:W-:Y:S01]  /*c2e0*/  FMUL.FTZ R0, R8, R10 ;  /* 0x0000000a08007220 */ /* 0x000fe20000410000 */
[----:B------:R-:W-:Y:S01]  /*c2f0*/  LOP3.LUT R8, R27, 0xffff0000, RZ, 0xc0, !PT ;  /* 0xffff00001b087812 */ /* 0x000fe200078ec0ff */
[----:B------:R-:W-:Y:S02]  /*c300*/  FFMA.FTZ R30, R18, R35, R6 ;  /* 0x00000023121e7223 */ /* 0x000fe40000010006 */
[C---:B------:R-:W-:Y:S01]  /*c310*/  IMAD.U32 R16, R24.reuse, 0x10000, RZ ;  /* 0x0001000018107824 */ /* 0x040fe200078e00ff */
[----:B------:R-:W-:Y:S01]  /*c320*/  LOP3.LUT R24, R24, 0xffff0000, RZ, 0xc0, !PT ;  /* 0xffff000018187812 */ /* 0x000fe200078ec0ff */
[----:B------:R-:W-:-:S02]  /*c330*/  IMAD.U32 R6, R26, 0x10000, RZ ;  /* 0x000100001a067824 */ /* 0x000fc400078e00ff */
[C---:B------:R-:W-:Y:S02]  /*c340*/  FFMA.FTZ R20, R17.reuse, R10, -R3 ;  /* 0x0000000a11147223 */ /* 0x040fe40000010803 */
[----:B------:R-:W-:Y:S02]  /*c350*/  FFMA.FTZ R18, R17, R14, R0 ;  /* 0x0000000e11127223 */ /* 0x000fe40000010000 */
[C---:B------:R-:W-:Y:S02]  /*c360*/  FMUL.FTZ R3, R7.reuse, R16 ;  /* 0x0000001007037220 */ /* 0x040fe40000410000 */
[----:B------:R-:W-:Y:S02]  /*c370*/  FMUL.FTZ R0, R7, R6 ;  /* 0x0000000607007220 */ /* 0x000fe40000410000 */
[C---:B------:R-:W-:Y:S01]  /*c380*/  IMAD.U32 R10, R25.reuse, 0x10000, RZ ;  /* 0x00010000190a7824 */ /* 0x040fe200078e00ff */
[----:B------:R-:W-:Y:S01]  /*c390*/  LOP3.LUT R25, R25, 0xffff0000, RZ, 0xc0, !PT ;  /* 0xffff000019197812 */ /* 0x000fe200078ec0ff */
[----:B------:R-:W-:-:S02]  /*c3a0*/  IMAD.U32 R14, R27, 0x10000, RZ ;  /* 0x000100001b0e7824 */ /* 0x000fc400078e00ff */
[C---:B------:R-:W-:Y:S02]  /*c3b0*/  FFMA.FTZ R17, R13.reuse, R6, -R3 ;  /* 0x000000060d117223 */ /* 0x040fe40000010803 */
[----:B------:R-:W-:Y:S02]  /*c3c0*/  FFMA.FTZ R16, R13, R16, R0 ;  /* 0x000000100d107223 */ /* 0x000fe40000010000 */
[C---:B------:R-:W-:Y:S02]  /*c3d0*/  FMUL.FTZ R7, R9.reuse, R19 ;  /* 0x0000001309077220 */ /* 0x040fe40000410000 */
[C---:B------:R-:W-:Y:S02]  /*c3e0*/  FMUL.FTZ R3, R12.reuse, R10 ;  /* 0x0000000a0c037220 */ /* 0x040fe40000410000 */
[----:B------:R-:W-:Y:S01]  /*c3f0*/  FMUL.FTZ R0, R12, R14 ;  /* 0x0000000e0c007220 */ /* 0x000fe20000410000 */
[----:B------:R-:W-:Y:S01]  /*c400*/  LOP3.LUT R12, R26, 0xffff0000, RZ, 0xc0, !PT ;  /* 0xffff00001a0c7812 */ /* 0x000fe200078ec0ff */
[----:B------:R-:W-:-:S02]  /*c410*/  FMUL.FTZ R6, R9, R22 ;  /* 0x0000001609067220 */ /* 0x000fc40000410000 */
[----:B------:R-:W-:Y:S02]  /*c420*/  FFMA.FTZ R13, R21, R22, -R7 ;  /* 0x00000016150d7223 */ /* 0x000fe40000010807 */
[----:B------:R-:W-:Y:S02]  /*c430*/  FFMA.FTZ R14, R23, R14, -R3 ;  /* 0x0000000e170e7223 */ /* 0x000fe40000010803 */
[----:B------:R-:W-:Y:S01]  /*c440*/  FFMA.FTZ R9, R21, R19, R6 ;  /* 0x0000001315097223 */ /* 0x000fe20000010006 */
[----:B------:R-:W-:Y:S01]  /*c450*/  F2FP.BF16.PACK_AB R13, R13, R20 ;  /* 0x000000140d0d723e */ /* 0x000fe200000010ff */
[----:B------:R-:W-:Y:S02]  /*c460*/  FFMA.FTZ R10, R23, R10, R0 ;  /* 0x0000000a170a7223 */ /* 0x000fe40000010000 */
[----:B------:R-:W-:Y:S01]  /*c470*/  FMUL.FTZ R7, R15, R25 ;  /* 0x000000190f077220 */ /* 0x000fe20000410000 */
[----:B------:R-:W-:Y:S01]  /*c480*/  F2FP.BF16.PACK_AB R9, R9, R18 ;  /* 0x000000120909723e */ /* 0x000fe200000010ff */
[----:B------:R-:W-:-:S02]  /*c490*/  FMUL.FTZ R3, R11, R24 ;  /* 0x000000180b037220 */ /* 0x000fc40000410000 */
[----:B------:R-:W-:Y:S02]  /*c4a0*/  FMUL.FTZ R6, R15, R8 ;  /* 0x000000080f067220 */ /* 0x000fe40000410000 */
[----:B------:R-:W-:Y:S02]  /*c4b0*/  FMUL.FTZ R0, R11, R12 ;  /* 0x0000000c0b007220 */ /* 0x000fe40000410000 */
[----:B------:R-:W-:Y:S01]  /*c4c0*/  FFMA.FTZ R7, R29, R8, -R7 ;  /* 0x000000081d077223 */ /* 0x000fe20000010807 */
[----:B------:R-:W-:Y:S01]  /*c4d0*/  F2FP.BF16.PACK_AB R8, R30, R33 ;  /* 0x000000211e08723e */ /* 0x000fe200000010ff */
[C---:B------:R-:W-:Y:S01]  /*c4e0*/  FFMA.FTZ R3, R28.reuse, R12, -R3 ;  /* 0x0000000c1c037223 */ /* 0x040fe20000010803 */
        /* <DEDUP_REMOVED lines=9> */
.L_x_385:
[----:B------:R-:W-:Y:S05]  /*c580*/  BSYNC B2 ;  /* 0x0000000000027941 */ /* 0x000fea0003800000 */
.L_x_363:
[----:B------:R-:W-:Y:S01]  /*c590*/  IMAD R0, R80, c[0x0][0x208], RZ ;  /* 0x0000820050007a24 */ /* 0x000fe200078e02ff */
[----:B------:R-:W-:Y:S01]  /*c5a0*/  LEA.HI R87, R168, R167, RZ, 0x5 ;  /* 0x000000a7a8577211 */ /* 0x000fe200078f28ff */
[----:B------:R-:W-:Y:S01]  /*c5b0*/  IMAD.WIDE.U32 R6, R220, c[0x0][0x208], RZ ;  /* 0x00008200dc067a25 */ /* 0x000fe200078e00ff */
[----:B------:R-:W-:Y:S01]  /*c5c0*/  BAR.SYNC.DEFER_BLOCKING 0x0 ;  /* 0x0000000000007b1d */ /* 0x000fe20000010000 */
[----:B------:R-:W-:-:S02]  /*c5d0*/  ISETP.GE.AND P1, PT, R224, c[0x0][0x1d4], PT ;  /* 0x00007500e0007a0c */ /* 0x000fc40003f26270 */
[----:B------:R-:W-:Y:S01]  /*c5e0*/  IMAD R0, R220, c[0x0][0x20c], R0 ;  /* 0x00008300dc007a24 */ /* 0x000fe200078e0200 */
[----:B------:R-:W-:Y:S01]  /*c5f0*/  SHF.R.S32.HI R86, RZ, 0x5, R87 ;  /* 0x00000005ff567819 */ /* 0x000fe20000011457 */
[----:B------:R-:W-:Y:S01]  /*c600*/  IMAD R3, R79, c[0x0][0x218], RZ ;  /* 0x000086004f037a24 */ /* 0x000fe200078e02ff */
[----:B------:R-:W-:Y:S01]  /*c610*/  SHF.R.S32.HI R189, RZ, 0x1f, R224 ;  /* 0x0000001fffbd7819 */ /* 0x000fe200000114e0 */
[----:B------:R-:W-:Y:S02]  /*c620*/  IMAD.IADD R7, R7, 0x1, R0 ;  /* 0x0000000107077824 */ /* 0x000fe400078e0200 */
[C---:B------:R-:W-:Y:S02]  /*c630*/  IMAD R3, R217.reuse, c[0x0][0x21c], R3 ;  /* 0x00008700d9037a24 */ /* 0x040fe400078e0203 */
[----:B------:R-:W-:-:S04]  /*c640*/  IMAD.WIDE.U32 R6, R217, c[0x0][0x218], R6 ;  /* 0x00008600d9067a25 */ /* 0x000fc800078e0006 */
[----:B------:R-:W-:Y:S01]  /*c650*/  IMAD.SHL.U32 R0, R48, 0x40, RZ ;  /* 0x0000004030007824 */ /* 0x000fe200078e00ff */
[----:B------:R-:W-:Y:S01]  /*c660*/  IADD3 R6, P0, R82, R6, RZ ;  /* 0x0000000652067210 */ /* 0x000fe20007f1e0ff */
[----:B-1----:R-:W-:Y:S02]  /*c670*/  IMAD.SHL.U32 R8, R68, 0x8, RZ ;  /* 0x0000000844087824 */ /* 0x002fe400078e00ff */
[----:B------:R-:W-:Y:S01]  /*c680*/  IMAD R176, R86, 0x400, R4 ;  /* 0x0000040056b07824 */ /* 0x000fe200078e0204 */
[----:B------:R-:W-:Y:S01]  /*c690*/  IADD3.X R7, R81, R7, R3, P0, !PT ;  /* 0x0000000751077210 */ /* 0x000fe200007fe403 */
[----:B------:R-:W-:Y:S01]  /*c6a0*/  IMAD.WIDE R14, R224, 0x2, RZ ;  /* 0x00000002e00e7825 */ /* 0x000fe200078e02ff */
[----:B------:R-:W-:Y:S02]  /*c6b0*/  LEA R3, P0, R6, c[0x0][0x1f8], 0x1 ;  /* 0x00007e0006037a11 */ /* 0x000fe400078008ff */
[----:B------:R-:W-:Y:S01]  /*c6c0*/  LOP3.LUT R0, R0, 0x1c0, RZ, 0xc0, !PT ;  /* 0x000001c000007812 */ /* 0x000fe200078ec0ff */
[----:B------:R-:W-:Y:S01]  /*c6d0*/  IMAD.SHL.U32 R219, R219, 0x2, RZ ;  /* 0x00000002dbdb7824 */ /* 0x000fe200078e00ff */
[----:B------:R-:W-:Y:S01]  /*c6e0*/  LEA.HI.X R6, R6, c[0x0][0x1fc], R7, 0x1, P0 ;  /* 0x00007f0006067a11 */ /* 0x000fe200000f0c07 */
[----:B------:R-:W1:Y:S01]  /*c6f0*/  SHFL.IDX PT, R12, R3, RZ, 0x181f ;  /* 0x00181fff030c7589 */ /* 0x000e6200000e0000 */
[----:B------:R-:W-:-:S02]  /*c700*/  LOP3.LUT R8, R0, 0x8, R8, 0xf8, !PT ;  /* 0x0000000800087812 */ /* 0x000fc400078ef808 */
[----:B------:R-:W-:Y:S01]  /*c710*/  SHF.R.U32.HI R0, RZ, 0x3, R0 ;  /* 0x00000003ff007819 */ /* 0x000fe20000011600 */
[----:B------:R-:W2:Y:S01]  /*c720*/  SHFL.IDX PT, R11, R6, RZ, 0x181f ;  /* 0x00181fff060b7589 */ /* 0x000ea200000e0000 */
[C---:B------:R-:W-:Y:S01]  /*c730*/  LEA R184, R176.reuse, 0x100, 0x1 ;  /* 0x00000100b0b87811 */ /* 0x040fe200078e08ff */
[----:B------:R-:W-:Y:S01]  /*c740*/  IMAD.SHL.U32 R176, R176, 0x2, RZ ;  /* 0x00000002b0b07824 */ /* 0x000fe200078e00ff */
[----:B------:R-:W-:Y:S01]  /*c750*/  LOP3.LUT R0, R8, R0, RZ, 0x3c, !PT ;  /* 0x0000000008007212 */ /* 0x000fe200078e3cff */
[----:B------:R-:W3:Y:S01]  /*c760*/  SHFL.IDX PT, R10, R3, 0x1, 0x181f ;  /* 0x00381f00030a7f89 */ /* 0x000ee200000e0000 */
[----:B------:R-:W-:Y:S01]  /*c770*/  LOP3.LUT P0, RZ, R48, 0x2, RZ, 0xc0, !PT ;  /* 0x0000000230ff7812 */ /* 0x000fe2000780c0ff */
[----:B------:R-:W-:Y:S01]  /*c780*/  IMAD R180, R5, 0x2, R184 ;  /* 0x0000000205b47824 */ /* 0x000fe200078e02b8 */
[----:B------:R-:W-:Y:S01]  /*c790*/  IADD3 R231, R219, 0x100, RZ ;  /* 0x00000100dbe77810 */ /* 0x000fe20007ffe0ff */
[----:B------:R-:W-:Y:S01]  /*c7a0*/  IMAD R0, R78, 0x200, R0 ;  /* 0x000002004e007824 */ /* 0x000fe200078e0200 */
[----:B------:R-:W4:Y:S01]  /*c7b0*/  SHFL.IDX PT, R9, R6, 0x1, 0x181f ;  /* 0x00381f0006097f89 */ /* 0x000f2200000e0000 */
[----:B------:R-:W-:-:S02]  /*c7c0*/  IMAD R184, R2, 0x2, R184 ;  /* 0x0000000202b87824 */ /* 0x000fc400078e02b8 */
[----:B------:R-:W-:Y:S01]  /*c7d0*/  IMAD.SHL.U32 R196, R0, 0x2, RZ ;  /* 0x0000000200c47824 */ /* 0x000fe200078e00ff */
[----:B------:R1:W2:Y:S01]  /*c7e0*/  SHFL.IDX PT, R8, R3, 0x2, 0x181f ;  /* 0x00581f0003087f89 */ /* 0x0002a200000e0000 */
[----:B------:R-:W-:-:S03]  /*c7f0*/  IMAD R192, R2, 0x2, R180 ;  /* 0x0000000202c07824 */ /* 0x000fc600078e02b4 */
[----:B------:R2:W2:Y:S01]  /*c800*/  SHFL.IDX PT, R0, R6, 0x2, 0x181f ;  /* 0x00581f0006007f89 */ /* 0x0004a200000e0000 */
[----:B------:R-:W-:-:S03]  /*c810*/  IADD3 R203, R196, 0x8120, RZ ;  /* 0x00008120c4cb7810 */ /* 0x000fc60007ffe0ff */
[----:B------:R-:W-:Y:S04]  /*c820*/  LDSM.16.M88.4 R124, [R176+0x100] ;  /* 0x00010000b07c783b */ /* 0x000fe80000000200 */
[----:B------:R-:W-:Y:S04]  /*c830*/  LDSM.16.M88.4 R128, [R180] ;  /* 0x00000000b480783b */ /* 0x000fe80000000200 */
[----:B------:R-:W-:Y:S04]  /*c840*/  LDSM.16.M88.4 R152, [R184] ;  /* 0x00000000b898783b */ /* 0x000fe80000000200 */
[----:B------:R-:W-:Y:S01]  /*c850*/  LDSM.16.M88.4 R172, [R192] ;  /* 0x00000000c0ac783b */ /* 0x000fe20000000200 */
[----:B-1----:R-:W-:-:S03]  /*c860*/  IADD3 R3, R196, 0x8100, RZ ;  /* 0x00008100c4037810 */ /* 0x002fc60007ffe0ff */
[----:B------:R-:W-:Y:S01]  /*c870*/  LDSM.16.M88.4 R176, [R176+0x4100] ;  /* 0x00410000b0b0783b */ /* 0x000fe20000000200 */
[----:B------:R-:W-:-:S03]  /*c880*/  @P0 IADD3 R203, R3, -0x20, RZ ;  /* 0xffffffe003cb0810 */ /* 0x000fc60007ffe0ff */
[----:B------:R-:W-:Y:S01]  /*c890*/  LDSM.16.M88.4 R180, [R180+0x4000] ;  /* 0x00400000b4b4783b */ /* 0x000fe20000000200 */
[----:B--2---:R-:W-:Y:S02]  /*c8a0*/  SHF.R.S32.HI R6, RZ, 0x1f, R188 ;  /* 0x0000001fff067819 */ /* 0x004fe400000114bc */
[----:B------:R-:W-:Y:S01]  /*c8b0*/  IADD3 R18, P0, R12, R14, RZ ;  /* 0x0000000e0c127210 */ /* 0x000fe20007f1e0ff */
[----:B------:R-:W-:Y:S01]  /*c8c0*/  LDSM.16.M88.4 R184, [R184+0x4000] ;  /* 0x00400000b8b8783b */ /* 0x000fe20000000200 */
[----:B------:R-:W-:Y:S02]  /*c8d0*/  LEA.HI R3, R6, R188, RZ, 0x3 ;  /* 0x000000bc06037211 */ /* 0x000fe400078f18ff */
[----:B------:R-:W-:Y:S01]  /*c8e0*/  IADD3 R214, R203, 0x800, RZ ;  /* 0x00000800cbd67810 */ /* 0x000fe20007ffe0ff */
[----:B------:R-:W-:Y:S01]  /*c8f0*/  LDSM.16.M88.4 R192, [R192+0x4000] ;  /* 0x00400000c0c0783b */ /* 0x000fe20000000200 */
[----:B----4-:R-:W-:Y:S01]  /*c900*/  IMAD.X R19, R11, 0x1, R15, P0 ;  /* 0x000000010b137824 */ /* 0x010fe200000e060f */
[----:B---3--:R-:W-:-:S02]  /*c910*/  IADD3 R16, P0, R14, R10, RZ ;  /* 0x0000000a0e107210 */ /* 0x008fc40007f1e0ff */
[----:B------:R-:W-:Y:S01]  /*c920*/  BAR.SYNC.DEFER_BLOCKING 0x0 ;  /* 0x0000000000007b1d */ /* 0x000fe20000010000 */
[----:B------:R-:W-:Y:S02]  /*c930*/  LOP3.LUT R230, R3, 0xfffffff8, RZ, 0xc0, !PT ;  /* 0xfffffff803e67812 */ /* 0x000fe400078ec0ff */
[----:B------:R-:W-:Y:S01]  /*c940*/  IMAD.X R17, R15, 0x1, R9, P0 ;  /* 0x000000010f117824 */ /* 0x000fe200000e0609 */
[----:B------:R-:W-:Y:S02]  /*c950*/  IADD3 R14, P0, R14, R8, RZ ;  /* 0x000000080e0e7210 */ /* 0x000fe40007f1e0ff */
[----:B------:R-:W-:Y:S01]  /*c960*/  IMAD.WIDE R6, R230, 0x2, RZ ;  /* 0x00000002e6067825 */ /* 0x000fe200078e02ff */
[----:B------:R-:W-:Y:S02]  /*c970*/  IADD3 R3, R219, 0x1100, RZ ;  /* 0x00001100db037810 */ /* 0x000fe40007ffe0ff */
[----:B------:R-:W-:Y:S01]  /*c980*/  SHF.R.S32.HI R251, RZ, 0x1f, R230 ;  /* 0x0000001ffffb7819 */ /* 0x000fe200000114e6 */
[----:B------:R-:W-:Y:S01]  /*c990*/  IMAD.X R15, R15, 0x1, R0, P0 ;  /* 0x000000010f0f7824 */ /* 0x000fe200000e0600 */
[----:B------:R-:W-:-:S02]  /*c9a0*/  IADD3 R12, P0, R12, R6, RZ ;  /* 0x000000060c0c7210 */ /* 0x000fc40007f1e0ff */
[C---:B------:R-:W-:Y:S02]  /*c9b0*/  IADD3 R213, R203.reuse, 0x1000, RZ ;  /* 0x00001000cbd57810 */ /* 0x040fe40007ffe0ff */
[----:B------:R-:W-:Y:S01]  /*c9c0*/  IADD3 R212, R203, 0x1800, RZ ;  /* 0x00001800cbd47810 */ /* 0x000fe20007ffe0ff */
[----:B------:R-:W-:Y:S01]  /*c9d0*/  IMAD.X R13, R11, 0x1, R7, P0 ;  /* 0x000000010b0d7824 */ /* 0x000fe200000e0607 */
[C---:B------:R-:W-:Y:S02]  /*c9e0*/  IADD3 R10, P0, R6.reuse, R10, RZ ;  /* 0x0000000a060a7210 */ /* 0x040fe40007f1e0ff */
[C---:B------:R-:W-:Y:S02]  /*c9f0*/  IADD3 R211, R203.reuse, 0x2000, RZ ;  /* 0x00002000cbd37810 */ /* 0x040fe40007ffe0ff */
[----:B------:R-:W-:Y:S01]  /*ca00*/  IADD3 R210, R203, 0x2800, RZ ;  /* 0x00002800cbd27810 */ /* 0x000fe20007ffe0ff */
[----:B------:R-:W-:Y:S01]  /*ca10*/  IMAD.X R11, R7, 0x1, R9, P0 ;  /* 0x00000001070b7824 */ /* 0x000fe200000e0609 */
[----:B------:R-:W-:Y:S01]  /*ca20*/  IADD3 R6, P0, R6, R8, RZ ;  /* 0x0000000806067210 */ /* 0x000fe20007f1e0ff */
[----:B------:R-:W-:-:S04]  /*ca30*/  DEPBAR.LE SB0, 0x0 ;  /* 0x000080000000791a */ /* 0x000fc80000000000 */
[----:B------:R-:W-:Y:S01]  /*ca40*/  BAR.SYNC.DEFER_BLOCKING 0x0 ;  /* 0x0000000000007b1d */ /* 0x000fe20000010000 */
[----:B------:R-:W-:Y:S01]  /*ca50*/  IMAD.X R7, R7, 0x1, R0, P0 ;  /* 0x0000000107077824 */ /* 0x000fe200000e0600 */
[----:B------:R-:W-:Y:S01]  /*ca60*/  ISETP.LT.OR P0, PT, R85, 0x1, P1 ;  /* 0x000000015500780c */ /* 0x000fe20000f01670 */
[----:B------:R-:W-:Y:S01]  /*ca70*/  IMAD.MOV.U32 R0, RZ, RZ, 0x40 ;  /* 0x00000040ff007424 */ /* 0x000fe200078e00ff */
[C---:B------:R-:W-:Y:S02]  /*ca80*/  IADD3 R209, R203.reuse, 0x3000, RZ ;  /* 0x00003000cbd17810 */ /* 0x040fe40007ffe0ff */
[C---:B------:R-:W-:Y:S02]  /*ca90*/  IADD3 R208, R203.reuse, 0x3800, RZ ;  /* 0x00003800cbd07810 */ /* 0x040fe40007ffe0ff */
[C---:B------:R-:W-:Y:S02]  /*caa0*/  IADD3 R207, R203.reuse, 0x4000, RZ ;  /* 0x00004000cbcf7810 */ /* 0x040fe40007ffe0ff */
[----:B------:R-:W-:-:S02]  /*cab0*/  IADD3 R206, R203, 0x4800, RZ ;  /* 0x00004800cbce7810 */ /* 0x000fc40007ffe0ff */
[C---:B------:R-:W-:Y:S02]  /*cac0*/  IADD3 R205, R203.reuse, 0x5000, RZ ;  /* 0x00005000cbcd7810 */ /* 0x040fe40007ffe0ff */
[----:B------:R-:W-:Y:S01]  /*cad0*/  IADD3 R204, R203, 0x5800, RZ ;  /* 0x00005800cbcc7810 */ /* 0x000fe20007ffe0ff */
[----:B------:R-:W1:Y:S04]  /*cae0*/  LDSM.16.M88.4 R24, [R196+0x8100] ;  /* 0x00810000c418783b */ /* 0x000e680000000200 */
[----:B------:R-:W2:Y:S04]  /*caf0*/  LDSM.16.M88.4 R20, [R196+0x8900] ;  /* 0x00890000c414783b */ /* 0x000ea80000000200 */
[----:B------:R-:W3:Y:S04]  /*cb00*/  LDSM.16.M88.4 R36, [R196+0x9100] ;  /* 0x00910000c424783b */ /* 0x000ee80000000200 */
[----:B------:R-:W-:Y:S04]  /*cb10*/  LDSM.16.M88.4 R44, [R196+0x9900] ;  /* 0x00990000c42c783b */ /* 0x000fe80000000200 */
[----:B------:R-:W-:Y:S04]  /*cb20*/  LDSM.16.M88.4 R68, [R196+0xa100] ;  /* 0x00a10000c444783b */ /* 0x000fe80000000200 */
[----:B------:R-:W-:Y:S04]  /*cb30*/  LDSM.16.M88.4 R72, [R196+0xa900] ;  /* 0x00a90000c448783b */ /* 0x000fe80000000200 */
[----:B------:R-:W4:Y:S04]  /*cb40*/  LDSM.16.M88.4 R64, [R203] ;  /* 0x00000000cb40783b */ /* 0x000f280000000200 */
[----:B------:R-:W3:Y:S04]  /*cb50*/  LDSM.16.M88.4 R60, [R203+0x800] ;  /* 0x00080000cb3c783b */ /* 0x000ee80000000200 */
[----:B------:R-:W3:Y:S04]  /*cb60*/  LDSM.16.M88.4 R56, [R203+0x1000] ;  /* 0x00100000cb38783b */ /* 0x000ee80000000200 */
[----:B------:R-:W3:Y:S04]  /*cb70*/  LDSM.16.M88.4 R52, [R203+0x1800] ;  /* 0x00180000cb34783b */ /* 0x000ee80000000200 */
[----:B------:R-:W4:Y:S01]  /*cb80*/  LDSM.16.M88.4 R88, [R203+0x2000] ;  /* 0x00200000cb58783b */ /* 0x000f220000000200 */
[C---:B-1----:R-:W-:Y:S03]  /*cb90*/  HMMA.16816.F32.BF16 R40, R124.reuse, R24, RZ ;  /* 0x000000187c28723c */ /* 0x042fe600000418ff */
[----:B------:R-:W1:Y:S04]  /*cba0*/  LDSM.16.M88.4 R104, [R203+0x2800] ;  /* 0x00280000cb68783b */ /* 0x000e680000000200 */
[----:B------:R-:W-:Y:S01]  /*cbb0*/  @!PT LDS RZ, [RZ] ;  /* 0x00000000fffff984 */ /* 0x000fe20000000800 */
[----:B------:R-:W-:Y:S01]  /*cbc0*/  @!PT LDS RZ, [RZ] ;  /* 0x00000000fffff984 */ /* 0x000fe20000000800 */
[----:B------:R-:W-:Y:S01]  /*cbd0*/  @!PT LDS RZ, [RZ] ;  /* 0x00000000fffff984 */ /* 0x000fe20000000800 */
[----:B------:R1:W-:Y:S01]  /*cbe0*/  LDGSTS.E.BYPASS.LTC128B.128 [R219+0x100], [R18.64], !P0 ;  /* 0x0010000012db7fae */ /* 0x0003e2000c101d52 */
[----:B------:R-:W-:Y:S01]  /*cbf0*/  ISETP.GE.AND P0, PT, R188, c[0x0][0x1d4], PT ;  /* 0x00007500bc007a0c */ /* 0x000fe20003f06270 */
[----:B------:R-:W-:Y:S03]  /*cc00*/  HMMA.16816.F32.BF16 R32, R124, R26, RZ ;  /* 0x0000001a7c20723c */ /* 0x000fe600000418ff */
[----:B------:R-:W-:-:S05]  /*cc10*/  ISETP.LT.OR P2, PT, R85, 0x1, P0 ;  /* 0x000000015500780c */ /* 0x000fca0000741670 */
[C---:B--2---:R-:W-:Y:S08]  /*cc20*/  HMMA.16816.F32.BF16 R28, R124.reuse, R20, RZ ;  /* 0x000000147c1c723c */ /* 0x044ff000000418ff */
[----:B------:R2:W-:Y:S01]  /*cc30*/  LDGSTS.E.BYPASS.LTC128B.128 [R219+0x3100], [R12.64], !P2 ;  /* 0x031000000cdb7fae */ /* 0x0005e2000d101d52 */
[C---:B------:R-:W-:Y:S01]  /*cc40*/  ISETP.LT.OR P2, PT, R85.reuse, 0x21, P1 ;  /* 0x000000215500780c */ /* 0x040fe20000f41670 */
[----:B------:R-:W-:Y:S01]  /*cc50*/  HMMA.16816.F32.BF16 R24, R124, R22, RZ ;  /* 0x000000167c18723c */ /* 0x000fe200000418ff */
[----:B------:R-:W-:-:S07]  /*cc60*/  ISETP.LT.OR P1, PT, R85, 0x41, P1 ;  /* 0x000000415500780c */ /* 0x000fce0000f21670 */
[----:B---3--:R-:W-:Y:S04]  /*cc70*/  HMMA.16816.F32.BF16 R20, R124, R36, RZ ;  /* 0x000000247c14723c */ /* 0x008fe800000418ff */
[----:B------:R1:W-:Y:S01]  /*cc80*/  LDGSTS.E.BYPASS.LTC128B.128 [R219+0x1100], [R16.64], !P2 ;  /* 0x0110000010db7fae */ /* 0x0003e2000d101d52 */
[C---:B------:R-:W-:Y:S02]  /*cc90*/  ISETP.LT.OR P2, PT, R85.reuse, 0x21, P0 ;  /* 0x000000215500780c */ /* 0x040fe40000741670 */
[----:B------:R-:W-:Y:S01]  /*cca0*/  ISETP.LT.OR P0, PT, R85, 0x41, P0 ;  /* 0x000000415500780c */ /* 0x000fe20000701670 */
[C---:B----4-:R-:W-:Y:S08]  /*ccb0*/  HMMA.16816.F32.BF16 R80, R128.reuse, R66, R32 ;  /* 0x000000428050723c */ /* 0x050ff00000041820 */
[----:B------:R-:W-:Y:S02]  /*ccc0*/  HMMA.16816.F32.BF16 R100, R128, R60, R28 ;  /* 0x0000003c8064723c */ /* 0x000fe4000004181c */
[----:B------:R3:W-:Y:S01]  /*ccd0*/  LDGSTS.E.BYPASS.LTC128B.128 [R219+0x4100], [R10.64], !P2 ;  /* 0x041000000adb7fae */ /* 0x0007e2000d101d52 */
[----:B------:R-:W-:-:S03]  /*cce0*/  LOP3.LUT P2, RZ, R48, 0x4, RZ, 0xc0, !PT ;  /* 0x0000000430ff7812 */ /* 0x000fc6000784c0ff */
[----:B------:R2:W-:Y:S01]  /*ccf0*/  LDGSTS.E.BYPASS.LTC128B.128 [R219+0x2100], [R14.64], !P1 ;  /* 0x021000000edb7fae */ /* 0x0005e2000c901d52 */
[----:B------:R-:W-:Y:S01]  /*cd00*/  SEL R0, R0, 0xffffffc0, !P2 ;  /* 0xffffffc000007807 */ /* 0x000fe20005000000 */
[----:B------:R-:W-:Y:S02]  /*cd10*/  HMMA.16816.F32.BF16 R96, R128, R56, R20 ;  /* 0x000000388060723c */ /* 0x000fe40000041814 */
[----:B------:R4:W-:Y:S01]  /*cd20*/  LDGSTS.E.BYPASS.LTC128B.128 [R219+0x5100], [R6.64], !P0 ;  /* 0x0510000006db7fae */ /* 0x0009e2000c101d52 */
[----:B------:R-:W-:Y:S01]  /*cd30*/  ISETP.GT.AND P0, PT, R166, R252, PT ;  /* 0x000000fca600720c */ /* 0x000fe20003f04270 */
[----:B------:R-:W-:Y:S02]  /*cd40*/  IMAD.IADD R202, R196, 0x1, R0 ;  /* 0x00000001c4ca7824 */ /* 0x000fe400078e0200 */
[----:B------:R-:W-:Y:S01]  /*cd50*/  IMAD.IADD R199, R0, 0x1, R203 ;  /* 0x0000000100c77824 */ /* 0x000fe200078e02cb */
[----:B------:R-:W-:Y:S01]  /*cd60*/  LDSM.16.M88.4 R112, [R196+0xc100] ;  /* 0x00c10000c470783b */ /* 0x000fe20000000200 */
[----:B-1----:R-:W-:Y:S01]  /*cd70*/  HMMA.16816.F32.BF16 R16, R124, R38, RZ ;  /* 0x000000267c10723c */ /* 0x002fe200000418ff */
[----:B------:R-:W-:-:S02]  /*cd80*/  IADD3 R0, R219, 0x3100, RZ ;  /* 0x00003100db007810 */ /* 0x000fc40007ffe0ff */
[----:B------:R-:W1:Y:S01]  /*cd90*/  LDSM.16.M88.4 R48, [R202+0x8100] ;  /* 0x00810000ca30783b */ /* 0x000e620000000200 */
[----:B------:R-:W-:-:S03]  /*cda0*/  IADD3 R0, R219, 0x4100, RZ ;  /* 0x00004100db007810 */ /* 0x000fc60007ffe0ff */
[----:B------:R-:W-:Y:S01]  /*cdb0*/  LDSM.16.M88.4 R32, [R202+0x9100] ;  /* 0x00910000ca20783b */ /* 0x000fe20000000200 */
[C---:B------:R-:W-:Y:S03]  /*cdc0*/  HMMA.16816.F32.BF16 R36, R124.reuse, R74, RZ ;  /* 0x0000004a7c24723c */ /* 0x040fe600000418ff */
[----:B------:R-:W-:Y:S04]  /*cdd0*/  LDSM.16.M88.4 R28, [R202+0x9900] ;  /* 0x00990000ca1c783b */ /* 0x000fe80000000200 */
[----:B------:R-:W-:Y:S01]  /*cde0*/  LDSM.16.M88.4 R108, [R199+0x1000] ;  /* 0x00100000c76c783b */ /* 0x000fe20000000200 */
[C---:B---3--:R-:W-:Y:S03]  /*cdf0*/  HMMA.16816.F32.BF16 R8, R124.reuse, R46, RZ ;  /* 0x0000002e7c08723c */ /* 0x048fe600000418ff */
[----:B------:R-:W-:Y:S04]  /*ce00*/  LDSM.16.M88.4 R116, [R199+0x1800] ;  /* 0x00180000c774783b */ /* 0x000fe80000000200 */
[----:B-----5:R-:W-:Y:S01]  /*ce10*/  LDSM.16.M88.4 R136, [R199+0x2000] ;  /* 0x00200000c788783b */ /* 0x020fe20000000200 */
[----:B--2---:R-:W-:Y:S03]  /*ce20*/  HMMA.16816.F32.BF16 R12, R124, R44, RZ ;  /* 0x0000002c7c0c723c */ /* 0x004fe600000418ff */
[----:B------:R-:W-:Y:S04]  /*ce30*/  LDSM.16.M88.4 R120, [R196+0xc900] ;  /* 0x00c90000c478783b */ /* 0x000fe80000000200 */
[----:B------:R-:W-:Y:S01]  /*ce40*/  LDSM.16.M88.4 R132, [R203+0x3800] ;  /* 0x00380000cb84783b */ /* 0x000fe20000000200 */
[----:B------:R-:W-:Y:S03]  /*ce50*/  HMMA.16816.F32.BF16 R76, R128, R58, R16 ;  /* 0x0000003a804c723c */ /* 0x000fe60000041810 */
[----:B------:R-:W-:Y:S04]  /*ce60*/  LDSM.16.M88.4 R160, [R202+0xb100] ;  /* 0x00b10000caa0783b */ /* 0x000fe80000000200 */
[----:B------:R-:W-:Y:S01]  /*ce70*/  LDSM.16.M88.4 R140, [R202+0xc100] ;  /* 0x00c10000ca8c783b */ /* 0x000fe20000000200 */
[----:B------:R-:W-:Y:S03]  /*ce80*/  HMMA.16816.F32.BF16 R16, R124, R68, RZ ;  /* 0x000000447c10723c */ /* 0x000fe600000418ff */
[----:B------:R-:W-:Y:S04]  /*ce90*/  LDSM.16.M88.4 R148, [R202+0xd100] ;  /* 0x00d10000ca94783b */ /* 0x000fe80000000200 */
[----:B------:R-:W-:Y:S01]  /*cea0*/  LDSM.16.M88.4 R156, [R202+0xd900] ;  /* 0x00d90000ca9c783b */ /* 0x000fe20000000200 */
[C---:B------:R-:W-:Y:S03]  /*ceb0*/  HMMA.16816.F32.BF16 R44, R128.reuse, R64, R40 ;  /* 0x00000040802c723c */ /* 0x040fe60000041828 */
[----:B------:R-:W-:Y:S04]  /*cec0*/  LDSM.16.M88.4 R144, [R202+0xc900] ;  /* 0x00c90000ca90783b */ /* 0x000fe80000000200 */
[----:B------:R-:W0:Y:S01]  /*ced0*/  LDGDEPBAR ;  /* 0x00000000000079af */ /* 0x000e220000000000 */
[C---:B------:R-:W-:Y:S08]  /*cee0*/  HMMA.16816.F32.BF16 R64, R128.reuse, R52, R12 ;  /* 0x000000348040723c */ /* 0x040ff0000004180c */
[----:B------:R-:W-:Y:S01]  /*cef0*/  HMMA.16816.F32.BF16 R56, R128, R54, R8 ;  /* 0x000000368038723c */ /* 0x000fe20000041808 */
[----:B------:R-:W2:Y:S07]  /*cf00*/  LDSM.16.M88.4 R52, [R202+0x8900] ;  /* 0x00890000ca34783b */ /* 0x000eae0000000200 */
[C---:B------:R-:W-:Y:S08]  /*cf10*/  HMMA.16816.F32.BF16 R12, R124.reuse, R70, RZ ;  /* 0x000000467c0c723c */ /* 0x040ff000000418ff */
[----:B------:R-:W-:Y:S01]  /*cf20*/  HMMA.16816.F32.BF16 R8, R124, R72, RZ ;  /* 0x000000487c08723c */ /* 0x000fe200000418ff */
[----:B------:R-:W-:Y:S07]  /*cf30*/  LDSM.16.M88.4 R72, [R199] ;  /* 0x00000000c748783b */ /* 0x000fee0000000200 */
[C---:B------:R-:W-:Y:S01]  /*cf40*/  HMMA.16816.F32.BF16 R92, R128.reuse, R62, R24 ;  /* 0x0000003e805c723c */ /* 0x040fe20000041818 */
[----:B------:R-:W3:Y:S07]  /*cf50*/  LDSM.16.M88.4 R24, [R202+0xa100] ;  /* 0x00a10000ca18783b */ /* 0x000eee0000000200 */
[C---:B------:R-:W-:Y:S01]  /*cf60*/  HMMA.16816.F32.BF16 R40, R128.reuse, R88, R16 ;  /* 0x000000588028723c */ /* 0x040fe20000041810 */
[----:B------:R-:W2:Y:S07]  /*cf70*/  LDSM.16.M88.4 R16, [R202+0xa900] ;  /* 0x00a90000ca10783b */ /* 0x000eae0000000200 */
[C---:B------:R-:W-:Y:S08]  /*cf80*/  HMMA.16816.F32.BF16 R20, R128.reuse, R90, R12 ;  /* 0x0000005a8014723c */ /* 0x040ff0000004180c */
[C---:B------:R-:W-:Y:S08]  /*cf90*/  HMMA.16816.F32.BF16 R12, R128.reuse, R104, R8 ;  /* 0x00000068800c723c */ /* 0x040ff00000041808 */
[----:B------:R-:W-:Y:S01]  /*cfa0*/  HMMA.16816.F32.BF16 R8, R128, R106, R36 ;  /* 0x0000006a8008723c */ /* 0x000fe20000041824 */
[----:B------:R-:W3:Y:S04]  /*cfb0*/  LDSM.16.M88.4 R104, [R199+0x800] ;  /* 0x00080000c768783b */ /* 0x000ee80000000200 */
[----:B------:R-:W-:Y:S03]  /*cfc0*/  LDSM.16.M88.4 R36, [R196+0xb100] ;  /* 0x00b10000c424783b */ /* 0x000fe60000000200 */
[C---:B-1----:R-:W-:Y:S08]  /*cfd0*/  HMMA.16816.F32.BF16 R44, R152.reuse, R48, R44 ;  /* 0x00000030982c723c */ /* 0x042ff0000004182c */
[C---:B------:R-:W-:Y:S01]  /*cfe0*/  HMMA.16816.F32.BF16 R60, R152.reuse, R50, R80 ;  /* 0x00000032983c723c */ /* 0x040fe20000041850 */
[----:B------:R-:W1:Y:S07]  /*cff0*/  LDSM.16.M88.4 R48, [R199+0x2800] ;  /* 0x00280000c730783b */ /* 0x000e6e0000000200 */
[C---:B--2---:R-:W-:Y:S01]  /*d000*/  HMMA.16816.F32.BF16 R68, R152.reuse, R52, R100 ;  /* 0x000000349844723c */ /* 0x044fe20000041864 */
[----:B------:R-:W2:Y:S07]  /*d010*/  LDSM.16.M88.4 R100, [R196+0xb900] ;  /* 0x00b90000c464783b */ /* 0x000eae0000000200 */
[C---:B------:R-:W-:Y:S08]  /*d020*/  HMMA.16816.F32.BF16 R92, R152.reuse, R54, R92 ;  /* 0x00000036985c723c */ /* 0x040ff0000004185c */
[C---:B------:R-:W-:Y:S08]  /*d030*/  HMMA.16816.F32.BF16 R96, R152.reuse, R32, R96 ;  /* 0x000000209860723c */ /* 0x040ff00000041860 */
[C---:B------:R-:W-:Y:S08]  /*d040*/  HMMA.16816.F32.BF16 R88, R152.reuse, R34, R76 ;  /* 0x000000229858723c */ /* 0x040ff0000004184c */
[C---:B------:R-:W-:Y:S08]  /*d050*/  HMMA.16816.F32.BF16 R80, R152.reuse, R28, R64 ;  /* 0x0000001c9850723c */ /* 0x040ff00000041840 */
[C---:B------:R-:W-:Y:S08]  /*d060*/  HMMA.16816.F32.BF16 R76, R152.reuse, R30, R56 ;  /* 0x0000001e984c723c */ /* 0x040ff00000041838 */
[C---:B---3--:R-:W-:Y:S08]  /*d070*/  HMMA.16816.F32.BF16 R64, R152.reuse, R24, R40 ;  /* 0x000000189840723c */ /* 0x048ff00000041828 */
[C---:B------:R-:W-:Y:S08]  /*d080*/  HMMA.16816.F32.BF16 R52, R152.reuse, R16, R12 ;  /* 0x000000109834723c */ /* 0x040ff0000004180c */
[C---:B------:R-:W-:Y:S08]  /*d090*/  HMMA.16816.F32.BF16 R56, R152.reuse, R26, R20 ;  /* 0x0000001a9838723c */ /* 0x040ff00000041814 */
[----:B------:R-:W-:Y:S08]  /*d0a0*/  HMMA.16816.F32.BF16 R40, R152, R18, R8 ;  /* 0x000000129828723c */ /* 0x000ff00000041808 */
[C---:B------:R-:W-:Y:S08]  /*d0b0*/  HMMA.16816.F32.BF16 R32, R172.reuse, R72, R44 ;  /* 0x00000048ac20723c */ /* 0x040ff0000004182c */
[C---:B------:R-:W-:Y:S08]  /*d0c0*/  HMMA.16816.F32.BF16 R28, R172.reuse, R74, R60 ;  /* 0x0000004aac1c723c */ /* 0x040ff0000004183c */
[C---:B------:R-:W-:Y:S08]  /*d0d0*/  HMMA.16816.F32.BF16 R24, R172.reuse, R104, R68 ;  /* 0x00000068ac18723c */ /* 0x040ff00000041844 */
[C---:B------:R-:W-:Y:S01]  /*d0e0*/  HMMA.16816.F32.BF16 R20, R172.reuse, R106, R92 ;  /* 0x0000006aac14723c */ /* 0x040fe2000004185c */
[----:B------:R-:W3:Y:S07]  /*d0f0*/  LDSM.16.M88.4 R92, [R196+0xd100] ;  /* 0x00d10000c45c783b */ /* 0x000eee0000000200 */
[C---:B------:R-:W-:Y:S01]  /*d100*/  HMMA.16816.F32.BF16 R16, R172.reuse, R108, R96 ;  /* 0x0000006cac10723c */ /* 0x040fe20000041860 */
[----:B------:R-:W2:Y:S07]  /*d110*/  LDSM.16.M88.4 R96, [R196+0xd900] ;  /* 0x00d90000c460783b */ /* 0x000eae0000000200 */
[C---:B------:R-:W-:Y:S01]  /*d120*/  HMMA.16816.F32.BF16 R12, R172.reuse, R110, R88 ;  /* 0x0000006eac0c723c */ /* 0x040fe20000041858 */
[----:B------:R-:W2:Y:S07]  /*d130*/  LDSM.16.M88.4 R108, [R203+0x3000] ;  /* 0x00300000cb6c783b */ /* 0x000eae0000000200 */
[C---:B------:R-:W-:Y:S08]  /*d140*/  HMMA.16816.F32.BF16 R8, R172.reuse, R116, R80 ;  /* 0x00000074ac08723c */ /* 0x040ff00000041850 */
[C---:B------:R-:W-:Y:S01]  /*d150*/  HMMA.16816.F32.BF16 R88, R172.reuse, R118, R76 ;  /* 0x00000076ac58723c */ /* 0x040fe2000004184c */
[----:B------:R-:W2:Y:S07]  /*d160*/  LDSM.16.M88.4 R116, [R203+0x4000] ;  /* 0x00400000cb74783b */ /* 0x000eae0000000200 */
[C---:B------:R-:W-:Y:S08]  /*d170*/  HMMA.16816.F32.BF16 R80, R172.reuse, R136, R64 ;  /* 0x00000088ac50723c */ /* 0x040ff00000041840 */
[C---:B-1----:R-:W-:Y:S08]  /*d180*/  HMMA.16816.F32.BF16 R72, R172.reuse, R48, R52 ;  /* 0x00000030ac48723c */ /* 0x042ff00000041834 */
[C---:B------:R-:W-:Y:S08]  /*d190*/  HMMA.16816.F32.BF16 R76, R172.reuse, R138, R56 ;  /* 0x0000008aac4c723c */ /* 0x040ff00000041838 */
[----:B------:R-:W-:Y:S01]  /*d1a0*/  HMMA.16816.F32.BF16 R68, R172, R50, R40 ;  /* 0x00000032ac44723c */ /* 0x000fe20000041828 */
[----:B------:R-:W-:Y:S07]  /*d1b0*/  LDSM.16.M88.4 R40, [R203+0x4800] ;  /* 0x00480000cb28783b */ /* 0x000fee0000000200 */
[C---:B------:R-:W-:Y:S08]  /*d1c0*/  HMMA.16816.F32.BF16 R64, R176.reuse, R36, R32 ;  /* 0x00000024b040723c */ /* 0x040ff00000041820 */
[C---:B------:R-:W-:Y:S01]  /*d1d0*/  HMMA.16816.F32.BF16 R60, R176.reuse, R38, R28 ;  /* 0x00000026b03c723c */ /* 0x040fe2000004181c */
[----:B------:R-:W1:Y:S07]  /*d1e0*/  LDSM.16.M88.4 R36, [R203+0x5000] ;  /* 0x00500000cb24783b */ /* 0x000e6e0000000200 */
[C---:B--2---:R-:W-:Y:S08]  /*d1f0*/  HMMA.16816.F32.BF16 R56, R176.reuse, R100, R24 ;  /* 0x00000064b038723c */ /* 0x044ff00000041818 */
[C---:B------:R-:W-:Y:S01]  /*d200*/  HMMA.16816.F32.BF16 R52, R176.reuse, R102, R20 ;  /* 0x00000066b034723c */ /* 0x040fe20000041814 */
[----:B------:R-:W2:Y:S07]  /*d210*/  LDSM.16.M88.4 R100, [R203+0x5800] ;  /* 0x00580000cb64783b */ /* 0x000eae0000000200 */
[C---:B------:R-:W-:Y:S08]  /*d220*/  HMMA.16816.F32.BF16 R48, R176.reuse, R112, R16 ;  /* 0x00000070b030723c */ /* 0x040ff00000041810 */
[C---:B------:R-:W-:Y:S08]  /*d230*/  HMMA.16816.F32.BF16 R44, R176.reuse, R114, R12 ;  /* 0x00000072b02c723c */ /* 0x040ff0000004180c */
[C---:B---3--:R-:W-:Y:S08]  /*d240*/  HMMA.16816.F32.BF16 R24, R176.reuse, R92, R80 ;  /* 0x0000005cb018723c */ /* 0x048ff00000041850 */
[C---:B------:R-:W-:Y:S01]  /*d250*/  HMMA.16816.F32.BF16 R16, R176.reuse, R96, R72 ;  /* 0x00000060b010723c */ /* 0x040fe20000041848 */
[----:B------:R-:W-:Y:S07]  /*d260*/  LDSM.16.M88.4 R72, [R199+0x3800] ;  /* 0x00380000c748783b */ /* 0x000fee0000000200 */
[C---:B------:R-:W-:Y:S08]  /*d270*/  HMMA.16816.F32.BF16 R32, R176.reuse, R120, R8 ;  /* 0x00000078b020723c */ /* 0x040ff00000041808 */
[C---:B------:R-:W-:Y:S08]  /*d280*/  HMMA.16816.F32.BF16 R28, R176.reuse, R122, R88 ;  /* 0x0000007ab01c723c */ /* 0x040ff00000041858 */
[C---:B------:R-:W-:Y:S08]  /*d290*/  HMMA.16816.F32.BF16 R20, R176.reuse, R94, R76 ;  /* 0x0000005eb014723c */ /* 0x040ff0000004184c */
[----:B------:R-:W-:Y:S01]  /*d2a0*/  HMMA.16816.F32.BF16 R12, R176, R98, R68 ;  /* 0x00000062b00c723c */ /* 0x000fe20000041844 */
[----:B------:R-:W3:Y:S04]  /*d2b0*/  LDSM.16.M88.4 R96, [R202+0xb900] ;  /* 0x00b90000ca60783b */ /* 0x000ee80000000200 */
[----:B------:R-:W-:Y:S03]  /*d2c0*/  LDSM.16.M88.4 R68, [R199+0x4000] ;  /* 0x00400000c744783b */ /* 0x000fe60000000200 */
[C---:B------:R-:W-:Y:S01]  /*d2d0*/  HMMA.16816.F32.BF16 R8, R180.reuse, R108, R64 ;  /* 0x0000006cb408723c */ /* 0x040fe20000041840 */
[----:B------:R-:W-:Y:S07]  /*d2e0*/  LDSM.16.M88.4 R64, [R199+0x4800] ;  /* 0x00480000c740783b */ /* 0x000fee0000000200 */
[C---:B------:R-:W-:Y:S01]  /*d2f0*/  HMMA.16816.F32.BF16 R108, R180.reuse, R110, R60 ;  /* 0x0000006eb46c723c */ /* 0x040fe2000004183c */
[----:B------:R-:W-:Y:S07]  /*d300*/  LDSM.16.M88.4 R60, [R199+0x5000] ;  /* 0x00500000c73c783b */ /* 0x000fee0000000200 */
[C---:B------:R-:W-:Y:S01]  /*d310*/  HMMA.16816.F32.BF16 R136, R180.reuse, R132, R56 ;  /* 0x00000084b488723c */ /* 0x040fe20000041838 */
[----:B------:R-:W-:Y:S07]  /*d320*/  LDSM.16.M88.4 R56, [R199+0x5800] ;  /* 0x00580000c738783b */ /* 0x000fee0000000200 */
[C---:B------:R-:W-:Y:S08]  /*d330*/  HMMA.16816.F32.BF16 R120, R180.reuse, R116, R48 ;  /* 0x00000074b478723c */ /* 0x040ff00000041830 */
[C---:B------:R-:W-:Y:S08]  /*d340*/  HMMA.16816.F32.BF16 R132, R180.reuse, R134, R52 ;  /* 0x00000086b484723c */ /* 0x040ff00000041834 */
[C---:B------:R-:W-:Y:S08]  /*d350*/  HMMA.16816.F32.BF16 R116, R180.reuse, R118, R44 ;  /* 0x00000076b474723c */ /* 0x040ff0000004182c */
[C---:B-1----:R-:W-:Y:S08]  /*d360*/  HMMA.16816.F32.BF16 R92, R180.reuse, R36, R24 ;  /* 0x00000024b45c723c */ /* 0x042ff00000041818 */
[C---:B--2---:R-:W-:Y:S08]  /*d370*/  HMMA.16816.F32.BF16 R80, R180.reuse, R100, R16 ;  /* 0x00000064b450723c */ /* 0x044ff00000041810 */
[C---:B------:R-:W-:Y:S08]  /*d380*/  HMMA.16816.F32.BF16 R112, R180.reuse, R40, R32 ;  /* 0x00000028b470723c */ /* 0x040ff00000041820 */
[C---:B------:R-:W-:Y:S08]  /*d390*/  HMMA.16816.F32.BF16 R104, R180.reuse, R42, R28 ;  /* 0x0000002ab468723c */ /* 0x040ff0000004181c */
[C---:B------:R-:W-:Y:S08]  /*d3a0*/  HMMA.16816.F32.BF16 R88, R180.reuse, R38, R20 ;  /* 0x00000026b458723c */ /* 0x040ff00000041814 */
[----:B------:R-:W-:Y:S01]  /*d3b0*/  HMMA.16816.F32.BF16 R76, R180, R102, R12 ;  /* 0x00000066b44c723c */ /* 0x000fe2000004180c */
[----:B------:R-:W1:Y:S01]  /*d3c0*/  LDSM.16.M88.4 R100, [R199+0x3000] ;  /* 0x00300000c764783b */ /* 0x000e620000000200 */
[----:B------:R-:W-:-:S06]  /*d3d0*/  DEPBAR.LE SB0, 0x0 ;  /* 0x000080000000791a */ /* 0x000fcc0000000000 */
[C---:B------:R-:W-:Y:S08]  /*d3e0*/  HMMA.16816.F32.BF16 R52, R184.reuse, R160, R8 ;  /* 0x000000a0b834723c */ /* 0x040ff00000041808 */
[C---:B------:R-:W-:Y:S08]  /*d3f0*/  HMMA.16816.F32.BF16 R48, R184.reuse, R162, R108 ;  /* 0x000000a2b830723c */ /* 0x040ff0000004186c */
[C---:B---3--:R-:W-:Y:S08]  /*d400*/  HMMA.16816.F32.BF16 R44, R184.reuse, R96, R136 ;  /* 0x00000060b82c723c */ /* 0x048ff00000041888 */
        /* <DEDUP_REMOVED lines=9> */
[C---:B-1----:R-:W-:Y:S08]  /*d4a0*/  HMMA.16816.F32.BF16 R112, R192.reuse, R100, R52 ;  /* 0x00000064c070723c */ /* 0x042ff00000041834 */
        /* <DEDUP_REMOVED lines=13> */
[----:B----4-:R-:W-:Y:S01]  /*d580*/  ISETP.NE.AND P5, PT, R221, 0x1, PT ;  /* 0x00000001dd00780c */ /* 0x010fe20003fa5270 */
[----:B------:R-:W-:Y:S01]  /*d590*/  IMAD.MOV.U32 R217, RZ, RZ, RZ ;  /* 0x000000ffffd97224 */ /* 0x000fe200078e00ff */
[----:B------:R-:W-:-:S02]  /*d5a0*/  IADD3 R3, R197, R164, R216 ;  /* 0x000000a4c5037210 */ /* 0x000fc40007ffe0d8 */
[----:B------:R-:W-:Y:S02]  /*d5b0*/  ISETP.GT.AND P4, PT, R197, 0x5f, PT ;  /* 0x0000005fc500780c */ /* 0x000fe40003f84270 */
[----:B------:R-:W-:-:S05]  /*d5c0*/  IADD3 R3, R3, -0x60, RZ ;  /* 0xffffffa003037810 */ /* 0x000fca0007ffe0ff */
[----:B------:R-:W-:Y:S02]  /*d5d0*/  IMAD.MOV.U32 R0, RZ, RZ, R3 ;  /* 0x000000ffff007224 */ /* 0x000fe400078e0003 */
[----:B------:R-:W-:-:S05]  /*d5e0*/  @P5 IMAD.HI.U32 R6, R3, c[0x0][0x2bc], RZ ;  /* 0x0000af0003065a27 */ /* 0x000fca00078e00ff */
        /* <DEDUP_REMOVED lines=8> */
[----:B------:R-:W-:Y:S01]  /*d670*/  IMAD.SHL.U32 R20, R224, 0x2, RZ ;  /* 0x00000002e0147824 */ /* 0x000fe200078e00ff */
[----:B------:R-:W-:Y:S01]  /*d680*/  ISETP.GE.AND P4, PT, R188, c[0x0][0x1d4], PT ;  /* 0x00007500bc007a0c */ /* 0x000fe20003f86270 */
[----:B------:R-:W-:Y:S01]  /*d690*/  IMAD R220, R0, c[0x0][0x2b8], R3 ;  /* 0x0000ae0000dc7a24 */ /* 0x000fe200078e0203 */
[----:B------:R-:W-:-:S04]  /*d6a0*/  SEL R19, RZ, 0x10, P5 ;  /* 0x00000010ff137807 */ /* 0x000fc80002800000 */
[----:B------:R-:W-:-:S05]  /*d6b0*/  SHF.R.S32.HI R0, RZ, 0x1f, R220 ;  /* 0x0000001fff007819 */ /* 0x000fca00000114dc */
[----:B------:R-:W-:-:S04]  /*d6c0*/  IMAD R0, R0, c[0x0][0x1e0], RZ ;  /* 0x0000780000007a24 */ /* 0x000fc800078e02ff */
[C---:B------:R-:W-:Y:S02]  /*d6d0*/  IMAD R0, R220.reuse, c[0x0][0x1e4], R0 ;  /* 0x00007900dc007a24 */ /* 0x040fe400078e0200 */
[----:B-1----:R-:W-:-:S04]  /*d6e0*/  IMAD.WIDE.U32 R6, R220, c[0x0][0x1e0], RZ ;  /* 0x00007800dc067a25 */ /* 0x002fc800078e00ff */
[----:B------:R-:W-:Y:S01]  /*d6f0*/  IMAD.IADD R7, R7, 0x1, R0 ;  /* 0x0000000107077824 */ /* 0x000fe200078e0200 */
[----:B--2---:R-:W-:-:S03]  /*d700*/  SHF.R.S32.HI R0, RZ, 0x1f, R217 ;  /* 0x0000001fff007819 */ /* 0x004fc600000114d9 */
[----:B------:R-:W-:-:S04]  /*d710*/  IMAD.WIDE.U32 R6, R217, c[0x0][0x1f0], R6 ;  /* 0x00007c00d9067a25 */ /* 0x000fc800078e0006 */
[----:B------:R-:W-:-:S04]  /*d720*/  IMAD R0, R0, c[0x0][0x1f0], RZ ;  /* 0x00007c0000007a24 */ /* 0x000fc800078e02ff */
[----:B------:R-:W-:Y:S01]  /*d730*/  IMAD R3, R217, c[0x0][0x1f4], R0 ;  /* 0x00007d00d9037a24 */ /* 0x000fe200078e0200 */
[----:B------:R-:W-:Y:S02]  /*d740*/  IADD3 R0, P0, R200, R6, RZ ;  /* 0x00000006c8007210 */ /* 0x000fe40007f1e0ff */
[----:B------:R-:W-:Y:S02]  /*d750*/  SHF.L.U64.HI R6, R224, 0x1, R189 ;  /* 0x00000001e0067819 */ /* 0x000fe400000102bd */
[----:B------:R-:W-:Y:S02]  /*d760*/  IADD3.X R3, R190, R7, R3, P0, !PT ;  /* 0x00000007be037210 */ /* 0x000fe400007fe403 */
[----:B------:R-:W-:-:S04]  /*d770*/  LEA R8, P0, R0, c[0x0][0x1c8], 0x1 ;  /* 0x0000720000087a11 */ /* 0x000fc800078008ff */
[----:B------:R-:W-:Y:S01]  /*d780*/  LEA.HI.X R7, R0, c[0x0][0x1cc], R3, 0x1, P0 ;  /* 0x0000730000077a11 */ /* 0x000fe200000f0c03 */
[----:B------:R-:W1:Y:S01]  /*d790*/  SHFL.IDX PT, R9, R8, 0x2, 0x181f ;  /* 0x00581f0008097f89 */ /* 0x000e6200000e0000 */
[----:B------:R-:W-:Y:S02]  /*d7a0*/  IADD3 R0, -R19, 0x10, RZ ;  /* 0x0000001013007810 */ /* 0x000fe40007ffe1ff */
[----:B------:R-:W-:Y:S01]  /*d7b0*/  IADD3 R3, -R229, 0x10, RZ ;  /* 0x00000010e5037810 */ /* 0x000fe20007ffe1ff */
[----:B------:R-:W2:Y:S01]  /*d7c0*/  SHFL.IDX PT, R10, R7, 0x2, 0x181f ;  /* 0x00581f00070a7f89 */ /* 0x000ea200000e0000 */
[----:B------:R-:W-:Y:S02]  /*d7d0*/  LOP3.LUT R0, R0, 0xf, RZ, 0xc0, !PT ;  /* 0x0000000f00007812 */ /* 0x000fe400078ec0ff */
[----:B------:R-:W-:Y:S01]  /*d7e0*/  LOP3.LUT R11, R3, 0xf, RZ, 0xc0, !PT ;  /* 0x0000000f030b7812 */ /* 0x000fe200078ec0ff */
[----:B------:R-:W-:Y:S01]  /*d7f0*/  SHFL.IDX PT, R18, R8, 0x1, 0x181f ;  /* 0x00381f0008127f89 */ /* 0x000fe200000e0000 */
[----:B------:R-:W-:-:S02]  /*d800*/  SHF.L.U64.HI R3, R230, 0x1, R251 ;  /* 0x00000001e6037819 */ /* 0x000fc400000102fb */
[----:B-1----:R-:W-:Y:S01]  /*d810*/  IADD3 R16, P1, P0, R0, R9, R20 ;  /* 0x0000000900107210 */ /* 0x002fe2000783e014 */
[----:B------:R-:W-:-:S03]  /*d820*/  IMAD.SHL.U32 R0, R230, 0x2, RZ ;  /* 0x00000002e6007824 */ /* 0x000fc600078e00ff */
[-C--:B--2---:R-:W-:Y:S02]  /*d830*/  IADD3.X R17, RZ, R10.reuse, R6, P1, P0 ;  /* 0x0000000aff117210 */ /* 0x084fe40000fe0406 */
[----:B------:R-:W-:Y:S02]  /*d840*/  IADD3 R14, P1, P0, R11, R9, R0 ;  /* 0x000000090b0e7210 */ /* 0x000fe4000783e000 */
[----:B------:R-:W-:Y:S02]  /*d850*/  SHFL.IDX PT, R9, R7, RZ, 0x181f ;  /* 0x00181fff07097589 */ /* 0x000fe400000e0000 */
[----:B------:R-:W-:Y:S02]  /*d860*/  IADD3.X R15, RZ, R10, R3, P1, P0 ;  /* 0x0000000aff0f7210 */ /* 0x000fe40000fe0403 */
[----:B------:R-:W1:Y:S04]  /*d870*/  SHFL.IDX PT, R10, R8, RZ, 0x181f ;  /* 0x00181fff080a7589 */ /* 0x000e6800000e0000 */
[----:B------:R-:W2:Y:S01]  /*d880*/  SHFL.IDX PT, R7, R7, 0x1, 0x181f ;  /* 0x00381f0007077f89 */ /* 0x000ea200000e0000 */
[----:B-1----:R-:W-:-:S05]  /*d890*/  IADD3 R12, P0, R10, R20, RZ ;  /* 0x000000140a0c7210 */ /* 0x002fca0007f1e0ff */
[----:B------:R-:W-:Y:S01]  /*d8a0*/  IMAD.X R13, R9, 0x1, R6, P0 ;  /* 0x00000001090d7824 */ /* 0x000fe200000e0606 */
[----:B------:R-:W-:-:S04]  /*d8b0*/  IADD3 R10, P0, R10, R0, RZ ;  /* 0x000000000a0a7210 */ /* 0x000fc80007f1e0ff */
[----:B------:R1:W-:Y:S01]  /*d8c0*/  LDGSTS.E.BYPASS.LTC128B.128 [R219+0x8100], [R12.64], !P5 ;  /* 0x081000000cdb7fae */ /* 0x0003e2000e901d52 */
[----:B------:R-:W-:Y:S01]  /*d8d0*/  IMAD.X R11, R9, 0x1, R3, P0 ;  /* 0x00000001090b7824 */ /* 0x000fe200000e0603 */
[----:B------:R-:W-:-:S04]  /*d8e0*/  IADD3 R8, P0, R18, R20, RZ ;  /* 0x0000001412087210 */ /* 0x000fc80007f1e0ff */
[----:B------:R1:W-:Y:S01]  /*d8f0*/  LDGSTS.E.BYPASS.LTC128B.128 [R219+0xb100], [R10.64], !P4 ;  /* 0x0b1000000adb7fae */ /* 0x0003e2000e101d52 */
[----:B--2---:R-:W-:Y:S01]  /*d900*/  IMAD.X R9, R7, 0x1, R6, P0 ;  /* 0x0000000107097824 */ /* 0x004fe200000e0606 */
        /* <DEDUP_REMOVED lines=8> */
.L_x_398:
[----:B----4-:R-:W-:Y:S01]  /*d990*/  FMUL.FTZ R0, R96, c[0x0][0x320] ;  /* 0x0000c80060007a20 */ /* 0x010fe20000410000 */
[----:B------:R-:W-:Y:S01]  /*d9a0*/  LOP3.LUT R3, R87, 0xffffffe0, RZ, 0xc0, !PT ;  /* 0xffffffe057037812 */ /* 0x000fe200078ec0ff */
[----:B------:R-:W-:Y:S01]  /*d9b0*/  ULDC UR4, c[0x0][0x324] ;  /* 0x0000c90000047ab9 */ /* 0x000fe20000000800 */
[----:B-1----:R-:W-:Y:S01]  /*d9c0*/  LEA.HI R6, R168, R167, RZ, 0x2 ;  /* 0x000000a7a8067211 */ /* 0x002fe200078f10ff */
[----:B------:R1:W2:Y:S01]  /*d9d0*/  MUFU.TANH R36, R0 ;  /* 0x0000000000247308 */ /* 0x0002a20000002400 */
[----:B------:R-:W-:Y:S01]  /*d9e0*/  SHF.R.S32.HI R7, RZ, 0x1f, R86 ;  /* 0x0000001fff077819 */ /* 0x000fe20000011456 */
[----:B------:R-:W-:Y:S01]  /*d9f0*/  ULOP3.LUT UR4, URZ, UR4, URZ, 0x33, !UPT ;  /* 0x000000043f047292 */ /* 0x000fe2000f8e333f */
[----:B------:R-:W-:Y:S01]  /*da00*/  LOP3.LUT R6, R6, 0xfffffffc, RZ, 0xc0, !PT ;  /* 0xfffffffc06067812 */ /* 0x000fe200078ec0ff */
[----:B------:R-:W0:Y:S01]  /*da10*/  LDGDEPBAR ;  /* 0x00000000000079af */ /* 0x000e220000000000 */
[----:B------:R-:W-:Y:S02]  /*da20*/  LEA.HI R7, R7, R86, RZ, 0x3 ;  /* 0x0000005607077211 */ /* 0x000fe400078f18ff */
[----:B------:R-:W-:-:S02]  /*da30*/  ISETP.GE.AND P0, PT, R171, 0x1, PT ;  /* 0x00000001ab00780c */ /* 0x000fc40003f06270 */
        /* <DEDUP_REMOVED lines=65> */
[----:B------:R-:W-:Y:S02]  /*de50*/  IADD3 R10, -R250, R170, R84 ;  /* 0x000000aafa0a7210 */ /* 0x000fe40007ffe154 */
        /* <DEDUP_REMOVED lines=21> */
.L_x_401:
[----:B------:R-:W-:-:S04]  /*dfb0*/  MOV R9, c[0x0][0x32c] ;  /* 0x0000cb0000097a02 */ /* 0x000fc80000000f00 */
[----:B------:R-:W-:-:S13]  /*dfc0*/  ISETP.NE.AND P0, PT, R9, 0x1, PT ;  /* 0x000000010900780c */ /* 0x000fda0003f05270 */
[----:B------:R-:W-:-:S05]  /*dfd0*/  @P0 IMAD.HI.U32 R9, R6, c[0x0][0x330], RZ ;  /* 0x0000cc0006090a27 */ /* 0x000fca00078e00ff */
[----:B------:R-:W-:Y:S02]  /*dfe0*/  @P0 SHF.R.U32.HI R6, RZ, c[0x0][0x334], R9 ;  /* 0x0000cd00ff060a19 */ /* 0x000fe40000011609 */
.L_x_402:
[----:B------:R-:W-:Y:S05]  /*dff0*/  BSYNC B0 ;  /* 0x0000000000007941 */ /* 0x000fea0003800000 */
.L_x_400:
[----:B------:R-:W-:-:S05]  /*e000*/  IMAD R6, R6, c[0x0][0x32c], R12 ;  /* 0x0000cb0006067a24 */ /* 0x000fca00078e020c */
[----:B------:R-:W-:Y:S02]  /*e010*/  IADD3 R9, R6, c[0x0][0x32c], RZ ;  /* 0x0000cb0006097a10 */ /* 0x000fe40007ffe0ff */
[----:B------:R-:W-:Y:S02]  /*e020*/  IMNMX R0, R0, R6, !PT ;  /* 0x0000000600007217 */ /* 0x000fe40007800200 */
[----:B------:R-:W-:Y:S02]  /*e030*/  IMNMX R3, R3, R9, PT ;  /* 0x0000000903037217 */ /* 0x000fe40003800200 */
.L_x_399:
[C---:B---34-:R-:W-:Y:S01]  /*e040*/  ISETP.GE.AND P0, PT, R84.reuse, 0x2, PT ;  /* 0x000000025400780c */ /* 0x058fe20003f06270 */
[----:B------:R-:W1:Y:S01]  /*e050*/  SHFL.IDX PT, R6, R7, 0x1, 0x1c1f ;  /* 0x003c1f0007067f89 */ /* 0x000e6200000e0000 */
[----:B------:R-:W-:Y:S02]  /*e060*/  ISETP.GE.AND P1, PT, R84, 0x9, PT ;  /* 0x000000095400780c */ /* 0x000fe40003f26270 */
[----:B------:R-:W-:Y:S02]  /*e070*/  P2R R56, PR, RZ, 0x1 ;  /* 0x00000001ff387803 */ /* 0x000fe40000000000 */
[----:B------:R-:W-:-:S02]  /*e080*/  ISETP.GT.AND P0, PT, R0, 0x1, !P0 ;  /* 0x000000010000780c */ /* 0x000fc40004704270 */
[----:B------:R-:W-:Y:S02]  /*e090*/  P2R R55, PR, RZ, 0x2 ;  /* 0x00000002ff377803 */ /* 0x000fe40000000000 */
[----:B------:R-:W-:Y:S02]  /*e0a0*/  ISETP.LT.OR P0, PT, R3, 0x2, P0 ;  /* 0x000000020300780c */ /* 0x000fe40000701670 */
[----:B------:R-:W-:Y:S02]  /*e0b0*/  ISETP.GE.AND P6, PT, R84, 0x42, PT ;  /* 0x000000425400780c */ /* 0x000fe40003fc6270 */
        /* <DEDUP_REMOVED lines=33> */
[C---:B------:R-:W-:Y:S02]  /*e2d0*/  ISETP.LT.OR P0, PT, R3.reuse, 0x21, P0 ;  /* 0x000000210300780c */ /* 0x040fe40000701670 */
        /* <DEDUP_REMOVED lines=35> */
[----:B------:R-:W-:Y:S02]  /*e510*/  ISETP.GE.AND P5, PT, R84, 0x49, PT ;  /* 0x000000495400780c */ /* 0x000fe40003fa6270 */
[----:B------:R-:W-:Y:S02]  /*e520*/  FSEL R159, R25, -INF , !P0 ;  /* 0xff800000199f7808 */ /* 0x000fe40004000000 */
[----:B------:R-:W-:Y:S02]  /*e530*/  ISETP.GT.AND P0, PT, R0, 0x40, !P1 ;  /* 0x000000400000780c */ /* 0x000fe40004f04270 */
[C---:B------:R-:W-:Y:S02]  /*e540*/  ISETP.GE.AND P4, PT, R84.reuse, 0x4a, PT ;  /* 0x0000004a5400780c */ /* 0x040fe40003f86270 */
[----:B------:R-:W-:Y:S02]  /*e550*/  ISETP.LT.OR P0, PT, R3, 0x41, P0 ;  /* 0x000000410300780c */ /* 0x000fe40000701670 */
[----:B------:R-:W-:-:S02]  /*e560*/  ISETP.GE.AND P3, PT, R84, 0x51, PT ;  /* 0x000000515400780c */ /* 0x000fc40003f66270 */
        /* <DEDUP_REMOVED lines=8> */
[----:B------:R-:W-:-:S04]  /*e5f0*/  ISETP.LT.OR P0, PT, R3, 0x49, P0 ;  /* 0x000000490300780c */ /* 0x000fc80000701670 */
[----:B------:R-:W-:Y:S02]  /*e600*/  FSEL R166, R22, -INF , !P0 ;  /* 0xff80000016a67808 */ /* 0x000fe40004000000 */
[----:B------:R-:W-:-:S04]  /*e610*/  ISETP.GT.AND P0, PT, R0, 0x49, !P4 ;  /* 0x000000490000780c */ /* 0x000fc80006704270 */
        /* <DEDUP_REMOVED lines=11> */
[----:B------:R-:W-:-:S04]  /*e6d0*/  ISETP.GE.AND P0, PT, R84, 0x1, PT ;  /* 0x000000015400780c */ /* 0x000fc80003f06270 */
[----:B------:R-:W-:Y:S02]  /*e6e0*/  P2R R37, PR, RZ, 0x1 ;  /* 0x00000001ff257803 */ /* 0x000fe40000000000 */
[----:B------:R-:W-:-:S04]  /*e6f0*/  ISETP.GT.AND P0, PT, R0, RZ, !P0 ;  /* 0x000000ff0000720c */ /* 0x000fc80004704270 */
[----:B------:R-:W-:-:S04]  /*e700*/  ISETP.LT.OR P0, PT, R3, 0x1, P0 ;  /* 0x000000010300780c */ /* 0x000fc80000701670 */
[----:B------:R-:W-:Y:S02]  /*e710*/  FSEL R32, R16, -INF , !P0 ;  /* 0xff80000010207808 */ /* 0x000fe40004000000 */
[----:B------:R-:W-:-:S04]  /*e720*/  ISETP.GE.AND P0, PT, R84, 0x5a, PT ;  /* 0x0000005a5400780c */ /* 0x000fc80003f06270 */
[----:B------:R-:W-:Y:S02]  /*e730*/  P2R R36, PR, RZ, 0x1 ;  /* 0x00000001ff247803 */ /* 0x000fe40000000000 */
[----:B------:R-:W-:Y:S01]  /*e740*/  ISETP.GT.AND P0, PT, R0, 0x59, !P0 ;  /* 0x000000590000780c */ /* 0x000fe20004704270 */
[----:B------:R-:W-:-:S03]  /*e750*/  FMUL.FTZ R0, R98, c[0x0][0x320] ;  /* 0x0000c80062007a20 */ /* 0x000fc60000410000 */
[----:B------:R-:W-:Y:S01]  /*e760*/  ISETP.LT.OR P0, PT, R3, 0x5a, P0 ;  /* 0x0000005a0300780c */ /* 0x000fe20000701670 */
[----:B------:R2:W3:Y:S01]  /*e770*/  MUFU.TANH R35, R0 ;  /* 0x0000000000237308 */ /* 0x0004e20000002400 */
[----:B-1----:R-:W-:Y:S02]  /*e780*/  IMAD.IADD R3, R8, 0x1, R6 ;  /* 0x0000000108037824 */ /* 0x002fe400078e0206 */
[----:B------:R-:W-:Y:S02]  /*e790*/  FSEL R216, R17, -INF , !P0 ;  /* 0xff80000011d87808 */ /* 0x000fe40004000000 */
[----:B------:R-:W-:Y:S02]  /*e7a0*/  ISETP.GE.AND P0, PT, R171, 0x1, PT ;  /* 0x00000001ab00780c */ /* 0x000fe40003f06270 */
        /* <DEDUP_REMOVED lines=60> */
.L_x_405:
[----:B------:R-:W-:-:S04]  /*eb70*/  MOV R7, c[0x0][0x32c] ;  /* 0x0000cb0000077a02 */ /* 0x000fc80000000f00 */
[----:B------:R-:W-:-:S13]  /*eb80*/  ISETP.NE.AND P0, PT, R7, 0x1, PT ;  /* 0x000000010700780c */ /* 0x000fda0003f05270 */
[----:B------:R-:W-:-:S05]  /*eb90*/  @P0 IMAD.HI.U32 R7, R6, c[0x0][0x330], RZ ;  /* 0x0000cc0006070a27 */ /* 0x000fca00078e00ff */
[----:B------:R-:W-:Y:S02]  /*eba0*/  @P0 SHF.R.U32.HI R6, RZ, c[0x0][0x334], R7 ;  /* 0x0000cd00ff060a19 */ /* 0x000fe40000011607 */
.L_x_406:
[----:B------:R-:W-:Y:S05]  /*ebb0*/  BSYNC B0 ;  /* 0x0000000000007941 */ /* 0x000fea0003800000 */
.L_x_404:
[----:B------:R-:W-:-:S05]  /*ebc0*/  IMAD R6, R6, c[0x0][0x32c], R12 ;  /* 0x0000cb0006067a24 */ /* 0x000fca00078e020c */
[----:B------:R-:W-:Y:S02]  /*ebd0*/  IADD3 R7, R6, c[0x0][0x32c], RZ ;  /* 0x0000cb0006077a10 */ /* 0x000fe40007ffe0ff */
[----:B------:R-:W-:Y:S02]  /*ebe0*/  IMNMX R0, R0, R6, !PT ;  /* 0x0000000600007217 */ /* 0x000fe40007800200 */
[----:B------:R-:W-:Y:S02]  /*ebf0*/  IMNMX R3, R3, R7, PT ;  /* 0x0000000703037217 */ /* 0x000fe40003800200 */
.L_x_403:
[----:B--234-:R-:W-:Y:S01]  /*ec00*/  ISETP.NE.AND P0, PT, R56, RZ, PT ;  /* 0x000000ff3800720c */ /* 0x01cfe20003f05270 */
[----:B------:R-:W-:Y:S01]  /*ec10*/  IMAD.SHL.U32 R197, R4, 0x2, RZ ;  /* 0x0000000204c57824 */ /* 0x000fe200078e00ff */
[----:B------:R-:W-:Y:S02]  /*ec20*/  FMNMX.FTZ R68, R32, R38, !PT ;  /* 0x0000002620447209 */ /* 0x000fe40007810000 */
[----:B------:R-:W-:Y:S01]  /*ec30*/  ISETP.GT.AND P0, PT, R0, 0x1, !P0 ;  /* 0x000000010000780c */ /* 0x000fe20004704270 */
[----:B------:R-:W-:Y:S01]  /*ec40*/  IMAD R201, R2, 0x2, R197 ;  /* 0x0000000202c97824 */ /* 0x000fe200078e02c5 */
        /* <DEDUP_REMOVED lines=84> */
[----:B------:R-:W-:Y:S02]  /*f190*/  ISETP.GT.AND P0, PT, R0, 0x41, !P6 ;  /* 0x000000410000780c */ /* 0x000fe40007704270 */
[----:B------:R-:W-:Y:S02]  /*f1a0*/  ISETP.NE.AND P6, PT, R37, RZ, PT ;  /* 0x000000ff2500720c */ /* 0x000fe40003fc5270 */
        /* <DEDUP_REMOVED lines=17> */
[----:B------:R-:W-:Y:S01]  /*f2c0*/  ISETP.GT.AND P0, PT, R0, RZ, !P6 ;  /* 0x000000ff0000720c */ /* 0x000fe20007704270 */
[----:B------:R-:W-:Y:S01]  /*f2d0*/  LDSM.16.MT88.4 R20, [R197+0x100] ;  /* 0x00010000c514783b */ /* 0x000fe20000004200 */
[----:B------:R-:W-:Y:S02]  /*f2e0*/  ISETP.NE.AND P6, PT, R36, RZ, PT ;  /* 0x000000ff2400720c */ /* 0x000fe40003fc5270 */
[----:B------:R-:W-:-:S04]  /*f2f0*/  ISETP.LT.OR P0, PT, R3, 0x1, P0 ;  /* 0x000000010300780c */ /* 0x000fc80000701670 */
[----:B------:R-:W-:Y:S02]  /*f300*/  FSEL R8, R17, -INF , !P0 ;  /* 0xff80000011087808 */ /* 0x000fe40004000000 */
[----:B------:R-:W-:Y:S01]  /*f310*/  ISETP.GT.AND P0, PT, R0, 0x59, !P6 ;  /* 0x000000590000780c */ /* 0x000fe20007704270 */
[----:B------:R-:W-:Y:S01]  /*f320*/  LDSM.16.MT88.4 R16, [R201+0x100] ;  /* 0x00010000c910783b */ /* 0x000fe20000004200 */
[----:B------:R-:W-:Y:S02]  /*f330*/  FMNMX.FTZ R6, R8, R15, !PT ;  /* 0x0000000f08067209 */ /* 0x000fe40007810000 */
[----:B------:R-:W-:Y:S02]  /*f340*/  ISETP.LT.OR P0, PT, R3, 0x5a, P0 ;  /* 0x0000005a0300780c */ /* 0x000fe40000701670 */
[----:B------:R-:W-:Y:S02]  /*f350*/  FMNMX.FTZ R6, R10, R6, !PT ;  /* 0x000000060a067209 */ /* 0x000fe40007810000 */
[----:B------:R-:W-:-:S02]  /*f360*/  FSEL R165, R57, -INF , !P0 ;  /* 0xff80000039a57808 */ /* 0x000fc40004000000 */
        /* <DEDUP_REMOVED lines=14> */
[----:B------:R-:W-:Y:S02]  /*f450*/  FMNMX.FTZ R7, R160, R6, !PT ;  /* 0x00000006a0077209 */ /* 0x000fe40007810000 */
[----:B------:R-:W1:Y:S02]  /*f460*/  SHFL.BFLY PT, R6, R68, 0x2, 0x1f ;  /* 0x0c401f0044067f89 */ /* 0x000e6400000e0000 */
[----:B------:R-:W-:-:S04]  /*f470*/  FMNMX.FTZ R7, R162, R7, !PT ;  /* 0x00000007a2077209 */ /* 0x000fc80007810000 */
[----:B------:R-:W-:-:S04]  /*f480*/  FMNMX.FTZ R7, R163, R7, !PT ;  /* 0x00000007a3077209 */ /* 0x000fc80007810000 */
[----:B------:R-:W-:-:S04]  /*f490*/  FMNMX.FTZ R0, R169, R7, !PT ;  /* 0x00000007a9007209 */ /* 0x000fc80007810000 */
[----:B------:R-:W-:-:S04]  /*f4a0*/  FMNMX.FTZ R0, R170, R0, !PT ;  /* 0x00000000aa007209 */ /* 0x000fc80007810000 */
        /* <DEDUP_REMOVED lines=12> */
[----:B------:R-:W-:Y:S02]  /*f570*/  LDSM.16.MT88.4 R32, [R201+0x3100] ;  /* 0x00310000c920783b */ /* 0x000fe40000004200 */
[----:B------:R2:W-:Y:S02]  /*f580*/  MUFU.EX2 R248, R3 ;  /* 0x0000000300f87308 */ /* 0x0005e40000000800 */
[----:B--2---:R-:W-:-:S06]  /*f590*/  FFMA.FTZ R3, R38, c[0x0][0x2d0], -R6 ;  /* 0x0000b40026037a23 */ /* 0x004fcc0000010806 */
[----:B------:R1:W2:Y:S02]  /*f5a0*/  MUFU.EX2 R246, R3 ;  /* 0x0000000300f67308 */ /* 0x0002a40000000800 */
[----:B-1----:R-:W-:Y:S01]  /*f5b0*/  FMNMX.FTZ R3, R7, R0, !PT ;  /* 0x0000000007037209 */ /* 0x002fe20007810000 */
[--C-:B------:R-:W-:Y:S02]  /*f5c0*/  FFMA.FTZ R0, R39, c[0x0][0x2d0], -R6.reuse ;  /* 0x0000b40027007a23 */ /* 0x100fe40000010806 */
[----:B------:R-:W-:Y:S01]  /*f5d0*/  FFMA.FTZ R7, R40, c[0x0][0x2d0], -R6 ;  /* 0x0000b40028077a23 */ /* 0x000fe20000010806 */
[C---:B------:R-:W-:Y:S02]  /*f5e0*/  FSETP.NEU.FTZ.AND P0, PT, R3.reuse, -INF , PT ;  /* 0xff8000000300780b */ /* 0x040fe40003f1d000 */
[----:B------:R1:W-:Y:S01]  /*f5f0*/  MUFU.EX2 R249, R0 ;  /* 0x0000000000f97308 */ /* 0x0003e20000000800 */
[----:B------:R-:W-:Y:S07]  /*f600*/  LDSM.16.MT88.4 R36, [R197+0x900] ;  /* 0x00090000c524783b */ /* 0x000fee0000004200 */
[----:B------:R3:W4:Y:S01]  /*f610*/  MUFU.EX2 R247, R7 ;  /* 0x0000000700f77308 */ /* 0x0007220000000800 */
[----:B-1----:R-:W-:-:S05]  /*f620*/  FMUL.FTZ R0, R3, c[0x0][0x2d0] ;  /* 0x0000b40003007a20 */ /* 0x002fca0000410000 */
[----:B------:R-:W-:-:S05]  /*f630*/  FSEL R0, R0, RZ, P0 ;  /* 0x000000ff00007208 */ /* 0x000fca0000000000 */
[--C-:B---3--:R-:W-:Y:S01]  /*f640*/  FFMA.FTZ R7, R8, c[0x0][0x2d0], -R0.reuse ;  /* 0x0000b40008077a23 */ /* 0x108fe20000010800 */
[----:B--2---:R-:W-:Y:S01]  /*f650*/  F2FP.BF16.PACK_AB R8, R246, R248 ;  /* 0x000000f8f608723e */ /* 0x004fe200000010ff */
[----:B------:R-:W-:Y:S02]  /*f660*/  FFMA.FTZ R4, R15, c[0x0][0x2d0], -R0 ;  /* 0x0000b4000f047a23 */ /* 0x000fe40000010800 */
[----:B------:R1:W-:Y:S08]  /*f670*/  MUFU.EX2 R171, R7 ;  /* 0x0000000700ab7308 */ /* 0x0003f00000000800 */
[----:B------:R2:W3:Y:S01]  /*f680*/  MUFU.EX2 R239, R4 ;  /* 0x0000000400ef7308 */ /* 0x0004e20000000800 */
[----:B-1----:R-:W-:-:S02]  /*f690*/  IMAD.MOV.U32 R7, RZ, RZ, R198 ;  /* 0x000000ffff077224 */ /* 0x002fc400078e00c6 */
[----:B------:R-:W-:-:S04]  /*f6a0*/  IMAD R198, R5, 0x2, R197 ;  /* 0x0000000205c67824 */ /* 0x000fc800078e02c5 */
[----:B------:R-:W-:Y:S01]  /*f6b0*/  IMAD R200, R2, 0x2, R198 ;  /* 0x0000000202c87824 */ /* 0x000fe200078e02c6 */
[----:B------:R-:W1:Y:S01]  /*f6c0*/  LDSM.16.MT88.4 R12, [R198+0x100] ;  /* 0x00010000c60c783b */ /* 0x000e620000004200 */
[----:B--2---:R-:W-:Y:S01]  /*f6d0*/  FFMA.FTZ R4, R10, c[0x0][0x2d0], -R0 ;  /* 0x0000b4000a047a23 */ /* 0x004fe20000010800 */
[----:B----4-:R-:W-:Y:S01]  /*f6e0*/  F2FP.BF16.PACK_AB R10, R247, R249 ;  /* 0x000000f9f70a723e */ /* 0x010fe200000010ff */
[----:B------:R-:W-:Y:S01]  /*f6f0*/  FFMA.FTZ R2, R64, c[0x0][0x2d0], -R6 ;  /* 0x0000b40040027a23 */ /* 0x000fe20000010806 */
[----:B---3--:R-:W-:Y:S01]  /*f700*/  F2FP.BF16.PACK_AB R9, R239, R171 ;  /* 0x000000abef09723e */ /* 0x008fe200000010ff */
[----:B------:R2:W-:Y:S01]  /*f710*/  MUFU.EX2 R245, R4 ;  /* 0x0000000400f57308 */ /* 0x0005e20000000800 */
[----:B------:R-:W3:Y:S04]  /*f720*/  LDSM.16.MT88.4 R24, [R200+0x100] ;  /* 0x00010000c818783b */ /* 0x000ee80000004200 */
[----:B------:R-:W-:Y:S03]  /*f730*/  LDSM.16.MT88.4 R40, [R198+0x3100] ;  /* 0x00310000c628783b */ /* 0x000fe60000004200 */
[----:B------:R4:W-:Y:S01]  /*f740*/  MUFU.EX2 R243, R2 ;  /* 0x0000000200f37308 */ /* 0x0009e20000000800 */
[----:B------:R-:W-:Y:S01]  /*f750*/  LDSM.16.MT88.4 R28, [R198+0x900] ;  /* 0x00090000c61c783b */ /* 0x000fe20000004200 */
[----:B--2---:R-:W-:-:S06]  /*f760*/  FFMA.FTZ R4, R11, c[0x0][0x2d0], -R0 ;  /* 0x0000b4000b047a23 */ /* 0x004fcc0000010800 */
[----:B------:R-:W2:Y:S01]  /*f770*/  MUFU.EX2 R244, R4 ;  /* 0x0000000400f47308 */ /* 0x000ea20000000800 */
[----:B----4-:R-:W-:-:S07]  /*f780*/  FFMA.FTZ R2, R65, c[0x0][0x2d0], -R6 ;  /* 0x0000b40041027a23 */ /* 0x010fce0000010806 */
[----:B------:R4:W5:Y:S01]  /*f790*/  MUFU.EX2 R241, R2 ;  /* 0x0000000200f17308 */ /* 0x0009620000000800 */
[----:B--2---:R-:W-:-:S07]  /*f7a0*/  F2FP.BF16.PACK_AB R11, R244, R245 ;  /* 0x000000f5f40b723e */ /* 0x004fce00000010ff */
[----:B------:R-:W-:Y:S01]  /*f7b0*/  HMMA.16816.F32.BF16 R76, R8, R20, RZ ;  /* 0x00000014084c723c */ /* 0x000fe200000418ff */
[----:B----4-:R-:W-:-:S04]  /*f7c0*/  FFMA.FTZ R2, R66, c[0x0][0x2d0], -R6 ;  /* 0x0000b40042027a23 */ /* 0x010fc80000010806 */
[----:B------:R2:W-:Y:S03]  /*f7d0*/  MUFU.EX2 R242, R2 ;  /* 0x0000000200f27308 */ /* 0x0005e60000000800 */
[C---:B------:R-:W-:Y:S01]  /*f7e0*/  HMMA.16816.F32.BF16 R72, R8.reuse, R22, RZ ;  /* 0x000000160848723c */ /* 0x040fe200000418ff */
[----:B------:R-:W4:Y:S07]  /*f7f0*/  LDSM.16.MT88.4 R20, [R197+0x3100] ;  /* 0x00310000c514783b */ /* 0x000f2e0000004200 */
[----:B-1----:R-:W-:Y:S01]  /*f800*/  HMMA.16816.F32.BF16 R56, R8, R12, RZ ;  /* 0x0000000c0838723c */ /* 0x002fe200000418ff */
[----:B--2---:R-:W-:-:S07]  /*f810*/  FFMA.FTZ R2, R69, c[0x0][0x2d0], -R6 ;  /* 0x0000b40045027a23 */ /* 0x004fce0000010806 */
[C---:B------:R-:W-:Y:S01]  /*f820*/  HMMA.16816.F32.BF16 R52, R8.reuse, R14, RZ ;  /* 0x0000000e0834723c */ /* 0x040fe200000418ff */
[----:B------:R-:W1:Y:S01]  /*f830*/  LDSM.16.MT88.4 R12, [R200+0x3100] ;  /* 0x00310000c80c783b */ /* 0x000e620000004200 */
[----:B------:R2:W1:Y:S06]  /*f840*/  MUFU.EX2 R240, R2 ;  /* 0x0000000200f07308 */ /* 0x00046c0000000800 */
[C---:B------:R-:W-:Y:S08]  /*f850*/  HMMA.16816.F32.BF16 R48, R8.reuse, R16, RZ ;  /* 0x000000100830723c */ /* 0x040ff000000418ff */
[----:B------:R-:W-:Y:S01]  /*f860*/  HMMA.16816.F32.BF16 R44, R8, R18, RZ ;  /* 0x00000012082c723c */ /* 0x000fe200000418ff */
[----:B------:R-:W1:Y:S01]  /*f870*/  LDSM.16.MT88.4 R16, [R201+0x900] ;  /* 0x00090000c910783b */ /* 0x000e620000004200 */
[----:B--2---:R-:W-:-:S04]  /*f880*/  FFMA.FTZ R2, R61, c[0x0][0x2d0], -R0 ;  /* 0x0000b4003d027a23 */ /* 0x004fc80000010800 */
[----:B------:R2:W-:Y:S02]  /*f890*/  MUFU.EX2 R238, R2 ;  /* 0x0000000200ee7308 */ /* 0x0005e40000000800 */
[C---:B---3--:R-:W-:Y:S08]  /*f8a0*/  HMMA.16816.F32.BF16 R64, R8.reuse, R24, RZ ;  /* 0x000000180840723c */ /* 0x048ff000000418ff */
[----:B------:R-:W-:Y:S01]  /*f8b0*/  HMMA.16816.F32.BF16 R80, R8, R26, RZ ;  /* 0x0000001a0850723c */ /* 0x000fe200000418ff */
[----:B------:R-:W3:Y:S01]  /*f8c0*/  LDSM.16.MT88.4 R24, [R197+0x3900] ;  /* 0x00390000c518783b */ /* 0x000ee20000004200 */
[----:B--2---:R-:W-:-:S06]  /*f8d0*/  FFMA.FTZ R2, R60, c[0x0][0x2d0], -R0 ;  /* 0x0000b4003c027a23 */ /* 0x004fcc0000010800 */
[C---:B----4-:R-:W-:Y:S01]  /*f8e0*/  HMMA.16816.F32.BF16 R84, R8.reuse, R20, RZ ;  /* 0x000000140854723c */ /* 0x050fe200000418ff */
[----:B------:R2:W4:Y:S07]  /*f8f0*/  MUFU.EX2 R236, R2 ;  /* 0x0000000200ec7308 */ /* 0x00052e0000000800 */
[C---:B------:R-:W-:Y:S01]  /*f900*/  HMMA.16816.F32.BF16 R88, R8.reuse, R22, RZ ;  /* 0x000000160858723c */ /* 0x040fe200000418ff */
[----:B------:R-:W3:Y:S07]  /*f910*/  LDSM.16.MT88.4 R20, [R200+0x900] ;  /* 0x00090000c814783b */ /* 0x000eee0000004200 */
[----:B------:R-:W-:Y:S01]  /*f920*/  HMMA.16816.F32.BF16 R104, R8, R42, RZ ;  /* 0x0000002a0868723c */ /* 0x000fe200000418ff */
[----:B--2---:R-:W-:-:S04]  /*f930*/  FFMA.FTZ R2, R62, c[0x0][0x2d0], -R0 ;  /* 0x0000b4003e027a23 */ /* 0x004fc80000010800 */
[----:B------:R2:W-:Y:S03]  /*f940*/  MUFU.EX2 R237, R2 ;  /* 0x0000000200ed7308 */ /* 0x0005e60000000800 */
[C---:B------:R-:W-:Y:S08]  /*f950*/  HMMA.16816.F32.BF16 R92, R8.reuse, R32, RZ ;  /* 0x00000020085c723c */ /* 0x040ff000000418ff */
[----:B------:R-:W-:Y:S01]  /*f960*/  HMMA.16816.F32.BF16 R100, R8, R34, RZ ;  /* 0x000000220864723c */ /* 0x000fe200000418ff */
[----:B------:R-:W-:Y:S01]  /*f970*/  LDSM.16.MT88.4 R32, [R198+0x1100] ;  /* 0x00110000c620783b */ /* 0x000fe20000004200 */
[----:B--2---:R-:W-:-:S06]  /*f980*/  FFMA.FTZ R2, R63, c[0x0][0x2d0], -R0 ;  /* 0x0000b4003f027a23 */ /* 0x004fcc0000010800 */
[C---:B------:R-:W-:Y:S01]  /*f990*/  HMMA.16816.F32.BF16 R60, R8.reuse, R40, RZ ;  /* 0x00000028083c723c */ /* 0x040fe200000418ff */
[----:B------:R-:W2:Y:S01]  /*f9a0*/  LDSM.16.MT88.4 R40, [R198+0x3900] ;  /* 0x00390000c628783b */ /* 0x000ea20000004200 */
[----:B------:R3:W3:Y:S06]  /*f9b0*/  MUFU.EX2 R235, R2 ;  /* 0x0000000200eb7308 */ /* 0x0006ec0000000800 */
[C---:B-1----:R-:W-:Y:S08]  /*f9c0*/  HMMA.16816.F32.BF16 R116, R8.reuse, R12, RZ ;  /* 0x0000000c0874723c */ /* 0x042ff000000418ff */
[----:B------:R-:W-:Y:S01]  /*f9d0*/  HMMA.16816.F32.BF16 R96, R8, R14, RZ ;  /* 0x0000000e0860723c */ /* 0x000fe200000418ff */
[----:B------:R-:W-:Y:S01]  /*f9e0*/  LDSM.16.MT88.4 R12, [R200+0x3900] ;  /* 0x00390000c80c783b */ /* 0x000fe20000004200 */
[----:B---3--:R-:W-:-:S04]  /*f9f0*/  FFMA.FTZ R2, R108, c[0x0][0x2d0], -R6 ;  /* 0x0000b4006c027a23 */ /* 0x008fc80000010806 */
[----:B------:R1:W-:Y:S01]  /*fa00*/  MUFU.EX2 R234, R2 ;  /* 0x0000000200ea7308 */ /* 0x0003e20000000800 */
[----:B-----5:R-:W-:Y:S02]  /*fa10*/  F2FP.BF16.PACK_AB R8, R241, R243 ;  /* 0x000000f3f108723e */ /* 0x020fe400000010ff */
[----:B------:R-:W-:Y:S02]  /*fa20*/  F2FP.BF16.PACK_AB R10, R240, R242 ;  /* 0x000000f2f00a723e */ /* 0x000fe400000010ff */
[----:B----4-:R-:W-:Y:S02]  /*fa30*/  F2FP.BF16.PACK_AB R9, R236, R238 ;  /* 0x000000eeec09723e */ /* 0x010fe400000010ff */
[----:B------:R-:W-:-:S07]  /*fa40*/  F2FP.BF16.PACK_AB R11, R235, R237 ;  /* 0x000000edeb0b723e */ /* 0x000fce00000010ff */
[----:B------:R-:W-:Y:S01]  /*fa50*/  HMMA.16816.F32.BF16 R112, R8, R28, R56 ;  /* 0x0000001c0870723c */ /* 0x000fe20000041838 */
[----:B-1----:R-:W-:-:S04]  /*fa60*/  FFMA.FTZ R2, R110, c[0x0][0x2d0], -R6 ;  /* 0x0000b4006e027a23 */ /* 0x002fc80000010806 */
[----:B------:R1:W3:Y:S03]  /*fa70*/  MUFU.EX2 R233, R2 ;  /* 0x0000000200e97308 */ /* 0x0002e60000000800 */
[C---:B------:R-:W-:Y:S08]  /*fa80*/  HMMA.16816.F32.BF16 R56, R8.reuse, R16, R48 ;  /* 0x000000100838723c */ /* 0x040ff00000041830 */
[----:B------:R-:W-:Y:S01]  /*fa90*/  HMMA.16816.F32.BF16 R44, R8, R18, R44 ;  /* 0x00000012082c723c */ /* 0x000fe2000004182c */
[----:B------:R-:W4:Y:S01]  /*faa0*/  LDSM.16.MT88.4 R16, [R201+0x3900] ;  /* 0x00390000c910783b */ /* 0x000f220000004200 */
[----:B-1----:R-:W-:-:S06]  /*fab0*/  FFMA.FTZ R2, R109, c[0x0][0x2d0], -R6 ;  /* 0x0000b4006d027a23 */ /* 0x002fcc0000010806 */
[C---:B------:R-:W-:Y:S01]  /*fac0*/  HMMA.16816.F32.BF16 R140, R8.reuse, R36, R76 ;  /* 0x00000024088c723c */ /* 0x040fe2000004184c */
[----:B------:R1:W-:Y:S07]  /*fad0*/  MUFU.EX2 R232, R2 ;  /* 0x0000000200e87308 */ /* 0x0003ee0000000800 */
[C---:B------:R-:W-:Y:S01]  /*fae0*/  HMMA.16816.F32.BF16 R132, R8.reuse, R38, R72 ;  /* 0x000000260884723c */ /* 0x040fe20000041848 */
[----:B------:R-:W5:Y:S07]  /*faf0*/  LDSM.16.MT88.4 R36, [R197+0x1100] ;  /* 0x00110000c524783b */ /* 0x000f6e0000004200 */
[----:B------:R-:W-:Y:S01]  /*fb00*/  HMMA.16816.F32.BF16 R120, R8, R26, R88 ;  /* 0x0000001a0878723c */ /* 0x000fe20000041858 */
[----:B-1----:R-:W-:-:S04]  /*fb10*/  FFMA.FTZ R2, R111, c[0x0][0x2d0], -R6 ;  /* 0x0000b4006f027a23 */ /* 0x002fc80000010806 */
[----:B------:R1:W1:Y:S03]  /*fb20*/  MUFU.EX2 R228, R2 ;  /* 0x0000000200e47308 */ /* 0x0002660000000800 */
[C---:B------:R-:W-:Y:S01]  /*fb30*/  HMMA.16816.F32.BF16 R108, R8.reuse, R24, R84 ;  /* 0x00000018086c723c */ /* 0x040fe20000041854 */
[----:B------:R-:W3:Y:S07]  /*fb40*/  LDSM.16.MT88.4 R24, [R201+0x1100] ;  /* 0x00110000c918783b */ /* 0x000eee0000004200 */
[----:B------:R-:W-:Y:S01]  /*fb50*/  HMMA.16816.F32.BF16 R76, R8, R30, R52 ;  /* 0x0000001e084c723c */ /* 0x000fe20000041834 */
[----:B------:R-:W3:Y:S01]  /*fb60*/  LDSM.16.MT88.4 R28, [R200+0x1100] ;  /* 0x00110000c81c783b */ /* 0x000ee20000004200 */
[----:B-1----:R-:W-:-:S06]  /*fb70*/  FFMA.FTZ R2, R71, c[0x0][0x2d0], -R0 ;  /* 0x0000b40047027a23 */ /* 0x002fcc0000010800 */
[C---:B------:R-:W-:Y:S01]  /*fb80*/  HMMA.16816.F32.BF16 R52, R8.reuse, R20, R64 ;  /* 0x000000140834723c */ /* 0x040fe20000041840 */
[----:B------:R1:W-:Y:S07]  /*fb90*/  MUFU.EX2 R226, R2 ;  /* 0x0000000200e27308 */ /* 0x0003ee0000000800 */
[C---:B--2---:R-:W-:Y:S08]  /*fba0*/  HMMA.16816.F32.BF16 R144, R8.reuse, R40, R60 ;  /* 0x000000280890723c */ /* 0x044ff0000004183c */
[----:B------:R-:W-:Y:S01]  /*fbb0*/  HMMA.16816.F32.BF16 R48, R8, R22, R80 ;  /* 0x000000160830723c */ /* 0x000fe20000041850 */
[----:B------:R-:W2:Y:S01]  /*fbc0*/  LDSM.16.MT88.4 R20, [R197+0x4100] ;  /* 0x00410000c514783b */ /* 0x000ea20000004200 */
[----:B-1----:R-:W-:-:S04]  /*fbd0*/  FFMA.FTZ R2, R70, c[0x0][0x2d0], -R0 ;  /* 0x0000b40046027a23 */ /* 0x002fc80000010800 */
[----:B------:R1:W1:Y:S02]  /*fbe0*/  MUFU.EX2 R225, R2 ;  /* 0x0000000200e17308 */ /* 0x0002640000000800 */
[C---:B----4-:R-:W-:Y:S08]  /*fbf0*/  HMMA.16816.F32.BF16 R92, R8.reuse, R16, R92 ;  /* 0x00000010085c723c */ /* 0x050ff0000004185c */
[----:B------:R-:W-:Y:S01]  /*fc00*/  HMMA.16816.F32.BF16 R72, R8, R18, R100 ;  /* 0x000000120848723c */ /* 0x000fe20000041864 */
[----:B------:R-:W-:Y:S01]  /*fc10*/  LDSM.16.MT88.4 R16, [R201+0x4100] ;  /* 0x00410000c910783b */ /* 0x000fe20000004200 */
[----:B-1----:R-:W-:-:S06]  /*fc20*/  FFMA.FTZ R2, R136, c[0x0][0x2d0], -R0 ;  /* 0x0000b40088027a23 */ /* 0x002fcc0000010800 */
[C---:B------:R-:W-:Y:S01]  /*fc30*/  HMMA.16816.F32.BF16 R64, R8.reuse, R12, R116 ;  /* 0x0000000c0840723c */ /* 0x040fe20000041874 */
[----:B------:R1:W-:Y:S07]  /*fc40*/  MUFU.EX2 R223, R2 ;  /* 0x0000000200df7308 */ /* 0x0003ee0000000800 */
[----:B------:R-:W-:Y:S01]  /*fc50*/  HMMA.16816.F32.BF16 R60, R8, R14, R96 ;  /* 0x0000000e083c723c */ /* 0x000fe20000041860 */
[----:B------:R-:W-:Y:S01]  /*fc60*/  LDSM.16.MT88.4 R12, [R200+0x4100] ;  /* 0x00410000c80c783b */ /* 0x000fe20000004200 */
[----:B-1----:R-:W-:-:S06]  /*fc70*/  FFMA.FTZ R2, R137, c[0x0][0x2d0], -R0 ;  /* 0x0000b40089027a23 */ /* 0x002fcc0000010800 */
[----:B------:R-:W-:Y:S01]  /*fc80*/  HMMA.16816.F32.BF16 R136, R8, R42, R104 ;  /* 0x0000002a0888723c */ /* 0x000fe20000041868 */
[----:B------:R-:W1:Y:S06]  /*fc90*/  MUFU.EX2 R222, R2 ;  /* 0x0000000200de7308 */ /* 0x000e6c0000000800 */
[----:B---3--:R-:W-:Y:S02]  /*fca0*/  F2FP.BF16.PACK_AB R8, R233, R234 ;  /* 0x000000eae908723e */ /* 0x008fe400000010ff */
[----:B------:R-:W-:Y:S02]  /*fcb0*/  F2FP.BF16.PACK_AB R10, R228, R232 ;  /* 0x000000e8e40a723e */ /* 0x000fe400000010ff */
[----:B------:R-:W-:-:S02]  /*fcc0*/  F2FP.BF16.PACK_AB R9, R225, R226 ;  /* 0x000000e2e109723e */ /* 0x000fc400000010ff */
[----:B-1----:R-:W-:Y:S01]  /*fcd0*/  F2FP.BF16.PACK_AB R11, R222, R223 ;  /* 0x000000dfde0b723e */ /* 0x002fe200000010ff */
[----:B------:R-:W-:-:S04]  /*fce0*/  FFMA.FTZ R2, R156, c[0x0][0x2d0], -R6 ;  /* 0x0000b4009c027a23 */ /* 0x000fc80000010806 */
[----:B------:R1:W-:Y:S02]  /*fcf0*/  MUFU.EX2 R221, R2 ;  /* 0x0000000200dd7308 */ /* 0x0003e40000000800 */
[C---:B-----5:R-:W-:Y:S08]  /*fd00*/  HMMA.16816.F32.BF16 R88, R8.reuse, R36, R140 ;  /* 0x000000240858723c */ /* 0x060ff0000004188c */
[----:B------:R-:W-:Y:S01]  /*fd10*/  HMMA.16816.F32.BF16 R100, R8, R38, R132 ;  /* 0x000000260864723c */ /* 0x000fe20000041884 */
[----:B------:R-:W3:Y:S01]  /*fd20*/  LDSM.16.MT88.4 R36, [R198+0x4100] ;  /* 0x00410000c624783b */ /* 0x000ee20000004200 */
[----:B-1----:R-:W-:-:S06]  /*fd30*/  FFMA.FTZ R2, R158, c[0x0][0x2d0], -R6 ;  /* 0x0000b4009e027a23 */ /* 0x002fcc0000010806 */
[C---:B------:R-:W-:Y:S01]  /*fd40*/  HMMA.16816.F32.BF16 R84, R8.reuse, R24, R56 ;  /* 0x000000180854723c */ /* 0x040fe20000041838 */
[----:B------:R1:W4:Y:S07]  /*fd50*/  MUFU.EX2 R158, R2 ;  /* 0x00000002009e7308 */ /* 0x00032e0000000800 */
[C---:B------:R-:W-:Y:S01]  /*fd60*/  HMMA.16816.F32.BF16 R40, R8.reuse, R26, R44 ;  /* 0x0000001a0828723c */ /* 0x040fe2000004182c */
[----:B------:R-:W5:Y:S07]  /*fd70*/  LDSM.16.MT88.4 R24, [R200+0x1900] ;  /* 0x00190000c818783b */ /* 0x000f6e0000004200 */
[----:B------:R-:W-:Y:S01]  /*fd80*/  HMMA.16816.F32.BF16 R80, R8, R28, R52 ;  /* 0x0000001c0850723c */ /* 0x000fe20000041834 */
[----:B-1----:R-:W-:-:S04]  /*fd90*/  FFMA.FTZ R2, R157, c[0x0][0x2d0], -R6 ;  /* 0x0000b4009d027a23 */ /* 0x002fc80000010806 */
[----:B------:R1:W-:Y:S03]  /*fda0*/  MUFU.EX2 R157, R2 ;  /* 0x00000002009d7308 */ /* 0x0003e60000000800 */
[C---:B------:R-:W-:Y:S01]  /*fdb0*/  HMMA.16816.F32.BF16 R44, R8.reuse, R30, R48 ;  /* 0x0000001e082c723c */ /* 0x040fe20000041830 */
[----:B------:R-:W-:Y:S07]  /*fdc0*/  LDSM.16.MT88.4 R28, [R198+0x1900] ;  /* 0x00190000c61c783b */ /* 0x000fee0000004200 */
[----:B--2---:R-:W-:Y:S01]  /*fdd0*/  HMMA.16816.F32.BF16 R116, R8, R22, R120 ;  /* 0x000000160874723c */ /* 0x004fe20000041878 */
[----:B-1----:R-:W-:-:S07]  /*fde0*/  FFMA.FTZ R2, R159, c[0x0][0x2d0], -R6 ;  /* 0x0000b4009f027a23 */ /* 0x002fce0000010806 */
[C---:B---3--:R-:W-:Y:S01]  /*fdf0*/  HMMA.16816.F32.BF16 R132, R8.reuse, R36, R144 ;  /* 0x000000240884723c */ /* 0x048fe20000041890 */
[----:B------:R-:W-:Y:S01]  /*fe00*/  IMAD.MOV.U32 R159, RZ, RZ, R7 ;  /* 0x000000ffff9f7224 */ /* 0x000fe200078e0007 */
[----:B------:R1:W2:Y:S06]  /*fe10*/  MUFU.EX2 R156, R2 ;  /* 0x00000002009c7308 */ /* 0x0002ac0000000800 */
[C---:B------:R-:W-:Y:S08]  /*fe20*/  HMMA.16816.F32.BF16 R104, R8.reuse, R32, R112 ;  /* 0x000000200868723c */ /* 0x040ff00000041870 */
[----:B------:R-:W-:Y:S01]  /*fe30*/  HMMA.16816.F32.BF16 R120, R8, R16, R92 ;  /* 0x000000100878723c */ /* 0x000fe2000004185c */
[----:B-1----:R-:W-:-:S04]  /*fe40*/  FFMA.FTZ R2, R149, c[0x0][0x2d0], -R0 ;  /* 0x0000b40095027a23 */ /* 0x002fc80000010800 */
[----:B------:R1:W-:Y:S03]  /*fe50*/  MUFU.EX2 R149, R2 ;  /* 0x0000000200957308 */ /* 0x0003e60000000800 */
[C---:B------:R-:W-:Y:S01]  /*fe60*/  HMMA.16816.F32.BF16 R96, R8.reuse, R34, R76 ;  /* 0x000000220860723c */ /* 0x040fe2000004184c */
[----:B------:R-:W-:Y:S07]  /*fe70*/  LDSM.16.MT88.4 R32, [R197+0x1900] ;  /* 0x00190000c520783b */ /* 0x000fee0000004200 */
[----:B------:R-:W-:Y:S01]  /*fe80*/  HMMA.16816.F32.BF16 R108, R8, R20, R108 ;  /* 0x00000014086c723c */ /* 0x000fe2000004186c */
[----:B------:R-:W3:Y:S01]  /*fe90*/  LDSM.16.MT88.4 R20, [R201+0x1900] ;  /* 0x00190000c914783b */ /* 0x000ee20000004200 */
[----:B-1----:R-:W-:-:S06]  /*fea0*/  FFMA.FTZ R2, R148, c[0x0][0x2d0], -R0 ;  /* 0x0000b40094027a23 */ /* 0x002fcc0000010800 */
[C---:B------:R-:W-:Y:S01]  /*feb0*/  HMMA.16816.F32.BF16 R136, R8.reuse, R38, R136 ;  /* 0x000000260888723c */ /* 0x040fe20000041888 */
[----:B------:R-:W-:Y:S01]  /*fec0*/  LDSM.16.MT88.4 R36, [R198+0x4900] ;  /* 0x00490000c624783b */ /* 0x000fe20000004200 */
[----:B------:R1:W1:Y:S06]  /*fed0*/  MUFU.EX2 R148, R2 ;  /* 0x0000000200947308 */ /* 0x00026c0000000800 */
[C---:B------:R-:W-:Y:S01]  /*fee0*/  HMMA.16816.F32.BF16 R112, R8.reuse, R18, R72 ;  /* 0x000000120870723c */ /* 0x040fe20000041848 */
[----:B------:R-:W-:Y:S07]  /*fef0*/  LDSM.16.MT88.4 R16, [R198+0x2100] ;  /* 0x00210000c610783b */ /* 0x000fee0000004200 */
[----:B------:R-:W-:Y:S01]  /*ff00*/  HMMA.16816.F32.BF16 R92, R8, R12, R64 ;  /* 0x0000000c085c723c */ /* 0x000fe20000041840 */
[----:B-1----:R-:W-:-:S02]  /*ff10*/  FFMA.FTZ R2, R150, c[0x0][0x2d0], -R0 ;  /* 0x0000b40096027a23 */ /* 0x002fc40000010800 */
[----:B------:R-:W-:Y:S02]  /*ff20*/  IMAD.MOV.U32 R150, RZ, RZ, R248 ;  /* 0x000000ffff967224 */ /* 0x000fe400078e00f8 */
[----:B------:R1:W-:Y:S03]  /*ff30*/  MUFU.EX2 R144, R2 ;  /* 0x0000000200907308 */ /* 0x0003e60000000800 */
[----:B------:R-:W-:Y:S01]  /*ff40*/  HMMA.16816.F32.BF16 R60, R8, R14, R60 ;  /* 0x0000000e083c723c */ /* 0x000fe2000004183c */
[----:B------:R-:W3:Y:S06]  /*ff50*/  LDSM.16.MT88.4 R12, [R197+0x4900] ;  /* 0x00490000c50c783b */ /* 0x000eec0000004200 */
[----:B----4-:R-:W-:-:S02]  /*ff60*/  F2FP.BF16.PACK_AB R8, R158, R221 ;  /* 0x000000dd9e08723e */ /* 0x010fc400000010ff */
[----:B--2---:R-:W-:Y:S02]  /*ff70*/  F2FP.BF16.PACK_AB R10, R156, R157 ;  /* 0x0000009d9c0a723e */ /* 0x004fe400000010ff */
[----:B------:R-:W-:Y:S01]  /*ff80*/  F2FP.BF16.PACK_AB R9, R148, R149 ;  /* 0x000000959409723e */ /* 0x000fe200000010ff */
[----:B-1----:R-:W-:-:S04]  /*ff90*/  FFMA.FTZ R2, R151, c[0x0][0x2d0], -R0 ;  /* 0x0000b40097027a23 */ /* 0x002fc80000010800 */
[----:B------:R-:W1:Y:S02]  /*ffa0*/  MUFU.EX2 R143, R2 ;  /* 0x00000002008f7308 */ /* 0x000e640000000800 */
[----:B-1----:R-:W-:Y:S01]  /*ffb0*/  F2FP.BF16.PACK_AB R11, R143, R144 ;  /* 0x000000908f0b723e */ /* 0x002fe200000010ff */
[----:B------:R-:W-:-:S05]  /*ffc0*/  FFMA.FTZ R2, R164, c[0x0][0x2d0], -R6 ;  /* 0x0000b400a4027a23 */ /* 0x000fca0000010806 */
[----:B------:R1:W-:Y:S01]  /*ffd0*/  MUFU.EX2 R142, R2 ;  /* 0x00000002008e7308 */ /* 0x0003e20000000800 */
[C---:B-----5:R-:W-:Y:S08]  /*ffe0*/  HMMA.16816.F32.BF16 R48, R8.reuse, R24, R80 ;  /* 0x000000180830723c */ /* 0x060ff00000041850 */
[----:B------:R-:W-:Y:S01]  /*fff0*/  HMMA.16816.F32.BF16 R44, R8, R26, R44 ;  /* 0x0000001a082c723c */ /* 0x000fe2000004182c */
[----:B------:R-:W2:Y:S01]  /*10000*/  LDSM.16.MT88.4 R24, [R201+0x4900] ;  /* 0x00490000c918783b */ /* 0x000ea20000004200 */
[----:B-1----:R-:W-:-:S06]  /*10010*/  FFMA.FTZ R2, R167, c[0x0][0x2d0], -R6 ;  /* 0x0000b400a7027a23 */ /* 0x002fcc0000010806 */
[C---:B---3--:R-:W-:Y:S01]  /*10020*/  HMMA.16816.F32.BF16 R52, R8.reuse, R20, R84 ;  /* 0x000000140834723c */ /* 0x048fe20000041854 */
[----:B------:R1:W3:Y:S07]  /*10030*/  MUFU.EX2 R141, R2 ;  /* 0x00000002008d7308 */ /* 0x0002ee0000000800 */
[C---:B------:R-:W-:Y:S01]  /*10040*/  HMMA.16816.F32.BF16 R40, R8.reuse, R22, R40 ;  /* 0x000000160828723c */ /* 0x040fe20000041828 */
[----:B------:R-:W4:Y:S07]  /*10050*/  LDSM.16.MT88.4 R20, [R200+0x4900] ;  /* 0x00490000c814783b */ /* 0x000f2e0000004200 */
[----:B------:R-:W-:Y:S01]  /*10060*/  HMMA.16816.F32.BF16 R76, R8, R32, R88 ;  /* 0x00000020084c723c */ /* 0x000fe20000041858 */
[----:B-1----:R-:W-:-:S04]  /*10070*/  FFMA.FTZ R2, R166, c[0x0][0x2d0], -R6 ;  /* 0x0000b400a6027a23 */ /* 0x002fc80000010806 */
[----:B------:R1:W-:Y:S03]  /*10080*/  MUFU.EX2 R140, R2 ;  /* 0x00000002008c7308 */ /* 0x0003e60000000800 */
[C---:B------:R-:W-:Y:S08]  /*10090*/  HMMA.16816.F32.BF16 R88, R8.reuse, R14, R116 ;  /* 0x0000000e0858723c */ /* 0x040ff00000041874 */
[----:B------:R-:W-:Y:S01]  /*100a0*/  HMMA.16816.F32.BF16 R116, R8, R36, R132 ;  /* 0x000000240874723c */ /* 0x000fe20000041884 */
[----:B-1----:R-:W-:-:S07]  /*100b0*/  FFMA.FTZ R2, R168, c[0x0][0x2d0], -R6 ;  /* 0x0000b400a8027a23 */ /* 0x002fce0000010806 */
[C---:B--2---:R-:W-:Y:S01]  /*100c0*/  HMMA.16816.F32.BF16 R120, R8.reuse, R24, R120 ;  /* 0x000000180878723c */ /* 0x044fe20000041878 */
[----:B------:R1:W2:Y:S07]  /*100d0*/  MUFU.EX2 R71, R2 ;  /* 0x0000000200477308 */ /* 0x0002ae0000000800 */
[C---:B------:R-:W-:Y:S01]  /*100e0*/  HMMA.16816.F32.BF16 R112, R8.reuse, R26, R112 ;  /* 0x0000001a0870723c */ /* 0x040fe20000041870 */
[----:B------:R-:W5:Y:S07]  /*100f0*/  LDSM.16.MT88.4 R24, [R197+0x5100] ;  /* 0x00510000c518783b */ /* 0x000f6e0000004200 */
[----:B------:R-:W-:Y:S01]  /*10100*/  HMMA.16816.F32.BF16 R136, R8, R38, R136 ;  /* 0x000000260888723c */ /* 0x000fe20000041888 */
[----:B-1----:R-:W-:-:S04]  /*10110*/  FFMA.FTZ R2, R161, c[0x0][0x2d0], -R0 ;  /* 0x0000b400a1027a23 */ /* 0x002fc80000010800 */
[----:B------:R1:W-:Y:S03]  /*10120*/  MUFU.EX2 R70, R2 ;  /* 0x0000000200467308 */ /* 0x0003e60000000800 */
[C---:B------:R-:W-:Y:S01]  /*10130*/  HMMA.16816.F32.BF16 R64, R8.reuse, R28, R104 ;  /* 0x0000001c0840723c */ /* 0x040fe20000041868 */
[----:B------:R-:W-:Y:S07]  /*10140*/  LDSM.16.MT88.4 R104, [R200+0x2900] ;  /* 0x00290000c868783b */ /* 0x000fee0000004200 */
[----:B------:R-:W-:Y:S01]  /*10150*/  HMMA.16816.F32.BF16 R56, R8, R30, R96 ;  /* 0x0000001e0838723c */ /* 0x000fe20000041860 */
[----:B------:R-:W2:Y:S04]  /*10160*/  LDSM.16.MT88.4 R28, [R197+0x2100] ;  /* 0x00210000c51c783b */ /* 0x000ea80000004200 */
[----:B------:R-:W-:Y:S01]  /*10170*/  LDSM.16.MT88.4 R96, [R201+0x2900] ;  /* 0x00290000c960783b */ /* 0x000fe20000004200 */
[----:B-1----:R-:W-:-:S02]  /*10180*/  FFMA.FTZ R2, R160, c[0x0][0x2d0], -R0 ;  /* 0x0000b400a0027a23 */ /* 0x002fc40000010800 */
[C---:B------:R-:W-:Y:S01]  /*10190*/  HMMA.16816.F32.BF16 R80, R8.reuse, R12, R108 ;  /* 0x0000000c0850723c */ /* 0x040fe2000004186c */
[----:B------:R-:W1:Y:S01]  /*101a0*/  LDSM.16.MT88.4 R12, [R201+0x2100] ;  /* 0x00210000c90c783b */ /* 0x000e620000004200 */
[----:B------:R3:W2:Y:S06]  /*101b0*/  MUFU.EX2 R69, R2 ;  /* 0x0000000200457308 */ /* 0x0006ac0000000800 */
[C---:B------:R-:W-:Y:S01]  /*101c0*/  HMMA.16816.F32.BF16 R72, R8.reuse, R34, R100 ;  /* 0x000000220848723c */ /* 0x040fe20000041864 */
[----:B------:R-:W1:Y:S07]  /*101d0*/  LDSM.16.MT88.4 R32, [R200+0x2100] ;  /* 0x00210000c820783b */ /* 0x000e6e0000004200 */
[----:B----4-:R-:W-:Y:S01]  /*101e0*/  HMMA.16816.F32.BF16 R92, R8, R20, R92 ;  /* 0x00000014085c723c */ /* 0x010fe2000004185c */
[----:B---3--:R-:W-:-:S04]  /*101f0*/  FFMA.FTZ R2, R162, c[0x0][0x2d0], -R0 ;  /* 0x0000b400a2027a23 */ /* 0x008fc80000010800 */
[----:B------:R3:W-:Y:S03]  /*10200*/  MUFU.EX2 R4, R2 ;  /* 0x0000000200047308 */ /* 0x0007e60000000800 */
[----:B------:R-:W-:Y:S01]  /*10210*/  HMMA.16816.F32.BF16 R60, R8, R22, R60 ;  /* 0x00000016083c723c */ /* 0x000fe2000004183c */
[----:B------:R-:W-:Y:S06]  /*10220*/  LDSM.16.MT88.4 R20, [R198+0x5100] ;  /* 0x00510000c614783b */ /* 0x000fec0000004200 */
[----:B------:R-:W-:-:S02]  /*10230*/  F2FP.BF16.PACK_AB R8, R141, R142 ;  /* 0x0000008e8d08723e */ /* 0x000fc400000010ff */
[----:B--2---:R-:W-:Y:S02]  /*10240*/  F2FP.BF16.PACK_AB R10, R71, R140 ;  /* 0x0000008c470a723e */ /* 0x004fe400000010ff */
[----:B------:R-:W-:Y:S01]  /*10250*/  F2FP.BF16.PACK_AB R9, R69, R70 ;  /* 0x000000464509723e */ /* 0x000fe200000010ff */
[----:B---3--:R-:W-:-:S04]  /*10260*/  FFMA.FTZ R2, R163, c[0x0][0x2d0], -R0 ;  /* 0x0000b400a3027a23 */ /* 0x008fc80000010800 */
[----:B------:R2:W3:Y:S02]  /*10270*/  MUFU.EX2 R36, R2 ;  /* 0x0000000200247308 */ /* 0x0004e40000000800 */
[----:B--2---:R-:W-:Y:S01]  /*10280*/  FFMA.FTZ R2, R189, c[0x0][0x2d0], -R6 ;  /* 0x0000b400bd027a23 */ /* 0x004fe20000010806 */
[----:B---3--:R-:W-:-:S05]  /*10290*/  F2FP.BF16.PACK_AB R11, R36, R4 ;  /* 0x00000004240b723e */ /* 0x008fca00000010ff */
[----:B------:R2:W-:Y:S02]  /*102a0*/  MUFU.EX2 R39, R2 ;  /* 0x0000000200277308 */ /* 0x0005e40000000800 */
[C---:B-----5:R-:W-:Y:S01]  /*102b0*/  HMMA.16816.F32.BF16 R108, R8.reuse, R24, R80 ;  /* 0x00000018086c723c */ /* 0x060fe20000041850 */
[----:B------:R-:W-:Y:S07]  /*102c0*/  LDSM.16.MT88.4 R80, [R197+0x2900] ;  /* 0x00290000c550783b */ /* 0x000fee0000004200 */
[----:B------:R-:W-:Y:S01]  /*102d0*/  HMMA.16816.F32.BF16 R76, R8, R28, R76 ;  /* 0x0000001c084c723c */ /* 0x000fe2000004184c */
[----:B--2---:R-:W-:-:S04]  /*102e0*/  FFMA.FTZ R2, R191, c[0x0][0x2d0], -R6 ;  /* 0x0000b400bf027a23 */ /* 0x004fc80000010806 */
[----:B------:R2:W3:Y:S03]  /*102f0*/  MUFU.EX2 R38, R2 ;  /* 0x0000000200267308 */ /* 0x0004e60000000800 */
[C---:B------:R-:W-:Y:S08]  /*10300*/  HMMA.16816.F32.BF16 R72, R8.reuse, R30, R72 ;  /* 0x0000001e0848723c */ /* 0x040ff00000041848 */
[----:B------:R-:W-:Y:S01]  /*10310*/  HMMA.16816.F32.BF16 R84, R8, R16, R64 ;  /* 0x000000100854723c */ /* 0x000fe20000041840 */
[----:B--2---:R-:W-:-:S07]  /*10320*/  FFMA.FTZ R2, R190, c[0x0][0x2d0], -R6 ;  /* 0x0000b400be027a23 */ /* 0x004fce0000010806 */
[C---:B------:R-:W-:Y:S01]  /*10330*/  HMMA.16816.F32.BF16 R56, R8.reuse, R18, R56 ;  /* 0x000000120838723c */ /* 0x040fe20000041838 */
[----:B------:R-:W2:Y:S01]  /*10340*/  LDSM.16.MT88.4 R16, [R201+0x5100] ;  /* 0x00510000c910783b */ /* 0x000ea20000004200 */
[----:B---3--:R-:W-:Y:S01]  /*10350*/  F2FP.BF16.PACK_AB R64, R38, R39 ;  /* 0x000000272640723e */ /* 0x008fe200000010ff */
[----:B------:R3:W-:Y:S05]  /*10360*/  MUFU.EX2 R37, R2 ;  /* 0x0000000200257308 */ /* 0x0007ea0000000800 */
[C---:B------:R-:W-:Y:S01]  /*10370*/  HMMA.16816.F32.BF16 R28, R8.reuse, R26, R88 ;  /* 0x0000001a081c723c */ /* 0x040fe20000041858 */
[----:B------:R-:W-:Y:S07]  /*10380*/  LDSM.16.MT88.4 R88, [R198+0x2900] ;  /* 0x00290000c658783b */ /* 0x000fee0000004200 */
[----:B-1----:R-:W-:Y:S01]  /*10390*/  HMMA.16816.F32.BF16 R52, R8, R12, R52 ;  /* 0x0000000c0834723c */ /* 0x002fe20000041834 */
[----:B---3--:R-:W-:Y:S01]  /*103a0*/  FFMA.FTZ R2, R216, c[0x0][0x2d0], -R6 ;  /* 0x0000b400d8027a23 */ /* 0x008fe20000010806 */
[----:B------:R-:W-:-:S03]  /*103b0*/  IADD3 R216, R227, -0x2, RZ ;  /* 0xfffffffee3d87810 */ /* 0x000fc60007ffe0ff */
[----:B------:R1:W3:Y:S03]  /*103c0*/  MUFU.EX2 R248, R2 ;  /* 0x0000000200f87308 */ /* 0x0002e60000000800 */
[C---:B------:R-:W-:Y:S01]  /*103d0*/  HMMA.16816.F32.BF16 R40, R8.reuse, R14, R40 ;  /* 0x0000000e0828723c */ /* 0x040fe20000041828 */
[----:B------:R-:W4:Y:S07]  /*103e0*/  LDSM.16.MT88.4 R12, [R200+0x5100] ;  /* 0x00510000c80c783b */ /* 0x000f2e0000004200 */
[----:B------:R-:W-:Y:S01]  /*103f0*/  HMMA.16816.F32.BF16 R48, R8, R32, R48 ;  /* 0x000000200830723c */ /* 0x000fe20000041830 */
[----:B-1----:R-:W-:Y:S01]  /*10400*/  FFMA.FTZ R2, R169, c[0x0][0x2d0], -R0 ;  /* 0x0000b400a9027a23 */ /* 0x002fe20000010800 */
[----:B---3--:R-:W-:-:S06]  /*10410*/  F2FP.BF16.PACK_AB R66, R248, R37 ;  /* 0x00000025f842723e */ /* 0x008fcc00000010ff */
[C---:B------:R-:W-:Y:S01]  /*10420*/  HMMA.16816.F32.BF16 R44, R8.reuse, R34, R44 ;  /* 0x00000022082c723c */ /* 0x040fe2000004182c */
[----:B------:R1:W-:Y:S07]  /*10430*/  MUFU.EX2 R5, R2 ;  /* 0x0000000200057308 */ /* 0x0003ee0000000800 */
[C---:B--2---:R-:W-:Y:S01]  /*10440*/  HMMA.16816.F32.BF16 R32, R8.reuse, R16, R120 ;  /* 0x000000100820723c */ /* 0x044fe20000041878 */
[----:B------:R-:W-:Y:S07]  /*10450*/  LDSM.16.MT88.4 R120, [R198+0x5900] ;  /* 0x00590000c678783b */ /* 0x000fee0000004200 */
[----:B------:R-:W-:Y:S01]  /*10460*/  HMMA.16816.F32.BF16 R116, R8, R20, R116 ;  /* 0x000000140874723c */ /* 0x000fe20000041874 */
[----:B-1----:R-:W-:-:S04]  /*10470*/  FFMA.FTZ R2, R170, c[0x0][0x2d0], -R0 ;  /* 0x0000b400aa027a23 */ /* 0x002fc80000010800 */
[----:B------:R1:W2:Y:S03]  /*10480*/  MUFU.EX2 R24, R2 ;  /* 0x0000000200187308 */ /* 0x0002a60000000800 */
[C---:B------:R-:W-:Y:S01]  /*10490*/  HMMA.16816.F32.BF16 R16, R8.reuse, R18, R112 ;  /* 0x000000120810723c */ /* 0x040fe20000041870 */
[----:B------:R-:W3:Y:S07]  /*104a0*/  LDSM.16.MT88.4 R112, [R197+0x5900] ;  /* 0x00590000c570783b */ /* 0x000eee0000004200 */
[----:B----4-:R-:W-:Y:S01]  /*104b0*/  HMMA.16816.F32.BF16 R132, R8, R12, R92 ;  /* 0x0000000c0884723c */ /* 0x010fe2000004185c */
[--C-:B-1----:R-:W-:Y:S01]  /*104c0*/  FFMA.FTZ R2, R188, c[0x0][0x2d0], -R0.reuse ;  /* 0x0000b400bc027a23 */ /* 0x102fe20000010800 */
[----:B--2---:R-:W-:Y:S01]  /*104d0*/  F2FP.BF16.PACK_AB R65, R24, R5 ;  /* 0x000000051841723e */ /* 0x004fe200000010ff */
[----:B------:R-:W-:-:S05]  /*104e0*/  FFMA.FTZ R0, R165, c[0x0][0x2d0], -R0 ;  /* 0x0000b400a5007a23 */ /* 0x000fca0000010800 */
[C---:B------:R-:W-:Y:S01]  /*104f0*/  HMMA.16816.F32.BF16 R20, R8.reuse, R22, R136 ;  /* 0x000000160814723c */ /* 0x040fe20000041888 */
[----:B------:R1:W-:Y:S07]  /*10500*/  MUFU.EX2 R7, R2 ;  /* 0x0000000200077308 */ /* 0x0003ee0000000800 */
[----:B------:R-:W-:Y:S01]  /*10510*/  HMMA.16816.F32.BF16 R12, R8, R14, R60 ;  /* 0x0000000e080c723c */ /* 0x000fe2000004183c */
[----:B------:R2:W4:Y:S01]  /*10520*/  MUFU.EX2 R6, R0 ;  /* 0x0000000000067308 */ /* 0x0005220000000800 */
[----:B------:R-:W-:Y:S01]  /*10530*/  LDSM.16.MT88.4 R8, [R200+0x5900] ;  /* 0x00590000c808783b */ /* 0x000fe20000004200 */
[----:B-1----:R-:W-:-:S02]  /*10540*/  FADD.FTZ R2, R150, R246 ;  /* 0x000000f696027221 */ /* 0x002fc40000010000 */
[----:B------:R-:W-:Y:S02]  /*10550*/  IMAD.MOV.U32 R150, RZ, RZ, R159 ;  /* 0x000000ffff967224 */ /* 0x000fe400078e009f */
[----:B------:R-:W-:Y:S02]  /*10560*/  FADD.FTZ R2, R249, R2 ;  /* 0x00000002f9027221 */ /* 0x000fe40000010000 */
[----:B------:R-:W-:Y:S02]  /*10570*/  IMAD.MOV.U32 R159, RZ, RZ, c[0x0][0x2c4] ;  /* 0x0000b100ff9f7624 */ /* 0x000fe400078e00ff */
[----:B--2---:R-:W-:Y:S01]  /*10580*/  FADD.FTZ R0, R171, R239 ;  /* 0x000000efab007221 */ /* 0x004fe20000010000 */
[----:B----4-:R-:W-:Y:S01]  /*10590*/  F2FP.BF16.PACK_AB R67, R6, R7 ;  /* 0x000000070643723e */ /* 0x010fe200000010ff */
[----:B------:R-:W-:Y:S01]  /*105a0*/  FADD.FTZ R2, R247, R2 ;  /* 0x00000002f7027221 */ /* 0x000fe20000010000 */
[----:B------:R-:W-:Y:S01]  /*105b0*/  ISETP.NE.AND P6, PT, R159, 0x1, PT ;  /* 0x000000019f00780c */ /* 0x000fe20003fc5270 */
        /* <DEDUP_REMOVED lines=29> */
[C---:B---3--:R-:W-:Y:S01]  /*10790*/  HMMA.16816.F32.BF16 R108, R64.reuse, R112, R108 ;  /* 0x00000070406c723c */ /* 0x048fe2000004186c */
        /* <DEDUP_REMOVED lines=9> */
[----:B-1----:R-:W-:Y:S01]  /*10830*/  HMMA.16816.F32.BF16 R52, R64, R56, R32 ;  /* 0x000000384034723c */ /* 0x002fe20000041820 */
[----:B------:R-:W-:Y:S02]  /*10840*/  IMAD.MOV.U32 R159, RZ, RZ, c[0x0][0x32c] ;  /* 0x0000cb00ff9f7624 */ /* 0x000fe400078e00ff */
[----:B------:R-:W-:Y:S02]  /*10850*/  FADD.FTZ R0, R4, R0 ;  /* 0x0000000004007221 */ /* 0x000fe40000010000 */
[----:B------:R-:W-:-:S02]  /*10860*/  FADD.FTZ R4, R71, R2 ;  /* 0x0000000247047221 */ /* 0x000fc40000010000 */
        /* <DEDUP_REMOVED lines=8> */
[----:B------:R-:W-:Y:S01]  /*108f0*/  FADD.FTZ R0, R24, R4 ;  /* 0x0000000418007221 */ /* 0x000fe20000010000 */
[----:B------:R-:W-:Y:S01]  /*10900*/  ISETP.GE.AND P6, PT, R159, 0x1, PT ;  /* 0x000000019f00780c */ /* 0x000fe20003fc6270 */
        /* <DEDUP_REMOVED lines=10> */
[C---:B------:R-:W-:Y:S08]  /*109b0*/  HMMA.16816.F32.BF16 R60, R64.reuse, R8, R132 ;  /* 0x00000008403c723c */ /* 0x040ff00000041884 */
        /* <DEDUP_REMOVED lines=12> */
.L_x_408:
[----:B------:R-:W-:-:S04]  /*10a80*/  MOV R4, 0x1 ;  /* 0x0000000100047802 */ /* 0x000fc80000000f00 */
[----:B------:R-:W-:-:S13]  /*10a90*/  ISETP.NE.AND P0, PT, R4, c[0x0][0x32c], PT ;  /* 0x0000cb0004007a0c */ /* 0x000fda0003f05270 */
[----:B------:R-:W-:-:S05]  /*10aa0*/  @P0 IMAD.HI.U32 R4, R0, c[0x0][0x330], RZ ;  /* 0x0000cc0000040a27 */ /* 0x000fca00078e00ff */
[----:B------:R-:W-:Y:S02]  /*10ab0*/  @P0 SHF.R.U32.HI R0, RZ, c[0x0][0x334], R4 ;  /* 0x0000cd00ff000a19 */ /* 0x000fe40000011604 */
.L_x_409:
[----:B------:R-:W-:-:S05]  /*10ac0*/  MOV R4, c[0x0][0x32c] ;  /* 0x0000cb0000047a02 */ /* 0x000fca0000000f00 */
[----:B------:R-:W-:-:S05]  /*10ad0*/  IMAD R0, R0, R4, c[0x0][0x32c] ;  /* 0x0000cb0000007624 */ /* 0x000fca00078e0204 */
[----:B------:R-:W-:-:S05]  /*10ae0*/  IMNMX R2, R2, R0, PT ;  /* 0x0000000002027217 */ /* 0x000fca0003800200 */
.L_x_407:
[----:B------:R-:W-:-:S05]  /*10af0*/  IMAD.HI R2, R2, 0x2aaaaaab, RZ ;  /* 0x2aaaaaab02027827 */ /* 0x000fca00078e02ff */
[----:B------:R-:W-:-:S04]  /*10b00*/  SHF.R.U32.HI R0, RZ, 0x1f, R2 ;  /* 0x0000001fff007819 */ /* 0x000fc80000011602 */
[----:B------:R-:W-:-:S04]  /*10b10*/  LEA.HI.SX32 R2, R2, R0, 0x1c ;  /* 0x0000000002027211 */ /* 0x000fc800078fe2ff */
[----:B------:R-:W-:-:S04]  /*10b20*/  IMNMX R239, R252, R2, !PT ;  /* 0x00000002fcef7217 */ /* 0x000fc80007800200 */
[----:B------:R-:W-:-:S13]  /*10b30*/  ISETP.GE.AND P0, PT, R216, R239, PT ;  /* 0x000000efd800720c */ /* 0x000fda0003f06270 */
[----:B------:R-:W-:Y:S05]  /*10b40*/  @!P0 BRA `(.L_x_410) ;  /* 0x000046a000008947 */ /* 0x000fea0003800000 */
[----:B------:R-:W-:Y:S01]  /*10b50*/  MOV R70, R3 ;  /* 0x0000000300467202 */ /* 0x000fe20000000f00 */
[----:B------:R-:W-:Y:S01]  /*10b60*/  ULDC UR4, c[0x0][0x324] ;  /* 0x0000c90000047ab9 */ /* 0x000fe20000000800 */
[----:B------:R-:W-:Y:S01]  /*10b70*/  MOV R69, R68 ;  /* 0x0000004400457202 */ /* 0x000fe20000000f00 */
[----:B------:R-:W-:Y:S01]  /*10b80*/  ULOP3.LUT UR4, URZ, UR4, URZ, 0x33, !UPT ;  /* 0x000000043f047292 */ /* 0x000fe2000f8e333f */
[----:B------:R-:W-:Y:S02]  /*10b90*/  MOV R218, R216 ;  /* 0x000000d800da7202 */ /* 0x000fe40000000f00 */
.L_x_421:
[----:B------:R-:W-:Y:S04]  /*10ba0*/  DEPBAR.LE SB0, 0x0 ;  /* 0x000080000000791a */ /* 0x000fe80000000000 */
[----:B------:R-:W-:Y:S01]  /*10bb0*/  BAR.SYNC.DEFER_BLOCKING 0x0 ;  /* 0x0000000000007b1d */ /* 0x000fe20000010000 */
[----:B------:R-:W-:Y:S02]  /*10bc0*/  ISETP.GT.AND P0, PT, R252, R218, PT ;  /* 0x000000dafc00720c */ /* 0x000fe40003f04270 */
[C---:B------:R-:W-:Y:S02]  /*10bd0*/  IADD3 R0, R224.reuse, 0x40, RZ ;  /* 0x00000040e0007810 */ /* 0x040fe40007ffe0ff */
[----:B------:R-:W-:Y:S02]  /*10be0*/  ISETP.GE.AND P2, PT, R224, c[0x0][0x1d4], PT ;  /* 0x00007500e0007a0c */ /* 0x000fe40003f46270 */
[----:B------:R-:W-:Y:S02]  /*10bf0*/  ISETP.GE.AND P3, PT, R0, c[0x0][0x1d4], PT ;  /* 0x0000750000007a0c */ /* 0x000fe40003f66270 */
[----:B------:R-:W-:Y:S01]  /*10c00*/  SHF.R.S32.HI R216, RZ, 0x1f, R224 ;  /* 0x0000001fffd87819 */ /* 0x000fe200000114e0 */
        /* <DEDUP_REMOVED lines=17> */
[C---:B------:R-:W-:Y:S01]  /*10d20*/  IADD3 R36, R219.reuse, 0x3100, RZ ;  /* 0x00003100db247810 */ /* 0x040fe20007ffe0ff */
[----:B------:R-:W-:Y:S01]  /*10d30*/  IMAD R0, R0, c[0x0][0x208], RZ ;  /* 0x0000820000007a24 */ /* 0x000fe200078e02ff */
[C---:B------:R-:W-:Y:S01]  /*10d40*/  IADD3 R31, R219.reuse, 0x1100, RZ ;  /* 0x00001100db1f7810 */ /* 0x040fe20007ffe0ff */
[----:B------:R-:W-:Y:S01]  /*10d50*/  IMAD R4, R4, c[0x0][0x218], RZ ;  /* 0x0000860004047a24 */ /* 0x000fe200078e02ff */
[----:B------:R-:W-:Y:S01]  /*10d60*/  IADD3 R30, R219, 0x4100, RZ ;  /* 0x00004100db1e7810 */ /* 0x000fe20007ffe0ff */
[----:B------:R-:W-:Y:S02]  /*10d70*/  IMAD R0, R220, c[0x0][0x20c], R0 ;  /* 0x00008300dc007a24 */ /* 0x000fe400078e0200 */
[----:B------:R-:W-:Y:S02]  /*10d80*/  IMAD R4, R217, c[0x0][0x21c], R4 ;  /* 0x00008700d9047a24 */ /* 0x000fe400078e0204 */
[----:B------:R-:W-:Y:S02]  /*10d90*/  IMAD.IADD R3, R3, 0x1, R0 ;  /* 0x0000000103037824 */ /* 0x000fe400078e0200 */
[----:B------:R-:W-:Y:S02]  /*10da0*/  IMAD.SHL.U32 R29, R224, 0x2, RZ ;  /* 0x00000002e01d7824 */ /* 0x000fe400078e00ff */
[----:B------:R-:W-:Y:S01]  /*10db0*/  IMAD.WIDE.U32 R2, R217, c[0x0][0x218], R2 ;  /* 0x00008600d9027a25 */ /* 0x000fe200078e0002 */
[----:B--2---:R-:W-:Y:S03]  /*10dc0*/  SHF.R.S32.HI R5, RZ, 0x1f, R12 ;  /* 0x0000001fff057819 */ /* 0x004fe6000001140c */
[----:B------:R-:W-:Y:S04]  /*10dd0*/  IMAD.WIDE.U32 R6, R12, c[0x0][0x210], RZ ;  /* 0x000084000c067a25 */ /* 0x000fe800078e00ff */
[----:B------:R-:W-:Y:S01]  /*10de0*/  IMAD R5, R5, c[0x0][0x210], RZ ;  /* 0x0000840005057a24 */ /* 0x000fe200078e02ff */
[----:B------:R-:W-:Y:S03]  /*10df0*/  IADD3 R0, P0, R6, R2, RZ ;  /* 0x0000000206007210 */ /* 0x000fe60007f1e0ff */
[----:B------:R-:W-:Y:S04]  /*10e00*/  IMAD R5, R12, c[0x0][0x214], R5 ;  /* 0x000085000c057a24 */ /* 0x000fe800078e0205 */
[----:B------:R-:W-:Y:S05]  /*10e10*/  IMAD.IADD R5, R7, 0x1, R5 ;  /* 0x0000000107057824 */ /* 0x000fea00078e0205 */
[----:B------:R-:W-:Y:S01]  /*10e20*/  IADD3.X R3, R5, R3, R4, P0, !PT ;  /* 0x0000000305037210 */ /* 0x000fe200007fe404 */
[----:B------:R-:W-:Y:S01]  /*10e30*/  IMAD.SHL.U32 R4, R230, 0x2, RZ ;  /* 0x00000002e6047824 */ /* 0x000fe200078e00ff */
[C---:B------:R-:W-:Y:S04]  /*10e40*/  LEA R2, P0, R0.reuse, c[0x0][0x1f8], 0x1 ;  /* 0x00007e0000027a11 */ /* 0x040fe800078008ff */
[----:B------:R-:W-:Y:S01]  /*10e50*/  LEA.HI.X R0, R0, c[0x0][0x1fc], R3, 0x1, P0 ;  /* 0x00007f0000007a11 */ /* 0x000fe200000f0c03 */
[----:B------:R-:W2:Y:S01]  /*10e60*/  SHFL.IDX PT, R23, R2, 0x2, 0x181f ;  /* 0x00581f0002177f89 */ /* 0x000ea200000e0000 */
[----:B------:R-:W-:Y:S03]  /*10e70*/  IADD3 R3, -R229, 0x10, RZ ;  /* 0x00000010e5037810 */ /* 0x000fe60007ffe1ff */
[----:B------:R-:W3:Y:S01]  /*10e80*/  SHFL.IDX PT, R28, R0, 0x2, 0x181f ;  /* 0x00581f00001c7f89 */ /* 0x000ee200000e0000 */
[----:B------:R-:W-:Y:S02]  /*10e90*/  LOP3.LUT R20, R3, 0xf, RZ, 0xc0, !PT ;  /* 0x0000000f03147812 */ /* 0x000fe400078ec0ff */
[----:B------:R-:W-:Y:S01]  /*10ea0*/  SHF.L.U64.HI R3, R230, 0x1, R251 ;  /* 0x00000001e6037819 */ /* 0x000fe200000102fb */
[----:B------:R-:W5:Y:S04]  /*10eb0*/  SHFL.IDX PT, R5, R2, RZ, 0x181f ;  /* 0x00181fff02057589 */ /* 0x000f6800000e0000 */
[----:B------:R-:W4:Y:S04]  /*10ec0*/  SHFL.IDX PT, R6, R0, RZ, 0x181f ;  /* 0x00181fff00067589 */ /* 0x000f2800000e0000 */
[----:B------:R1:W-:Y:S04]  /*10ed0*/  SHFL.IDX PT, R22, R0, 0x1, 0x181f ;  /* 0x00381f0000167f89 */ /* 0x0003e800000e0000 */
[----:B------:R-:W4:Y:S01]  /*10ee0*/  SHFL.IDX PT, R2, R2, 0x1, 0x181f ;  /* 0x00381f0002027f89 */ /* 0x000f2200000e0000 */
[----:B--2---:R-:W-:Y:S04]  /*10ef0*/  IADD3 R20, P1, P0, R20, R23, R4 ;  /* 0x0000001714147210 */ /* 0x004fe8000783e004 */
[--C-:B---3--:R-:W-:Y:S02]  /*10f00*/  IADD3.X R21, RZ, R28, R3.reuse, P1, P0 ;  /* 0x0000001cff157210 */ /* 0x108fe40000fe0403 */
[CC--:B-----5:R-:W-:Y:S02]  /*10f10*/  IADD3 R14, P0, R5.reuse, R29.reuse, RZ ;  /* 0x0000001d050e7210 */ /* 0x0e0fe40007f1e0ff */
[----:B-1----:R-:W-:Y:S05]  /*10f20*/  SHF.L.U64.HI R0, R224, 0x1, R216 ;  /* 0x00000001e0007819 */ /* 0x002fea00000102d8 */
[C-C-:B----4-:R-:W-:Y:S01]  /*10f30*/  IMAD.X R15, R6.reuse, 0x1, R0.reuse, P0 ;  /* 0x00000001060f7824 */ /* 0x150fe200000e0600 */
[-C--:B------:R-:W-:Y:S04]  /*10f40*/  IADD3 R12, P0, R5, R4.reuse, RZ ;  /* 0x00000004050c7210 */ /* 0x080fe80007f1e0ff */
[----:B------:R1:W-:Y:S01]  /*10f50*/  LDGSTS.E.BYPASS.LTC128B.128 [R231], [R14.64], !P2 ;  /* 0x000000000ee77fae */ /* 0x0003e2000d101d52 */
[--C-:B------:R-:W-:Y:S01]  /*10f60*/  IMAD.X R13, R6, 0x1, R3.reuse, P0 ;  /* 0x00000001060d7824 */ /* 0x100fe200000e0603 */
[----:B------:R-:W-:Y:S04]  /*10f70*/  IADD3 R6, P0, R2, R4, RZ ;  /* 0x0000000402067210 */ /* 0x000fe80007f1e0ff */
[----:B------:R1:W-:Y:S01]  /*10f80*/  LDGSTS.E.BYPASS.LTC128B.128 [R36], [R12.64], !P3 ;  /* 0x000000000c247fae */ /* 0x0003e2000d901d52 */
[----:B------:R-:W-:Y:S01]  /*10f90*/  IMAD.X R7, R22, 0x1, R3, P0 ;  /* 0x0000000116077824 */ /* 0x000fe200000e0603 */
[-C--:B------:R-:W-:Y:S05]  /*10fa0*/  IADD3 R4, P0, R2, R29.reuse, RZ ;  /* 0x0000001d02047210 */ /* 0x080fea0007f1e0ff */
[--C-:B------:R-:W-:Y:S01]  /*10fb0*/  IMAD.X R5, R22, 0x1, R0.reuse, P0 ;  /* 0x0000000116057824 */ /* 0x100fe200000e0600 */
[----:B------:R-:W-:Y:S04]  /*10fc0*/  IADD3 R2, P0, R23, R29, RZ ;  /* 0x0000001d17027210 */ /* 0x000fe80007f1e0ff */
[----:B------:R1:W-:Y:S01]  /*10fd0*/  LDGSTS.E.BYPASS.LTC128B.128 [R31], [R4.64], !P2 ;  /* 0x00000000041f7fae */ /* 0x0003e2000d101d52 */
[----:B------:R-:W-:Y:S01]  /*10fe0*/  IMAD.X R3, R28, 0x1, R0, P0 ;  /* 0x000000011c037824 */ /* 0x000fe200000e0600 */
[----:B------:R-:W-:Y:S02]  /*10ff0*/  ISETP.NE.U32.AND P0, PT, R229, RZ, PT ;  /* 0x000000ffe500720c */ /* 0x000fe40003f05070 */
[----:B------:R1:W-:Y:S04]  /*11000*/  LDGSTS.E.BYPASS.LTC128B.128 [R30], [R6.64], !P3 ;  /* 0x00000000061e7fae */ /* 0x0003e8000d901d52 */
[----:B------:R1:W-:Y:S07]  /*11010*/  LDGSTS.E.BYPASS.LTC128B.128 [R231+0x2000], [R2.64], !P2 ;  /* 0x0200000002e77fae */ /* 0x0003ee000d101d52 */
[----:B------:R1:W-:Y:S02]  /*11020*/  LDGSTS.E.BYPASS.LTC128B.128.ZFILL [R231+0x5000], [R20.64], P0 ;  /* 0x0500000014e77fae */ /* 0x0003e40008141d52 */
.L_x_411:
[C---:B-123--:R-:W-:Y:S01]  /*11030*/  HMMA.16816.F32.BF16 R4, R124.reuse, R8, RZ ;  /* 0x000000087c04723c */ /* 0x04efe200000418ff */
[----:B------:R-:W1:Y:S02]  /*11040*/  LDSM.16.M88.4 R156, [R202+0x8100] ;  /* 0x00810000ca9c783b */ /* 0x000e640000000200 */
[----:B------:R-:W-:Y:S05]  /*11050*/  ISETP.GT.AND P0, PT, R218, R252, PT ;  /* 0x000000fcda00720c */ /* 0x000fea0003f04270 */
        /* <DEDUP_REMOVED lines=10> */
[C---:B------:R-:W-:Y:S08]  /*11100*/  HMMA.16816.F32.BF16 R28, R124.reuse, R32, RZ ;  /* 0x000000207c1c723c */ /* 0x040ff000000418ff */
[C---:B------:R-:W-:Y:S08]  /*11110*/  HMMA.16816.F32.BF16 R32, R124.reuse, R34, RZ ;  /* 0x000000227c20723c */ /* 0x040ff000000418ff */
[C---:B------:R-:W-:Y:S08]  /*11120*/  HMMA.16816.F32.BF16 R36, R124.reuse, R40, RZ ;  /* 0x000000287c24723c */ /* 0x040ff000000418ff */
[C---:B------:R-:W-:Y:S08]  /*11130*/  HMMA.16816.F32.BF16 R40, R124.reuse, R42, RZ ;  /* 0x0000002a7c28723c */ /* 0x040ff000000418ff */
[C---:B------:R-:W-:Y:S08]  /*11140*/  HMMA.16816.F32.BF16 R44, R124.reuse, R48, RZ ;  /* 0x000000307c2c723c */ /* 0x040ff000000418ff */
[----:B------:R-:W-:Y:S08]  /*11150*/  HMMA.16816.F32.BF16 R48, R124, R50, RZ ;  /* 0x000000327c30723c */ /* 0x000ff000000418ff */
[C---:B------:R-:W-:Y:S08]  /*11160*/  HMMA.16816.F32.BF16 R4, R128.reuse, R72, R4 ;  /* 0x000000488004723c */ /* 0x040ff00000041804 */
[C---:B------:R-:W-:Y:S01]  /*11170*/  HMMA.16816.F32.BF16 R8, R128.reuse, R74, R8 ;  /* 0x0000004a8008723c */ /* 0x040fe20000041808 */
[----:B------:R-:W3:Y:S07]  /*11180*/  LDSM.16.M88.4 R72, [R202+0x9100] ;  /* 0x00910000ca48783b */ /* 0x000eee0000000200 */
        /* <DEDUP_REMOVED lines=8> */
[----:B------:R-:W2:Y:S07]  /*11210*/  LDSM.16.M88.4 R140, [R199+0x800] ;  /* 0x00080000c78c783b */ /* 0x000eae0000000200 */
[C---:B------:R-:W-:Y:S08]  /*11220*/  HMMA.16816.F32.BF16 R36, R128.reuse, R144, R36 ;  /* 0x000000908024723c */ /* 0x040ff00000041824 */
[C---:B------:R-:W-:Y:S01]  /*11230*/  HMMA.16816.F32.BF16 R40, R128.reuse, R146, R40 ;  /* 0x000000928028723c */ /* 0x040fe20000041828 */
[----:B------:R-:W3:Y:S07]  /*11240*/  LDSM.16.M88.4 R144, [R199+0x1000] ;  /* 0x00100000c790783b */ /* 0x000eee0000000200 */
[C---:B------:R-:W-:Y:S08]  /*11250*/  HMMA.16816.F32.BF16 R44, R128.reuse, R148, R44 ;  /* 0x00000094802c723c */ /* 0x040ff0000004182c */
[----:B------:R-:W-:Y:S01]  /*11260*/  HMMA.16816.F32.BF16 R48, R128, R150, R48 ;  /* 0x000000968030723c */ /* 0x000fe20000041830 */
[----:B------:R-:W4:Y:S07]  /*11270*/  LDSM.16.M88.4 R148, [R199+0x1800] ;  /* 0x00180000c794783b */ /* 0x000f2e0000000200 */
        /* <DEDUP_REMOVED lines=8> */
[----:B------:R-:W2:Y:S07]  /*11300*/  LDSM.16.M88.4 R72, [R199+0x2800] ;  /* 0x00280000c748783b */ /* 0x000eae0000000200 */
        /* <DEDUP_REMOVED lines=14> */
[----:B------:R-:W2:Y:S07]  /*113f0*/  LDSM.16.M88.4 R140, [R196+0xd900] ;  /* 0x00d90000c48c783b */ /* 0x000eae0000000200 */
[C---:B------:R-:W-:Y:S08]  /*11400*/  HMMA.16816.F32.BF16 R20, R172.reuse, R144, R20 ;  /* 0x00000090ac14723c */ /* 0x040ff00000041814 */
[C---:B------:R-:W-:Y:S01]  /*11410*/  HMMA.16816.F32.BF16 R24, R172.reuse, R146, R24 ;  /* 0x00000092ac18723c */ /* 0x040fe20000041818 */
[----:B------:R-:W3:Y:S07]  /*11420*/  LDSM.16.M88.4 R144, [R209] ;  /* 0x00000000d190783b */ /* 0x000eee0000000200 */
[C---:B------:R-:W-:Y:S08]  /*11430*/  HMMA.16816.F32.BF16 R28, R172.reuse, R148, R28 ;  /* 0x00000094ac1c723c */ /* 0x040ff0000004181c */
[C---:B------:R-:W-:Y:S01]  /*11440*/  HMMA.16816.F32.BF16 R32, R172.reuse, R150, R32 ;  /* 0x00000096ac20723c */ /* 0x040fe20000041820 */
[----:B------:R-:W4:Y:S07]  /*11450*/  LDSM.16.M88.4 R148, [R208] ;  /* 0x00000000d094783b */ /* 0x000f2e0000000200 */
[C---:B-1----:R-:W-:Y:S08]  /*11460*/  HMMA.16816.F32.BF16 R36, R172.reuse, R156, R36 ;  /* 0x0000009cac24723c */ /* 0x042ff00000041824 */
[C---:B------:R-:W-:Y:S01]  /*11470*/  HMMA.16816.F32.BF16 R40, R172.reuse, R158, R40 ;  /* 0x0000009eac28723c */ /* 0x040fe20000041828 */
[----:B------:R-:W-:Y:S07]  /*11480*/  LDSM.16.M88.4 R156, [R205] ;  /* 0x00000000cd9c783b */ /* 0x000fee0000000200 */
[C---:B--2---:R-:W-:Y:S08]  /*11490*/  HMMA.16816.F32.BF16 R44, R172.reuse, R72, R44 ;  /* 0x00000048ac2c723c */ /* 0x044ff0000004182c */
        /* <DEDUP_REMOVED lines=118> */
[----:B------:R3:W3:Y:S01]  /*11c00*/  MUFU.TANH R143, R14 ;  /* 0x0000000e008f7308 */ /* 0x0006e20000002400 */
[----:B------:R-:W-:Y:S03]  /*11c10*/  HMMA.16816.F32.BF16 R48, R192, R10, R48 ;  /* 0x0000000ac030723c */ /* 0x000fe60000041830 */
[----:B------:R-:W-:Y:S02]  /*11c20*/  FMUL.FTZ R39, R39, c[0x0][0x320] ;  /* 0x0000c80027277a20 */ /* 0x000fe40000410000 */
[----:B-1----:R-:W-:Y:S02]  /*11c30*/  FMUL.FTZ R23, R40, c[0x0][0x320] ;  /* 0x0000c80028177a20 */ /* 0x002fe40000410000 */
[----:B------:R-:W-:Y:S02]  /*11c40*/  FMUL.FTZ R22, R41, c[0x0][0x320] ;  /* 0x0000c80029167a20 */ /* 0x000fe40000410000 */
[----:B------:R1:W1:Y:S03]  /*11c50*/  MUFU.TANH R141, R15 ;  /* 0x0000000f008d7308 */ /* 0x0002660000002400 */
[----:B------:R-:W-:Y:S02]  /*11c60*/  FMUL.FTZ R42, R42, c[0x0][0x320] ;  /* 0x0000c8002a2a7a20 */ /* 0x000fe40000410000 */
[----:B------:R-:W-:Y:S02]  /*11c70*/  FMUL.FTZ R43, R43, c[0x0][0x320] ;  /* 0x0000c8002b2b7a20 */ /* 0x000fe40000410000 */
[----:B------:R-:W-:Y:S02]  /*11c80*/  FMUL.FTZ R20, R44, c[0x0][0x320] ;  /* 0x0000c8002c147a20 */ /* 0x000fe40000410000 */
[----:B------:R-:W-:Y:S01]  /*11c90*/  FMUL.FTZ R19, R45, c[0x0][0x320] ;  /* 0x0000c8002d137a20 */ /* 0x000fe20000410000 */
[----:B------:R1:W1:Y:S01]  /*11ca0*/  MUFU.TANH R75, R16 ;  /* 0x00000010004b7308 */ /* 0x0002620000002400 */
[----:B--2---:R-:W-:Y:S02]  /*11cb0*/  FMUL.FTZ R25, R46, c[0x0][0x320] ;  /* 0x0000c8002e197a20 */ /* 0x004fe40000410000 */
[----:B------:R-:W-:Y:S02]  /*11cc0*/  FMUL.FTZ R24, R47, c[0x0][0x320] ;  /* 0x0000c8002f187a20 */ /* 0x000fe40000410000 */
[----:B------:R-:W-:Y:S02]  /*11cd0*/  FMUL.FTZ R18, R48, c[0x0][0x320] ;  /* 0x0000c80030127a20 */ /* 0x000fe40000410000 */
[----:B------:R-:W-:Y:S02]  /*11ce0*/  FMUL.FTZ R17, R49, c[0x0][0x320] ;  /* 0x0000c80031117a20 */ /* 0x000fe40000410000 */
[----:B------:R-:W-:Y:S01]  /*11cf0*/  FMUL.FTZ R21, R50, c[0x0][0x320] ;  /* 0x0000c80032157a20 */ /* 0x000fe20000410000 */
[----:B------:R2:W1:Y:S01]  /*11d00*/  MUFU.TANH R73, R26 ;  /* 0x0000001a00497308 */ /* 0x0004620000002400 */
        /* <DEDUP_REMOVED lines=28> */
[----:B------:R-:W-:Y:S02]  /*11ed0*/  IMAD.MOV.U32 R217, RZ, RZ, RZ ;  /* 0x000000ffffd97224 */ /* 0x000fe400078e00ff */
[----:B------:R-:W-:Y:S01]  /*11ee0*/  IMAD.SHL.U32 R26, R224, 0x2, RZ ;  /* 0x00000002e01a7824 */ /* 0x000fe200078e00ff */
[----:B------:R-:W3:Y:S01]  /*11ef0*/  LDL R0, [R1] ;  /* 0x0000000001007983 */ /* 0x000ee20000100800 */
[----:B------:R-:W-:Y:S03]  /*11f00*/  IMAD.MOV.U32 R3, RZ, RZ, c[0x0][0x2b8] ;  /* 0x0000ae00ff037624 */ /* 0x000fe600078e00ff */
[----:B------:R-:W4:Y:S02]  /*11f10*/  LDL.64 R222, [R1+0x18] ;  /* 0x0000180001de7983 */ /* 0x000f240000100a00 */
[----:B------:R-:W-:Y:S02]  /*11f20*/  ISETP.NE.AND P4, PT, R3, 0x1, PT ;  /* 0x000000010300780c */ /* 0x000fe40003f85270 */
[----:B------:R-:W5:Y:S04]  /*11f30*/  LDL R221, [R1+0x20] ;  /* 0x0000200001dd7983 */ /* 0x000f680000100800 */
[----:B------:R-:W1:Y:S01]  /*11f40*/  S2R R225, SR_CTAID.Y ;  /* 0x0000000000e17919 */ /* 0x000e620000002600 */
[----:B--2---:R-:W-:Y:S01]  /*11f50*/  IMAD R2, R218, 0x60, R2 ;  /* 0x00000060da027824 */ /* 0x004fe200078e0202 */
[----:B---3--:R-:W-:Y:S04]  /*11f60*/  ISETP.GT.AND P1, PT, R0, 0x5f, PT ;  /* 0x0000005f0000780c */ /* 0x008fe80003f24270 */
[----:B------:R-:W-:Y:S05]  /*11f70*/  IADD3 R2, R2, -0x60, R0 ;  /* 0xffffffa002027810 */ /* 0x000fea0007ffe000 */
[----:B------:R-:W-:Y:S04]  /*11f80*/  @P4 IMAD.HI.U32 R3, R2, c[0x0][0x2bc], RZ ;  /* 0x0000af0002034a27 */ /* 0x000fe800078e00ff */
[----:B------:R-:W-:Y:S01]  /*11f90*/  IMAD.MOV.U32 R0, RZ, RZ, R2 ;  /* 0x000000ffff007224 */ /* 0x000fe200078e0002 */
[----:B------:R-:W-:Y:S04]  /*11fa0*/  @P4 SHF.R.U32.HI R0, RZ, c[0x0][0x2c0], R3 ;  /* 0x0000b000ff004a19 */ /* 0x000fe80000011603 */
[C---:B----4-:R-:W-:Y:S01]  /*11fb0*/  @!P1 IADD3 R3, P0, R0.reuse, R222, RZ ;  /* 0x000000de00039210 */ /* 0x050fe20007f1e0ff */
[----:B-1----:R-:W-:Y:S03]  /*11fc0*/  IMAD.WIDE.U32 R222, R225, c[0x0][0x1e8], RZ ;  /* 0x00007a00e1de7a25 */ /* 0x002fe600078e00ff */
        /* <DEDUP_REMOVED lines=16> */
[C---:B------:R-:W-:Y:S04]  /*120d0*/  IMAD.WIDE.U32 R2, R217.reuse, c[0x0][0x1f0], R2 ;  /* 0x00007c00d9027a25 */ /* 0x040fe800078e0002 */
[----:B------:R-:W-:Y:S01]  /*120e0*/  IMAD R4, R4, c[0x0][0x1f0], RZ ;  /* 0x00007c0004047a24 */ /* 0x000fe200078e02ff */
[----:B------:R-:W-:Y:S03]  /*120f0*/  IADD3 R0, P0, R222, R2, RZ ;  /* 0x00000002de007210 */ /* 0x000fe60007f1e0ff */
[----:B------:R-:W-:Y:S05]  /*12100*/  IMAD R4, R217, c[0x0][0x1f4], R4 ;  /* 0x00007d00d9047a24 */ /* 0x000fea00078e0204 */
[----:B------:R-:W-:Y:S02]  /*12110*/  IADD3.X R3, R221, R3, R4, P0, !PT ;  /* 0x00000003dd037210 */ /* 0x000fe400007fe404 */
[C---:B------:R-:W-:Y:S02]  /*12120*/  LEA R2, P0, R0.reuse, c[0x0][0x1c8], 0x1 ;  /* 0x0000720000027a11 */ /* 0x040fe400078008ff */
[----:B------:R-:W-:Y:S02]  /*12130*/  IADD3 R4, -R229, 0x10, RZ ;  /* 0x00000010e5047810 */ /* 0x000fe40007ffe1ff */
[----:B------:R-:W-:Y:S01]  /*12140*/  LEA.HI.X R0, R0, c[0x0][0x1cc], R3, 0x1, P0 ;  /* 0x0000730000007a11 */ /* 0x000fe200000f0c03 */
[----:B------:R-:W1:Y:S01]  /*12150*/  SHFL.IDX PT, R15, R2, 0x2, 0x181f ;  /* 0x00581f00020f7f89 */ /* 0x000e6200000e0000 */
[----:B------:R-:W-:Y:S01]  /*12160*/  IMAD.SHL.U32 R3, R230, 0x2, RZ ;  /* 0x00000002e6037824 */ /* 0x000fe200078e00ff */
[----:B------:R-:W-:Y:S02]  /*12170*/  LOP3.LUT R12, R4, 0xf, RZ, 0xc0, !PT ;  /* 0x0000000f040c7812 */ /* 0x000fe400078ec0ff */
[----:B------:R-:W2:Y:S01]  /*12180*/  SHFL.IDX PT, R16, R0, 0x2, 0x181f ;  /* 0x00581f0000107f89 */ /* 0x000ea200000e0000 */
[----:B------:R-:W-:Y:S03]  /*12190*/  SHF.L.U64.HI R4, R230, 0x1, R251 ;  /* 0x00000001e6047819 */ /* 0x000fe600000102fb */
[----:B------:R-:W3:Y:S04]  /*121a0*/  SHFL.IDX PT, R5, R2, RZ, 0x181f ;  /* 0x00181fff02057589 */ /* 0x000ee800000e0000 */
[----:B------:R-:W4:Y:S04]  /*121b0*/  SHFL.IDX PT, R6, R0, RZ, 0x181f ;  /* 0x00181fff00067589 */ /* 0x000f2800000e0000 */
[----:B------:R5:W-:Y:S04]  /*121c0*/  SHFL.IDX PT, R14, R0, 0x1, 0x181f ;  /* 0x00381f00000e7f89 */ /* 0x000be800000e0000 */
[----:B------:R-:W4:Y:S01]  /*121d0*/  SHFL.IDX PT, R2, R2, 0x1, 0x181f ;  /* 0x00381f0002027f89 */ /* 0x000f2200000e0000 */
[----:B-1----:R-:W-:Y:S04]  /*121e0*/  IADD3 R12, P1, P0, R12, R15, R3 ;  /* 0x0000000f0c0c7210 */ /* 0x002fe8000783e003 */
[----:B--2---:R-:W-:Y:S02]  /*121f0*/  IADD3.X R13, RZ, R16, R4, P1, P0 ;  /* 0x00000010ff0d7210 */ /* 0x004fe40000fe0404 */
[CC--:B---3--:R-:W-:Y:S02]  /*12200*/  IADD3 R10, P0, R5.reuse, R26.reuse, RZ ;  /* 0x0000001a050a7210 */ /* 0x0c8fe40007f1e0ff */
[----:B-----5:R-:W-:Y:S05]  /*12210*/  SHF.L.U64.HI R0, R224, 0x1, R216 ;  /* 0x00000001e0007819 */ /* 0x020fea00000102d8 */
[C---:B----4-:R-:W-:Y:S01]  /*12220*/  IMAD.X R11, R6.reuse, 0x1, R0, P0 ;  /* 0x00000001060b7824 */ /* 0x050fe200000e0600 */
[-C--:B------:R-:W-:Y:S04]  /*12230*/  IADD3 R8, P0, R5, R3.reuse, RZ ;  /* 0x0000000305087210 */ /* 0x080fe80007f1e0ff */
[----:B------:R1:W-:Y:S01]  /*12240*/  LDGSTS.E.BYPASS.LTC128B.128 [R219+0x8100], [R10.64], !P2 ;  /* 0x081000000adb7fae */ /* 0x0003e2000d101d52 */
[--C-:B------:R-:W-:Y:S01]  /*12250*/  IMAD.X R9, R6, 0x1, R4.reuse, P0 ;  /* 0x0000000106097824 */ /* 0x100fe200000e0604 */
[----:B------:R-:W-:Y:S04]  /*12260*/  IADD3 R6, P0, R2, R3, RZ ;  /* 0x0000000302067210 */ /* 0x000fe80007f1e0ff */
[----:B------:R1:W-:Y:S01]  /*12270*/  LDGSTS.E.BYPASS.LTC128B.128 [R219+0xb100], [R8.64], !P3 ;  /* 0x0b10000008db7fae */ /* 0x0003e2000d901d52 */
[----:B------:R-:W-:Y:S01]  /*12280*/  IMAD.X R7, R14, 0x1, R4, P0 ;  /* 0x000000010e077824 */ /* 0x000fe200000e0604 */
[-C--:B------:R-:W-:Y:S05]  /*12290*/  IADD3 R4, P0, R2, R26.reuse, RZ ;  /* 0x0000001a02047210 */ /* 0x080fea0007f1e0ff */
[--C-:B------:R-:W-:Y:S01]  /*122a0*/  IMAD.X R5, R14, 0x1, R0.reuse, P0 ;  /* 0x000000010e057824 */ /* 0x100fe200000e0600 */
[----:B------:R-:W-:Y:S04]  /*122b0*/  IADD3 R2, P0, R15, R26, RZ ;  /* 0x0000001a0f027210 */ /* 0x000fe80007f1e0ff */
[----:B------:R1:W-:Y:S01]  /*122c0*/  LDGSTS.E.BYPASS.LTC128B.128 [R219+0x9100], [R4.64], !P2 ;  /* 0x0910000004db7fae */ /* 0x0003e2000d101d52 */
[----:B------:R-:W-:Y:S01]  /*122d0*/  IMAD.X R3, R16, 0x1, R0, P0 ;  /* 0x0000000110037824 */ /* 0x000fe200000e0600 */
[----:B------:R-:W-:Y:S02]  /*122e0*/  ISETP.NE.U32.AND P0, PT, R229, RZ, PT ;  /* 0x000000ffe500720c */ /* 0x000fe40003f05070 */
[----:B------:R1:W-:Y:S04]  /*122f0*/  LDGSTS.E.BYPASS.LTC128B.128 [R219+0xc100], [R6.64], !P3 ;  /* 0x0c10000006db7fae */ /* 0x0003e8000d901d52 */
[----:B------:R1:W-:Y:S07]  /*12300*/  LDGSTS.E.BYPASS.LTC128B.128 [R219+0xa100], [R2.64], !P2 ;  /* 0x0a10000002db7fae */ /* 0x0003ee000d101d52 */
[----:B------:R1:W-:Y:S02]  /*12310*/  LDGSTS.E.BYPASS.LTC128B.128.ZFILL [R219+0xd100], [R12.64], P0 ;  /* 0x0d1000000cdb7fae */ /* 0x0003e40008141d52 */
.L_x_412:
[----:B-1234-:R-:W2:Y:S01]  /*12320*/  LDL R2, [R1+0x4] ;  /* 0x0000040001027983 */ /* 0x01eea20000100800 */
[----:B------:R-:W-:Y:S02]  /*12330*/  IMAD.MOV.U32 R0, RZ, RZ, c[0x0][0x2c4] ;  /* 0x0000b100ff007624 */ /* 0x000fe400078e00ff */
[----:B------:R-:W-:Y:S01]  /*12340*/  IMAD.MOV.U32 R14, RZ, RZ, c[0x0][0x32c] ;  /* 0x0000cb00ff0e7624 */ /* 0x000fe200078e00ff */
[----:B------:R-:W3:Y:S02]  /*12350*/  LDL R13, [R1+0x8] ;  /* 0x00000800010d7983 */ /* 0x000ee40000100800 */
[----:B------:R-:W-:Y:S02]  /*12360*/  ISETP.NE.AND P0, PT, R0, 0x1, PT ;  /* 0x000000010000780c */ /* 0x000fe40003f05270 */
[----:B------:R-:W3:Y:S04]  /*12370*/  LDL R11, [R1+0xc] ;  /* 0x00000c00010b7983 */ /* 0x000ee80000100800 */
[----:B------:R-:W0:Y:S07]  /*12380*/  LDGDEPBAR ;  /* 0x00000000000079af */ /* 0x000e2e0000000000 */
[----:B--2---:R-:W-:Y:S04]  /*12390*/  @P0 IMAD.HI.U32 R0, R2, c[0x0][0x2c8], RZ ;  /* 0x0000b20002000a27 */ /* 0x004fe800078e00ff */
[----:B------:R-:W-:Y:S01]  /*123a0*/  IMAD.MOV.U32 R5, RZ, RZ, R2 ;  /* 0x000000ffff057224 */ /* 0x000fe200078e0002 */
[----:B------:R-:W-:Y:S01]  /*123b0*/  @P0 SHF.R.U32.HI R5, RZ, c[0x0][0x2cc], R0 ;  /* 0x0000b300ff050a19 */ /* 0x000fe20000011600 */
[----:B------:R-:W-:Y:S01]  /*123c0*/  IMAD R0, R218, -0x60, RZ ;  /* 0xffffffa0da007824 */ /* 0x000fe200078e02ff */
[----:B------:R-:W-:Y:S03]  /*123d0*/  ISETP.GE.AND P0, PT, R14, 0x1, PT ;  /* 0x000000010e00780c */ /* 0x000fe60003f06270 */
[----:B------:R-:W1:Y:S01]  /*123e0*/  SHFL.IDX PT, R4, R5, RZ, 0x1c1f ;  /* 0x001c1fff05047589 */ /* 0x000e6200000e0000 */
[----:B------:R-:W-:Y:S04]  /*123f0*/  IADD3 R2, -R250, 0x1, R0 ;  /* 0x00000001fa027810 */ /* 0x000fe80007ffe100 */
[----:B---3--:R-:W-:Y:S04]  /*12400*/  IADD3 R2, -R11, R2, R13 ;  /* 0x000000020b027210 */ /* 0x008fe80007ffe10d */
[C---:B------:R-:W-:Y:S02]  /*12410*/  IADD3 R7, R2.reuse, c[0x0][0x328], RZ ;  /* 0x0000ca0002077a10 */ /* 0x040fe40007ffe0ff */
[----:B------:R-:W-:Y:S03]  /*12420*/  IADD3 R6, R2, UR4, RZ ;  /* 0x0000000402067c10 */ /* 0x000fe6000fffe0ff */
        /* <DEDUP_REMOVED lines=16> */
.L_x_415:
[----:B------:R-:W-:Y:S04]  /*12530*/  MOV R8, c[0x0][0x32c] ;  /* 0x0000cb0000087a02 */ /* 0x000fe80000000f00 */
[----:B------:R-:W-:Y:S11]  /*12540*/  ISETP.NE.AND P0, PT, R8, 0x1, PT ;  /* 0x000000010800780c */ /* 0x000ff60003f05270 */
[----:B------:R-:W-:Y:S02]  /*12550*/  @!UPT UIADD3 URZ, URZ, URZ, URZ ;  /* 0x0000003f3f3ff290 */ /* 0x000fe4000fffe03f */
[----:B------:R-:W-:Y:S05]  /*12560*/  @P0 IMAD.HI.U32 R8, R4, c[0x0][0x330], RZ ;  /* 0x0000cc0004080a27 */ /* 0x000fea00078e00ff */
[----:B------:R-:W-:Y:S02]  /*12570*/  @P0 SHF.R.U32.HI R4, RZ, c[0x0][0x334], R8 ;  /* 0x0000cd00ff040a19 */ /* 0x000fe40000011608 */
.L_x_416:
[----:B------:R-:W-:Y:S05]  /*12580*/  BSYNC B0 ;  /* 0x0000000000007941 */ /* 0x000fea0003800000 */
.L_x_414:
[----:B------:R-:W-:Y:S04]  /*12590*/  IMAD.IADD R8, R0, 0x1, -R250 ;  /* 0x0000000100087824 */ /* 0x000fe800078e0afa */
[----:B------:R-:W-:Y:S05]  /*125a0*/  IMAD R4, R4, c[0x0][0x32c], R8 ;  /* 0x0000cb0004047a24 */ /* 0x000fea00078e0208 */
[----:B------:R-:W-:Y:S02]  /*125b0*/  IADD3 R8, R4, c[0x0][0x32c], RZ ;  /* 0x0000cb0004087a10 */ /* 0x000fe40007ffe0ff */
[----:B------:R-:W-:Y:S02]  /*125c0*/  IMNMX R2, R2, R4, !PT ;  /* 0x0000000402027217 */ /* 0x000fe40007800200 */
[----:B------:R-:W-:Y:S02]  /*125d0*/  IMNMX R3, R3, R8, PT ;  /* 0x0000000803037217 */ /* 0x000fe40003800200 */
.L_x_413:
[C---:B------:R-:W-:Y:S01]  /*125e0*/  ISETP.GE.AND P0, PT, R0.reuse, 0x1, PT ;  /* 0x000000010000780c */ /* 0x040fe20003f06270 */
[----:B------:R-:W1:Y:S01]  /*125f0*/  SHFL.IDX PT, R4, R5, 0x1, 0x1c1f ;  /* 0x003c1f0005047f89 */ /* 0x000e6200000e0000 */
[C---:B------:R-:W-:Y:S02]  /*12600*/  ISETP.GE.AND P1, PT, R0.reuse, 0x2, PT ;  /* 0x000000020000780c */ /* 0x040fe40003f26270 */
[----:B------:R-:W-:Y:S02]  /*12610*/  LOP3.LUT R215, R215, 0xfffeffff, RZ, 0xc0, !PT ;  /* 0xfffeffffd7d77812 */ /* 0x000fe400078ec0ff */
[C---:B------:R-:W-:Y:S02]  /*12620*/  ISETP.GE.AND P6, PT, R0.reuse, 0x42, PT ;  /* 0x000000420000780c */ /* 0x040fe40003fc6270 */
[C---:B------:R-:W-:Y:S02]  /*12630*/  ISETP.GE.AND P5, PT, R0.reuse, 0x49, PT ;  /* 0x000000490000780c */ /* 0x040fe40003fa6270 */
[C---:B------:R-:W-:Y:S02]  /*12640*/  ISETP.GE.AND P4, PT, R0.reuse, 0x4a, PT ;  /* 0x0000004a0000780c */ /* 0x040fe40003f86270 */
[----:B------:R-:W-:Y:S02]  /*12650*/  ISETP.GE.AND P3, PT, R0, 0x51, PT ;  /* 0x000000510000780c */ /* 0x000fe40003f66270 */
[----:B------:R-:W-:Y:S02]  /*12660*/  @P0 LOP3.LUT R215, R215, 0x10000, RZ, 0xfc, !PT ;  /* 0x00010000d7d70812 */ /* 0x000fe400078efcff */
[----:B------:R-:W-:Y:S02]  /*12670*/  ISETP.GT.AND P0, PT, R2, RZ, !P0 ;  /* 0x000000ff0200720c */ /* 0x000fe40004704270 */
        /* <DEDUP_REMOVED lines=9> */
[----:B------:R-:W-:Y:S02]  /*12710*/  ISETP.GT.AND P0, PT, R2, 0x8, !P1 ;  /* 0x000000080200780c */ /* 0x000fe40004f04270 */
[C---:B------:R-:W-:Y:S02]  /*12720*/  ISETP.GE.AND P2, PT, R0.reuse, 0x52, PT ;  /* 0x000000520000780c */ /* 0x040fe40003f46270 */
        /* <DEDUP_REMOVED lines=91> */
[C---:B------:R-:W-:Y:S02]  /*12ce0*/  ISETP.GT.AND P0, PT, R2.reuse, 0x48, !P5 ;  /* 0x000000480200780c */ /* 0x040fe40006f04270 */
[----:B------:R-:W-:Y:S02]  /*12cf0*/  LOP3.LUT R215, R215, 0xfffdffff, RZ, 0xc0, !PT ;  /* 0xfffdffffd7d77812 */ /* 0x000fe400078ec0ff */
[----:B------:R-:W-:Y:S04]  /*12d00*/  ISETP.LT.OR P0, PT, R3, 0x49, P0 ;  /* 0x000000490300780c */ /* 0x000fe80000701670 */
[----:B------:R-:W-:Y:S02]  /*12d10*/  FSEL R162, R23, -INF , !P0 ;  /* 0xff80000017a27808 */ /* 0x000fe40004000000 */
[----:B------:R-:W-:Y:S04]  /*12d20*/  ISETP.GT.AND P0, PT, R2, 0x49, !P4 ;  /* 0x000000490200780c */ /* 0x000fe80006704270 */
[C---:B------:R-:W-:Y:S04]  /*12d30*/  ISETP.LT.OR P0, PT, R3.reuse, 0x4a, P0 ;  /* 0x0000004a0300780c */ /* 0x040fe80000701670 */
[----:B------:R-:W-:Y:S02]  /*12d40*/  FSEL R163, R22, -INF , !P0 ;  /* 0xff80000016a37808 */ /* 0x000fe40004000000 */
[----:B------:R-:W-:Y:S04]  /*12d50*/  ISETP.GT.AND P0, PT, R2, 0x50, !P3 ;  /* 0x000000500200780c */ /* 0x000fe80005f04270 */
[C---:B------:R-:W-:Y:S04]  /*12d60*/  ISETP.LT.OR P0, PT, R3.reuse, 0x51, P0 ;  /* 0x000000510300780c */ /* 0x040fe80000701670 */
[----:B------:R-:W-:Y:S02]  /*12d70*/  FSEL R166, R20, -INF , !P0 ;  /* 0xff80000014a67808 */ /* 0x000fe40004000000 */
[C---:B------:R-:W-:Y:S04]  /*12d80*/  ISETP.GT.AND P0, PT, R2.reuse, 0x51, !P2 ;  /* 0x000000510200780c */ /* 0x040fe80005704270 */
[----:B------:R-:W-:Y:S04]  /*12d90*/  ISETP.LT.OR P0, PT, R3, 0x52, P0 ;  /* 0x000000520300780c */ /* 0x000fe80000701670 */
[----:B------:R-:W-:Y:S02]  /*12da0*/  FSEL R168, R19, -INF , !P0 ;  /* 0xff80000013a87808 */ /* 0x000fe40004000000 */
[----:B------:R-:W-:Y:S04]  /*12db0*/  ISETP.GT.AND P0, PT, R2, 0x58, !P1 ;  /* 0x000000580200780c */ /* 0x000fe80004f04270 */
[----:B------:R-:W-:Y:S04]  /*12dc0*/  ISETP.LT.OR P0, PT, R3, 0x59, P0 ;  /* 0x000000590300780c */ /* 0x000fe80000701670 */
[----:B------:R-:W-:Y:S02]  /*12dd0*/  FSEL R170, R18, -INF , !P0 ;  /* 0xff80000012aa7808 */ /* 0x000fe40004000000 */
[----:B------:R-:W-:Y:S11]  /*12de0*/  ISETP.GE.AND P0, PT, R0, 0x5a, PT ;  /* 0x0000005a0000780c */ /* 0x000ff60003f06270 */
[----:B------:R-:W-:Y:S02]  /*12df0*/  @!UPT UIADD3 URZ, URZ, URZ, URZ ;  /* 0x0000003f3f3ff290 */ /* 0x000fe4000fffe03f */
[----:B------:R-:W-:Y:S02]  /*12e00*/  @P0 LOP3.LUT R215, R215, 0x20000, RZ, 0xfc, !PT ;  /* 0x00020000d7d70812 */ /* 0x000fe400078efcff */
[----:B------:R-:W-:Y:S01]  /*12e10*/  ISETP.GT.AND P0, PT, R2, 0x59, !P0 ;  /* 0x000000590200780c */ /* 0x000fe20004704270 */
[--C-:B-1----:R-:W-:Y:S03]  /*12e20*/  IMAD.IADD R2, R6, 0x1, R4.reuse ;  /* 0x0000000106027824 */ /* 0x102fe600078e0204 */
[----:B------:R-:W-:Y:S01]  /*12e30*/  ISETP.LT.OR P0, PT, R3, 0x5a, P0 ;  /* 0x0000005a0300780c */ /* 0x000fe20000701670 */
[----:B------:R-:W-:Y:S03]  /*12e40*/  IMAD.IADD R3, R7, 0x1, R4 ;  /* 0x0000000107037824 */ /* 0x000fe600078e0204 */
[----:B------:R-:W-:Y:S02]  /*12e50*/  FSEL R171, R17, -INF , !P0 ;  /* 0xff80000011ab7808 */ /* 0x000fe40004000000 */
[----:B------:R-:W-:Y:S11]  /*12e60*/  ISETP.GE.AND P0, PT, R14, 0x1, PT ;  /* 0x000000010e00780c */ /* 0x000ff60003f06270 */
[----:B------:R-:W-:Y:S02]  /*12e70*/  @!UPT UIADD3 URZ, URZ, URZ, URZ ;  /* 0x0000003f3f3ff290 */ /* 0x000fe4000fffe03f */
        /* <DEDUP_REMOVED lines=14> */
.L_x_419:
[----:B------:R-:W-:Y:S04]  /*12f60*/  MOV R5, c[0x0][0x32c] ;  /* 0x0000cb0000057a02 */ /* 0x000fe80000000f00 */
[----:B------:R-:W-:Y:S11]  /*12f70*/  ISETP.NE.AND P0, PT, R5, 0x1, PT ;  /* 0x000000010500780c */ /* 0x000ff60003f05270 */
[----:B------:R-:W-:Y:S02]  /*12f80*/  @!UPT UIADD3 URZ, URZ, URZ, URZ ;  /* 0x0000003f3f3ff290 */ /* 0x000fe4000fffe03f */
[----:B------:R-:W-:Y:S05]  /*12f90*/  @P0 IMAD.HI.U32 R5, R4, c[0x0][0x330], RZ ;  /* 0x0000cc0004050a27 */ /* 0x000fea00078e00ff */
[----:B------:R-:W-:Y:S02]  /*12fa0*/  @P0 SHF.R.U32.HI R4, RZ, c[0x0][0x334], R5 ;  /* 0x0000cd00ff040a19 */ /* 0x000fe40000011605 */
.L_x_420:
[----:B------:R-:W-:Y:S05]  /*12fb0*/  BSYNC B0 ;  /* 0x0000000000007941 */ /* 0x000fea0003800000 */
.L_x_418:
[----:B------:R-:W-:Y:S04]  /*12fc0*/  IMAD.IADD R0, R0, 0x1, -R250 ;  /* 0x0000000100007824 */ /* 0x000fe800078e0afa */
[----:B------:R-:W-:Y:S05]  /*12fd0*/  IMAD R4, R4, c[0x0][0x32c], R0 ;  /* 0x0000cb0004047a24 */ /* 0x000fea00078e0200 */
[----:B------:R-:W-:Y:S02]  /*12fe0*/  IADD3 R0, R4, c[0x0][0x32c], RZ ;  /* 0x0000cb0004007a10 */ /* 0x000fe40007ffe0ff */
[----:B------:R-:W-:Y:S02]  /*12ff0*/  IMNMX R2, R2, R4, !PT ;  /* 0x0000000402027217 */ /* 0x000fe40007800200 */
[----:B------:R-:W-:Y:S02]  /*13000*/  IMNMX R3, R3, R0, PT ;  /* 0x0000000003037217 */ /* 0x000fe40003800200 */
.L_x_417:
[----:B------:R-:W-:Y:S01]  /*13010*/  LOP3.LUT P0, RZ, R215, 0x10000, RZ, 0xc0, !PT ;  /* 0x00010000d7ff7812 */ /* 0x000fe2000780c0ff */
[----:B------:R-:W-:Y:S01]  /*13020*/  LDSM.16.MT88.4 R44, [R197+0x3100] ;  /* 0x00310000c52c783b */ /* 0x000fe20000004200 */
[----:B------:R-:W-:Y:S02]  /*13030*/  FMNMX.FTZ R0, R8, R69, !PT ;  /* 0x0000004508007209 */ /* 0x000fe40007810000 */
[----:B------:R-:W-:Y:S02]  /*13040*/  ISETP.GT.AND P0, PT, R2, RZ, !P0 ;  /* 0x000000ff0200720c */ /* 0x000fe40004704270 */
        /* <DEDUP_REMOVED lines=34> */
[C---:B------:R-:W-:Y:S02]  /*13270*/  ISETP.GT.AND P0, PT, R2.reuse, 0x11, !P0 ;  /* 0x000000110200780c */ /* 0x040fe40004704270 */
        /* <DEDUP_REMOVED lines=43> */
[----:B------:R-:W-:Y:S03]  /*13530*/  ISETP.LT.OR P0, PT, R3, 0x2a, P0 ;  /* 0x0000002a0300780c */ /* 0x000fe60000701670 */
[----:B------:R-:W1:Y:S01]  /*13540*/  SHFL.BFLY PT, R68, R0, 0x2, 0x1f ;  /* 0x0c401f0000447f89 */ /* 0x000e6200000e0000 */
        /* <DEDUP_REMOVED lines=10> */
[----:B------:R-:W-:Y:S04]  /*135f0*/  ISETP.LT.OR P0, PT, R3, 0x32, P0 ;  /* 0x000000320300780c */ /* 0x000fe80000701670 */
[----:B------:R-:W-:Y:S02]  /*13600*/  FSEL R148, R31, -INF , !P0 ;  /* 0xff8000001f947808 */ /* 0x000fe40004000000 */
[----:B------:R-:W-:Y:S01]  /*13610*/  LOP3.LUT P0, RZ, R215, 0x4, RZ, 0xc0, !PT ;  /* 0x00000004d7ff7812 */ /* 0x000fe2000780c0ff */
[----:B------:R-:W-:Y:S01]  /*13620*/  LDSM.16.MT88.4 R28, [R201+0x100] ;  /* 0x00010000c91c783b */ /* 0x000fe20000004200 */
        /* <DEDUP_REMOVED lines=14> */
[C---:B------:R-:W-:Y:S02]  /*13710*/  ISETP.GT.AND P0, PT, R2.reuse, 0x41, !P6 ;  /* 0x000000410200780c */ /* 0x040fe40007704270 */
[----:B------:R-:W-:Y:S02]  /*13720*/  FMNMX.FTZ R11, R157, R11, !PT ;  /* 0x0000000b9d0b7209 */ /* 0x000fe40007810000 */
[----:B------:R-:W-:Y:S02]  /*13730*/  ISETP.LT.OR P0, PT, R3, 0x42, P0 ;  /* 0x000000420300780c */ /* 0x000fe40000701670 */
[----:B------:R-:W-:Y:S02]  /*13740*/  LOP3.LUT P6, RZ, R215, 0x20000, RZ, 0xc0, !PT ;  /* 0x00020000d7ff7812 */ /* 0x000fe400078cc0ff */
[----:B------:R-:W-:Y:S02]  /*13750*/  FSEL R159, R39, -INF , !P0 ;  /* 0xff800000279f7808 */ /* 0x000fe40004000000 */
[----:B------:R-:W-:Y:S01]  /*13760*/  ISETP.GT.AND P0, PT, R2, 0x48, !P5 ;  /* 0x000000480200780c */ /* 0x000fe20006f04270 */
[----:B------:R-:W-:Y:S01]  /*13770*/  LDSM.16.MT88.4 R36, [R200+0x100] ;  /* 0x00010000c824783b */ /* 0x000fe20000004200 */
[----:B------:R-:W-:Y:S02]  /*13780*/  FMNMX.FTZ R11, R159, R11, !PT ;  /* 0x0000000b9f0b7209 */ /* 0x000fe40007810000 */
[----:B------:R-:W-:Y:S04]  /*13790*/  ISETP.LT.OR P0, PT, R3, 0x49, P0 ;  /* 0x000000490300780c */ /* 0x000fe80000701670 */
[----:B------:R-:W-:Y:S02]  /*137a0*/  FSEL R161, R42, -INF , !P0 ;  /* 0xff8000002aa17808 */ /* 0x000fe40004000000 */
[C---:B------:R-:W-:Y:S02]  /*137b0*/  ISETP.GT.AND P0, PT, R2.reuse, 0x49, !P4 ;  /* 0x000000490200780c */ /* 0x040fe40006704270 */
[----:B------:R-:W-:Y:S02]  /*137c0*/  FMNMX.FTZ R11, R161, R11, !PT ;  /* 0x0000000ba10b7209 */ /* 0x000fe40007810000 */
[----:B------:R-:W-:Y:S04]  /*137d0*/  ISETP.LT.OR P0, PT, R3, 0x4a, P0 ;  /* 0x0000004a0300780c */ /* 0x000fe80000701670 */
[----:B------:R-:W-:Y:S02]  /*137e0*/  FSEL R164, R43, -INF , !P0 ;  /* 0xff8000002ba47808 */ /* 0x000fe40004000000 */
[----:B------:R-:W-:Y:S02]  /*137f0*/  ISETP.GT.AND P0, PT, R2, 0x50, !P3 ;  /* 0x000000500200780c */ /* 0x000fe40005f04270 */
[----:B------:R-:W-:Y:S02]  /*13800*/  FMNMX.FTZ R11, R164, R11, !PT ;  /* 0x0000000ba40b7209 */ /* 0x000fe40007810000 */
[----:B------:R-:W-:Y:S04]  /*13810*/  ISETP.LT.OR P0, PT, R3, 0x51, P0 ;  /* 0x000000510300780c */ /* 0x000fe80000701670 */
[----:B------:R-:W-:Y:S02]  /*13820*/  FSEL R165, R25, -INF , !P0 ;  /* 0xff80000019a57808 */ /* 0x000fe40004000000 */
[----:B------:R-:W-:Y:S04]  /*13830*/  ISETP.GT.AND P0, PT, R2, 0x51, !P2 ;  /* 0x000000510200780c */ /* 0x000fe80005704270 */
[C---:B------:R-:W-:Y:S04]  /*13840*/  ISETP.LT.OR P0, PT, R3.reuse, 0x52, P0 ;  /* 0x000000520300780c */ /* 0x040fe80000701670 */
[----:B------:R-:W-:Y:S02]  /*13850*/  FSEL R167, R24, -INF , !P0 ;  /* 0xff80000018a77808 */ /* 0x000fe40004000000 */
[C---:B------:R-:W-:Y:S04]  /*13860*/  ISETP.GT.AND P0, PT, R2.reuse, 0x58, !P1 ;  /* 0x000000580200780c */ /* 0x040fe80004f04270 */
[----:B------:R-:W-:Y:S04]  /*13870*/  ISETP.LT.OR P0, PT, R3, 0x59, P0 ;  /* 0x000000590300780c */ /* 0x000fe80000701670 */
[----:B------:R-:W-:Y:S02]  /*13880*/  FSEL R169, R21, -INF , !P0 ;  /* 0xff80000015a97808 */ /* 0x000fe40004000000 */
[----:B------:R-:W-:Y:S01]  /*13890*/  ISETP.GT.AND P0, PT, R2, 0x59, !P6 ;  /* 0x000000590200780c */ /* 0x000fe20007704270 */
[----:B------:R-:W-:Y:S01]  /*138a0*/  LDSM.16.MT88.4 R20, [R198+0x100] ;  /* 0x00010000c614783b */ /* 0x000fe20000004200 */
[----:B------:R-:W-:Y:S02]  /*138b0*/  FMNMX.FTZ R2, R165, R11, !PT ;  /* 0x0000000ba5027209 */ /* 0x000fe40007810000 */
[----:B------:R-:W-:Y:S02]  /*138c0*/  ISETP.LT.OR P0, PT, R3, 0x5a, P0 ;  /* 0x0000005a0300780c */ /* 0x000fe40000701670 */
[----:B------:R-:W-:Y:S02]  /*138d0*/  FMNMX.FTZ R0, R167, R2, !PT ;  /* 0x00000002a7007209 */ /* 0x000fe40007810000 */
[----:B------:R-:W-:Y:S01]  /*138e0*/  FSEL R71, R51, -INF , !P0 ;  /* 0xff80000033477808 */ /* 0x000fe20004000000 */
[----:B------:R-:W1:Y:S01]  /*138f0*/  SHFL.BFLY PT, R3, R68, 0x1, 0x1f ;  /* 0x0c201f0044037f89 */ /* 0x000e6200000e0000 */
[----:B------:R-:W-:Y:S04]  /*13900*/  FMNMX.FTZ R0, R169, R0, !PT ;  /* 0x00000000a9007209 */ /* 0x000fe80007810000 */
[----:B------:R-:W-:Y:S05]  /*13910*/  FMNMX.FTZ R0, R71, R0, !PT ;  /* 0x0000000047007209 */ /* 0x000fea0007810000 */
[----:B------:R-:W2:Y:S01]  /*13920*/  SHFL.BFLY PT, R2, R0, 0x2, 0x1f ;  /* 0x0c401f0000027f89 */ /* 0x000ea200000e0000 */
[----:B-1----:R-:W-:Y:S04]  /*13930*/  FMNMX.FTZ R68, R68, R3, !PT ;  /* 0x0000000344447209 */ /* 0x002fe80007810000 */
[C---:B------:R-:W-:Y:S01]  /*13940*/  FSETP.NEU.FTZ.AND P0, PT, R68.reuse, -INF , PT ;  /* 0xff8000004400780b */ /* 0x040fe20003f1d000 */
[----:B------:R-:W-:Y:S01]  /*13950*/  FMUL.FTZ R132, R68, c[0x0][0x2d0] ;  /* 0x0000b40044847a20 */ /* 0x000fe20000410000 */
[----:B--2---:R-:W-:Y:S02]  /*13960*/  FMNMX.FTZ R2, R0, R2, !PT ;  /* 0x0000000200027209 */ /* 0x004fe40007810000 */
[----:B------:R-:W-:Y:S02]  /*13970*/  FSEL R0, R68, RZ, P0 ;  /* 0x000000ff44007208 */ /* 0x000fe40000000000 */
[----:B------:R-:W-:Y:S01]  /*13980*/  FSEL R132, R132, RZ, P0 ;  /* 0x000000ff84847208 */ /* 0x000fe20000000000 */
[----:B------:R-:W1:Y:S02]  /*13990*/  SHFL.BFLY PT, R3, R2, 0x1, 0x1f ;  /* 0x0c201f0002037f89 */ /* 0x000e6400000e0000 */
[----:B------:R-:W-:Y:S02]  /*139a0*/  FADD.FTZ R0, -R0, R69 ;  /* 0x0000004500007221 */ /* 0x000fe40000010100 */
[--C-:B------:R-:W-:Y:S02]  /*139b0*/  FFMA.FTZ R8, R8, c[0x0][0x2d0], -R132.reuse ;  /* 0x0000b40008087a23 */ /* 0x100fe40000010884 */
[----:B------:R-:W-:Y:S02]  /*139c0*/  FMUL.FTZ R0, R0, c[0x0][0x2d0] ;  /* 0x0000b40000007a20 */ /* 0x000fe40000410000 */
[----:B------:R2:W-:Y:S01]  /*139d0*/  MUFU.EX2 R235, R8 ;  /* 0x0000000800eb7308 */ /* 0x0005e20000000800 */
[--C-:B------:R-:W-:Y:S02]  /*139e0*/  FFMA.FTZ R10, R10, c[0x0][0x2d0], -R132.reuse ;  /* 0x0000b4000a0a7a23 */ /* 0x100fe40000010884 */
[--C-:B------:R-:W-:Y:S07]  /*139f0*/  FFMA.FTZ R9, R9, c[0x0][0x2d0], -R132.reuse ;  /* 0x0000b40009097a23 */ /* 0x100fee0000010884 */
[----:B------:R-:W3:Y:S01]  /*13a00*/  MUFU.EX2 R238, R10 ;  /* 0x0000000a00ee7308 */ /* 0x000ee20000000800 */
[----:B-1----:R-:W-:Y:S09]  /*13a10*/  FMNMX.FTZ R3, R3, R2, !PT ;  /* 0x0000000203037209 */ /* 0x002ff20007810000 */
[----:B------:R1:W4:Y:S01]  /*13a20*/  MUFU.EX2 R2, R0 ;  /* 0x0000000000027308 */ /* 0x0003220000000800 */
[C---:B------:R-:W-:Y:S01]  /*13a30*/  FSETP.NEU.FTZ.AND P0, PT, R3.reuse, -INF , PT ;  /* 0xff8000000300780b */ /* 0x040fe20003f1d000 */
[----:B------:R-:W-:Y:S02]  /*13a40*/  FMUL.FTZ R69, R3, c[0x0][0x2d0] ;  /* 0x0000b40003457a20 */ /* 0x000fe40000410000 */
[----:B--2---:R-:W-:Y:S02]  /*13a50*/  FFMA.FTZ R8, R12, c[0x0][0x2d0], -R132 ;  /* 0x0000b4000c087a23 */ /* 0x004fe40000010884 */
[----:B------:R-:W2:Y:S01]  /*13a60*/  LDSM.16.MT88.4 R12, [R197+0x100] ;  /* 0x00010000c50c783b */ /* 0x000ea20000004200 */
[----:B------:R-:W-:Y:S03]  /*13a70*/  FSEL R69, R69, RZ, P0 ;  /* 0x000000ff45457208 */ /* 0x000fe60000000000 */
[----:B------:R5:W-:Y:S02]  /*13a80*/  MUFU.EX2 R237, R9 ;  /* 0x0000000900ed7308 */ /* 0x000be40000000800 */
[--C-:B------:R-:W-:Y:S02]  /*13a90*/  FFMA.FTZ R4, R4, c[0x0][0x2d0], -R69.reuse ;  /* 0x0000b40004047a23 */ /* 0x100fe40000010845 */
[--C-:B------:R-:W-:Y:S01]  /*13aa0*/  FFMA.FTZ R6, R6, c[0x0][0x2d0], -R69.reuse ;  /* 0x0000b40006067a23 */ /* 0x100fe20000010845 */
[----:B---3--:R-:W-:Y:S01]  /*13ab0*/  F2FP.BF16.PACK_AB R72, R238, R235 ;  /* 0x000000ebee48723e */ /* 0x008fe200000010ff */
[--C-:B------:R-:W-:Y:S02]  /*13ac0*/  FFMA.FTZ R5, R5, c[0x0][0x2d0], -R69.reuse ;  /* 0x0000b40005057a23 */ /* 0x100fe40000010845 */
[--C-:B------:R-:W-:Y:S02]  /*13ad0*/  FFMA.FTZ R7, R7, c[0x0][0x2d0], -R69.reuse ;  /* 0x0000b40007077a23 */ /* 0x100fe40000010845 */
[----:B------:R-:W3:Y:S01]  /*13ae0*/  MUFU.EX2 R236, R8 ;  /* 0x0000000800ec7308 */ /* 0x000ee20000000800 */
[----:B-1----:R-:W-:Y:S01]  /*13af0*/  FSEL R0, R3, RZ, P0 ;  /* 0x000000ff03007208 */ /* 0x002fe20000000000 */
[----:B----4-:R-:W-:Y:S01]  /*13b00*/  FMUL.FTZ R16, R2, R88 ;  /* 0x0000005802107220 */ /* 0x010fe20000410000 */
[----:B------:R-:W-:Y:S01]  /*13b10*/  ISETP.GT.AND P0, PT, R218, R239, PT ;  /* 0x000000efda00720c */ /* 0x000fe20003f04270 */
[----:B------:R-:W-:Y:S02]  /*13b20*/  FMUL.FTZ R17, R2, R89 ;  /* 0x0000005902117220 */ /* 0x000fe40000410000 */
[----:B------:R-:W-:Y:S04]  /*13b30*/  FADD.FTZ R0, -R0, R70 ;  /* 0x0000004600007221 */ /* 0x000fe80000010100 */
[----:B------:R1:W-:Y:S01]  /*13b40*/  MUFU.EX2 R234, R4 ;  /* 0x0000000400ea7308 */ /* 0x0003e20000000800 */
[----:B------:R-:W-:Y:S02]  /*13b50*/  FMUL.FTZ R24, R2, R96 ;  /* 0x0000006002187220 */ /* 0x000fe40000410000 */
[----:B------:R-:W-:Y:S02]  /*13b60*/  FMUL.FTZ R0, R0, c[0x0][0x2d0] ;  /* 0x0000b40000007a20 */ /* 0x000fe40000410000 */
[C---:B-----5:R-:W-:Y:S02]  /*13b70*/  FMUL.FTZ R9, R2.reuse, R81 ;  /* 0x0000005102097220 */ /* 0x060fe40000410000 */
[C---:B------:R-:W-:Y:S02]  /*13b80*/  FMUL.FTZ R25, R2.reuse, R97 ;  /* 0x0000006102197220 */ /* 0x040fe40000410000 */
[--C-:B------:R-:W-:Y:S01]  /*13b90*/  FFMA.FTZ R70, R133, c[0x0][0x2d0], -R69.reuse ;  /* 0x0000b40085467a23 */ /* 0x100fe20000010845 */
[----:B------:R-:W4:Y:S01]  /*13ba0*/  MUFU.EX2 R233, R6 ;  /* 0x0000000600e97308 */ /* 0x000f220000000800 */
[C---:B------:R-:W-:Y:S02]  /*13bb0*/  FMUL.FTZ R32, R2.reuse, R104 ;  /* 0x0000006802207220 */ /* 0x040fe40000410000 */
[----:B------:R-:W-:Y:S01]  /*13bc0*/  FMUL.FTZ R33, R2, R105 ;  /* 0x0000006902217220 */ /* 0x000fe20000410000 */
[----:B---3--:R-:W-:Y:S01]  /*13bd0*/  F2FP.BF16.PACK_AB R74, R236, R237 ;  /* 0x000000edec4a723e */ /* 0x008fe200000010ff */
[C---:B------:R-:W-:Y:S02]  /*13be0*/  FMUL.FTZ R8, R2.reuse, R80 ;  /* 0x0000005002087220 */ /* 0x040fe40000410000 */
[C---:B------:R-:W-:Y:S02]  /*13bf0*/  FMUL.FTZ R52, R2.reuse, R52 ;  /* 0x0000003402347220 */ /* 0x040fe40000410000 */
[C---:B------:R-:W-:Y:S01]  /*13c00*/  FMUL.FTZ R53, R2.reuse, R53 ;  /* 0x0000003502357220 */ /* 0x040fe20000410000 */
[----:B------:R3:W-:Y:S01]  /*13c10*/  MUFU.EX2 R232, R5 ;  /* 0x0000000500e87308 */ /* 0x0007e20000000800 */
[C---:B------:R-:W-:Y:S02]  /*13c20*/  FMUL.FTZ R56, R2.reuse, R56 ;  /* 0x0000003802387220 */ /* 0x040fe40000410000 */
[C---:B------:R-:W-:Y:S02]  /*13c30*/  FMUL.FTZ R57, R2.reuse, R57 ;  /* 0x0000003902397220 */ /* 0x040fe40000410000 */
[C---:B-1----:R-:W-:Y:S02]  /*13c40*/  FMUL.FTZ R4, R2.reuse, R76 ;  /* 0x0000004c02047220 */ /* 0x042fe40000410000 */
[C---:B------:R-:W-:Y:S02]  /*13c50*/  FMUL.FTZ R60, R2.reuse, R60 ;  /* 0x0000003c023c7220 */ /* 0x040fe40000410000 */
[C---:B------:R-:W-:Y:S01]  /*13c60*/  FMUL.FTZ R61, R2.reuse, R61 ;  /* 0x0000003d023d7220 */ /* 0x040fe20000410000 */
[----:B------:R-:W1:Y:S01]  /*13c70*/  MUFU.EX2 R228, R7 ;  /* 0x0000000700e47308 */ /* 0x000e620000000800 */
[C---:B------:R-:W-:Y:S02]  /*13c80*/  FMUL.FTZ R64, R2.reuse, R64 ;  /* 0x0000004002407220 */ /* 0x040fe40000410000 */
[C---:B------:R-:W-:Y:S01]  /*13c90*/  FMUL.FTZ R65, R2.reuse, R65 ;  /* 0x0000004102417220 */ /* 0x040fe20000410000 */
[----:B----4-:R-:W-:Y:S06]  /*13ca0*/  F2FP.BF16.PACK_AB R73, R233, R234 ;  /* 0x000000eae949723e */ /* 0x010fec00000010ff */
[----:B------:R-:W4:Y:S01]  /*13cb0*/  MUFU.EX2 R0, R0 ;  /* 0x0000000000007308 */ /* 0x000f220000000800 */
[----:B---3--:R-:W-:Y:S01]  /*13cc0*/  FMUL.FTZ R5, R2, R77 ;  /* 0x0000004d02057220 */ /* 0x008fe20000410000 */
[----:B-1----:R-:W-:Y:S01]  /*13cd0*/  F2FP.BF16.PACK_AB R75, R228, R232 ;  /* 0x000000e8e44b723e */ /* 0x002fe200000010ff */
[C---:B----4-:R-:W-:Y:S02]  /*13ce0*/  FMUL.FTZ R6, R0.reuse, R78 ;  /* 0x0000004e00067220 */ /* 0x050fe40000410000 */
[C---:B------:R-:W-:Y:S02]  /*13cf0*/  FMUL.FTZ R7, R0.reuse, R79 ;  /* 0x0000004f00077220 */ /* 0x040fe40000410000 */
[----:B------:R-:W1:Y:S01]  /*13d00*/  LDSM.16.MT88.4 R76, [R198+0x3100] ;  /* 0x00310000c64c783b */ /* 0x000e620000004200 */
[C---:B------:R-:W-:Y:S02]  /*13d10*/  FMUL.FTZ R10, R0.reuse, R82 ;  /* 0x00000052000a7220 */ /* 0x040fe40000410000 */
[C---:B------:R-:W-:Y:S02]  /*13d20*/  FMUL.FTZ R11, R0.reuse, R83 ;  /* 0x00000053000b7220 */ /* 0x040fe40000410000 */
[C---:B--2---:R-:W-:Y:S03]  /*13d30*/  HMMA.16816.F32.BF16 R4, R72.reuse, R12, R4 ;  /* 0x0000000c4804723c */ /* 0x044fe60000041804 */
        /* <DEDUP_REMOVED lines=331> */
.L_x_410:
[----:B------:R-:W2:Y:S04]  /*151f0*/  LDL R4, [R1+0xc] ;  /* 0x00000c0001047983 */ /* 0x000ea80000100800 */
[----:B------:R-:W3:Y:S01]  /*15200*/  LDL R2, [R1+0x8] ;  /* 0x0000080001027983 */ /* 0x000ee20000100800 */
[----:B------:R-:W-:-:S02]  /*15210*/  IMAD.MOV.U32 R0, RZ, RZ, c[0x0][0x2c4] ;  /* 0x0000b100ff007624 */ /* 0x000fc400078e00ff */
[----:B------:R-:W-:-:S03]  /*15220*/  IMAD.MOV.U32 R5, RZ, RZ, c[0x0][0x32c] ;  /* 0x0000cb00ff057624 */ /* 0x000fc600078e00ff */
[----:B------:R-:W-:Y:S02]  /*15230*/  ISETP.NE.AND P1, PT, R0, 0x1, PT ;  /* 0x000000010000780c */ /* 0x000fe40003f25270 */
[----:B------:R-:W1:Y:S01]  /*15240*/  S2R R0, SR_CTAID.X ;  /* 0x0000000000007919 */ /* 0x000e620000002500 */
[----:B------:R-:W-:Y:S02]  /*15250*/  ISETP.GE.AND P0, PT, R5, 0x1, PT ;  /* 0x000000010500780c */ /* 0x000fe40003f06270 */
[----:B-1----:R-:W-:Y:S01]  /*15260*/  LEA R0, R0, 0x7f, 0x7 ;  /* 0x0000007f00007811 */ /* 0x002fe200078e38ff */
[----:B--2---:R-:W-:-:S07]  /*15270*/  IMAD.MOV.U32 R6, RZ, RZ, R4 ;  /* 0x000000ffff067224 */ /* 0x004fce00078e0004 */
[----:B------:R-:W-:Y:S01]  /*15280*/  @P1 IMAD.HI.U32 R4, R0, c[0x0][0x2c8], RZ ;  /* 0x0000b20000041a27 */ /* 0x000fe200078e00ff */
[----:B---3--:R-:W-:-:S04]  /*15290*/  IADD3 R2, R2, 0x1, -R6 ;  /* 0x0000000102027810 */ /* 0x008fc80007ffe806 */
[----:B------:R-:W-:-:S05]  /*152a0*/  @P1 SHF.R.U32.HI R0, RZ, c[0x0][0x2cc], R4 ;  /* 0x0000b300ff001a19 */ /* 0x000fca0000011604 */
        /* <DEDUP_REMOVED lines=12> */
.L_x_423:
[----:B------:R-:W-:-:S04]  /*15370*/  MOV R4, 0x1 ;  /* 0x0000000100047802 */ /* 0x000fc80000000f00 */
[----:B------:R-:W-:-:S13]  /*15380*/  ISETP.NE.AND P0, PT, R4, c[0x0][0x32c], PT ;  /* 0x0000cb0004007a0c */ /* 0x000fda0003f05270 */
[----:B------:R-:W-:-:S05]  /*15390*/  @P0 IMAD.HI.U32 R4, R0, c[0x0][0x330], RZ ;  /* 0x0000cc0000040a27 */ /* 0x000fca00078e00ff */
[----:B------:R-:W-:-:S05]  /*153a0*/  @P0 SHF.R.U32.HI R0, RZ, c[0x0][0x334], R4 ;  /* 0x0000cd00ff000a19 */ /* 0x000fca0000011604 */
.L_x_424:
[----:B------:R-:W-:-:S05]  /*153b0*/  IMAD R0, R0, c[0x0][0x32c], RZ ;  /* 0x0000cb0000007a24 */ /* 0x000fca00078e02ff */
[----:B------:R-:W-:-:S04]  /*153c0*/  IMNMX R2, R2, R0, !PT ;  /* 0x0000000002027217 */ /* 0x000fc80007800200 */
.L_x_422:
        /* <DEDUP_REMOVED lines=8> */
[----:B------:R-:W-:Y:S02]  /*15450*/  MOV R70, R3 ;  /* 0x0000000300467202 */ /* 0x000fe40000000f00 */
[----:B------:R-:W-:Y:S02]  /*15460*/  MOV R69, R68 ;  /* 0x0000004400457202 */ /* 0x000fe40000000f00 */
[----:B------:R-:W-:Y:S02]  /*15470*/  MOV R218, R216 ;  /* 0x000000d800da7202 */ /* 0x000fe40000000f00 */
.L_x_428:
[----:B------:R-:W-:Y:S04]  /*15480*/  DEPBAR.LE SB0, 0x0 ;  /* 0x000080000000791a */ /* 0x000fe80000000000 */
[----:B------:R-:W-:Y:S01]  /*15490*/  BAR.SYNC.DEFER_BLOCKING 0x0 ;  /* 0x0000000000007b1d */ /* 0x000fe20000010000 */
[----:B------:R-:W-:Y:S02]  /*154a0*/  ISETP.GT.AND P0, PT, R252, R218, PT ;  /* 0x000000dafc00720c */ /* 0x000fe40003f04270 */
[C---:B------:R-:W-:Y:S02]  /*154b0*/  IADD3 R0, R224.reuse, 0x40, RZ ;  /* 0x00000040e0007810 */ /* 0x040fe40007ffe0ff */
[----:B------:R-:W-:Y:S02]  /*154c0*/  ISETP.GE.AND P2, PT, R224, c[0x0][0x1d4], PT ;  /* 0x00007500e0007a0c */ /* 0x000fe40003f46270 */
[----:B------:R-:W-:Y:S02]  /*154d0*/  ISETP.GE.AND P3, PT, R0, c[0x0][0x1d4], PT ;  /* 0x0000750000007a0c */ /* 0x000fe40003f66270 */
[----:B------:R-:W-:Y:S01]  /*154e0*/  SHF.R.S32.HI R68, RZ, 0x1f, R224 ;  /* 0x0000001fff447819 */ /* 0x000fe200000114e0 */
[----:B------:R2:W3:Y:S04]  /*154f0*/  LDSM.16.M88.4 R8, [R196+0x8100] ;  /* 0x00810000c408783b */ /* 0x0004e80000000200 */
[----:B------:R2:W4:Y:S04]  /*15500*/  LDSM.16.M88.4 R16, [R196+0x8900] ;  /* 0x00890000c410783b */ /* 0x0005280000000200 */
[----:B------:R2:W1:Y:S04]  /*15510*/  LDSM.16.M88.4 R24, [R196+0x9100] ;  /* 0x00910000c418783b */ /* 0x0004680000000200 */
        /* <DEDUP_REMOVED lines=10> */
[----:B---34-:R-:W3:Y:S01]  /*155c0*/  S2R R12, SR_CTAID.Y ;  /* 0x00000000000c7919 */ /* 0x018ee20000002600 */
[----:B------:R-:W-:Y:S01]  /*155d0*/  SHF.R.S32.HI R0, RZ, 0x1f, R220 ;  /* 0x0000001fff007819 */ /* 0x000fe200000114dc */
[----:B------:R-:W-:Y:S01]  /*155e0*/  IMAD.WIDE.U32 R2, R220, c[0x0][0x208], RZ ;  /* 0x00008200dc027a25 */ /* 0x000fe200078e00ff */
[----:B-1----:R-:W-:Y:S02]  /*155f0*/  SHF.R.S32.HI R4, RZ, 0x1f, R217 ;  /* 0x0000001fff047819 */ /* 0x002fe400000114d9 */
        /* <DEDUP_REMOVED lines=10> */
[----:B---3--:R-:W-:Y:S03]  /*156a0*/  SHF.R.S32.HI R5, RZ, 0x1f, R12 ;  /* 0x0000001fff057819 */ /* 0x008fe6000001140c */
[----:B------:R-:W-:Y:S04]  /*156b0*/  IMAD.WIDE.U32 R6, R12, c[0x0][0x210], RZ ;  /* 0x000084000c067a25 */ /* 0x000fe800078e00ff */
[----:B------:R-:W-:Y:S01]  /*156c0*/  IMAD R5, R5, c[0x0][0x210], RZ ;  /* 0x0000840005057a24 */ /* 0x000fe200078e02ff */
[----:B------:R-:W-:Y:S03]  /*156d0*/  IADD3 R0, P0, R6, R2, RZ ;  /* 0x0000000206007210 */ /* 0x000fe60007f1e0ff */
[----:B------:R-:W-:Y:S04]  /*156e0*/  IMAD R5, R12, c[0x0][0x214], R5 ;  /* 0x000085000c057a24 */ /* 0x000fe800078e0205 */
[----:B------:R-:W-:Y:S05]  /*156f0*/  IMAD.IADD R5, R7, 0x1, R5 ;  /* 0x0000000107057824 */ /* 0x000fea00078e0205 */
[----:B------:R-:W-:Y:S02]  /*15700*/  IADD3.X R3, R5, R3, R4, P0, !PT ;  /* 0x0000000305037210 */ /* 0x000fe400007fe404 */
[C---:B------:R-:W-:Y:S02]  /*15710*/  LEA R2, P0, R0.reuse, c[0x0][0x1f8], 0x1 ;  /* 0x00007e0000027a11 */ /* 0x040fe400078008ff */
[----:B------:R-:W-:Y:S02]  /*15720*/  IADD3 R4, -R229, 0x10, RZ ;  /* 0x00000010e5047810 */ /* 0x000fe40007ffe1ff */
[----:B------:R-:W-:Y:S01]  /*15730*/  LEA.HI.X R0, R0, c[0x0][0x1fc], R3, 0x1, P0 ;  /* 0x00007f0000007a11 */ /* 0x000fe200000f0c03 */
[----:B------:R-:W1:Y:S01]  /*15740*/  SHFL.IDX PT, R23, R2, 0x2, 0x181f ;  /* 0x00581f0002177f89 */ /* 0x000e6200000e0000 */
[----:B------:R-:W-:Y:S01]  /*15750*/  IMAD.SHL.U32 R3, R230, 0x2, RZ ;  /* 0x00000002e6037824 */ /* 0x000fe200078e00ff */
[----:B------:R-:W-:Y:S02]  /*15760*/  LOP3.LUT R20, R4, 0xf, RZ, 0xc0, !PT ;  /* 0x0000000f04147812 */ /* 0x000fe400078ec0ff */
[----:B------:R-:W3:Y:S01]  /*15770*/  SHFL.IDX PT, R28, R0, 0x2, 0x181f ;  /* 0x00581f00001c7f89 */ /* 0x000ee200000e0000 */
[----:B------:R-:W-:Y:S03]  /*15780*/  SHF.L.U64.HI R4, R230, 0x1, R251 ;  /* 0x00000001e6047819 */ /* 0x000fe600000102fb */
[----:B------:R-:W4:Y:S04]  /*15790*/  SHFL.IDX PT, R5, R2, RZ, 0x181f ;  /* 0x00181fff02057589 */ /* 0x000f2800000e0000 */
[----:B------:R-:W5:Y:S04]  /*157a0*/  SHFL.IDX PT, R6, R0, RZ, 0x181f ;  /* 0x00181fff00067589 */ /* 0x000f6800000e0000 */
[----:B------:R2:W-:Y:S04]  /*157b0*/  SHFL.IDX PT, R22, R0, 0x1, 0x181f ;  /* 0x00381f0000167f89 */ /* 0x0005e800000e0000 */
[----:B------:R-:W5:Y:S01]  /*157c0*/  SHFL.IDX PT, R2, R2, 0x1, 0x181f ;  /* 0x00381f0002027f89 */ /* 0x000f6200000e0000 */
[----:B-1----:R-:W-:Y:S04]  /*157d0*/  IADD3 R20, P1, P0, R20, R23, R3 ;  /* 0x0000001714147210 */ /* 0x002fe8000783e003 */
[----:B---3--:R-:W-:Y:S02]  /*157e0*/  IADD3.X R21, RZ, R28, R4, P1, P0 ;  /* 0x0000001cff157210 */ /* 0x008fe40000fe0404 */
[C---:B----4-:R-:W-:Y:S02]  /*157f0*/  IADD3 R14, P0, R5.reuse, R29, RZ ;  /* 0x0000001d050e7210 */ /* 0x050fe40007f1e0ff */
[----:B--2---:R-:W-:Y:S05]  /*15800*/  SHF.L.U64.HI R0, R224, 0x1, R68 ;  /* 0x00000001e0007819 */ /* 0x004fea0000010244 */
[C---:B-----5:R-:W-:Y:S01]  /*15810*/  IMAD.X R15, R6.reuse, 0x1, R0, P0 ;  /* 0x00000001060f7824 */ /* 0x060fe200000e0600 */
        /* <DEDUP_REMOVED lines=15> */
.L_x_426:
[C---:B-1-34-:R-:W-:Y:S01]  /*15910*/  HMMA.16816.F32.BF16 R4, R124.reuse, R8, RZ ;  /* 0x000000087c04723c */ /* 0x05afe200000418ff */
[----:B------:R-:W1:Y:S02]  /*15920*/  LDSM.16.M88.4 R156, [R202+0x8100] ;  /* 0x00810000ca9c783b */ /* 0x000e640000000200 */
[----:B------:R-:W-:Y:S05]  /*15930*/  ISETP.GT.AND P0, PT, R218, R252, PT ;  /* 0x000000fcda00720c */ /* 0x000fea0003f04270 */
[C---:B------:R-:W-:Y:S01]  /*15940*/  HMMA.16816.F32.BF16 R8, R124.reuse, R10, RZ ;  /* 0x0000000a7c08723c */ /* 0x040fe200000418ff */
[----:B------:R-:W0:Y:S07]  /*15950*/  LDGDEPBAR ;  /* 0x00000000000079af */ /* 0x000e2e0000000000 */
[C---:B------:R-:W-:Y:S01]  /*15960*/  HMMA.16816.F32.BF16 R12, R124.reuse, R16, RZ ;  /* 0x000000107c0c723c */ /* 0x040fe200000418ff */
[----:B------:R-:W3:Y:S07]  /*15970*/  LDSM.16.M88.4 R160, [R202+0x8900] ;  /* 0x00890000caa0783b */ /* 0x000eee0000000200 */
[C---:B------:R-:W-:Y:S01]  /*15980*/  HMMA.16816.F32.BF16 R16, R124.reuse, R18, RZ ;  /* 0x000000127c10723c */ /* 0x040fe200000418ff */
[----:B------:R-:W-:Y:S07]  /*15990*/  LDSM.16.M88.4 R164, [R202+0xa100] ;  /* 0x00a10000caa4783b */ /* 0x000fee0000000200 */
[C---:B------:R-:W-:Y:S01]  /*159a0*/  HMMA.16816.F32.BF16 R20, R124.reuse, R24, RZ ;  /* 0x000000187c14723c */ /* 0x040fe200000418ff */
        /* <DEDUP_REMOVED lines=11> */
[----:B------:R-:W4:Y:S07]  /*15a60*/  LDSM.16.M88.4 R72, [R202+0x9100] ;  /* 0x00910000ca48783b */ /* 0x000f2e0000000200 */
[C---:B------:R-:W-:Y:S08]  /*15a70*/  HMMA.16816.F32.BF16 R12, R128.reuse, R132, R12 ;  /* 0x00000084800c723c */ /* 0x040ff0000004180c */
[C---:B------:R-:W-:Y:S01]  /*15a80*/  HMMA.16816.F32.BF16 R16, R128.reuse, R134, R16 ;  /* 0x000000868010723c */ /* 0x040fe20000041810 */
[----:B------:R-:W5:Y:S07]  /*15a90*/  LDSM.16.M88.4 R132, [R202+0x9900] ;  /* 0x00990000ca84783b */ /* 0x000f6e0000000200 */
[C---:B------:R-:W-:Y:S08]  /*15aa0*/  HMMA.16816.F32.BF16 R20, R128.reuse, R136, R20 ;  /* 0x000000888014723c */ /* 0x040ff00000041814 */
[C---:B------:R-:W-:Y:S01]  /*15ab0*/  HMMA.16816.F32.BF16 R24, R128.reuse, R138, R24 ;  /* 0x0000008a8018723c */ /* 0x040fe20000041818 */
[----:B------:R-:W2:Y:S07]  /*15ac0*/  LDSM.16.M88.4 R136, [R199] ;  /* 0x00000000c788783b */ /* 0x000eae0000000200 */
[C---:B------:R-:W-:Y:S08]  /*15ad0*/  HMMA.16816.F32.BF16 R28, R128.reuse, R140, R28 ;  /* 0x0000008c801c723c */ /* 0x040ff0000004181c */
[C---:B------:R-:W-:Y:S01]  /*15ae0*/  HMMA.16816.F32.BF16 R32, R128.reuse, R142, R32 ;  /* 0x0000008e8020723c */ /* 0x040fe20000041820 */
[----:B------:R-:W2:Y:S07]  /*15af0*/  LDSM.16.M88.4 R140, [R199+0x800] ;  /* 0x00080000c78c783b */ /* 0x000eae0000000200 */
[C---:B------:R-:W-:Y:S08]  /*15b00*/  HMMA.16816.F32.BF16 R36, R128.reuse, R144, R36 ;  /* 0x000000908024723c */ /* 0x040ff00000041824 */
[C---:B------:R-:W-:Y:S01]  /*15b10*/  HMMA.16816.F32.BF16 R40, R128.reuse, R146, R40 ;  /* 0x000000928028723c */ /* 0x040fe20000041828 */
[----:B------:R-:W2:Y:S07]  /*15b20*/  LDSM.16.M88.4 R144, [R199+0x1000] ;  /* 0x00100000c790783b */ /* 0x000eae0000000200 */
[C---:B------:R-:W-:Y:S08]  /*15b30*/  HMMA.16816.F32.BF16 R44, R128.reuse, R148, R44 ;  /* 0x00000094802c723c */ /* 0x040ff0000004182c */
[----:B------:R-:W-:Y:S01]  /*15b40*/  HMMA.16816.F32.BF16 R48, R128, R150, R48 ;  /* 0x000000968030723c */ /* 0x000fe20000041830 */
[----:B------:R-:W2:Y:S07]  /*15b50*/  LDSM.16.M88.4 R148, [R199+0x1800] ;  /* 0x00180000c794783b */ /* 0x000eae0000000200 */
[C---:B-1----:R-:W-:Y:S08]  /*15b60*/  HMMA.16816.F32.BF16 R4, R152.reuse, R156, R4 ;  /* 0x0000009c9804723c */ /* 0x042ff00000041804 */
[C---:B------:R-:W-:Y:S01]  /*15b70*/  HMMA.16816.F32.BF16 R8, R152.reuse, R158, R8 ;  /* 0x0000009e9808723c */ /* 0x040fe20000041808 */
[----:B------:R-:W1:Y:S07]  /*15b80*/  LDSM.16.M88.4 R156, [R199+0x2000] ;  /* 0x00200000c79c783b */ /* 0x000e6e0000000200 */
[C---:B---3--:R-:W-:Y:S08]  /*15b90*/  HMMA.16816.F32.BF16 R12, R152.reuse, R160, R12 ;  /* 0x000000a0980c723c */ /* 0x048ff0000004180c */
[C---:B------:R-:W-:Y:S01]  /*15ba0*/  HMMA.16816.F32.BF16 R16, R152.reuse, R162, R16 ;  /* 0x000000a29810723c */ /* 0x040fe20000041810 */
[----:B------:R-:W-:Y:S07]  /*15bb0*/  LDSM.16.M88.4 R160, [R196+0xb900] ;  /* 0x00b90000c4a0783b */ /* 0x000fee0000000200 */
[C---:B----4-:R-:W-:Y:S08]  /*15bc0*/  HMMA.16816.F32.BF16 R20, R152.reuse, R72, R20 ;  /* 0x000000489814723c */ /* 0x050ff00000041814 */
[C---:B------:R-:W-:Y:S01]  /*15bd0*/  HMMA.16816.F32.BF16 R24, R152.reuse, R74, R24 ;  /* 0x0000004a9818723c */ /* 0x040fe20000041818 */
[----:B------:R-:W3:Y:S07]  /*15be0*/  LDSM.16.M88.4 R72, [R199+0x2800] ;  /* 0x00280000c748783b */ /* 0x000eee0000000200 */
[C---:B-----5:R-:W-:Y:S08]  /*15bf0*/  HMMA.16816.F32.BF16 R28, R152.reuse, R132, R28 ;  /* 0x00000084981c723c */ /* 0x060ff0000004181c */
[C---:B------:R-:W-:Y:S01]  /*15c00*/  HMMA.16816.F32.BF16 R32, R152.reuse, R134, R32 ;  /* 0x000000869820723c */ /* 0x040fe20000041820 */
[----:B------:R-:W4:Y:S07]  /*15c10*/  LDSM.16.M88.4 R132, [R196+0xb100] ;  /* 0x00b10000c484783b */ /* 0x000f2e0000000200 */
[C---:B------:R-:W-:Y:S08]  /*15c20*/  HMMA.16816.F32.BF16 R36, R152.reuse, R164, R36 ;  /* 0x000000a49824723c */ /* 0x040ff00000041824 */
        /* <DEDUP_REMOVED lines=10> */
[----:B------:R-:W2:Y:S07]  /*15cd0*/  LDSM.16.M88.4 R140, [R196+0xd900] ;  /* 0x00d90000c48c783b */ /* 0x000eae0000000200 */
[C---:B------:R-:W-:Y:S08]  /*15ce0*/  HMMA.16816.F32.BF16 R20, R172.reuse, R144, R20 ;  /* 0x00000090ac14723c */ /* 0x040ff00000041814 */
[C---:B------:R-:W-:Y:S01]  /*15cf0*/  HMMA.16816.F32.BF16 R24, R172.reuse, R146, R24 ;  /* 0x00000092ac18723c */ /* 0x040fe20000041818 */
[----:B------:R-:W2:Y:S07]  /*15d00*/  LDSM.16.M88.4 R144, [R209] ;  /* 0x00000000d190783b */ /* 0x000eae0000000200 */
[C---:B------:R-:W-:Y:S08]  /*15d10*/  HMMA.16816.F32.BF16 R28, R172.reuse, R148, R28 ;  /* 0x00000094ac1c723c */ /* 0x040ff0000004181c */
[C---:B------:R-:W-:Y:S01]  /*15d20*/  HMMA.16816.F32.BF16 R32, R172.reuse, R150, R32 ;  /* 0x00000096ac20723c */ /* 0x040fe20000041820 */
[----:B------:R-:W2:Y:S07]  /*15d30*/  LDSM.16.M88.4 R148, [R208] ;  /* 0x00000000d094783b */ /* 0x000eae0000000200 */
[C---:B-1----:R-:W-:Y:S08]  /*15d40*/  HMMA.16816.F32.BF16 R36, R172.reuse, R156, R36 ;  /* 0x0000009cac24723c */ /* 0x042ff00000041824 */
[C---:B------:R-:W-:Y:S01]  /*15d50*/  HMMA.16816.F32.BF16 R40, R172.reuse, R158, R40 ;  /* 0x0000009eac28723c */ /* 0x040fe20000041828 */
[----:B------:R-:W-:Y:S07]  /*15d60*/  LDSM.16.M88.4 R156, [R205] ;  /* 0x00000000cd9c783b */ /* 0x000fee0000000200 */
[C---:B---3--:R-:W-:Y:S08]  /*15d70*/  HMMA.16816.F32.BF16 R44, R172.reuse, R72, R44 ;  /* 0x00000048ac2c723c */ /* 0x048ff0000004182c */
[----:B------:R-:W-:Y:S01]  /*15d80*/  HMMA.16816.F32.BF16 R48, R172, R74, R48 ;  /* 0x0000004aac30723c */ /* 0x000fe20000041830 */
[----:B------:R-:W1:Y:S07]  /*15d90*/  LDSM.16.M88.4 R72, [R207] ;  /* 0x00000000cf48783b */ /* 0x000e6e0000000200 */
[C---:B----4-:R-:W-:Y:S08]  /*15da0*/  HMMA.16816.F32.BF16 R4, R176.reuse, R132, R4 ;  /* 0x00000084b004723c */ /* 0x050ff00000041804 */
[C---:B------:R-:W-:Y:S01]  /*15db0*/  HMMA.16816.F32.BF16 R8, R176.reuse, R134, R8 ;  /* 0x00000086b008723c */ /* 0x040fe20000041808 */
[----:B------:R-:W3:Y:S07]  /*15dc0*/  LDSM.16.M88.4 R132, [R206] ;  /* 0x00000000ce84783b */ /* 0x000eee0000000200 */
[C---:B------:R-:W-:Y:S08]  /*15dd0*/  HMMA.16816.F32.BF16 R12, R176.reuse, R160, R12 ;  /* 0x000000a0b00c723c */ /* 0x040ff0000004180c */
[C---:B------:R-:W-:Y:S01]  /*15de0*/  HMMA.16816.F32.BF16 R16, R176.reuse, R162, R16 ;  /* 0x000000a2b010723c */ /* 0x040fe20000041810 */
[----:B------:R-:W4:Y:S07]  /*15df0*/  LDSM.16.M88.4 R160, [R204] ;  /* 0x00000000cca0783b */ /* 0x000f2e0000000200 */
[C---:B-----5:R-:W-:Y:S08]  /*15e00*/  HMMA.16816.F32.BF16 R20, R176.reuse, R164, R20 ;  /* 0x000000a4b014723c */ /* 0x060ff00000041814 */
[C---:B------:R-:W-:Y:S01]  /*15e10*/  HMMA.16816.F32.BF16 R24, R176.reuse, R166, R24 ;  /* 0x000000a6b018723c */ /* 0x040fe20000041818 */
[----:B------:R-:W5:Y:S07]  /*15e20*/  LDSM.16.M88.4 R164, [R202+0xb100] ;  /* 0x00b10000caa4783b */ /* 0x000f6e0000000200 */
[C---:B------:R-:W-:Y:S08]  /*15e30*/  HMMA.16816.F32.BF16 R28, R176.reuse, R168, R28 ;  /* 0x000000a8b01c723c */ /* 0x040ff0000004181c */
[C---:B------:R-:W-:Y:S01]  /*15e40*/  HMMA.16816.F32.BF16 R32, R176.reuse, R170, R32 ;  /* 0x000000aab020723c */ /* 0x040fe20000041820 */
[----:B------:R-:W-:Y:S07]  /*15e50*/  LDSM.16.M88.4 R168, [R202+0xd100] ;  /* 0x00d10000caa8783b */ /* 0x000fee0000000200 */
[C---:B--2---:R-:W-:Y:S08]  /*15e60*/  HMMA.16816.F32.BF16 R36, R176.reuse, R136, R36 ;  /* 0x00000088b024723c */ /* 0x044ff00000041824 */
[C---:B------:R-:W-:Y:S01]  /*15e70*/  HMMA.16816.F32.BF16 R40, R176.reuse, R138, R40 ;  /* 0x0000008ab028723c */ /* 0x040fe20000041828 */
[----:B------:R-:W2:Y:S07]  /*15e80*/  LDSM.16.M88.4 R136, [R202+0xb900] ;  /* 0x00b90000ca88783b */ /* 0x000eae0000000200 */
[C---:B------:R-:W-:Y:S08]  /*15e90*/  HMMA.16816.F32.BF16 R44, R176.reuse, R140, R44 ;  /* 0x0000008cb02c723c */ /* 0x040ff0000004182c */
        /* <DEDUP_REMOVED lines=10> */
[----:B------:R-:W1:Y:S07]  /*15f40*/  LDSM.16.M88.4 R72, [R199+0x3800] ;  /* 0x00380000c748783b */ /* 0x000e6e0000000200 */
[C---:B---3--:R-:W-:Y:S08]  /*15f50*/  HMMA.16816.F32.BF16 R28, R180.reuse, R132, R28 ;  /* 0x00000084b41c723c */ /* 0x048ff0000004181c */
[C---:B------:R-:W-:Y:S08]  /*15f60*/  HMMA.16816.F32.BF16 R32, R180.reuse, R134, R32 ;  /* 0x00000086b420723c */ /* 0x040ff00000041820 */
[C---:B------:R-:W-:Y:S08]  /*15f70*/  HMMA.16816.F32.BF16 R36, R180.reuse, R156, R36 ;  /* 0x0000009cb424723c */ /* 0x040ff00000041824 */
[C---:B------:R-:W-:Y:S08]  /*15f80*/  HMMA.16816.F32.BF16 R40, R180.reuse, R158, R40 ;  /* 0x0000009eb428723c */ /* 0x040ff00000041828 */
[C---:B----4-:R-:W-:Y:S08]  /*15f90*/  HMMA.16816.F32.BF16 R44, R180.reuse, R160, R44 ;  /* 0x000000a0b42c723c */ /* 0x050ff0000004182c */
[----:B------:R-:W-:Y:S08]  /*15fa0*/  HMMA.16816.F32.BF16 R48, R180, R162, R48 ;  /* 0x000000a2b430723c */ /* 0x000ff00000041830 */
[C---:B-----5:R-:W-:Y:S08]  /*15fb0*/  HMMA.16816.F32.BF16 R4, R184.reuse, R164, R4 ;  /* 0x000000a4b804723c */ /* 0x060ff00000041804 */
        /* <DEDUP_REMOVED lines=127> */
[----:B------:R-:W-:Y:S02]  /*167b0*/  IMAD.MOV.U32 R217, RZ, RZ, RZ ;  /* 0x000000ffffd97224 */ /* 0x000fe400078e00ff */
[----:B----4-:R-:W-:Y:S01]  /*167c0*/  IMAD.SHL.U32 R17, R224, 0x2, RZ ;  /* 0x00000002e0117824 */ /* 0x010fe200078e00ff */
        /* <DEDUP_REMOVED lines=12> */
[----:B----4-:R-:W-:Y:S01]  /*16890*/  @!P1 IADD3 R3, P0, R0, R226, RZ ;  /* 0x000000e200039210 */ /* 0x010fe20007f1e0ff */
        /* <DEDUP_REMOVED lines=36> */
[C---:B---3--:R-:W-:Y:S02]  /*16ae0*/  IADD3 R10, P0, R5.reuse, R17, RZ ;  /* 0x00000011050a7210 */ /* 0x048fe40007f1e0ff */
        /* <DEDUP_REMOVED lines=17> */
.L_x_427:
[----:B--234-:R-:W-:Y:S01]  /*16c00*/  FMNMX.FTZ R0, R132, R69, !PT ;  /* 0x0000004584007209 */ /* 0x01cfe20007810000 */
[----:B-1----:R-:W-:Y:S01]  /*16c10*/  LDSM.16.MT88.4 R12, [R197+0x100] ;  /* 0x00010000c50c783b */ /* 0x002fe20000004200 */
        /* <DEDUP_REMOVED lines=66> */
[----:B------:R-:W-:Y:S02]  /*17040*/  FFMA.FTZ R32, R74, c[0x0][0x2d0], -R143 ;  /* 0x0000b4004a207a23 */ /* 0x000fe4000001088f */
[--C-:B------:R-:W-:Y:S02]  /*17050*/  FFMA.FTZ R8, R138, c[0x0][0x2d0], -R69.reuse ;  /* 0x0000b4008a087a23 */ /* 0x100fe40000010845 */
[--C-:B------:R-:W-:Y:S02]  /*17060*/  FFMA.FTZ R6, R134, c[0x0][0x2d0], -R69.reuse ;  /* 0x0000b40086067a23 */ /* 0x100fe40000010845 */
[----:B------:R-:W-:Y:S01]  /*17070*/  FFMA.FTZ R40, R139, c[0x0][0x2d0], -R69 ;  /* 0x0000b4008b287a23 */ /* 0x000fe20000010845 */
[----:B------:R2:W3:Y:S01]  /*17080*/  MUFU.EX2 R2, R0 ;  /* 0x0000000000027308 */ /* 0x0004e20000000800 */
[----:B------:R-:W-:Y:S02]  /*17090*/  FFMA.FTZ R48, R141, c[0x0][0x2d0], -R143 ;  /* 0x0000b4008d307a23 */ /* 0x000fe4000001088f */
[----:B------:R-:W-:Y:S07]  /*170a0*/  FFMA.FTZ R71, R71, c[0x0][0x2d0], -R69 ;  /* 0x0000b40047477a23 */ /* 0x000fee0000010845 */
[----:B------:R4:W-:Y:S01]  /*170b0*/  MUFU.EX2 R242, R8 ;  /* 0x0000000800f27308 */ /* 0x0009e20000000800 */
[--C-:B-1----:R-:W-:Y:S09]  /*170c0*/  FFMA.FTZ R4, R137, c[0x0][0x2d0], -R143.reuse ;  /* 0x0000b40089047a23 */ /* 0x102ff2000001088f */
        /* <DEDUP_REMOVED lines=18> */
[----:B------:R-:W-:Y:S01]  /*171f0*/  FMUL.FTZ R52, R2, R52 ;  /* 0x0000003402347220 */ /* 0x000fe20000410000 */
        /* <DEDUP_REMOVED lines=14> */
[----:B-1----:R-:W-:Y:S02]  /*172e0*/  FFMA.FTZ R4, R73, c[0x0][0x2d0], -R143 ;  /* 0x0000b40049047a23 */ /* 0x002fe4000001088f */
[C---:B------:R-:W-:Y:S02]  /*172f0*/  FMUL.FTZ R19, R0.reuse, R91 ;  /* 0x0000005b00137220 */ /* 0x040fe40000410000 */
[C---:B------:R-:W-:Y:S01]  /*17300*/  FMUL.FTZ R26, R0.reuse, R98 ;  /* 0x00000062001a7220 */ /* 0x040fe20000410000 */
[----:B------:R1:W5:Y:S01]  /*17310*/  MUFU.EX2 R245, R4 ;  /* 0x0000000400f57308 */ /* 0x0003620000000800 */
[C---:B------:R-:W-:Y:S01]  /*17320*/  FMUL.FTZ R27, R0.reuse, R99 ;  /* 0x00000063001b7220 */ /* 0x040fe20000410000 */
[----:B------:R-:W-:Y:S01]  /*17330*/  LDSM.16.MT88.4 R88, [R200+0x3100] ;  /* 0x00310000c858783b */ /* 0x000fe20000004200 */
[----:B------:R-:W-:Y:S02]  /*17340*/  FMUL.FTZ R34, R0, R106 ;  /* 0x0000006a00227220 */ /* 0x000fe40000410000 */
        /* <DEDUP_REMOVED lines=12> */
[C---:B------:R-:W-:Y:S02]  /*17410*/  FMUL.FTZ R55, R0.reuse, R55 ;  /* 0x0000003700377220 */ /* 0x040fe40000410000 */
        /* <DEDUP_REMOVED lines=16> */
[----:B-1----:R-:W-:Y:S09]  /*17520*/  FFMA.FTZ R4, R136, c[0x0][0x2d0], -R69 ;  /* 0x0000b40088047a23 */ /* 0x002ff20000010845 */
[----:B------:R-:W1:Y:S01]  /*17530*/  MUFU.EX2 R240, R4 ;  /* 0x0000000400f07308 */ /* 0x000e620000000800 */
[--C-:B--2---:R-:W-:Y:S09]  /*17540*/  FFMA.FTZ R70, R146, c[0x0][0x2d0], -R143.reuse ;  /* 0x0000b40092467a23 */ /* 0x104ff2000001088f */
[----:B------:R-:W-:Y:S01]  /*17550*/  MUFU.EX2 R71, R71 ;  /* 0x0000004700477308 */ /* 0x000fe20000000800 */
[----:B---3--:R-:W-:Y:S02]  /*17560*/  FMUL.FTZ R48, R2, R120 ;  /* 0x0000007802307220 */ /* 0x008fe40000410000 */
[----:B------:R-:W-:Y:S01]  /*17570*/  LDSM.16.MT88.4 R120, [R198+0x5900] ;  /* 0x00590000c678783b */ /* 0x000fe20000004200 */
[----:B-1----:R-:W-:Y:S01]  /*17580*/  F2FP.BF16.PACK_AB R79, R240, R241 ;  /* 0x000000f1f04f723e */ /* 0x002fe200000010ff */
[C---:B------:R-:W-:Y:S01]  /*17590*/  FMUL.FTZ R4, R2.reuse, R76 ;  /* 0x0000004c02047220 */ /* 0x040fe20000410000 */
        /* <DEDUP_REMOVED lines=47> */
[----:B-1----:R-:W-:Y:S04]  /*17890*/  FFMA.FTZ R70, R147, c[0x0][0x2d0], -R143 ;  /* 0x0000b40093467a23 */ /* 0x002fe8000001088f */
        /* <DEDUP_REMOVED lines=15> */
[----:B-1----:R-:W-:Y:S06]  /*17990*/  FFMA.FTZ R70, R149, c[0x0][0x2d0], -R69 ;  /* 0x0000b40095467a23 */ /* 0x002fec0000010845 */
        /* <DEDUP_REMOVED lines=15> */
[----:B-1----:R-:W-:Y:S04]  /*17a90*/  FFMA.FTZ R70, R150, c[0x0][0x2d0], -R143 ;  /* 0x0000b40096467a23 */ /* 0x002fe8000001088f */
        /* <DEDUP_REMOVED lines=15> */
[----:B-1----:R-:W-:Y:S03]  /*17b90*/  FFMA.FTZ R70, R157, c[0x0][0x2d0], -R69 ;  /* 0x0000b4009d467a23 */ /* 0x002fe60000010845 */
        /* <DEDUP_REMOVED lines=12> */
[----:B-1----:R-:W-:Y:S04]  /*17c60*/  FFMA.FTZ R70, R159, c[0x0][0x2d0], -R143 ;  /* 0x0000b4009f467a23 */ /* 0x002fe8000001088f */
        /* <DEDUP_REMOVED lines=15> */
[----:B-1----:R-:W-:Y:S04]  /*17d60*/  FFMA.FTZ R70, R161, c[0x0][0x2d0], -R69 ;  /* 0x0000b400a1467a23 */ /* 0x002fe80000010845 */
        /* <DEDUP_REMOVED lines=13> */
[----:B-1----:R-:W-:Y:S04]  /*17e40*/  FFMA.FTZ R70, R163, c[0x0][0x2d0], -R143 ;  /* 0x0000b400a3467a23 */ /* 0x002fe8000001088f */
[----:B------:R1:W1:Y:S02]  /*17e50*/  MUFU.EX2 R148, R70 ;  /* 0x0000004600947308 */ /* 0x0002640000000800 */
[--C-:B-1----:R-:W-:Y:S01]  /*17e60*/  FFMA.FTZ R70, R164, c[0x0][0x2d0], -R69.reuse ;  /* 0x0000b400a4467a23 */ /* 0x102fe20000010845 */
[----:B------:R-:W-:Y:S07]  /*17e70*/  F2FP.BF16.PACK_AB R78, R148, R149 ;  /* 0x00000095944e723e */ /* 0x000fee00000010ff */
[----:B------:R1:W-:Y:S02]  /*17e80*/  MUFU.EX2 R147, R70 ;  /* 0x0000004600937308 */ /* 0x0003e40000000800 */
[----:B-1----:R-:W-:Y:S08]  /*17e90*/  FFMA.FTZ R70, R165, c[0x0][0x2d0], -R69 ;  /* 0x0000b400a5467a23 */ /* 0x002ff00000010845 */
        /* <DEDUP_REMOVED lines=8> */
[----:B-1----:R-:W-:Y:S04]  /*17f20*/  FFMA.FTZ R70, R167, c[0x0][0x2d0], -R143 ;  /* 0x0000b400a7467a23 */ /* 0x002fe8000001088f */
        /* <DEDUP_REMOVED lines=16> */
[----:B-1----:R-:W-:Y:S04]  /*18030*/  FFMA.FTZ R70, R170, c[0x0][0x2d0], -R69 ;  /* 0x0000b400aa467a23 */ /* 0x002fe80000010845 */
        /* <DEDUP_REMOVED lines=13> */
[----:B-1----:R-:W-:Y:S04]  /*18110*/  FFMA.FTZ R70, R171, c[0x0][0x2d0], -R143 ;  /* 0x0000b400ab467a23 */ /* 0x002fe8000001088f */
[----:B------:R1:W3:Y:S02]  /*18120*/  MUFU.EX2 R139, R70 ;  /* 0x00000046008b7308 */ /* 0x0002e40000000800 */
[--C-:B-1----:R-:W-:Y:S01]  /*18130*/  FFMA.FTZ R70, R188, c[0x0][0x2d0], -R69.reuse ;  /* 0x0000b400bc467a23 */ /* 0x102fe20000010845 */
[----:B---3--:R-:W-:Y:S07]  /*18140*/  F2FP.BF16.PACK_AB R78, R139, R140 ;  /* 0x0000008c8b4e723e */ /* 0x008fee00000010ff */
[----:B------:R1:W-:Y:S02]  /*18150*/  MUFU.EX2 R138, R70 ;  /* 0x00000046008a7308 */ /* 0x0003e40000000800 */
[----:B-1----:R-:W-:Y:S08]  /*18160*/  FFMA.FTZ R70, R189, c[0x0][0x2d0], -R69 ;  /* 0x0000b400bd467a23 */ /* 0x002ff00000010845 */
        /* <DEDUP_REMOVED lines=8> */
[----:B-1----:R-:W-:Y:S04]  /*181f0*/  FFMA.FTZ R70, R190, c[0x0][0x2d0], -R143 ;  /* 0x0000b400be467a23 */ /* 0x002fe8000001088f */
        /* <DEDUP_REMOVED lines=96> */
.L_x_425:
[----:B------:R-:W-:-:S13]  /*18800*/  ISETP.GE.AND P0, PT, R216, R252, PT ;  /* 0x000000fcd800720c */ /* 0x000fda0003f06270 */
[----:B------:R-:W-:Y:S05]  /*18810*/  @!P0 BRA `(.L_x_429) ;  /* 0x000045f000008947 */ /* 0x000fea0003800000 */
[----:B------:R-:W-:Y:S01]  /*18820*/  SHF.R.S32.HI R0, RZ, 0x1f, R224 ;  /* 0x0000001fff007819 */ /* 0x000fe200000114e0 */
[C---:B------:R-:W-:Y:S01]  /*18830*/  IMAD.SHL.U32 R241, R224.reuse, 0x2, RZ ;  /* 0x00000002e0f17824 */ /* 0x040fe200078e00ff */
[----:B------:R-:W-:Y:S01]  /*18840*/  MOV R69, R68 ;  /* 0x0000004400457202 */ /* 0x000fe20000000f00 */
[----:B------:R-:W-:Y:S01]  /*18850*/  IMAD.MOV.U32 R70, RZ, RZ, R3 ;  /* 0x000000ffff467224 */ /* 0x000fe200078e0003 */
[----:B------:R-:W-:Y:S01]  /*18860*/  SHF.L.U64.HI R221, R224, 0x1, R0 ;  /* 0x00000001e0dd7819 */ /* 0x000fe20000010200 */
[C---:B------:R-:W-:Y:S01]  /*18870*/  IMAD.SHL.U32 R218, R230.reuse, 0x2, RZ ;  /* 0x00000002e6da7824 */ /* 0x040fe200078e00ff */
[----:B------:R-:W-:Y:S01]  /*18880*/  SHF.L.U64.HI R228, R230, 0x1, R251 ;  /* 0x00000001e6e47819 */ /* 0x000fe200000102fb */
[----:B------:R-:W-:Y:S02]  /*18890*/  ULDC UR4, c[0x0][0x324] ;  /* 0x0000c90000047ab9 */ /* 0x000fe40000000800 */
[----:B------:R-:W-:Y:S02]  /*188a0*/  ULOP3.LUT UR4, URZ, UR4, URZ, 0x33, !UPT ;  /* 0x000000043f047292 */ /* 0x000fe4000f8e333f */
.L_x_439:
[----:B------:R-:W-:Y:S04]  /*188b0*/  DEPBAR.LE SB0, 0x0 ;  /* 0x000080000000791a */ /* 0x000fe80000000000 */
[----:B------:R-:W-:Y:S01]  /*188c0*/  BAR.SYNC.DEFER_BLOCKING 0x0 ;  /* 0x0000000000007b1d */ /* 0x000fe20000010000 */
[----:B------:R-:W-:Y:S01]  /*188d0*/  SHF.R.S32.HI R0, RZ, 0x1f, R220 ;  /* 0x0000001fff007819 */ /* 0x000fe200000114dc */
[----:B------:R-:W-:Y:S01]  /*188e0*/  IMAD.WIDE.U32 R2, R220, c[0x0][0x208], RZ ;  /* 0x00008200dc027a25 */ /* 0x000fe200078e00ff */
[C---:B------:R-:W-:Y:S02]  /*188f0*/  ISETP.GE.AND P2, PT, R224.reuse, c[0x0][0x1d4], PT ;  /* 0x00007500e0007a0c */ /* 0x040fe40003f46270 */
[----:B------:R-:W-:Y:S01]  /*18900*/  IADD3 R166, R224, 0x40, RZ ;  /* 0x00000040e0a67810 */ /* 0x000fe20007ffe0ff */
[----:B------:R-:W-:Y:S01]  /*18910*/  IMAD R0, R0, c[0x0][0x208], RZ ;  /* 0x0000820000007a24 */ /* 0x000fe200078e02ff */
[C---:B------:R-:W-:Y:S02]  /*18920*/  IADD3 R167, R219.reuse, 0x1100, RZ ;  /* 0x00001100dba77810 */ /* 0x040fe40007ffe0ff */
[----:B------:R-:W-:Y:S01]  /*18930*/  ISETP.GE.AND P1, PT, R166, c[0x0][0x1d4], PT ;  /* 0x00007500a6007a0c */ /* 0x000fe20003f26270 */
[----:B------:R-:W-:Y:S01]  /*18940*/  IMAD R0, R220, c[0x0][0x20c], R0 ;  /* 0x00008300dc007a24 */ /* 0x000fe200078e0200 */
[----:B------:R-:W-:Y:S04]  /*18950*/  IADD3 R166, R219, 0x3100, RZ ;  /* 0x00003100dba67810 */ /* 0x000fe80007ffe0ff */
[----:B------:R-:W-:Y:S02]  /*18960*/  IADD3 R3, R3, R0, RZ ;  /* 0x0000000003037210 */ /* 0x000fe40007ffe0ff */
[----:B------:R-:W-:Y:S03]  /*18970*/  SHF.R.S32.HI R0, RZ, 0x1f, R217 ;  /* 0x0000001fff007819 */ /* 0x000fe600000114d9 */
[C---:B------:R-:W-:Y:S01]  /*18980*/  IMAD.WIDE.U32 R2, R217.reuse, c[0x0][0x218], R2 ;  /* 0x00008600d9027a25 */ /* 0x040fe200078e0002 */
[----:B------:R-:W2:Y:S03]  /*18990*/  LDSM.16.M88.4 R8, [R196+0x8100] ;  /* 0x00810000c408783b */ /* 0x000ea60000000200 */
[----:B------:R-:W-:Y:S04]  /*189a0*/  IMAD R0, R0, c[0x0][0x218], RZ ;  /* 0x0000860000007a24 */ /* 0x000fe800078e02ff */
[----:B------:R-:W-:Y:S01]  /*189b0*/  IMAD R0, R217, c[0x0][0x21c], R0 ;  /* 0x00008700d9007a24 */ /* 0x000fe200078e0200 */
[----:B------:R-:W3:Y:S08]  /*189c0*/  LDSM.16.M88.4 R16, [R196+0x8900] ;  /* 0x00890000c410783b */ /* 0x000ef00000000200 */
[----:B------:R-:W4:Y:S08]  /*189d0*/  S2R R12, SR_CTAID.Y ;  /* 0x00000000000c7919 */ /* 0x000f300000002600 */
[----:B------:R-:W5:Y:S08]  /*189e0*/  LDSM.16.M88.4 R24, [R196+0x9100] ;  /* 0x00910000c418783b */ /* 0x000f700000000200 */
[----:B------:R-:W1:Y:S02]  /*189f0*/  LDSM.16.M88.4 R32, [R196+0x9900] ;  /* 0x00990000c420783b */ /* 0x000e640000000200 */
[C---:B-12---:R-:W-:Y:S06]  /*18a00*/  HMMA.16816.F32.BF16 R4, R124.reuse, R8, RZ ;  /* 0x000000087c04723c */ /* 0x046fec00000418ff */
[----:B------:R-:W1:Y:S01]  /*18a10*/  LDSM.16.M88.4 R40, [R196+0xa100] ;  /* 0x00a10000c428783b */ /* 0x000e620000000200 */
[----:B----4-:R-:W-:Y:S01]  /*18a20*/  SHF.R.S32.HI R20, RZ, 0x1f, R12 ;  /* 0x0000001fff147819 */ /* 0x010fe2000001140c */
[----:B------:R-:W-:Y:S01]  /*18a30*/  IMAD.WIDE.U32 R22, R12, c[0x0][0x210], RZ ;  /* 0x000084000c167a25 */ /* 0x000fe200078e00ff */
[C---:B------:R-:W-:Y:S03]  /*18a40*/  HMMA.16816.F32.BF16 R8, R124.reuse, R10, RZ ;  /* 0x0000000a7c08723c */ /* 0x040fe600000418ff */
[----:B------:R-:W-:Y:S02]  /*18a50*/  IMAD R20, R20, c[0x0][0x210], RZ ;  /* 0x0000840014147a24 */ /* 0x000fe400078e02ff */
[----:B------:R-:W-:Y:S01]  /*18a60*/  LDSM.16.M88.4 R48, [R196+0xa900] ;  /* 0x00a90000c430783b */ /* 0x000fe20000000200 */
[----:B------:R-:W-:Y:S01]  /*18a70*/  IADD3 R2, P0, R22, R2, RZ ;  /* 0x0000000216027210 */ /* 0x000fe20007f1e0ff */
[----:B------:R-:W-:Y:S02]  /*18a80*/  IMAD R20, R12, c[0x0][0x214], R20 ;  /* 0x000085000c147a24 */ /* 0x000fe400078e0214 */
[C---:B---3--:R-:W-:Y:S04]  /*18a90*/  HMMA.16816.F32.BF16 R12, R124.reuse, R16, RZ ;  /* 0x000000107c0c723c */ /* 0x048fe800000418ff */
[----:B------:R-:W-:Y:S01]  /*18aa0*/  LDSM.16.M88.4 R72, [R203] ;  /* 0x00000000cb48783b */ /* 0x000fe20000000200 */
[----:B------:R-:W-:Y:S03]  /*18ab0*/  IADD3 R20, R23, R20, RZ ;  /* 0x0000001417147210 */ /* 0x000fe60007ffe0ff */
[C---:B------:R-:W-:Y:S01]  /*18ac0*/  HMMA.16816.F32.BF16 R16, R124.reuse, R18, RZ ;  /* 0x000000127c10723c */ /* 0x040fe200000418ff */
[----:B------:R-:W-:Y:S03]  /*18ad0*/  IADD3.X R3, R20, R3, R0, P0, !PT ;  /* 0x0000000314037210 */ /* 0x000fe600007fe400 */
[----:B------:R-:W-:Y:S01]  /*18ae0*/  LDSM.16.M88.4 R132, [R214] ;  /* 0x00000000d684783b */ /* 0x000fe20000000200 */
[C---:B------:R-:W-:Y:S03]  /*18af0*/  LEA R0, P0, R2.reuse, c[0x0][0x1f8], 0x1 ;  /* 0x00007e0002007a11 */ /* 0x040fe600078008ff */
[C---:B-----5:R-:W-:Y:S01]  /*18b00*/  HMMA.16816.F32.BF16 R20, R124.reuse, R24, RZ ;  /* 0x000000187c14723c */ /* 0x060fe200000418ff */
[----:B------:R-:W-:Y:S03]  /*18b10*/  LEA.HI.X R2, R2, c[0x0][0x1fc], R3, 0x1, P0 ;  /* 0x00007f0002027a11 */ /* 0x000fe600000f0c03 */
[----:B------:R-:W-:Y:S04]  /*18b20*/  LDSM.16.M88.4 R136, [R213] ;  /* 0x00000000d588783b */ /* 0x000fe80000000200 */
[C---:B------:R-:W-:Y:S04]  /*18b30*/  HMMA.16816.F32.BF16 R24, R124.reuse, R26, RZ ;  /* 0x0000001a7c18723c */ /* 0x040fe800000418ff */
[----:B------:R-:W2:Y:S04]  /*18b40*/  SHFL.IDX PT, R3, R0, RZ, 0x181f ;  /* 0x00181fff00037589 */ /* 0x000ea800000e0000 */
[C---:B------:R-:W-:Y:S04]  /*18b50*/  HMMA.16816.F32.BF16 R28, R124.reuse, R32, RZ ;  /* 0x000000207c1c723c */ /* 0x040fe800000418ff */
        /* <DEDUP_REMOVED lines=8> */
[C---:B---3--:R-:W-:Y:S02]  /*18be0*/  IADD3.X R161, R44.reuse, R221, RZ, P0, !PT ;  /* 0x000000dd2ca17210 */ /* 0x048fe400007fe4ff */
[----:B------:R-:W-:Y:S05]  /*18bf0*/  IADD3 R164, P0, R3, R218, RZ ;  /* 0x000000da03a47210 */ /* 0x000fea0007f1e0ff */
[----:B------:R-:W-:Y:S01]  /*18c00*/  LDSM.16.M88.4 R144, [R211] ;  /* 0x00000000d390783b */ /* 0x000fe20000000200 */
[----:B------:R-:W-:Y:S02]  /*18c10*/  IADD3.X R165, R44, R228, RZ, P0, !PT ;  /* 0x000000e42ca57210 */ /* 0x000fe400007fe4ff */
[C---:B----4-:R-:W-:Y:S05]  /*18c20*/  IADD3 R156, P0, R45.reuse, R241, RZ ;  /* 0x000000f12d9c7210 */ /* 0x050fea0007f1e0ff */
[----:B------:R-:W-:Y:S01]  /*18c30*/  LDSM.16.M88.4 R148, [R210] ;  /* 0x00000000d294783b */ /* 0x000fe20000000200 */
[C---:B-1----:R-:W-:Y:S02]  /*18c40*/  IADD3.X R157, R68.reuse, R221, RZ, P0, !PT ;  /* 0x000000dd449d7210 */ /* 0x042fe400007fe4ff */
        /* <DEDUP_REMOVED lines=174> */
[----:B------:R5:W2:Y:S02]  /*19730*/  MUFU.TANH R72, R21 ;  /* 0x0000001500487308 */ /* 0x000aa40000002400 */
[C---:B------:R-:W-:Y:S01]  /*19740*/  HMMA.16816.F32.BF16 R32, R192.reuse, R10, R32 ;  /* 0x0000000ac020723c */ /* 0x040fe20000041820 */
[----:B------:R-:W2:Y:S01]  /*19750*/  LDSM.16.M88.4 R8, [R199+0x5800] ;  /* 0x00580000c708783b */ /* 0x000ea20000000200 */
        /* <DEDUP_REMOVED lines=15> */
[----:B------:R3:W3:Y:S01]  /*19850*/  MUFU.TANH R68, R25 ;  /* 0x0000001900447308 */ /* 0x0006e20000002400 */
[----:B------:R-:W-:Y:S01]  /*19860*/  FMUL.FTZ R38, R38, c[0x0][0x320] ;  /* 0x0000c80026267a20 */ /* 0x000fe20000410000 */
[C---:B--2---:R-:W-:Y:S03]  /*19870*/  HMMA.16816.F32.BF16 R44, R192.reuse, R8, R44 ;  /* 0x00000008c02c723c */ /* 0x044fe6000004182c */
[----:B------:R-:W-:Y:S02]  /*19880*/  FMUL.FTZ R39, R39, c[0x0][0x320] ;  /* 0x0000c80027277a20 */ /* 0x000fe40000410000 */
[----:B-----5:R-:W-:Y:S03]  /*19890*/  FMUL.FTZ R21, R40, c[0x0][0x320] ;  /* 0x0000c80028157a20 */ /* 0x020fe60000410000 */
[----:B------:R2:W2:Y:S01]  /*198a0*/  MUFU.TANH R133, R12 ;  /* 0x0000000c00857308 */ /* 0x0004a20000002400 */
[----:B------:R-:W-:Y:S03]  /*198b0*/  HMMA.16816.F32.BF16 R48, R192, R10, R48 ;  /* 0x0000000ac030723c */ /* 0x000fe60000041830 */
[----:B-1----:R-:W-:Y:S02]  /*198c0*/  FMUL.FTZ R24, R37, c[0x0][0x320] ;  /* 0x0000c80025187a20 */ /* 0x002fe40000410000 */
[----:B------:R-:W-:Y:S02]  /*198d0*/  FMUL.FTZ R20, R41, c[0x0][0x320] ;  /* 0x0000c80029147a20 */ /* 0x000fe40000410000 */
[----:B------:R-:W-:Y:S02]  /*198e0*/  FMUL.FTZ R42, R42, c[0x0][0x320] ;  /* 0x0000c8002a2a7a20 */ /* 0x000fe40000410000 */
[----:B------:R1:W1:Y:S03]  /*198f0*/  MUFU.TANH R132, R13 ;  /* 0x0000000d00847308 */ /* 0x0002660000002400 */
[----:B------:R-:W-:Y:S02]  /*19900*/  FMUL.FTZ R43, R43, c[0x0][0x320] ;  /* 0x0000c8002b2b7a20 */ /* 0x000fe40000410000 */
[----:B---3--:R-:W-:Y:S02]  /*19910*/  FMUL.FTZ R25, R36, c[0x0][0x320] ;  /* 0x0000c80024197a20 */ /* 0x008fe40000410000 */
        /* <DEDUP_REMOVED lines=38> */
[----:B------:R-:W-:Y:S01]  /*19b80*/  IMAD.MOV.U32 R225, RZ, RZ, c[0x0][0x2b8] ;  /* 0x0000ae00ffe17624 */ /* 0x000fe200078e00ff */
[----:B------:R-:W3:Y:S04]  /*19b90*/  LDL R0, [R1] ;  /* 0x0000000001007983 */ /* 0x000ee80000100800 */
[----:B------:R-:W4:Y:S01]  /*19ba0*/  LDL.64 R226, [R1+0x18] ;  /* 0x0000180001e27983 */ /* 0x000f220000100a00 */
[----:B------:R-:W-:Y:S03]  /*19bb0*/  ISETP.NE.AND P4, PT, R225, 0x1, PT ;  /* 0x00000001e100780c */ /* 0x000fe60003f85270 */
[----:B------:R-:W5:Y:S01]  /*19bc0*/  LDL R222, [R1+0x20] ;  /* 0x0000200001de7983 */ /* 0x000f620000100800 */
[----:B--2---:R-:W-:Y:S03]  /*19bd0*/  IMAD R2, R216, 0x60, R223 ;  /* 0x00000060d8027824 */ /* 0x004fe600078e02df */
[----:B------:R-:W2:Y:S01]  /*19be0*/  S2R R223, SR_CTAID.Y ;  /* 0x0000000000df7919 */ /* 0x000ea20000002600 */
[----:B---3--:R-:W-:Y:S02]  /*19bf0*/  ISETP.GT.AND P3, PT, R0, 0x5f, PT ;  /* 0x0000005f0000780c */ /* 0x008fe40003f64270 */
[----:B------:R-:W-:Y:S05]  /*19c00*/  IADD3 R2, R2, -0x60, R0 ;  /* 0xffffffa002027810 */ /* 0x000fea0007ffe000 */
[----:B------:R-:W-:Y:S04]  /*19c10*/  @P4 IMAD.HI.U32 R3, R2, c[0x0][0x2bc], RZ ;  /* 0x0000af0002034a27 */ /* 0x000fe800078e00ff */
[----:B------:R-:W-:Y:S01]  /*19c20*/  IMAD.MOV.U32 R0, RZ, RZ, R2 ;  /* 0x000000ffff007224 */ /* 0x000fe200078e0002 */
[----:B------:R-:W-:Y:S04]  /*19c30*/  @P4 SHF.R.U32.HI R0, RZ, c[0x0][0x2c0], R3 ;  /* 0x0000b000ff004a19 */ /* 0x000fe80000011603 */
[C---:B----4-:R-:W-:Y:S04]  /*19c40*/  @!P3 IADD3 R3, P0, R0.reuse, R226, RZ ;  /* 0x000000e20003b210 */ /* 0x050fe80007f1e0ff */
[----:B-----5:R-:W-:Y:S01]  /*19c50*/  @!P3 LEA.HI.X.SX32 R5, R0, R222, 0x1, P0 ;  /* 0x000000de0005b211 */ /* 0x020fe200000f0eff */
[----:B------:R-:W-:Y:S01]  /*19c60*/  IMAD.MOV R0, RZ, RZ, -R0 ;  /* 0x000000ffff007224 */ /* 0x000fe200078e0a00 */
[----:B------:R-:W-:Y:S01]  /*19c70*/  @!P3 LEA R4, P0, R3, c[0x0][0x2a0], 0x2 ;  /* 0x0000a8000304ba11 */ /* 0x000fe200078010ff */
[----:B--2---:R-:W-:Y:S01]  /*19c80*/  IMAD.WIDE.U32 R226, R223, c[0x0][0x1e8], RZ ;  /* 0x00007a00dfe27a25 */ /* 0x004fe200078e00ff */
[----:B------:R-:W-:Y:S02]  /*19c90*/  SHF.R.S32.HI R222, RZ, 0x1f, R223 ;  /* 0x0000001fffde7819 */ /* 0x000fe400000114df */
[----:B------:R-:W-:Y:S01]  /*19ca0*/  @!P3 LEA.HI.X R5, R3, c[0x0][0x2a4], R5, 0x2, P0 ;  /* 0x0000a9000305ba11 */ /* 0x000fe200000f1405 */
[----:B------:R-:W-:Y:S02]  /*19cb0*/  IMAD R220, R0, c[0x0][0x2b8], R2 ;  /* 0x0000ae0000dc7a24 */ /* 0x000fe400078e0202 */
[----:B------:R-:W-:Y:S02]  /*19cc0*/  IMAD R222, R222, c[0x0][0x1e8], RZ ;  /* 0x00007a00dede7a24 */ /* 0x000fe400078e02ff */
[----:B------:R-:W2:Y:S01]  /*19cd0*/  @!P3 LDG.E R217, [R4.64] ;  /* 0x0000001204d9b981 */ /* 0x000ea2000c1e1900 */
[----:B------:R-:W-:Y:S01]  /*19ce0*/  SHF.R.S32.HI R0, RZ, 0x1f, R220 ;  /* 0x0000001fff007819 */ /* 0x000fe200000114dc */
[----:B------:R-:W-:Y:S04]  /*19cf0*/  IMAD.WIDE.U32 R2, R220, c[0x0][0x1e0], RZ ;  /* 0x00007800dc027a25 */ /* 0x000fe800078e00ff */
        /* <DEDUP_REMOVED lines=17> */
[----:B------:R5:W-:Y:S04]  /*19e10*/  SHFL.IDX PT, R14, R0, 0x2, 0x181f ;  /* 0x00581f00000e7f89 */ /* 0x000be800000e0000 */
[----:B------:R-:W1:Y:S01]  /*19e20*/  SHFL.IDX PT, R2, R2, 0x2, 0x181f ;  /* 0x00581f0002027f89 */ /* 0x000e6200000e0000 */
[C---:B--2---:R-:W-:Y:S04]  /*19e30*/  IADD3 R12, P0, R3.reuse, R241, RZ ;  /* 0x000000f1030c7210 */ /* 0x044fe80007f1e0ff */
[----:B-1-3--:R-:W-:Y:S02]  /*19e40*/  IADD3.X R13, R4, R221, RZ, P0, !PT ;  /* 0x000000dd040d7210 */ /* 0x00afe400007fe4ff */
[-C--:B------:R-:W-:Y:S03]  /*19e50*/  IADD3 R10, P0, R3, R218.reuse, RZ ;  /* 0x000000da030a7210 */ /* 0x080fe60007f1e0ff */
[----:B------:R1:W-:Y:S01]  /*19e60*/  LDGSTS.E.BYPASS.LTC128B.128 [R219+0x8100], [R12.64], !P2 ;  /* 0x081000000cdb7fae */ /* 0x0003e2000d101d52 */
[----:B-----5:R-:W-:Y:S05]  /*19e70*/  SHF.L.U64.HI R0, R230, 0x1, R251 ;  /* 0x00000001e6007819 */ /* 0x020fea00000102fb */
[--C-:B------:R-:W-:Y:S01]  /*19e80*/  IMAD.X R11, R4, 0x1, R0.reuse, P0 ;  /* 0x00000001040b7824 */ /* 0x100fe200000e0600 */
[CC--:B------:R-:W-:Y:S04]  /*19e90*/  IADD3 R8, P0, R6.reuse, R241.reuse, RZ ;  /* 0x000000f106087210 */ /* 0x0c0fe80007f1e0ff */
[----:B------:R1:W-:Y:S01]  /*19ea0*/  LDGSTS.E.BYPASS.LTC128B.128 [R219+0xb100], [R10.64], !P1 ;  /* 0x0b1000000adb7fae */ /* 0x0003e2000c901d52 */
[C-C-:B----4-:R-:W-:Y:S01]  /*19eb0*/  IMAD.X R9, R5.reuse, 0x1, R221.reuse, P0 ;  /* 0x0000000105097824 */ /* 0x150fe200000e06dd */
[-C--:B------:R-:W-:Y:S04]  /*19ec0*/  IADD3 R6, P0, R6, R218.reuse, RZ ;  /* 0x000000da06067210 */ /* 0x080fe80007f1e0ff */
[----:B------:R1:W-:Y:S01]  /*19ed0*/  LDGSTS.E.BYPASS.LTC128B.128 [R219+0x9100], [R8.64], !P2 ;  /* 0x0910000008db7fae */ /* 0x0003e2000d101d52 */
[----:B------:R-:W-:Y:S01]  /*19ee0*/  IMAD.X R7, R5, 0x1, R0, P0 ;  /* 0x0000000105077824 */ /* 0x000fe200000e0600 */
[----:B------:R-:W-:Y:S04]  /*19ef0*/  IADD3 R4, P0, R2, R218, RZ ;  /* 0x000000da02047210 */ /* 0x000fe80007f1e0ff */
[----:B------:R1:W-:Y:S01]  /*19f00*/  LDGSTS.E.BYPASS.LTC128B.128 [R219+0xc100], [R6.64], !P1 ;  /* 0x0c10000006db7fae */ /* 0x0003e2000c901d52 */
[----:B------:R-:W-:Y:S02]  /*19f10*/  IADD3.X R5, R14, R0, RZ, P0, !PT ;  /* 0x000000000e057210 */ /* 0x000fe400007fe4ff */
[----:B------:R-:W-:Y:S05]  /*19f20*/  IADD3 R2, P0, R2, R241, RZ ;  /* 0x000000f102027210 */ /* 0x000fea0007f1e0ff */
[----:B------:R-:W-:Y:S05]  /*19f30*/  IMAD.X R3, R14, 0x1, R221, P0 ;  /* 0x000000010e037824 */ /* 0x000fea00000e06dd */
[----:B------:R1:W-:Y:S04]  /*19f40*/  LDGSTS.E.BYPASS.LTC128B.128 [R219+0xa100], [R2.64], !P2 ;  /* 0x0a10000002db7fae */ /* 0x0003e8000d101d52 */
[----:B------:R1:W-:Y:S02]  /*19f50*/  LDGSTS.E.BYPASS.LTC128B.128 [R219+0xd100], [R4.64], !P1 ;  /* 0x0d10000004db7fae */ /* 0x0003e4000c901d52 */
.L_x_430:
        /* <DEDUP_REMOVED lines=13> */
[C---:B------:R-:W-:Y:S02]  /*1a030*/  IADD3 R0, -R250.reuse, 0x1, R2 ;  /* 0x00000001fa007810 */ /* 0x040fe40007ffe102 */
[----:B------:R-:W-:Y:S02]  /*1a040*/  IADD3 R8, -R250, R2, RZ ;  /* 0x00000002fa087210 */ /* 0x000fe40007ffe1ff */
[----:B---3--:R-:W-:Y:S04]  /*1a050*/  IADD3 R0, -R13, R0, R14 ;  /* 0x000000000d007210 */ /* 0x008fe80007ffe10e */
[C---:B------:R-:W-:Y:S02]  /*1a060*/  IADD3 R7, R0.reuse, c[0x0][0x328], RZ ;  /* 0x0000ca0000077a10 */ /* 0x040fe40007ffe0ff */
[----:B------:R-:W-:Y:S04]  /*1a070*/  IADD3 R6, R0, UR4, RZ ;  /* 0x0000000400067c10 */ /* 0x000fe8000fffe0ff */
[----:B-1----:R-:W-:Y:S01]  /*1a080*/  IADD3 R0, R6, R4, RZ ;  /* 0x0000000406007210 */ /* 0x002fe20007ffe0ff */
        /* <DEDUP_REMOVED lines=15> */
.L_x_433:
[----:B------:R-:W-:Y:S04]  /*1a180*/  MOV R9, c[0x0][0x32c] ;  /* 0x0000cb0000097a02 */ /* 0x000fe80000000f00 */
[----:B------:R-:W-:Y:S11]  /*1a190*/  ISETP.NE.AND P0, PT, R9, 0x1, PT ;  /* 0x000000010900780c */ /* 0x000ff60003f05270 */
[----:B------:R-:W-:Y:S02]  /*1a1a0*/  @!UPT UIADD3 URZ, URZ, URZ, URZ ;  /* 0x0000003f3f3ff290 */ /* 0x000fe4000fffe03f */
[----:B------:R-:W-:Y:S05]  /*1a1b0*/  @P0 IMAD.HI.U32 R9, R4, c[0x0][0x330], RZ ;  /* 0x0000cc0004090a27 */ /* 0x000fea00078e00ff */
[----:B------:R-:W-:Y:S02]  /*1a1c0*/  @P0 SHF.R.U32.HI R4, RZ, c[0x0][0x334], R9 ;  /* 0x0000cd00ff040a19 */ /* 0x000fe40000011609 */
.L_x_434:
[----:B------:R-:W-:Y:S05]  /*1a1d0*/  BSYNC B0 ;  /* 0x0000000000007941 */ /* 0x000fea0003800000 */
.L_x_432:
[----:B------:R-:W-:Y:S05]  /*1a1e0*/  IMAD R4, R4, c[0x0][0x32c], R8 ;  /* 0x0000cb0004047a24 */ /* 0x000fea00078e0208 */
[----:B------:R-:W-:Y:S02]  /*1a1f0*/  IADD3 R9, R4, c[0x0][0x32c], RZ ;  /* 0x0000cb0004097a10 */ /* 0x000fe40007ffe0ff */
[----:B------:R-:W-:Y:S02]  /*1a200*/  IMNMX R0, R0, R4, !PT ;  /* 0x0000000400007217 */ /* 0x000fe40007800200 */
[----:B------:R-:W-:Y:S02]  /*1a210*/  IMNMX R3, R3, R9, PT ;  /* 0x0000000903037217 */ /* 0x000fe40003800200 */
.L_x_431:
[C---:B------:R-:W-:Y:S02]  /*1a220*/  ISETP.GE.AND P0, PT, R2.reuse, 0x2, PT ;  /* 0x000000020200780c */ /* 0x040fe40003f06270 */
[C---:B------:R-:W-:Y:S02]  /*1a230*/  ISETP.GE.AND P1, PT, R2.reuse, 0x9, PT ;  /* 0x000000090200780c */ /* 0x040fe40003f26270 */
[----:B------:R-:W-:Y:S02]  /*1a240*/  LOP3.LUT R215, R215, 0xfffeffff, RZ, 0xc0, !PT ;  /* 0xfffeffffd7d77812 */ /* 0x000fe400078ec0ff */
[C---:B------:R-:W-:Y:S02]  /*1a250*/  ISETP.GE.AND P6, PT, R2.reuse, 0x49, PT ;  /* 0x000000490200780c */ /* 0x040fe40003fc6270 */
[C---:B------:R-:W-:Y:S02]  /*1a260*/  ISETP.GE.AND P5, PT, R2.reuse, 0x4a, PT ;  /* 0x0000004a0200780c */ /* 0x040fe40003fa6270 */
[C---:B------:R-:W-:Y:S02]  /*1a270*/  ISETP.GE.AND P4, PT, R2.reuse, 0x51, PT ;  /* 0x000000510200780c */ /* 0x040fe40003f86270 */
[----:B------:R-:W-:Y:S02]  /*1a280*/  ISETP.GE.AND P3, PT, R2, 0x52, PT ;  /* 0x000000520200780c */ /* 0x000fe40003f66270 */
        /* <DEDUP_REMOVED lines=104> */
[----:B------:R-:W-:Y:S02]  /*1a910*/  ISETP.GT.AND P0, PT, R0, 0x49, !P5 ;  /* 0x000000490000780c */ /* 0x000fe40006f04270 */
[----:B------:R-:W-:Y:S02]  /*1a920*/  LOP3.LUT R215, R215, 0xfffdffff, RZ, 0xc0, !PT ;  /* 0xfffdffffd7d77812 */ /* 0x000fe400078ec0ff */
        /* <DEDUP_REMOVED lines=9> */
[C---:B------:R-:W-:Y:S04]  /*1a9c0*/  ISETP.LT.OR P0, PT, R3.reuse, 0x59, P0 ;  /* 0x000000590300780c */ /* 0x040fe80000701670 */
[----:B------:R-:W-:Y:S02]  /*1a9d0*/  FSEL R188, R16, -INF , !P0 ;  /* 0xff80000010bc7808 */ /* 0x000fe40004000000 */
[----:B------:R-:W-:Y:S04]  /*1a9e0*/  ISETP.GT.AND P0, PT, R0, RZ, !P1 ;  /* 0x000000ff0000720c */ /* 0x000fe80004f04270 */
[----:B------:R-:W-:Y:S04]  /*1a9f0*/  ISETP.LT.OR P0, PT, R3, 0x1, P0 ;  /* 0x000000010300780c */ /* 0x000fe80000701670 */
[----:B------:R-:W-:Y:S02]  /*1aa00*/  FSEL R9, R149, -INF , !P0 ;  /* 0xff80000095097808 */ /* 0x000fe40004000000 */
[----:B------:R-:W-:Y:S11]  /*1aa10*/  ISETP.GE.AND P0, PT, R2, 0x5a, PT ;  /* 0x0000005a0200780c */ /* 0x000ff60003f06270 */
[----:B------:R-:W-:Y:S02]  /*1aa20*/  @!UPT UIADD3 URZ, URZ, URZ, URZ ;  /* 0x0000003f3f3ff290 */ /* 0x000fe4000fffe03f */
[----:B------:R-:W-:Y:S02]  /*1aa30*/  @P0 LOP3.LUT R215, R215, 0x20000, RZ, 0xfc, !PT ;  /* 0x00020000d7d70812 */ /* 0x000fe400078efcff */
[----:B------:R-:W-:Y:S04]  /*1aa40*/  ISETP.GT.AND P0, PT, R0, 0x59, !P0 ;  /* 0x000000590000780c */ /* 0x000fe80004704270 */
[----:B------:R-:W-:Y:S02]  /*1aa50*/  ISETP.LT.OR P0, PT, R3, 0x5a, P0 ;  /* 0x0000005a0300780c */ /* 0x000fe40000701670 */
[----:B------:R-:W1:Y:S02]  /*1aa60*/  SHFL.IDX PT, R3, R5, 0x1, 0x1c1f ;  /* 0x003c1f0005037f89 */ /* 0x000e6400000e0000 */
[----:B------:R-:W-:Y:S02]  /*1aa70*/  FSEL R171, R15, -INF , !P0 ;  /* 0xff8000000fab7808 */ /* 0x000fe40004000000 */
[----:B------:R-:W-:Y:S01]  /*1aa80*/  ISETP.GE.AND P0, PT, R36, 0x1, PT ;  /* 0x000000012400780c */ /* 0x000fe20003f06270 */
[--C-:B-1----:R-:W-:Y:S02]  /*1aa90*/  IMAD.IADD R2, R7, 0x1, R3.reuse ;  /* 0x0000000107027824 */ /* 0x102fe400078e0203 */
[----:B------:R-:W-:Y:S10]  /*1aaa0*/  IMAD.IADD R0, R6, 0x1, R3 ;  /* 0x0000000106007824 */ /* 0x000ff400078e0203 */
        /* <DEDUP_REMOVED lines=14> */
.L_x_437:
[----:B------:R-:W-:Y:S04]  /*1ab90*/  MOV R4, c[0x0][0x32c] ;  /* 0x0000cb0000047a02 */ /* 0x000fe80000000f00 */
[----:B------:R-:W-:Y:S11]  /*1aba0*/  ISETP.NE.AND P0, PT, R4, 0x1, PT ;  /* 0x000000010400780c */ /* 0x000ff60003f05270 */
[----:B------:R-:W-:Y:S02]  /*1abb0*/  @!UPT UIADD3 URZ, URZ, URZ, URZ ;  /* 0x0000003f3f3ff290 */ /* 0x000fe4000fffe03f */
[----:B------:R-:W-:Y:S05]  /*1abc0*/  @P0 IMAD.HI.U32 R4, R3, c[0x0][0x330], RZ ;  /* 0x0000cc0003040a27 */ /* 0x000fea00078e00ff */
[----:B------:R-:W-:Y:S02]  /*1abd0*/  @P0 SHF.R.U32.HI R3, RZ, c[0x0][0x334], R4 ;  /* 0x0000cd00ff030a19 */ /* 0x000fe40000011604 */
.L_x_438:
[----:B------:R-:W-:Y:S05]  /*1abe0*/  BSYNC B0 ;  /* 0x0000000000007941 */ /* 0x000fea0003800000 */
.L_x_436:
[----:B------:R-:W-:Y:S05]  /*1abf0*/  IMAD R3, R3, c[0x0][0x32c], R8 ;  /* 0x0000cb0003037a24 */ /* 0x000fea00078e0208 */
[----:B------:R-:W-:Y:S02]  /*1ac00*/  IADD3 R4, R3, c[0x0][0x32c], RZ ;  /* 0x0000cb0003047a10 */ /* 0x000fe40007ffe0ff */
[----:B------:R-:W-:Y:S02]  /*1ac10*/  IMNMX R0, R0, R3, !PT ;  /* 0x0000000300007217 */ /* 0x000fe40007800200 */
[----:B------:R-:W-:Y:S02]  /*1ac20*/  IMNMX R2, R2, R4, PT ;  /* 0x0000000402027217 */ /* 0x000fe40003800200 */
.L_x_435:
[----:B------:R-:W-:Y:S01]  /*1ac30*/  ISETP.GT.AND P0, PT, R0, RZ, !P1 ;  /* 0x000000ff0000720c */ /* 0x000fe20004f04270 */
[----:B------:R-:W-:Y:S01]  /*1ac40*/  LDSM.16.MT88.4 R44, [R197+0x3100] ;  /* 0x00310000c52c783b */ /* 0x000fe20000004200 */
[----:B------:R-:W-:Y:S02]  /*1ac50*/  LOP3.LUT P1, RZ, R215, 0x800, RZ, 0xc0, !PT ;  /* 0x00000800d7ff7812 */ /* 0x000fe4000782c0ff */
        /* <DEDUP_REMOVED lines=50> */
[C---:B------:R-:W-:Y:S02]  /*1af80*/  LOP3.LUT P0, RZ, R215.reuse, 0x200, RZ, 0xc0, !PT ;  /* 0x00000200d7ff7812 */ /* 0x040fe4000780c0ff */
[----:B------:R-:W-:Y:S02]  /*1af90*/  LOP3.LUT P1, RZ, R215, 0x1, RZ, 0xc0, !PT ;  /* 0x00000001d7ff7812 */ /* 0x000fe4000782c0ff */
        /* <DEDUP_REMOVED lines=37> */
[----:B------:R-:W-:Y:S03]  /*1b1f0*/  ISETP.LT.OR P0, PT, R2, 0x32, P0 ;  /* 0x000000320200780c */ /* 0x000fe60000701670 */
[----:B------:R-:W-:Y:S01]  /*1b200*/  SHFL.BFLY PT, R13, R3, 0x2, 0x1f ;  /* 0x0c401f00030d7f89 */ /* 0x000fe200000e0000 */
[----:B------:R-:W-:Y:S02]  /*1b210*/  FSEL R148, R31, -INF , !P0 ;  /* 0xff8000001f947808 */ /* 0x000fe40004000000 */
[C---:B------:R-:W-:Y:S02]  /*1b220*/  LOP3.LUT P0, RZ, R215.reuse, 0x8, RZ, 0xc0, !PT ;  /* 0x00000008d7ff7812 */ /* 0x040fe4000780c0ff */
[----:B------:R-:W-:Y:S02]  /*1b230*/  FMNMX.FTZ R8, R148, R8, !PT ;  /* 0x0000000894087209 */ /* 0x000fe40007810000 */
[----:B------:R-:W-:Y:S01]  /*1b240*/  ISETP.GT.AND P0, PT, R0, 0x38, !P0 ;  /* 0x000000380000780c */ /* 0x000fe20004704270 */
[----:B------:R-:W-:Y:S03]  /*1b250*/  LDSM.16.MT88.4 R28, [R201+0x100] ;  /* 0x00010000c91c783b */ /* 0x000fe60000004200 */
        /* <DEDUP_REMOVED lines=12> */
[----:B------:R-:W-:Y:S02]  /*1b320*/  ISETP.GT.AND P0, PT, R0, 0x41, !P1 ;  /* 0x000000410000780c */ /* 0x000fe40004f04270 */
        /* <DEDUP_REMOVED lines=9> */
[----:B------:R-:W-:Y:S02]  /*1b3c0*/  ISETP.GT.AND P0, PT, R0, 0x49, !P5 ;  /* 0x000000490000780c */ /* 0x000fe40006f04270 */
        /* <DEDUP_REMOVED lines=8> */
[----:B------:R-:W-:Y:S04]  /*1b450*/  ISETP.LT.OR P0, PT, R2, 0x52, P0 ;  /* 0x000000520200780c */ /* 0x000fe80000701670 */
[----:B------:R-:W-:Y:S02]  /*1b460*/  FSEL R167, R22, -INF , !P0 ;  /* 0xff80000016a77808 */ /* 0x000fe40004000000 */
[----:B------:R-:W-:Y:S01]  /*1b470*/  ISETP.GT.AND P0, PT, R0, 0x58, !P2 ;  /* 0x000000580000780c */ /* 0x000fe20005704270 */
[----:B------:R-:W-:Y:S03]  /*1b480*/  LDSM.16.MT88.4 R20, [R198+0x100] ;  /* 0x00010000c614783b */ /* 0x000fe60000004200 */
[----:B------:R-:W-:Y:S04]  /*1b490*/  ISETP.LT.OR P0, PT, R2, 0x59, P0 ;  /* 0x000000590200780c */ /* 0x000fe80000701670 */
[----:B------:R-:W-:Y:S02]  /*1b4a0*/  FSEL R170, R19, -INF , !P0 ;  /* 0xff80000013aa7808 */ /* 0x000fe40004000000 */
[----:B------:R-:W-:Y:S02]  /*1b4b0*/  ISETP.GT.AND P0, PT, R0, 0x59, !P1 ;  /* 0x000000590000780c */ /* 0x000fe40004f04270 */
[----:B------:R-:W-:Y:S02]  /*1b4c0*/  FMNMX.FTZ R0, R165, R8, !PT ;  /* 0x00000008a5007209 */ /* 0x000fe40007810000 */
[----:B------:R-:W-:Y:S02]  /*1b4d0*/  ISETP.LT.OR P0, PT, R2, 0x5a, P0 ;  /* 0x0000005a0200780c */ /* 0x000fe40000701670 */
[----:B------:R-:W-:Y:S02]  /*1b4e0*/  FMNMX.FTZ R0, R167, R0, !PT ;  /* 0x00000000a7007209 */ /* 0x000fe40007810000 */
[----:B------:R-:W-:Y:S02]  /*1b4f0*/  FSEL R71, R51, -INF , !P0 ;  /* 0xff80000033477808 */ /* 0x000fe40004000000 */
[----:B------:R-:W-:Y:S04]  /*1b500*/  FMNMX.FTZ R0, R170, R0, !PT ;  /* 0x00000000aa007209 */ /* 0x000fe80007810000 */
[----:B------:R-:W-:Y:S05]  /*1b510*/  FMNMX.FTZ R0, R71, R0, !PT ;  /* 0x0000000047007209 */ /* 0x000fea0007810000 */
[----:B------:R-:W1:Y:S02]  /*1b520*/  SHFL.BFLY PT, R2, R0, 0x2, 0x1f ;  /* 0x0c401f0000027f89 */ /* 0x000e6400000e0000 */
[----:B-1----:R-:W-:Y:S02]  /*1b530*/  FMNMX.FTZ R2, R0, R2, !PT ;  /* 0x0000000200027209 */ /* 0x002fe40007810000 */
[----:B------:R-:W-:Y:S05]  /*1b540*/  FMNMX.FTZ R3, R3, R13, !PT ;  /* 0x0000000d03037209 */ /* 0x000fea0007810000 */
[----:B------:R-:W1:Y:S02]  /*1b550*/  SHFL.BFLY PT, R68, R3, 0x1, 0x1f ;  /* 0x0c201f0003447f89 */ /* 0x000e6400000e0000 */
[----:B-1----:R-:W-:Y:S06]  /*1b560*/  FMNMX.FTZ R68, R3, R68, !PT ;  /* 0x0000004403447209 */ /* 0x002fec0007810000 */
[----:B------:R-:W1:Y:S01]  /*1b570*/  SHFL.BFLY PT, R3, R2, 0x1, 0x1f ;  /* 0x0c201f0002037f89 */ /* 0x000e6200000e0000 */
[C---:B------:R-:W-:Y:S01]  /*1b580*/  FSETP.NEU.FTZ.AND P0, PT, R68.reuse, -INF , PT ;  /* 0xff8000004400780b */ /* 0x040fe20003f1d000 */
[C---:B------:R-:W-:Y:S03]  /*1b590*/  FMUL.FTZ R132, R68.reuse, c[0x0][0x2d0] ;  /* 0x0000b40044847a20 */ /* 0x040fe60000410000 */
[----:B------:R-:W-:Y:S02]  /*1b5a0*/  FSEL R0, R68, RZ, P0 ;  /* 0x000000ff44007208 */ /* 0x000fe40000000000 */
[----:B------:R-:W-:Y:S03]  /*1b5b0*/  FSEL R132, R132, RZ, P0 ;  /* 0x000000ff84847208 */ /* 0x000fe60000000000 */
[----:B------:R-:W-:Y:S02]  /*1b5c0*/  FADD.FTZ R0, -R0, R69 ;  /* 0x0000004500007221 */ /* 0x000fe40000010100 */
[--C-:B------:R-:W-:Y:S02]  /*1b5d0*/  FFMA.FTZ R12, R12, c[0x0][0x2d0], -R132.reuse ;  /* 0x0000b4000c0c7a23 */ /* 0x100fe40000010884 */
[----:B------:R-:W-:Y:S02]  /*1b5e0*/  FMUL.FTZ R0, R0, c[0x0][0x2d0] ;  /* 0x0000b40000007a20 */ /* 0x000fe40000410000 */
[----:B------:R2:W-:Y:S01]  /*1b5f0*/  MUFU.EX2 R238, R12 ;  /* 0x0000000c00ee7308 */ /* 0x0005e20000000800 */
[--C-:B------:R-:W-:Y:S02]  /*1b600*/  FFMA.FTZ R9, R9, c[0x0][0x2d0], -R132.reuse ;  /* 0x0000b40009097a23 */ /* 0x100fe40000010884 */
[--C-:B------:R-:W-:Y:S02]  /*1b610*/  FFMA.FTZ R11, R11, c[0x0][0x2d0], -R132.reuse ;  /* 0x0000b4000b0b7a23 */ /* 0x100fe40000010884 */
[----:B------:R-:W-:Y:S01]  /*1b620*/  FFMA.FTZ R10, R10, c[0x0][0x2d0], -R132 ;  /* 0x0000b4000a0a7a23 */ /* 0x000fe20000010884 */
[----:B-1----:R-:W-:Y:S04]  /*1b630*/  FMNMX.FTZ R3, R3, R2, !PT ;  /* 0x0000000203037209 */ /* 0x002fe80007810000 */
[----:B------:R1:W3:Y:S01]  /*1b640*/  MUFU.EX2 R2, R0 ;  /* 0x0000000000027308 */ /* 0x0002e20000000800 */
[C---:B------:R-:W-:Y:S01]  /*1b650*/  FSETP.NEU.FTZ.AND P0, PT, R3.reuse, -INF , PT ;  /* 0xff8000000300780b */ /* 0x040fe20003f1d000 */
[----:B------:R-:W-:Y:S05]  /*1b660*/  FMUL.FTZ R69, R3, c[0x0][0x2d0] ;  /* 0x0000b40003457a20 */ /* 0x000fea0000410000 */
[----:B------:R-:W-:Y:S03]  /*1b670*/  FSEL R69, R69, RZ, P0 ;  /* 0x000000ff45457208 */ /* 0x000fe60000000000 */
[----:B------:R4:W-:Y:S02]  /*1b680*/  MUFU.EX2 R237, R9 ;  /* 0x0000000900ed7308 */ /* 0x0009e40000000800 */
[--C-:B------:R-:W-:Y:S01]  /*1b690*/  FFMA.FTZ R4, R4, c[0x0][0x2d0], -R69.reuse ;  /* 0x0000b40004047a23 */ /* 0x100fe20000010845 */
[----:B--2---:R-:W2:Y:S01]  /*1b6a0*/  LDSM.16.MT88.4 R12, [R197+0x100] ;  /* 0x00010000c50c783b */ /* 0x004ea20000004200 */
[--C-:B------:R-:W-:Y:S02]  /*1b6b0*/  FFMA.FTZ R6, R6, c[0x0][0x2d0], -R69.reuse ;  /* 0x0000b40006067a23 */ /* 0x100fe40000010845 */
[--C-:B------:R-:W-:Y:S02]  /*1b6c0*/  FFMA.FTZ R5, R5, c[0x0][0x2d0], -R69.reuse ;  /* 0x0000b40005057a23 */ /* 0x100fe40000010845 */
[--C-:B------:R-:W-:Y:S02]  /*1b6d0*/  FFMA.FTZ R7, R7, c[0x0][0x2d0], -R69.reuse ;  /* 0x0000b40007077a23 */ /* 0x100fe40000010845 */
[----:B------:R-:W5:Y:S01]  /*1b6e0*/  MUFU.EX2 R240, R11 ;  /* 0x0000000b00f07308 */ /* 0x000f620000000800 */
[----:B-1----:R-:W-:Y:S01]  /*1b6f0*/  FSEL R0, R3, RZ, P0 ;  /* 0x000000ff03007208 */ /* 0x002fe20000000000 */
[----:B---3--:R-:W-:Y:S01]  /*1b700*/  FMUL.FTZ R8, R2, R80 ;  /* 0x0000005002087220 */ /* 0x008fe20000410000 */
[----:B------:R-:W-:Y:S01]  /*1b710*/  ISETP.GT.AND P0, PT, R216, R252, PT ;  /* 0x000000fcd800720c */ /* 0x000fe20003f04270 */
[----:B------:R-:W-:Y:S02]  /*1b720*/  FMUL.FTZ R16, R2, R88 ;  /* 0x0000005802107220 */ /* 0x000fe40000410000 */
[----:B------:R-:W-:Y:S04]  /*1b730*/  FADD.FTZ R0, -R0, R70 ;  /* 0x0000004600007221 */ /* 0x000fe80000010100 */
[----:B------:R-:W1:Y:S01]  /*1b740*/  MUFU.EX2 R239, R10 ;  /* 0x0000000a00ef7308 */ /* 0x000e620000000800 */
[----:B------:R-:W-:Y:S02]  /*1b750*/  FMUL.FTZ R17, R2, R89 ;  /* 0x0000005902117220 */ /* 0x000fe40000410000 */
[----:B------:R-:W-:Y:S02]  /*1b760*/  FMUL.FTZ R0, R0, c[0x0][0x2d0] ;  /* 0x0000b40000007a20 */ /* 0x000fe40000410000 */
[C---:B----4-:R-:W-:Y:S02]  /*1b770*/  FMUL.FTZ R9, R2.reuse, R81 ;  /* 0x0000005102097220 */ /* 0x050fe40000410000 */
[C---:B------:R-:W-:Y:S02]  /*1b780*/  FMUL.FTZ R24, R2.reuse, R96 ;  /* 0x0000006002187220 */ /* 0x040fe40000410000 */
[C---:B------:R-:W-:Y:S01]  /*1b790*/  FMUL.FTZ R25, R2.reuse, R97 ;  /* 0x0000006102197220 */ /* 0x040fe20000410000 */
[----:B------:R3:W-:Y:S01]  /*1b7a0*/  MUFU.EX2 R168, R4 ;  /* 0x0000000400a87308 */ /* 0x0007e20000000800 */
[--C-:B------:R-:W-:Y:S02]  /*1b7b0*/  FFMA.FTZ R70, R133, c[0x0][0x2d0], -R69.reuse ;  /* 0x0000b40085467a23 */ /* 0x100fe40000010845 */
[----:B------:R-:W-:Y:S01]  /*1b7c0*/  FMUL.FTZ R32, R2, R104 ;  /* 0x0000006802207220 */ /* 0x000fe20000410000 */
[----:B-----5:R-:W-:Y:S01]  /*1b7d0*/  F2FP.BF16.PACK_AB R72, R240, R237 ;  /* 0x000000edf048723e */ /* 0x020fe200000010ff */
[C---:B------:R-:W-:Y:S02]  /*1b7e0*/  FMUL.FTZ R33, R2.reuse, R105 ;  /* 0x0000006902217220 */ /* 0x040fe40000410000 */
[C---:B------:R-:W-:Y:S02]  /*1b7f0*/  FMUL.FTZ R52, R2.reuse, R52 ;  /* 0x0000003402347220 */ /* 0x040fe40000410000 */
[C---:B------:R-:W-:Y:S01]  /*1b800*/  FMUL.FTZ R53, R2.reuse, R53 ;  /* 0x0000003502357220 */ /* 0x040fe20000410000 */
[----:B------:R-:W4:Y:S01]  /*1b810*/  MUFU.EX2 R236, R6 ;  /* 0x0000000600ec7308 */ /* 0x000f220000000800 */
[C---:B------:R-:W-:Y:S02]  /*1b820*/  FMUL.FTZ R56, R2.reuse, R56 ;  /* 0x0000003802387220 */ /* 0x040fe40000410000 */
[----:B------:R-:W-:Y:S01]  /*1b830*/  FMUL.FTZ R57, R2, R57 ;  /* 0x0000003902397220 */ /* 0x000fe20000410000 */
[----:B-1----:R-:W-:Y:S01]  /*1b840*/  F2FP.BF16.PACK_AB R74, R238, R239 ;  /* 0x000000efee4a723e */ /* 0x002fe200000010ff */
[C---:B------:R-:W-:Y:S02]  /*1b850*/  FMUL.FTZ R60, R2.reuse, R60 ;  /* 0x0000003c023c7220 */ /* 0x040fe40000410000 */
[C---:B------:R-:W-:Y:S02]  /*1b860*/  FMUL.FTZ R61, R2.reuse, R61 ;  /* 0x0000003d023d7220 */ /* 0x040fe40000410000 */
[C---:B------:R-:W-:Y:S01]  /*1b870*/  FMUL.FTZ R64, R2.reuse, R64 ;  /* 0x0000004002407220 */ /* 0x040fe20000410000 */
[----:B------:R1:W-:Y:S01]  /*1b880*/  MUFU.EX2 R235, R5 ;  /* 0x0000000500eb7308 */ /* 0x0003e20000000800 */
[C---:B------:R-:W-:Y:S02]  /*1b890*/  FMUL.FTZ R65, R2.reuse, R65 ;  /* 0x0000004102417220 */ /* 0x040fe40000410000 */
[----:B---3--:R-:W-:Y:S07]  /*1b8a0*/  FMUL.FTZ R4, R2, R76 ;  /* 0x0000004c02047220 */ /* 0x008fee0000410000 */
[----:B------:R-:W3:Y:S01]  /*1b8b0*/  MUFU.EX2 R234, R7 ;  /* 0x0000000700ea7308 */ /* 0x000ee20000000800 */
[----:B----4-:R-:W-:Y:S09]  /*1b8c0*/  F2FP.BF16.PACK_AB R73, R236, R168 ;  /* 0x000000a8ec49723e */ /* 0x010ff200000010ff */
[----:B------:R-:W4:Y:S01]  /*1b8d0*/  MUFU.EX2 R0, R0 ;  /* 0x0000000000007308 */ /* 0x000f220000000800 */
[----:B-1----:R-:W-:Y:S01]  /*1b8e0*/  FMUL.FTZ R5, R2, R77 ;  /* 0x0000004d02057220 */ /* 0x002fe20000410000 */
[----:B---3--:R-:W-:Y:S01]  /*1b8f0*/  F2FP.BF16.PACK_AB R75, R234, R235 ;  /* 0x000000ebea4b723e */ /* 0x008fe200000010ff */
        /* <DEDUP_REMOVED lines=62> */
[--C-:B------:R-:W-:Y:S01]  /*1bce0*/  FFMA.FTZ R44, R48, c[0x0][0x2d0], -R132.reuse ;  /* 0x0000b400302c7a23 */ /* 0x100fe20000010884 */
[----:B------:R4:W-:Y:S01]  /*1bcf0*/  MUFU.EX2 R108, R70 ;  /* 0x00000046006c7308 */ /* 0x0009e20000000800 */
[C---:B------:R-:W-:Y:S03]  /*1bd00*/  FMUL.FTZ R45, R2.reuse, R117 ;  /* 0x00000075022d7220 */ /* 0x040fe60000410000 */
[--C-:B------:R-:W-:Y:S02]  /*1bd10*/  FFMA.FTZ R48, R49, c[0x0][0x2d0], -R132.reuse ;  /* 0x0000b40031307a23 */ /* 0x100fe40000010884 */
[C---:B-1----:R-:W-:Y:S02]  /*1bd20*/  FMUL.FTZ R40, R2.reuse, R112 ;  /* 0x0000007002287220 */ /* 0x042fe40000410000 */
[----:B------:R-:W-:Y:S01]  /*1bd30*/  LDSM.16.MT88.4 R112, [R197+0x5900] ;  /* 0x00590000c570783b */ /* 0x000fe20000004200 */
[----:B------:R-:W-:Y:S01]  /*1bd40*/  FMUL.FTZ R49, R2, R121 ;  /* 0x0000007902317220 */ /* 0x000fe20000410000 */
[----:B------:R1:W-:Y:S03]  /*1bd50*/  MUFU.EX2 R110, R44 ;  /* 0x0000002c006e7308 */ /* 0x0003e60000000800 */
[C---:B------:R-:W-:Y:S07]  /*1bd60*/  HMMA.16816.F32.BF16 R40, R72.reuse, R46, R40 ;  /* 0x0000002e4828723c */ /* 0x040fee0000041828 */
[C---:B------:R-:W-:Y:S01]  /*1bd70*/  FMUL.FTZ R47, R0.reuse, R119 ;  /* 0x00000077002f7220 */ /* 0x040fe20000410000 */
[----:B------:R5:W2:Y:S01]  /*1bd80*/  MUFU.EX2 R232, R48 ;  /* 0x0000003000e87308 */ /* 0x000aa20000000800 */
[----:B------:R-:W-:Y:S03]  /*1bd90*/  FMUL.FTZ R46, R0, R118 ;  /* 0x00000076002e7220 */ /* 0x000fe60000410000 */
[--C-:B----4-:R-:W-:Y:S02]  /*1bda0*/  FFMA.FTZ R70, R135, c[0x0][0x2d0], -R69.reuse ;  /* 0x0000b40087467a23 */ /* 0x110fe40000010845 */
[C---:B-1----:R-:W-:Y:S04]  /*1bdb0*/  FMUL.FTZ R44, R2.reuse, R116 ;  /* 0x00000074022c7220 */ /* 0x042fe80000410000 */
[----:B------:R1:W-:Y:S03]  /*1bdc0*/  MUFU.EX2 R116, R70 ;  /* 0x0000004600747308 */ /* 0x0003e60000000800 */
[C---:B------:R-:W-:Y:S03]  /*1bdd0*/  HMMA.16816.F32.BF16 R44, R72.reuse, R76, R44 ;  /* 0x0000004c482c723c */ /* 0x040fe6000004182c */
[----:B-----5:R-:W-:Y:S02]  /*1bde0*/  FMUL.FTZ R48, R2, R120 ;  /* 0x0000007802307220 */ /* 0x020fe40000410000 */
[----:B------:R-:W-:Y:S05]  /*1bdf0*/  LDSM.16.MT88.4 R120, [R198+0x5900] ;  /* 0x00590000c678783b */ /* 0x000fea0000004200 */
[C---:B------:R-:W-:Y:S03]  /*1be00*/  HMMA.16816.F32.BF16 R48, R72.reuse, R78, R48 ;  /* 0x0000004e4830723c */ /* 0x040fe60000041830 */
[----:B------:R-:W4:Y:S05]  /*1be10*/  LDSM.16.MT88.4 R76, [R197+0x900] ;  /* 0x00090000c54c783b */ /* 0x000f2a0000004200 */
[C---:B--2---:R-:W-:Y:S04]  /*1be20*/  HMMA.16816.F32.BF16 R52, R72.reuse, R80, R52 ;  /* 0x000000504834723c */ /* 0x044fe80000041834 */
[--C-:B-1----:R-:W-:Y:S04]  /*1be30*/  FFMA.FTZ R70, R136, c[0x0][0x2d0], -R69.reuse ;  /* 0x0000b40088467a23 */ /* 0x102fe80000010845 */
[C---:B------:R-:W-:Y:S01]  /*1be40*/  HMMA.16816.F32.BF16 R56, R72.reuse, R82, R56 ;  /* 0x000000524838723c */ /* 0x040fe20000041838 */
[----:B------:R1:W2:Y:S01]  /*1be50*/  MUFU.EX2 R229, R70 ;  /* 0x0000004600e57308 */ /* 0x0002a20000000800 */
[----:B------:R-:W5:Y:S06]  /*1be60*/  LDSM.16.MT88.4 R80, [R198+0x900] ;  /* 0x00090000c650783b */ /* 0x000f6c0000004200 */
[C---:B---3--:R-:W-:Y:S08]  /*1be70*/  HMMA.16816.F32.BF16 R60, R72.reuse, R84, R60 ;  /* 0x00000054483c723c */ /* 0x048ff0000004183c */
[----:B------:R-:W-:Y:S01]  /*1be80*/  HMMA.16816.F32.BF16 R64, R72, R86, R64 ;  /* 0x000000564840723c */ /* 0x000fe20000041840 */
[----:B------:R-:W3:Y:S06]  /*1be90*/  LDSM.16.MT88.4 R84, [R197+0x3900] ;  /* 0x00390000c554783b */ /* 0x000eec0000004200 */
[----:B------:R-:W-:Y:S01]  /*1bea0*/  F2FP.BF16.PACK_AB R72, R111, R233 ;  /* 0x000000e96f48723e */ /* 0x000fe200000010ff */
[--C-:B-1----:R-:W-:Y:S01]  /*1beb0*/  FFMA.FTZ R70, R138, c[0x0][0x2d0], -R132.reuse ;  /* 0x0000b4008a467a23 */ /* 0x102fe20000010884 */
[----:B------:R-:W-:Y:S03]  /*1bec0*/  F2FP.BF16.PACK_AB R74, R232, R110 ;  /* 0x0000006ee84a723e */ /* 0x000fe600000010ff */
[----:B------:R1:W-:Y:S01]  /*1bed0*/  MUFU.EX2 R226, R70 ;  /* 0x0000004600e27308 */ /* 0x0003e20000000800 */
[----:B------:R-:W-:Y:S02]  /*1bee0*/  F2FP.BF16.PACK_AB R73, R108, R109 ;  /* 0x0000006d6c49723e */ /* 0x000fe400000010ff */
[----:B--2---:R-:W-:Y:S07]  /*1bef0*/  F2FP.BF16.PACK_AB R75, R229, R116 ;  /* 0x00000074e54b723e */ /* 0x004fee00000010ff */
[C---:B----4-:R-:W-:Y:S08]  /*1bf00*/  HMMA.16816.F32.BF16 R4, R72.reuse, R76, R4 ;  /* 0x0000004c4804723c */ /* 0x050ff00000041804 */
[C---:B------:R-:W-:Y:S01]  /*1bf10*/  HMMA.16816.F32.BF16 R8, R72.reuse, R78, R8 ;  /* 0x0000004e4808723c */ /* 0x040fe20000041808 */
[----:B------:R-:W2:Y:S03]  /*1bf20*/  LDSM.16.MT88.4 R76, [R198+0x3900] ;  /* 0x00390000c64c783b */ /* 0x000ea60000004200 */
[--C-:B-1----:R-:W-:Y:S04]  /*1bf30*/  FFMA.FTZ R70, R140, c[0x0][0x2d0], -R132.reuse ;  /* 0x0000b4008c467a23 */ /* 0x102fe80000010884 */
[C---:B-----5:R-:W-:Y:S01]  /*1bf40*/  HMMA.16816.F32.BF16 R12, R72.reuse, R80, R12 ;  /* 0x00000050480c723c */ /* 0x060fe2000004180c */
[----:B------:R1:W4:Y:S07]  /*1bf50*/  MUFU.EX2 R227, R70 ;  /* 0x0000004600e37308 */ /* 0x00032e0000000800 */
[C---:B------:R-:W-:Y:S01]  /*1bf60*/  HMMA.16816.F32.BF16 R16, R72.reuse, R82, R16 ;  /* 0x000000524810723c */ /* 0x040fe20000041810 */
[----:B------:R-:W5:Y:S07]  /*1bf70*/  LDSM.16.MT88.4 R80, [R201+0x3900] ;  /* 0x00390000c950783b */ /* 0x000f6e0000004200 */
[C---:B------:R-:W-:Y:S08]  /*1bf80*/  HMMA.16816.F32.BF16 R20, R72.reuse, R88, R20 ;  /* 0x000000584814723c */ /* 0x040ff00000041814 */
[C---:B------:R-:W-:Y:S01]  /*1bf90*/  HMMA.16816.F32.BF16 R24, R72.reuse, R90, R24 ;  /* 0x0000005a4818723c */ /* 0x040fe20000041818 */
[----:B------:R-:W4:Y:S03]  /*1bfa0*/  LDSM.16.MT88.4 R88, [R200+0x3900] ;  /* 0x00390000c858783b */ /* 0x000f260000004200 */
[--C-:B-1----:R-:W-:Y:S04]  /*1bfb0*/  FFMA.FTZ R70, R142, c[0x0][0x2d0], -R132.reuse ;  /* 0x0000b4008e467a23 */ /* 0x102fe80000010884 */
[C---:B------:R-:W-:Y:S01]  /*1bfc0*/  HMMA.16816.F32.BF16 R28, R72.reuse, R92, R28 ;  /* 0x0000005c481c723c */ /* 0x040fe2000004181c */
[----:B------:R1:W-:Y:S07]  /*1bfd0*/  MUFU.EX2 R119, R70 ;  /* 0x0000004600777308 */ /* 0x0003ee0000000800 */
[C---:B------:R-:W-:Y:S01]  /*1bfe0*/  HMMA.16816.F32.BF16 R32, R72.reuse, R94, R32 ;  /* 0x0000005e4820723c */ /* 0x040fe20000041820 */
[----:B------:R-:W-:Y:S07]  /*1bff0*/  LDSM.16.MT88.4 R92, [R200+0x4100] ;  /* 0x00410000c85c783b */ /* 0x000fee0000004200 */
[C---:B---3--:R-:W-:Y:S08]  /*1c000*/  HMMA.16816.F32.BF16 R36, R72.reuse, R84, R36 ;  /* 0x000000544824723c */ /* 0x048ff00000041824 */
[C---:B------:R-:W-:Y:S01]  /*1c010*/  HMMA.16816.F32.BF16 R40, R72.reuse, R86, R40 ;  /* 0x000000564828723c */ /* 0x040fe20000041828 */
[----:B------:R-:W-:Y:S03]  /*1c020*/  LDSM.16.MT88.4 R84, [R198+0x1100] ;  /* 0x00110000c654783b */ /* 0x000fe60000004200 */
[--C-:B-1----:R-:W-:Y:S04]  /*1c030*/  FFMA.FTZ R70, R144, c[0x0][0x2d0], -R132.reuse ;  /* 0x0000b40090467a23 */ /* 0x102fe80000010884 */
[C---:B--2---:R-:W-:Y:S01]  /*1c040*/  HMMA.16816.F32.BF16 R44, R72.reuse, R76, R44 ;  /* 0x0000004c482c723c */ /* 0x044fe2000004182c */
[----:B------:R1:W2:Y:S07]  /*1c050*/  MUFU.EX2 R225, R70 ;  /* 0x0000004600e17308 */ /* 0x0002ae0000000800 */
[C---:B------:R-:W-:Y:S01]  /*1c060*/  HMMA.16816.F32.BF16 R48, R72.reuse, R78, R48 ;  /* 0x0000004e4830723c */ /* 0x040fe20000041830 */
[----:B------:R-:W3:Y:S07]  /*1c070*/  LDSM.16.MT88.4 R76, [R197+0x1100] ;  /* 0x00110000c54c783b */ /* 0x000eee0000004200 */
[C---:B-----5:R-:W-:Y:S08]  /*1c080*/  HMMA.16816.F32.BF16 R52, R72.reuse, R80, R52 ;  /* 0x000000504834723c */ /* 0x060ff00000041834 */
[C---:B------:R-:W-:Y:S01]  /*1c090*/  HMMA.16816.F32.BF16 R56, R72.reuse, R82, R56 ;  /* 0x000000524838723c */ /* 0x040fe20000041838 */
[----:B------:R-:W5:Y:S03]  /*1c0a0*/  LDSM.16.MT88.4 R80, [R201+0x1100] ;  /* 0x00110000c950783b */ /* 0x000f660000004200 */
[--C-:B-1----:R-:W-:Y:S04]  /*1c0b0*/  FFMA.FTZ R70, R137, c[0x0][0x2d0], -R69.reuse ;  /* 0x0000b40089467a23 */ /* 0x102fe80000010845 */
[C---:B----4-:R-:W-:Y:S01]  /*1c0c0*/  HMMA.16816.F32.BF16 R60, R72.reuse, R88, R60 ;  /* 0x00000058483c723c */ /* 0x050fe2000004183c */
[----:B------:R1:W-:Y:S07]  /*1c0d0*/  MUFU.EX2 R118, R70 ;  /* 0x0000004600767308 */ /* 0x0003ee0000000800 */
[----:B------:R-:W-:Y:S01]  /*1c0e0*/  HMMA.16816.F32.BF16 R64, R72, R90, R64 ;  /* 0x0000005a4840723c */ /* 0x000fe20000041840 */
[----:B------:R-:W4:Y:S06]  /*1c0f0*/  LDSM.16.MT88.4 R88, [R200+0x1100] ;  /* 0x00110000c858783b */ /* 0x000f2c0000004200 */
[----:B------:R-:W-:Y:S02]  /*1c100*/  F2FP.BF16.PACK_AB R72, R227, R226 ;  /* 0x000000e2e348723e */ /* 0x000fe400000010ff */
[----:B--2---:R-:W-:Y:S03]  /*1c110*/  F2FP.BF16.PACK_AB R74, R225, R119 ;  /* 0x00000077e14a723e */ /* 0x004fe600000010ff */
        /* <DEDUP_REMOVED lines=18> */
[C---:B-----5:R-:W-:Y:S08]  /*1c240*/  HMMA.16816.F32.BF16 R20, R72.reuse, R80, R20 ;  /* 0x000000504814723c */ /* 0x060ff00000041814 */
[C---:B------:R-:W-:Y:S01]  /*1c250*/  HMMA.16816.F32.BF16 R24, R72.reuse, R82, R24 ;  /* 0x000000524818723c */ /* 0x040fe20000041818 */
[----:B------:R-:W5:Y:S07]  /*1c260*/  LDSM.16.MT88.4 R80, [R201+0x4100] ;  /* 0x00410000c950783b */ /* 0x000f6e0000004200 */
[C---:B----4-:R-:W-:Y:S04]  /*1c270*/  HMMA.16816.F32.BF16 R28, R72.reuse, R88, R28 ;  /* 0x00000058481c723c */ /* 0x050fe8000004181c */
[--C-:B-1----:R-:W-:Y:S04]  /*1c280*/  FFMA.FTZ R70, R150, c[0x0][0x2d0], -R132.reuse ;  /* 0x0000b40096467a23 */ /* 0x102fe80000010884 */
[C---:B------:R-:W-:Y:S01]  /*1c290*/  HMMA.16816.F32.BF16 R32, R72.reuse, R90, R32 ;  /* 0x0000005a4820723c */ /* 0x040fe20000041820 */
[----:B------:R1:W-:Y:S01]  /*1c2a0*/  MUFU.EX2 R189, R70 ;  /* 0x0000004600bd7308 */ /* 0x0003e20000000800 */
[----:B------:R-:W4:Y:S06]  /*1c2b0*/  LDSM.16.MT88.4 R88, [R197+0x1900] ;  /* 0x00190000c558783b */ /* 0x000f2c0000004200 */
[C---:B--2---:R-:W-:Y:S08]  /*1c2c0*/  HMMA.16816.F32.BF16 R36, R72.reuse, R76, R36 ;  /* 0x0000004c4824723c */ /* 0x044ff00000041824 */
[C---:B------:R-:W-:Y:S01]  /*1c2d0*/  HMMA.16816.F32.BF16 R40, R72.reuse, R78, R40 ;  /* 0x0000004e4828723c */ /* 0x040fe20000041828 */
[----:B------:R-:W2:Y:S07]  /*1c2e0*/  LDSM.16.MT88.4 R76, [R198+0x1900] ;  /* 0x00190000c64c783b */ /* 0x000eae0000004200 */
[C---:B---3--:R-:W-:Y:S04]  /*1c2f0*/  HMMA.16816.F32.BF16 R44, R72.reuse, R84, R44 ;  /* 0x00000054482c723c */ /* 0x048fe8000004182c */
[--C-:B-1----:R-:W-:Y:S04]  /*1c300*/  FFMA.FTZ R70, R151, c[0x0][0x2d0], -R132.reuse ;  /* 0x0000b40097467a23 */ /* 0x102fe80000010884 */
[C---:B------:R-:W-:Y:S01]  /*1c310*/  HMMA.16816.F32.BF16 R48, R72.reuse, R86, R48 ;  /* 0x000000564830723c */ /* 0x040fe20000041830 */
[----:B------:R1:W3:Y:S01]  /*1c320*/  MUFU.EX2 R151, R70 ;  /* 0x0000004600977308 */ /* 0x0002e20000000800 */
[----:B------:R-:W-:Y:S06]  /*1c330*/  LDSM.16.MT88.4 R84, [R200+0x1900] ;  /* 0x00190000c854783b */ /* 0x000fec0000004200 */
[C---:B-----5:R-:W-:Y:S08]  /*1c340*/  HMMA.16816.F32.BF16 R52, R72.reuse, R80, R52 ;  /* 0x000000504834723c */ /* 0x060ff00000041834 */
[C---:B------:R-:W-:Y:S01]  /*1c350*/  HMMA.16816.F32.BF16 R56, R72.reuse, R82, R56 ;  /* 0x000000524838723c */ /* 0x040fe20000041838 */
[----:B------:R-:W5:Y:S07]  /*1c360*/  LDSM.16.MT88.4 R80, [R201+0x1900] ;  /* 0x00190000c950783b */ /* 0x000f6e0000004200 */
        /* <DEDUP_REMOVED lines=17> */
[C---:B----4-:R-:W-:Y:S08]  /*1c480*/  HMMA.16816.F32.BF16 R4, R72.reuse, R88, R4 ;  /* 0x000000584804723c */ /* 0x050ff00000041804 */
[C---:B------:R-:W-:Y:S01]  /*1c490*/  HMMA.16816.F32.BF16 R8, R72.reuse, R90, R8 ;  /* 0x0000005a4808723c */ /* 0x040fe20000041808 */
[----:B------:R-:W3:Y:S07]  /*1c4a0*/  LDSM.16.MT88.4 R88, [R197+0x4900] ;  /* 0x00490000c558783b */ /* 0x000eee0000004200 */
[C---:B--2---:R-:W-:Y:S04]  /*1c4b0*/  HMMA.16816.F32.BF16 R12, R72.reuse, R76, R12 ;  /* 0x0000004c480c723c */ /* 0x044fe8000004180c */
[--C-:B-1----:R-:W-:Y:S04]  /*1c4c0*/  FFMA.FTZ R70, R160, c[0x0][0x2d0], -R132.reuse ;  /* 0x0000b400a0467a23 */ /* 0x102fe80000010884 */
[C---:B------:R-:W-:Y:S01]  /*1c4d0*/  HMMA.16816.F32.BF16 R16, R72.reuse, R78, R16 ;  /* 0x0000004e4810723c */ /* 0x040fe20000041810 */
[----:B------:R1:W2:Y:S01]  /*1c4e0*/  MUFU.EX2 R144, R70 ;  /* 0x0000004600907308 */ /* 0x0002a20000000800 */
[----:B------:R-:W4:Y:S06]  /*1c4f0*/  LDSM.16.MT88.4 R76, [R198+0x4900] ;  /* 0x00490000c64c783b */ /* 0x000f2c0000004200 */
[C---:B-----5:R-:W-:Y:S08]  /*1c500*/  HMMA.16816.F32.BF16 R20, R72.reuse, R80, R20 ;  /* 0x000000504814723c */ /* 0x060ff00000041814 */
[C---:B------:R-:W-:Y:S01]  /*1c510*/  HMMA.16816.F32.BF16 R24, R72.reuse, R82, R24 ;  /* 0x000000524818723c */ /* 0x040fe20000041818 */
[----:B------:R-:W5:Y:S07]  /*1c520*/  LDSM.16.MT88.4 R80, [R197+0x2100] ;  /* 0x00210000c550783b */ /* 0x000f6e0000004200 */
[C---:B------:R-:W-:Y:S04]  /*1c530*/  HMMA.16816.F32.BF16 R28, R72.reuse, R84, R28 ;  /* 0x00000054481c723c */ /* 0x040fe8000004181c */
[--C-:B-1----:R-:W-:Y:S04]  /*1c540*/  FFMA.FTZ R70, R162, c[0x0][0x2d0], -R132.reuse ;  /* 0x0000b400a2467a23 */ /* 0x102fe80000010884 */
[C---:B------:R-:W-:Y:S01]  /*1c550*/  HMMA.16816.F32.BF16 R32, R72.reuse, R86, R32 ;  /* 0x000000564820723c */ /* 0x040fe20000041820 */
[----:B------:R1:W-:Y:S01]  /*1c560*/  MUFU.EX2 R143, R70 ;  /* 0x00000046008f7308 */ /* 0x0003e20000000800 */
[----:B------:R-:W2:Y:S06]  /*1c570*/  LDSM.16.MT88.4 R84, [R198+0x2100] ;  /* 0x00210000c654783b */ /* 0x000eac0000004200 */
[C---:B---3--:R-:W-:Y:S08]  /*1c580*/  HMMA.16816.F32.BF16 R36, R72.reuse, R88, R36 ;  /* 0x000000584824723c */ /* 0x048ff00000041824 */
        /* <DEDUP_REMOVED lines=16> */
[----:B---3--:R-:W-:Y:S03]  /*1c690*/  F2FP.BF16.PACK_AB R74, R142, R143 ;  /* 0x0000008f8e4a723e */ /* 0x008fe600000010ff */
        /* <DEDUP_REMOVED lines=10> */
[C---:B-----5:R-:W-:Y:S08]  /*1c740*/  HMMA.16816.F32.BF16 R4, R72.reuse, R80, R4 ;  /* 0x000000504804723c */ /* 0x060ff00000041804 */
        /* <DEDUP_REMOVED lines=19> */
[C---:B-----5:R-:W-:Y:S04]  /*1c880*/  HMMA.16816.F32.BF16 R44, R72.reuse, R84, R44 ;  /* 0x00000054482c723c */ /* 0x060fe8000004182c */
[--C-:B-1----:R-:W-:Y:S04]  /*1c890*/  FFMA.FTZ R70, R165, c[0x0][0x2d0], -R69.reuse ;  /* 0x0000b400a5467a23 */ /* 0x102fe80000010845 */
[C---:B------:R-:W-:Y:S01]  /*1c8a0*/  HMMA.16816.F32.BF16 R48, R72.reuse, R86, R48 ;  /* 0x000000564830723c */ /* 0x040fe20000041830 */
[----:B------:R1:W-:Y:S07]  /*1c8b0*/  MUFU.EX2 R133, R70 ;  /* 0x0000004600857308 */ /* 0x0003ee0000000800 */
[C---:B------:R-:W-:Y:S08]  /*1c8c0*/  HMMA.16816.F32.BF16 R52, R72.reuse, R92, R52 ;  /* 0x0000005c4834723c */ /* 0x040ff00000041834 */
[C---:B------:R-:W-:Y:S08]  /*1c8d0*/  HMMA.16816.F32.BF16 R56, R72.reuse, R94, R56 ;  /* 0x0000005e4838723c */ /* 0x040ff00000041838 */
[C---:B----4-:R-:W-:Y:S04]  /*1c8e0*/  HMMA.16816.F32.BF16 R60, R72.reuse, R76, R60 ;  /* 0x0000004c483c723c */ /* 0x050fe8000004183c */
        /* <DEDUP_REMOVED lines=82> */
.L_x_429:
        /* <DEDUP_REMOVED lines=91> */
.L_x_361:
        /* <DEDUP_REMOVED lines=122> */
.L_x_441:
        /* <DEDUP_REMOVED lines=103> */
[----:B------:R-:W-:Y:S01]  /*1e1d0*/  IADD3 R6, R12, 0x40, RZ ;  /* 0x000000400c067810 */ /* 0x000fe20007ffe0ff */
[----:B---3--:R1:W-:Y:S01]  /*1e1e0*/  @!P0 ST.E [R8.64], R33 ;  /* 0x0000002108008985 */ /* 0x0083e2000c101912 */
[----:B------:R-:W-:Y:S01]  /*1e1f0*/  IMAD.IADD R3, R3, 0x1, R4 ;  /* 0x0000000103037824 */ /* 0x000fe200078e0204 */
[C---:B------:R-:W-:Y:S02]  /*1e200*/  LEA R14, P0, R2.reuse, c[0x0][0x380], 0x1 ;  /* 0x0000e000020e7a11 */ /* 0x040fe400078008ff */
        /* <DEDUP_REMOVED lines=22> */
.L_x_443:
[----:B------:R-:W-:Y:S05]  /*1e370*/  BSYNC B0 ;  /* 0x0000000000007941 */ /* 0x000fea0003800000 */
.L_x_442:
        /* <DEDUP_REMOVED lines=15> */
.L_x_445:
[----:B------:R-:W-:Y:S05]  /*1e470*/  BSYNC B0 ;  /* 0x0000000000007941 */ /* 0x000fea0003800000 */
.L_x_444:
        /* <DEDUP_REMOVED lines=15> */
.L_x_447:
[----:B------:R-:W-:Y:S05]  /*1e570*/  BSYNC B0 ;  /* 0x0000000000007941 */ /* 0x000fea0003800000 */
.L_x_446:
        /* <DEDUP_REMOVED lines=16> */
.L_x_440:
        /* <DEDUP_REMOVED lines=19> */
.L_x_448:
        /* <DEDUP_REMOVED lines=40> */
.L_x_450:
[----:B------:R-:W-:Y:S05]  /*1ea30*/  BSYNC B0 ;  /* 0x0000000000007941 */ /* 0x000fea0003800000 */
.L_x_449:
        /* <DEDUP_REMOVED lines=57> */
.L_x_452:
[----:B------:R-:W-:Y:S05]  /*1edd0*/  BSYNC B0 ;  /* 0x0000000000007941 */ /* 0x000fea0003800000 */
.L_x_451:
        /* <DEDUP_REMOVED lines=15> */
.L_x_454:
[----:B------:R-:W-:Y:S05]  /*1eed0*/  BSYNC B0 ;  /* 0x0000000000007941 */ /* 0x000fea0003800000 */
.L_x_453:
        /* <DEDUP_REMOVED lines=15> */
.L_x_456:
[----:B------:R-:W-:Y:S05]  /*1efd0*/  BSYNC B0 ;  /* 0x0000000000007941 */ /* 0x000fea0003800000 */
.L_x_455:
        /* <DEDUP_REMOVED lines=16> */
.L_x_457:
        /* <DEDUP_REMOVED lines=10> */
.L_x_2170:


//--------------------- .text._ZN7cutlass13device_kernelIN5flash19enable_sm80_to_sm89INS1_16FlashAttnFwdSm80INS1_25CollectiveMainloopFwdSm80ILi8ELi1ELb1EN4cute5tupleIJNS5_1CILi128EEES8_S8_EEELi128ENS_10bfloat16_tEfNS_4arch4Sm80ELb1ELb0ELb1ELb0ELb1ELb0ELb1ELb0EEENS1_21CollectiveEpilogueFwdIS9_NS6_IJNS7_ILi1EEESF_SF_EEESA_SC_Li256ELb0ELb1ELb0ELb0EEENS1_30DynamicPersistentTileSchedulerILi256ELi256ELb0ELb1ELb0EEEEEEEEEvNT_6ParamsE --------------------------
	.section	.text._ZN7cutlass13device_kernelIN5flash19enable_sm80_to_sm89INS1_16FlashAttnFwdSm80INS1_25CollectiveMainloopFwdSm80ILi8ELi1ELb1EN4cute5tupleIJNS5_1CILi128EEES8_S8_EEELi128ENS_10bfloat16_tEfNS_4arch4Sm80ELb1ELb0ELb1ELb0ELb1ELb0ELb1ELb0EEENS1_21CollectiveEpilogueFwdIS9_NS6_IJNS7_ILi1EEESF_SF_EEESA_SC_Li256ELb0ELb1ELb0ELb0EEENS1_30DynamicPersistentTileSchedulerILi256ELi256ELb0ELb1ELb0EEEEEEEEEvNT_6ParamsE,"ax",@progbits
	.sectioninfo	@"SHI_REGISTERS=255"
	.align	128
.text._ZN7cutlass13device_kernelIN5flash19enable_sm80_to_sm89INS1_16FlashAttnFwdSm80INS1_25CollectiveMainloopFwdSm80ILi8ELi1ELb1EN4cute5tupleIJNS5_1CILi128EEES8_S8_EEELi128ENS_10bfloat16_tEfNS_4arch4Sm80ELb1ELb0ELb1ELb0ELb1ELb0ELb1ELb0EEENS1_21CollectiveEpilogueFwdIS9_NS6_IJNS7_ILi1EEESF_SF_EEESA_SC_Li256ELb0ELb1ELb0ELb0EEENS1_30DynamicPersistentTileSchedulerILi256ELi256ELb0ELb1ELb0EEEEEEEEEvNT_6ParamsE:
        .type           _ZN7cutlass13device_kernelIN5flash19enable_sm80_to_sm89INS1_16FlashAttnFwdSm80INS1_25CollectiveMainloopFwdSm80ILi8ELi1ELb1EN4cute5tupleIJNS5_1CILi128EEES8_S8_EEELi128ENS_10bfloat16_tEfNS_4arch4Sm80ELb1ELb0ELb1ELb0ELb1ELb0ELb1ELb0EEENS1_21CollectiveEpilogueFwdIS9_NS6_IJNS7_ILi1EEESF_SF_EEESA_SC_Li256ELb0ELb1ELb0ELb0EEENS1_30DynamicPersistentTileSchedulerILi256ELi256ELb0ELb1ELb0EEEEEEEEEvNT_6ParamsE,@function
        .size           _ZN7cutlass13device_kernelIN5flash19enable_sm80_to_sm89INS1_16FlashAttnFwdSm80INS1_25CollectiveMainloopFwdSm80ILi8ELi1ELb1EN4cute5tupleIJNS5_1CILi128EEES8_S8_EEELi128ENS_10bfloat16_tEfNS_4arch4Sm80ELb1ELb0ELb1ELb0ELb1ELb0ELb1ELb0EEENS1_21CollectiveEpilogueFwdIS9_NS6_IJNS7_ILi1EEESF_SF_EEESA_SC_Li256ELb0ELb1ELb0ELb0EEENS1_30DynamicPersistentTileSchedulerILi256ELi256ELb0ELb1ELb0EEEEEEEEEvNT_6ParamsE,(.L_x_2171 - _ZN7cutlass13device_kernelIN5flash19enable_sm80_to_sm89INS1_16FlashAttnFwdSm80INS1_25CollectiveMainloopFwdSm80ILi8ELi1ELb1EN4cute5tupleIJNS5_1CILi128EEES8_S8_EEELi128ENS_10bfloat16_tEfNS_4arch4Sm80ELb1ELb0ELb1ELb0ELb1ELb0ELb1ELb0EEENS1_21CollectiveEpilogueFwdIS9_NS6_IJNS7_ILi1EEESF_SF_EEESA_SC_Li256ELb0ELb1ELb0ELb0EEENS1_30DynamicPersistentTileSchedulerILi256ELi256ELb0ELb1ELb0EEEEEEEEEvNT_6ParamsE)
        .other          _ZN7cutlass13device_kernelIN5flash19enable_sm80_to_sm89INS1_16FlashAttnFwdSm80INS1_25CollectiveMainloopFwdSm80ILi8ELi1ELb1EN4cute5tupleIJNS5_1CILi128EEES8_S8_EEELi128ENS_10bfloat16_tEfNS_4arch4Sm80ELb1ELb0ELb1ELb0ELb1ELb0ELb1ELb0EEENS1_21CollectiveEpilogueFwdIS9_NS6_IJNS7_ILi1EEESF_SF_EEESA_SC_Li256ELb0ELb1ELb0ELb0EEENS1_30DynamicPersistentTileSchedulerILi256ELi256ELb0ELb1ELb0EEEEEEEEEvNT_6ParamsE,@"STO_CUDA_ENTRY STV_DEFAULT"
_ZN7cutlass13device_kernelIN5flash19enable_sm80_to_sm89INS1_16FlashAttnFwdSm80INS1_25CollectiveMainloopFwdSm80ILi8ELi1ELb1EN4cute5tupleIJNS5_1CILi128EEES8_S8_EEELi128ENS_10bfloat16_tEfNS_4arch4Sm80ELb1ELb0ELb1ELb0ELb1ELb0ELb1ELb0EEENS1_21CollectiveEpilogueFwdIS9_NS6_IJNS7_ILi1EEESF_SF_EEESA_SC_Li256ELb0ELb1ELb0ELb0EEENS1_30DynamicPersistentTileSchedulerILi256ELi256ELb0ELb1ELb0EEEEEEEEEvNT_6ParamsE:
[----:B------:R-:W-:-:S03]  /*0000*/  MOV R1, c[0x0][0x28] ;  /* 0x00000a0000017a02 */ /* 0x000fc60000000f00 */
[----:B------:R-:W1:Y:S01]  /*0010*/  S2R R20, SR_TID.X ;  /* 0x0000000000147919 */ /* 0x000e620000002100 */
[----:B------:R-:W-:-:S03]  /*0020*/  IADD3 R1, R1, -0x80, RZ ;  /* 0xffffff8001017810 */ /* 0x000fc60007ffe0ff */
[----:B------:R-:W2:Y:S01]  /*0030*/  S2R R15, SR_CTAID.X ;  /* 0x00000000000f7919 */ /* 0x000ea20000002500 */
[----:B-1----:R-:W-:-:S05]  /*0040*/  SHF.R.U32.HI R2, RZ, 0x5, R20 ;  /* 0x00000005ff027819 */ /* 0x002fca0000011614 */
[----:B------:R-:W1:Y:S02]  /*0050*/  SHFL.IDX PT, R0, R2, RZ, 0x1f ;  /* 0x00001fff02007589 */ /* 0x000e6400000e0000 */
[----:B-1----:R-:W-:Y:S02]  /*0060*/  ISETP.GE.AND P0, PT, R0, 0x1, PT ;  /* 0x000000010000780c */ /* 0x002fe40003f06270 */
[----:B------:R1:W-:Y:S11]  /*0070*/  STL [R1+0x74], R0 ;  /* 0x0000740001007387 */ /* 0x0003f60000100800 */
[----:B------:R-:W-:Y:S06]  /*0080*/  @P0 BAR.ARV 0x4, 0x100 ;  /* 0x0104000000000b1d */ /* 0x000fec0000002000 */
[----:B--2---:R-:W-:-:S13]  /*0090*/  ISETP.GE.AND P0, PT, R15, c[0x0][0x538], PT ;  /* 0x00014e000f007a0c */ /* 0x004fda0003f06270 */
[----:B------:R-:W-:Y:S05]  /*00a0*/  @P0 EXIT ;  /* 0x000000000000094d */ /* 0x000fea0003800000 */
[----:B-1----:R-:W-:Y:S01]  /*00b0*/  SHF.R.S32.HI R13, RZ, 0x1f, R20 ;  /* 0x0000001fff0d7819 */ /* 0x002fe20000011414 */
[----:B------:R-:W-:Y:S01]  /*00c0*/  IMAD.MOV.U32 R14, RZ, RZ, 0x10 ;  /* 0x00000010ff0e7424 */ /* 0x000fe200078e00ff */
[----:B------:R-:W-:Y:S02]  /*00d0*/  ULDC.64 UR6, c[0x0][0x118] ;  /* 0x0000460000067ab9 */ /* 0x000fe40000000a00 */
[CC--:B------:R-:W-:Y:S02]  /*00e0*/  LEA.HI R2, R13.reuse, R20.reuse, RZ, 0x4 ;  /* 0x000000140d027211 */ /* 0x0c0fe400078f20ff */
[----:B------:R-:W-:Y:S02]  /*00f0*/  LEA.HI R12, R13, R20, RZ, 0x2 ;  /* 0x000000140d0c7211 */ /* 0x000fe400078f10ff */
[----:B------:R-:W-:Y:S02]  /*0100*/  SHF.R.S32.HI R3, RZ, 0x4, R2 ;  /* 0x00000004ff037819 */ /* 0x000fe40000011402 */
[----:B------:R-:W-:-:S02]  /*0110*/  SHF.R.S32.HI R8, RZ, 0x2, R12 ;  /* 0x00000002ff087819 */ /* 0x000fc4000001140c */
[----:B------:R-:W-:Y:S02]  /*0120*/  LEA.HI R0, R2, R3, RZ, 0x1 ;  /* 0x0000000302007211 */ /* 0x000fe400078f08ff */
[----:B------:R-:W-:Y:S02]  /*0130*/  SHF.R.S32.HI R4, RZ, 0x1f, R12 ;  /* 0x0000001fff047819 */ /* 0x000fe4000001140c */
[----:B------:R-:W-:Y:S02]  /*0140*/  LOP3.LUT R0, R0, 0xfffffffe, RZ, 0xc0, !PT ;  /* 0xfffffffe00007812 */ /* 0x000fe400078ec0ff */
[CC--:B------:R-:W-:Y:S02]  /*0150*/  LEA.HI R9, R13.reuse, R20.reuse, RZ, 0x3 ;  /* 0x000000140d097211 */ /* 0x0c0fe400078f18ff */
[----:B------:R-:W-:Y:S01]  /*0160*/  LEA.HI R7, R13, R20, RZ, 0x5 ;  /* 0x000000140d077211 */ /* 0x000fe200078f28ff */
[----:B------:R-:W-:Y:S01]  /*0170*/  IMAD.IADD R11, R3, 0x1, -R0 ;  /* 0x00000001030b7824 */ /* 0x000fe200078e0a00 */
[----:B------:R-:W-:-:S02]  /*0180*/  LOP3.LUT R0, R2, 0xfffffff0, RZ, 0xc0, !PT ;  /* 0xfffffff002007812 */ /* 0x000fc400078ec0ff */
[----:B------:R-:W-:Y:S02]  /*0190*/  LEA.HI R3, R4, R8, RZ, 0x3 ;  /* 0x0000000804037211 */ /* 0x000fe400078f18ff */
[----:B------:R-:W-:Y:S01]  /*01a0*/  SHF.R.S32.HI R19, RZ, 0x3, R9 ;  /* 0x00000003ff137819 */ /* 0x000fe20000011409 */
[C---:B------:R-:W-:Y:S01]  /*01b0*/  IMAD.IADD R2, R20.reuse, 0x1, -R0 ;  /* 0x0000000114027824 */ /* 0x040fe200078e0a00 */
[----:B------:R-:W-:Y:S02]  /*01c0*/  LOP3.LUT R4, R9, 0xfffffff8, RZ, 0xc0, !PT ;  /* 0xfffffff809047812 */ /* 0x000fe400078ec0ff */
[----:B------:R-:W-:Y:S01]  /*01d0*/  LOP3.LUT R0, R3, 0xfffffff8, RZ, 0xc0, !PT ;  /* 0xfffffff803007812 */ /* 0x000fe200078ec0ff */
[----:B------:R-:W-:Y:S01]  /*01e0*/  IMAD.SHL.U32 R3, R19, 0x40, RZ ;  /* 0x0000004013037824 */ /* 0x000fe200078e00ff */
[----:B------:R-:W-:Y:S01]  /*01f0*/  SHF.R.S32.HI R214, RZ, 0x5, R7 ;  /* 0x00000005ffd67819 */ /* 0x000fe20000011407 */
[----:B------:R-:W-:Y:S01]  /*0200*/  IMAD.IADD R18, R20, 0x1, -R4 ;  /* 0x0000000114127824 */ /* 0x000fe200078e0a04 */
[----:B------:R-:W-:Y:S01]  /*0210*/  SHF.R.S32.HI R4, RZ, 0x1f, R2 ;  /* 0x0000001fff047819 */ /* 0x000fe20000011402 */
[----:B------:R-:W-:Y:S01]  /*0220*/  IMAD.IADD R8, R8, 0x1, -R0 ;  /* 0x0000000108087824 */ /* 0x000fe200078e0a00 */
[----:B------:R-:W-:Y:S01]  /*0230*/  LOP3.LUT R0, R3, 0x1c0, RZ, 0xc0, !PT ;  /* 0x000001c003007812 */ /* 0x000fe200078ec0ff */
[----:B------:R-:W-:Y:S01]  /*0240*/  IMAD.SHL.U32 R228, R18, 0x8, RZ ;  /* 0x0000000812e47824 */ /* 0x000fe200078e00ff */
[----:B------:R-:W-:Y:S01]  /*0250*/  LEA.HI R207, R4, R2, RZ, 0x3 ;  /* 0x0000000204cf7211 */ /* 0x000fe200078f18ff */
[----:B------:R-:W-:Y:S01]  /*0260*/  IMAD.SHL.U32 R6, R18, 0x40, RZ ;  /* 0x0000004012067824 */ /* 0x000fe200078e00ff */
[----:B------:R-:W-:-:S02]  /*0270*/  SHF.R.U32.HI R5, RZ, 0x3, R0 ;  /* 0x00000003ff057819 */ /* 0x000fc40000011600 */
[----:B------:R-:W-:Y:S02]  /*0280*/  LOP3.LUT R3, R0, 0x38, R228, 0xf8, !PT ;  /* 0x0000003800037812 */ /* 0x000fe400078ef8e4 */
[C---:B------:R-:W-:Y:S01]  /*0290*/  LOP3.LUT R4, R207.reuse, 0xfffffff8, RZ, 0xc0, !PT ;  /* 0xfffffff8cf047812 */ /* 0x040fe200078ec0ff */
[----:B------:R-:W-:Y:S01]  /*02a0*/  IMAD.SHL.U32 R207, R207, 0x40, RZ ;  /* 0x00000040cfcf7824 */ /* 0x000fe200078e00ff */
[----:B------:R-:W-:Y:S02]  /*02b0*/  LOP3.LUT R10, R3, R5, RZ, 0x3c, !PT ;  /* 0x00000005030a7212 */ /* 0x000fe400078e3cff */
[----:B------:R-:W-:Y:S02]  /*02c0*/  LOP3.LUT R3, R7, 0xffffffe0, RZ, 0xc0, !PT ;  /* 0xffffffe007037812 */ /* 0x000fe400078ec0ff */
[----:B------:R-:W-:Y:S01]  /*02d0*/  LOP3.LUT R0, R6, 0x1c0, RZ, 0xc0, !PT ;  /* 0x000001c006007812 */ /* 0x000fe200078ec0ff */
[----:B------:R-:W-:Y:S01]  /*02e0*/  IMAD.IADD R6, R2, 0x1, -R4 ;  /* 0x0000000102067824 */ /* 0x000fe200078e0a04 */
[----:B------:R-:W-:Y:S01]  /*02f0*/  LOP3.LUT R5, R8, 0x1, RZ, 0xc0, !PT ;  /* 0x0000000108057812 */ /* 0x000fe200078ec0ff */
[----:B------:R-:W-:Y:S01]  /*0300*/  IMAD.IADD R17, R20, 0x1, -R3 ;  /* 0x0000000114117824 */ /* 0x000fe200078e0a03 */
[----:B------:R-:W-:-:S02]  /*0310*/  LOP3.LUT R4, R0, 0x8, R9, 0xf8, !PT ;  /* 0x0000000800047812 */ /* 0x000fc400078ef809 */
[----:B------:R-:W-:Y:S02]  /*0320*/  SHF.R.U32.HI R2, RZ, 0x3, R0 ;  /* 0x00000003ff027819 */ /* 0x000fe40000011600 */
[----:B------:R-:W-:Y:S02]  /*0330*/  SHF.R.S32.HI R0, RZ, 0x1f, R7 ;  /* 0x0000001fff007819 */ /* 0x000fe40000011407 */
[----:B------:R-:W-:Y:S02]  /*0340*/  LOP3.LUT R204, R4, R2, RZ, 0x3c, !PT ;  /* 0x0000000204cc7212 */ /* 0x000fe400078e3cff */
[----:B------:R-:W-:Y:S02]  /*0350*/  LEA.HI R0, R0, R214, RZ, 0x3 ;  /* 0x000000d600007211 */ /* 0x000fe400078f18ff */
[----:B------:R-:W-:Y:S01]  /*0360*/  SHF.R.S32.HI R9, RZ, 0x1f, R17 ;  /* 0x0000001fff097819 */ /* 0x000fe20000011411 */
[----:B------:R-:W-:Y:S01]  /*0370*/  IMAD R204, R11, 0x200, R204 ;  /* 0x000002000bcc7824 */ /* 0x000fe200078e02cc */
[----:B------:R-:W-:Y:S01]  /*0380*/  LOP3.LUT R2, R12, 0xfffffffc, RZ, 0xc0, !PT ;  /* 0xfffffffc0c027812 */ /* 0x000fe200078ec0ff */
[----:B------:R-:W-:Y:S01]  /*0390*/  IMAD.MOV.U32 R12, RZ, RZ, 0x20 ;  /* 0x00000020ff0c7424 */ /* 0x000fe200078e00ff */
[----:B------:R-:W-:-:S02]  /*03a0*/  LOP3.LUT R0, R0, 0xffffff8, RZ, 0xc0, !PT ;  /* 0x0ffffff800007812 */ /* 0x000fc400078ec0ff */
[----:B------:R-:W-:Y:S01]  /*03b0*/  LEA.HI R9, R9, R17, RZ, 0x2 ;  /* 0x0000001109097211 */ /* 0x000fe200078f10ff */
[----:B------:R-:W-:Y:S01]  /*03c0*/  IMAD.IADD R2, R20, 0x1, -R2 ;  /* 0x0000000114027824 */ /* 0x000fe200078e0a02 */
[----:B------:R-:W-:Y:S01]  /*03d0*/  LEA.HI R7, R13, R20, RZ, 0x6 ;  /* 0x000000140d077211 */ /* 0x000fe200078f30ff */
[----:B------:R-:W-:Y:S01]  /*03e0*/  IMAD.IADD R4, R214, 0x1, -R0 ;  /* 0x00000001d6047824 */ /* 0x000fe200078e0a00 */
[----:B------:R-:W-:Y:S02]  /*03f0*/  SHF.R.S32.HI R3, RZ, 0x2, R9 ;  /* 0x00000002ff037819 */ /* 0x000fe40000011409 */
[----:B------:R-:W-:Y:S01]  /*0400*/  LEA.HI R0, R2, R2, RZ, 0x1 ;  /* 0x0000000202007211 */ /* 0x000fe200078f08ff */
[----:B------:R-:W-:Y:S01]  /*0410*/  IMAD.SHL.U32 R7, R7, 0x8, RZ ;  /* 0x0000000807077824 */ /* 0x000fe200078e00ff */
[----:B------:R-:W-:Y:S01]  /*0420*/  ISETP.NE.U32.AND P0, PT, R5, 0x1, PT ;  /* 0x000000010500780c */ /* 0x000fe20003f05070 */
[----:B------:R-:W-:Y:S01]  /*0430*/  IMAD R16, R4, 0x10, R3 ;  /* 0x0000001004107824 */ /* 0x000fe200078e0203 */
[----:B------:R-:W-:Y:S01]  /*0440*/  LOP3.LUT R3, R0, 0x1ffffffe, RZ, 0xc0, !PT ;  /* 0x1ffffffe00037812 */ /* 0x000fe200078ec0ff */
[----:B------:R-:W-:Y:S01]  /*0450*/  IMAD.SHL.U32 R0, R6, 0x40, RZ ;  /* 0x0000004006007824 */ /* 0x000fe200078e00ff */
[----:B------:R-:W-:Y:S01]  /*0460*/  LOP3.LUT R10, R10, 0x7ffffe00, R7, 0xf8, !PT ;  /* 0x7ffffe000a0a7812 */ /* 0x000fe200078ef807 */
[C---:B------:R-:W-:Y:S01]  /*0470*/  IMAD.SHL.U32 R4, R8.reuse, 0x40, RZ ;  /* 0x0000004008047824 */ /* 0x040fe200078e00ff */
[----:B------:R-:W-:Y:S01]  /*0480*/  R2P PR, R8, 0x6 ;  /* 0x0000000608007804 */ /* 0x000fe20000000000 */
[----:B------:R-:W-:Y:S01]  /*0490*/  IMAD.SHL.U32 R5, R11, 0x8, RZ ;  /* 0x000000080b057824 */ /* 0x000fe200078e00ff */
[----:B------:R-:W-:Y:S01]  /*04a0*/  LOP3.LUT R0, R0, 0x1c0, RZ, 0xc0, !PT ;  /* 0x000001c000007812 */ /* 0x000fe200078ec0ff */
[----:B------:R-:W-:Y:S01]  /*04b0*/  IMAD.IADD R7, R2, 0x1, -R3 ;  /* 0x0000000102077824 */ /* 0x000fe200078e0a03 */
[----:B------:R-:W-:Y:S01]  /*04c0*/  LOP3.LUT R3, R4, 0x1c0, RZ, 0xc0, !PT ;  /* 0x000001c004037812 */ /* 0x000fe200078ec0ff */
[----:B------:R-:W-:Y:S01]  /*04d0*/  IMAD.MOV.U32 R8, RZ, RZ, 0x40 ;  /* 0x00000040ff087424 */ /* 0x000fe200078e00ff */
[C---:B------:R-:W-:Y:S01]  /*04e0*/  LOP3.LUT P4, RZ, R6.reuse, 0x2, RZ, 0xc0, !PT ;  /* 0x0000000206ff7812 */ /* 0x040fe2000788c0ff */
[----:B------:R-:W-:Y:S01]  /*04f0*/  STL [R1+0x78], R16 ;  /* 0x0000781001007387 */ /* 0x000fe20000100800 */
[----:B------:R-:W-:Y:S01]  /*0500*/  LOP3.LUT P3, RZ, R6, 0x4, RZ, 0xc0, !PT ;  /* 0x0000000406ff7812 */ /* 0x000fe2000786c0ff */
[----:B------:R-:W-:Y:S01]  /*0510*/  IMAD R6, R214, 0x200, R2 ;  /* 0x00000200d6067824 */ /* 0x000fe200078e0202 */
[----:B------:R-:W-:Y:S01]  /*0520*/  LOP3.LUT R5, R0, 0x8, R5, 0xf8, !PT ;  /* 0x0000000800057812 */ /* 0x000fe200078ef805 */
[----:B------:R-:W-:Y:S01]  /*0530*/  STL [R1+0x50], R15 ;  /* 0x0000500f01007387 */ /* 0x000fe20000100800 */
[----:B------:R-:W-:Y:S01]  /*0540*/  SHF.R.U32.HI R2, RZ, 0x3, R0 ;  /* 0x00000003ff027819 */ /* 0x000fe20000011600 */
[----:B------:R-:W-:Y:S01]  /*0550*/  IMAD.SHL.U32 R219, R10, 0x2, RZ ;  /* 0x000000020adb7824 */ /* 0x000fe200078e00ff */
[----:B------:R-:W-:-:S02]  /*0560*/  LEA.HI R0, R3, R3, RZ, 0x1d ;  /* 0x0000000303007211 */ /* 0x000fc400078fe8ff */
[----:B------:R-:W-:Y:S01]  /*0570*/  LOP3.LUT R2, R5, R2, RZ, 0x3c, !PT ;  /* 0x0000000205027212 */ /* 0x000fe200078e3cff */
[----:B------:R-:W-:Y:S01]  /*0580*/  IMAD R5, R18, 0x20, R19 ;  /* 0x0000002012057824 */ /* 0x000fe200078e0213 */
[----:B------:R-:W-:Y:S01]  /*0590*/  SEL R4, R14, 0xfffffff0, !P4 ;  /* 0xfffffff00e047807 */ /* 0x000fe20006000000 */
[----:B------:R-:W-:Y:S01]  /*05a0*/  IMAD.U32 R6, R6, 0x2, R0 ;  /* 0x0000000206067824 */ /* 0x000fe200078e0000 */
[----:B------:R-:W-:Y:S02]  /*05b0*/  LEA.HI R0, R13, R20, RZ, 0x7 ;  /* 0x000000140d007211 */ /* 0x000fe400078f38ff */
[----:B------:R-:W-:Y:S01]  /*05c0*/  LOP3.LUT R207, R2, 0x7ffffe00, R207, 0xf8, !PT ;  /* 0x7ffffe0002cf7812 */ /* 0x000fe200078ef8cf */
[----:B------:R1:W-:Y:S01]  /*05d0*/  STL [R1+0x10], R5 ;  /* 0x0000100501007387 */ /* 0x0003e20000100800 */
[----:B------:R-:W-:Y:S02]  /*05e0*/  SHF.R.S32.HI R2, RZ, 0x7, R0 ;  /* 0x00000007ff027819 */ /* 0x000fe40000011400 */
[----:B------:R-:W-:-:S02]  /*05f0*/  SEL R3, R12, 0xffffffe0, !P3 ;  /* 0xffffffe00c037807 */ /* 0x000fc40005800000 */
[----:B------:R-:W-:Y:S02]  /*0600*/  LOP3.LUT R0, R9, 0x7ffffffc, RZ, 0xc0, !PT ;  /* 0x7ffffffc09007812 */ /* 0x000fe400078ec0ff */
[----:B------:R-:W-:Y:S01]  /*0610*/  IADD3 R241, R228, 0x40, RZ ;  /* 0x00000040e4f17810 */ /* 0x000fe20007ffe0ff */
[----:B------:R-:W-:Y:S01]  /*0620*/  IMAD.IADD R3, R4, 0x1, R3 ;  /* 0x0000000104037824 */ /* 0x000fe200078e0203 */
[----:B------:R-:W-:Y:S01]  /*0630*/  SHF.R.S32.HI R4, RZ, 0x1f, R228 ;  /* 0x0000001fff047819 */ /* 0x000fe200000114e4 */
[----:B------:R-:W-:Y:S01]  /*0640*/  IMAD.IADD R0, R17, 0x1, -R0 ;  /* 0x0000000111007824 */ /* 0x000fe200078e0a00 */
[----:B------:R-:W-:Y:S02]  /*0650*/  SEL R4, R12, 0xffffffe0, !P1 ;  /* 0xffffffe00c047807 */ /* 0x000fe40004800000 */
[----:B------:R-:W-:Y:S02]  /*0660*/  LEA R11, R6, 0x80, 0x1 ;  /* 0x00000080060b7811 */ /* 0x000fe400078e08ff */
[----:B------:R-:W-:Y:S01]  /*0670*/  SHF.R.S32.HI R2, RZ, 0x1f, R241 ;  /* 0x0000001fff027819 */ /* 0x000fe200000114f1 */
[----:B------:R-:W-:Y:S01]  /*0680*/  IMAD.SHL.U32 R2, R0, 0x2, RZ ;  /* 0x0000000200027824 */ /* 0x000fe200078e00ff */
[----:B------:R-:W-:Y:S01]  /*0690*/  IADD3 R6, R11, -0x10, RZ ;  /* 0xfffffff00b067810 */ /* 0x000fe20007ffe0ff */
[----:B------:R-:W-:Y:S01]  /*06a0*/  IMAD R0, R7, 0x8, R16 ;  /* 0x0000000807007824 */ /* 0x000fe200078e0210 */
[----:B------:R-:W-:Y:S01]  /*06b0*/  LEA R207, R207, 0x100, 0x1 ;  /* 0x00000100cfcf7811 */ /* 0x000fe200078e08ff */
[C---:B------:R-:W-:Y:S01]  /*06c0*/  IMAD.IADD R9, R11.reuse, 0x1, R4 ;  /* 0x000000010b097824 */ /* 0x040fe200078e0204 */
[----:B------:R-:W-:Y:S01]  /*06d0*/  @P0 IADD3 R6, R11, 0x10, RZ ;  /* 0x000000100b060810 */ /* 0x000fe20007ffe0ff */
[----:B------:R2:W-:Y:S01]  /*06e0*/  STL [R1+0x4c], R2 ;  /* 0x00004c0201007387 */ /* 0x0005e20000100800 */
[----:B------:R-:W-:Y:S01]  /*06f0*/  LEA R204, R204, 0x8100, 0x1 ;  /* 0x00008100cccc7811 */ /* 0x000fe200078e08ff */
[----:B------:R-:W-:Y:S01]  /*0700*/  IMAD R214, R214, 0x800, R207 ;  /* 0x00000800d6d67824 */ /* 0x000fe200078e02cf */
[----:B-1----:R-:W-:Y:S01]  /*0710*/  SEL R5, R8, 0xffffffc0, !P2 ;  /* 0xffffffc008057807 */ /* 0x002fe20005000000 */
[----:B------:R-:W-:Y:S01]  /*0720*/  STL [R1+0x54], R11 ;  /* 0x0000540b01007387 */ /* 0x000fe20000100800 */
[----:B------:R-:W-:-:S02]  /*0730*/  IMAD.IADD R4, R4, 0x1, R6 ;  /* 0x0000000104047824 */ /* 0x000fc400078e0206 */
[----:B------:R-:W-:Y:S01]  /*0740*/  IMAD R213, R3, 0x2, R207 ;  /* 0x0000000203d57824 */ /* 0x000fe200078e02cf */
[----:B------:R1:W-:Y:S01]  /*0750*/  STL [R1+0x48], R0 ;  /* 0x0000480001007387 */ /* 0x0003e20000100800 */
[----:B------:R-:W-:-:S03]  /*0760*/  IMAD.IADD R7, R11, 0x1, R5 ;  /* 0x000000010b077824 */ /* 0x000fc600078e0205 */
[----:B------:R-:W-:Y:S04]  /*0770*/  STL [R1+0x60], R9 ;  /* 0x0000600901007387 */ /* 0x000fe80000100800 */
[----:B------:R3:W-:Y:S04]  /*0780*/  STL [R1+0x70], R7 ;  /* 0x0000700701007387 */ /* 0x0007e80000100800 */
[----:B------:R4:W-:Y:S01]  /*0790*/  STL [R1+0x58], R6 ;  /* 0x0000580601007387 */ /* 0x0009e20000100800 */
[----:B--2---:R-:W-:-:S05]  /*07a0*/  SEL R2, R12, 0xffffffe0, !P4 ;  /* 0xffffffe00c027807 */ /* 0x004fca0006000000 */
[----:B------:R-:W-:Y:S02]  /*07b0*/  IMAD.IADD R209, R207, 0x1, R2 ;  /* 0x00000001cfd17824 */ /* 0x000fe400078e0202 */
[----:B------:R-:W-:Y:S01]  /*07c0*/  IMAD.IADD R215, R2, 0x1, R214 ;  /* 0x0000000102d77824 */ /* 0x000fe200078e02d6 */
[----:B-1----:R-:W-:-:S04]  /*07d0*/  SEL R0, R8, 0xffffffc0, !P3 ;  /* 0xffffffc008007807 */ /* 0x002fc80005800000 */
[----:B------:R-:W-:Y:S01]  /*07e0*/  IADD3 R210, R0, R207, R2 ;  /* 0x000000cf00d27210 */ /* 0x000fe20007ffe002 */
[--C-:B------:R-:W-:Y:S02]  /*07f0*/  IMAD.IADD R2, R4, 0x1, R5.reuse ;  /* 0x0000000104027824 */ /* 0x100fe400078e0205 */
[----:B------:R-:W-:Y:S02]  /*0800*/  IMAD.IADD R208, R207, 0x1, R0 ;  /* 0x00000001cfd07824 */ /* 0x000fe400078e0200 */
[----:B---3--:R-:W-:Y:S02]  /*0810*/  IMAD.IADD R7, R9, 0x1, R5 ;  /* 0x0000000109077824 */ /* 0x008fe400078e0205 */
[C---:B------:R-:W-:Y:S02]  /*0820*/  IMAD.IADD R217, R0.reuse, 0x1, R214 ;  /* 0x0000000100d97824 */ /* 0x040fe400078e02d6 */
[----:B----4-:R-:W-:Y:S01]  /*0830*/  IMAD.IADD R6, R5, 0x1, R6 ;  /* 0x0000000105067824 */ /* 0x010fe200078e0206 */
[----:B------:R1:W-:Y:S01]  /*0840*/  STL [R1+0x6c], R7 ;  /* 0x00006c0701007387 */ /* 0x0003e20000100800 */
[----:B------:R-:W-:-:S03]  /*0850*/  IMAD.IADD R216, R0, 0x1, R215 ;  /* 0x0000000100d87824 */ /* 0x000fc600078e02d7 */
[----:B------:R1:W-:Y:S04]  /*0860*/  STL [R1+0x68], R6 ;  /* 0x0000680601007387 */ /* 0x0003e80000100800 */
[----:B------:R1:W-:Y:S04]  /*0870*/  STL [R1+0x5c], R4 ;  /* 0x00005c0401007387 */ /* 0x0003e80000100800 */
[----:B------:R1:W-:Y:S02]  /*0880*/  STL [R1+0x64], R2 ;  /* 0x0000640201007387 */ /* 0x0003e40000100800 */
.L_x_519:
[----:B-1----:R-:W2:Y:S01]  /*0890*/  LDL R2, [R1+0x50] ;  /* 0x0000500001027983 */ /* 0x002ea20000100800 */
[----:B------:R-:W-:Y:S01]  /*08a0*/  IMAD.MOV.U32 R0, RZ, RZ, c[0x0][0x560] ;  /* 0x00015800ff007624 */ /* 0x000fe200078e00ff */
[----:B------:R-:W-:Y:S01]  /*08b0*/  YIELD ;  /* 0x0000000000007946 */ /* 0x000fe20003800000 */
[----:B------:R-:W-:Y:S03]  /*08c0*/  BSSY B0, `(.L_x_458) ;  /* 0x0000016000007945 */ /* 0x000fe60003800000 */
[----:B------:R-:W-:-:S13]  /*08d0*/  ISETP.NE.AND P0, PT, R0, 0x1, PT ;  /* 0x000000010000780c */ /* 0x000fda0003f05270 */
[----:B--2---:R-:W-:Y:S01]  /*08e0*/  @P0 IMAD.HI.U32 R0, R2, c[0x0][0x564], RZ ;  /* 0x0001590002000a27 */ /* 0x004fe200078e00ff */
[----:B------:R-:W-:-:S04]  /*08f0*/  MOV R3, R2 ;  /* 0x0000000200037202 */ /* 0x000fc80000000f00 */
[----:B------:R-:W-:-:S04]  /*0900*/  @P0 SHF.R.U32.HI R3, RZ, c[0x0][0x568], R0 ;  /* 0x00015a00ff030a19 */ /* 0x000fc80000011600 */
[----:B------:R-:W-:Y:S01]  /*0910*/  ISETP.GE.AND P0, PT, R3, c[0x0][0x578], PT ;  /* 0x00015e0003007a0c */ /* 0x000fe20003f06270 */
[----:B------:R-:W-:-:S04]  /*0920*/  IMAD.MOV R0, RZ, RZ, -R3 ;  /* 0x000000ffff007224 */ /* 0x000fc800078e0a03 */
[----:B------:R-:W-:-:S08]  /*0930*/  IMAD R0, R0, c[0x0][0x560], R2 ;  /* 0x0001580000007a24 */ /* 0x000fd000078e0202 */
[----:B------:R-:W-:Y:S05]  /*0940*/  @!P0 BRA `(.L_x_459) ;  /* 0x0000007000008947 */ /* 0x000fea0003800000 */
[----:B------:R-:W-:-:S04]  /*0950*/  MOV R2, c[0x0][0x56c] ;  /* 0x00015b0000027a02 */ /* 0x000fc80000000f00 */
[----:B------:R-:W-:Y:S02]  /*0960*/  ISETP.NE.AND P0, PT, R2, 0x1, PT ;  /* 0x000000010200780c */ /* 0x000fe40003f05270 */
[----:B------:R-:W-:-:S11]  /*0970*/  MOV R2, R0 ;  /* 0x0000000000027202 */ /* 0x000fd60000000f00 */
[----:B------:R-:W-:-:S05]  /*0980*/  @P0 IMAD.HI.U32 R4, R0, c[0x0][0x570], RZ ;  /* 0x00015c0000040a27 */ /* 0x000fca00078e00ff */
[----:B------:R-:W-:-:S05]  /*0990*/  @P0 SHF.R.U32.HI R2, RZ, c[0x0][0x574], R4 ;  /* 0x00015d00ff020a19 */ /* 0x000fca0000011604 */
[----:B------:R-:W-:Y:S01]  /*09a0*/  IMAD R4, R2, c[0x0][0x56c], RZ ;  /* 0x00015b0002047a24 */ /* 0x000fe200078e02ff */
[----:B------:R-:W-:Y:S05]  /*09b0*/  BRA `(.L_x_460) ;  /* 0x0000006000007947 */ /* 0x000fea0003800000 */
.L_x_459:
[----:B------:R-:W-:-:S04]  /*09c0*/  MOV R2, c[0x0][0x554] ;  /* 0x0001550000027a02 */ /* 0x000fc80000000f00 */
[----:B------:R-:W-:Y:S02]  /*09d0*/  ISETP.NE.AND P0, PT, R2, 0x1, PT ;  /* 0x000000010200780c */ /* 0x000fe40003f05270 */
[----:B------:R-:W-:-:S11]  /*09e0*/  MOV R2, R0 ;  /* 0x0000000000027202 */ /* 0x000fd60000000f00 */
[----:B------:R-:W-:-:S05]  /*09f0*/  @P0 IMAD.HI.U32 R4, R0, c[0x0][0x558], RZ ;  /* 0x0001560000040a27 */ /* 0x000fca00078e00ff */
[----:B------:R-:W-:-:S05]  /*0a00*/  @P0 SHF.R.U32.HI R2, RZ, c[0x0][0x55c], R4 ;  /* 0x00015700ff020a19 */ /* 0x000fca0000011604 */
[----:B------:R-:W-:Y:S02]  /*0a10*/  IMAD R4, R2, c[0x0][0x554], RZ ;  /* 0x0001550002047a24 */ /* 0x000fe400078e02ff */
.L_x_460:
[----:B------:R-:W-:Y:S05]  /*0a20*/  BSYNC B0 ;  /* 0x0000000000007941 */ /* 0x000fea0003800000 */
.L_x_458:
[----:B------:R-:W-:Y:S01]  /*0a30*/  IMAD.MOV.U32 R5, RZ, RZ, c[0x0][0x548] ;  /* 0x00015200ff057624 */ /* 0x000fe200078e00ff */
[----:B------:R-:W-:Y:S01]  /*0a40*/  ISETP.NE.U32.AND P0, PT, RZ, c[0x0][0x370], PT ;  /* 0x0000dc00ff007a0c */ /* 0x000fe20003f05070 */
[----:B------:R-:W-:Y:S02]  /*0a50*/  IMAD.IADD R4, R0, 0x1, -R4 ;  /* 0x0000000100047824 */ /* 0x000fe400078e0a04 */
[----:B------:R-:W-:Y:S01]  /*0a60*/  IMAD.MOV.U32 R145, RZ, RZ, RZ ;  /* 0x000000ffff917224 */ /* 0x000fe200078e00ff */
[----:B------:R-:W-:Y:S01]  /*0a70*/  ISETP.NE.AND P1, PT, R5, 0x1, PT ;  /* 0x000000010500780c */ /* 0x000fe20003f25270 */
[----:B------:R-:W-:Y:S01]  /*0a80*/  IMAD R6, R3, c[0x0][0x554], R4 ;  /* 0x0001550003067a24 */ /* 0x000fe200078e0204 */
[----:B------:R-:W-:-:S04]  /*0a90*/  ISETP.NE.AND.EX P0, PT, RZ, c[0x0][0x374], PT, P0 ;  /* 0x0000dd00ff007a0c */ /* 0x000fc80003f05300 */
[----:B------:R-:W-:-:S07]  /*0aa0*/  MOV R8, R6 ;  /* 0x0000000600087202 */ /* 0x000fce0000000f00 */
[----:B------:R-:W-:-:S04]  /*0ab0*/  @P1 IMAD.HI.U32 R0, R6, c[0x0][0x54c], RZ ;  /* 0x0001530006001a27 */ /* 0x000fc800078e00ff */
[----:B------:R-:W-:Y:S01]  /*0ac0*/  @P0 IMAD.MOV.U32 R4, RZ, RZ, 0x4 ;  /* 0x00000004ff040424 */ /* 0x000fe200078e00ff */
[----:B------:R-:W-:-:S05]  /*0ad0*/  @P1 SHF.R.U32.HI R8, RZ, c[0x0][0x550], R0 ;  /* 0x00015400ff081a19 */ /* 0x000fca0000011600 */
[----:B------:R-:W-:Y:S01]  /*0ae0*/  @P0 IMAD.WIDE R4, R8, R4, c[0x0][0x370] ;  /* 0x0000dc0008040625 */ /* 0x000fe200078e0204 */
[----:B------:R-:W-:Y:S01]  /*0af0*/  LOP3.LUT R2, R2, 0x1ffffff, RZ, 0x3c, !PT ;  /* 0x01ffffff02027812 */ /* 0x000fe200078e3cff */
[----:B------:R1:W-:Y:S04]  /*0b00*/  STL [R1+0x40], R8 ;  /* 0x0000400801007387 */ /* 0x0003e80000100800 */
[----:B------:R2:W3:Y:S01]  /*0b10*/  @P0 LDG.E R145, [R4.64] ;  /* 0x0000000604910981 */ /* 0x0004e2000c1e1900 */
[----:B------:R-:W-:Y:S01]  /*0b20*/  MOV R35, c[0x0][0x2c4] ;  /* 0x0000b10000237a02 */ /* 0x000fe20000000f00 */
[----:B------:R-:W-:Y:S01]  /*0b30*/  CS2R R134, SRZ ;  /* 0x0000000000867805 */ /* 0x000fe2000001ff00 */
[----:B------:R-:W-:Y:S01]  /*0b40*/  IADD3 R2, R2, c[0x0][0x53c], RZ ;  /* 0x00014f0002027a10 */ /* 0x000fe20007ffe0ff */
[----:B------:R-:W-:Y:S01]  /*0b50*/  CS2R R132, SRZ ;  /* 0x0000000000847805 */ /* 0x000fe2000001ff00 */
[----:B------:R-:W-:Y:S01]  /*0b60*/  ISETP.NE.AND P4, PT, R35, 0x1, PT ;  /* 0x000000012300780c */ /* 0x000fe20003f85270 */
[----:B------:R-:W-:Y:S01]  /*0b70*/  CS2R R130, SRZ ;  /* 0x0000000000827805 */ /* 0x000fe2000001ff00 */
[----:B------:R-:W-:Y:S01]  /*0b80*/  MOV R128, RZ ;  /* 0x000000ff00807202 */ /* 0x000fe20000000f00 */
[----:B------:R-:W-:Y:S01]  /*0b90*/  IMAD.SHL.U32 R36, R2, 0x80, RZ ;  /* 0x0000008002247824 */ /* 0x000fe200078e00ff */
[----:B------:R-:W-:Y:S01]  /*0ba0*/  MOV R2, c[0x0][0x2ac] ;  /* 0x0000ab0000027a02 */ /* 0x000fe20000000f00 */
[----:B------:R-:W-:Y:S01]  /*0bb0*/  IMAD.MOV.U32 R126, RZ, RZ, RZ ;  /* 0x000000ffff7e7224 */ /* 0x000fe200078e00ff */
[----:B------:R-:W-:Y:S01]  /*0bc0*/  MOV R122, RZ ;  /* 0x000000ff007a7202 */ /* 0x000fe20000000f00 */
[----:B------:R-:W-:Y:S01]  /*0bd0*/  IMAD.MOV.U32 R124, RZ, RZ, RZ ;  /* 0x000000ffff7c7224 */ /* 0x000fe200078e00ff */
[----:B------:R-:W-:Y:S01]  /*0be0*/  IADD3 R0, R36, 0x7f, RZ ;  /* 0x0000007f24007810 */ /* 0x000fe20007ffe0ff */
[----:B------:R-:W-:Y:S01]  /*0bf0*/  IMAD R41, R2, c[0x0][0x1d0], RZ ;  /* 0x0000740002297a24 */ /* 0x000fe200078e02ff */
[----:B------:R1:W-:Y:S01]  /*0c00*/  STL [R1+0x3c], R36 ;  /* 0x00003c2401007387 */ /* 0x0003e20000100800 */
[----:B------:R-:W-:Y:S01]  /*0c10*/  CS2R R120, SRZ ;  /* 0x0000000000787805 */ /* 0x000fe2000001ff00 */
[----:B------:R-:W-:Y:S01]  /*0c20*/  IMAD.MOV.U32 R9, RZ, RZ, RZ ;  /* 0x000000ffff097224 */ /* 0x000fe200078e00ff */
[----:B------:R-:W-:Y:S01]  /*0c30*/  CS2R R10, SRZ ;  /* 0x00000000000a7805 */ /* 0x000fe2000001ff00 */
[----:B------:R-:W-:Y:S01]  /*0c40*/  @P4 IMAD.HI.U32 R3, R0, c[0x0][0x2c8], RZ ;  /* 0x0000b20000034a27 */ /* 0x000fe200078e00ff */
[----:B------:R-:W-:Y:S01]  /*0c50*/  MOV R116, RZ ;  /* 0x000000ff00747202 */ /* 0x000fe20000000f00 */
[----:B------:R-:W-:Y:S01]  /*0c60*/  CS2R R12, SRZ ;  /* 0x00000000000c7805 */ /* 0x000fe2000001ff00 */
[----:B------:R-:W-:Y:S01]  /*0c70*/  MOV R110, RZ ;  /* 0x000000ff006e7202 */ /* 0x000fe20000000f00 */
[----:B------:R-:W-:Y:S01]  /*0c80*/  IMAD.MOV.U32 R118, RZ, RZ, RZ ;  /* 0x000000ffff767224 */ /* 0x000fe200078e00ff */
[----:B------:R-:W-:Y:S01]  /*0c90*/  @P4 SHF.R.U32.HI R0, RZ, c[0x0][0x2cc], R3 ;  /* 0x0000b300ff004a19 */ /* 0x000fe20000011603 */
[----:B--2---:R-:W-:Y:S01]  /*0ca0*/  IMAD.MOV.U32 R4, RZ, RZ, 0x80 ;  /* 0x00000080ff047424 */ /* 0x004fe200078e00ff */
[----:B------:R-:W-:Y:S01]  /*0cb0*/  IADD3 R3, R41, 0x7f, RZ ;  /* 0x0000007f29037810 */ /* 0x000fe20007ffe0ff */
[----:B------:R-:W-:Y:S01]  /*0cc0*/  IMAD.MOV.U32 R114, RZ, RZ, RZ ;  /* 0x000000ffff727224 */ /* 0x000fe200078e00ff */
[----:B------:R-:W-:Y:S01]  /*0cd0*/  CS2R R14, SRZ ;  /* 0x00000000000e7805 */ /* 0x000fe2000001ff00 */
[----:B------:R-:W-:Y:S01]  /*0ce0*/  IMAD.MOV.U32 R112, RZ, RZ, RZ ;  /* 0x000000ffff707224 */ /* 0x000fe200078e00ff */
[----:B------:R-:W-:Y:S01]  /*0cf0*/  IADD3 R4, R4, -c[0x0][0x168], RZ ;  /* 0x80005a0004047a10 */ /* 0x000fe20007ffe0ff */
[----:B------:R-:W-:Y:S01]  /*0d00*/  IMAD.MOV.U32 R108, RZ, RZ, RZ ;  /* 0x000000ffff6c7224 */ /* 0x000fe200078e00ff */
[----:B------:R-:W-:Y:S01]  /*0d10*/  CS2R R16, SRZ ;  /* 0x0000000000107805 */ /* 0x000fe2000001ff00 */
[----:B------:R-:W-:Y:S01]  /*0d20*/  IMAD.MOV.U32 R106, RZ, RZ, RZ ;  /* 0x000000ffff6a7224 */ /* 0x000fe200078e00ff */
[----:B------:R-:W-:Y:S01]  /*0d30*/  MOV R104, RZ ;  /* 0x000000ff00687202 */ /* 0x000fe20000000f00 */
[----:B------:R-:W-:Y:S01]  /*0d40*/  IMAD R2, R2, c[0x0][0x1d0], R4 ;  /* 0x0000740002027a24 */ /* 0x000fe200078e0204 */
[----:B------:R-:W-:Y:S01]  /*0d50*/  CS2R R18, SRZ ;  /* 0x0000000000127805 */ /* 0x000fe2000001ff00 */
[----:B------:R-:W-:Y:S01]  /*0d60*/  IMAD.MOV.U32 R102, RZ, RZ, RZ ;  /* 0x000000ffff667224 */ /* 0x000fe200078e00ff */
[----:B------:R-:W-:Y:S01]  /*0d70*/  MOV R98, RZ ;  /* 0x000000ff00627202 */ /* 0x000fe20000000f00 */
[----:B------:R-:W-:Y:S01]  /*0d80*/  IMAD.IADD R0, R2, 0x1, R0 ;  /* 0x0000000102007824 */ /* 0x000fe200078e0200 */
[----:B------:R-:W-:Y:S01]  /*0d90*/  SHF.R.S32.HI R2, RZ, 0x1f, R3 ;  /* 0x0000001fff027819 */ /* 0x000fe20000011403 */
[----:B------:R-:W-:Y:S01]  /*0da0*/  IMAD.MOV.U32 R100, RZ, RZ, RZ ;  /* 0x000000ffff647224 */ /* 0x000fe200078e00ff */
[----:B------:R-:W-:Y:S01]  /*0db0*/  CS2R R20, SRZ ;  /* 0x0000000000147805 */ /* 0x000fe2000001ff00 */
[----:B------:R-:W-:Y:S01]  /*0dc0*/  IMAD.MOV.U32 R96, RZ, RZ, RZ ;  /* 0x000000ffff607224 */ /* 0x000fe200078e00ff */
[----:B------:R-:W-:Y:S01]  /*0dd0*/  SHF.R.S32.HI R4, RZ, 0x1f, R0 ;  /* 0x0000001fff047819 */ /* 0x000fe20000011400 */
[----:B------:R-:W-:Y:S01]  /*0de0*/  IMAD.MOV.U32 R94, RZ, RZ, RZ ;  /* 0x000000ffff5e7224 */ /* 0x000fe200078e00ff */
[----:B------:R-:W-:Y:S01]  /*0df0*/  LEA.HI R2, R2, R3, RZ, 0x7 ;  /* 0x0000000302027211 */ /* 0x000fe200078f38ff */
[----:B------:R-:W-:Y:S01]  /*0e00*/  IMAD.MOV R3, RZ, RZ, -R8 ;  /* 0x000000ffff037224 */ /* 0x000fe200078e0a08 */
[----:B------:R-:W-:Y:S01]  /*0e10*/  LEA.HI R4, R4, R0, RZ, 0x7 ;  /* 0x0000000004047211 */ /* 0x000fe200078f38ff */
[----:B------:R-:W-:Y:S01]  /*0e20*/  CS2R R22, SRZ ;  /* 0x0000000000167805 */ /* 0x000fe2000001ff00 */
[----:B------:R-:W-:Y:S01]  /*0e30*/  SHF.R.S32.HI R0, RZ, 0x7, R2 ;  /* 0x00000007ff007819 */ /* 0x000fe20000011402 */
[----:B------:R-:W-:Y:S01]  /*0e40*/  IMAD R46, R3, c[0x0][0x548], R6 ;  /* 0x00015200032e7a24 */ /* 0x000fe200078e0206 */
[----:B------:R-:W-:Y:S01]  /*0e50*/  SHF.R.S32.HI R2, RZ, 0x7, R4 ;  /* 0x00000007ff027819 */ /* 0x000fe20000011404 */
[----:B------:R-:W-:Y:S01]  /*0e60*/  CS2R R6, SRZ ;  /* 0x0000000000067805 */ /* 0x000fe2000001ff00 */
[----:B------:R-:W-:Y:S01]  /*0e70*/  CS2R R4, SRZ ;  /* 0x0000000000047805 */ /* 0x000fe2000001ff00 */
[----:B------:R-:W-:Y:S01]  /*0e80*/  MOV R92, RZ ;  /* 0x000000ff005c7202 */ /* 0x000fe20000000f00 */
[----:B------:R1:W-:Y:S01]  /*0e90*/  STL [R1+0x44], R46 ;  /* 0x0000442e01007387 */ /* 0x0003e20000100800 */
[----:B------:R-:W-:Y:S01]  /*0ea0*/  IMNMX R226, R0, R2, PT ;  /* 0x0000000200e27217 */ /* 0x000fe20003800200 */
[----:B------:R-:W-:Y:S01]  /*0eb0*/  IMAD.MOV.U32 R90, RZ, RZ, RZ ;  /* 0x000000ffff5a7224 */ /* 0x000fe200078e00ff */
[----:B------:R-:W-:Y:S01]  /*0ec0*/  PRMT R0, RZ, 0x7610, R0 ;  /* 0x00007610ff007816 */ /* 0x000fe20000000000 */
[----:B------:R-:W-:Y:S01]  /*0ed0*/  CS2R R24, SRZ ;  /* 0x0000000000187805 */ /* 0x000fe2000001ff00 */
[----:B------:R-:W-:Y:S01]  /*0ee0*/  ISETP.GE.AND P0, PT, R226, 0x1, PT ;  /* 0x00000001e200780c */ /* 0x000fe20003f06270 */
        /* <DEDUP_REMOVED lines=14> */
[----:B---3--:R1:W-:Y:S01]  /*0fd0*/  STL [R1+0x14], R145 ;  /* 0x0000149101007387 */ /* 0x0083e20000100800 */
[----:B------:R-:W-:Y:S05]  /*0fe0*/  @!P0 BRA `(.L_x_461) ;  /* 0x0000ea6000008947 */ /* 0x000fea0003800000 */
[----:B------:R-:W-:-:S04]  /*0ff0*/  ISETP.NE.U32.AND P0, PT, RZ, c[0x0][0x340], PT ;  /* 0x0000d000ff007a0c */ /* 0x000fc80003f05070 */
[----:B------:R-:W-:-:S13]  /*1000*/  ISETP.NE.AND.EX P0, PT, RZ, c[0x0][0x344], PT, P0 ;  /* 0x0000d100ff007a0c */ /* 0x000fda0003f05300 */
[----:B------:R-:W-:-:S04]  /*1010*/  @P0 IMAD.MOV.U32 R2, RZ, RZ, 0x4 ;  /* 0x00000004ff020424 */ /* 0x000fc800078e00ff */
[----:B------:R-:W-:-:S05]  /*1020*/  @P0 IMAD.WIDE R2, R8, R2, c[0x0][0x340] ;  /* 0x0000d00008020625 */ /* 0x000fca00078e0202 */
[----:B------:R2:W5:Y:S01]  /*1030*/  @P0 LDG.E R0, [R2.64] ;  /* 0x0000000602000981 */ /* 0x000562000c1e1900 */
[----:B------:R-:W-:Y:S01]  /*1040*/  WARPSYNC 0xffffffff ;  /* 0xffffffff00007948 */ /* 0x000fe20003800000 */
[----:B------:R-:W-:Y:S02]  /*1050*/  @!P0 MOV R0, R8 ;  /* 0x0000000800008202 */ /* 0x000fe40000000f00 */
[----:B--2---:R-:W2:Y:S01]  /*1060*/  LDL R144, [R1+0x10] ;  /* 0x0000100001907983 */ /* 0x004ea20000100800 */
[----:B------:R-:W-:Y:S01]  /*1070*/  IMAD.MOV.U32 R3, RZ, RZ, c[0x0][0x2b8] ;  /* 0x0000ae00ff037624 */ /* 0x000fe200078e00ff */
[----:B------:R-:W-:Y:S01]  /*1080*/  MOV R221, RZ ;  /* 0x000000ff00dd7202 */ /* 0x000fe20000000f00 */
[----:B-----5:R-:W-:-:S03]  /*1090*/  IMAD.WIDE.U32 R134, R0, c[0x0][0x2b0], RZ ;  /* 0x0000ac0000867a25 */ /* 0x020fc600078e00ff */
[----:B------:R-:W-:Y:S02]  /*10a0*/  ISETP.NE.AND P3, PT, R3, 0x1, PT ;  /* 0x000000010300780c */ /* 0x000fe40003f65270 */
[----:B------:R-:W-:Y:S01]  /*10b0*/  SHF.R.S32.HI R3, RZ, 0x1f, R0 ;  /* 0x0000001fff037819 */ /* 0x000fe20000011400 */
[----:B------:R-:W-:Y:S01]  /*10c0*/  BAR.SYNC.DEFER_BLOCKING 0x0 ;  /* 0x0000000000007b1d */ /* 0x000fe20000010000 */
[----:B------:R-:W-:-:S05]  /*10d0*/  SHF.R.S32.HI R37, RZ, 0x1f, R46 ;  /* 0x0000001fff257819 */ /* 0x000fca000001142e */
[----:B------:R-:W-:Y:S01]  /*10e0*/  IMAD R5, R37, c[0x0][0x1b8], RZ ;  /* 0x00006e0025057a24 */ /* 0x000fe200078e02ff */
[----:B------:R-:W-:Y:S01]  /*10f0*/  SHF.R.S32.HI R6, RZ, 0x1f, R8 ;  /* 0x0000001fff067819 */ /* 0x000fe20000011408 */
[----:B------:R-:W3:Y:S02]  /*1100*/  S2R R38, SR_TID.X ;  /* 0x0000000000267919 */ /* 0x000ee40000002100 */
[----:B------:R-:W-:Y:S02]  /*1110*/  IMAD R5, R46, c[0x0][0x1bc], R5 ;  /* 0x00006f002e057a24 */ /* 0x000fe400078e0205 */
[----:B------:R-:W-:Y:S01]  /*1120*/  IMAD R16, R35, c[0x0][0x168], RZ ;  /* 0x00005a0023107a24 */ /* 0x000fe200078e02ff */
[----:B------:R-:W-:Y:S02]  /*1130*/  SHF.R.S32.HI R39, RZ, 0x1f, R228 ;  /* 0x0000001fff277819 */ /* 0x000fe400000114e4 */
[----:B------:R-:W-:Y:S02]  /*1140*/  ISETP.GE.AND P2, PT, R228, c[0x0][0x198], PT ;  /* 0x00006600e4007a0c */ /* 0x000fe40003f46270 */
[----:B------:R-:W-:Y:S01]  /*1150*/  ISETP.GE.AND P6, PT, R241, c[0x0][0x198], PT ;  /* 0x00006600f1007a0c */ /* 0x000fe20003fc6270 */
[----:B------:R-:W-:Y:S01]  /*1160*/  IMAD.WIDE.U32 R132, R46, c[0x0][0x1e8], RZ ;  /* 0x00007a002e847a25 */ /* 0x000fe200078e00ff */
[----:B------:R-:W-:Y:S01]  /*1170*/  IADD3 R71, R204, 0x20, RZ ;  /* 0x00000020cc477810 */ /* 0x000fe20007ffe0ff */
[----:B------:R-:W-:Y:S02]  /*1180*/  STL.64 [R1+0x20], R134 ;  /* 0x0000208601007387 */ /* 0x000fe40000100a00 */
[----:B--2---:R-:W-:-:S05]  /*1190*/  IMAD R2, R226, 0x80, R144 ;  /* 0x00000080e2027824 */ /* 0x004fca00078e0290 */
[----:B------:R-:W-:-:S04]  /*11a0*/  IADD3 R2, R2, -0x80, RZ ;  /* 0xffffff8002027810 */ /* 0x000fc80007ffe0ff */
[C---:B------:R-:W-:Y:S02]  /*11b0*/  ISETP.GE.AND P1, PT, R2.reuse, R41, PT ;  /* 0x000000290200720c */ /* 0x040fe40003f26270 */
[----:B------:R-:W-:Y:S01]  /*11c0*/  IADD3 R13, R2, R145, RZ ;  /* 0x00000091020d7210 */ /* 0x000fe20007ffe0ff */
[----:B------:R-:W-:Y:S01]  /*11d0*/  IMAD R2, R3, c[0x0][0x2b0], RZ ;  /* 0x0000ac0003027a24 */ /* 0x000fe200078e02ff */
[----:B------:R-:W-:-:S03]  /*11e0*/  ISETP.GT.OR P1, PT, R144, 0x7f, P1 ;  /* 0x0000007f9000780c */ /* 0x000fc60000f24670 */
[----:B------:R-:W-:-:S04]  /*11f0*/  @P3 IMAD.HI.U32 R3, R13, c[0x0][0x2bc], RZ ;  /* 0x0000af000d033a27 */ /* 0x000fc800078e00ff */
[----:B------:R-:W-:Y:S01]  /*1200*/  IMAD.MOV.U32 R12, RZ, RZ, R13 ;  /* 0x000000ffff0c7224 */ /* 0x000fe200078e000d */
[----:B------:R-:W-:Y:S01]  /*1210*/  @P3 SHF.R.U32.HI R12, RZ, c[0x0][0x2c0], R3 ;  /* 0x0000b000ff0c3a19 */ /* 0x000fe20000011603 */
[----:B------:R-:W-:-:S04]  /*1220*/  IMAD R2, R0, c[0x0][0x2b4], R2 ;  /* 0x0000ad0000027a24 */ /* 0x000fc800078e0202 */
[----:B------:R-:W-:Y:S01]  /*1230*/  IMAD.IADD R131, R135, 0x1, R2 ;  /* 0x0000000187837824 */ /* 0x000fe200078e0202 */
[----:B------:R-:W-:-:S04]  /*1240*/  @!P1 IADD3 R0, P0, R12, R134, RZ ;  /* 0x000000860c009210 */ /* 0x000fc80007f1e0ff */
[----:B------:R-:W-:Y:S01]  /*1250*/  @!P1 LEA.HI.X.SX32 R3, R12, R131, 0x1, P0 ;  /* 0x000000830c039211 */ /* 0x000fe200000f0eff */
[----:B------:R-:W-:Y:S01]  /*1260*/  IMAD.IADD R4, R144, 0x1, R36 ;  /* 0x0000000190047824 */ /* 0x000fe200078e0224 */
[----:B------:R-:W-:Y:S01]  /*1270*/  @!P1 LEA R2, P0, R0, c[0x0][0x2a0], 0x2 ;  /* 0x0000a80000029a11 */ /* 0x000fe200078010ff */
[----:B------:R-:W-:Y:S01]  /*1280*/  IMAD.WIDE.U32 R44, R46, c[0x0][0x210], RZ ;  /* 0x000084002e2c7a25 */ /* 0x000fe200078e00ff */
[----:B---3--:R-:W-:Y:S01]  /*1290*/  SHF.R.S32.HI R40, RZ, 0x1f, R38 ;  /* 0x0000001fff287819 */ /* 0x008fe20000011426 */
[----:B------:R-:W-:Y:S01]  /*12a0*/  STL [R1+0x34], R131 ;  /* 0x0000348301007387 */ /* 0x000fe20000100800 */
[----:B------:R-:W-:-:S05]  /*12b0*/  @!P1 LEA.HI.X R3, R0, c[0x0][0x2a4], R3, 0x2, P0 ;  /* 0x0000a90000039a11 */ /* 0x000fca00000f1403 */
[----:B------:R2:W3:Y:S01]  /*12c0*/  @!P1 LDG.E R221, [R2.64] ;  /* 0x0000000602dd9981 */ /* 0x0004e2000c1e1900 */
[----:B------:R-:W-:Y:S01]  /*12d0*/  @P4 IMAD.HI.U32 R7, R4, c[0x0][0x2c8], RZ ;  /* 0x0000b20004074a27 */ /* 0x000fe200078e00ff */
[----:B------:R-:W-:Y:S01]  /*12e0*/  LEA.HI R40, R40, R38, RZ, 0x3 ;  /* 0x0000002628287211 */ /* 0x000fe200078f18ff */
[----:B------:R-:W-:Y:S01]  /*12f0*/  BSSY B0, `(.L_x_462) ;  /* 0x0000271000007945 */ /* 0x000fe20003800000 */
[----:B------:R-:W-:Y:S01]  /*1300*/  SHF.R.S32.HI R38, RZ, 0x1f, R241 ;  /* 0x0000001fff267819 */ /* 0x000fe200000114f1 */
[----:B------:R-:W-:Y:S01]  /*1310*/  IMAD.MOV.U32 R0, RZ, RZ, R4 ;  /* 0x000000ffff007224 */ /* 0x000fe200078e0004 */
[----:B------:R-:W-:Y:S01]  /*1320*/  @P4 SHF.R.U32.HI R0, RZ, c[0x0][0x2cc], R7 ;  /* 0x0000b300ff004a19 */ /* 0x000fe20000011607 */
[----:B------:R-:W-:Y:S01]  /*1330*/  STL.64 [R1+0x18], R132 ;  /* 0x0000188401007387 */ /* 0x000fe20000100a00 */
[----:B------:R-:W-:Y:S01]  /*1340*/  SHF.R.S32.HI R40, RZ, 0x3, R40 ;  /* 0x00000003ff287819 */ /* 0x000fe20000011428 */
[----:B------:R-:W-:Y:S01]  /*1350*/  IMAD.SHL.U32 R128, R228, 0x2, RZ ;  /* 0x00000002e4807824 */ /* 0x000fe200078e00ff */
[----:B------:R-:W-:-:S02]  /*1360*/  SHF.R.S32.HI R7, RZ, 0x1f, R0 ;  /* 0x0000001fff077819 */ /* 0x000fc40000011400 */
[C---:B------:R-:W-:Y:S01]  /*1370*/  SHF.L.U32 R129, R241.reuse, 0x1, RZ ;  /* 0x00000001f1817819 */ /* 0x040fe200000006ff */
[----:B------:R-:W-:Y:S01]  /*1380*/  IMAD.IADD R11, R40, 0x1, R36 ;  /* 0x00000001280b7824 */ /* 0x000fe200078e0224 */
[----:B------:R-:W-:Y:S02]  /*1390*/  SHF.L.U64.HI R69, R241, 0x1, R38 ;  /* 0x00000001f1457819 */ /* 0x000fe40000010226 */
[----:B------:R-:W-:Y:S02]  /*13a0*/  SHF.L.U64.HI R68, R228, 0x1, R39 ;  /* 0x00000001e4447819 */ /* 0x000fe40000010227 */
[C---:B------:R-:W-:Y:S02]  /*13b0*/  ISETP.GE.AND P1, PT, R11.reuse, R16, PT ;  /* 0x000000100b00720c */ /* 0x040fe40003f26270 */
[----:B------:R-:W-:Y:S01]  /*13c0*/  IADD3 R14, R11, 0x40, RZ ;  /* 0x000000400b0e7810 */ /* 0x000fe20007ffe0ff */
[----:B--2---:R-:W-:-:S05]  /*13d0*/  IMAD.WIDE.U32 R2, R46, c[0x0][0x1b8], RZ ;  /* 0x00006e002e027a25 */ /* 0x004fca00078e00ff */
[----:B------:R-:W-:Y:S01]  /*13e0*/  IADD3 R3, R3, R5, RZ ;  /* 0x0000000503037210 */ /* 0x000fe20007ffe0ff */
[----:B------:R-:W-:-:S04]  /*13f0*/  IMAD R5, R6, c[0x0][0x1c0], RZ ;  /* 0x0000700006057a24 */ /* 0x000fc800078e02ff */
[C---:B------:R-:W-:Y:S02]  /*1400*/  IMAD R6, R8.reuse, c[0x0][0x1c4], R5 ;  /* 0x0000710008067a24 */ /* 0x040fe400078e0205 */
[----:B------:R-:W-:Y:S02]  /*1410*/  IMAD.MOV R5, RZ, RZ, -R0 ;  /* 0x000000ffff057224 */ /* 0x000fe400078e0a00 */
[----:B------:R-:W-:-:S04]  /*1420*/  IMAD.WIDE.U32 R2, R8, c[0x0][0x1c0], R2 ;  /* 0x0000700008027a25 */ /* 0x000fc800078e0002 */
[----:B------:R-:W-:Y:S02]  /*1430*/  IMAD R4, R5, c[0x0][0x2c4], R4 ;  /* 0x0000b10005047a24 */ /* 0x000fe400078e0204 */
[----:B------:R-:W-:Y:S02]  /*1440*/  IMAD.IADD R3, R3, 0x1, R6 ;  /* 0x0000000103037824 */ /* 0x000fe400078e0206 */
[----:B------:R-:W-:Y:S01]  /*1450*/  IMAD R5, R7, c[0x0][0x1b0], RZ ;  /* 0x00006c0007057a24 */ /* 0x000fe200078e02ff */
[C---:B------:R-:W-:Y:S01]  /*1460*/  IADD3 R7, R11.reuse, 0x20, RZ ;  /* 0x000000200b077810 */ /* 0x040fe20007ffe0ff */
[----:B------:R-:W-:Y:S01]  /*1470*/  IMAD.WIDE.U32 R2, R0, c[0x0][0x1b0], R2 ;  /* 0x00006c0000027a25 */ /* 0x000fe200078e0002 */
[----:B------:R-:W-:-:S03]  /*1480*/  IADD3 R11, R11, 0x60, RZ ;  /* 0x000000600b0b7810 */ /* 0x000fc60007ffe0ff */
[----:B------:R-:W-:Y:S01]  /*1490*/  IMAD R6, R0, c[0x0][0x1b4], R5 ;  /* 0x00006d0000067a24 */ /* 0x000fe200078e0205 */
[----:B------:R-:W-:-:S04]  /*14a0*/  SHF.R.S32.HI R5, RZ, 0x1f, R4 ;  /* 0x0000001fff057819 */ /* 0x000fc80000011404 */
[----:B------:R-:W-:Y:S01]  /*14b0*/  IADD3 R3, R3, R6, RZ ;  /* 0x0000000603037210 */ /* 0x000fe20007ffe0ff */
[----:B------:R-:W-:Y:S01]  /*14c0*/  IMAD R0, R5, c[0x0][0x1a8], RZ ;  /* 0x00006a0005007a24 */ /* 0x000fe200078e02ff */
[----:B------:R-:W-:-:S03]  /*14d0*/  IADD3 R6, -R12, RZ, RZ ;  /* 0x000000ff0c067210 */ /* 0x000fc60007ffe1ff */
[C---:B------:R-:W-:Y:S02]  /*14e0*/  IMAD R0, R4.reuse, c[0x0][0x1ac], R0 ;  /* 0x00006b0004007a24 */ /* 0x040fe400078e0200 */
[----:B------:R-:W-:-:S04]  /*14f0*/  IMAD.WIDE.U32 R2, R4, c[0x0][0x1a8], R2 ;  /* 0x00006a0004027a25 */ /* 0x000fc800078e0002 */
[----:B------:R-:W-:Y:S01]  /*1500*/  IMAD.IADD R9, R3, 0x1, R0 ;  /* 0x0000000103097824 */ /* 0x000fe200078e0200 */
[----:B-1----:R-:W-:Y:S01]  /*1510*/  LEA R8, P0, R2, c[0x0][0x160], 0x1 ;  /* 0x0000580002087a11 */ /* 0x002fe200078008ff */
[----:B------:R-:W-:-:S03]  /*1520*/  IMAD R222, R6, c[0x0][0x2b8], R13 ;  /* 0x0000ae0006de7a24 */ /* 0x000fc600078e020d */
[----:B------:R-:W-:Y:S01]  /*1530*/  LEA.HI.X R9, R2, c[0x0][0x164], R9, 0x1, P0 ;  /* 0x0000590002097a11 */ /* 0x000fe200000f0c09 */
[----:B------:R-:W1:Y:S01]  /*1540*/  SHFL.IDX PT, R0, R8, RZ, 0x181f ;  /* 0x00181fff08007589 */ /* 0x000e6200000e0000 */
[----:B------:R-:W-:-:S03]  /*1550*/  SHF.R.S32.HI R15, RZ, 0x1f, R222 ;  /* 0x0000001fff0f7819 */ /* 0x000fc600000114de */
[----:B------:R-:W2:Y:S04]  /*1560*/  SHFL.IDX PT, R3, R9, RZ, 0x181f ;  /* 0x00181fff09037589 */ /* 0x000ea800000e0000 */
[----:B------:R-:W4:Y:S04]  /*1570*/  SHFL.IDX PT, R10, R8, 0x1, 0x181f ;  /* 0x00381f00080a7f89 */ /* 0x000f2800000e0000 */
[----:B------:R-:W4:Y:S04]  /*1580*/  SHFL.IDX PT, R12, R9, 0x1, 0x181f ;  /* 0x00381f00090c7f89 */ /* 0x000f2800000e0000 */
[----:B------:R-:W-:Y:S04]  /*1590*/  SHFL.IDX PT, R13, R9, 0x2, 0x181f ;  /* 0x00581f00090d7f89 */ /* 0x000fe800000e0000 */
[----:B------:R-:W-:Y:S01]  /*15a0*/  SHFL.IDX PT, R9, R9, 0x3, 0x181f ;  /* 0x00781f0009097f89 */ /* 0x000fe200000e0000 */
[----:B-1----:R-:W-:-:S02]  /*15b0*/  @!P1 LEA R4, P5, R228, R0, 0x1 ;  /* 0x00000000e4049211 */ /* 0x002fc400078a08ff */
[C---:B------:R-:W-:Y:S02]  /*15c0*/  @!P1 LEA R2, P0, R241.reuse, R0, 0x1 ;  /* 0x00000000f1029211 */ /* 0x040fe400078008ff */
[-C--:B--2---:R-:W-:Y:S01]  /*15d0*/  @!P1 LEA.HI.X R5, R228, R3.reuse, R39, 0x1, P5 ;  /* 0x00000003e4059211 */ /* 0x084fe200028f0c27 */
[----:B------:R-:W1:Y:S01]  /*15e0*/  SHFL.IDX PT, R0, R8, 0x2, 0x181f ;  /* 0x00581f0008007f89 */ /* 0x000e6200000e0000 */
[----:B------:R-:W-:Y:S02]  /*15f0*/  @!P1 LEA.HI.X R3, R241, R3, R38, 0x1, P0 ;  /* 0x00000003f1039211 */ /* 0x000fe400000f0c26 */
[-C--:B------:R-:W-:Y:S01]  /*1600*/  ISETP.GE.AND P0, PT, R7, R16.reuse, PT ;  /* 0x000000100700720c */ /* 0x080fe20003f06270 */
[----:B------:R2:W-:Y:S01]  /*1610*/  @!P1 LDGSTS.E.BYPASS.LTC128B.128 [R219+0x100], [R4.64], !P2 ;  /* 0x0010000004db9fae */ /* 0x0005e2000d101d46 */
[----:B------:R-:W-:-:S03]  /*1620*/  ISETP.GE.AND P5, PT, R14, R16, PT ;  /* 0x000000100e00720c */ /* 0x000fc60003fa6270 */
[----:B------:R1:W-:Y:S04]  /*1630*/  @!P1 LDGSTS.E.BYPASS.LTC128B.128 [R219+0x4100], [R2.64], !P6 ;  /* 0x0410000002db9fae */ /* 0x0003e8000f101d46 */
[----:B------:R-:W3:Y:S04]  /*1640*/  SHFL.IDX PT, R8, R8, 0x3, 0x181f ;  /* 0x00781f0008087f89 */ /* 0x000ee800000e0000 */
[----:B----4-:R-:W-:-:S04]  /*1650*/  @!P0 LEA R6, P1, R228, R10, 0x1 ;  /* 0x0000000ae4068211 */ /* 0x010fc800078208ff */
[----:B------:R-:W-:-:S05]  /*1660*/  @!P0 LEA.HI.X R7, R228, R12, R39, 0x1, P1 ;  /* 0x0000000ce4078211 */ /* 0x000fca00008f0c27 */
[----:B------:R4:W-:Y:S01]  /*1670*/  @!P0 LDGSTS.E.BYPASS.LTC128B.128 [R219+0x1100], [R6.64], !P2 ;  /* 0x0110000006db8fae */ /* 0x0009e2000d101d46 */
[----:B--2---:R-:W-:Y:S02]  /*1680*/  IMAD R4, R15, c[0x0][0x1e0], RZ ;  /* 0x000078000f047a24 */ /* 0x004fe400078e02ff */
[----:B-1----:R-:W-:-:S04]  /*1690*/  IMAD.WIDE.U32 R2, R222, c[0x0][0x1e0], RZ ;  /* 0x00007800de027a25 */ /* 0x002fc800078e00ff */
[----:B------:R-:W-:Y:S01]  /*16a0*/  IMAD R5, R222, c[0x0][0x1e4], R4 ;  /* 0x00007900de057a24 */ /* 0x000fe200078e0204 */
[----:B------:R-:W-:Y:S01]  /*16b0*/  @!P0 LEA R4, P1, R241, R10, 0x1 ;  /* 0x0000000af1048211 */ /* 0x000fe200078208ff */
[----:B------:R-:W-:Y:S02]  /*16c0*/  IMAD R10, R37, c[0x0][0x1e8], RZ ;  /* 0x00007a00250a7a24 */ /* 0x000fe400078e02ff */
[----:B------:R-:W-:Y:S01]  /*16d0*/  IMAD.IADD R3, R3, 0x1, R5 ;  /* 0x0000000103037824 */ /* 0x000fe200078e0205 */
[----:B------:R-:W-:-:S05]  /*16e0*/  @!P0 LEA.HI.X R5, R241, R12, R38, 0x1, P1 ;  /* 0x0000000cf1058211 */ /* 0x000fca00008f0c26 */
[----:B------:R1:W-:Y:S01]  /*16f0*/  @!P0 LDGSTS.E.BYPASS.LTC128B.128 [R219+0x5100], [R4.64], !P6 ;  /* 0x0510000004db8fae */ /* 0x0003e2000f101d46 */
[----:B----4-:R-:W-:Y:S01]  /*1700*/  IMAD R6, R46, c[0x0][0x1ec], R10 ;  /* 0x00007b002e067a24 */ /* 0x010fe200078e020a */
[----:B------:R-:W-:-:S03]  /*1710*/  LEA R10, R226, 0xffffff80, 0x7 ;  /* 0xffffff80e20a7811 */ /* 0x000fc600078e38ff */
[----:B------:R-:W-:Y:S01]  /*1720*/  IMAD.IADD R130, R133, 0x1, R6 ;  /* 0x0000000185827824 */ /* 0x000fe200078e0206 */
[----:B------:R-:W-:-:S04]  /*1730*/  IADD3 R127, R41, -R10, RZ ;  /* 0x8000000a297f7210 */ /* 0x000fc80007ffe0ff */
[----:B------:R-:W-:Y:S04]  /*1740*/  STL [R1+0x30], R130 ;  /* 0x0000308201007387 */ /* 0x000fe80000100800 */
[----:B------:R-:W-:Y:S01]  /*1750*/  STL.64 [R1+0x28], R44 ;  /* 0x0000282c01007387 */ /* 0x000fe20000100a00 */
[----:B-1----:R-:W-:Y:S02]  /*1760*/  @!P5 LEA R4, P1, R228, R0, 0x1 ;  /* 0x00000000e404d211 */ /* 0x002fe400078208ff */
[----:B---3--:R-:W-:Y:S01]  /*1770*/  SHF.R.S32.HI R36, RZ, 0x1f, R221 ;  /* 0x0000001fff247819 */ /* 0x008fe200000114dd */
[----:B------:R-:W-:-:S04]  /*1780*/  IMAD.WIDE.U32 R2, R221, c[0x0][0x1f0], R2 ;  /* 0x00007c00dd027a25 */ /* 0x000fc800078e0002 */
[----:B------:R-:W-:Y:S01]  /*1790*/  IMAD R5, R36, c[0x0][0x1f0], RZ ;  /* 0x00007c0024057a24 */ /* 0x000fe200078e02ff */
[----:B------:R-:W-:-:S03]  /*17a0*/  IADD3 R6, P0, R2, R132, RZ ;  /* 0x0000008402067210 */ /* 0x000fc60007f1e0ff */
[----:B------:R-:W-:Y:S01]  /*17b0*/  IMAD R7, R221, c[0x0][0x1f4], R5 ;  /* 0x00007d00dd077a24 */ /* 0x000fe200078e0205 */
[----:B------:R-:W-:Y:S02]  /*17c0*/  @!P5 LEA.HI.X R5, R228, R13, R39, 0x1, P1 ;  /* 0x0000000de405d211 */ /* 0x000fe400008f0c27 */
[C---:B------:R-:W-:Y:S02]  /*17d0*/  @!P5 LEA R2, P1, R241.reuse, R0, 0x1 ;  /* 0x00000000f102d211 */ /* 0x040fe400078208ff */
[----:B------:R-:W-:Y:S01]  /*17e0*/  IADD3.X R7, R130, R3, R7, P0, !PT ;  /* 0x0000000382077210 */ /* 0x000fe200007fe407 */
[----:B------:R1:W-:Y:S01]  /*17f0*/  @!P5 LDGSTS.E.BYPASS.LTC128B.128 [R219+0x2100], [R4.64], !P2 ;  /* 0x0210000004dbdfae */ /* 0x0003e2000d101d46 */
[C---:B------:R-:W-:Y:S02]  /*1800*/  LEA R0, P0, R6.reuse, c[0x0][0x1c8], 0x1 ;  /* 0x0000720006007a11 */ /* 0x040fe400078008ff */
[----:B------:R-:W-:Y:S01]  /*1810*/  @!P5 LEA.HI.X R3, R241, R13, R38, 0x1, P1 ;  /* 0x0000000df103d211 */ /* 0x000fe200008f0c26 */
[----:B------:R-:W-:Y:S01]  /*1820*/  IMAD.IADD R13, R127, 0x1, -R40 ;  /* 0x000000017f0d7824 */ /* 0x000fe200078e0a28 */
[----:B------:R-:W-:Y:S01]  /*1830*/  LEA.HI.X R14, R6, c[0x0][0x1cc], R7, 0x1, P0 ;  /* 0x00007300060e7a11 */ /* 0x000fe200000f0c07 */
[----:B------:R-:W-:Y:S01]  /*1840*/  SHFL.IDX PT, R10, R0, 0x1, 0x181f ;  /* 0x00381f00000a7f89 */ /* 0x000fe200000e0000 */
[----:B------:R-:W-:-:S03]  /*1850*/  ISETP.GE.AND P1, PT, R11, R16, PT ;  /* 0x000000100b00720c */ /* 0x000fc60003f26270 */
[----:B------:R-:W2:Y:S04]  /*1860*/  SHFL.IDX PT, R6, R0, RZ, 0x181f ;  /* 0x00181fff00067589 */ /* 0x000ea800000e0000 */
[----:B------:R-:W3:Y:S04]  /*1870*/  SHFL.IDX PT, R7, R14, RZ, 0x181f ;  /* 0x00181fff0e077589 */ /* 0x000ee800000e0000 */
[----:B------:R4:W-:Y:S01]  /*1880*/  @!P5 LDGSTS.E.BYPASS.LTC128B.128 [R219+0x6100], [R2.64], !P6 ;  /* 0x0610000002dbdfae */ /* 0x0009e2000f101d46 */
[----:B------:R-:W-:-:S03]  /*1890*/  ISETP.GE.AND P5, PT, R13, 0x1, PT ;  /* 0x000000010d00780c */ /* 0x000fc60003fa6270 */
[----:B------:R-:W1:Y:S04]  /*18a0*/  SHFL.IDX PT, R12, R14, 0x1, 0x181f ;  /* 0x00381f000e0c7f89 */ /* 0x000e6800000e0000 */
[----:B------:R-:W-:Y:S04]  /*18b0*/  SHFL.IDX PT, R11, R14, 0x2, 0x181f ;  /* 0x00581f000e0b7f89 */ /* 0x000fe800000e0000 */
[----:B------:R-:W2:Y:S01]  /*18c0*/  S2R R40, SR_TID.X ;  /* 0x0000000000287919 */ /* 0x000ea20000002100 */
[----:B----4-:R-:W-:-:S04]  /*18d0*/  @!P1 LEA R2, P0, R228, R8, 0x1 ;  /* 0x00000008e4029211 */ /* 0x010fc800078008ff */
[CC--:B------:R-:W-:Y:S02]  /*18e0*/  @!P1 LEA.HI.X R3, R228.reuse, R9.reuse, R39, 0x1, P0 ;  /* 0x00000009e4039211 */ /* 0x0c0fe400000f0c27 */
[C---:B-1----:R-:W-:Y:S02]  /*18f0*/  @!P1 LEA R4, P0, R241.reuse, R8, 0x1 ;  /* 0x00000008f1049211 */ /* 0x042fe400078008ff */
[----:B------:R-:W-:Y:S01]  /*1900*/  SHFL.IDX PT, R8, R14, 0x3, 0x181f ;  /* 0x00781f000e087f89 */ /* 0x000fe200000e0000 */
[----:B--2---:R-:W-:Y:S02]  /*1910*/  SHF.R.S32.HI R16, RZ, 0x1f, R40 ;  /* 0x0000001fff107819 */ /* 0x004fe40000011428 */
[----:B------:R-:W-:Y:S01]  /*1920*/  @!P1 LEA.HI.X R5, R241, R9, R38, 0x1, P0 ;  /* 0x00000009f1059211 */ /* 0x000fe200000f0c26 */
[----:B------:R1:W-:Y:S01]  /*1930*/  @!P1 LDGSTS.E.BYPASS.LTC128B.128 [R219+0x3100], [R2.64], !P2 ;  /* 0x0310000002db9fae */ /* 0x0003e2000d101d46 */
[----:B------:R-:W-:Y:S02]  /*1940*/  @P5 ISETP.GE.AND P0, PT, R228, c[0x0][0x1d4], PT ;  /* 0x00007500e4005a0c */ /* 0x000fe40003f06270 */
[----:B------:R-:W-:Y:S01]  /*1950*/  LEA.HI R16, R16, R40, RZ, 0x3 ;  /* 0x0000002810107211 */ /* 0x000fe200078f18ff */
[----:B------:R-:W2:Y:S03]  /*1960*/  SHFL.IDX PT, R9, R0, 0x2, 0x181f ;  /* 0x00581f0000097f89 */ /* 0x000ea600000e0000 */
[----:B------:R-:W-:Y:S01]  /*1970*/  LOP3.LUT R16, R16, 0xfffffff8, RZ, 0xc0, !PT ;  /* 0xfffffff810107812 */ /* 0x000fe200078ec0ff */
[----:B------:R4:W-:Y:S04]  /*1980*/  @!P1 LDGSTS.E.BYPASS.LTC128B.128 [R219+0x7100], [R4.64], !P6 ;  /* 0x0710000004db9fae */ /* 0x0009e8000f101d46 */
[----:B------:R-:W0:Y:S01]  /*1990*/  LDGDEPBAR ;  /* 0x00000000000079af */ /* 0x000e220000000000 */
[----:B------:R-:W-:-:S03]  /*19a0*/  IMAD.IADD R16, R40, 0x1, -R16 ;  /* 0x0000000128107824 */ /* 0x000fc600078e0a10 */
[----:B------:R-:W2:Y:S01]  /*19b0*/  SHFL.IDX PT, R0, R0, 0x3, 0x181f ;  /* 0x00781f0000007f89 */ /* 0x000ea200000e0000 */
[----:B-1----:R-:W-:-:S04]  /*19c0*/  @P5 LEA R2, P2, R228, R6, 0x1 ;  /* 0x00000006e4025211 */ /* 0x002fc800078408ff */
[----:B---3--:R-:W-:Y:S02]  /*19d0*/  @P5 LEA.HI.X R3, R228, R7, R39, 0x1, P2 ;  /* 0x00000007e4035211 */ /* 0x008fe400010f0c27 */
[----:B------:R-:W-:-:S03]  /*19e0*/  ISETP.GE.AND P2, PT, R13, 0x21, PT ;  /* 0x000000210d00780c */ /* 0x000fc60003f46270 */
[----:B------:R1:W-:Y:S01]  /*19f0*/  @P5 LDGSTS.E.BYPASS.LTC128B.128 [R219+0x8100], [R2.64], !P0 ;  /* 0x0810000002db5fae */ /* 0x0003e2000c101d46 */
[C---:B------:R-:W-:Y:S02]  /*1a00*/  @P5 ISETP.GE.AND P0, PT, R241.reuse, c[0x0][0x1d4], PT ;  /* 0x00007500f1005a0c */ /* 0x040fe40003f06270 */
[----:B-1----:R-:W-:-:S07]  /*1a10*/  @P5 LEA R2, P1, R241, R6, 0x1 ;  /* 0x00000006f1025211 */ /* 0x002fce00078208ff */
[C---:B------:R-:W-:Y:S02]  /*1a20*/  @P2 LEA R6, P6, R228.reuse, R10, 0x1 ;  /* 0x0000000ae4062211 */ /* 0x040fe400078c08ff */
[----:B------:R-:W-:Y:S02]  /*1a30*/  @P5 LEA.HI.X R3, R241, R7, R38, 0x1, P1 ;  /* 0x00000007f1035211 */ /* 0x000fe400008f0c26 */
[C---:B------:R-:W-:Y:S02]  /*1a40*/  @P2 LEA.HI.X R7, R228.reuse, R12, R39, 0x1, P6 ;  /* 0x0000000ce4072211 */ /* 0x040fe400030f0c27 */
[----:B------:R-:W-:Y:S01]  /*1a50*/  ISETP.GE.AND P6, PT, R13, 0x41, PT ;  /* 0x000000410d00780c */ /* 0x000fe20003fc6270 */
[----:B------:R2:W-:Y:S01]  /*1a60*/  @P5 LDGSTS.E.BYPASS.LTC128B.128 [R219+0xc100], [R2.64], !P0 ;  /* 0x0c10000002db5fae */ /* 0x0005e2000c101d46 */
[----:B------:R-:W-:Y:S02]  /*1a70*/  @P2 ISETP.GE.AND P1, PT, R228, c[0x0][0x1d4], PT ;  /* 0x00007500e4002a0c */ /* 0x000fe40003f26270 */
[----:B----4-:R-:W-:-:S04]  /*1a80*/  @P2 LEA R4, P0, R241, R10, 0x1 ;  /* 0x0000000af1042211 */ /* 0x010fc800078008ff */
[----:B------:R-:W-:-:S05]  /*1a90*/  @P2 LEA.HI.X R5, R241, R12, R38, 0x1, P0 ;  /* 0x0000000cf1052211 */ /* 0x000fca00000f0c26 */
[C---:B------:R-:W-:Y:S02]  /*1aa0*/  @P6 ISETP.GE.AND P0, PT, R228.reuse, c[0x0][0x1d4], PT ;  /* 0x00007500e4006a0c */ /* 0x040fe40003f06270 */
[----:B------:R1:W-:Y:S01]  /*1ab0*/  @P2 LDGSTS.E.BYPASS.LTC128B.128 [R219+0x9100], [R6.64], !P1 ;  /* 0x0910000006db2fae */ /* 0x0003e2000c901d46 */
[----:B------:R-:W-:Y:S02]  /*1ac0*/  @P2 ISETP.GE.AND P1, PT, R241, c[0x0][0x1d4], PT ;  /* 0x00007500f1002a0c */ /* 0x000fe40003f26270 */
[----:B--2---:R-:W-:-:S11]  /*1ad0*/  @P6 LEA R2, P5, R228, R9, 0x1 ;  /* 0x00000009e4026211 */ /* 0x004fd600078a08ff */
[----:B------:R2:W-:Y:S01]  /*1ae0*/  @P2 LDGSTS.E.BYPASS.LTC128B.128 [R219+0xd100], [R4.64], !P1 ;  /* 0x0d10000004db2fae */ /* 0x0005e2000c901d46 */
[----:B------:R-:W-:Y:S02]  /*1af0*/  @P6 LEA.HI.X R3, R228, R11, R39, 0x1, P5 ;  /* 0x0000000be4036211 */ /* 0x000fe400028f0c27 */
[----:B------:R-:W-:-:S03]  /*1b00*/  ISETP.GE.AND P5, PT, R13, 0x61, PT ;  /* 0x000000610d00780c */ /* 0x000fc60003fa6270 */
[----:B------:R3:W-:Y:S01]  /*1b10*/  @P6 LDGSTS.E.BYPASS.LTC128B.128 [R219+0xa100], [R2.64], !P0 ;  /* 0x0a10000002db6fae */ /* 0x0007e2000c101d46 */
[----:B-1----:R-:W-:-:S04]  /*1b20*/  @P6 LEA R6, P2, R241, R9, 0x1 ;  /* 0x00000009f1066211 */ /* 0x002fc800078408ff */
[C---:B------:R-:W-:Y:S02]  /*1b30*/  @P6 LEA.HI.X R7, R241.reuse, R11, R38, 0x1, P2 ;  /* 0x0000000bf1076211 */ /* 0x040fe400010f0c26 */
[----:B------:R-:W-:-:S03]  /*1b40*/  @P6 ISETP.GE.AND P2, PT, R241, c[0x0][0x1d4], PT ;  /* 0x00007500f1006a0c */ /* 0x000fc60003f46270 */
[----:B--2---:R-:W-:-:S04]  /*1b50*/  @P5 LEA R4, P1, R228, R0, 0x1 ;  /* 0x00000000e4045211 */ /* 0x004fc800078208ff */
[----:B------:R-:W-:-:S06]  /*1b60*/  @P5 LEA.HI.X R5, R228, R8, R39, 0x1, P1 ;  /* 0x00000008e4055211 */ /* 0x000fcc00008f0c27 */
[----:B------:R1:W-:Y:S01]  /*1b70*/  @P6 LDGSTS.E.BYPASS.LTC128B.128 [R219+0xe100], [R6.64], !P2 ;  /* 0x0e10000006db6fae */ /* 0x0003e2000d101d46 */
[----:B------:R-:W-:Y:S02]  /*1b80*/  @P5 ISETP.GE.AND P1, PT, R228, c[0x0][0x1d4], PT ;  /* 0x00007500e4005a0c */ /* 0x000fe40003f26270 */
[----:B---3--:R-:W-:Y:S01]  /*1b90*/  @P5 LEA R2, P0, R241, R0, 0x1 ;  /* 0x00000000f1025211 */ /* 0x008fe200078008ff */
[----:B------:R-:W-:-:S03]  /*1ba0*/  IMAD R0, R15, c[0x0][0x208], RZ ;  /* 0x000082000f007a24 */ /* 0x000fc600078e02ff */
[C---:B------:R-:W-:Y:S01]  /*1bb0*/  @P5 LEA.HI.X R3, R241.reuse, R8, R38, 0x1, P0 ;  /* 0x00000008f1035211 */ /* 0x040fe200000f0c26 */
[----:B------:R-:W-:Y:S01]  /*1bc0*/  IMAD R0, R222, c[0x0][0x20c], R0 ;  /* 0x00008300de007a24 */ /* 0x000fe200078e0200 */
[----:B------:R-:W-:-:S05]  /*1bd0*/  @P5 ISETP.GE.AND P0, PT, R241, c[0x0][0x1d4], PT ;  /* 0x00007500f1005a0c */ /* 0x000fca0003f06270 */
[----:B------:R1:W-:Y:S08]  /*1be0*/  @P5 LDGSTS.E.BYPASS.LTC128B.128 [R219+0xb100], [R4.64], !P1 ;  /* 0x0b10000004db5fae */ /* 0x0003f0000c901d46 */
[----:B------:R2:W-:Y:S01]  /*1bf0*/  @P5 LDGSTS.E.BYPASS.LTC128B.128 [R219+0xf100], [R2.64], !P0 ;  /* 0x0f10000002db5fae */ /* 0x0005e2000c101d46 */
[----:B------:R-:W-:Y:S02]  /*1c00*/  R2P PR, R16, 0x6 ;  /* 0x0000000610007804 */ /* 0x000fe40000000000 */
[----:B------:R-:W-:Y:S01]  /*1c10*/  ISETP.GE.AND P6, PT, R228, c[0x0][0x1d4], PT ;  /* 0x00007500e4007a0c */ /* 0x000fe20003fc6270 */
[----:B------:R-:W0:Y:S10]  /*1c20*/  LDGDEPBAR ;  /* 0x00000000000079af */ /* 0x000e340000000000 */
[----:B------:R-:W-:Y:S01]  /*1c30*/  @P1 IADD3 R71, R204, -0x20, RZ ;  /* 0xffffffe0cc471810 */ /* 0x000fe20007ffe0ff */
[----:B--2---:R-:W-:Y:S01]  /*1c40*/  IMAD.WIDE.U32 R2, R222, c[0x0][0x208], RZ ;  /* 0x00008200de027a25 */ /* 0x004fe200078e00ff */
[----:B------:R-:W-:-:S04]  /*1c50*/  DEPBAR.LE SB0, 0x1 ;  /* 0x000080400000791a */ /* 0x000fc80000000000 */
[----:B------:R-:W-:Y:S01]  /*1c60*/  BAR.SYNC.DEFER_BLOCKING 0x0 ;  /* 0x0000000000007b1d */ /* 0x000fe20000010000 */
[----:B------:R-:W-:Y:S01]  /*1c70*/  IADD3 R3, R3, R0, RZ ;  /* 0x0000000003037210 */ /* 0x000fe20007ffe0ff */
[----:B------:R-:W-:-:S04]  /*1c80*/  IMAD R0, R37, c[0x0][0x210], RZ ;  /* 0x0000840025007a24 */ /* 0x000fc800078e02ff */
[----:B------:R-:W-:Y:S02]  /*1c90*/  IMAD R0, R46, c[0x0][0x214], R0 ;  /* 0x000085002e007a24 */ /* 0x000fe400078e0200 */
[----:B------:R-:W-:-:S05]  /*1ca0*/  IMAD.WIDE.U32 R2, R221, c[0x0][0x218], R2 ;  /* 0x00008600dd027a25 */ /* 0x000fca00078e0002 */
[----:B------:R-:W-:Y:S01]  /*1cb0*/  IADD3 R2, P0, R2, R44, RZ ;  /* 0x0000002c02027210 */ /* 0x000fe20007f1e0ff */
[----:B------:R-:W-:Y:S04]  /*1cc0*/  LDSM.16.M88.4 R136, [R214] ;  /* 0x00000000d688783b */ /* 0x000fe80000000200 */
        /* <DEDUP_REMOVED lines=10> */
[----:B-1----:R-:W1:Y:S04]  /*1d70*/  LDSM.16.M88.4 R4, [R204] ;  /* 0x00000000cc04783b */ /* 0x002e680000000200 */
[----:B------:R-:W2:Y:S04]  /*1d80*/  LDSM.16.M88.4 R20, [R204+0x800] ;  /* 0x00080000cc14783b */ /* 0x000ea80000000200 */
[----:B------:R-:W3:Y:S04]  /*1d90*/  LDSM.16.M88.4 R24, [R71] ;  /* 0x000000004718783b */ /* 0x000ee80000000200 */
[----:B------:R-:W4:Y:S04]  /*1da0*/  LDSM.16.M88.4 R32, [R71+0x800] ;  /* 0x000800004720783b */ /* 0x000f280000000200 */
[----:B------:R-:W2:Y:S04]  /*1db0*/  LDSM.16.M88.4 R28, [R204+0x1000] ;  /* 0x00100000cc1c783b */ /* 0x000ea80000000200 */
[----:B------:R-:W-:Y:S04]  /*1dc0*/  LDSM.16.M88.4 R40, [R204+0x1800] ;  /* 0x00180000cc28783b */ /* 0x000fe80000000200 */
[----:B------:R-:W-:Y:S04]  /*1dd0*/  LDSM.16.M88.4 R48, [R71+0x1800] ;  /* 0x001800004730783b */ /* 0x000fe80000000200 */
[----:B------:R-:W-:Y:S04]  /*1de0*/  LDSM.16.M88.4 R60, [R71+0x2000] ;  /* 0x00200000473c783b */ /* 0x000fe80000000200 */
[----:B------:R-:W-:Y:S04]  /*1df0*/  LDSM.16.M88.4 R56, [R71+0x2800] ;  /* 0x002800004738783b */ /* 0x000fe80000000200 */
[----:B------:R-:W-:Y:S01]  /*1e00*/  LDSM.16.M88.4 R64, [R71+0x3000] ;  /* 0x003000004740783b */ /* 0x000fe20000000200 */
[C---:B-1----:R-:W-:Y:S03]  /*1e10*/  HMMA.16816.F32.BF16 R16, R136.reuse, R4, RZ ;  /* 0x000000048810723c */ /* 0x042fe600000418ff */
[----:B------:R-:W-:Y:S05]  /*1e20*/  LDSM.16.M88.4 R72, [R71+0x3800] ;  /* 0x003800004748783b */ /* 0x000fea0000000200 */
[C---:B------:R-:W-:Y:S08]  /*1e30*/  HMMA.16816.F32.BF16 R8, R136.reuse, R6, RZ ;  /* 0x000000068808723c */ /* 0x040ff000000418ff */
[----:B--2---:R-:W-:Y:S08]  /*1e40*/  HMMA.16816.F32.BF16 R4, R136, R20, RZ ;  /* 0x000000148804723c */ /* 0x004ff000000418ff */
[C---:B---3--:R-:W-:Y:S08]  /*1e50*/  HMMA.16816.F32.BF16 R120, R140.reuse, R24, R16 ;  /* 0x000000188c78723c */ /* 0x048ff00000041810 */
[C---:B------:R-:W-:Y:S01]  /*1e60*/  HMMA.16816.F32.BF16 R100, R140.reuse, R26, R8 ;  /* 0x0000001a8c64723c */ /* 0x040fe20000041808 */
[----:B------:R-:W1:Y:S07]  /*1e70*/  LDSM.16.M88.4 R24, [R71+0x1000] ;  /* 0x001000004718783b */ /* 0x000e6e0000000200 */
[----:B----4-:R-:W-:Y:S07]  /*1e80*/  HMMA.16816.F32.BF16 R108, R140, R32, R4 ;  /* 0x000000208c6c723c */ /* 0x010fee0000041804 */
[----:B------:R-:W-:Y:S01]  /*1e90*/  IMAD R4, R36, c[0x0][0x218], RZ ;  /* 0x0000860024047a24 */ /* 0x000fe200078e02ff */
[----:B------:R-:W-:Y:S01]  /*1ea0*/  HMMA.16816.F32.BF16 R8, R136, R22, RZ ;  /* 0x000000168808723c */ /* 0x000fe200000418ff */
[----:B------:R-:W-:-:S02]  /*1eb0*/  IMAD.IADD R5, R45, 0x1, R0 ;  /* 0x000000012d057824 */ /* 0x000fc400078e0200 */
[----:B------:R-:W-:Y:S01]  /*1ec0*/  IMAD R0, R221, c[0x0][0x21c], R4 ;  /* 0x00008700dd007a24 */ /* 0x000fe200078e0204 */
[----:B------:R-:W-:Y:S04]  /*1ed0*/  LDSM.16.M88.4 R44, [R204+0x3800] ;  /* 0x00380000cc2c783b */ /* 0x000fe80000000200 */
[----:B------:R-:W-:Y:S01]  /*1ee0*/  IADD3.X R3, R5, R3, R0, P0, !PT ;  /* 0x0000000305037210 */ /* 0x000fe200007fe400 */
[C---:B------:R-:W-:Y:S01]  /*1ef0*/  HMMA.16816.F32.BF16 R20, R136.reuse, R28, RZ ;  /* 0x0000001c8814723c */ /* 0x040fe200000418ff */
[C---:B------:R-:W-:Y:S01]  /*1f00*/  LEA R0, P0, R2.reuse, c[0x0][0x1f8], 0x1 ;  /* 0x00007e0002007a11 */ /* 0x040fe200078008ff */
[----:B------:R-:W-:Y:S03]  /*1f10*/  STL [R1+0x38], R5 ;  /* 0x0000380501007387 */ /* 0x000fe60000100800 */
[----:B------:R-:W-:Y:S01]  /*1f20*/  LEA.HI.X R4, R2, c[0x0][0x1fc], R3, 0x1, P0 ;  /* 0x00007f0002047a11 */ /* 0x000fe200000f0c03 */
[----:B------:R-:W-:Y:S02]  /*1f30*/  SHFL.IDX PT, R14, R0, 0x2, 0x181f ;  /* 0x00581f00000e7f89 */ /* 0x000fe400000e0000 */
[----:B------:R-:W-:Y:S02]  /*1f40*/  HMMA.16816.F32.BF16 R16, R136, R30, RZ ;  /* 0x0000001e8810723c */ /* 0x000fe400000418ff */
[----:B------:R-:W2:Y:S04]  /*1f50*/  SHFL.IDX PT, R2, R0, RZ, 0x181f ;  /* 0x00181fff00027589 */ /* 0x000ea800000e0000 */
[----:B------:R-:W3:Y:S02]  /*1f60*/  SHFL.IDX PT, R3, R0, 0x1, 0x181f ;  /* 0x00381f0000037f89 */ /* 0x000ee400000e0000 */
[C---:B------:R-:W-:Y:S02]  /*1f70*/  HMMA.16816.F32.BF16 R80, R140.reuse, R34, R8 ;  /* 0x000000228c50723c */ /* 0x040fe40000041808 */
[----:B------:R-:W4:Y:S04]  /*1f80*/  SHFL.IDX PT, R5, R4, RZ, 0x181f ;  /* 0x00181fff04057589 */ /* 0x000f2800000e0000 */
[----:B------:R-:W4:Y:S02]  /*1f90*/  SHFL.IDX PT, R12, R4, 0x1, 0x181f ;  /* 0x00381f00040c7f89 */ /* 0x000f2400000e0000 */
[C---:B-1----:R-:W-:Y:S02]  /*1fa0*/  HMMA.16816.F32.BF16 R96, R140.reuse, R24, R20 ;  /* 0x000000188c60723c */ /* 0x042fe40000041814 */
[----:B------:R-:W1:Y:S04]  /*1fb0*/  SHFL.IDX PT, R15, R4, 0x2, 0x181f ;  /* 0x00581f00040f7f89 */ /* 0x000e6800000e0000 */
[----:B------:R-:W1:Y:S02]  /*1fc0*/  SHFL.IDX PT, R0, R0, 0x3, 0x181f ;  /* 0x00781f0000007f89 */ /* 0x000e6400000e0000 */
[----:B------:R-:W-:Y:S02]  /*1fd0*/  HMMA.16816.F32.BF16 R112, R140, R26, R16 ;  /* 0x0000001a8c70723c */ /* 0x000fe40000041810 */
[----:B------:R1:W1:Y:S01]  /*1fe0*/  SHFL.IDX PT, R18, R4, 0x3, 0x181f ;  /* 0x00781f0004127f89 */ /* 0x00026200000e0000 */
[----:B--2---:R-:W-:-:S02]  /*1ff0*/  IADD3 R8, P5, R2, R129, RZ ;  /* 0x0000008102087210 */ /* 0x004fc40007fbe0ff */
[-C--:B------:R-:W-:Y:S01]  /*2000*/  IADD3 R10, P1, R2, R128.reuse, RZ ;  /* 0x00000080020a7210 */ /* 0x080fe20007f3e0ff */
[----:B------:R-:W2:Y:S01]  /*2010*/  LDSM.16.M88.4 R28, [R204+0x2000] ;  /* 0x00200000cc1c783b */ /* 0x000ea20000000200 */
[-C--:B---3--:R-:W-:Y:S01]  /*2020*/  IADD3 R6, P0, R3, R128.reuse, RZ ;  /* 0x0000008003067210 */ /* 0x088fe20007f1e0ff */
[C---:B------:R-:W-:Y:S01]  /*2030*/  HMMA.16816.F32.BF16 R20, R136.reuse, R40, RZ ;  /* 0x000000288814723c */ /* 0x040fe200000418ff */
[C---:B----4-:R-:W-:Y:S01]  /*2040*/  IMAD.X R9, R5.reuse, 0x1, R69, P5 ;  /* 0x0000000105097824 */ /* 0x050fe200028e0645 */
[----:B------:R-:W-:Y:S01]  /*2050*/  IADD3 R2, P5, R14, R128, RZ ;  /* 0x000000800e027210 */ /* 0x000fe20007fbe0ff */
[--C-:B------:R-:W-:Y:S01]  /*2060*/  IMAD.X R11, R5, 0x1, R68.reuse, P1 ;  /* 0x00000001050b7824 */ /* 0x100fe200008e0644 */
[----:B------:R-:W3:Y:S01]  /*2070*/  LDSM.16.M88.4 R24, [R204+0x2800] ;  /* 0x00280000cc18783b */ /* 0x000ee20000000200 */
[----:B------:R-:W-:Y:S02]  /*2080*/  IADD3.X R7, R12, R68, RZ, P0, !PT ;  /* 0x000000440c077210 */ /* 0x000fe400007fe4ff */
[-C--:B------:R-:W-:Y:S01]  /*2090*/  IADD3 R14, P0, R14, R129.reuse, RZ ;  /* 0x000000810e0e7210 */ /* 0x080fe20007f1e0ff */
[----:B------:R-:W-:Y:S01]  /*20a0*/  HMMA.16816.F32.BF16 R52, R136, R42, RZ ;  /* 0x0000002a8834723c */ /* 0x000fe200000418ff */
[----:B-1----:R-:W-:Y:S01]  /*20b0*/  IADD3 R4, P1, R3, R129, RZ ;  /* 0x0000008103047210 */ /* 0x002fe20007f3e0ff */
[C---:B------:R-:W-:Y:S01]  /*20c0*/  IMAD.X R3, R15.reuse, 0x1, R68, P5 ;  /* 0x000000010f037824 */ /* 0x040fe200028e0644 */
[----:B------:R-:W-:-:S02]  /*20d0*/  IADD3.X R15, R15, R69, RZ, P0, !PT ;  /* 0x000000450f0f7210 */ /* 0x000fc400007fe4ff */
[----:B------:R-:W-:Y:S01]  /*20e0*/  ISETP.LT.OR P0, PT, R13, 0x1, P6 ;  /* 0x000000010d00780c */ /* 0x000fe20003701670 */
[----:B------:R-:W-:Y:S01]  /*20f0*/  IMAD.X R5, R12, 0x1, R69, P1 ;  /* 0x000000010c057824 */ /* 0x000fe200008e0645 */
[----:B------:R-:W-:-:S09]  /*2100*/  IADD3 R16, P5, R0, R128, RZ ;  /* 0x0000008000107210 */ /* 0x000fd20007fbe0ff */
[----:B------:R-:W-:Y:S01]  /*2110*/  HMMA.16816.F32.BF16 R116, R140, R48, R20 ;  /* 0x000000308c74723c */ /* 0x000fe20000041814 */
[----:B------:R-:W-:Y:S01]  /*2120*/  ISETP.GE.AND P1, PT, R241, c[0x0][0x1d4], PT ;  /* 0x00007500f1007a0c */ /* 0x000fe20003f26270 */
[----:B------:R-:W1:Y:S01]  /*2130*/  LDSM.16.M88.4 R20, [R204+0x3000] ;  /* 0x00300000cc14783b */ /* 0x000e620000000200 */
[----:B------:R-:W-:Y:S02]  /*2140*/  IMAD.X R17, R18, 0x1, R68, P5 ;  /* 0x0000000112117824 */ /* 0x000fe400028e0644 */
[----:B------:R-:W-:-:S03]  /*2150*/  ISETP.LT.OR P5, PT, R13, 0x1, P1 ;  /* 0x000000010d00780c */ /* 0x000fc60000fa1670 */
[----:B------:R-:W-:Y:S01]  /*2160*/  HMMA.16816.F32.BF16 R88, R140, R50, R52 ;  /* 0x000000328c58723c */ /* 0x000fe20000041834 */
[----:B------:R-:W-:Y:S01]  /*2170*/  @!PT LDS RZ, [RZ] ;  /* 0x00000000fffff984 */ /* 0x000fe20000000800 */
[----:B------:R-:W-:Y:S01]  /*2180*/  @!PT LDS RZ, [RZ] ;  /* 0x00000000fffff984 */ /* 0x000fe20000000800 */
[----:B------:R-:W-:Y:S01]  /*2190*/  @!PT LDS RZ, [RZ] ;  /* 0x00000000fffff984 */ /* 0x000fe20000000800 */
[----:B------:R4:W-:Y:S01]  /*21a0*/  LDGSTS.E.BYPASS.LTC128B.128 [R219+0x100], [R10.64], !P0 ;  /* 0x001000000adb7fae */ /* 0x0009e2000c101d46 */
[----:B------:R-:W-:-:S06]  /*21b0*/  ISETP.LT.OR P0, PT, R13, 0x21, P6 ;  /* 0x000000210d00780c */ /* 0x000fcc0003701670 */
[----:B--2---:R-:W-:Y:S02]  /*21c0*/  HMMA.16816.F32.BF16 R40, R136, R28, RZ ;  /* 0x0000001c8828723c */ /* 0x004fe400000418ff */
[----:B------:R4:W-:Y:S01]  /*21d0*/  LDGSTS.E.BYPASS.LTC128B.128 [R219+0x4100], [R8.64], !P5 ;  /* 0x0410000008db7fae */ /* 0x0009e2000e901d46 */
[----:B------:R-:W-:-:S04]  /*21e0*/  ISETP.LT.OR P5, PT, R13, 0x21, P1 ;  /* 0x000000210d00780c */ /* 0x000fc80000fa1670 */
[----:B------:R2:W-:Y:S01]  /*21f0*/  LDGSTS.E.BYPASS.LTC128B.128 [R219+0x1100], [R6.64], !P0 ;  /* 0x0110000006db7fae */ /* 0x0005e2000c101d46 */
[C---:B------:R-:W-:Y:S01]  /*2200*/  ISETP.LT.OR P0, PT, R13.reuse, 0x41, P6 ;  /* 0x000000410d00780c */ /* 0x040fe20003701670 */
[C---:B------:R-:W-:Y:S07]  /*2210*/  HMMA.16816.F32.BF16 R36, R136.reuse, R30, RZ ;  /* 0x0000001e8824723c */ /* 0x040fee00000418ff */
[----:B------:R2:W-:Y:S01]  /*2220*/  LDGSTS.E.BYPASS.LTC128B.128 [R219+0x5100], [R4.64], !P5 ;  /* 0x0510000004db7fae */ /* 0x0005e2000e901d46 */
[C---:B------:R-:W-:Y:S01]  /*2230*/  ISETP.LT.OR P5, PT, R13.reuse, 0x61, P6 ;  /* 0x000000610d00780c */ /* 0x040fe200037a1670 */
[----:B---3--:R-:W-:Y:S01]  /*2240*/  HMMA.16816.F32.BF16 R32, R136, R24, RZ ;  /* 0x000000188820723c */ /* 0x008fe200000418ff */
[----:B------:R-:W-:-:S02]  /*2250*/  ISETP.LT.OR P6, PT, R13, 0x41, P1 ;  /* 0x000000410d00780c */ /* 0x000fc40000fc1670 */
[----:B------:R-:W-:Y:S01]  /*2260*/  ISETP.LT.OR P1, PT, R13, 0x61, P1 ;  /* 0x000000610d00780c */ /* 0x000fe20000f21670 */
[----:B------:R3:W-:Y:S04]  /*2270*/  LDGSTS.E.BYPASS.LTC128B.128 [R219+0x2100], [R2.64], !P0 ;  /* 0x0210000002db7fae */ /* 0x0007e8000c101d46 */
[C---:B------:R-:W-:Y:S06]  /*2280*/  HMMA.16816.F32.BF16 R28, R136.reuse, R26, RZ ;  /* 0x0000001a881c723c */ /* 0x040fec00000418ff */
[----:B------:R2:W-:Y:S02]  /*2290*/  LDGSTS.E.BYPASS.LTC128B.128 [R219+0x6100], [R14.64], !P6 ;  /* 0x061000000edb7fae */ /* 0x0005e4000f101d46 */
[C---:B-1----:R-:W-:Y:S02]  /*22a0*/  HMMA.16816.F32.BF16 R24, R136.reuse, R20, RZ ;  /* 0x000000148818723c */ /* 0x042fe400000418ff */
[----:B------:R1:W-:Y:S06]  /*22b0*/  LDGSTS.E.BYPASS.LTC128B.128 [R219+0x3100], [R16.64], !P5 ;  /* 0x0310000010db7fae */ /* 0x0003ec000e901d46 */
[----:B------:R-:W-:Y:S01]  /*22c0*/  HMMA.16816.F32.BF16 R20, R136, R22, RZ ;  /* 0x000000168814723c */ /* 0x000fe200000418ff */
[----:B---3--:R-:W-:Y:S01]  /*22d0*/  IMAD.MOV.U32 R3, RZ, RZ, 0x40 ;  /* 0x00000040ff037424 */ /* 0x008fe200078e00ff */
[----:B------:R-:W-:-:S06]  /*22e0*/  IADD3 R2, P0, R0, R129, RZ ;  /* 0x0000008100027210 */ /* 0x000fcc0007f1e0ff */
[----:B------:R-:W-:Y:S01]  /*22f0*/  HMMA.16816.F32.BF16 R92, R140, R60, R40 ;  /* 0x0000003c8c5c723c */ /* 0x000fe20000041828 */
[----:B------:R-:W-:Y:S02]  /*2300*/  SEL R0, R3, 0xffffffc0, !P2 ;  /* 0xffffffc003007807 */ /* 0x000fe40005000000 */
[----:B------:R-:W-:Y:S02]  /*2310*/  IADD3.X R3, R18, R69, RZ, P0, !PT ;  /* 0x0000004512037210 */ /* 0x000fe400007fe4ff */
[----:B------:R-:W-:Y:S01]  /*2320*/  ISETP.GE.AND P0, PT, R226, 0x2, PT ;  /* 0x00000002e200780c */ /* 0x000fe20003f06270 */
[----:B------:R-:W-:Y:S02]  /*2330*/  IMAD.IADD R206, R204, 0x1, R0 ;  /* 0x00000001ccce7824 */ /* 0x000fe400078e0200 */
[----:B--2---:R-:W-:Y:S01]  /*2340*/  HMMA.16816.F32.BF16 R12, R136, R46, RZ ;  /* 0x0000002e880c723c */ /* 0x004fe200000418ff */
[----:B------:R2:W-:Y:S01]  /*2350*/  LDGSTS.E.BYPASS.LTC128B.128 [R219+0x7100], [R2.64], !P1 ;  /* 0x0710000002db7fae */ /* 0x0005e2000c901d46 */
[----:B------:R-:W-:-:S03]  /*2360*/  ISETP.GT.AND P1, PT, R144, 0x7f, PT ;  /* 0x0000007f9000780c */ /* 0x000fc60003f24270 */
[----:B----4-:R-:W3:Y:S03]  /*2370*/  LDSM.16.M88.4 R8, [R206] ;  /* 0x00000000ce08783b */ /* 0x010ee60000000200 */
[----:B-1----:R-:W-:Y:S01]  /*2380*/  HMMA.16816.F32.BF16 R16, R136, R44, RZ ;  /* 0x0000002c8810723c */ /* 0x002fe200000418ff */
[----:B------:R-:W1:Y:S04]  /*2390*/  LDSM.16.M88.4 R4, [R206+0x800] ;  /* 0x00080000ce04783b */ /* 0x000e680000000200 */
[----:B------:R-:W-:Y:S03]  /*23a0*/  LDSM.16.M88.4 R44, [R206+0x1000] ;  /* 0x00100000ce2c783b */ /* 0x000fe60000000200 */
[C---:B------:R-:W-:Y:S01]  /*23b0*/  HMMA.16816.F32.BF16 R104, R140.reuse, R62, R36 ;  /* 0x0000003e8c68723c */ /* 0x040fe20000041824 */
[----:B------:R-:W0:Y:S07]  /*23c0*/  LDGDEPBAR ;  /* 0x00000000000079af */ /* 0x000e2e0000000000 */
[----:B------:R-:W-:Y:S01]  /*23d0*/  HMMA.16816.F32.BF16 R48, R140, R64, R24 ;  /* 0x000000408c30723c */ /* 0x000fe20000041818 */
[----:B------:R-:W4:Y:S01]  /*23e0*/  LDSM.16.M88.4 R24, [R206+0x1800] ;  /* 0x00180000ce18783b */ /* 0x000f220000000200 */
[----:B--2---:R-:W-:-:S06]  /*23f0*/  IADD3 R2, R71, 0x4000, RZ ;  /* 0x0000400047027810 */ /* 0x004fcc0007ffe0ff */
[----:B------:R-:W-:Y:S01]  /*2400*/  HMMA.16816.F32.BF16 R84, R140, R56, R32 ;  /* 0x000000388c54723c */ /* 0x000fe20000041820 */
[----:B------:R-:W-:-:S05]  /*2410*/  IADD3 R205, R2, R0, RZ ;  /* 0x0000000002cd7210 */ /* 0x000fca0007ffe0ff */
[----:B------:R-:W-:Y:S02]  /*2420*/  LDSM.16.M88.4 R52, [R205+-0x3800] ;  /* 0xffc80000cd34783b */ /* 0x000fe40000000200 */
[----:B------:R-:W-:Y:S02]  /*2430*/  HMMA.16816.F32.BF16 R60, R140, R66, R20 ;  /* 0x000000428c3c723c */ /* 0x000fe40000041814 */
[----:B------:R-:W2:Y:S06]  /*2440*/  LDSM.16.M88.4 R20, [R206+0x2000] ;  /* 0x00200000ce14783b */ /* 0x000eac0000000200 */
[C---:B---3--:R-:W-:Y:S01]  /*2450*/  HMMA.16816.F32.BF16 R32, R176.reuse, R8, R120 ;  /* 0x00000008b020723c */ /* 0x048fe20000041878 */
[----:B------:R-:W-:Y:S07]  /*2460*/  LDSM.16.M88.4 R120, [R205+-0x2000] ;  /* 0xffe00000cd78783b */ /* 0x000fee0000000200 */
[----:B------:R-:W-:Y:S01]  /*2470*/  HMMA.16816.F32.BF16 R36, R176, R10, R100 ;  /* 0x0000000ab024723c */ /* 0x000fe20000041864 */
[----:B------:R-:W3:Y:S04]  /*2480*/  LDSM.16.M88.4 R8, [R206+0x3000] ;  /* 0x00300000ce08783b */ /* 0x000ee80000000200 */
[----:B------:R-:W-:Y:S03]  /*2490*/  LDSM.16.M88.4 R100, [R205+-0x2800] ;  /* 0xffd80000cd64783b */ /* 0x000fe60000000200 */
[C---:B------:R-:W-:Y:S08]  /*24a0*/  HMMA.16816.F32.BF16 R76, R140.reuse, R58, R28 ;  /* 0x0000003a8c4c723c */ /* 0x040ff0000004181c */
[C---:B------:R-:W-:Y:S01]  /*24b0*/  HMMA.16816.F32.BF16 R56, R140.reuse, R72, R16 ;  /* 0x000000488c38723c */ /* 0x040fe20000041810 */
[----:B------:R-:W3:Y:S07]  /*24c0*/  LDSM.16.M88.4 R16, [R206+0x2800] ;  /* 0x00280000ce10783b */ /* 0x000eee0000000200 */
[----:B------:R-:W-:Y:S01]  /*24d0*/  HMMA.16816.F32.BF16 R40, R140, R74, R12 ;  /* 0x0000004a8c28723c */ /* 0x000fe2000004180c */
[----:B------:R-:W-:Y:S07]  /*24e0*/  LDSM.16.M88.4 R12, [R205+-0x4000] ;  /* 0xffc00000cd0c783b */ /* 0x000fee0000000200 */
[C---:B-1----:R-:W-:Y:S08]  /*24f0*/  HMMA.16816.F32.BF16 R64, R176.reuse, R4, R108 ;  /* 0x00000004b040723c */ /* 0x042ff0000004186c */
[C---:B------:R-:W-:Y:S01]  /*2500*/  HMMA.16816.F32.BF16 R72, R176.reuse, R6, R80 ;  /* 0x00000006b048723c */ /* 0x040fe20000041850 */
[----:B------:R-:W1:Y:S07]  /*2510*/  LDSM.16.M88.4 R4, [R206+0x3800] ;  /* 0x00380000ce04783b */ /* 0x000e6e0000000200 */
[C---:B----4-:R-:W-:Y:S08]  /*2520*/  HMMA.16816.F32.BF16 R108, R176.reuse, R26, R88 ;  /* 0x0000001ab06c723c */ /* 0x050ff00000041858 */
[C---:B--2---:R-:W-:Y:S08]  /*2530*/  HMMA.16816.F32.BF16 R92, R176.reuse, R20, R92 ;  /* 0x00000014b05c723c */ /* 0x044ff0000004185c */
[C---:B------:R-:W-:Y:S08]  /*2540*/  HMMA.16816.F32.BF16 R88, R176.reuse, R22, R104 ;  /* 0x00000016b058723c */ /* 0x040ff00000041868 */
[C---:B---3--:R-:W-:Y:S08]  /*2550*/  HMMA.16816.F32.BF16 R48, R176.reuse, R8, R48 ;  /* 0x00000008b030723c */ /* 0x048ff00000041830 */
[C---:B------:R-:W-:Y:S01]  /*2560*/  HMMA.16816.F32.BF16 R20, R176.reuse, R10, R60 ;  /* 0x0000000ab014723c */ /* 0x040fe2000004183c */
[----:B------:R-:W-:Y:S07]  /*2570*/  LDSM.16.M88.4 R8, [R204+0x4000] ;  /* 0x00400000cc08783b */ /* 0x000fee0000000200 */
[C---:B------:R-:W-:Y:S01]  /*2580*/  HMMA.16816.F32.BF16 R80, R176.reuse, R44, R96 ;  /* 0x0000002cb050723c */ /* 0x040fe20000041860 */
[----:B------:R-:W-:Y:S07]  /*2590*/  LDSM.16.M88.4 R96, [R205+-0x1800] ;  /* 0xffe80000cd60783b */ /* 0x000fee0000000200 */
[C---:B------:R-:W-:Y:S01]  /*25a0*/  HMMA.16816.F32.BF16 R112, R176.reuse, R46, R112 ;  /* 0x0000002eb070723c */ /* 0x040fe20000041870 */
[----:B------:R-:W2:Y:S07]  /*25b0*/  LDSM.16.M88.4 R44, [R205+-0x3000] ;  /* 0xffd00000cd2c783b */ /* 0x000eae0000000200 */
[C---:B------:R-:W-:Y:S08]  /*25c0*/  HMMA.16816.F32.BF16 R116, R176.reuse, R24, R116 ;  /* 0x00000018b074723c */ /* 0x040ff00000041874 */
[C---:B------:R-:W-:Y:S08]  /*25d0*/  HMMA.16816.F32.BF16 R28, R176.reuse, R16, R84 ;  /* 0x00000010b01c723c */ /* 0x040ff00000041854 */
[C---:B------:R-:W-:Y:S01]  /*25e0*/  HMMA.16816.F32.BF16 R24, R176.reuse, R18, R76 ;  /* 0x00000012b018723c */ /* 0x040fe2000004184c */
[----:B------:R-:W-:Y:S07]  /*25f0*/  LDSM.16.M88.4 R16, [R205+-0x1000] ;  /* 0xfff00000cd10783b */ /* 0x000fee0000000200 */
[C---:B-1----:R-:W-:Y:S08]  /*2600*/  HMMA.16816.F32.BF16 R76, R176.reuse, R4, R56 ;  /* 0x00000004b04c723c */ /* 0x042ff00000041838 */
[----:B------:R-:W-:Y:S01]  /*2610*/  HMMA.16816.F32.BF16 R84, R176, R6, R40 ;  /* 0x00000006b054723c */ /* 0x000fe20000041828 */
[----:B------:R-:W-:Y:S07]  /*2620*/  LDSM.16.M88.4 R40, [R205+-0x800] ;  /* 0xfff80000cd28783b */ /* 0x000fee0000000200 */
[C---:B------:R-:W-:Y:S01]  /*2630*/  HMMA.16816.F32.BF16 R4, R180.reuse, R12, R32 ;  /* 0x0000000cb404723c */ /* 0x040fe20000041820 */
[----:B------:R-:W-:Y:S07]  /*2640*/  LDSM.16.M88.4 R32, [R204+0x5800] ;  /* 0x00580000cc20783b */ /* 0x000fee0000000200 */
[C---:B------:R-:W-:Y:S01]  /*2650*/  HMMA.16816.F32.BF16 R12, R180.reuse, R14, R36 ;  /* 0x0000000eb40c723c */ /* 0x040fe20000041824 */
[----:B------:R-:W1:Y:S07]  /*2660*/  LDSM.16.M88.4 R36, [R71+0x4000] ;  /* 0x004000004724783b */ /* 0x000e6e0000000200 */
[----:B--2---:R-:W-:Y:S08]  /*2670*/  HMMA.16816.F32.BF16 R56, R180, R44, R80 ;  /* 0x0000002cb438723c */ /* 0x004ff00000041850 */
[----:B------:R-:W-:Y:S08]  /*2680*/  HMMA.16816.F32.BF16 R4, R184, R8, R4 ;  /* 0x00000008b804723c */ /* 0x000ff00000041804 */
[C---:B------:R-:W-:Y:S08]  /*2690*/  HMMA.16816.F32.BF16 R80, R180.reuse, R120, R92 ;  /* 0x00000078b450723c */ /* 0x040ff0000004185c */
[C---:B------:R-:W-:Y:S01]  /*26a0*/  HMMA.16816.F32.BF16 R92, R180.reuse, R96, R28 ;  /* 0x00000060b45c723c */ /* 0x040fe2000004181c */
[----:B------:R-:W-:Y:S07]  /*26b0*/  LDSM.16.M88.4 R28, [R204+0x5000] ;  /* 0x00500000cc1c783b */ /* 0x000fee0000000200 */
[----:B------:R-:W-:Y:S01]  /*26c0*/  HMMA.16816.F32.BF16 R96, R180, R98, R24 ;  /* 0x00000062b460723c */ /* 0x000fe20000041818 */
[----:B------:R-:W2:Y:S07]  /*26d0*/  LDSM.16.M88.4 R24, [R206+0x4000] ;  /* 0x00400000ce18783b */ /* 0x000eae0000000200 */
[----:B------:R-:W-:Y:S01]  /*26e0*/  HMMA.16816.F32.BF16 R8, R184, R10, R12 ;  /* 0x0000000ab808723c */ /* 0x000fe2000004180c */
[----:B------:R-:W3:Y:S07]  /*26f0*/  LDSM.16.M88.4 R12, [R204+0x4800] ;  /* 0x00480000cc0c783b */ /* 0x000eee0000000200 */
[----:B-1----:R-:W-:Y:S08]  /*2700*/  HMMA.16816.F32.BF16 R4, R188, R36, R4 ;  /* 0x00000024bc04723c */ /* 0x002ff00000041804 */
[C---:B------:R-:W-:Y:S08]  /*2710*/  HMMA.16816.F32.BF16 R64, R180.reuse, R52, R64 ;  /* 0x00000034b440723c */ /* 0x040ff00000041840 */
[C---:B------:R-:W-:Y:S01]  /*2720*/  HMMA.16816.F32.BF16 R60, R180.reuse, R46, R112 ;  /* 0x0000002eb43c723c */ /* 0x040fe20000041870 */
[----:B------:R-:W1:Y:S07]  /*2730*/  LDSM.16.M88.4 R44, [R205] ;  /* 0x00000000cd2c783b */ /* 0x000e6e0000000200 */
[----:B------:R-:W-:Y:S08]  /*2740*/  HMMA.16816.F32.BF16 R52, R180, R54, R72 ;  /* 0x00000036b434723c */ /* 0x000ff00000041848 */
[----:B------:R-:W-:Y:S01]  /*2750*/  HMMA.16816.F32.BF16 R8, R188, R38, R8 ;  /* 0x00000026bc08723c */ /* 0x000fe20000041808 */
[----:B------:R-:W4:Y:S07]  /*2760*/  LDSM.16.M88.4 R36, [R71+0x4800] ;  /* 0x004800004724783b */ /* 0x000f2e0000000200 */
[C---:B------:R-:W-:Y:S08]  /*2770*/  HMMA.16816.F32.BF16 R72, R180.reuse, R100, R116 ;  /* 0x00000064b448723c */ /* 0x040ff00000041874 */
[C---:B------:R-:W-:Y:S08]  /*2780*/  HMMA.16816.F32.BF16 R108, R180.reuse, R102, R108 ;  /* 0x00000066b46c723c */ /* 0x040ff0000004186c */
[C---:B------:R-:W-:Y:S01]  /*2790*/  HMMA.16816.F32.BF16 R100, R180.reuse, R16, R48 ;  /* 0x00000010b464723c */ /* 0x040fe20000041830 */
[----:B------:R-:W-:Y:S07]  /*27a0*/  LDSM.16.M88.4 R48, [R206+0x5000] ;  /* 0x00500000ce30783b */ /* 0x000fee0000000200 */
[----:B------:R-:W-:Y:S08]  /*27b0*/  HMMA.16816.F32.BF16 R104, R180, R18, R20 ;  /* 0x00000012b468723c */ /* 0x000ff00000041814 */
[----:B--2---:R-:W-:Y:S08]  /*27c0*/  HMMA.16816.F32.BF16 R4, R192, R24, R4 ;  /* 0x00000018c004723c */ /* 0x004ff00000041804 */
[C---:B---3--:R-:W-:Y:S08]  /*27d0*/  HMMA.16816.F32.BF16 R16, R184.reuse, R12, R64 ;  /* 0x0000000cb810723c */ /* 0x048ff00000041840 */
[----:B------:R-:W-:Y:S08]  /*27e0*/  HMMA.16816.F32.BF16 R20, R184, R14, R52 ;  /* 0x0000000eb814723c */ /* 0x000ff00000041834 */
[----:B------:R-:W-:Y:S01]  /*27f0*/  HMMA.16816.F32.BF16 R8, R192, R26, R8 ;  /* 0x0000001ac008723c */ /* 0x000fe20000041808 */
[----:B------:R-:W2:Y:S07]  /*2800*/  LDSM.16.M88.4 R24, [R206+0x4800] ;  /* 0x00480000ce18783b */ /* 0x000eae0000000200 */
[C---:B------:R-:W-:Y:S08]  /*2810*/  HMMA.16816.F32.BF16 R112, R180.reuse, R40, R76 ;  /* 0x00000028b470723c */ /* 0x040ff0000004184c */
[----:B------:R-:W-:Y:S01]  /*2820*/  HMMA.16816.F32.BF16 R116, R180, R42, R84 ;  /* 0x0000002ab474723c */ /* 0x000fe20000041854 */
[----:B------:R-:W3:Y:S07]  /*2830*/  LDSM.16.M88.4 R40, [R71+0x5000] ;  /* 0x005000004728783b */ /* 0x000eee0000000200 */
[----:B-1----:R-:W-:Y:S08]  /*2840*/  HMMA.16816.F32.BF16 R12, R196, R44, R4 ;  /* 0x0000002cc40c723c */ /* 0x002ff00000041804 */
[C---:B----4-:R-:W-:Y:S08]  /*2850*/  HMMA.16816.F32.BF16 R4, R188.reuse, R36, R16 ;  /* 0x00000024bc04723c */ /* 0x050ff00000041810 */
[----:B------:R-:W-:Y:S01]  /*2860*/  HMMA.16816.F32.BF16 R16, R188, R38, R20 ;  /* 0x00000026bc10723c */ /* 0x000fe20000041814 */
[----:B------:R-:W-:Y:S04]  /*2870*/  LDSM.16.M88.4 R36, [R205+0x800] ;  /* 0x00080000cd24783b */ /* 0x000fe80000000200 */
[----:B------:R-:W-:Y:S03]  /*2880*/  LDSM.16.M88.4 R20, [R71+0x5800] ;  /* 0x005800004714783b */ /* 0x000fe60000000200 */
[----:B------:R-:W-:Y:S01]  /*2890*/  HMMA.16816.F32.BF16 R52, R184, R28, R56 ;  /* 0x0000001cb834723c */ /* 0x000fe20000041838 */
[----:B------:R-:W-:Y:S01]  /*28a0*/  FMUL.FTZ R0, R12, c[0x0][0x320] ;  /* 0x0000c8000c007a20 */ /* 0x000fe20000410000 */
[----:B------:R-:W1:Y:S03]  /*28b0*/  LDSM.16.M88.4 R56, [R204+0x6000] ;  /* 0x00600000cc38783b */ /* 0x000e660000000200 */
[----:B------:R4:W1:Y:S03]  /*28c0*/  MUFU.TANH R124, R0 ;  /* 0x00000000007c7308 */ /* 0x0008660000002400 */
[----:B--2---:R-:W-:Y:S08]  /*28d0*/  HMMA.16816.F32.BF16 R4, R192, R24, R4 ;  /* 0x00000018c004723c */ /* 0x004ff00000041804 */
[----:B------:R-:W-:Y:S01]  /*28e0*/  HMMA.16816.F32.BF16 R60, R184, R30, R60 ;  /* 0x0000001eb83c723c */ /* 0x000fe2000004183c */
[----:B----4-:R-:W-:-:S07]  /*28f0*/  FMUL.FTZ R0, R13, c[0x0][0x320] ;  /* 0x0000c8000d007a20 */ /* 0x010fce0000410000 */
[----:B------:R-:W-:Y:S01]  /*2900*/  HMMA.16816.F32.BF16 R28, R196, R46, R8 ;  /* 0x0000002ec41c723c */ /* 0x000fe20000041808 */
[----:B------:R-:W2:Y:S07]  /*2910*/  LDSM.16.M88.4 R44, [R204+0x6800] ;  /* 0x00680000cc2c783b */ /* 0x000eae0000000200 */
[----:B------:R-:W-:Y:S01]  /*2920*/  HMMA.16816.F32.BF16 R88, R180, R122, R88 ;  /* 0x0000007ab458723c */ /* 0x000fe20000041858 */
[----:B------:R4:W1:Y:S07]  /*2930*/  MUFU.TANH R123, R0 ;  /* 0x00000000007b7308 */ /* 0x00086e0000002400 */
[----:B---3--:R-:W-:Y:S01]  /*2940*/  HMMA.16816.F32.BF16 R8, R188, R40, R52 ;  /* 0x00000028bc08723c */ /* 0x008fe20000041834 */
[----:B------:R-:W-:Y:S07]  /*2950*/  LDSM.16.M88.4 R52, [R206+0x5800] ;  /* 0x00580000ce34783b */ /* 0x000fee0000000200 */
[----:B------:R-:W-:Y:S01]  /*2960*/  HMMA.16816.F32.BF16 R64, R184, R32, R72 ;  /* 0x00000020b840723c */ /* 0x000fe20000041848 */
[----:B----4-:R-:W-:-:S04]  /*2970*/  FMUL.FTZ R0, R14, c[0x0][0x320] ;  /* 0x0000c8000e007a20 */ /* 0x010fc80000410000 */
[----:B------:R3:W4:Y:S03]  /*2980*/  MUFU.TANH R126, R0 ;  /* 0x00000000007e7308 */ /* 0x0007260000002400 */
[C---:B------:R-:W-:Y:S01]  /*2990*/  HMMA.16816.F32.BF16 R76, R184.reuse, R34, R108 ;  /* 0x00000022b84c723c */ /* 0x040fe2000004186c */
[----:B------:R-:W-:Y:S07]  /*29a0*/  LDSM.16.M88.4 R32, [R205+0x1000] ;  /* 0x00100000cd20783b */ /* 0x000fee0000000200 */
[----:B-1----:R-:W-:Y:S01]  /*29b0*/  HMMA.16816.F32.BF16 R80, R184, R56, R80 ;  /* 0x00000038b850723c */ /* 0x002fe20000041850 */
[----:B---3--:R-:W-:-:S07]  /*29c0*/  FMUL.FTZ R0, R15, c[0x0][0x320] ;  /* 0x0000c8000f007a20 */ /* 0x008fce0000410000 */
[----:B------:R-:W-:Y:S01]  /*29d0*/  HMMA.16816.F32.BF16 R12, R192, R26, R16 ;  /* 0x0000001ac00c723c */ /* 0x000fe20000041810 */
[----:B------:R1:W3:Y:S07]  /*29e0*/  MUFU.TANH R125, R0 ;  /* 0x00000000007d7308 */ /* 0x0002ee0000002400 */
[----:B------:R-:W-:Y:S08]  /*29f0*/  HMMA.16816.F32.BF16 R16, R196, R36, R4 ;  /* 0x00000024c410723c */ /* 0x000ff00000041804 */
[----:B------:R-:W-:Y:S01]  /*2a00*/  HMMA.16816.F32.BF16 R4, R192, R48, R8 ;  /* 0x00000030c004723c */ /* 0x000fe20000041808 */
[----:B-1----:R-:W-:-:S04]  /*2a10*/  FMUL.FTZ R0, R28, c[0x0][0x320] ;  /* 0x0000c8001c007a20 */ /* 0x002fc80000410000 */
[----:B------:R1:W1:Y:S03]  /*2a20*/  MUFU.TANH R120, R0 ;  /* 0x0000000000787308 */ /* 0x0002660000002400 */
[----:B------:R-:W-:Y:S01]  /*2a30*/  HMMA.16816.F32.BF16 R24, R188, R42, R60 ;  /* 0x0000002abc18723c */ /* 0x000fe2000004183c */
[----:B------:R-:W-:Y:S07]  /*2a40*/  LDSM.16.M88.4 R40, [R205+0x1800] ;  /* 0x00180000cd28783b */ /* 0x000fee0000000200 */
[----:B------:R-:W-:Y:S01]  /*2a50*/  HMMA.16816.F32.BF16 R8, R196, R38, R12 ;  /* 0x00000026c408723c */ /* 0x000fe2000004180c */
[----:B------:R-:W-:Y:S01]  /*2a60*/  LDSM.16.M88.4 R36, [R71+0x6800] ;  /* 0x006800004724783b */ /* 0x000fe20000000200 */
[----:B-1----:R-:W-:-:S06]  /*2a70*/  FMUL.FTZ R0, R29, c[0x0][0x320] ;  /* 0x0000c8001d007a20 */ /* 0x002fcc0000410000 */
[----:B------:R-:W-:Y:S01]  /*2a80*/  HMMA.16816.F32.BF16 R12, R188, R20, R64 ;  /* 0x00000014bc0c723c */ /* 0x000fe20000041840 */
[----:B------:R1:W1:Y:S07]  /*2a90*/  MUFU.TANH R111, R0 ;  /* 0x00000000006f7308 */ /* 0x00026e0000002400 */
[----:B--2---:R-:W-:Y:S08]  /*2aa0*/  HMMA.16816.F32.BF16 R60, R184, R44, R92 ;  /* 0x0000002cb83c723c */ /* 0x004ff0000004185c */
[----:B------:R-:W-:Y:S01]  /*2ab0*/  HMMA.16816.F32.BF16 R20, R188, R22, R76 ;  /* 0x00000016bc14723c */ /* 0x000fe2000004184c */
[----:B-1----:R-:W-:-:S04]  /*2ac0*/  FMUL.FTZ R0, R30, c[0x0][0x320] ;  /* 0x0000c8001e007a20 */ /* 0x002fc80000410000 */
[----:B------:R1:W2:Y:S03]  /*2ad0*/  MUFU.TANH R122, R0 ;  /* 0x00000000007a7308 */ /* 0x0002a60000002400 */
[C---:B------:R-:W-:Y:S01]  /*2ae0*/  HMMA.16816.F32.BF16 R72, R184.reuse, R58, R88 ;  /* 0x0000003ab848723c */ /* 0x040fe20000041858 */
[----:B------:R-:W2:Y:S07]  /*2af0*/  LDSM.16.M88.4 R56, [R204+0x7000] ;  /* 0x00700000cc38783b */ /* 0x000eae0000000200 */
[----:B------:R-:W-:Y:S01]  /*2b00*/  HMMA.16816.F32.BF16 R64, R184, R46, R96 ;  /* 0x0000002eb840723c */ /* 0x000fe20000041860 */
[----:B------:R-:W-:Y:S01]  /*2b10*/  LDSM.16.M88.4 R44, [R206+0x6800] ;  /* 0x00680000ce2c783b */ /* 0x000fe20000000200 */
[----:B-1----:R-:W-:-:S03]  /*2b20*/  FMUL.FTZ R0, R31, c[0x0][0x320] ;  /* 0x0000c8001f007a20 */ /* 0x002fc60000410000 */
[----:B------:R-:W1:Y:S01]  /*2b30*/  LDSM.16.M88.4 R28, [R71+0x6000] ;  /* 0x00600000471c783b */ /* 0x000e620000000200 */
[----:B------:R3:W1:Y:S02]  /*2b40*/  MUFU.TANH R121, R0 ;  /* 0x0000000000797308 */ /* 0x0006640000002400 */
[----:B---3--:R-:W-:-:S06]  /*2b50*/  FMUL.FTZ R0, R16, c[0x0][0x320] ;  /* 0x0000c80010007a20 */ /* 0x008fcc0000410000 */
[----:B------:R3:W1:Y:S01]  /*2b60*/  MUFU.TANH R108, R0 ;  /* 0x00000000006c7308 */ /* 0x0006620000002400 */
[----:B--2---:R-:W-:Y:S01]  /*2b70*/  HMMA.16816.F32.BF16 R76, R184, R56, R100 ;  /* 0x00000038b84c723c */ /* 0x004fe20000041864 */
[----:B---3--:R-:W-:-:S06]  /*2b80*/  FMUL.FTZ R0, R17, c[0x0][0x320] ;  /* 0x0000c80011007a20 */ /* 0x008fcc0000410000 */
[----:B------:R2:W3:Y:S02]  /*2b90*/  MUFU.TANH R70, R0 ;  /* 0x0000000000467308 */ /* 0x0004e40000002400 */
[----:B--2---:R-:W-:-:S06]  /*2ba0*/  FMUL.FTZ R0, R18, c[0x0][0x320] ;  /* 0x0000c80012007a20 */ /* 0x004fcc0000410000 */
[----:B------:R2:W1:Y:S02]  /*2bb0*/  MUFU.TANH R110, R0 ;  /* 0x00000000006e7308 */ /* 0x0004640000002400 */
[----:B--2---:R-:W-:Y:S02]  /*2bc0*/  FMUL.FTZ R0, R19, c[0x0][0x320] ;  /* 0x0000c80013007a20 */ /* 0x004fe40000410000 */
[----:B------:R-:W-:Y:S04]  /*2bd0*/  HMMA.16816.F32.BF16 R16, R196, R32, R4 ;  /* 0x00000020c410723c */ /* 0x000fe80000041804 */
[----:B------:R2:W1:Y:S04]  /*2be0*/  MUFU.TANH R109, R0 ;  /* 0x00000000006d7308 */ /* 0x0004680000002400 */
[----:B------:R-:W-:Y:S01]  /*2bf0*/  HMMA.16816.F32.BF16 R4, R192, R50, R24 ;  /* 0x00000032c004723c */ /* 0x000fe20000041818 */
[----:B------:R-:W-:Y:S01]  /*2c00*/  LDSM.16.M88.4 R48, [R205+0x2000] ;  /* 0x00200000cd30783b */ /* 0x000fe20000000200 */
[----:B--2---:R-:W-:-:S04]  /*2c10*/  FMUL.FTZ R0, R8, c[0x0][0x320] ;  /* 0x0000c80008007a20 */ /* 0x004fc80000410000 */
[----:B------:R2:W1:Y:S11]  /*2c20*/  MUFU.TANH R84, R0 ;  /* 0x0000000000547308 */ /* 0x0004760000002400 */
[----:B------:R-:W-:Y:S07]  /*2c30*/  @!UPT UIADD3 URZ, URZ, URZ, URZ ;  /* 0x0000003f3f3ff290 */ /* 0x000fee000fffe03f */
[----:B------:R-:W-:Y:S01]  /*2c40*/  HMMA.16816.F32.BF16 R4, R196, R34, R4 ;  /* 0x00000022c404723c */ /* 0x000fe20000041804 */
[----:B------:R-:W1:Y:S01]  /*2c50*/  LDSM.16.M88.4 R32, [R206+0x6000] ;  /* 0x00600000ce20783b */ /* 0x000e620000000200 */
[----:B--2---:R-:W-:-:S04]  /*2c60*/  FMUL.FTZ R0, R9, c[0x0][0x320] ;  /* 0x0000c80009007a20 */ /* 0x004fc80000410000 */
[----:B------:R2:W1:Y:S02]  /*2c70*/  MUFU.TANH R85, R0 ;  /* 0x0000000000557308 */ /* 0x0004640000002400 */
[----:B--2---:R-:W-:-:S06]  /*2c80*/  FMUL.FTZ R0, R10, c[0x0][0x320] ;  /* 0x0000c8000a007a20 */ /* 0x004fcc0000410000 */
[----:B------:R2:W1:Y:S02]  /*2c90*/  MUFU.TANH R94, R0 ;  /* 0x00000000005e7308 */ /* 0x0004640000002400 */
[----:B--2---:R-:W-:Y:S02]  /*2ca0*/  FMUL.FTZ R0, R11, c[0x0][0x320] ;  /* 0x0000c8000b007a20 */ /* 0x004fe40000410000 */
[----:B------:R-:W-:Y:S04]  /*2cb0*/  HMMA.16816.F32.BF16 R8, R192, R52, R12 ;  /* 0x00000034c008723c */ /* 0x000fe8000004180c */
[----:B------:R2:W2:Y:S04]  /*2cc0*/  MUFU.TANH R93, R0 ;  /* 0x00000000005d7308 */ /* 0x0004a80000002400 */
[----:B-1----:R-:W-:Y:S01]  /*2cd0*/  HMMA.16816.F32.BF16 R12, R188, R28, R80 ;  /* 0x0000001cbc0c723c */ /* 0x002fe20000041850 */
[----:B--2---:R-:W-:-:S04]  /*2ce0*/  FMUL.FTZ R0, R16, c[0x0][0x320] ;  /* 0x0000c80010007a20 */ /* 0x004fc80000410000 */
[----:B------:R1:W2:Y:S11]  /*2cf0*/  MUFU.TANH R90, R0 ;  /* 0x00000000005a7308 */ /* 0x0002b60000002400 */
        /* <DEDUP_REMOVED lines=9> */
[----:B------:R-:W-:Y:S04]  /*2d90*/  HMMA.16816.F32.BF16 R16, R192, R32, R12 ;  /* 0x00000020c010723c */ /* 0x000fe8000004180c */
[----:B------:R1:W1:Y:S04]  /*2da0*/  MUFU.TANH R91, R0 ;  /* 0x00000000005b7308 */ /* 0x0002680000002400 */
[----:B------:R-:W-:Y:S01]  /*2db0*/  HMMA.16816.F32.BF16 R12, R188, R36, R60 ;  /* 0x00000024bc0c723c */ /* 0x000fe2000004183c */
[----:B------:R-:W2:Y:S01]  /*2dc0*/  LDSM.16.M88.4 R60, [R204+0x7800] ;  /* 0x00780000cc3c783b */ /* 0x000ea20000000200 */
[----:B-1----:R-:W-:-:S04]  /*2dd0*/  FMUL.FTZ R0, R4, c[0x0][0x320] ;  /* 0x0000c80004007a20 */ /* 0x002fc80000410000 */
[----:B------:R1:W1:Y:S02]  /*2de0*/  MUFU.TANH R86, R0 ;  /* 0x0000000000567308 */ /* 0x0002640000002400 */
[----:B-1----:R-:W-:-:S06]  /*2df0*/  FMUL.FTZ R0, R5, c[0x0][0x320] ;  /* 0x0000c80005007a20 */ /* 0x002fcc0000410000 */
[----:B------:R1:W1:Y:S01]  /*2e00*/  MUFU.TANH R82, R0 ;  /* 0x0000000000527308 */ /* 0x0002620000002400 */
[----:B--2---:R-:W-:Y:S01]  /*2e10*/  HMMA.16816.F32.BF16 R52, R184, R60, R112 ;  /* 0x0000003cb834723c */ /* 0x004fe20000041870 */
[----:B-1----:R-:W-:-:S06]  /*2e20*/  FMUL.FTZ R0, R6, c[0x0][0x320] ;  /* 0x0000c80006007a20 */ /* 0x002fcc0000410000 */
[----:B------:R1:W2:Y:S02]  /*2e30*/  MUFU.TANH R89, R0 ;  /* 0x0000000000597308 */ /* 0x0002a40000002400 */
[----:B-1----:R-:W-:Y:S02]  /*2e40*/  FMUL.FTZ R0, R7, c[0x0][0x320] ;  /* 0x0000c80007007a20 */ /* 0x002fe40000410000 */
[----:B------:R-:W-:Y:S04]  /*2e50*/  HMMA.16816.F32.BF16 R4, R196, R42, R8 ;  /* 0x0000002ac404723c */ /* 0x000fe80000041808 */
[----:B------:R1:W1:Y:S04]  /*2e60*/  MUFU.TANH R87, R0 ;  /* 0x0000000000577308 */ /* 0x0002680000002400 */
[----:B------:R-:W-:Y:S01]  /*2e70*/  HMMA.16816.F32.BF16 R8, R192, R34, R20 ;  /* 0x00000022c008723c */ /* 0x000fe20000041814 */
[----:B------:R-:W2:Y:S07]  /*2e80*/  LDSM.16.M88.4 R32, [R205+0x2800] ;  /* 0x00280000cd20783b */ /* 0x000eae0000000200 */
        /* <DEDUP_REMOVED lines=25> */
[----:B------:R-:W4:Y:S07]  /*3020*/  LDSM.16.M88.4 R44, [R71+0x7800] ;  /* 0x00780000472c783b */ /* 0x000f2e0000000200 */
[----:B--2---:R-:W-:Y:S01]  /*3030*/  HMMA.16816.F32.BF16 R20, R196, R32, R16 ;  /* 0x00000020c414723c */ /* 0x004fe20000041810 */
[----:B---3--:R-:W-:-:S04]  /*3040*/  FMUL.FTZ R0, R24, c[0x0][0x320] ;  /* 0x0000c80018007a20 */ /* 0x008fc80000410000 */
[----:B------:R2:W3:Y:S11]  /*3050*/  MUFU.TANH R59, R0 ;  /* 0x00000000003b7308 */ /* 0x0004f60000002400 */
[----:B------:R-:W-:Y:S01]  /*3060*/  HMMA.16816.F32.BF16 R8, R196, R34, R8 ;  /* 0x00000022c408723c */ /* 0x000fe20000041808 */
[----:B------:R-:W3:Y:S01]  /*3070*/  LDSM.16.M88.4 R32, [R206+0x7800] ;  /* 0x00780000ce20783b */ /* 0x000ee20000000200 */
[----:B--2---:R-:W-:-:S06]  /*3080*/  FMUL.FTZ R0, R25, c[0x0][0x320] ;  /* 0x0000c80019007a20 */ /* 0x004fcc0000410000 */
[----:B------:R-:W-:Y:S01]  /*3090*/  FMUL.FTZ R21, R21, c[0x0][0x320] ;  /* 0x0000c80015157a20 */ /* 0x000fe20000410000 */
[----:B-1----:R-:W-:Y:S01]  /*30a0*/  HMMA.16816.F32.BF16 R16, R192, R48, R12 ;  /* 0x00000030c010723c */ /* 0x002fe2000004180c */
[----:B------:R1:W2:Y:S01]  /*30b0*/  MUFU.TANH R58, R0 ;  /* 0x00000000003a7308 */ /* 0x0002a20000002400 */
[----:B------:R-:W-:Y:S02]  /*30c0*/  FMUL.FTZ R22, R22, c[0x0][0x320] ;  /* 0x0000c80016167a20 */ /* 0x000fe40000410000 */
[----:B------:R-:W-:-:S04]  /*30d0*/  FMUL.FTZ R23, R23, c[0x0][0x320] ;  /* 0x0000c80017177a20 */ /* 0x000fc80000410000 */
[----:B----4-:R-:W-:Y:S01]  /*30e0*/  HMMA.16816.F32.BF16 R12, R188, R44, R52 ;  /* 0x0000002cbc0c723c */ /* 0x010fe20000041834 */
[----:B------:R-:W4:Y:S06]  /*30f0*/  MUFU.TANH R48, R22 ;  /* 0x0000001600307308 */ /* 0x000f2c0000002400 */
[----:B------:R-:W-:Y:S02]  /*3100*/  FMUL.FTZ R8, R8, c[0x0][0x320] ;  /* 0x0000c80008087a20 */ /* 0x000fe40000410000 */
[----:B-1----:R-:W-:Y:S01]  /*3110*/  FMUL.FTZ R0, R26, c[0x0][0x320] ;  /* 0x0000c8001a007a20 */ /* 0x002fe20000410000 */
[----:B------:R-:W1:Y:S01]  /*3120*/  MUFU.TANH R45, R23 ;  /* 0x00000017002d7308 */ /* 0x000e620000002400 */
[----:B------:R-:W-:-:S02]  /*3130*/  FMUL.FTZ R9, R9, c[0x0][0x320] ;  /* 0x0000c80009097a20 */ /* 0x000fc40000410000 */
[----:B------:R-:W-:Y:S02]  /*3140*/  FMUL.FTZ R10, R10, c[0x0][0x320] ;  /* 0x0000c8000a0a7a20 */ /* 0x000fe40000410000 */
[----:B------:R-:W-:-:S03]  /*3150*/  FMUL.FTZ R11, R11, c[0x0][0x320] ;  /* 0x0000c8000b0b7a20 */ /* 0x000fc60000410000 */
[----:B------:R1:W1:Y:S06]  /*3160*/  MUFU.TANH R66, R0 ;  /* 0x0000000000427308 */ /* 0x00026c0000002400 */
[----:B---3--:R-:W-:Y:S02]  /*3170*/  HMMA.16816.F32.BF16 R12, R192, R32, R12 ;  /* 0x00000020c00c723c */ /* 0x008fe4000004180c */
[----:B------:R-:W3:Y:S01]  /*3180*/  MUFU.TANH R44, R10 ;  /* 0x0000000a002c7308 */ /* 0x000ee20000002400 */
[----:B-1----:R-:W-:-:S05]  /*3190*/  FMUL.FTZ R0, R27, c[0x0][0x320] ;  /* 0x0000c8001b007a20 */ /* 0x002fca0000410000 */
[----:B------:R-:W-:Y:S01]  /*31a0*/  HMMA.16816.F32.BF16 R24, R188, R30, R40 ;  /* 0x0000001ebc18723c */ /* 0x000fe20000041828 */
[----:B------:R-:W1:Y:S01]  /*31b0*/  LDSM.16.M88.4 R28, [R205+0x3800] ;  /* 0x00380000cd1c783b */ /* 0x000e620000000200 */
[----:B------:R2:W1:Y:S01]  /*31c0*/  MUFU.TANH R65, R0 ;  /* 0x0000000000417308 */ /* 0x0004620000002400 */
[----:B------:R-:W-:-:S07]  /*31d0*/  DEPBAR.LE SB0, 0x0 ;  /* 0x000080000000791a */ /* 0x000fce0000000000 */
[----:B------:R-:W1:Y:S01]  /*31e0*/  MUFU.TANH R41, R21 ;  /* 0x0000001500297308 */ /* 0x000e620000002400 */
[----:B--2---:R-:W-:-:S07]  /*31f0*/  FMUL.FTZ R0, R4, c[0x0][0x320] ;  /* 0x0000c80004007a20 */ /* 0x004fce0000410000 */
[----:B------:R-:W2:Y:S06]  /*3200*/  MUFU.TANH R40, R8 ;  /* 0x0000000800287308 */ /* 0x000eac0000002400 */
[----:B------:R-:W-:Y:S02]  /*3210*/  HMMA.16816.F32.BF16 R24, R192, R50, R24 ;  /* 0x00000032c018723c */ /* 0x000fe40000041818 */
[----:B------:R1:W1:Y:S08]  /*3220*/  MUFU.TANH R57, R0 ;  /* 0x0000000000397308 */ /* 0x0002700000002400 */
[----:B------:R-:W2:Y:S01]  /*3230*/  MUFU.TANH R43, R11 ;  /* 0x0000000b002b7308 */ /* 0x000ea20000002400 */
[----:B-1----:R-:W-:-:S07]  /*3240*/  FMUL.FTZ R0, R5, c[0x0][0x320] ;  /* 0x0000c80005007a20 */ /* 0x002fce0000410000 */
        /* <DEDUP_REMOVED lines=8> */
[----:B------:R1:W1:Y:S11]  /*32d0*/  MUFU.TANH R37, R9 ;  /* 0x0000000900257308 */ /* 0x0002760000002400 */
[----:B------:R-:W-:Y:S01]  /*32e0*/  @!UPT UIADD3 URZ, URZ, URZ, URZ ;  /* 0x0000003f3f3ff290 */ /* 0x000fe2000fffe03f */
[----:B------:R-:W-:Y:S01]  /*32f0*/  HMMA.16816.F32.BF16 R4, R188, R46, R4 ;  /* 0x0000002ebc04723c */ /* 0x000fe20000041804 */
[----:B------:R2:W2:Y:S07]  /*3300*/  MUFU.TANH R42, R0 ;  /* 0x00000000002a7308 */ /* 0x0004ae0000002400 */
[C---:B------:R-:W-:Y:S08]  /*3310*/  HMMA.16816.F32.BF16 R16, R196.reuse, R38, R24 ;  /* 0x00000026c410723c */ /* 0x040ff00000041818 */
[----:B-1----:R-:W-:Y:S01]  /*3320*/  HMMA.16816.F32.BF16 R8, R196, R28, R12 ;  /* 0x0000001cc408723c */ /* 0x002fe2000004180c */
[----:B------:R-:W-:-:S02]  /*3330*/  FMUL.FTZ R20, R20, c[0x0][0x320] ;  /* 0x0000c80014147a20 */ /* 0x000fc40000410000 */
[----:B------:R-:W-:Y:S02]  /*3340*/  FMUL.FTZ R21, R21, c[0x0][0x320] ;  /* 0x0000c80015157a20 */ /* 0x000fe40000410000 */
[----:B------:R-:W-:Y:S01]  /*3350*/  FMUL.FTZ R22, R22, c[0x0][0x320] ;  /* 0x0000c80016167a20 */ /* 0x000fe20000410000 */
[----:B------:R1:W1:Y:S01]  /*3360*/  MUFU.TANH R25, R20 ;  /* 0x0000001400197308 */ /* 0x0002620000002400 */
[----:B------:R-:W-:Y:S01]  /*3370*/  FMUL.FTZ R23, R23, c[0x0][0x320] ;  /* 0x0000c80017177a20 */ /* 0x000fe20000410000 */
[----:B------:R-:W-:Y:S06]  /*3380*/  HMMA.16816.F32.BF16 R4, R192, R34, R4 ;  /* 0x00000022c004723c */ /* 0x000fec0000041804 */
[----:B------:R1:W1:Y:S02]  /*3390*/  MUFU.TANH R24, R21 ;  /* 0x0000001500187308 */ /* 0x0002640000002400 */
        /* <DEDUP_REMOVED lines=10> */
[----:B------:R-:W-:Y:S07]  /*3440*/  HMMA.16816.F32.BF16 R4, R196, R30, R4 ;  /* 0x0000001ec404723c */ /* 0x000fee0000041804 */
[----:B------:R1:W1:Y:S08]  /*3450*/  MUFU.TANH R21, R16 ;  /* 0x0000001000157308 */ /* 0x0002700000002400 */
[----:B------:R1:W1:Y:S08]  /*3460*/  MUFU.TANH R20, R17 ;  /* 0x0000001100147308 */ /* 0x0002700000002400 */
[----:B------:R1:W1:Y:S01]  /*3470*/  MUFU.TANH R27, R18 ;  /* 0x00000012001b7308 */ /* 0x0002620000002400 */
[----:B------:R-:W-:-:S02]  /*3480*/  FMUL.FTZ R4, R4, c[0x0][0x320] ;  /* 0x0000c80004047a20 */ /* 0x000fc40000410000 */
[----:B------:R-:W-:Y:S02]  /*3490*/  FMUL.FTZ R5, R5, c[0x0][0x320] ;  /* 0x0000c80005057a20 */ /* 0x000fe40000410000 */
[----:B------:R-:W-:Y:S02]  /*34a0*/  FMUL.FTZ R6, R6, c[0x0][0x320] ;  /* 0x0000c80006067a20 */ /* 0x000fe40000410000 */
[----:B------:R-:W-:Y:S01]  /*34b0*/  FMUL.FTZ R7, R7, c[0x0][0x320] ;  /* 0x0000c80007077a20 */ /* 0x000fe20000410000 */
        /* <DEDUP_REMOVED lines=10> */
[----:B------:R-:W-:Y:S05]  /*3560*/  @!P0 BRA `(.L_x_463) ;  /* 0x0000049000008947 */ /* 0x000fea0003800000 */
[----:B--234-:R-:W-:Y:S01]  /*3570*/  IMAD R2, R226, 0x80, R145 ;  /* 0x00000080e2027824 */ /* 0x01cfe200078e0291 */
[----:B------:R-:W-:-:S04]  /*3580*/  MOV R221, RZ ;  /* 0x000000ff00dd7202 */ /* 0x000fc80000000f00 */
[----:B------:R-:W-:-:S05]  /*3590*/  IADD3 R2, R2, -0x100, R144 ;  /* 0xffffff0002027810 */ /* 0x000fca0007ffe090 */
[----:B------:R-:W-:-:S04]  /*35a0*/  @P3 IMAD.HI.U32 R3, R2, c[0x0][0x2bc], RZ ;  /* 0x0000af0002033a27 */ /* 0x000fc800078e00ff */
[----:B------:R-:W-:Y:S01]  /*35b0*/  IMAD.MOV.U32 R0, RZ, RZ, R2 ;  /* 0x000000ffff007224 */ /* 0x000fe200078e0002 */
[----:B------:R-:W-:-:S04]  /*35c0*/  @P3 SHF.R.U32.HI R0, RZ, c[0x0][0x2c0], R3 ;  /* 0x0000b000ff003a19 */ /* 0x000fc80000011603 */
[----:B------:R-:W-:-:S04]  /*35d0*/  @!P1 IADD3 R3, P0, R0, R134, RZ ;  /* 0x0000008600039210 */ /* 0x000fc80007f1e0ff */
[----:B-1----:R-:W-:Y:S02]  /*35e0*/  @!P1 LEA.HI.X.SX32 R5, R0, R131, 0x1, P0 ;  /* 0x0000008300059211 */ /* 0x002fe400000f0eff */
[----:B------:R-:W-:-:S04]  /*35f0*/  @!P1 LEA R4, P0, R3, c[0x0][0x2a0], 0x2 ;  /* 0x0000a80003049a11 */ /* 0x000fc800078010ff */
[----:B------:R-:W-:-:S05]  /*3600*/  @!P1 LEA.HI.X R5, R3, c[0x0][0x2a4], R5, 0x2, P0 ;  /* 0x0000a90003059a11 */ /* 0x000fca00000f1405 */
[----:B------:R-:W2:Y:S01]  /*3610*/  @!P1 LDG.E R221, [R4.64] ;  /* 0x0000000604dd9981 */ /* 0x000ea2000c1e1900 */
[----:B------:R-:W-:-:S04]  /*3620*/  IMAD.MOV R222, RZ, RZ, -R0 ;  /* 0x000000ffffde7224 */ /* 0x000fc800078e0a00 */
[----:B------:R-:W-:-:S04]  /*3630*/  IMAD R222, R222, c[0x0][0x2b8], R2 ;  /* 0x0000ae00dede7a24 */ /* 0x000fc800078e0202 */
[----:B------:R-:W-:Y:S01]  /*3640*/  IMAD.WIDE.U32 R2, R222, c[0x0][0x1e0], RZ ;  /* 0x00007800de027a25 */ /* 0x000fe200078e00ff */
[----:B------:R-:W-:-:S05]  /*3650*/  SHF.R.S32.HI R0, RZ, 0x1f, R222 ;  /* 0x0000001fff007819 */ /* 0x000fca00000114de */
[----:B------:R-:W-:-:S04]  /*3660*/  IMAD R0, R0, c[0x0][0x1e0], RZ ;  /* 0x0000780000007a24 */ /* 0x000fc800078e02ff */
[----:B------:R-:W-:-:S05]  /*3670*/  IMAD R0, R222, c[0x0][0x1e4], R0 ;  /* 0x00007900de007a24 */ /* 0x000fca00078e0200 */
[----:B------:R-:W-:Y:S02]  /*3680*/  IADD3 R3, R3, R0, RZ ;  /* 0x0000000003037210 */ /* 0x000fe40007ffe0ff */
[----:B--2---:R-:W-:-:S03]  /*3690*/  SHF.R.S32.HI R4, RZ, 0x1f, R221 ;  /* 0x0000001fff047819 */ /* 0x004fc600000114dd */
[----:B------:R-:W-:-:S04]  /*36a0*/  IMAD.WIDE.U32 R2, R221, c[0x0][0x1f0], R2 ;  /* 0x00007c00dd027a25 */ /* 0x000fc800078e0002 */
[----:B------:R-:W-:Y:S01]  /*36b0*/  IMAD R4, R4, c[0x0][0x1f0], RZ ;  /* 0x00007c0004047a24 */ /* 0x000fe200078e02ff */
[----:B------:R-:W-:-:S03]  /*36c0*/  IADD3 R0, P2, R132, R2, RZ ;  /* 0x0000000284007210 */ /* 0x000fc60007f5e0ff */
[----:B------:R-:W-:Y:S01]  /*36d0*/  IMAD R2, R221, c[0x0][0x1f4], R4 ;  /* 0x00007d00dd027a24 */ /* 0x000fe200078e0204 */
[----:B------:R-:W-:-:S04]  /*36e0*/  LEA R4, P0, R0, c[0x0][0x1c8], 0x1 ;  /* 0x0000720000047a11 */ /* 0x000fc800078008ff */
[----:B------:R-:W-:-:S04]  /*36f0*/  IADD3.X R2, R130, R3, R2, P2, !PT ;  /* 0x0000000382027210 */ /* 0x000fc800017fe402 */
[----:B------:R-:W-:Y:S01]  /*3700*/  LEA.HI.X R0, R0, c[0x0][0x1cc], R2, 0x1, P0 ;  /* 0x0000730000007a11 */ /* 0x000fe200000f0c02 */
[----:B------:R-:W-:Y:S05]  /*3710*/  BRA.DIV ~URZ, `(.L_x_464) ;  /* 0x0000de527f007947 */ /* 0x000fea000b800000 */
[----:B------:R1:W2:Y:S02]  /*3720*/  SHFL.IDX PT, R5, R0, RZ, 0x181f ;  /* 0x00181fff00057589 */ /* 0x0002a400000e0000 */
.L_x_520:
[----:B------:R-:W-:Y:S05]  /*3730*/  BRA.DIV ~URZ, `(.L_x_465) ;  /* 0x0000dea27f007947 */ /* 0x000fea000b800000 */
[----:B------:R-:W3:Y:S01]  /*3740*/  SHFL.IDX PT, R2, R4, RZ, 0x181f ;  /* 0x00181fff04027589 */ /* 0x000ee200000e0000 */
[----:B------:R-:W-:Y:S02]  /*3750*/  ISETP.GE.AND P2, PT, R228, c[0x0][0x1d4], PT ;  /* 0x00007500e4007a0c */ /* 0x000fe40003f46270 */
[----:B------:R-:W-:Y:S01]  /*3760*/  ISETP.GE.AND P0, PT, R241, c[0x0][0x1d4], PT ;  /* 0x00007500f1007a0c */ /* 0x000fe20003f06270 */
[----:B------:R-:W4:Y:S04]  /*3770*/  SHFL.IDX PT, R8, R4, 0x1, 0x181f ;  /* 0x00381f0004087f89 */ /* 0x000f2800000e0000 */
[----:B------:R-:W5:Y:S04]  /*3780*/  SHFL.IDX PT, R9, R0, 0x1, 0x181f ;  /* 0x00381f0000097f89 */ /* 0x000f6800000e0000 */
[----:B------:R-:W1:Y:S04]  /*3790*/  SHFL.IDX PT, R12, R4, 0x2, 0x181f ;  /* 0x00581f00040c7f89 */ /* 0x000e6800000e0000 */
[----:B------:R-:W2:Y:S04]  /*37a0*/  SHFL.IDX PT, R13, R0, 0x2, 0x181f ;  /* 0x00581f00000d7f89 */ /* 0x000ea800000e0000 */
[----:B-1----:R-:W1:Y:S01]  /*37b0*/  SHFL.IDX PT, R0, R0, 0x3, 0x181f ;  /* 0x00781f0000007f89 */ /* 0x002e6200000e0000 */
[----:B---3--:R-:W-:-:S03]  /*37c0*/  IADD3 R6, P6, R2, R128, RZ ;  /* 0x0000008002067210 */ /* 0x008fc60007fde0ff */
[----:B------:R-:W3:Y:S01]  /*37d0*/  SHFL.IDX PT, R4, R4, 0x3, 0x181f ;  /* 0x00781f0004047f89 */ /* 0x000ee200000e0000 */
[----:B------:R-:W-:Y:S01]  /*37e0*/  IADD3 R2, P5, R2, R129, RZ ;  /* 0x0000008102027210 */ /* 0x000fe20007fbe0ff */
[----:B--2---:R-:W-:Y:S01]  /*37f0*/  IMAD.X R7, R5, 0x1, R68, P6 ;  /* 0x0000000105077824 */ /* 0x004fe200030e0644 */
[----:B----4-:R-:W-:-:S03]  /*3800*/  IADD3 R10, P6, R8, R128, RZ ;  /* 0x00000080080a7210 */ /* 0x010fc60007fde0ff */
[--C-:B------:R-:W-:Y:S01]  /*3810*/  IMAD.X R3, R5, 0x1, R69.reuse, P5 ;  /* 0x0000000105037824 */ /* 0x100fe200028e0645 */
[-C--:B------:R-:W-:Y:S01]  /*3820*/  IADD3 R8, P5, R8, R129.reuse, RZ ;  /* 0x0000008108087210 */ /* 0x080fe20007fbe0ff */
[----:B------:R2:W-:Y:S01]  /*3830*/  LDGSTS.E.BYPASS.LTC128B.128 [R219+0x8100], [R6.64], !P2 ;  /* 0x0810000006db7fae */ /* 0x0005e2000d101d46 */
[C---:B-----5:R-:W-:Y:S01]  /*3840*/  IMAD.X R11, R9.reuse, 0x1, R68, P6 ;  /* 0x00000001090b7824 */ /* 0x060fe200030e0644 */
[----:B------:R-:W-:Y:S02]  /*3850*/  SEL R5, RZ, 0x10, P0 ;  /* 0x00000010ff057807 */ /* 0x000fe40000000000 */
[----:B------:R-:W-:Y:S01]  /*3860*/  IMAD.X R9, R9, 0x1, R69, P5 ;  /* 0x0000000109097824 */ /* 0x000fe200028e0645 */
[----:B------:R4:W-:Y:S04]  /*3870*/  LDGSTS.E.BYPASS.LTC128B.128 [R219+0xc100], [R2.64], !P0 ;  /* 0x0c10000002db7fae */ /* 0x0009e8000c101d46 */
[----:B------:R1:W-:Y:S04]  /*3880*/  LDGSTS.E.BYPASS.LTC128B.128 [R219+0x9100], [R10.64], !P2 ;  /* 0x091000000adb7fae */ /* 0x0003e8000d101d46 */
[----:B------:R1:W-:Y:S01]  /*3890*/  LDGSTS.E.BYPASS.LTC128B.128 [R219+0xd100], [R8.64], !P0 ;  /* 0x0d10000008db7fae */ /* 0x0003e2000c101d46 */
[----:B--2---:R-:W-:-:S02]  /*38a0*/  IADD3 R6, P5, R12, R129, RZ ;  /* 0x000000810c067210 */ /* 0x004fc40007fbe0ff */
[----:B----4-:R-:W-:-:S03]  /*38b0*/  IADD3 R2, P6, R12, R128, RZ ;  /* 0x000000800c027210 */ /* 0x010fc60007fde0ff */
[C---:B------:R-:W-:Y:S02]  /*38c0*/  IMAD.X R7, R13.reuse, 0x1, R69, P5 ;  /* 0x000000010d077824 */ /* 0x040fe400028e0645 */
[----:B------:R-:W-:-:S05]  /*38d0*/  IMAD.X R3, R13, 0x1, R68, P6 ;  /* 0x000000010d037824 */ /* 0x000fca00030e0644 */
[----:B------:R2:W-:Y:S04]  /*38e0*/  LDGSTS.E.BYPASS.LTC128B.128 [R219+0xa100], [R2.64], !P2 ;  /* 0x0a10000002db7fae */ /* 0x0005e8000d101d46 */
[----:B------:R4:W-:Y:S02]  /*38f0*/  LDGSTS.E.BYPASS.LTC128B.128 [R219+0xe100], [R6.64], !P0 ;  /* 0x0e10000006db7fae */ /* 0x0009e4000c101d46 */
[----:B----4-:R-:W-:-:S04]  /*3900*/  SEL R6, RZ, 0x10, P2 ;  /* 0x00000010ff067807 */ /* 0x010fc80001000000 */
.L_x_521:
[----:B-123--:R-:W-:Y:S02]  /*3910*/  IADD3 R2, -R6, 0x10, RZ ;  /* 0x0000001006027810 */ /* 0x00efe40007ffe1ff */
[----:B------:R-:W-:Y:S02]  /*3920*/  IADD3 R7, -R5, 0x10, RZ ;  /* 0x0000001005077810 */ /* 0x000fe40007ffe1ff */
[----:B------:R-:W-:-:S02]  /*3930*/  LOP3.LUT R2, R2, 0xf, RZ, 0xc0, !PT ;  /* 0x0000000f02027812 */ /* 0x000fc400078ec0ff */
[----:B------:R-:W-:Y:S02]  /*3940*/  ISETP.NE.U32.AND P6, PT, R6, RZ, PT ;  /* 0x000000ff0600720c */ /* 0x000fe40003fc5070 */
[----:B------:R-:W-:Y:S02]  /*3950*/  IADD3 R2, P2, P0, R2, R4, R128 ;  /* 0x0000000402027210 */ /* 0x000fe4000785e080 */
[----:B------:R-:W-:Y:S02]  /*3960*/  LOP3.LUT R7, R7, 0xf, RZ, 0xc0, !PT ;  /* 0x0000000f07077812 */ /* 0x000fe400078ec0ff */
[----:B------:R-:W-:Y:S02]  /*3970*/  ISETP.NE.U32.AND P5, PT, R5, RZ, PT ;  /* 0x000000ff0500720c */ /* 0x000fe40003fa5070 */
[----:B------:R-:W-:Y:S02]  /*3980*/  IADD3.X R3, RZ, R0, R68, P2, P0 ;  /* 0x00000000ff037210 */ /* 0x000fe400017e0444 */
[----:B------:R-:W-:-:S03]  /*3990*/  IADD3 R4, P2, P0, R7, R4, R129 ;  /* 0x0000000407047210 */ /* 0x000fc6000785e081 */
[----:B------:R-:W-:Y:S01]  /*39a0*/  @!PT LDS RZ, [RZ] ;  /* 0x00000000fffff984 */ /* 0x000fe20000000800 */
[----:B------:R-:W-:Y:S01]  /*39b0*/  @!PT LDS RZ, [RZ] ;  /* 0x00000000fffff984 */ /* 0x000fe20000000800 */
[----:B------:R-:W-:Y:S01]  /*39c0*/  @!PT LDS RZ, [RZ] ;  /* 0x00000000fffff984 */ /* 0x000fe20000000800 */
[----:B------:R1:W-:Y:S01]  /*39d0*/  LDGSTS.E.BYPASS.LTC128B.128.ZFILL [R219+0xb100], [R2.64], P6 ;  /* 0x0b10000002db7fae */ /* 0x0003e2000b141d46 */
[----:B------:R-:W-:-:S05]  /*39e0*/  IADD3.X R5, RZ, R0, R69, P2, P0 ;  /* 0x00000000ff057210 */ /* 0x000fca00017e0445 */
[----:B------:R1:W-:Y:S04]  /*39f0*/  LDGSTS.E.BYPASS.LTC128B.128.ZFILL [R219+0xf100], [R4.64], P5 ;  /* 0x0f10000004db7fae */ /* 0x0003e8000a941d46 */
.L_x_463:
[----:B--234-:R-:W-:Y:S05]  /*3a00*/  BSYNC B0 ;  /* 0x0000000000007941 */ /* 0x01cfea0003800000 */
.L_x_462:
[----:B-1----:R-:W2:Y:S04]  /*3a10*/  LDL R3, [R1+0x3c] ;  /* 0x00003c0001037983 */ /* 0x002ea80000100800 */
[----:B------:R-:W2:Y:S04]  /*3a20*/  LDL R2, [R1+0x48] ;  /* 0x0000480001027983 */ /* 0x000ea80000100800 */
[----:B------:R-:W3:Y:S01]  /*3a30*/  LDL R4, [R1+0x4c] ;  /* 0x00004c0001047983 */ /* 0x000ee20000100800 */
[----:B------:R-:W-:-:S03]  /*3a40*/  MOV R0, 0xffffff80 ;  /* 0xffffff8000007802 */ /* 0x000fc60000000f00 */
[----:B------:R-:W0:Y:S02]  /*3a50*/  LDGDEPBAR ;  /* 0x00000000000079af */ /* 0x000e240000000000 */
[----:B------:R-:W-:Y:S01]  /*3a60*/  IMAD R0, R226, R0, 0x81 ;  /* 0x00000081e2007424 */ /* 0x000fe200078e0200 */
[----:B--2---:R-:W-:Y:S02]  /*3a70*/  IADD3 R36, R2, R3, RZ ;  /* 0x0000000302247210 */ /* 0x004fe40007ffe0ff */
[----:B------:R-:W-:Y:S02]  /*3a80*/  MOV R3, c[0x0][0x2ac] ;  /* 0x0000ab0000037a02 */ /* 0x000fe40000000f00 */
[----:B---3--:R-:W-:Y:S01]  /*3a90*/  IADD3 R5, -R4, R127, RZ ;  /* 0x0000007f04057210 */ /* 0x008fe20007ffe1ff */
[----:B------:R-:W-:-:S04]  /*3aa0*/  @P4 IMAD.HI.U32 R2, R36, c[0x0][0x2c8], RZ ;  /* 0x0000b20024024a27 */ /* 0x000fc800078e00ff */
[----:B------:R-:W-:Y:S01]  /*3ab0*/  IMAD R0, R3, c[0x0][0x1d0], R0 ;  /* 0x0000740003007a24 */ /* 0x000fe200078e0200 */
[----:B------:R-:W-:-:S04]  /*3ac0*/  @P4 SHF.R.U32.HI R36, RZ, c[0x0][0x2cc], R2 ;  /* 0x0000b300ff244a19 */ /* 0x000fc80000011602 */
[----:B------:R-:W-:Y:S01]  /*3ad0*/  IADD3 R4, R0, -c[0x0][0x168], -R4 ;  /* 0x80005a0000047a10 */ /* 0x000fe20007ffe804 */
[----:B------:R-:W-:Y:S05]  /*3ae0*/  BRA.DIV ~URZ, `(.L_x_466) ;  /* 0x0000e0227f007947 */ /* 0x000fea000b800000 */
[----:B------:R1:W2:Y:S02]  /*3af0*/  SHFL.IDX PT, R29, R36, RZ, 0x1c1f ;  /* 0x001c1fff241d7589 */ /* 0x0002a400000e0000 */
.L_x_522:
[----:B--2---:R-:W-:-:S05]  /*3b00*/  IMAD.IADD R0, R4, 0x1, R29 ;  /* 0x0000000104007824 */ /* 0x004fca00078e021d */
[----:B------:R-:W-:-:S04]  /*3b10*/  IMNMX R0, R5, R0, PT ;  /* 0x0000000005007217 */ /* 0x000fc80003800200 */
[C---:B------:R-:W-:Y:S02]  /*3b20*/  ISETP.GT.AND P6, PT, R0.reuse, RZ, PT ;  /* 0x000000ff0000720c */ /* 0x040fe40003fc4270 */
[C---:B------:R-:W-:Y:S02]  /*3b30*/  ISETP.GT.AND P5, PT, R0.reuse, 0x1, PT ;  /* 0x000000010000780c */ /* 0x040fe40003fa4270 */
[C---:B------:R-:W-:Y:S02]  /*3b40*/  ISETP.GT.AND P2, PT, R0.reuse, 0x8, PT ;  /* 0x000000080000780c */ /* 0x040fe40003f44270 */
[----:B------:R-:W-:Y:S02]  /*3b50*/  ISETP.GT.AND P0, PT, R0, 0x9, PT ;  /* 0x000000090000780c */ /* 0x000fe40003f04270 */
[----:B------:R-:W-:Y:S02]  /*3b60*/  FSEL R7, R124, -INF , P6 ;  /* 0xff8000007c077808 */ /* 0x000fe40003000000 */
[----:B------:R-:W-:-:S02]  /*3b70*/  FSEL R10, R123, -INF , P5 ;  /* 0xff8000007b0a7808 */ /* 0x000fc40002800000 */
[----:B------:R-:W-:Y:S02]  /*3b80*/  FSEL R11, R120, -INF , P2 ;  /* 0xff800000780b7808 */ /* 0x000fe40001000000 */
[----:B------:R-:W-:Y:S02]  /*3b90*/  FSEL R12, R111, -INF , P0 ;  /* 0xff8000006f0c7808 */ /* 0x000fe40000000000 */
[C---:B------:R-:W-:Y:S02]  /*3ba0*/  ISETP.GT.AND P6, PT, R0.reuse, 0x10, PT ;  /* 0x000000100000780c */ /* 0x040fe40003fc4270 */
[C---:B------:R-:W-:Y:S02]  /*3bb0*/  ISETP.GT.AND P5, PT, R0.reuse, 0x11, PT ;  /* 0x000000110000780c */ /* 0x040fe40003fa4270 */
[C---:B------:R-:W-:Y:S02]  /*3bc0*/  ISETP.GT.AND P2, PT, R0.reuse, 0x18, PT ;  /* 0x000000180000780c */ /* 0x040fe40003f44270 */
[----:B------:R-:W-:-:S02]  /*3bd0*/  ISETP.GT.AND P0, PT, R0, 0x19, PT ;  /* 0x000000190000780c */ /* 0x000fc40003f04270 */
[----:B------:R-:W-:Y:S02]  /*3be0*/  FSEL R69, R108, -INF , P6 ;  /* 0xff8000006c457808 */ /* 0x000fe40003000000 */
[----:B------:R-:W-:Y:S02]  /*3bf0*/  FSEL R70, R70, -INF , P5 ;  /* 0xff80000046467808 */ /* 0x000fe40002800000 */
[----:B------:R-:W-:Y:S02]  /*3c00*/  FSEL R84, R84, -INF , P2 ;  /* 0xff80000054547808 */ /* 0x000fe40001000000 */
[----:B------:R-:W-:Y:S02]  /*3c10*/  FSEL R85, R85, -INF , P0 ;  /* 0xff80000055557808 */ /* 0x000fe40000000000 */
[C---:B------:R-:W-:Y:S02]  /*3c20*/  ISETP.GT.AND P6, PT, R0.reuse, 0x20, PT ;  /* 0x000000200000780c */ /* 0x040fe40003fc4270 */
[----:B------:R-:W-:-:S02]  /*3c30*/  ISETP.GT.AND P5, PT, R0, 0x21, PT ;  /* 0x000000210000780c */ /* 0x000fc40003fa4270 */
[C---:B------:R-:W-:Y:S02]  /*3c40*/  ISETP.GT.AND P2, PT, R0.reuse, 0x28, PT ;  /* 0x000000280000780c */ /* 0x040fe40003f44270 */
[----:B------:R-:W-:Y:S02]  /*3c50*/  ISETP.GT.AND P0, PT, R0, 0x29, PT ;  /* 0x000000290000780c */ /* 0x000fe40003f04270 */
[----:B------:R-:W-:Y:S02]  /*3c60*/  FSEL R128, R90, -INF , P6 ;  /* 0xff8000005a807808 */ /* 0x000fe40003000000 */
[----:B------:R-:W-:Y:S02]  /*3c70*/  FSEL R129, R88, -INF , P5 ;  /* 0xff80000058817808 */ /* 0x000fe40002800000 */
[----:B------:R-:W-:Y:S02]  /*3c80*/  FSEL R130, R86, -INF , P2 ;  /* 0xff80000056827808 */ /* 0x000fe40001000000 */
[----:B------:R-:W-:-:S02]  /*3c90*/  FSEL R131, R82, -INF , P0 ;  /* 0xff80000052837808 */ /* 0x000fc40000000000 */
[C---:B------:R-:W-:Y:S02]  /*3ca0*/  ISETP.GT.AND P6, PT, R0.reuse, 0x30, PT ;  /* 0x000000300000780c */ /* 0x040fe40003fc4270 */
        /* <DEDUP_REMOVED lines=38> */
[----:B------:R-:W-:Y:S01]  /*3f10*/  FSEL R203, R14, -INF , P0 ;  /* 0xff8000000ecb7808 */ /* 0x000fe20000000000 */
[----:B------:R-:W-:Y:S05]  /*3f20*/  BRA.DIV ~URZ, `(.L_x_467) ;  /* 0x0000dc327f007947 */ /* 0x000fea000b800000 */
[----:B------:R-:W2:Y:S01]  /*3f30*/  SHFL.IDX PT, R0, R36, 0x1, 0x1c1f ;  /* 0x003c1f0024007f89 */ /* 0x000ea200000e0000 */
[----:B------:R-:W-:-:S04]  /*3f40*/  FMNMX.FTZ R2, R7, R10, !PT ;  /* 0x0000000a07027209 */ /* 0x000fc80007810000 */
[----:B------:R-:W-:-:S04]  /*3f50*/  FMNMX.FTZ R2, R11, R2, !PT ;  /* 0x000000020b027209 */ /* 0x000fc80007810000 */
[----:B------:R-:W-:-:S04]  /*3f60*/  FMNMX.FTZ R2, R12, R2, !PT ;  /* 0x000000020c027209 */ /* 0x000fc80007810000 */
[----:B------:R-:W-:-:S04]  /*3f70*/  FMNMX.FTZ R2, R69, R2, !PT ;  /* 0x0000000245027209 */ /* 0x000fc80007810000 */
[----:B------:R-:W-:-:S04]  /*3f80*/  FMNMX.FTZ R2, R70, R2, !PT ;  /* 0x0000000246027209 */ /* 0x000fc80007810000 */
[----:B------:R-:W-:Y:S01]  /*3f90*/  FMNMX.FTZ R2, R84, R2, !PT ;  /* 0x0000000254027209 */ /* 0x000fe20007810000 */
[----:B--2---:R-:W-:-:S03]  /*3fa0*/  IMAD.IADD R0, R4, 0x1, R0 ;  /* 0x0000000104007824 */ /* 0x004fc600078e0200 */
[----:B------:R-:W-:Y:S02]  /*3fb0*/  FMNMX.FTZ R2, R85, R2, !PT ;  /* 0x0000000255027209 */ /* 0x000fe40007810000 */
[----:B------:R-:W-:Y:S02]  /*3fc0*/  IMNMX R0, R5, R0, PT ;  /* 0x0000000005007217 */ /* 0x000fe40003800200 */
[----:B------:R-:W-:Y:S02]  /*3fd0*/  FMNMX.FTZ R2, R128, R2, !PT ;  /* 0x0000000280027209 */ /* 0x000fe40007810000 */
[C---:B------:R-:W-:Y:S02]  /*3fe0*/  ISETP.GT.AND P5, PT, R0.reuse, RZ, PT ;  /* 0x000000ff0000720c */ /* 0x040fe40003fa4270 */
[C---:B------:R-:W-:Y:S02]  /*3ff0*/  ISETP.GT.AND P2, PT, R0.reuse, 0x1, PT ;  /* 0x000000010000780c */ /* 0x040fe40003f44270 */
[----:B------:R-:W-:-:S02]  /*4000*/  ISETP.GT.AND P0, PT, R0, 0x8, PT ;  /* 0x000000080000780c */ /* 0x000fc40003f04270 */
[----:B------:R-:W-:Y:S02]  /*4010*/  FSEL R5, R126, -INF , P5 ;  /* 0xff8000007e057808 */ /* 0x000fe40002800000 */
[----:B------:R-:W-:Y:S02]  /*4020*/  FSEL R6, R125, -INF , P2 ;  /* 0xff8000007d067808 */ /* 0x000fe40001000000 */
[----:B------:R-:W-:Y:S02]  /*4030*/  ISETP.GT.AND P2, PT, R0, 0x9, PT ;  /* 0x000000090000780c */ /* 0x000fe40003f44270 */
[----:B------:R-:W-:Y:S02]  /*4040*/  FSEL R9, R122, -INF , P0 ;  /* 0xff8000007a097808 */ /* 0x000fe40000000000 */
[----:B------:R-:W-:Y:S02]  /*4050*/  FMNMX.FTZ R3, R5, R6, !PT ;  /* 0x0000000605037209 */ /* 0x000fe40007810000 */
[----:B------:R-:W-:-:S02]  /*4060*/  ISETP.GT.AND P0, PT, R0, 0x10, PT ;  /* 0x000000100000780c */ /* 0x000fc40003f04270 */
[----:B------:R-:W-:Y:S02]  /*4070*/  FSEL R24, R121, -INF , P2 ;  /* 0xff80000079187808 */ /* 0x000fe40001000000 */
[----:B------:R-:W-:Y:S02]  /*4080*/  FMNMX.FTZ R3, R9, R3, !PT ;  /* 0x0000000309037209 */ /* 0x000fe40007810000 */
        /* <DEDUP_REMOVED lines=15> */
[----:B------:R-:W-:-:S02]  /*4180*/  FMNMX.FTZ R2, R129, R2, !PT ;  /* 0x0000000281027209 */ /* 0x000fc40007810000 */
[----:B------:R-:W-:Y:S02]  /*4190*/  ISETP.GT.AND P0, PT, R0, 0x28, PT ;  /* 0x000000280000780c */ /* 0x000fe40003f04270 */
[----:B------:R-:W-:Y:S02]  /*41a0*/  FSEL R117, R91, -INF , P2 ;  /* 0xff8000005b757808 */ /* 0x000fe40001000000 */
[----:B------:R-:W-:Y:S02]  /*41b0*/  FMNMX.FTZ R3, R116, R3, !PT ;  /* 0x0000000374037209 */ /* 0x000fe40007810000 */
[----:B------:R-:W-:Y:S02]  /*41c0*/  FMNMX.FTZ R2, R130, R2, !PT ;  /* 0x0000000282027209 */ /* 0x000fe40007810000 */
[----:B------:R-:W-:Y:S02]  /*41d0*/  ISETP.GT.AND P2, PT, R0, 0x29, PT ;  /* 0x000000290000780c */ /* 0x000fe40003f44270 */
[----:B------:R-:W-:-:S02]  /*41e0*/  FSEL R118, R89, -INF , P0 ;  /* 0xff80000059767808 */ /* 0x000fc40000000000 */
[----:B------:R-:W-:Y:S02]  /*41f0*/  FMNMX.FTZ R3, R117, R3, !PT ;  /* 0x0000000375037209 */ /* 0x000fe40007810000 */
[----:B------:R-:W-:Y:S02]  /*4200*/  FMNMX.FTZ R2, R131, R2, !PT ;  /* 0x0000000283027209 */ /* 0x000fe40007810000 */
[----:B------:R-:W-:Y:S02]  /*4210*/  ISETP.GT.AND P0, PT, R0, 0x30, PT ;  /* 0x000000300000780c */ /* 0x000fe40003f04270 */
[----:B------:R-:W-:Y:S02]  /*4220*/  FSEL R119, R87, -INF , P2 ;  /* 0xff80000057777808 */ /* 0x000fe40001000000 */
[----:B------:R-:W-:Y:S02]  /*4230*/  FMNMX.FTZ R3, R118, R3, !PT ;  /* 0x0000000376037209 */ /* 0x000fe40007810000 */
[----:B------:R-:W-:-:S02]  /*4240*/  FMNMX.FTZ R2, R144, R2, !PT ;  /* 0x0000000290027209 */ /* 0x000fc40007810000 */
[C---:B------:R-:W-:Y:S02]  /*4250*/  ISETP.GT.AND P2, PT, R0.reuse, 0x31, PT ;  /* 0x000000310000780c */ /* 0x040fe40003f44270 */
        /* <DEDUP_REMOVED lines=75> */
[----:B------:R-:W-:Y:S02]  /*4710*/  FSEL R174, R18, -INF , P2 ;  /* 0xff80000012ae7808 */ /* 0x000fe40001000000 */
[----:B------:R-:W-:-:S02]  /*4720*/  FMNMX.FTZ R2, R175, R3, !PT ;  /* 0x00000003af027209 */ /* 0x000fc40007810000 */
[----:B------:R-:W2:Y:S02]  /*4730*/  SHFL.BFLY PT, R3, R0, 0x2, 0x1f ;  /* 0x0c401f0000037f89 */ /* 0x000ea400000e0000 */
[----:B------:R-:W-:-:S05]  /*4740*/  FMNMX.FTZ R2, R174, R2, !PT ;  /* 0x00000002ae027209 */ /* 0x000fca0007810000 */
[----:B------:R-:W3:Y:S01]  /*4750*/  SHFL.BFLY PT, R8, R2, 0x2, 0x1f ;  /* 0x0c401f0002087f89 */ /* 0x000ee200000e0000 */
[----:B--2---:R-:W-:-:S05]  /*4760*/  FMNMX.FTZ R0, R3, R0, !PT ;  /* 0x0000000003007209 */ /* 0x004fca0007810000 */
[----:B------:R-:W2:Y:S01]  /*4770*/  SHFL.BFLY PT, R68, R0, 0x1, 0x1f ;  /* 0x0c201f0000447f89 */ /* 0x000ea200000e0000 */
[----:B---3--:R-:W-:-:S05]  /*4780*/  FMNMX.FTZ R8, R2, R8, !PT ;  /* 0x0000000802087209 */ /* 0x008fca0007810000 */
[----:B------:R3:W4:Y:S01]  /*4790*/  SHFL.BFLY PT, R3, R8, 0x1, 0x1f ;  /* 0x0c201f0008037f89 */ /* 0x00072200000e0000 */
[----:B--2---:R-:W-:-:S05]  /*47a0*/  FMNMX.FTZ R68, R0, R68, !PT ;  /* 0x0000004400447209 */ /* 0x004fca0007810000 */
.L_x_523:
[C---:B------:R-:W-:Y:S01]  /*47b0*/  FMUL.FTZ R2, R68.reuse, c[0x0][0x2d0] ;  /* 0x0000b40044027a20 */ /* 0x040fe20000410000 */
[----:B------:R-:W-:Y:S01]  /*47c0*/  FSETP.NEU.FTZ.AND P0, PT, R68, -INF , PT ;  /* 0xff8000004400780b */ /* 0x000fe20003f1d000 */
[----:B------:R-:W-:Y:S01]  /*47d0*/  WARPSYNC 0xffffffff ;  /* 0xffffffff00007948 */ /* 0x000fe20003800000 */
[----:B---34-:R-:W-:Y:S01]  /*47e0*/  FMNMX.FTZ R8, R3, R8, !PT ;  /* 0x0000000803087209 */ /* 0x018fe20007810000 */
[----:B------:R-:W-:Y:S01]  /*47f0*/  LDSM.16.MT88.4 R20, [R207] ;  /* 0x00000000cf14783b */ /* 0x000fe20000004200 */
[----:B------:R-:W-:Y:S02]  /*4800*/  FSEL R2, R2, RZ, P0 ;  /* 0x000000ff02027208 */ /* 0x000fe40000000000 */
[----:B------:R-:W-:Y:S01]  /*4810*/  FSETP.NEU.FTZ.AND P0, PT, R8, -INF , PT ;  /* 0xff8000000800780b */ /* 0x000fe20003f1d000 */
[----:B------:R-:W-:Y:S02]  /*4820*/  LDSM.16.MT88.4 R16, [R209] ;  /* 0x00000000d110783b */ /* 0x000fe40000004200 */
[----:B------:R-:W-:-:S02]  /*4830*/  FFMA.FTZ R0, R7, c[0x0][0x2d0], -R2 ;  /* 0x0000b40007007a23 */ /* 0x000fc40000010802 */
[--C-:B------:R-:W-:Y:S01]  /*4840*/  FFMA.FTZ R3, R11, c[0x0][0x2d0], -R2.reuse ;  /* 0x0000b4000b037a23 */ /* 0x100fe20000010802 */
[----:B-1----:R-:W-:Y:S01]  /*4850*/  LDSM.16.MT88.4 R36, [R209+0x4000] ;  /* 0x00400000d124783b */ /* 0x002fe20000004200 */
[----:B------:R1:W-:Y:S03]  /*4860*/  MUFU.EX2 R248, R0 ;  /* 0x0000000000f87308 */ /* 0x0003e60000000800 */
[----:B------:R-:W-:Y:S04]  /*4870*/  LDSM.16.MT88.4 R28, [R213] ;  /* 0x00000000d51c783b */ /* 0x000fe80000004200 */
[----:B------:R-:W-:Y:S01]  /*4880*/  LDSM.16.MT88.4 R32, [R208+0x4000] ;  /* 0x00400000d020783b */ /* 0x000fe20000004200 */
[----:B------:R2:W-:Y:S01]  /*4890*/  MUFU.EX2 R251, R3 ;  /* 0x0000000300fb7308 */ /* 0x0005e20000000800 */
[----:B-1----:R-:W-:-:S07]  /*48a0*/  FFMA.FTZ R0, R10, c[0x0][0x2d0], -R2 ;  /* 0x0000b4000a007a23 */ /* 0x002fce0000010802 */
[----:B------:R1:W3:Y:S01]  /*48b0*/  MUFU.EX2 R247, R0 ;  /* 0x0000000000f77308 */ /* 0x0002e20000000800 */
[----:B--2---:R-:W-:Y:S02]  /*48c0*/  FFMA.FTZ R3, R12, c[0x0][0x2d0], -R2 ;  /* 0x0000b4000c037a23 */ /* 0x004fe40000010802 */
[----:B------:R-:W2:Y:S05]  /*48d0*/  LDSM.16.MT88.4 R12, [R208] ;  /* 0x00000000d00c783b */ /* 0x000eaa0000004200 */
[----:B------:R4:W5:Y:S01]  /*48e0*/  MUFU.EX2 R218, R3 ;  /* 0x0000000300da7308 */ /* 0x0009620000000800 */
[----:B-1----:R-:W-:Y:S01]  /*48f0*/  FMUL.FTZ R0, R8, c[0x0][0x2d0] ;  /* 0x0000b40008007a20 */ /* 0x002fe20000410000 */
[----:B---3--:R-:W-:-:S04]  /*4900*/  F2FP.BF16.PACK_AB R4, R247, R248 ;  /* 0x000000f8f704723e */ /* 0x008fc800000010ff */
[----:B------:R-:W-:-:S05]  /*4910*/  FSEL R0, R0, RZ, P0 ;  /* 0x000000ff00007208 */ /* 0x000fca0000000000 */
[----:B----4-:R-:W-:-:S04]  /*4920*/  FFMA.FTZ R3, R5, c[0x0][0x2d0], -R0 ;  /* 0x0000b40005037a23 */ /* 0x010fc80000010800 */
[----:B------:R1:W-:Y:S02]  /*4930*/  MUFU.EX2 R212, R3 ;  /* 0x0000000300d47308 */ /* 0x0003e40000000800 */
[----:B-1----:R-:W-:Y:S01]  /*4940*/  FFMA.FTZ R3, R6, c[0x0][0x2d0], -R0 ;  /* 0x0000b40006037a23 */ /* 0x002fe20000010800 */
[----:B-----5:R-:W-:-:S05]  /*4950*/  F2FP.BF16.PACK_AB R6, R218, R251 ;  /* 0x000000fbda06723e */ /* 0x020fca00000010ff */
[----:B------:R1:W3:Y:S02]  /*4960*/  MUFU.EX2 R211, R3 ;  /* 0x0000000300d37308 */ /* 0x0002e40000000800 */
[----:B-1----:R-:W-:Y:S01]  /*4970*/  FFMA.FTZ R3, R9, c[0x0][0x2d0], -R0 ;  /* 0x0000b40009037a23 */ /* 0x002fe20000010800 */
[----:B---3--:R-:W-:-:S05]  /*4980*/  F2FP.BF16.PACK_AB R5, R211, R212 ;  /* 0x000000d4d305723e */ /* 0x008fca00000010ff */
[----:B------:R1:W-:Y:S02]  /*4990*/  MUFU.EX2 R220, R3 ;  /* 0x0000000300dc7308 */ /* 0x0003e40000000800 */
[----:B-1----:R-:W-:Y:S02]  /*49a0*/  FFMA.FTZ R3, R24, c[0x0][0x2d0], -R0 ;  /* 0x0000b40018037a23 */ /* 0x002fe40000010800 */
[----:B------:R-:W1:Y:S04]  /*49b0*/  LDSM.16.MT88.4 R24, [R207+0x4000] ;  /* 0x00400000cf18783b */ /* 0x000e680000004200 */
[----:B------:R-:W3:Y:S02]  /*49c0*/  MUFU.EX2 R223, R3 ;  /* 0x0000000300df7308 */ /* 0x000ee40000000800 */
[----:B---3--:R-:W-:Y:S01]  /*49d0*/  F2FP.BF16.PACK_AB R7, R223, R220 ;  /* 0x000000dcdf07723e */ /* 0x008fe200000010ff */
[----:B------:R-:W-:-:S05]  /*49e0*/  FFMA.FTZ R3, R69, c[0x0][0x2d0], -R2 ;  /* 0x0000b40045037a23 */ /* 0x000fca0000010802 */
[----:B------:R3:W-:Y:S01]  /*49f0*/  MUFU.EX2 R250, R3 ;  /* 0x0000000300fa7308 */ /* 0x0007e20000000800 */
[C---:B--2---:R-:W-:Y:S08]  /*4a00*/  HMMA.16816.F32.BF16 R64, R4.reuse, R12, RZ ;  /* 0x0000000c0440723c */ /* 0x044ff000000418ff */
[----:B------:R-:W-:Y:S01]  /*4a10*/  HMMA.16816.F32.BF16 R56, R4, R14, RZ ;  /* 0x0000000e0438723c */ /* 0x000fe200000418ff */
[----:B------:R-:W2:Y:S01]  /*4a20*/  LDSM.16.MT88.4 R12, [R210+0x4000] ;  /* 0x00400000d20c783b */ /* 0x000ea20000004200 */
[----:B---3--:R-:W-:-:S06]  /*4a30*/  FFMA.FTZ R3, R70, c[0x0][0x2d0], -R2 ;  /* 0x0000b40046037a23 */ /* 0x008fcc0000010802 */
[C---:B------:R-:W-:Y:S01]  /*4a40*/  HMMA.16816.F32.BF16 R88, R4.reuse, R20, RZ ;  /* 0x000000140458723c */ /* 0x040fe200000418ff */
[----:B------:R3:W-:Y:S07]  /*4a50*/  MUFU.EX2 R224, R3 ;  /* 0x0000000300e07308 */ /* 0x0007ee0000000800 */
[C---:B------:R-:W-:Y:S01]  /*4a60*/  HMMA.16816.F32.BF16 R80, R4.reuse, R22, RZ ;  /* 0x000000160450723c */ /* 0x040fe200000418ff */
[----:B------:R-:W-:Y:S07]  /*4a70*/  LDSM.16.MT88.4 R20, [R208+0x800] ;  /* 0x00080000d014783b */ /* 0x000fee0000004200 */
[----:B-1----:R-:W-:Y:S01]  /*4a80*/  HMMA.16816.F32.BF16 R44, R4, R24, RZ ;  /* 0x00000018042c723c */ /* 0x002fe200000418ff */
[----:B---3--:R-:W-:-:S04]  /*4a90*/  FFMA.FTZ R3, R84, c[0x0][0x2d0], -R2 ;  /* 0x0000b40054037a23 */ /* 0x008fc80000010802 */
[----:B------:R1:W-:Y:S03]  /*4aa0*/  MUFU.EX2 R249, R3 ;  /* 0x0000000300f97308 */ /* 0x0003e60000000800 */
[C---:B------:R-:W-:Y:S01]  /*4ab0*/  HMMA.16816.F32.BF16 R40, R4.reuse, R26, RZ ;  /* 0x0000001a0428723c */ /* 0x040fe200000418ff */
[----:B------:R-:W3:Y:S07]  /*4ac0*/  LDSM.16.MT88.4 R24, [R209+0x800] ;  /* 0x00080000d118783b */ /* 0x000eee0000004200 */
[----:B------:R-:W-:Y:S01]  /*4ad0*/  HMMA.16816.F32.BF16 R76, R4, R16, RZ ;  /* 0x00000010044c723c */ /* 0x000fe200000418ff */
[----:B-1----:R-:W-:-:S07]  /*4ae0*/  FFMA.FTZ R3, R85, c[0x0][0x2d0], -R2 ;  /* 0x0000b40055037a23 */ /* 0x002fce0000010802 */
[C---:B------:R-:W-:Y:S01]  /*4af0*/  HMMA.16816.F32.BF16 R72, R4.reuse, R18, RZ ;  /* 0x000000120448723c */ /* 0x040fe200000418ff */
[----:B------:R-:W1:Y:S01]  /*4b00*/  LDSM.16.MT88.4 R16, [R210+0x800] ;  /* 0x00080000d210783b */ /* 0x000e620000004200 */
[----:B------:R4:W5:Y:S06]  /*4b10*/  MUFU.EX2 R252, R3 ;  /* 0x0000000300fc7308 */ /* 0x00096c0000000800 */
[C---:B--2---:R-:W-:Y:S08]  /*4b20*/  HMMA.16816.F32.BF16 R108, R4.reuse, R12, RZ ;  /* 0x0000000c046c723c */ /* 0x044ff000000418ff */
[----:B------:R-:W-:Y:S01]  /*4b30*/  HMMA.16816.F32.BF16 R96, R4, R14, RZ ;  /* 0x0000000e0460723c */ /* 0x000fe200000418ff */
[----:B------:R-:W2:Y:S01]  /*4b40*/  LDSM.16.MT88.4 R12, [R207+0x4800] ;  /* 0x00480000cf0c783b */ /* 0x000ea20000004200 */
[----:B----4-:R-:W-:-:S04]  /*4b50*/  FFMA.FTZ R3, R61, c[0x0][0x2d0], -R0 ;  /* 0x0000b4003d037a23 */ /* 0x010fc80000010800 */
[----:B------:R4:W-:Y:S02]  /*4b60*/  MUFU.EX2 R246, R3 ;  /* 0x0000000300f67308 */ /* 0x0009e40000000800 */
[C---:B------:R-:W-:Y:S08]  /*4b70*/  HMMA.16816.F32.BF16 R92, R4.reuse, R36, RZ ;  /* 0x00000024045c723c */ /* 0x040ff000000418ff */
[----:B------:R-:W-:Y:S01]  /*4b80*/  HMMA.16816.F32.BF16 R52, R4, R28, RZ ;  /* 0x0000001c0434723c */ /* 0x000fe200000418ff */
[----:B----4-:R-:W-:-:S07]  /*4b90*/  FFMA.FTZ R3, R60, c[0x0][0x2d0], -R0 ;  /* 0x0000b4003c037a23 */ /* 0x010fce0000010800 */
[C---:B------:R-:W-:Y:S01]  /*4ba0*/  HMMA.16816.F32.BF16 R48, R4.reuse, R30, RZ ;  /* 0x0000001e0430723c */ /* 0x040fe200000418ff */
[----:B------:R-:W4:Y:S01]  /*4bb0*/  LDSM.16.MT88.4 R28, [R207+0x800] ;  /* 0x00080000cf1c783b */ /* 0x000f220000004200 */
[----:B------:R1:W1:Y:S06]  /*4bc0*/  MUFU.EX2 R244, R3 ;  /* 0x0000000300f47308 */ /* 0x00026c0000000800 */
[C---:B------:R-:W-:Y:S08]  /*4bd0*/  HMMA.16816.F32.BF16 R36, R4.reuse, R38, RZ ;  /* 0x000000260424723c */ /* 0x040ff000000418ff */
[----:B------:R-:W-:Y:S01]  /*4be0*/  HMMA.16816.F32.BF16 R100, R4, R32, RZ ;  /* 0x000000200464723c */ /* 0x000fe200000418ff */
[----:B-1----:R-:W-:-:S04]  /*4bf0*/  FFMA.FTZ R3, R63, c[0x0][0x2d0], -R0 ;  /* 0x0000b4003f037a23 */ /* 0x002fc80000010800 */
[----:B------:R1:W-:Y:S03]  /*4c00*/  MUFU.EX2 R245, R3 ;  /* 0x0000000300f57308 */ /* 0x0003e60000000800 */
[----:B------:R-:W-:Y:S01]  /*4c10*/  HMMA.16816.F32.BF16 R104, R4, R34, RZ ;  /* 0x000000220468723c */ /* 0x000fe200000418ff */
[----:B------:R-:W2:Y:S06]  /*4c20*/  LDSM.16.MT88.4 R32, [R209+0x4800] ;  /* 0x00480000d120783b */ /* 0x000eac0000004200 */
[----:B------:R-:W-:Y:S01]  /*4c30*/  FFMA.FTZ R4, R62, c[0x0][0x2d0], -R0 ;  /* 0x0000b4003e047a23 */ /* 0x000fe20000010800 */
[----:B-----5:R-:W-:-:S02]  /*4c40*/  F2FP.BF16.PACK_AB R6, R252, R249 ;  /* 0x000000f9fc06723e */ /* 0x020fc400000010ff */
[----:B------:R-:W-:Y:S01]  /*4c50*/  F2FP.BF16.PACK_AB R5, R244, R246 ;  /* 0x000000f6f405723e */ /* 0x000fe200000010ff */
[----:B------:R5:W3:Y:S01]  /*4c60*/  MUFU.EX2 R243, R4 ;  /* 0x0000000400f37308 */ /* 0x000ae20000000800 */
[----:B-1----:R-:W-:-:S07]  /*4c70*/  FFMA.FTZ R3, R128, c[0x0][0x2d0], -R2 ;  /* 0x0000b40080037a23 */ /* 0x002fce0000010802 */
[----:B------:R1:W-:Y:S01]  /*4c80*/  MUFU.EX2 R238, R3 ;  /* 0x0000000300ee7308 */ /* 0x0003e20000000800 */
[----:B-----5:R-:W-:Y:S02]  /*4c90*/  F2FP.BF16.PACK_AB R4, R224, R250 ;  /* 0x000000fae004723e */ /* 0x020fe400000010ff */
[----:B---3--:R-:W-:Y:S01]  /*4ca0*/  F2FP.BF16.PACK_AB R7, R245, R243 ;  /* 0x000000f3f507723e */ /* 0x008fe200000010ff */
[----:B-1----:R-:W-:-:S06]  /*4cb0*/  FFMA.FTZ R3, R129, c[0x0][0x2d0], -R2 ;  /* 0x0000b40081037a23 */ /* 0x002fcc0000010802 */
[C---:B------:R-:W-:Y:S01]  /*4cc0*/  HMMA.16816.F32.BF16 R112, R4.reuse, R24, R76 ;  /* 0x000000180470723c */ /* 0x040fe2000004184c */
[----:B------:R1:W-:Y:S07]  /*4cd0*/  MUFU.EX2 R242, R3 ;  /* 0x0000000300f27308 */ /* 0x0003ee0000000800 */
[C---:B------:R-:W-:Y:S08]  /*4ce0*/  HMMA.16816.F32.BF16 R84, R4.reuse, R20, R64 ;  /* 0x000000140454723c */ /* 0x040ff00000041840 */
[----:B------:R-:W-:Y:S01]  /*4cf0*/  HMMA.16816.F32.BF16 R76, R4, R16, R52 ;  /* 0x00000010044c723c */ /* 0x000fe20000041834 */
[----:B-1----:R-:W-:-:S04]  /*4d00*/  FFMA.FTZ R3, R130, c[0x0][0x2d0], -R2 ;  /* 0x0000b40082037a23 */ /* 0x002fc80000010802 */
[----:B------:R1:W-:Y:S03]  /*4d10*/  MUFU.EX2 R240, R3 ;  /* 0x0000000300f07308 */ /* 0x0003e60000000800 */
[C---:B------:R-:W-:Y:S01]  /*4d20*/  HMMA.16816.F32.BF16 R64, R4.reuse, R18, R48 ;  /* 0x000000120440723c */ /* 0x040fe20000041830 */
[----:B------:R-:W3:Y:S07]  /*4d30*/  LDSM.16.MT88.4 R16, [R210+0x4800] ;  /* 0x00480000d210783b */ /* 0x000eee0000004200 */
[----:B--2---:R-:W-:Y:S01]  /*4d40*/  HMMA.16816.F32.BF16 R60, R4, R12, R44 ;  /* 0x0000000c043c723c */ /* 0x004fe2000004182c */
[----:B-1----:R-:W-:-:S07]  /*4d50*/  FFMA.FTZ R3, R131, c[0x0][0x2d0], -R2 ;  /* 0x0000b40083037a23 */ /* 0x002fce0000010802 */
[C---:B------:R-:W-:Y:S01]  /*4d60*/  HMMA.16816.F32.BF16 R44, R4.reuse, R14, R40 ;  /* 0x0000000e042c723c */ /* 0x040fe20000041828 */
[----:B------:R-:W1:Y:S01]  /*4d70*/  LDSM.16.MT88.4 R12, [R208+0x4800] ;  /* 0x00480000d00c783b */ /* 0x000e620000004200 */
[----:B------:R2:W5:Y:S06]  /*4d80*/  MUFU.EX2 R239, R3 ;  /* 0x0000000300ef7308 */ /* 0x00056c0000000800 */
[C---:B----4-:R-:W-:Y:S08]  /*4d90*/  HMMA.16816.F32.BF16 R124, R4.reuse, R28, R88 ;  /* 0x0000001c047c723c */ /* 0x050ff00000041858 */
[----:B------:R-:W-:Y:S01]  /*4da0*/  HMMA.16816.F32.BF16 R120, R4, R30, R80 ;  /* 0x0000001e0478723c */ /* 0x000fe20000041850 */
[----:B------:R-:W-:Y:S01]  /*4db0*/  LDSM.16.MT88.4 R28, [R207+0x1000] ;  /* 0x00100000cf1c783b */ /* 0x000fe20000004200 */
[----:B--2---:R-:W-:Y:S01]  /*4dc0*/  FFMA.FTZ R3, R116, c[0x0][0x2d0], -R0 ;  /* 0x0000b40074037a23 */ /* 0x004fe20000010800 */
[----:B------:R-:W-:-:S03]  /*4dd0*/  MOV R116, R224 ;  /* 0x000000e000747202 */ /* 0x000fc60000000f00 */
[----:B------:R2:W-:Y:S02]  /*4de0*/  MUFU.EX2 R237, R3 ;  /* 0x0000000300ed7308 */ /* 0x0005e40000000800 */
[C---:B------:R-:W-:Y:S01]  /*4df0*/  HMMA.16816.F32.BF16 R88, R4.reuse, R26, R72 ;  /* 0x0000001a0458723c */ /* 0x040fe20000041848 */
[----:B------:R-:W4:Y:S07]  /*4e00*/  LDSM.16.MT88.4 R24, [R209+0x1000] ;  /* 0x00100000d118783b */ /* 0x000f2e0000004200 */
[----:B------:R-:W-:Y:S01]  /*4e10*/  HMMA.16816.F32.BF16 R80, R4, R22, R56 ;  /* 0x000000160450723c */ /* 0x000fe20000041838 */
[----:B------:R-:W4:Y:S01]  /*4e20*/  LDSM.16.MT88.4 R20, [R208+0x1000] ;  /* 0x00100000d014783b */ /* 0x000f220000004200 */
[----:B--2---:R-:W-:-:S06]  /*4e30*/  FFMA.FTZ R3, R117, c[0x0][0x2d0], -R0 ;  /* 0x0000b40075037a23 */ /* 0x004fcc0000010800 */
[C---:B------:R-:W-:Y:S01]  /*4e40*/  HMMA.16816.F32.BF16 R56, R4.reuse, R34, R36 ;  /* 0x000000220438723c */ /* 0x040fe20000041824 */
[----:B------:R-:W-:Y:S01]  /*4e50*/  MOV R117, R223 ;  /* 0x000000df00757202 */ /* 0x000fe20000000f00 */
[----:B------:R2:W1:Y:S06]  /*4e60*/  MUFU.EX2 R236, R3 ;  /* 0x0000000300ec7308 */ /* 0x00046c0000000800 */
[C---:B---3--:R-:W-:Y:S08]  /*4e70*/  HMMA.16816.F32.BF16 R72, R4.reuse, R16, R108 ;  /* 0x000000100448723c */ /* 0x048ff0000004186c */
[----:B------:R-:W-:Y:S01]  /*4e80*/  HMMA.16816.F32.BF16 R36, R4, R18, R96 ;  /* 0x000000120424723c */ /* 0x000fe20000041860 */
[----:B------:R-:W3:Y:S01]  /*4e90*/  LDSM.16.MT88.4 R16, [R210+0x1000] ;  /* 0x00100000d210783b */ /* 0x000ee20000004200 */
[----:B--2---:R-:W-:Y:S01]  /*4ea0*/  FFMA.FTZ R3, R119, c[0x0][0x2d0], -R0 ;  /* 0x0000b40077037a23 */ /* 0x004fe20000010800 */
[----:B------:R-:W-:-:S03]  /*4eb0*/  MOV R119, R218 ;  /* 0x000000da00777202 */ /* 0x000fc60000000f00 */
[----:B------:R2:W-:Y:S02]  /*4ec0*/  MUFU.EX2 R235, R3 ;  /* 0x0000000300eb7308 */ /* 0x0005e40000000800 */
[C---:B-1----:R-:W-:Y:S08]  /*4ed0*/  HMMA.16816.F32.BF16 R48, R4.reuse, R12, R100 ;  /* 0x0000000c0430723c */ /* 0x042ff00000041864 */
[----:B------:R-:W-:Y:S01]  /*4ee0*/  HMMA.16816.F32.BF16 R40, R4, R14, R104 ;  /* 0x0000000e0428723c */ /* 0x000fe20000041868 */
[----:B------:R-:W1:Y:S01]  /*4ef0*/  LDSM.16.MT88.4 R12, [R207+0x5000] ;  /* 0x00500000cf0c783b */ /* 0x000e620000004200 */
[----:B--2---:R-:W-:-:S06]  /*4f00*/  FFMA.FTZ R3, R144, c[0x0][0x2d0], -R2 ;  /* 0x0000b40090037a23 */ /* 0x004fcc0000010802 */
[----:B------:R-:W-:Y:S01]  /*4f10*/  HMMA.16816.F32.BF16 R52, R4, R32, R92 ;  /* 0x000000200434723c */ /* 0x000fe2000004185c */
[----:B------:R-:W-:Y:S01]  /*4f20*/  LDSM.16.MT88.4 R32, [R209+0x5000] ;  /* 0x00500000d120783b */ /* 0x000fe20000004200 */
[----:B------:R2:W-:Y:S05]  /*4f30*/  MUFU.EX2 R230, R3 ;  /* 0x0000000300e67308 */ /* 0x0005ea0000000800 */
[----:B------:R-:W-:Y:S01]  /*4f40*/  FFMA.FTZ R4, R118, c[0x0][0x2d0], -R0 ;  /* 0x0000b40076047a23 */ /* 0x000fe20000010800 */
[----:B-----5:R-:W-:Y:S02]  /*4f50*/  F2FP.BF16.PACK_AB R6, R239, R240 ;  /* 0x000000f0ef06723e */ /* 0x020fe400000010ff */
[----:B------:R-:W-:Y:S01]  /*4f60*/  F2FP.BF16.PACK_AB R5, R236, R237 ;  /* 0x000000edec05723e */ /* 0x000fe200000010ff */
[----:B------:R5:W3:Y:S01]  /*4f70*/  MUFU.EX2 R234, R4 ;  /* 0x0000000400ea7308 */ /* 0x000ae20000000800 */
[----:B------:R-:W-:Y:S01]  /*4f80*/  MOV R118, R220 ;  /* 0x000000dc00767202 */ /* 0x000fe20000000f00 */
[----:B--2---:R-:W-:-:S06]  /*4f90*/  FFMA.FTZ R3, R145, c[0x0][0x2d0], -R2 ;  /* 0x0000b40091037a23 */ /* 0x004fcc0000010802 */
[----:B------:R2:W-:Y:S01]  /*4fa0*/  MUFU.EX2 R233, R3 ;  /* 0x0000000300e97308 */ /* 0x0005e20000000800 */
[----:B-----5:R-:W-:Y:S02]  /*4fb0*/  F2FP.BF16.PACK_AB R4, R242, R238 ;  /* 0x000000eef204723e */ /* 0x020fe400000010ff */
[----:B---3--:R-:W-:-:S07]  /*4fc0*/  F2FP.BF16.PACK_AB R7, R235, R234 ;  /* 0x000000eaeb07723e */ /* 0x008fce00000010ff */
[----:B----4-:R-:W-:Y:S01]  /*4fd0*/  HMMA.16816.F32.BF16 R92, R4, R26, R88 ;  /* 0x0000001a045c723c */ /* 0x010fe20000041858 */
[----:B--2---:R-:W-:-:S04]  /*4fe0*/  FFMA.FTZ R3, R146, c[0x0][0x2d0], -R2 ;  /* 0x0000b40092037a23 */ /* 0x004fc80000010802 */
[----:B------:R2:W-:Y:S03]  /*4ff0*/  MUFU.EX2 R232, R3 ;  /* 0x0000000300e87308 */ /* 0x0005e60000000800 */
[C---:B------:R-:W-:Y:S08]  /*5000*/  HMMA.16816.F32.BF16 R88, R4.reuse, R20, R84 ;  /* 0x000000140458723c */ /* 0x040ff00000041854 */
[----:B------:R-:W-:Y:S01]  /*5010*/  HMMA.16816.F32.BF16 R84, R4, R22, R80 ;  /* 0x000000160454723c */ /* 0x000fe20000041850 */
[----:B------:R-:W-:Y:S01]  /*5020*/  LDSM.16.MT88.4 R20, [R208+0x1800] ;  /* 0x00180000d014783b */ /* 0x000fe20000004200 */
[----:B--2---:R-:W-:-:S06]  /*5030*/  FFMA.FTZ R3, R147, c[0x0][0x2d0], -R2 ;  /* 0x0000b40093037a23 */ /* 0x004fcc0000010802 */
[C---:B------:R-:W-:Y:S01]  /*5040*/  HMMA.16816.F32.BF16 R80, R4.reuse, R16, R76 ;  /* 0x000000100450723c */ /* 0x040fe2000004184c */
[----:B------:R2:W3:Y:S07]  /*5050*/  MUFU.EX2 R231, R3 ;  /* 0x0000000300e77308 */ /* 0x0004ee0000000800 */
[C---:B------:R-:W-:Y:S01]  /*5060*/  HMMA.16816.F32.BF16 R76, R4.reuse, R18, R64 ;  /* 0x00000012044c723c */ /* 0x040fe20000041840 */
[----:B------:R-:W4:Y:S07]  /*5070*/  LDSM.16.MT88.4 R16, [R210+0x5000] ;  /* 0x00500000d210783b */ /* 0x000f2e0000004200 */
[----:B-1----:R-:W-:Y:S01]  /*5080*/  HMMA.16816.F32.BF16 R64, R4, R12, R60 ;  /* 0x0000000c0440723c */ /* 0x002fe2000004183c */
[----:B--2---:R-:W-:-:S04]  /*5090*/  FFMA.FTZ R3, R132, c[0x0][0x2d0], -R0 ;  /* 0x0000b40084037a23 */ /* 0x004fc80000010800 */
[----:B------:R1:W-:Y:S03]  /*50a0*/  MUFU.EX2 R229, R3 ;  /* 0x0000000300e57308 */ /* 0x0003e60000000800 */
[C---:B------:R-:W-:Y:S01]  /*50b0*/  HMMA.16816.F32.BF16 R60, R4.reuse, R14, R44 ;  /* 0x0000000e043c723c */ /* 0x040fe2000004182c */
[----:B------:R-:W2:Y:S07]  /*50c0*/  LDSM.16.MT88.4 R12, [R208+0x5000] ;  /* 0x00500000d00c783b */ /* 0x000eae0000004200 */
[----:B------:R-:W-:Y:S01]  /*50d0*/  HMMA.16816.F32.BF16 R108, R4, R28, R124 ;  /* 0x0000001c046c723c */ /* 0x000fe2000004187c */
[----:B-1----:R-:W-:-:S07]  /*50e0*/  FFMA.FTZ R3, R133, c[0x0][0x2d0], -R0 ;  /* 0x0000b40085037a23 */ /* 0x002fce0000010800 */
[----:B------:R-:W-:Y:S01]  /*50f0*/  HMMA.16816.F32.BF16 R104, R4, R30, R120 ;  /* 0x0000001e0468723c */ /* 0x000fe20000041878 */
[----:B------:R-:W-:Y:S01]  /*5100*/  LDSM.16.MT88.4 R28, [R207+0x1800] ;  /* 0x00180000cf1c783b */ /* 0x000fe20000004200 */
[----:B------:R-:W-:Y:S01]  /*5110*/  MOV R127, R212 ;  /* 0x000000d4007f7202 */ /* 0x000fe20000000f00 */
[----:B------:R1:W5:Y:S01]  /*5120*/  MUFU.EX2 R227, R3 ;  /* 0x0000000300e37308 */ /* 0x0003620000000800 */
[----:B------:R-:W-:-:S04]  /*5130*/  MOV R126, R211 ;  /* 0x000000d3007e7202 */ /* 0x000fc80000000f00 */
[C---:B------:R-:W-:Y:S01]  /*5140*/  HMMA.16816.F32.BF16 R96, R4.reuse, R24, R112 ;  /* 0x000000180460723c */ /* 0x040fe20000041870 */
[----:B------:R-:W-:Y:S07]  /*5150*/  LDSM.16.MT88.4 R24, [R209+0x1800] ;  /* 0x00180000d118783b */ /* 0x000fee0000004200 */
[----:B----4-:R-:W-:Y:S01]  /*5160*/  HMMA.16816.F32.BF16 R36, R4, R18, R36 ;  /* 0x000000120424723c */ /* 0x010fe20000041824 */
[----:B-1----:R-:W-:-:S04]  /*5170*/  FFMA.FTZ R3, R135, c[0x0][0x2d0], -R0 ;  /* 0x0000b40087037a23 */ /* 0x002fc80000010800 */
[----:B------:R1:W-:Y:S03]  /*5180*/  MUFU.EX2 R225, R3 ;  /* 0x0000000300e17308 */ /* 0x0003e60000000800 */
[C---:B------:R-:W-:Y:S08]  /*5190*/  HMMA.16816.F32.BF16 R52, R4.reuse, R32, R52 ;  /* 0x000000200434723c */ /* 0x040ff00000041834 */
[----:B--2---:R-:W-:Y:S01]  /*51a0*/  HMMA.16816.F32.BF16 R44, R4, R14, R40 ;  /* 0x0000000e042c723c */ /* 0x004fe20000041828 */
[----:B-1----:R-:W-:-:S07]  /*51b0*/  FFMA.FTZ R3, R154, c[0x0][0x2d0], -R2 ;  /* 0x0000b4009a037a23 */ /* 0x002fce0000010802 */
[C---:B------:R-:W-:Y:S01]  /*51c0*/  HMMA.16816.F32.BF16 R40, R4.reuse, R16, R72 ;  /* 0x000000100428723c */ /* 0x040fe20000041848 */
[----:B------:R-:W1:Y:S01]  /*51d0*/  LDSM.16.MT88.4 R16, [R210+0x1800] ;  /* 0x00180000d210783b */ /* 0x000e620000004200 */
[----:B------:R2:W-:Y:S06]  /*51e0*/  MUFU.EX2 R212, R3 ;  /* 0x0000000300d47308 */ /* 0x0005ec0000000800 */
[C---:B------:R-:W-:Y:S01]  /*51f0*/  HMMA.16816.F32.BF16 R48, R4.reuse, R12, R48 ;  /* 0x0000000c0430723c */ /* 0x040fe20000041830 */
[----:B------:R-:W4:Y:S07]  /*5200*/  LDSM.16.MT88.4 R12, [R207+0x5800] ;  /* 0x00580000cf0c783b */ /* 0x000f2e0000004200 */
[----:B------:R-:W-:Y:S01]  /*5210*/  HMMA.16816.F32.BF16 R56, R4, R34, R56 ;  /* 0x000000220438723c */ /* 0x000fe20000041838 */
[----:B------:R-:W-:Y:S01]  /*5220*/  LDSM.16.MT88.4 R32, [R209+0x5800] ;  /* 0x00580000d120783b */ /* 0x000fe20000004200 */
[----:B--2---:R-:W-:-:S05]  /*5230*/  FFMA.FTZ R3, R153, c[0x0][0x2d0], -R2 ;  /* 0x0000b40099037a23 */ /* 0x004fca0000010802 */
[----:B------:R-:W-:Y:S01]  /*5240*/  FFMA.FTZ R4, R134, c[0x0][0x2d0], -R0 ;  /* 0x0000b40086047a23 */ /* 0x000fe20000010800 */
[----:B---3--:R-:W-:Y:S01]  /*5250*/  F2FP.BF16.PACK_AB R6, R231, R232 ;  /* 0x000000e8e706723e */ /* 0x008fe200000010ff */
[----:B------:R2:W-:Y:S01]  /*5260*/  MUFU.EX2 R223, R3 ;  /* 0x0000000300df7308 */ /* 0x0005e20000000800 */
[----:B-----5:R-:W-:-:S07]  /*5270*/  F2FP.BF16.PACK_AB R5, R227, R229 ;  /* 0x000000e5e305723e */ /* 0x020fce00000010ff */
[----:B------:R3:W5:Y:S01]  /*5280*/  MUFU.EX2 R224, R4 ;  /* 0x0000000400e07308 */ /* 0x0007620000000800 */
[----:B--2---:R-:W-:-:S07]  /*5290*/  FFMA.FTZ R3, R152, c[0x0][0x2d0], -R2 ;  /* 0x0000b40098037a23 */ /* 0x004fce0000010802 */
[----:B------:R2:W-:Y:S01]  /*52a0*/  MUFU.EX2 R220, R3 ;  /* 0x0000000300dc7308 */ /* 0x0005e20000000800 */
[----:B---3--:R-:W-:Y:S02]  /*52b0*/  F2FP.BF16.PACK_AB R4, R233, R230 ;  /* 0x000000e6e904723e */ /* 0x008fe400000010ff */
[----:B-----5:R-:W-:-:S07]  /*52c0*/  F2FP.BF16.PACK_AB R7, R225, R224 ;  /* 0x000000e0e107723e */ /* 0x020fce00000010ff */
[----:B-1----:R-:W-:Y:S01]  /*52d0*/  HMMA.16816.F32.BF16 R80, R4, R16, R80 ;  /* 0x000000100450723c */ /* 0x002fe20000041850 */
[----:B--2---:R-:W-:-:S04]  /*52e0*/  FFMA.FTZ R3, R155, c[0x0][0x2d0], -R2 ;  /* 0x0000b4009b037a23 */ /* 0x004fc80000010802 */
[----:B------:R1:W2:Y:S03]  /*52f0*/  MUFU.EX2 R218, R3 ;  /* 0x0000000300da7308 */ /* 0x0002a60000000800 */
[C---:B------:R-:W-:Y:S01]  /*5300*/  HMMA.16816.F32.BF16 R72, R4.reuse, R18, R76 ;  /* 0x000000120448723c */ /* 0x040fe2000004184c */
[----:B------:R-:W3:Y:S07]  /*5310*/  LDSM.16.MT88.4 R16, [R210+0x5800] ;  /* 0x00580000d210783b */ /* 0x000eee0000004200 */
[----:B----4-:R-:W-:Y:S01]  /*5320*/  HMMA.16816.F32.BF16 R64, R4, R12, R64 ;  /* 0x0000000c0440723c */ /* 0x010fe20000041840 */
[----:B-1----:R-:W-:-:S07]  /*5330*/  FFMA.FTZ R3, R148, c[0x0][0x2d0], -R0 ;  /* 0x0000b40094037a23 */ /* 0x002fce0000010800 */
[C---:B------:R-:W-:Y:S01]  /*5340*/  HMMA.16816.F32.BF16 R60, R4.reuse, R14, R60 ;  /* 0x0000000e043c723c */ /* 0x040fe2000004183c */
[----:B------:R-:W1:Y:S01]  /*5350*/  LDSM.16.MT88.4 R12, [R208+0x5800] ;  /* 0x00580000d00c783b */ /* 0x000e620000004200 */
[----:B------:R4:W-:Y:S06]  /*5360*/  MUFU.EX2 R211, R3 ;  /* 0x0000000300d37308 */ /* 0x0009ec0000000800 */
[C---:B------:R-:W-:Y:S08]  /*5370*/  HMMA.16816.F32.BF16 R96, R4.reuse, R24, R96 ;  /* 0x000000180460723c */ /* 0x040ff00000041860 */
[----:B------:R-:W-:Y:S01]  /*5380*/  HMMA.16816.F32.BF16 R92, R4, R26, R92 ;  /* 0x0000001a045c723c */ /* 0x000fe2000004185c */
[----:B------:R-:W-:Y:S01]  /*5390*/  LDSM.16.MT88.4 R24, [R209+0x2000] ;  /* 0x00200000d118783b */ /* 0x000fe20000004200 */
[----:B----4-:R-:W-:-:S04]  /*53a0*/  FFMA.FTZ R3, R149, c[0x0][0x2d0], -R0 ;  /* 0x0000b40095037a23 */ /* 0x010fc80000010800 */
[----:B------:R4:W5:Y:S02]  /*53b0*/  MUFU.EX2 R155, R3 ;  /* 0x00000003009b7308 */ /* 0x0009640000000800 */
[C---:B------:R-:W-:Y:S08]  /*53c0*/  HMMA.16816.F32.BF16 R88, R4.reuse, R20, R88 ;  /* 0x000000140458723c */ /* 0x040ff00000041858 */
[----:B---3--:R-:W-:Y:S01]  /*53d0*/  HMMA.16816.F32.BF16 R40, R4, R16, R40 ;  /* 0x000000100428723c */ /* 0x008fe20000041828 */
[----:B----4-:R-:W-:-:S07]  /*53e0*/  FFMA.FTZ R3, R151, c[0x0][0x2d0], -R0 ;  /* 0x0000b40097037a23 */ /* 0x010fce0000010800 */
[C---:B------:R-:W-:Y:S01]  /*53f0*/  HMMA.16816.F32.BF16 R36, R4.reuse, R18, R36 ;  /* 0x000000120424723c */ /* 0x040fe20000041824 */
[----:B------:R-:W3:Y:S01]  /*5400*/  LDSM.16.MT88.4 R16, [R210+0x2000] ;  /* 0x00200000d210783b */ /* 0x000ee20000004200 */
[----:B------:R4:W-:Y:S06]  /*5410*/  MUFU.EX2 R123, R3 ;  /* 0x00000003007b7308 */ /* 0x0009ec0000000800 */
[C---:B-1----:R-:W-:Y:S08]  /*5420*/  HMMA.16816.F32.BF16 R48, R4.reuse, R12, R48 ;  /* 0x0000000c0430723c */ /* 0x042ff00000041830 */
[----:B------:R-:W-:Y:S01]  /*5430*/  HMMA.16816.F32.BF16 R44, R4, R14, R44 ;  /* 0x0000000e042c723c */ /* 0x000fe2000004182c */
[----:B------:R-:W1:Y:S01]  /*5440*/  LDSM.16.MT88.4 R12, [R207+0x6000] ;  /* 0x00600000cf0c783b */ /* 0x000e620000004200 */
[----:B----4-:R-:W-:-:S04]  /*5450*/  FFMA.FTZ R3, R162, c[0x0][0x2d0], -R2 ;  /* 0x0000b400a2037a23 */ /* 0x010fc80000010802 */
[----:B------:R4:W-:Y:S02]  /*5460*/  MUFU.EX2 R121, R3 ;  /* 0x0000000300797308 */ /* 0x0009e40000000800 */
[C---:B------:R-:W-:Y:S01]  /*5470*/  HMMA.16816.F32.BF16 R84, R4.reuse, R22, R84 ;  /* 0x000000160454723c */ /* 0x040fe20000041854 */
[----:B------:R-:W1:Y:S07]  /*5480*/  LDSM.16.MT88.4 R20, [R208+0x2000] ;  /* 0x00200000d014783b */ /* 0x000e6e0000004200 */
[----:B------:R-:W-:Y:S01]  /*5490*/  HMMA.16816.F32.BF16 R108, R4, R28, R108 ;  /* 0x0000001c046c723c */ /* 0x000fe2000004186c */
[----:B----4-:R-:W-:-:S07]  /*54a0*/  FFMA.FTZ R3, R161, c[0x0][0x2d0], -R2 ;  /* 0x0000b400a1037a23 */ /* 0x010fce0000010802 */
[C---:B------:R-:W-:Y:S01]  /*54b0*/  HMMA.16816.F32.BF16 R104, R4.reuse, R30, R104 ;  /* 0x0000001e0468723c */ /* 0x040fe20000041868 */
[----:B------:R-:W-:Y:S01]  /*54c0*/  LDSM.16.MT88.4 R28, [R207+0x2000] ;  /* 0x00200000cf1c783b */ /* 0x000fe20000004200 */
[----:B------:R4:W-:Y:S06]  /*54d0*/  MUFU.EX2 R154, R3 ;  /* 0x00000003009a7308 */ /* 0x0009ec0000000800 */
[C---:B------:R-:W-:Y:S08]  /*54e0*/  HMMA.16816.F32.BF16 R52, R4.reuse, R32, R52 ;  /* 0x000000200434723c */ /* 0x040ff00000041834 */
[----:B------:R-:W-:Y:S01]  /*54f0*/  HMMA.16816.F32.BF16 R56, R4, R34, R56 ;  /* 0x000000220438723c */ /* 0x000fe20000041838 */
[----:B------:R-:W1:Y:S01]  /*5500*/  LDSM.16.MT88.4 R32, [R209+0x6000] ;  /* 0x00600000d120783b */ /* 0x000e620000004200 */
[----:B----4-:R-:W-:-:S05]  /*5510*/  FFMA.FTZ R3, R160, c[0x0][0x2d0], -R2 ;  /* 0x0000b400a0037a23 */ /* 0x010fca0000010802 */
[----:B------:R-:W-:Y:S01]  /*5520*/  FFMA.FTZ R4, R150, c[0x0][0x2d0], -R0 ;  /* 0x0000b40096047a23 */ /* 0x000fe20000010800 */
[----:B--2---:R-:W-:Y:S01]  /*5530*/  F2FP.BF16.PACK_AB R6, R218, R220 ;  /* 0x000000dcda06723e */ /* 0x004fe200000010ff */
[----:B------:R2:W-:Y:S01]  /*5540*/  MUFU.EX2 R153, R3 ;  /* 0x0000000300997308 */ /* 0x0005e20000000800 */
[----:B-----5:R-:W-:-:S07]  /*5550*/  F2FP.BF16.PACK_AB R5, R155, R211 ;  /* 0x000000d39b05723e */ /* 0x020fce00000010ff */
[----:B------:R4:W5:Y:S01]  /*5560*/  MUFU.EX2 R122, R4 ;  /* 0x00000004007a7308 */ /* 0x0009620000000800 */
[----:B--2---:R-:W-:-:S07]  /*5570*/  FFMA.FTZ R3, R163, c[0x0][0x2d0], -R2 ;  /* 0x0000b400a3037a23 */ /* 0x004fce0000010802 */
[----:B------:R2:W1:Y:S01]  /*5580*/  MUFU.EX2 R152, R3 ;  /* 0x0000000300987308 */ /* 0x0004620000000800 */
[----:B----4-:R-:W-:Y:S02]  /*5590*/  F2FP.BF16.PACK_AB R4, R223, R212 ;  /* 0x000000d4df04723e */ /* 0x010fe400000010ff */
[----:B-----5:R-:W-:-:S07]  /*55a0*/  F2FP.BF16.PACK_AB R7, R123, R122 ;  /* 0x0000007a7b07723e */ /* 0x020fce00000010ff */
[----:B---3--:R-:W-:Y:S01]  /*55b0*/  HMMA.16816.F32.BF16 R76, R4, R18, R72 ;  /* 0x00000012044c723c */ /* 0x008fe20000041848 */
[----:B--2---:R-:W-:-:S04]  /*55c0*/  FFMA.FTZ R3, R156, c[0x0][0x2d0], -R0 ;  /* 0x0000b4009c037a23 */ /* 0x004fc80000010800 */
[----:B------:R2:W-:Y:S03]  /*55d0*/  MUFU.EX2 R120, R3 ;  /* 0x0000000300787308 */ /* 0x0005e60000000800 */
[C---:B-1----:R-:W-:Y:S08]  /*55e0*/  HMMA.16816.F32.BF16 R72, R4.reuse, R12, R64 ;  /* 0x0000000c0448723c */ /* 0x042ff00000041840 */
[----:B------:R-:W-:Y:S01]  /*55f0*/  HMMA.16816.F32.BF16 R64, R4, R14, R60 ;  /* 0x0000000e0440723c */ /* 0x000fe2000004183c */
[----:B------:R-:W1:Y:S01]  /*5600*/  LDSM.16.MT88.4 R12, [R208+0x6000] ;  /* 0x00600000d00c783b */ /* 0x000e620000004200 */
[----:B--2---:R-:W-:-:S06]  /*5610*/  FFMA.FTZ R3, R157, c[0x0][0x2d0], -R0 ;  /* 0x0000b4009d037a23 */ /* 0x004fcc0000010800 */
[C---:B------:R-:W-:Y:S01]  /*5620*/  HMMA.16816.F32.BF16 R100, R4.reuse, R24, R96 ;  /* 0x000000180464723c */ /* 0x040fe20000041860 */
[----:B------:R2:W3:Y:S07]  /*5630*/  MUFU.EX2 R151, R3 ;  /* 0x0000000300977308 */ /* 0x0004ee0000000800 */
[C---:B------:R-:W-:Y:S01]  /*5640*/  HMMA.16816.F32.BF16 R96, R4.reuse, R26, R92 ;  /* 0x0000001a0460723c */ /* 0x040fe2000004185c */
[----:B------:R-:W-:Y:S07]  /*5650*/  LDSM.16.MT88.4 R24, [R207+0x2800] ;  /* 0x00280000cf18783b */ /* 0x000fee0000004200 */
[----:B------:R-:W-:Y:S01]  /*5660*/  HMMA.16816.F32.BF16 R92, R4, R20, R88 ;  /* 0x00000014045c723c */ /* 0x000fe20000041858 */
[----:B--2---:R-:W-:-:S04]  /*5670*/  FFMA.FTZ R3, R158, c[0x0][0x2d0], -R0 ;  /* 0x0000b4009e037a23 */ /* 0x004fc80000010800 */
[----:B------:R2:W-:Y:S03]  /*5680*/  MUFU.EX2 R130, R3 ;  /* 0x0000000300827308 */ /* 0x0005e60000000800 */
[C---:B------:R-:W-:Y:S01]  /*5690*/  HMMA.16816.F32.BF16 R88, R4.reuse, R22, R84 ;  /* 0x000000160458723c */ /* 0x040fe20000041854 */
[----:B------:R-:W-:Y:S07]  /*56a0*/  LDSM.16.MT88.4 R20, [R209+0x2800] ;  /* 0x00280000d114783b */ /* 0x000fee0000004200 */
[----:B------:R-:W-:Y:S01]  /*56b0*/  HMMA.16816.F32.BF16 R84, R4, R16, R80 ;  /* 0x000000100454723c */ /* 0x000fe20000041850 */
[----:B------:R-:W4:Y:S01]  /*56c0*/  LDSM.16.MT88.4 R16, [R210+0x6000] ;  /* 0x00600000d210783b */ /* 0x000f220000004200 */
[----:B--2---:R-:W-:-:S06]  /*56d0*/  FFMA.FTZ R3, R159, c[0x0][0x2d0], -R0 ;  /* 0x0000b4009f037a23 */ /* 0x004fcc0000010800 */
[C---:B------:R-:W-:Y:S01]  /*56e0*/  HMMA.16816.F32.BF16 R60, R4.reuse, R32, R52 ;  /* 0x00000020043c723c */ /* 0x040fe20000041834 */
[----:B------:R2:W5:Y:S07]  /*56f0*/  MUFU.EX2 R131, R3 ;  /* 0x0000000300837308 */ /* 0x00056e0000000800 */
[C---:B-1----:R-:W-:Y:S08]  /*5700*/  HMMA.16816.F32.BF16 R52, R4.reuse, R12, R48 ;  /* 0x0000000c0434723c */ /* 0x042ff00000041830 */
[----:B------:R-:W-:Y:S01]  /*5710*/  HMMA.16816.F32.BF16 R44, R4, R14, R44 ;  /* 0x0000000e042c723c */ /* 0x000fe2000004182c */
[----:B------:R-:W1:Y:S01]  /*5720*/  LDSM.16.MT88.4 R12, [R210+0x2800] ;  /* 0x00280000d20c783b */ /* 0x000e620000004200 */
[----:B--2---:R-:W-:-:S04]  /*5730*/  FFMA.FTZ R3, R170, c[0x0][0x2d0], -R2 ;  /* 0x0000b400aa037a23 */ /* 0x004fc80000010802 */
[----:B------:R2:W-:Y:S02]  /*5740*/  MUFU.EX2 R129, R3 ;  /* 0x0000000300817308 */ /* 0x0005e40000000800 */
[C---:B------:R-:W-:Y:S08]  /*5750*/  HMMA.16816.F32.BF16 R104, R4.reuse, R30, R104 ;  /* 0x0000001e0468723c */ /* 0x040ff00000041868 */
[----:B------:R-:W-:Y:S01]  /*5760*/  HMMA.16816.F32.BF16 R108, R4, R28, R108 ;  /* 0x0000001c046c723c */ /* 0x000fe2000004186c */
[----:B------:R-:W-:Y:S01]  /*5770*/  LDSM.16.MT88.4 R28, [R207+0x6800] ;  /* 0x00680000cf1c783b */ /* 0x000fe20000004200 */
[----:B--2---:R-:W-:-:S06]  /*5780*/  FFMA.FTZ R3, R169, c[0x0][0x2d0], -R2 ;  /* 0x0000b400a9037a23 */ /* 0x004fcc0000010802 */
[C---:B----4-:R-:W-:Y:S01]  /*5790*/  HMMA.16816.F32.BF16 R48, R4.reuse, R16, R40 ;  /* 0x000000100430723c */ /* 0x050fe20000041828 */
[----:B------:R2:W4:Y:S07]  /*57a0*/  MUFU.EX2 R149, R3 ;  /* 0x0000000300957308 */ /* 0x00052e0000000800 */
[C---:B------:R-:W-:Y:S01]  /*57b0*/  HMMA.16816.F32.BF16 R36, R4.reuse, R18, R36 ;  /* 0x000000120424723c */ /* 0x040fe20000041824 */
[----:B------:R-:W1:Y:S07]  /*57c0*/  LDSM.16.MT88.4 R16, [R208+0x2800] ;  /* 0x00280000d010783b */ /* 0x000e6e0000004200 */
[----:B------:R-:W-:Y:S01]  /*57d0*/  HMMA.16816.F32.BF16 R56, R4, R34, R56 ;  /* 0x000000220438723c */ /* 0x000fe20000041838 */
[----:B--2---:R-:W-:-:S06]  /*57e0*/  FFMA.FTZ R3, R168, c[0x0][0x2d0], -R2 ;  /* 0x0000b400a8037a23 */ /* 0x004fcc0000010802 */
[----:B------:R-:W-:Y:S01]  /*57f0*/  F2FP.BF16.PACK_AB R4, R154, R121 ;  /* 0x000000799a04723e */ /* 0x000fe200000010ff */
[----:B------:R2:W-:Y:S01]  /*5800*/  MUFU.EX2 R150, R3 ;  /* 0x0000000300967308 */ /* 0x0005e20000000800 */
[----:B------:R-:W-:Y:S02]  /*5810*/  F2FP.BF16.PACK_AB R6, R152, R153 ;  /* 0x000000999806723e */ /* 0x000fe400000010ff */
[----:B---3--:R-:W-:Y:S02]  /*5820*/  F2FP.BF16.PACK_AB R5, R151, R120 ;  /* 0x000000789705723e */ /* 0x008fe400000010ff */
[----:B-----5:R-:W-:-:S07]  /*5830*/  F2FP.BF16.PACK_AB R7, R131, R130 ;  /* 0x000000828307723e */ /* 0x020fce00000010ff */
[----:B------:R-:W-:Y:S01]  /*5840*/  HMMA.16816.F32.BF16 R80, R4, R20, R100 ;  /* 0x000000140450723c */ /* 0x000fe20000041864 */
[----:B--2---:R-:W-:-:S07]  /*5850*/  FFMA.FTZ R3, R171, c[0x0][0x2d0], -R2 ;  /* 0x0000b400ab037a23 */ /* 0x004fce0000010802 */
[C---:B------:R-:W-:Y:S01]  /*5860*/  HMMA.16816.F32.BF16 R100, R4.reuse, R22, R96 ;  /* 0x000000160464723c */ /* 0x040fe20000041860 */
[----:B------:R2:W3:Y:S01]  /*5870*/  MUFU.EX2 R148, R3 ;  /* 0x0000000300947308 */ /* 0x0004e20000000800 */
[----:B------:R-:W-:Y:S06]  /*5880*/  LDSM.16.MT88.4 R20, [R207+0x7000] ;  /* 0x00700000cf14783b */ /* 0x000fec0000004200 */
[C---:B-1----:R-:W-:Y:S08]  /*5890*/  HMMA.16816.F32.BF16 R96, R4.reuse, R12, R84 ;  /* 0x0000000c0460723c */ /* 0x042ff00000041854 */
[----:B------:R-:W-:Y:S01]  /*58a0*/  HMMA.16816.F32.BF16 R84, R4, R14, R76 ;  /* 0x0000000e0454723c */ /* 0x000fe2000004184c */
[----:B------:R-:W1:Y:S01]  /*58b0*/  LDSM.16.MT88.4 R12, [R209+0x6800] ;  /* 0x00680000d10c783b */ /* 0x000e620000004200 */
[----:B--2---:R-:W-:-:S04]  /*58c0*/  FFMA.FTZ R3, R164, c[0x0][0x2d0], -R0 ;  /* 0x0000b400a4037a23 */ /* 0x004fc80000010800 */
[----:B------:R2:W-:Y:S02]  /*58d0*/  MUFU.EX2 R128, R3 ;  /* 0x0000000300807308 */ /* 0x0005e40000000800 */
[C---:B------:R-:W-:Y:S08]  /*58e0*/  HMMA.16816.F32.BF16 R40, R4.reuse, R26, R104 ;  /* 0x0000001a0428723c */ /* 0x040ff00000041868 */
[----:B------:R-:W-:Y:S01]  /*58f0*/  HMMA.16816.F32.BF16 R104, R4, R16, R92 ;  /* 0x000000100468723c */ /* 0x000fe2000004185c */
[----:B--2---:R-:W-:-:S07]  /*5900*/  FFMA.FTZ R3, R166, c[0x0][0x2d0], -R0 ;  /* 0x0000b400a6037a23 */ /* 0x004fce0000010800 */
[C---:B------:R-:W-:Y:S01]  /*5910*/  HMMA.16816.F32.BF16 R92, R4.reuse, R18, R88 ;  /* 0x00000012045c723c */ /* 0x040fe20000041858 */
[----:B------:R-:W2:Y:S01]  /*5920*/  LDSM.16.MT88.4 R16, [R208+0x6800] ;  /* 0x00680000d010783b */ /* 0x000ea20000004200 */
[----:B------:R5:W1:Y:S06]  /*5930*/  MUFU.EX2 R147, R3 ;  /* 0x0000000300937308 */ /* 0x000a6c0000000800 */
[C---:B------:R-:W-:Y:S01]  /*5940*/  HMMA.16816.F32.BF16 R32, R4.reuse, R24, R108 ;  /* 0x000000180420723c */ /* 0x040fe2000004186c */
[----:B------:R-:W-:Y:S04]  /*5950*/  LDSM.16.MT88.4 R24, [R209+0x3000] ;  /* 0x00300000d118783b */ /* 0x000fe80000004200 */
[----:B------:R-:W-:Y:S03]  /*5960*/  LDSM.16.MT88.4 R108, [R207+0x7800] ;  /* 0x00780000cf6c783b */ /* 0x000fe60000004200 */
[----:B------:R-:W-:Y:S01]  /*5970*/  HMMA.16816.F32.BF16 R76, R4, R28, R72 ;  /* 0x0000001c044c723c */ /* 0x000fe20000041848 */
[----:B-----5:R-:W-:-:S04]  /*5980*/  FFMA.FTZ R3, R165, c[0x0][0x2d0], -R0 ;  /* 0x0000b400a5037a23 */ /* 0x020fc80000010800 */
[----:B------:R5:W-:Y:S03]  /*5990*/  MUFU.EX2 R145, R3 ;  /* 0x0000000300917308 */ /* 0x000be60000000800 */
[C---:B-1----:R-:W-:Y:S08]  /*59a0*/  HMMA.16816.F32.BF16 R60, R4.reuse, R12, R60 ;  /* 0x0000000c043c723c */ /* 0x042ff0000004183c */
[----:B------:R-:W-:Y:S01]  /*59b0*/  HMMA.16816.F32.BF16 R56, R4, R14, R56 ;  /* 0x0000000e0438723c */ /* 0x000fe20000041838 */
[----:B------:R-:W1:Y:S01]  /*59c0*/  LDSM.16.MT88.4 R12, [R210+0x6800] ;  /* 0x00680000d20c783b */ /* 0x000e620000004200 */
[----:B-----5:R-:W-:-:S06]  /*59d0*/  FFMA.FTZ R3, R167, c[0x0][0x2d0], -R0 ;  /* 0x0000b400a7037a23 */ /* 0x020fcc0000010800 */
[C---:B------:R-:W-:Y:S01]  /*59e0*/  HMMA.16816.F32.BF16 R72, R4.reuse, R30, R64 ;  /* 0x0000001e0448723c */ /* 0x040fe20000041840 */
[----:B------:R5:W1:Y:S07]  /*59f0*/  MUFU.EX2 R146, R3 ;  /* 0x0000000300927308 */ /* 0x000a6e0000000800 */
[C---:B--2---:R-:W-:Y:S08]  /*5a00*/  HMMA.16816.F32.BF16 R52, R4.reuse, R16, R52 ;  /* 0x000000100434723c */ /* 0x044ff00000041834 */
[----:B------:R-:W-:Y:S01]  /*5a10*/  HMMA.16816.F32.BF16 R44, R4, R18, R44 ;  /* 0x00000012042c723c */ /* 0x000fe2000004182c */
[----:B------:R-:W2:Y:S01]  /*5a20*/  LDSM.16.MT88.4 R16, [R207+0x3000] ;  /* 0x00300000cf10783b */ /* 0x000ea20000004200 */
[----:B-----5:R-:W-:-:S04]  /*5a30*/  FFMA.FTZ R3, R200, c[0x0][0x2d0], -R2 ;  /* 0x0000b400c8037a23 */ /* 0x020fc80000010802 */
[----:B------:R5:W-:Y:S02]  /*5a40*/  MUFU.EX2 R69, R3 ;  /* 0x0000000300457308 */ /* 0x000be40000000800 */
[----:B-1----:R-:W-:Y:S01]  /*5a50*/  HMMA.16816.F32.BF16 R48, R4, R12, R48 ;  /* 0x0000000c0430723c */ /* 0x002fe20000041830 */
[----:B-----5:R-:W-:-:S07]  /*5a60*/  FFMA.FTZ R3, R201, c[0x0][0x2d0], -R2 ;  /* 0x0000b400c9037a23 */ /* 0x020fce0000010802 */
[----:B------:R-:W-:Y:S01]  /*5a70*/  HMMA.16816.F32.BF16 R28, R4, R14, R36 ;  /* 0x0000000e041c723c */ /* 0x000fe20000041824 */
[----:B------:R-:W1:Y:S01]  /*5a80*/  LDSM.16.MT88.4 R12, [R210+0x3000] ;  /* 0x00300000d20c783b */ /* 0x000e620000004200 */
[----:B------:R5:W2:Y:S05]  /*5a90*/  MUFU.EX2 R70, R3 ;  /* 0x0000000300467308 */ /* 0x000aaa0000000800 */
[----:B----4-:R-:W-:Y:S02]  /*5aa0*/  F2FP.BF16.PACK_AB R4, R149, R129 ;  /* 0x000000819504723e */ /* 0x010fe400000010ff */
[----:B---3--:R-:W-:Y:S02]  /*5ab0*/  F2FP.BF16.PACK_AB R6, R148, R150 ;  /* 0x000000969406723e */ /* 0x008fe400000010ff */
[----:B------:R-:W-:-:S02]  /*5ac0*/  F2FP.BF16.PACK_AB R5, R147, R128 ;  /* 0x000000809305723e */ /* 0x000fc400000010ff */
[----:B------:R-:W-:Y:S01]  /*5ad0*/  F2FP.BF16.PACK_AB R7, R146, R145 ;  /* 0x000000919207723e */ /* 0x000fe200000010ff */
[----:B-----5:R-:W-:Y:S01]  /*5ae0*/  FFMA.FTZ R3, R202, c[0x0][0x2d0], -R2 ;  /* 0x0000b400ca037a23 */ /* 0x020fe20000010802 */
[----:B------:R-:W-:-:S05]  /*5af0*/  IADD3 R226, R226, -0x2, RZ ;  /* 0xfffffffee2e27810 */ /* 0x000fca0007ffe0ff */
[----:B--2---:R-:W-:Y:S01]  /*5b00*/  HMMA.16816.F32.BF16 R32, R4, R16, R32 ;  /* 0x000000100420723c */ /* 0x004fe20000041820 */
[----:B------:R-:W-:Y:S01]  /*5b10*/  FFMA.FTZ R2, R203, c[0x0][0x2d0], -R2 ;  /* 0x0000b400cb027a23 */ /* 0x000fe20000010802 */
[----:B------:R-:W-:Y:S01]  /*5b20*/  MUFU.EX2 R144, R3 ;  /* 0x0000000300907308 */ /* 0x000fe20000000800 */
[----:B------:R-:W-:-:S05]  /*5b30*/  F2FP.BF16.PACK_AB R132, R70, R69 ;  /* 0x000000454684723e */ /* 0x000fca00000010ff */
[C---:B------:R-:W-:Y:S01]  /*5b40*/  HMMA.16816.F32.BF16 R40, R4.reuse, R18, R40 ;  /* 0x000000120428723c */ /* 0x040fe20000041828 */
[----:B------:R-:W2:Y:S07]  /*5b50*/  LDSM.16.MT88.4 R16, [R208+0x3000] ;  /* 0x00300000d010783b */ /* 0x000eae0000004200 */
[C---:B------:R-:W-:Y:S08]  /*5b60*/  HMMA.16816.F32.BF16 R80, R4.reuse, R24, R80 ;  /* 0x000000180450723c */ /* 0x040ff00000041850 */
[C---:B------:R-:W-:Y:S01]  /*5b70*/  HMMA.16816.F32.BF16 R36, R4.reuse, R26, R100 ;  /* 0x0000001a0424723c */ /* 0x040fe20000041864 */
[----:B------:R-:W3:Y:S04]  /*5b80*/  LDSM.16.MT88.4 R24, [R209+0x7000] ;  /* 0x00700000d118783b */ /* 0x000ee80000004200 */
[----:B------:R-:W-:Y:S03]  /*5b90*/  LDSM.16.MT88.4 R100, [R210+0x3800] ;  /* 0x00380000d264783b */ /* 0x000fe60000004200 */
[C---:B-1----:R-:W-:Y:S08]  /*5ba0*/  HMMA.16816.F32.BF16 R96, R4.reuse, R12, R96 ;  /* 0x0000000c0460723c */ /* 0x042ff00000041860 */
[C---:B------:R-:W-:Y:S01]  /*5bb0*/  HMMA.16816.F32.BF16 R112, R4.reuse, R20, R76 ;  /* 0x000000140470723c */ /* 0x040fe2000004184c */
[----:B------:R-:W-:Y:S07]  /*5bc0*/  LDSM.16.MT88.4 R76, [R207+0x3800] ;  /* 0x00380000cf4c783b */ /* 0x000fee0000004200 */
[C---:B------:R-:W-:Y:S08]  /*5bd0*/  HMMA.16816.F32.BF16 R20, R4.reuse, R22, R72 ;  /* 0x000000160414723c */ /* 0x040ff00000041848 */
[C---:B--2---:R-:W-:Y:S08]  /*5be0*/  HMMA.16816.F32.BF16 R88, R4.reuse, R16, R104 ;  /* 0x000000100458723c */ /* 0x044ff00000041868 */
[C---:B------:R-:W-:Y:S01]  /*5bf0*/  HMMA.16816.F32.BF16 R64, R4.reuse, R18, R92 ;  /* 0x000000120440723c */ /* 0x040fe2000004185c */
[----:B------:R-:W1:Y:S04]  /*5c00*/  LDSM.16.MT88.4 R16, [R210+0x7000] ;  /* 0x00700000d210783b */ /* 0x000e680000004200 */
[----:B------:R-:W-:Y:S03]  /*5c10*/  LDSM.16.MT88.4 R92, [R208+0x3800] ;  /* 0x00380000d05c783b */ /* 0x000fe60000004200 */
[C---:B------:R-:W-:Y:S01]  /*5c20*/  HMMA.16816.F32.BF16 R104, R4.reuse, R14, R84 ;  /* 0x0000000e0468723c */ /* 0x040fe20000041854 */
[----:B------:R-:W2:Y:S04]  /*5c30*/  LDSM.16.MT88.4 R12, [R208+0x7000] ;  /* 0x00700000d00c783b */ /* 0x000ea80000004200 */
[----:B------:R-:W4:Y:S03]  /*5c40*/  LDSM.16.MT88.4 R84, [R209+0x3800] ;  /* 0x00380000d154783b */ /* 0x000f260000004200 */
[C---:B---3--:R-:W-:Y:S01]  /*5c50*/  HMMA.16816.F32.BF16 R60, R4.reuse, R24, R60 ;  /* 0x00000018043c723c */ /* 0x048fe2000004183c */
[----:B------:R3:W5:Y:S07]  /*5c60*/  MUFU.EX2 R25, R2 ;  /* 0x0000000200197308 */ /* 0x00076e0000000800 */
[----:B------:R-:W-:Y:S01]  /*5c70*/  HMMA.16816.F32.BF16 R56, R4, R26, R56 ;  /* 0x0000001a0438723c */ /* 0x000fe20000041838 */
[----:B---3--:R-:W-:Y:S01]  /*5c80*/  FFMA.FTZ R2, R172, c[0x0][0x2d0], -R0 ;  /* 0x0000b400ac027a23 */ /* 0x008fe20000010800 */
[----:B-----5:R-:W-:-:S03]  /*5c90*/  F2FP.BF16.PACK_AB R134, R25, R144 ;  /* 0x000000901986723e */ /* 0x020fc600000010ff */
[----:B------:R3:W-:Y:S03]  /*5ca0*/  MUFU.EX2 R24, R2 ;  /* 0x0000000200187308 */ /* 0x0007e60000000800 */
[C---:B-1----:R-:W-:Y:S08]  /*5cb0*/  HMMA.16816.F32.BF16 R48, R4.reuse, R16, R48 ;  /* 0x000000100430723c */ /* 0x042ff00000041830 */
[----:B--2---:R-:W-:Y:S01]  /*5cc0*/  HMMA.16816.F32.BF16 R52, R4, R12, R52 ;  /* 0x0000000c0434723c */ /* 0x004fe20000041834 */
[----:B---3--:R-:W-:-:S07]  /*5cd0*/  FFMA.FTZ R2, R173, c[0x0][0x2d0], -R0 ;  /* 0x0000b400ad027a23 */ /* 0x008fce0000010800 */
[C---:B------:R-:W-:Y:S01]  /*5ce0*/  HMMA.16816.F32.BF16 R44, R4.reuse, R14, R44 ;  /* 0x0000000e042c723c */ /* 0x040fe2000004182c */
[----:B------:R1:W2:Y:S01]  /*5cf0*/  MUFU.EX2 R11, R2 ;  /* 0x00000002000b7308 */ /* 0x0002a20000000800 */
[----:B------:R-:W-:Y:S06]  /*5d00*/  LDSM.16.MT88.4 R12, [R210+0x7800] ;  /* 0x00780000d20c783b */ /* 0x000fec0000004200 */
[----:B------:R-:W-:Y:S01]  /*5d10*/  HMMA.16816.F32.BF16 R28, R4, R18, R28 ;  /* 0x00000012041c723c */ /* 0x000fe2000004181c */
[----:B------:R-:W3:Y:S01]  /*5d20*/  LDL R5, [R1+0x3c] ;  /* 0x00003c0001057983 */ /* 0x000ee20000100800 */
[--C-:B-1----:R-:W-:Y:S01]  /*5d30*/  FFMA.FTZ R2, R175, c[0x0][0x2d0], -R0.reuse ;  /* 0x0000b400af027a23 */ /* 0x102fe20000010800 */
[----:B--2---:R-:W-:Y:S01]  /*5d40*/  F2FP.BF16.PACK_AB R133, R11, R24 ;  /* 0x000000180b85723e */ /* 0x004fe200000010ff */
[----:B------:R-:W-:-:S02]  /*5d50*/  FFMA.FTZ R0, R174, c[0x0][0x2d0], -R0 ;  /* 0x0000b400ae007a23 */ /* 0x000fc40000010800 */
[----:B------:R1:W-:Y:S08]  /*5d60*/  MUFU.EX2 R10, R2 ;  /* 0x00000002000a7308 */ /* 0x0003f00000000800 */
[----:B------:R2:W5:Y:S01]  /*5d70*/  MUFU.EX2 R9, R0 ;  /* 0x0000000000097308 */ /* 0x0005620000000800 */
[----:B-1----:R-:W-:Y:S02]  /*5d80*/  FADD.FTZ R2, R127, R126 ;  /* 0x0000007e7f027221 */ /* 0x002fe40000010000 */
[----:B------:R-:W-:Y:S02]  /*5d90*/  LDSM.16.MT88.4 R124, [R208+0x7800] ;  /* 0x00780000d07c783b */ /* 0x000fe40000004200 */
[----:B------:R-:W-:-:S02]  /*5da0*/  FADD.FTZ R2, R118, R2 ;  /* 0x0000000276027221 */ /* 0x000fc40000010000 */
[----:B--2---:R-:W-:Y:S01]  /*5db0*/  FADD.FTZ R0, R248, R247 ;  /* 0x000000f7f8007221 */ /* 0x004fe20000010000 */
[----:B-----5:R-:W-:Y:S01]  /*5dc0*/  F2FP.BF16.PACK_AB R135, R9, R10 ;  /* 0x0000000a0987723e */ /* 0x020fe200000010ff */
        /* <DEDUP_REMOVED lines=9> */
[----:B------:R-:W-:Y:S01]  /*5e60*/  FADD.FTZ R2, R243, R2 ;  /* 0x00000002f3027221 */ /* 0x000fe20000010000 */
[----:B------:R-:W1:Y:S01]  /*5e70*/  LDSM.16.MT88.4 R116, [R209+0x7800] ;  /* 0x00780000d174783b */ /* 0x000e620000004200 */
        /* <DEDUP_REMOVED lines=10> */
[----:B------:R-:W-:-:S04]  /*5f20*/  FADD.FTZ R0, R240, R0 ;  /* 0x00000000f0007221 */ /* 0x000fc80000010000 */
        /* <DEDUP_REMOVED lines=16> */
[----:B------:R-:W-:Y:S01]  /*6030*/  HMMA.16816.F32.BF16 R84, R132, R86, R36 ;  /* 0x000000568454723c */ /* 0x000fe20000041824 */
[----:B------:R-:W-:Y:S02]  /*6040*/  FADD.FTZ R0, R155, R0 ;  /* 0x000000009b007221 */ /* 0x000fe40000010000 */
[----:B------:R-:W-:Y:S02]  /*6050*/  FADD.FTZ R2, R220, R2 ;  /* 0x00000002dc027221 */ /* 0x000fe40000010000 */
[----:B------:R-:W-:Y:S02]  /*6060*/  FADD.FTZ R0, R122, R0 ;  /* 0x000000007a007221 */ /* 0x000fe40000010000 */
[----:B------:R-:W-:Y:S02]  /*6070*/  FADD.FTZ R2, R218, R2 ;  /* 0x00000002da027221 */ /* 0x000fe40000010000 */
[----:B------:R-:W-:-:S02]  /*6080*/  FADD.FTZ R0, R123, R0 ;  /* 0x000000007b007221 */ /* 0x000fc40000010000 */
[----:B------:R-:W-:Y:S02]  /*6090*/  FADD.FTZ R2, R121, R2 ;  /* 0x0000000279027221 */ /* 0x000fe40000010000 */
        /* <DEDUP_REMOVED lines=10> */
[----:B------:R-:W-:Y:S01]  /*6140*/  FADD.FTZ R2, R147, R2 ;  /* 0x0000000293027221 */ /* 0x000fe20000010000 */
[C---:B-1----:R-:W-:Y:S08]  /*6150*/  HMMA.16816.F32.BF16 R112, R132.reuse, R116, R60 ;  /* 0x000000748470723c */ /* 0x042ff0000004183c */
[C---:B------:R-:W-:Y:S08]  /*6160*/  HMMA.16816.F32.BF16 R120, R132.reuse, R124, R52 ;  /* 0x0000007c8478723c */ /* 0x040ff00000041834 */
[C---:B------:R-:W-:Y:S08]  /*6170*/  HMMA.16816.F32.BF16 R92, R132.reuse, R94, R64 ;  /* 0x0000005e845c723c */ /* 0x040ff00000041840 */
[C---:B------:R-:W-:Y:S08]  /*6180*/  HMMA.16816.F32.BF16 R108, R132.reuse, R110, R20 ;  /* 0x0000006e846c723c */ /* 0x040ff00000041814 */
[C---:B------:R-:W-:Y:S08]  /*6190*/  HMMA.16816.F32.BF16 R116, R132.reuse, R118, R56 ;  /* 0x000000768474723c */ /* 0x040ff00000041838 */
[C---:B------:R-:W-:Y:S08]  /*61a0*/  HMMA.16816.F32.BF16 R124, R132.reuse, R126, R44 ;  /* 0x0000007e847c723c */ /* 0x040ff0000004182c */
[C---:B------:R-:W-:Y:S08]  /*61b0*/  HMMA.16816.F32.BF16 R128, R132.reuse, R12, R48 ;  /* 0x0000000c8480723c */ /* 0x040ff00000041830 */
[----:B------:R-:W-:Y:S01]  /*61c0*/  HMMA.16816.F32.BF16 R132, R132, R14, R28 ;  /* 0x0000000e8484723c */ /* 0x000fe2000004181c */
[----:B---3--:R-:W-:Y:S01]  /*61d0*/  @P4 IMAD.HI.U32 R4, R5, c[0x0][0x2c8], RZ ;  /* 0x0000b20005044a27 */ /* 0x008fe200078e00ff */
[----:B------:R-:W-:-:S02]  /*61e0*/  MOV R0, R5 ;  /* 0x0000000500007202 */ /* 0x000fc40000000f00 */
[----:B------:R-:W-:Y:S02]  /*61f0*/  MOV R5, c[0x0][0x2ac] ;  /* 0x0000ab0000057a02 */ /* 0x000fe40000000f00 */
[----:B------:R-:W-:-:S03]  /*6200*/  @P4 SHF.R.U32.HI R0, RZ, c[0x0][0x2cc], R4 ;  /* 0x0000b300ff004a19 */ /* 0x000fc60000011604 */
[----:B------:R-:W-:-:S05]  /*6210*/  IMAD R5, R5, c[0x0][0x1d0], RZ ;  /* 0x0000740005057a24 */ /* 0x000fca00078e02ff */
[----:B------:R-:W-:Y:S01]  /*6220*/  IADD3 R0, R0, -c[0x0][0x168], R5 ;  /* 0x80005a0000007a10 */ /* 0x000fe20007ffe005 */
[----:B------:R-:W-:Y:S02]  /*6230*/  FADD.FTZ R4, R150, R3 ;  /* 0x0000000396047221 */ /* 0x000fe40000010000 */
[----:B------:R-:W-:Y:S01]  /*6240*/  FADD.FTZ R3, R145, R2 ;  /* 0x0000000291037221 */ /* 0x000fe20000010000 */
[----:B------:R-:W-:Y:S01]  /*6250*/  SHF.R.S32.HI R5, RZ, 0x1f, R0 ;  /* 0x0000001fff057819 */ /* 0x000fe20000011400 */
[----:B------:R-:W-:-:S03]  /*6260*/  FADD.FTZ R2, R148, R4 ;  /* 0x0000000494027221 */ /* 0x000fc60000010000 */
[----:B------:R-:W-:Y:S01]  /*6270*/  LEA.HI R5, R5, R0, RZ, 0x7 ;  /* 0x0000000005057211 */ /* 0x000fe200078f38ff */
[----:B------:R-:W-:Y:S02]  /*6280*/  FADD.FTZ R0, R146, R3 ;  /* 0x0000000392007221 */ /* 0x000fe40000010000 */
[----:B------:R-:W-:Y:S02]  /*6290*/  FADD.FTZ R2, R69, R2 ;  /* 0x0000000245027221 */ /* 0x000fe40000010000 */
[----:B------:R-:W-:Y:S02]  /*62a0*/  FADD.FTZ R0, R24, R0 ;  /* 0x0000000018007221 */ /* 0x000fe40000010000 */
[----:B------:R-:W-:Y:S02]  /*62b0*/  FADD.FTZ R2, R70, R2 ;  /* 0x0000000246027221 */ /* 0x000fe40000010000 */
[----:B------:R-:W-:Y:S01]  /*62c0*/  FADD.FTZ R0, R11, R0 ;  /* 0x000000000b007221 */ /* 0x000fe20000010000 */
[----:B------:R-:W-:Y:S01]  /*62d0*/  SHF.R.S32.HI R3, RZ, 0x7, R5 ;  /* 0x00000007ff037819 */ /* 0x000fe20000011405 */
[----:B------:R-:W-:-:S02]  /*62e0*/  FADD.FTZ R2, R144, R2 ;  /* 0x0000000290027221 */ /* 0x000fc40000010000 */
[----:B------:R-:W-:Y:S01]  /*62f0*/  FADD.FTZ R0, R10, R0 ;  /* 0x000000000a007221 */ /* 0x000fe20000010000 */
[----:B------:R-:W-:Y:S01]  /*6300*/  IMNMX R6, RZ, R3, !PT ;  /* 0x00000003ff067217 */ /* 0x000fe20007800200 */
[----:B------:R-:W-:Y:S02]  /*6310*/  FADD.FTZ R2, R25, R2 ;  /* 0x0000000219027221 */ /* 0x000fe40000010000 */
[----:B------:R-:W-:Y:S02]  /*6320*/  FADD.FTZ R0, R9, R0 ;  /* 0x0000000009007221 */ /* 0x000fe40000010000 */
[----:B------:R1:W-:Y:S04]  /*6330*/  STL [R1+0x4], R6 ;  /* 0x0000040601007387 */ /* 0x0003e80000100800 */
[----:B------:R1:W-:Y:S04]  /*6340*/  STL [R1+0xc], R0 ;  /* 0x00000c0001007387 */ /* 0x0003e80000100800 */
[----:B------:R1:W-:Y:S01]  /*6350*/  STL [R1+0x8], R2 ;  /* 0x0000080201007387 */ /* 0x0003e20000100800 */
[----:B------:R-:W-:Y:S11]  /*6360*/  ISETP.GE.AND P0, PT, R226, R6, PT ;  /* 0x00000006e200720c */ /* 0x000ff60003f06270 */
[----:B------:R-:W-:Y:S02]  /*6370*/  @!UPT UIADD3 URZ, URZ, URZ, URZ ;  /* 0x0000003f3f3ff290 */ /* 0x000fe4000fffe03f */
[----:B------:R-:W-:Y:S05]  /*6380*/  @!P0 BRA `(.L_x_468) ;  /* 0x00004c8000008947 */ /* 0x000fea0003800000 */
[----:B------:R-:W-:Y:S02]  /*6390*/  MOV R70, R8 ;  /* 0x0000000800467202 */ /* 0x000fe40000000f00 */
[----:B------:R-:W-:Y:S02]  /*63a0*/  MOV R69, R68 ;  /* 0x0000004400457202 */ /* 0x000fe40000000f00 */
.L_x_479:
[----:B------:R-:W-:Y:S04]  /*63b0*/  DEPBAR.LE SB0, 0x0 ;  /* 0x000080000000791a */ /* 0x000fe80000000000 */
[----:B------:R-:W-:Y:S01]  /*63c0*/  WARPSYNC 0xffffffff ;  /* 0xffffffff00007948 */ /* 0x000fe20003800000 */
[----:B------:R-:W-:Y:S01]  /*63d0*/  BAR.SYNC.DEFER_BLOCKING 0x0 ;  /* 0x0000000000007b1d */ /* 0x000fe20000010000 */
[----:B------:R-:W-:Y:S05]  /*63e0*/  ISETP.GE.AND P0, PT, R226, RZ, PT ;  /* 0x000000ffe200720c */ /* 0x000fea0003f06270 */
[----:B------:R2:W3:Y:S01]  /*63f0*/  LDSM.16.M88.4 R8, [R204] ;  /* 0x00000000cc08783b */ /* 0x0004e20000000200 */
[----:B------:R-:W-:Y:S03]  /*6400*/  BSSY B0, `(.L_x_469) ;  /* 0x0000055000007945 */ /* 0x000fe60003800000 */
[----:B------:R2:W4:Y:S04]  /*6410*/  LDSM.16.M88.4 R16, [R204+0x800] ;  /* 0x00080000cc10783b */ /* 0x0005280000000200 */
[----:B------:R2:W1:Y:S04]  /*6420*/  LDSM.16.M88.4 R24, [R204+0x1000] ;  /* 0x00100000cc18783b */ /* 0x0004680000000200 */
[----:B------:R2:W1:Y:S04]  /*6430*/  LDSM.16.M88.4 R32, [R204+0x1800] ;  /* 0x00180000cc20783b */ /* 0x0004680000000200 */
[----:B------:R2:W1:Y:S04]  /*6440*/  LDSM.16.M88.4 R40, [R204+0x2000] ;  /* 0x00200000cc28783b */ /* 0x0004680000000200 */
        /* <DEDUP_REMOVED lines=11> */
[----:B------:R-:W-:-:S05]  /*6500*/  @!P0 BRA `(.L_x_470) ;  /* 0x0000044000008947 */ /* 0x000fca0003800000 */
[----:B-1-34-:R-:W-:Y:S01]  /*6510*/  IMAD.WIDE.U32 R2, R222, c[0x0][0x208], RZ ;  /* 0x00008200de027a25 */ /* 0x01afe200078e00ff */
[----:B------:R-:W-:Y:S01]  /*6520*/  SHF.R.S32.HI R0, RZ, 0x1f, R222 ;  /* 0x0000001fff007819 */ /* 0x000fe200000114de */
[----:B------:R-:W3:Y:S01]  /*6530*/  LDL.64 R6, [R1+0x28] ;  /* 0x0000280001067983 */ /* 0x000ee20000100a00 */
[----:B------:R-:W-:Y:S01]  /*6540*/  SHF.R.S32.HI R4, RZ, 0x1f, R221 ;  /* 0x0000001fff047819 */ /* 0x000fe200000114dd */
[----:B------:R-:W-:Y:S02]  /*6550*/  IMAD.SHL.U32 R30, R241, 0x2, RZ ;  /* 0x00000002f11e7824 */ /* 0x000fe400078e00ff */
[----:B------:R-:W-:Y:S02]  /*6560*/  IMAD R0, R0, c[0x0][0x208], RZ ;  /* 0x0000820000007a24 */ /* 0x000fe400078e02ff */
[----:B------:R-:W4:Y:S01]  /*6570*/  LDL R5, [R1+0x38] ;  /* 0x0000380001057983 */ /* 0x000f220000100800 */
[----:B------:R-:W-:Y:S02]  /*6580*/  IMAD R4, R4, c[0x0][0x218], RZ ;  /* 0x0000860004047a24 */ /* 0x000fe400078e02ff */
[----:B------:R-:W-:Y:S02]  /*6590*/  IMAD R0, R222, c[0x0][0x20c], R0 ;  /* 0x00008300de007a24 */ /* 0x000fe400078e0200 */
[----:B------:R-:W-:Y:S02]  /*65a0*/  IMAD R4, R221, c[0x0][0x21c], R4 ;  /* 0x00008700dd047a24 */ /* 0x000fe400078e0204 */
[----:B------:R-:W-:Y:S02]  /*65b0*/  IMAD.IADD R3, R3, 0x1, R0 ;  /* 0x0000000103037824 */ /* 0x000fe400078e0200 */
[----:B------:R-:W-:Y:S02]  /*65c0*/  IMAD.SHL.U32 R28, R228, 0x2, RZ ;  /* 0x00000002e41c7824 */ /* 0x000fe400078e00ff */
[----:B------:R-:W-:Y:S05]  /*65d0*/  IMAD.WIDE.U32 R2, R221, c[0x0][0x218], R2 ;  /* 0x00008600dd027a25 */ /* 0x000fea00078e0002 */
[----:B---3--:R-:W-:Y:S02]  /*65e0*/  IADD3 R0, P0, R6, R2, RZ ;  /* 0x0000000206007210 */ /* 0x008fe40007f1e0ff */
[----:B------:R-:W-:Y:S02]  /*65f0*/  SHF.R.S32.HI R6, RZ, 0x1f, R241 ;  /* 0x0000001fff067819 */ /* 0x000fe400000114f1 */
[----:B----4-:R-:W-:Y:S02]  /*6600*/  IADD3.X R2, R5, R3, R4, P0, !PT ;  /* 0x0000000305027210 */ /* 0x010fe400007fe404 */
[C---:B------:R-:W-:Y:S02]  /*6610*/  LEA R4, P0, R0.reuse, c[0x0][0x1f8], 0x1 ;  /* 0x00007e0000047a11 */ /* 0x040fe400078008ff */
[----:B------:R-:W-:Y:S02]  /*6620*/  SHF.R.S32.HI R5, RZ, 0x1f, R228 ;  /* 0x0000001fff057819 */ /* 0x000fe400000114e4 */
[----:B------:R-:W-:Y:S02]  /*6630*/  SHF.L.U64.HI R6, R241, 0x1, R6 ;  /* 0x00000001f1067819 */ /* 0x000fe40000010206 */
[----:B------:R-:W-:Y:S02]  /*6640*/  LEA.HI.X R0, R0, c[0x0][0x1fc], R2, 0x1, P0 ;  /* 0x00007f0000007a11 */ /* 0x000fe400000f0c02 */
[----:B------:R-:W-:Y:S01]  /*6650*/  SHF.L.U64.HI R5, R228, 0x1, R5 ;  /* 0x00000001e4057819 */ /* 0x000fe20000010205 */
[----:B------:R-:W-:-:S05]  /*6660*/  BRA.DIV ~URZ, `(.L_x_471) ;  /* 0x0000be827f007947 */ /* 0x000fca000b800000 */
[----:B------:R1:W3:Y:S02]  /*6670*/  SHFL.IDX PT, R7, R0, RZ, 0x181f ;  /* 0x00181fff00077589 */ /* 0x0002e400000e0000 */
.L_x_524:
[----:B------:R-:W-:-:S05]  /*6680*/  BRA.DIV ~URZ, `(.L_x_472) ;  /* 0x0000bed27f007947 */ /* 0x000fca000b800000 */
[----:B------:R-:W4:Y:S01]  /*6690*/  SHFL.IDX PT, R2, R4, RZ, 0x181f ;  /* 0x00181fff04027589 */ /* 0x000f2200000e0000 */
[----:B------:R-:W-:Y:S02]  /*66a0*/  ISETP.GE.AND P2, PT, R228, c[0x0][0x1d4], PT ;  /* 0x00007500e4007a0c */ /* 0x000fe40003f46270 */
[----:B------:R-:W-:Y:S01]  /*66b0*/  ISETP.GE.AND P0, PT, R241, c[0x0][0x1d4], PT ;  /* 0x00007500f1007a0c */ /* 0x000fe20003f06270 */
[----:B------:R-:W5:Y:S04]  /*66c0*/  SHFL.IDX PT, R14, R4, 0x1, 0x181f ;  /* 0x00381f00040e7f89 */ /* 0x000f6800000e0000 */
[----:B------:R-:W1:Y:S04]  /*66d0*/  SHFL.IDX PT, R15, R0, 0x1, 0x181f ;  /* 0x00381f00000f7f89 */ /* 0x000e6800000e0000 */
[----:B------:R-:W2:Y:S04]  /*66e0*/  SHFL.IDX PT, R22, R4, 0x2, 0x181f ;  /* 0x00581f0004167f89 */ /* 0x000ea800000e0000 */
[----:B------:R-:W3:Y:S01]  /*66f0*/  SHFL.IDX PT, R23, R0, 0x2, 0x181f ;  /* 0x00581f0000177f89 */ /* 0x000ee200000e0000 */
[C---:B----4-:R-:W-:Y:S02]  /*6700*/  IADD3 R12, P6, R2.reuse, R28, RZ ;  /* 0x0000001c020c7210 */ /* 0x050fe40007fde0ff */
[----:B------:R-:W-:Y:S03]  /*6710*/  IADD3 R2, P5, R2, R30, RZ ;  /* 0x0000001e02027210 */ /* 0x000fe60007fbe0ff */
[C-C-:B---3--:R-:W-:Y:S01]  /*6720*/  IMAD.X R13, R7.reuse, 0x1, R5.reuse, P6 ;  /* 0x00000001070d7824 */ /* 0x148fe200030e0605 */
[C---:B-----5:R-:W-:Y:S01]  /*6730*/  IADD3 R20, P6, R14.reuse, R28, RZ ;  /* 0x0000001c0e147210 */ /* 0x060fe20007fde0ff */
[--C-:B------:R-:W-:Y:S01]  /*6740*/  IMAD.X R3, R7, 0x1, R6.reuse, P5 ;  /* 0x0000000107037824 */ /* 0x100fe200028e0606 */
[----:B------:R-:W-:Y:S02]  /*6750*/  IADD3 R14, P5, R14, R30, RZ ;  /* 0x0000001e0e0e7210 */ /* 0x000fe40007fbe0ff */
[----:B------:R2:W-:Y:S01]  /*6760*/  LDGSTS.E.BYPASS.LTC128B.128 [R219+0x100], [R12.64], !P2 ;  /* 0x001000000cdb7fae */ /* 0x0005e2000d101d46 */
[C-C-:B-1----:R-:W-:Y:S01]  /*6770*/  IMAD.X R21, R15.reuse, 0x1, R5.reuse, P6 ;  /* 0x000000010f157824 */ /* 0x142fe200030e0605 */
[----:B------:R-:W-:Y:S01]  /*6780*/  SEL R7, RZ, 0x10, P0 ;  /* 0x00000010ff077807 */ /* 0x000fe20000000000 */
[--C-:B------:R-:W-:Y:S01]  /*6790*/  IMAD.X R15, R15, 0x1, R6.reuse, P5 ;  /* 0x000000010f0f7824 */ /* 0x100fe200028e0606 */
[----:B------:R1:W-:Y:S04]  /*67a0*/  LDGSTS.E.BYPASS.LTC128B.128 [R219+0x4100], [R2.64], !P0 ;  /* 0x0410000002db7fae */ /* 0x0003e8000c101d46 */
[----:B------:R3:W-:Y:S04]  /*67b0*/  LDGSTS.E.BYPASS.LTC128B.128 [R219+0x1100], [R20.64], !P2 ;  /* 0x0110000014db7fae */ /* 0x0007e8000d101d46 */
[----:B------:R4:W-:Y:S01]  /*67c0*/  LDGSTS.E.BYPASS.LTC128B.128 [R219+0x5100], [R14.64], !P0 ;  /* 0x051000000edb7fae */ /* 0x0009e2000c101d46 */
[C---:B--2---:R-:W-:Y:S02]  /*67d0*/  IADD3 R12, P6, R22.reuse, R28, RZ ;  /* 0x0000001c160c7210 */ /* 0x044fe40007fde0ff */
[----:B-1----:R-:W-:Y:S03]  /*67e0*/  IADD3 R2, P5, R22, R30, RZ ;  /* 0x0000001e16027210 */ /* 0x002fe60007fbe0ff */
[C---:B------:R-:W-:Y:S02]  /*67f0*/  IMAD.X R13, R23.reuse, 0x1, R5, P6 ;  /* 0x00000001170d7824 */ /* 0x040fe400030e0605 */
[----:B------:R-:W-:Y:S03]  /*6800*/  IMAD.X R3, R23, 0x1, R6, P5 ;  /* 0x0000000117037824 */ /* 0x000fe600028e0606 */
[----:B------:R1:W-:Y:S04]  /*6810*/  LDGSTS.E.BYPASS.LTC128B.128 [R219+0x2100], [R12.64], !P2 ;  /* 0x021000000cdb7fae */ /* 0x0003e8000d101d46 */
[----:B----4-:R3:W2:Y:S04]  /*6820*/  SHFL.IDX PT, R14, R0, 0x3, 0x181f ;  /* 0x00781f00000e7f89 */ /* 0x0106a800000e0000 */
[----:B------:R3:W4:Y:S04]  /*6830*/  SHFL.IDX PT, R0, R4, 0x3, 0x181f ;  /* 0x00781f0004007f89 */ /* 0x00072800000e0000 */
[----:B------:R3:W-:Y:S01]  /*6840*/  LDGSTS.E.BYPASS.LTC128B.128 [R219+0x6100], [R2.64], !P0 ;  /* 0x0610000002db7fae */ /* 0x0007e2000c101d46 */
[----:B-1----:R-:W-:Y:S04]  /*6850*/  SEL R12, RZ, 0x10, P2 ;  /* 0x00000010ff0c7807 */ /* 0x002fe80001000000 */
.L_x_525:
[----:B---3--:R-:W-:Y:S02]  /*6860*/  IADD3 R4, -R12, 0x10, RZ ;  /* 0x000000100c047810 */ /* 0x008fe40007ffe1ff */
[C---:B------:R-:W-:Y:S02]  /*6870*/  IADD3 R2, -R7.reuse, 0x10, RZ ;  /* 0x0000001007027810 */ /* 0x040fe40007ffe1ff */
[----:B------:R-:W-:Y:S02]  /*6880*/  LOP3.LUT R4, R4, 0xf, RZ, 0xc0, !PT ;  /* 0x0000000f04047812 */ /* 0x000fe400078ec0ff */
[----:B------:R-:W-:Y:S02]  /*6890*/  ISETP.NE.U32.AND P6, PT, R12, RZ, PT ;  /* 0x000000ff0c00720c */ /* 0x000fe40003fc5070 */
[----:B----4-:R-:W-:Y:S02]  /*68a0*/  IADD3 R4, P2, P0, R4, R0, R28 ;  /* 0x0000000004047210 */ /* 0x010fe4000785e01c */
[----:B------:R-:W-:Y:S02]  /*68b0*/  LOP3.LUT R2, R2, 0xf, RZ, 0xc0, !PT ;  /* 0x0000000f02027812 */ /* 0x000fe400078ec0ff */
[----:B------:R-:W-:Y:S02]  /*68c0*/  ISETP.NE.U32.AND P5, PT, R7, RZ, PT ;  /* 0x000000ff0700720c */ /* 0x000fe40003fa5070 */
[----:B--2---:R-:W-:Y:S02]  /*68d0*/  IADD3.X R5, RZ, R14, R5, P2, P0 ;  /* 0x0000000eff057210 */ /* 0x004fe400017e0405 */
[----:B------:R-:W-:Y:S03]  /*68e0*/  IADD3 R2, P2, P0, R2, R0, R30 ;  /* 0x0000000002027210 */ /* 0x000fe6000785e01e */
[----:B------:R-:W-:Y:S01]  /*68f0*/  @!PT LDS RZ, [RZ] ;  /* 0x00000000fffff984 */ /* 0x000fe20000000800 */
[----:B------:R-:W-:Y:S01]  /*6900*/  @!PT LDS RZ, [RZ] ;  /* 0x00000000fffff984 */ /* 0x000fe20000000800 */
[----:B------:R-:W-:Y:S01]  /*6910*/  @!PT LDS RZ, [RZ] ;  /* 0x00000000fffff984 */ /* 0x000fe20000000800 */
[----:B------:R1:W-:Y:S01]  /*6920*/  LDGSTS.E.BYPASS.LTC128B.128.ZFILL [R219+0x3100], [R4.64], P6 ;  /* 0x0310000004db7fae */ /* 0x0003e2000b141d46 */
[----:B------:R-:W-:Y:S05]  /*6930*/  IADD3.X R3, RZ, R14, R6, P2, P0 ;  /* 0x0000000eff037210 */ /* 0x000fea00017e0406 */
[----:B------:R1:W-:Y:S04]  /*6940*/  LDGSTS.E.BYPASS.LTC128B.128.ZFILL [R219+0x7100], [R2.64], P5 ;  /* 0x0710000002db7fae */ /* 0x0003e8000a941d46 */
.L_x_470:
[----:B---34-:R-:W-:Y:S05]  /*6950*/  BSYNC B0 ;  /* 0x0000000000007941 */ /* 0x018fea0003800000 */
.L_x_469:
[----:B------:R-:W0:Y:S01]  /*6960*/  LDGDEPBAR ;  /* 0x00000000000079af */ /* 0x000e220000000000 */
[----:B------:R-:W-:Y:S01]  /*6970*/  WARPSYNC 0xffffffff ;  /* 0xffffffff00007948 */ /* 0x000fe20003800000 */
[C---:B-1----:R-:W-:Y:S01]  /*6980*/  HMMA.16816.F32.BF16 R4, R136.reuse, R8, RZ ;  /* 0x000000088804723c */ /* 0x042fe200000418ff */
[----:B------:R-:W-:Y:S02]  /*6990*/  BSSY B0, `(.L_x_473) ;  /* 0x0000189000007945 */ /* 0x000fe40003800000 */
[----:B------:R-:W-:Y:S05]  /*69a0*/  ISETP.GE.AND P0, PT, R226, 0x1, PT ;  /* 0x00000001e200780c */ /* 0x000fea0003f06270 */
[C---:B------:R-:W-:Y:S08]  /*69b0*/  HMMA.16816.F32.BF16 R8, R136.reuse, R10, RZ ;  /* 0x0000000a8808723c */ /* 0x040ff000000418ff */
        /* <DEDUP_REMOVED lines=16> */
[----:B------:R-:W1:Y:S07]  /*6ac0*/  LDSM.16.M88.4 R144, [R206] ;  /* 0x00000000ce90783b */ /* 0x000e6e0000000200 */
        /* <DEDUP_REMOVED lines=11> */
[----:B------:R-:W2:Y:S07]  /*6b80*/  LDSM.16.M88.4 R160, [R206+0x2000] ;  /* 0x00200000cea0783b */ /* 0x000eae0000000200 */
[C---:B------:R-:W-:Y:S08]  /*6b90*/  HMMA.16816.F32.BF16 R44, R140.reuse, R164, R44 ;  /* 0x000000a48c2c723c */ /* 0x040ff0000004182c */
[C---:B------:R-:W-:Y:S01]  /*6ba0*/  HMMA.16816.F32.BF16 R48, R140.reuse, R166, R48 ;  /* 0x000000a68c30723c */ /* 0x040fe20000041830 */
[----:B------:R-:W2:Y:S07]  /*6bb0*/  LDSM.16.M88.4 R164, [R206+0x2800] ;  /* 0x00280000cea4783b */ /* 0x000eae0000000200 */
[C---:B------:R-:W-:Y:S08]  /*6bc0*/  HMMA.16816.F32.BF16 R52, R140.reuse, R168, R52 ;  /* 0x000000a88c34723c */ /* 0x040ff00000041834 */
[C---:B------:R-:W-:Y:S01]  /*6bd0*/  HMMA.16816.F32.BF16 R56, R140.reuse, R170, R56 ;  /* 0x000000aa8c38723c */ /* 0x040fe20000041838 */
[----:B------:R-:W-:Y:S07]  /*6be0*/  LDSM.16.M88.4 R168, [R205+-0x3000] ;  /* 0xffd00000cda8783b */ /* 0x000fee0000000200 */
[C---:B------:R-:W-:Y:S08]  /*6bf0*/  HMMA.16816.F32.BF16 R60, R140.reuse, R172, R60 ;  /* 0x000000ac8c3c723c */ /* 0x040ff0000004183c */
[----:B------:R-:W-:Y:S08]  /*6c00*/  HMMA.16816.F32.BF16 R64, R140, R174, R64 ;  /* 0x000000ae8c40723c */ /* 0x000ff00000041840 */
[C---:B-1----:R-:W-:Y:S08]  /*6c10*/  HMMA.16816.F32.BF16 R4, R176.reuse, R144, R4 ;  /* 0x00000090b004723c */ /* 0x042ff00000041804 */
[C---:B------:R-:W-:Y:S01]  /*6c20*/  HMMA.16816.F32.BF16 R8, R176.reuse, R146, R8 ;  /* 0x00000092b008723c */ /* 0x040fe20000041808 */
[----:B------:R-:W1:Y:S07]  /*6c30*/  LDSM.16.M88.4 R144, [R206+0x3000] ;  /* 0x00300000ce90783b */ /* 0x000e6e0000000200 */
[C---:B---3--:R-:W-:Y:S08]  /*6c40*/  HMMA.16816.F32.BF16 R12, R176.reuse, R148, R12 ;  /* 0x00000094b00c723c */ /* 0x048ff0000004180c */
[C---:B------:R-:W-:Y:S01]  /*6c50*/  HMMA.16816.F32.BF16 R16, R176.reuse, R150, R16 ;  /* 0x00000096b010723c */ /* 0x040fe20000041810 */
[----:B------:R-:W3:Y:S07]  /*6c60*/  LDSM.16.M88.4 R148, [R206+0x3800] ;  /* 0x00380000ce94783b */ /* 0x000eee0000000200 */
[C---:B----4-:R-:W-:Y:S08]  /*6c70*/  HMMA.16816.F32.BF16 R20, R176.reuse, R152, R20 ;  /* 0x00000098b014723c */ /* 0x050ff00000041814 */
[C---:B------:R-:W-:Y:S01]  /*6c80*/  HMMA.16816.F32.BF16 R24, R176.reuse, R154, R24 ;  /* 0x0000009ab018723c */ /* 0x040fe20000041818 */
[----:B------:R-:W4:Y:S07]  /*6c90*/  LDSM.16.M88.4 R152, [R205+-0x4000] ;  /* 0xffc00000cd98783b */ /* 0x000f2e0000000200 */
[C---:B-----5:R-:W-:Y:S08]  /*6ca0*/  HMMA.16816.F32.BF16 R28, R176.reuse, R156, R28 ;  /* 0x0000009cb01c723c */ /* 0x060ff0000004181c */
[C---:B------:R-:W-:Y:S01]  /*6cb0*/  HMMA.16816.F32.BF16 R32, R176.reuse, R158, R32 ;  /* 0x0000009eb020723c */ /* 0x040fe20000041820 */
[----:B------:R-:W5:Y:S07]  /*6cc0*/  LDSM.16.M88.4 R156, [R205+-0x3800] ;  /* 0xffc80000cd9c783b */ /* 0x000f6e0000000200 */
[C---:B--2---:R-:W-:Y:S08]  /*6cd0*/  HMMA.16816.F32.BF16 R36, R176.reuse, R160, R36 ;  /* 0x000000a0b024723c */ /* 0x044ff00000041824 */
[C---:B------:R-:W-:Y:S01]  /*6ce0*/  HMMA.16816.F32.BF16 R40, R176.reuse, R162, R40 ;  /* 0x000000a2b028723c */ /* 0x040fe20000041828 */
[----:B------:R-:W2:Y:S07]  /*6cf0*/  LDSM.16.M88.4 R160, [R205+-0x2800] ;  /* 0xffd80000cda0783b */ /* 0x000eae0000000200 */
[C---:B------:R-:W-:Y:S08]  /*6d00*/  HMMA.16816.F32.BF16 R44, R176.reuse, R164, R44 ;  /* 0x000000a4b02c723c */ /* 0x040ff0000004182c */
[C---:B------:R-:W-:Y:S01]  /*6d10*/  HMMA.16816.F32.BF16 R48, R176.reuse, R166, R48 ;  /* 0x000000a6b030723c */ /* 0x040fe20000041830 */
[----:B------:R-:W2:Y:S07]  /*6d20*/  LDSM.16.M88.4 R164, [R205+-0x2000] ;  /* 0xffe00000cda4783b */ /* 0x000eae0000000200 */
[C---:B-1----:R-:W-:Y:S08]  /*6d30*/  HMMA.16816.F32.BF16 R52, R176.reuse, R144, R52 ;  /* 0x00000090b034723c */ /* 0x042ff00000041834 */
[C---:B------:R-:W-:Y:S01]  /*6d40*/  HMMA.16816.F32.BF16 R56, R176.reuse, R146, R56 ;  /* 0x00000092b038723c */ /* 0x040fe20000041838 */
[----:B------:R-:W1:Y:S07]  /*6d50*/  LDSM.16.M88.4 R144, [R205+-0x1800] ;  /* 0xffe80000cd90783b */ /* 0x000e6e0000000200 */
[C---:B---3--:R-:W-:Y:S08]  /*6d60*/  HMMA.16816.F32.BF16 R60, R176.reuse, R148, R60 ;  /* 0x00000094b03c723c */ /* 0x048ff0000004183c */
[----:B------:R-:W-:Y:S01]  /*6d70*/  HMMA.16816.F32.BF16 R64, R176, R150, R64 ;  /* 0x00000096b040723c */ /* 0x000fe20000041840 */
[----:B------:R-:W3:Y:S07]  /*6d80*/  LDSM.16.M88.4 R148, [R205+-0x1000] ;  /* 0xfff00000cd94783b */ /* 0x000eee0000000200 */
[C---:B----4-:R-:W-:Y:S08]  /*6d90*/  HMMA.16816.F32.BF16 R4, R180.reuse, R152, R4 ;  /* 0x00000098b404723c */ /* 0x050ff00000041804 */
[C---:B------:R-:W-:Y:S01]  /*6da0*/  HMMA.16816.F32.BF16 R8, R180.reuse, R154, R8 ;  /* 0x0000009ab408723c */ /* 0x040fe20000041808 */
[----:B------:R-:W4:Y:S07]  /*6db0*/  LDSM.16.M88.4 R152, [R205+-0x800] ;  /* 0xfff80000cd98783b */ /* 0x000f2e0000000200 */
        /* <DEDUP_REMOVED lines=16> */
[C---:B------:R-:W-:Y:S01]  /*6ec0*/  HMMA.16816.F32.BF16 R56, R180.reuse, R150, R56 ;  /* 0x00000096b438723c */ /* 0x040fe20000041838 */
[----:B------:R-:W3:Y:S07]  /*6ed0*/  LDSM.16.M88.4 R148, [R204+0x6800] ;  /* 0x00680000cc94783b */ /* 0x000eee0000000200 */
[C---:B----4-:R-:W-:Y:S08]  /*6ee0*/  HMMA.16816.F32.BF16 R60, R180.reuse, R152, R60 ;  /* 0x00000098b43c723c */ /* 0x050ff0000004183c */
[----:B------:R-:W-:Y:S01]  /*6ef0*/  HMMA.16816.F32.BF16 R64, R180, R154, R64 ;  /* 0x0000009ab440723c */ /* 0x000fe20000041840 */
[----:B------:R-:W4:Y:S07]  /*6f00*/  LDSM.16.M88.4 R152, [R204+0x7000] ;  /* 0x00700000cc98783b */ /* 0x000f2e0000000200 */
[C---:B-----5:R-:W-:Y:S08]  /*6f10*/  HMMA.16816.F32.BF16 R4, R184.reuse, R156, R4 ;  /* 0x0000009cb804723c */ /* 0x060ff00000041804 */
[C---:B------:R-:W-:Y:S01]  /*6f20*/  HMMA.16816.F32.BF16 R8, R184.reuse, R158, R8 ;  /* 0x0000009eb808723c */ /* 0x040fe20000041808 */
[----:B------:R-:W5:Y:S07]  /*6f30*/  LDSM.16.M88.4 R156, [R204+0x7800] ;  /* 0x00780000cc9c783b */ /* 0x000f6e0000000200 */
        /* <DEDUP_REMOVED lines=18> */
[C---:B-----5:R-:W-:Y:S08]  /*7060*/  HMMA.16816.F32.BF16 R60, R184.reuse, R156, R60 ;  /* 0x0000009cb83c723c */ /* 0x060ff0000004183c */
[----:B------:R-:W-:Y:S01]  /*7070*/  HMMA.16816.F32.BF16 R64, R184, R158, R64 ;  /* 0x0000009eb840723c */ /* 0x000fe20000041840 */
        /* <DEDUP_REMOVED lines=30> */
[----:B------:R-:W2:Y:S07]  /*7260*/  LDSM.16.M88.4 R164, [R205] ;  /* 0x00000000cda4783b */ /* 0x000eae0000000200 */
[C---:B-1----:R-:W-:Y:S08]  /*7270*/  HMMA.16816.F32.BF16 R20, R192.reuse, R144, R20 ;  /* 0x00000090c014723c */ /* 0x042ff00000041814 */
[C---:B------:R-:W-:Y:S01]  /*7280*/  HMMA.16816.F32.BF16 R24, R192.reuse, R146, R24 ;  /* 0x00000092c018723c */ /* 0x040fe20000041818 */
[----:B------:R-:W1:Y:S07]  /*7290*/  LDSM.16.M88.4 R144, [R205+0x800] ;  /* 0x00080000cd90783b */ /* 0x000e6e0000000200 */
[C---:B---3--:R-:W-:Y:S08]  /*72a0*/  HMMA.16816.F32.BF16 R28, R192.reuse, R148, R28 ;  /* 0x00000094c01c723c */ /* 0x048ff0000004181c */
[C---:B------:R-:W-:Y:S08]  /*72b0*/  HMMA.16816.F32.BF16 R32, R192.reuse, R150, R32 ;  /* 0x00000096c020723c */ /* 0x040ff00000041820 */
[C---:B----4-:R-:W-:Y:S08]  /*72c0*/  HMMA.16816.F32.BF16 R36, R192.reuse, R152, R36 ;  /* 0x00000098c024723c */ /* 0x050ff00000041824 */
[C---:B------:R-:W-:Y:S08]  /*72d0*/  HMMA.16816.F32.BF16 R40, R192.reuse, R154, R40 ;  /* 0x0000009ac028723c */ /* 0x040ff00000041828 */
[C---:B-----5:R-:W-:Y:S08]  /*72e0*/  HMMA.16816.F32.BF16 R44, R192.reuse, R156, R44 ;  /* 0x0000009cc02c723c */ /* 0x060ff0000004182c */
[C---:B------:R-:W-:Y:S08]  /*72f0*/  HMMA.16816.F32.BF16 R48, R192.reuse, R158, R48 ;  /* 0x0000009ec030723c */ /* 0x040ff00000041830 */
[C---:B--2---:R-:W-:Y:S08]  /*7300*/  HMMA.16816.F32.BF16 R52, R192.reuse, R160, R52 ;  /* 0x000000a0c034723c */ /* 0x044ff00000041834 */
        /* <DEDUP_REMOVED lines=100> */
[----:B--2---:R-:W-:Y:S01]  /*7950*/  FMUL.FTZ R20, R57, c[0x0][0x320] ;  /* 0x0000c80039147a20 */ /* 0x004fe20000410000 */
        /* <DEDUP_REMOVED lines=14> */
[----:B------:R-:W-:Y:S02]  /*7a40*/  FMUL.FTZ R16, R65, c[0x0][0x320] ;  /* 0x0000c80041107a20 */ /* 0x000fe40000410000 */
[----:B------:R-:W-:Y:S01]  /*7a50*/  FMUL.FTZ R66, R66, c[0x0][0x320] ;  /* 0x0000c80042427a20 */ /* 0x000fe20000410000 */
[----:B------:R-:W1:Y:S01]  /*7a60*/  MUFU.TANH R31, R31 ;  /* 0x0000001f001f7308 */ /* 0x000e620000002400 */
[----:B------:R-:W-:Y:S09]  /*7a70*/  FMUL.FTZ R67, R67, c[0x0][0x320] ;  /* 0x0000c80043437a20 */ /* 0x000ff20000410000 */
[----:B------:R2:W1:Y:S10]  /*7a80*/  MUFU.TANH R27, R32 ;  /* 0x00000020001b7308 */ /* 0x0004740000002400 */
[----:B------:R-:W1:Y:S10]  /*7a90*/  MUFU.TANH R33, R33 ;  /* 0x0000002100217308 */ /* 0x000e740000002400 */
[----:B------:R-:W1:Y:S10]  /*7aa0*/  MUFU.TANH R34, R34 ;  /* 0x0000002200227308 */ /* 0x000e740000002400 */
[----:B------:R-:W1:Y:S10]  /*7ab0*/  MUFU.TANH R35, R35 ;  /* 0x0000002300237308 */ /* 0x000e740000002400 */
        /* <DEDUP_REMOVED lines=33> */
[----:B--234-:R-:W-:Y:S01]  /*7cd0*/  IMAD.MOV.U32 R221, RZ, RZ, RZ ;  /* 0x000000ffffdd7224 */ /* 0x01cfe200078e00ff */
[----:B------:R-:W2:Y:S01]  /*7ce0*/  LDL R2, [R1+0x14] ;  /* 0x0000140001027983 */ /* 0x000ea20000100800 */
[----:B------:R-:W-:Y:S02]  /*7cf0*/  IMAD.SHL.U32 R24, R241, 0x2, RZ ;  /* 0x00000002f1187824 */ /* 0x000fe400078e00ff */
[----:B------:R-:W-:Y:S01]  /*7d00*/  IMAD.SHL.U32 R22, R228, 0x2, RZ ;  /* 0x00000002e4167824 */ /* 0x000fe200078e00ff */
[----:B------:R-:W3:Y:S04]  /*7d10*/  LDL R0, [R1+0x10] ;  /* 0x0000100001007983 */ /* 0x000ee80000100800 */
[----:B------:R-:W4:Y:S04]  /*7d20*/  LDL.64 R224, [R1+0x20] ;  /* 0x0000200001e07983 */ /* 0x000f280000100a00 */
[----:B------:R-:W5:Y:S04]  /*7d30*/  LDL R201, [R1+0x34] ;  /* 0x0000340001c97983 */ /* 0x000f680000100800 */
[----:B------:R-:W4:Y:S04]  /*7d40*/  LDL.64 R202, [R1+0x18] ;  /* 0x0000180001ca7983 */ /* 0x000f280000100a00 */
[----:B------:R-:W5:Y:S01]  /*7d50*/  LDL R200, [R1+0x30] ;  /* 0x0000300001c87983 */ /* 0x000f620000100800 */
[----:B--2---:R-:W-:Y:S05]  /*7d60*/  IMAD R2, R226, 0x80, R2 ;  /* 0x00000080e2027824 */ /* 0x004fea00078e0202 */
[----:B---3--:R-:W-:Y:S05]  /*7d70*/  IADD3 R2, R2, -0x80, R0 ;  /* 0xffffff8002027810 */ /* 0x008fea0007ffe000 */
[----:B------:R-:W-:Y:S04]  /*7d80*/  @P3 IMAD.HI.U32 R3, R2, c[0x0][0x2bc], RZ ;  /* 0x0000af0002033a27 */ /* 0x000fe800078e00ff */
[----:B------:R-:W-:Y:S01]  /*7d90*/  IMAD.MOV.U32 R0, RZ, RZ, R2 ;  /* 0x000000ffff007224 */ /* 0x000fe200078e0002 */
[----:B------:R-:W-:Y:S04]  /*7da0*/  @P3 SHF.R.U32.HI R0, RZ, c[0x0][0x2c0], R3 ;  /* 0x0000b000ff003a19 */ /* 0x000fe80000011603 */
[C---:B----4-:R-:W-:Y:S04]  /*7db0*/  @!P1 IADD3 R3, P0, R0.reuse, R224, RZ ;  /* 0x000000e000039210 */ /* 0x050fe80007f1e0ff */
[----:B-----5:R-:W-:Y:S01]  /*7dc0*/  @!P1 LEA.HI.X.SX32 R5, R0, R201, 0x1, P0 ;  /* 0x000000c900059211 */ /* 0x020fe200000f0eff */
[----:B------:R-:W-:Y:S01]  /*7dd0*/  IMAD.MOV R0, RZ, RZ, -R0 ;  /* 0x000000ffff007224 */ /* 0x000fe200078e0a00 */
[C---:B------:R-:W-:Y:S02]  /*7de0*/  @!P1 LEA R4, P0, R3.reuse, c[0x0][0x2a0], 0x2 ;  /* 0x0000a80003049a11 */ /* 0x040fe400078010ff */
[----:B------:R-:W-:Y:S01]  /*7df0*/  SHF.R.S32.HI R201, RZ, 0x1f, R241 ;  /* 0x0000001fffc97819 */ /* 0x000fe200000114f1 */
[----:B------:R-:W-:Y:S01]  /*7e00*/  IMAD R222, R0, c[0x0][0x2b8], R2 ;  /* 0x0000ae0000de7a24 */ /* 0x000fe200078e0202 */
[----:B------:R-:W-:Y:S02]  /*7e10*/  @!P1 LEA.HI.X R5, R3, c[0x0][0x2a4], R5, 0x2, P0 ;  /* 0x0000a90003059a11 */ /* 0x000fe400000f1405 */
[----:B------:R-:W-:Y:S01]  /*7e20*/  SHF.L.U64.HI R6, R241, 0x1, R201 ;  /* 0x00000001f1067819 */ /* 0x000fe200000102c9 */
[----:B------:R-:W-:Y:S01]  /*7e30*/  IMAD.WIDE.U32 R2, R222, c[0x0][0x1e0], RZ ;  /* 0x00007800de027a25 */ /* 0x000fe200078e00ff */
[----:B------:R-:W-:Y:S01]  /*7e40*/  SHF.R.S32.HI R0, RZ, 0x1f, R222 ;  /* 0x0000001fff007819 */ /* 0x000fe200000114de */
[----:B------:R-:W2:Y:S04]  /*7e50*/  @!P1 LDG.E R221, [R4.64] ;  /* 0x0000000604dd9981 */ /* 0x000ea8000c1e1900 */
[----:B------:R-:W-:Y:S04]  /*7e60*/  IMAD R0, R0, c[0x0][0x1e0], RZ ;  /* 0x0000780000007a24 */ /* 0x000fe800078e02ff */
[----:B------:R-:W-:Y:S04]  /*7e70*/  IMAD R0, R222, c[0x0][0x1e4], R0 ;  /* 0x00007900de007a24 */ /* 0x000fe800078e0200 */
        /* <DEDUP_REMOVED lines=8> */
[----:B------:R-:W-:Y:S02]  /*7f00*/  SHF.R.S32.HI R200, RZ, 0x1f, R228 ;  /* 0x0000001fffc87819 */ /* 0x000fe400000114e4 */
[----:B------:R-:W-:Y:S02]  /*7f10*/  LEA.HI.X R0, R0, c[0x0][0x1cc], R2, 0x1, P0 ;  /* 0x0000730000007a11 */ /* 0x000fe400000f0c02 */
[----:B------:R-:W-:Y:S01]  /*7f20*/  SHF.L.U64.HI R5, R228, 0x1, R200 ;  /* 0x00000001e4057819 */ /* 0x000fe200000102c8 */
[----:B------:R-:W-:-:S05]  /*7f30*/  BRA.DIV ~URZ, `(.L_x_475) ;  /* 0x0000ab527f007947 */ /* 0x000fca000b800000 */
[----:B------:R2:W3:Y:S02]  /*7f40*/  SHFL.IDX PT, R7, R0, RZ, 0x181f ;  /* 0x00181fff00077589 */ /* 0x0004e400000e0000 */
.L_x_526:
[----:B------:R-:W-:-:S05]  /*7f50*/  BRA.DIV ~URZ, `(.L_x_476) ;  /* 0x0000aba27f007947 */ /* 0x000fca000b800000 */
[----:B------:R-:W4:Y:S01]  /*7f60*/  SHFL.IDX PT, R2, R4, RZ, 0x181f ;  /* 0x00181fff04027589 */ /* 0x000f2200000e0000 */
[----:B------:R-:W-:Y:S02]  /*7f70*/  ISETP.GE.AND P2, PT, R228, c[0x0][0x1d4], PT ;  /* 0x00007500e4007a0c */ /* 0x000fe40003f46270 */
[----:B------:R-:W-:Y:S01]  /*7f80*/  ISETP.GE.AND P0, PT, R241, c[0x0][0x1d4], PT ;  /* 0x00007500f1007a0c */ /* 0x000fe20003f06270 */
[----:B------:R-:W5:Y:S04]  /*7f90*/  SHFL.IDX PT, R10, R4, 0x1, 0x181f ;  /* 0x00381f00040a7f89 */ /* 0x000f6800000e0000 */
[----:B------:R-:W2:Y:S04]  /*7fa0*/  SHFL.IDX PT, R11, R0, 0x1, 0x181f ;  /* 0x00381f00000b7f89 */ /* 0x000ea800000e0000 */
[----:B------:R-:W3:Y:S04]  /*7fb0*/  SHFL.IDX PT, R14, R4, 0x2, 0x181f ;  /* 0x00581f00040e7f89 */ /* 0x000ee800000e0000 */
[----:B------:R-:W1:Y:S01]  /*7fc0*/  SHFL.IDX PT, R15, R0, 0x2, 0x181f ;  /* 0x00581f00000f7f89 */ /* 0x000e6200000e0000 */
[C---:B----4-:R-:W-:Y:S02]  /*7fd0*/  IADD3 R8, P6, R2.reuse, R22, RZ ;  /* 0x0000001602087210 */ /* 0x050fe40007fde0ff */
[----:B------:R-:W-:Y:S03]  /*7fe0*/  IADD3 R2, P5, R2, R24, RZ ;  /* 0x0000001802027210 */ /* 0x000fe60007fbe0ff */
[C-C-:B---3--:R-:W-:Y:S01]  /*7ff0*/  IMAD.X R9, R7.reuse, 0x1, R5.reuse, P6 ;  /* 0x0000000107097824 */ /* 0x148fe200030e0605 */
[C---:B-----5:R-:W-:Y:S01]  /*8000*/  IADD3 R12, P6, R10.reuse, R22, RZ ;  /* 0x000000160a0c7210 */ /* 0x060fe20007fde0ff */
[--C-:B------:R-:W-:Y:S01]  /*8010*/  IMAD.X R3, R7, 0x1, R6.reuse, P5 ;  /* 0x0000000107037824 */ /* 0x100fe200028e0606 */
[----:B------:R-:W-:Y:S02]  /*8020*/  IADD3 R10, P5, R10, R24, RZ ;  /* 0x000000180a0a7210 */ /* 0x000fe40007fbe0ff */
[----:B------:R3:W-:Y:S01]  /*8030*/  LDGSTS.E.BYPASS.LTC128B.128 [R219+0x8100], [R8.64], !P2 ;  /* 0x0810000008db7fae */ /* 0x0007e2000d101d46 */
[C-C-:B--2---:R-:W-:Y:S01]  /*8040*/  IMAD.X R13, R11.reuse, 0x1, R5.reuse, P6 ;  /* 0x000000010b0d7824 */ /* 0x144fe200030e0605 */
[----:B------:R-:W-:Y:S01]  /*8050*/  SEL R7, RZ, 0x10, P0 ;  /* 0x00000010ff077807 */ /* 0x000fe20000000000 */
[--C-:B------:R-:W-:Y:S01]  /*8060*/  IMAD.X R11, R11, 0x1, R6.reuse, P5 ;  /* 0x000000010b0b7824 */ /* 0x100fe200028e0606 */
[----:B------:R2:W-:Y:S04]  /*8070*/  LDGSTS.E.BYPASS.LTC128B.128 [R219+0xc100], [R2.64], !P0 ;  /* 0x0c10000002db7fae */ /* 0x0005e8000c101d46 */
[----:B------:R4:W-:Y:S04]  /*8080*/  LDGSTS.E.BYPASS.LTC128B.128 [R219+0x9100], [R12.64], !P2 ;  /* 0x091000000cdb7fae */ /* 0x0009e8000d101d46 */
[----:B------:R5:W-:Y:S01]  /*8090*/  LDGSTS.E.BYPASS.LTC128B.128 [R219+0xd100], [R10.64], !P0 ;  /* 0x0d1000000adb7fae */ /* 0x000be2000c101d46 */
[C---:B---3--:R-:W-:Y:S02]  /*80a0*/  IADD3 R8, P6, R14.reuse, R22, RZ ;  /* 0x000000160e087210 */ /* 0x048fe40007fde0ff */
[----:B--2---:R-:W-:Y:S03]  /*80b0*/  IADD3 R2, P5, R14, R24, RZ ;  /* 0x000000180e027210 */ /* 0x004fe60007fbe0ff */
[C---:B-1----:R-:W-:Y:S02]  /*80c0*/  IMAD.X R9, R15.reuse, 0x1, R5, P6 ;  /* 0x000000010f097824 */ /* 0x042fe400030e0605 */
[----:B------:R-:W-:Y:S03]  /*80d0*/  IMAD.X R3, R15, 0x1, R6, P5 ;  /* 0x000000010f037824 */ /* 0x000fe600028e0606 */
[----:B------:R1:W-:Y:S04]  /*80e0*/  LDGSTS.E.BYPASS.LTC128B.128 [R219+0xa100], [R8.64], !P2 ;  /* 0x0a10000008db7fae */ /* 0x0003e8000d101d46 */
[----:B-----5:R4:W2:Y:S04]  /*80f0*/  SHFL.IDX PT, R10, R0, 0x3, 0x181f ;  /* 0x00781f00000a7f89 */ /* 0x0208a800000e0000 */
[----:B------:R4:W3:Y:S04]  /*8100*/  SHFL.IDX PT, R0, R4, 0x3, 0x181f ;  /* 0x00781f0004007f89 */ /* 0x0008e800000e0000 */
[----:B------:R4:W-:Y:S01]  /*8110*/  LDGSTS.E.BYPASS.LTC128B.128 [R219+0xe100], [R2.64], !P0 ;  /* 0x0e10000002db7fae */ /* 0x0009e2000c101d46 */
[----:B-1----:R-:W-:Y:S04]  /*8120*/  SEL R8, RZ, 0x10, P2 ;  /* 0x00000010ff087807 */ /* 0x002fe80001000000 */
.L_x_527:
[----:B----4-:R-:W-:Y:S02]  /*8130*/  IADD3 R4, -R8, 0x10, RZ ;  /* 0x0000001008047810 */ /* 0x010fe40007ffe1ff */
[C---:B------:R-:W-:Y:S02]  /*8140*/  IADD3 R2, -R7.reuse, 0x10, RZ ;  /* 0x0000001007027810 */ /* 0x040fe40007ffe1ff */
[----:B------:R-:W-:Y:S02]  /*8150*/  LOP3.LUT R4, R4, 0xf, RZ, 0xc0, !PT ;  /* 0x0000000f04047812 */ /* 0x000fe400078ec0ff */
[----:B------:R-:W-:Y:S02]  /*8160*/  ISETP.NE.U32.AND P6, PT, R8, RZ, PT ;  /* 0x000000ff0800720c */ /* 0x000fe40003fc5070 */
[----:B---3--:R-:W-:Y:S02]  /*8170*/  IADD3 R4, P2, P0, R4, R0, R22 ;  /* 0x0000000004047210 */ /* 0x008fe4000785e016 */
        /* <DEDUP_REMOVED lines=10> */
.L_x_474:
[----:B--234-:R-:W-:Y:S05]  /*8220*/  BSYNC B0 ;  /* 0x0000000000007941 */ /* 0x01cfea0003800000 */
.L_x_473:
[----:B-1----:R-:W2:Y:S01]  /*8230*/  LDL R4, [R1+0x3c] ;  /* 0x00003c0001047983 */ /* 0x002ea20000100800 */
[----:B------:R-:W-:Y:S03]  /*8240*/  MOV R0, 0xffffff80 ;  /* 0xffffff8000007802 */ /* 0x000fe60000000f00 */
[----:B------:R-:W2:Y:S02]  /*8250*/  LDL R3, [R1+0x48] ;  /* 0x0000480001037983 */ /* 0x000ea40000100800 */
[----:B------:R-:W-:Y:S02]  /*8260*/  IMAD R0, R226, R0, 0x1 ;  /* 0x00000001e2007424 */ /* 0x000fe400078e0200 */
[----:B------:R-:W3:Y:S04]  /*8270*/  LDL R2, [R1+0x4c] ;  /* 0x00004c0001027983 */ /* 0x000ee80000100800 */
[----:B------:R-:W0:Y:S01]  /*8280*/  LDGDEPBAR ;  /* 0x00000000000079af */ /* 0x000e220000000000 */
[----:B--2---:R-:W-:Y:S02]  /*8290*/  IADD3 R4, R3, R4, RZ ;  /* 0x0000000403047210 */ /* 0x004fe40007ffe0ff */
[----:B------:R-:W-:Y:S02]  /*82a0*/  MOV R3, c[0x0][0x2ac] ;  /* 0x0000ab0000037a02 */ /* 0x000fe40000000f00 */
[----:B---3--:R-:W-:Y:S01]  /*82b0*/  IADD3 R0, -R2, R0, RZ ;  /* 0x0000000002007210 */ /* 0x008fe20007ffe1ff */
[----:B------:R-:W-:Y:S04]  /*82c0*/  @P4 IMAD.HI.U32 R2, R4, c[0x0][0x2c8], RZ ;  /* 0x0000b20004024a27 */ /* 0x000fe800078e00ff */
[----:B------:R-:W-:Y:S01]  /*82d0*/  IMAD R0, R3, c[0x0][0x1d0], R0 ;  /* 0x0000740003007a24 */ /* 0x000fe200078e0200 */
[----:B------:R-:W-:Y:S04]  /*82e0*/  @P4 SHF.R.U32.HI R4, RZ, c[0x0][0x2cc], R2 ;  /* 0x0000b300ff044a19 */ /* 0x000fe80000011602 */
[----:B------:R-:W-:Y:S01]  /*82f0*/  IADD3 R5, R0, -c[0x0][0x168], RZ ;  /* 0x80005a0000057a10 */ /* 0x000fe20007ffe0ff */
[----:B------:R-:W-:-:S05]  /*8300*/  BRA.DIV ~URZ, `(.L_x_477) ;  /* 0x0000ad227f007947 */ /* 0x000fca000b800000 */
[----:B------:R1:W2:Y:S02]  /*8310*/  SHFL.IDX PT, R0, R4, RZ, 0x1c1f ;  /* 0x001c1fff04007589 */ /* 0x0002a400000e0000 */
.L_x_528:
[----:B--2---:R-:W-:Y:S05]  /*8320*/  IMAD.IADD R0, R5, 0x1, R0 ;  /* 0x0000000105007824 */ /* 0x004fea00078e0200 */
[C---:B------:R-:W-:Y:S02]  /*8330*/  ISETP.GT.AND P6, PT, R0.reuse, RZ, PT ;  /* 0x000000ff0000720c */ /* 0x040fe40003fc4270 */
[C---:B------:R-:W-:Y:S02]  /*8340*/  ISETP.GT.AND P5, PT, R0.reuse, 0x1, PT ;  /* 0x000000010000780c */ /* 0x040fe40003fa4270 */
[C---:B------:R-:W-:Y:S02]  /*8350*/  ISETP.GT.AND P2, PT, R0.reuse, 0x8, PT ;  /* 0x000000080000780c */ /* 0x040fe40003f44270 */
[C---:B------:R-:W-:Y:S02]  /*8360*/  ISETP.GT.AND P0, PT, R0.reuse, 0x9, PT ;  /* 0x000000090000780c */ /* 0x040fe40003f04270 */
[----:B------:R-:W-:Y:S02]  /*8370*/  FSEL R6, R163, -INF , P6 ;  /* 0xff800000a3067808 */ /* 0x000fe40003000000 */
[----:B------:R-:W-:Y:S02]  /*8380*/  ISETP.GT.AND P6, PT, R0, 0x10, PT ;  /* 0x000000100000780c */ /* 0x000fe40003fc4270 */
[----:B------:R-:W-:Y:S02]  /*8390*/  FSEL R8, R162, -INF , P5 ;  /* 0xff800000a2087808 */ /* 0x000fe40002800000 */
        /* <DEDUP_REMOVED lines=12> */
[----:B------:R-:W-:Y:S02]  /*8460*/  ISETP.GT.AND P0, PT, R0, 0x29, PT ;  /* 0x000000290000780c */ /* 0x000fe40003f04270 */
[----:B------:R-:W-:Y:S02]  /*8470*/  FSEL R152, R152, -INF , P6 ;  /* 0xff80000098987808 */ /* 0x000fe40003000000 */
[----:B------:R-:W-:Y:S02]  /*8480*/  ISETP.GT.AND P6, PT, R0, 0x30, PT ;  /* 0x000000300000780c */ /* 0x000fe40003fc4270 */
        /* <DEDUP_REMOVED lines=9> */
[C---:B------:R-:W-:Y:S02]  /*8520*/  ISETP.GT.AND P5, PT, R0.reuse, 0x41, PT ;  /* 0x000000410000780c */ /* 0x040fe40003fa4270 */
[----:B------:R-:W-:Y:S02]  /*8530*/  FSEL R164, R27, -INF , P2 ;  /* 0xff8000001ba47808 */ /* 0x000fe40001000000 */
[C---:B------:R-:W-:Y:S02]  /*8540*/  ISETP.GT.AND P2, PT, R0.reuse, 0x48, PT ;  /* 0x000000480000780c */ /* 0x040fe40003f44270 */
[----:B------:R-:W-:Y:S02]  /*8550*/  FSEL R165, R33, -INF , P0 ;  /* 0xff80000021a57808 */ /* 0x000fe40000000000 */
[----:B------:R-:W-:Y:S02]  /*8560*/  ISETP.GT.AND P0, PT, R0, 0x49, PT ;  /* 0x000000490000780c */ /* 0x000fe40003f04270 */
[----:B------:R-:W-:Y:S02]  /*8570*/  FSEL R170, R26, -INF , P6 ;  /* 0xff8000001aaa7808 */ /* 0x000fe40003000000 */
[C---:B------:R-:W-:Y:S02]  /*8580*/  ISETP.GT.AND P6, PT, R0.reuse, 0x50, PT ;  /* 0x000000500000780c */ /* 0x040fe40003fc4270 */
        /* <DEDUP_REMOVED lines=23> */
[----:B------:R-:W-:Y:S02]  /*8700*/  FSEL R237, R18, -INF , P5 ;  /* 0xff80000012ed7808 */ /* 0x000fe40002800000 */
[----:B------:R-:W-:Y:S02]  /*8710*/  FSEL R236, R17, -INF , P2 ;  /* 0xff80000011ec7808 */ /* 0x000fe40001000000 */
[----:B------:R-:W-:Y:S01]  /*8720*/  FSEL R235, R16, -INF , P0 ;  /* 0xff80000010eb7808 */ /* 0x000fe20000000000 */
[----:B------:R-:W-:-:S05]  /*8730*/  BRA.DIV ~URZ, `(.L_x_478) ;  /* 0x0000a9627f007947 */ /* 0x000fca000b800000 */
[----:B------:R-:W-:Y:S01]  /*8740*/  FMNMX.FTZ R2, R6, R69, !PT ;  /* 0x0000004506027209 */ /* 0x000fe20007810000 */
[----:B------:R-:W2:Y:S03]  /*8750*/  SHFL.IDX PT, R0, R4, 0x1, 0x1c1f ;  /* 0x003c1f0004007f89 */ /* 0x000ea600000e0000 */
[----:B------:R-:W-:Y:S04]  /*8760*/  FMNMX.FTZ R2, R8, R2, !PT ;  /* 0x0000000208027209 */ /* 0x000fe80007810000 */
[----:B------:R-:W-:Y:S04]  /*8770*/  FMNMX.FTZ R2, R9, R2, !PT ;  /* 0x0000000209027209 */ /* 0x000fe80007810000 */
[----:B------:R-:W-:Y:S04]  /*8780*/  FMNMX.FTZ R2, R13, R2, !PT ;  /* 0x000000020d027209 */ /* 0x000fe80007810000 */
[----:B------:R-:W-:Y:S04]  /*8790*/  FMNMX.FTZ R2, R32, R2, !PT ;  /* 0x0000000220027209 */ /* 0x000fe80007810000 */
[----:B------:R-:W-:Y:S04]  /*87a0*/  FMNMX.FTZ R2, R40, R2, !PT ;  /* 0x0000000228027209 */ /* 0x000fe80007810000 */
[----:B------:R-:W-:Y:S01]  /*87b0*/  FMNMX.FTZ R2, R41, R2, !PT ;  /* 0x0000000229027209 */ /* 0x000fe20007810000 */
[----:B--2---:R-:W-:Y:S03]  /*87c0*/  IMAD.IADD R0, R5, 0x1, R0 ;  /* 0x0000000105007824 */ /* 0x004fe600078e0200 */
[----:B------:R-:W-:Y:S02]  /*87d0*/  FMNMX.FTZ R2, R49, R2, !PT ;  /* 0x0000000231027209 */ /* 0x000fe40007810000 */
[C---:B------:R-:W-:Y:S02]  /*87e0*/  ISETP.GT.AND P2, PT, R0.reuse, RZ, PT ;  /* 0x000000ff0000720c */ /* 0x040fe40003f44270 */
[C---:B------:R-:W-:Y:S02]  /*87f0*/  ISETP.GT.AND P0, PT, R0.reuse, 0x1, PT ;  /* 0x000000010000780c */ /* 0x040fe40003f04270 */
[----:B------:R-:W-:Y:S02]  /*8800*/  FSEL R7, R169, -INF , P2 ;  /* 0xff800000a9077808 */ /* 0x000fe40001000000 */
[----:B------:R-:W-:Y:S02]  /*8810*/  ISETP.GT.AND P2, PT, R0, 0x8, PT ;  /* 0x000000080000780c */ /* 0x000fe40003f44270 */
[----:B------:R-:W-:Y:S02]  /*8820*/  FSEL R12, R168, -INF , P0 ;  /* 0xff800000a80c7808 */ /* 0x000fe40000000000 */
[----:B-1----:R-:W-:Y:S02]  /*8830*/  FMNMX.FTZ R4, R7, R70, !PT ;  /* 0x0000004607047209 */ /* 0x002fe40007810000 */
[----:B------:R-:W-:Y:S02]  /*8840*/  ISETP.GT.AND P0, PT, R0, 0x9, PT ;  /* 0x000000090000780c */ /* 0x000fe40003f04270 */
[----:B------:R-:W-:Y:S02]  /*8850*/  FSEL R11, R166, -INF , P2 ;  /* 0xff800000a60b7808 */ /* 0x000fe40001000000 */
[----:B------:R-:W-:Y:S02]  /*8860*/  FMNMX.FTZ R4, R12, R4, !PT ;  /* 0x000000040c047209 */ /* 0x000fe40007810000 */
[C---:B------:R-:W-:Y:S02]  /*8870*/  ISETP.GT.AND P2, PT, R0.reuse, 0x10, PT ;  /* 0x000000100000780c */ /* 0x040fe40003f44270 */
[----:B------:R-:W-:Y:S02]  /*8880*/  FSEL R10, R167, -INF , P0 ;  /* 0xff800000a70a7808 */ /* 0x000fe40000000000 */
[----:B------:R-:W-:Y:S02]  /*8890*/  FMNMX.FTZ R4, R11, R4, !PT ;  /* 0x000000040b047209 */ /* 0x000fe40007810000 */
[----:B------:R-:W-:Y:S02]  /*88a0*/  ISETP.GT.AND P0, PT, R0, 0x11, PT ;  /* 0x000000110000780c */ /* 0x000fe40003f04270 */
        /* <DEDUP_REMOVED lines=20> */
[C---:B------:R-:W-:Y:S02]  /*89f0*/  ISETP.GT.AND P0, PT, R0.reuse, 0x29, PT ;  /* 0x000000290000780c */ /* 0x040fe40003f04270 */
        /* <DEDUP_REMOVED lines=83> */
[----:B------:R-:W-:Y:S02]  /*8f30*/  FSEL R225, R67, -INF , P0 ;  /* 0xff80000043e17808 */ /* 0x000fe40000000000 */
[----:B------:R-:W-:Y:S01]  /*8f40*/  FMNMX.FTZ R4, R227, R4, !PT ;  /* 0x00000004e3047209 */ /* 0x000fe20007810000 */
[----:B------:R-:W1:Y:S03]  /*8f50*/  SHFL.BFLY PT, R68, R0, 0x2, 0x1f ;  /* 0x0c401f0000447f89 */ /* 0x000e6600000e0000 */
[----:B------:R-:W-:Y:S05]  /*8f60*/  FMNMX.FTZ R4, R225, R4, !PT ;  /* 0x00000004e1047209 */ /* 0x000fea0007810000 */
[----:B------:R-:W2:Y:S01]  /*8f70*/  SHFL.BFLY PT, R2, R4, 0x2, 0x1f ;  /* 0x0c401f0004027f89 */ /* 0x000ea200000e0000 */
[----:B-1----:R-:W-:Y:S07]  /*8f80*/  FMNMX.FTZ R68, R68, R0, !PT ;  /* 0x0000000044447209 */ /* 0x002fee0007810000 */
[----:B------:R-:W1:Y:S01]  /*8f90*/  SHFL.BFLY PT, R3, R68, 0x1, 0x1f ;  /* 0x0c201f0044037f89 */ /* 0x000e6200000e0000 */
[----:B--2---:R-:W-:Y:S07]  /*8fa0*/  FMNMX.FTZ R4, R4, R2, !PT ;  /* 0x0000000204047209 */ /* 0x004fee0007810000 */
[----:B------:R2:W3:Y:S01]  /*8fb0*/  SHFL.BFLY PT, R0, R4, 0x1, 0x1f ;  /* 0x0c201f0004007f89 */ /* 0x0004e200000e0000 */
[----:B-1----:R-:W-:Y:S07]  /*8fc0*/  FMNMX.FTZ R68, R68, R3, !PT ;  /* 0x0000000344447209 */ /* 0x002fee0007810000 */
.L_x_529:
[C---:B------:R-:W-:Y:S01]  /*8fd0*/  FMUL.FTZ R148, R68.reuse, c[0x0][0x2d0] ;  /* 0x0000b40044947a20 */ /* 0x040fe20000410000 */
[----:B------:R-:W-:Y:S01]  /*8fe0*/  FSETP.NEU.FTZ.AND P0, PT, R68, -INF , PT ;  /* 0xff8000004400780b */ /* 0x000fe20003f1d000 */
[----:B------:R-:W-:Y:S01]  /*8ff0*/  WARPSYNC 0xffffffff ;  /* 0xffffffff00007948 */ /* 0x000fe20003800000 */
[----:B---3--:R-:W-:Y:S01]  /*9000*/  FMNMX.FTZ R3, R0, R4, !PT ;  /* 0x0000000400037209 */ /* 0x008fe20007810000 */
[----:B------:R-:W-:Y:S01]  /*9010*/  LDSM.16.MT88.4 R20, [R209] ;  /* 0x00000000d114783b */ /* 0x000fe20000004200 */
[----:B------:R-:W-:Y:S03]  /*9020*/  FSEL R148, R148, RZ, P0 ;  /* 0x000000ff94947208 */ /* 0x000fe60000000000 */
[----:B------:R-:W-:Y:S02]  /*9030*/  FMUL.FTZ R149, R3, c[0x0][0x2d0] ;  /* 0x0000b40003957a20 */ /* 0x000fe40000410000 */
[--C-:B------:R-:W-:Y:S02]  /*9040*/  FFMA.FTZ R2, R6, c[0x0][0x2d0], -R148.reuse ;  /* 0x0000b40006027a23 */ /* 0x100fe40000010894 */
[--C-:B------:R-:W-:Y:S01]  /*9050*/  FFMA.FTZ R5, R13, c[0x0][0x2d0], -R148.reuse ;  /* 0x0000b4000d057a23 */ /* 0x100fe20000010894 */
[----:B------:R-:W-:Y:S01]  /*9060*/  LDSM.16.MT88.4 R28, [R208] ;  /* 0x00000000d01c783b */ /* 0x000fe20000004200 */
[----:B------:R1:W-:Y:S01]  /*9070*/  MUFU.EX2 R246, R2 ;  /* 0x0000000200f67308 */ /* 0x0003e20000000800 */
[--C-:B------:R-:W-:Y:S06]  /*9080*/  FFMA.FTZ R32, R32, c[0x0][0x2d0], -R148.reuse ;  /* 0x0000b40020207a23 */ /* 0x100fec0000010894 */
[----:B------:R-:W-:Y:S03]  /*9090*/  LDSM.16.MT88.4 R36, [R213] ;  /* 0x00000000d524783b */ /* 0x000fe60000004200 */
[----:B------:R-:W-:Y:S05]  /*90a0*/  MUFU.EX2 R33, R5 ;  /* 0x0000000500217308 */ /* 0x000fea0000000800 */
[----:B------:R-:W-:Y:S05]  /*90b0*/  LDSM.16.MT88.4 R44, [R207+0x4000] ;  /* 0x00400000cf2c783b */ /* 0x000fea0000004200 */
[----:B------:R-:W-:Y:S03]  /*90c0*/  MUFU.EX2 R251, R32 ;  /* 0x0000002000fb7308 */ /* 0x000fe60000000800 */
[----:B------:R-:W-:Y:S01]  /*90d0*/  LDSM.16.MT88.4 R52, [R209+0x4000] ;  /* 0x00400000d134783b */ /* 0x000fe20000004200 */
[--C-:B-1----:R-:W-:Y:S06]  /*90e0*/  FFMA.FTZ R2, R8, c[0x0][0x2d0], -R148.reuse ;  /* 0x0000b40008027a23 */ /* 0x102fec0000010894 */
[----:B------:R1:W3:Y:S01]  /*90f0*/  MUFU.EX2 R43, R2 ;  /* 0x00000002002b7308 */ /* 0x0002e20000000800 */
[----:B------:R-:W-:Y:S01]  /*9100*/  LDSM.16.MT88.4 R60, [R208+0x4000] ;  /* 0x00400000d03c783b */ /* 0x000fe20000004200 */
[--C-:B-1----:R-:W-:Y:S08]  /*9110*/  FFMA.FTZ R2, R9, c[0x0][0x2d0], -R148.reuse ;  /* 0x0000b40009027a23 */ /* 0x102ff00000010894 */
[----:B------:R1:W4:Y:S02]  /*9120*/  MUFU.EX2 R35, R2 ;  /* 0x0000000200237308 */ /* 0x0003240000000800 */
[----:B-1----:R-:W-:Y:S02]  /*9130*/  FSEL R2, R68, RZ, P0 ;  /* 0x000000ff44027208 */ /* 0x002fe40000000000 */
[----:B------:R-:W-:Y:S02]  /*9140*/  FSETP.NEU.FTZ.AND P0, PT, R3, -INF , PT ;  /* 0xff8000000300780b */ /* 0x000fe40003f1d000 */
[----:B---3--:R-:W-:Y:S01]  /*9150*/  F2FP.BF16.PACK_AB R144, R43, R246 ;  /* 0x000000f62b90723e */ /* 0x008fe200000010ff */
[----:B------:R-:W-:Y:S01]  /*9160*/  FADD.FTZ R0, -R2, R69 ;  /* 0x0000004502007221 */ /* 0x000fe20000010100 */
[----:B------:R-:W-:Y:S01]  /*9170*/  FSEL R149, R149, RZ, P0 ;  /* 0x000000ff95957208 */ /* 0x000fe20000000000 */
[--C-:B------:R-:W-:Y:S01]  /*9180*/  FFMA.FTZ R69, R152, c[0x0][0x2d0], -R148.reuse ;  /* 0x0000b40098457a23 */ /* 0x100fe20000010894 */
[----:B----4-:R-:W-:Y:S01]  /*9190*/  F2FP.BF16.PACK_AB R146, R33, R35 ;  /* 0x000000232192723e */ /* 0x010fe200000010ff */
[----:B------:R-:W-:Y:S02]  /*91a0*/  FMUL.FTZ R0, R0, c[0x0][0x2d0] ;  /* 0x0000b40000007a20 */ /* 0x000fe40000410000 */
[--C-:B------:R-:W-:Y:S02]  /*91b0*/  FFMA.FTZ R48, R48, c[0x0][0x2d0], -R149.reuse ;  /* 0x0000b40030307a23 */ /* 0x100fe40000010895 */
[----:B------:R1:W3:Y:S01]  /*91c0*/  MUFU.EX2 R2, R0 ;  /* 0x0000000000027308 */ /* 0x0002e20000000800 */
[--C-:B--2---:R-:W-:Y:S09]  /*91d0*/  FFMA.FTZ R4, R10, c[0x0][0x2d0], -R149.reuse ;  /* 0x0000b4000a047a23 */ /* 0x104ff20000010895 */
[----:B------:R2:W-:Y:S10]  /*91e0*/  MUFU.EX2 R247, R48 ;  /* 0x0000003000f77308 */ /* 0x0005f40000000800 */
[----:B------:R4:W-:Y:S01]  /*91f0*/  MUFU.EX2 R42, R4 ;  /* 0x00000004002a7308 */ /* 0x0009e20000000800 */
[--C-:B-1----:R-:W-:Y:S02]  /*9200*/  FFMA.FTZ R0, R7, c[0x0][0x2d0], -R149.reuse ;  /* 0x0000b40007007a23 */ /* 0x102fe40000010895 */
[C---:B---3--:R-:W-:Y:S02]  /*9210*/  FMUL.FTZ R5, R2.reuse, R73 ;  /* 0x0000004902057220 */ /* 0x048fe40000410000 */
[C---:B------:R-:W-:Y:S05]  /*9220*/  FMUL.FTZ R8, R2.reuse, R76 ;  /* 0x0000004c02087220 */ /* 0x040fea0000410000 */
[----:B------:R1:W-:Y:S01]  /*9230*/  MUFU.EX2 R245, R0 ;  /* 0x0000000000f57308 */ /* 0x0003e20000000800 */
[C---:B------:R-:W-:Y:S02]  /*9240*/  FMUL.FTZ R9, R2.reuse, R77 ;  /* 0x0000004d02097220 */ /* 0x040fe40000410000 */
[C---:B------:R-:W-:Y:S02]  /*9250*/  FMUL.FTZ R16, R2.reuse, R84 ;  /* 0x0000005402107220 */ /* 0x040fe40000410000 */
[C---:B--2---:R-:W-:Y:S02]  /*9260*/  FMUL.FTZ R48, R2.reuse, R116 ;  /* 0x0000007402307220 */ /* 0x044fe40000410000 */
[C---:B------:R-:W-:Y:S02]  /*9270*/  FMUL.FTZ R17, R2.reuse, R85 ;  /* 0x0000005502117220 */ /* 0x040fe40000410000 */
[C---:B------:R-:W-:Y:S01]  /*9280*/  FMUL.FTZ R24, R2.reuse, R92 ;  /* 0x0000005c02187220 */ /* 0x040fe20000410000 */
[----:B------:R2:W-:Y:S01]  /*9290*/  MUFU.EX2 R116, R69 ;  /* 0x0000004500747308 */ /* 0x0005e20000000800 */
[C---:B------:R-:W-:Y:S02]  /*92a0*/  FMUL.FTZ R25, R2.reuse, R93 ;  /* 0x0000005d02197220 */ /* 0x040fe40000410000 */
[C---:B------:R-:W-:Y:S02]  /*92b0*/  FMUL.FTZ R32, R2.reuse, R100 ;  /* 0x0000006402207220 */ /* 0x040fe40000410000 */
[----:B----4-:R-:W-:Y:S02]  /*92c0*/  FMUL.FTZ R4, R2, R72 ;  /* 0x0000004802047220 */ /* 0x010fe40000410000 */
[--C-:B------:R-:W-:Y:S02]  /*92d0*/  FFMA.FTZ R100, R236, c[0x0][0x2d0], -R148.reuse ;  /* 0x0000b400ec647a23 */ /* 0x100fe40000010894 */
[----:B------:R-:W-:Y:S02]  /*92e0*/  FMUL.FTZ R65, R2, R133 ;  /* 0x0000008502417220 */ /* 0x000fe40000410000 */
[--C-:B-1----:R-:W-:Y:S02]  /*92f0*/  FFMA.FTZ R0, R12, c[0x0][0x2d0], -R149.reuse ;  /* 0x0000b4000c007a23 */ /* 0x102fe40000010895 */
[----:B------:R-:W1:Y:S02]  /*9300*/  LDSM.16.MT88.4 R12, [R207] ;  /* 0x00000000cf0c783b */ /* 0x000e640000004200 */
[----:B------:R3:W4:Y:S01]  /*9310*/  MUFU.EX2 R252, R0 ;  /* 0x0000000000fc7308 */ /* 0x0007220000000800 */
[--C-:B--2---:R-:W-:Y:S09]  /*9320*/  FFMA.FTZ R69, R154, c[0x0][0x2d0], -R148.reuse ;  /* 0x0000b4009a457a23 */ /* 0x104ff20000010894 */
[----:B------:R2:W-:Y:S01]  /*9330*/  MUFU.EX2 R244, R69 ;  /* 0x0000004500f47308 */ /* 0x0005e20000000800 */
[--C-:B---3--:R-:W-:Y:S01]  /*9340*/  FFMA.FTZ R0, R11, c[0x0][0x2d0], -R149.reuse ;  /* 0x0000b4000b007a23 */ /* 0x108fe20000010895 */
[----:B----4-:R-:W-:Y:S08]  /*9350*/  F2FP.BF16.PACK_AB R145, R252, R245 ;  /* 0x000000f5fc91723e */ /* 0x010ff000000010ff */
[----:B------:R3:W4:Y:S01]  /*9360*/  MUFU.EX2 R34, R0 ;  /* 0x0000000000227308 */ /* 0x0007220000000800 */
[----:B--2---:R-:W-:Y:S09]  /*9370*/  FFMA.FTZ R69, R156, c[0x0][0x2d0], -R148 ;  /* 0x0000b4009c457a23 */ /* 0x004ff20000010894 */
[----:B------:R2:W-:Y:S01]  /*9380*/  MUFU.EX2 R243, R69 ;  /* 0x0000004500f37308 */ /* 0x0005e20000000800 */
[----:B---3--:R-:W-:Y:S02]  /*9390*/  FSEL R0, R3, RZ, P0 ;  /* 0x000000ff03007208 */ /* 0x008fe40000000000 */
[----:B----4-:R-:W-:Y:S03]  /*93a0*/  F2FP.BF16.PACK_AB R147, R42, R34 ;  /* 0x000000222a93723e */ /* 0x010fe600000010ff */
[----:B------:R-:W-:Y:S02]  /*93b0*/  FADD.FTZ R0, -R0, R70 ;  /* 0x0000004600007221 */ /* 0x000fe40000010100 */
[--C-:B------:R-:W-:Y:S02]  /*93c0*/  FFMA.FTZ R70, R237, c[0x0][0x2d0], -R148.reuse ;  /* 0x0000b400ed467a23 */ /* 0x100fe40000010894 */
[----:B------:R-:W-:Y:S02]  /*93d0*/  FMUL.FTZ R0, R0, c[0x0][0x2d0] ;  /* 0x0000b40000007a20 */ /* 0x000fe40000410000 */
[--C-:B--2---:R-:W-:Y:S04]  /*93e0*/  FFMA.FTZ R69, R157, c[0x0][0x2d0], -R148.reuse ;  /* 0x0000b4009d457a23 */ /* 0x104fe80000010894 */
[----:B------:R-:W2:Y:S10]  /*93f0*/  MUFU.EX2 R0, R0 ;  /* 0x0000000000007308 */ /* 0x000eb40000000800 */
[----:B------:R3:W-:Y:S01]  /*9400*/  MUFU.EX2 R242, R69 ;  /* 0x0000004500f27308 */ /* 0x0007e20000000800 */
[C---:B--2---:R-:W-:Y:S02]  /*9410*/  FMUL.FTZ R6, R0.reuse, R74 ;  /* 0x0000004a00067220 */ /* 0x044fe40000410000 */
[C---:B------:R-:W-:Y:S02]  /*9420*/  FMUL.FTZ R7, R0.reuse, R75 ;  /* 0x0000004b00077220 */ /* 0x040fe40000410000 */
[----:B------:R-:W2:Y:S01]  /*9430*/  LDSM.16.MT88.4 R72, [R210+0x4000] ;  /* 0x00400000d248783b */ /* 0x000ea20000004200 */
[C---:B------:R-:W-:Y:S02]  /*9440*/  FMUL.FTZ R10, R0.reuse, R78 ;  /* 0x0000004e000a7220 */ /* 0x040fe40000410000 */
[C---:B------:R-:W-:Y:S02]  /*9450*/  FMUL.FTZ R11, R0.reuse, R79 ;  /* 0x0000004f000b7220 */ /* 0x040fe40000410000 */
[C---:B-1----:R-:W-:Y:S03]  /*9460*/  HMMA.16816.F32.BF16 R4, R144.reuse, R12, R4 ;  /* 0x0000000c9004723c */ /* 0x042fe60000041804 */
[----:B------:R-:W1:Y:S02]  /*9470*/  LDSM.16.MT88.4 R76, [R207+0x800] ;  /* 0x00080000cf4c783b */ /* 0x000e640000004200 */
        /* <DEDUP_REMOVED lines=10> */
[----:B------:R-:W4:Y:S01]  /*9520*/  LDSM.16.MT88.4 R80, [R209+0x800] ;  /* 0x00080000d150783b */ /* 0x000f220000004200 */
        /* <DEDUP_REMOVED lines=8> */
[--C-:B---3--:R-:W-:Y:S02]  /*95b0*/  FFMA.FTZ R69, R150, c[0x0][0x2d0], -R149.reuse ;  /* 0x0000b40096457a23 */ /* 0x108fe40000010895 */
[C---:B------:R-:W-:Y:S02]  /*95c0*/  FMUL.FTZ R22, R0.reuse, R90 ;  /* 0x0000005a00167220 */ /* 0x040fe40000410000 */
[----:B------:R3:W-:Y:S02]  /*95d0*/  MUFU.EX2 R240, R69 ;  /* 0x0000004500f07308 */ /* 0x0007e40000000800 */
[C---:B------:R-:W-:Y:S02]  /*95e0*/  FMUL.FTZ R23, R0.reuse, R91 ;  /* 0x0000005b00177220 */ /* 0x040fe40000410000 */
[----:B------:R-:W5:Y:S01]  /*95f0*/  LDSM.16.MT88.4 R88, [R210+0x800] ;  /* 0x00080000d258783b */ /* 0x000f620000004200 */
[C---:B------:R-:W-:Y:S02]  /*9600*/  FMUL.FTZ R51, R0.reuse, R119 ;  /* 0x0000007700337220 */ /* 0x040fe40000410000 */
[C---:B------:R-:W-:Y:S02]  /*9610*/  FMUL.FTZ R66, R0.reuse, R134 ;  /* 0x0000008600427220 */ /* 0x040fe40000410000 */
[C---:B------:R-:W-:Y:S03]  /*9620*/  HMMA.16816.F32.BF16 R20, R144.reuse, R28, R20 ;  /* 0x0000001c9014723c */ /* 0x040fe60000041814 */
[----:B------:R-:W-:Y:S04]  /*9630*/  FMUL.FTZ R67, R0, R135 ;  /* 0x0000008700437220 */ /* 0x000fe80000410000 */
[C---:B------:R-:W-:Y:S01]  /*9640*/  FMUL.FTZ R28, R2.reuse, R96 ;  /* 0x00000060021c7220 */ /* 0x040fe20000410000 */
[C---:B------:R-:W-:Y:S04]  /*9650*/  HMMA.16816.F32.BF16 R24, R144.reuse, R30, R24 ;  /* 0x0000001e9018723c */ /* 0x040fe80000041818 */
[----:B------:R-:W-:Y:S01]  /*9660*/  FMUL.FTZ R29, R2, R97 ;  /* 0x00000061021d7220 */ /* 0x000fe20000410000 */
[----:B------:R-:W-:Y:S01]  /*9670*/  MOV R97, R35 ;  /* 0x0000002300617202 */ /* 0x000fe20000000f00 */
[C---:B------:R-:W-:Y:S01]  /*9680*/  FMUL.FTZ R35, R0.reuse, R103 ;  /* 0x0000006700237220 */ /* 0x040fe20000410000 */
[----:B------:R-:W-:Y:S01]  /*9690*/  MOV R96, R43 ;  /* 0x0000002b00607202 */ /* 0x000fe20000000f00 */
[C---:B------:R-:W-:Y:S01]  /*96a0*/  FMUL.FTZ R30, R0.reuse, R98 ;  /* 0x00000062001e7220 */ /* 0x040fe20000410000 */
[----:B------:R-:W-:Y:S03]  /*96b0*/  MOV R98, R34 ;  /* 0x0000002200627202 */ /* 0x000fe60000000f00 */
[----:B------:R-:W-:Y:S01]  /*96c0*/  FMUL.FTZ R31, R0, R99 ;  /* 0x00000063001f7220 */ /* 0x000fe20000410000 */
[----:B------:R-:W-:Y:S01]  /*96d0*/  MOV R99, R33 ;  /* 0x0000002100637202 */ /* 0x000fe20000000f00 */
[--C-:B------:R-:W-:Y:S02]  /*96e0*/  FFMA.FTZ R103, R227, c[0x0][0x2d0], -R149.reuse ;  /* 0x0000b400e3677a23 */ /* 0x100fe40000010895 */
[----:B------:R-:W-:Y:S02]  /*96f0*/  FMUL.FTZ R33, R2, R101 ;  /* 0x0000006502217220 */ /* 0x000fe40000410000 */
[--C-:B------:R-:W-:Y:S01]  /*9700*/  FFMA.FTZ R101, R230, c[0x0][0x2d0], -R149.reuse ;  /* 0x0000b400e6657a23 */ /* 0x100fe20000010895 */
[C---:B------:R-:W-:Y:S03]  /*9710*/  HMMA.16816.F32.BF16 R28, R144.reuse, R36, R28 ;  /* 0x00000024901c723c */ /* 0x040fe6000004181c */
[----:B------:R-:W-:Y:S02]  /*9720*/  FMUL.FTZ R34, R0, R102 ;  /* 0x0000006600227220 */ /* 0x000fe40000410000 */
[--C-:B------:R-:W-:Y:S02]  /*9730*/  FFMA.FTZ R102, R229, c[0x0][0x2d0], -R149.reuse ;  /* 0x0000b400e5667a23 */ /* 0x100fe40000010895 */
[--C-:B------:R-:W-:Y:S02]  /*9740*/  FFMA.FTZ R36, R40, c[0x0][0x2d0], -R148.reuse ;  /* 0x0000b40028247a23 */ /* 0x100fe40000010894 */
[--C-:B---3--:R-:W-:Y:S01]  /*9750*/  FFMA.FTZ R69, R151, c[0x0][0x2d0], -R149.reuse ;  /* 0x0000b40097457a23 */ /* 0x108fe20000010895 */
[C---:B------:R-:W-:Y:S01]  /*9760*/  HMMA.16816.F32.BF16 R32, R144.reuse, R38, R32 ;  /* 0x000000269020723c */ /* 0x040fe20000041820 */
[----:B------:R3:W-:Y:S02]  /*9770*/  MUFU.EX2 R250, R36 ;  /* 0x0000002400fa7308 */ /* 0x0007e40000000800 */
[--C-:B------:R-:W-:Y:S02]  /*9780*/  FFMA.FTZ R40, R41, c[0x0][0x2d0], -R148.reuse ;  /* 0x0000b40029287a23 */ /* 0x100fe40000010894 */
[----:B------:R-:W-:Y:S02]  /*9790*/  FMUL.FTZ R37, R2, R105 ;  /* 0x0000006902257220 */ /* 0x000fe40000410000 */
[C---:B------:R-:W-:Y:S02]  /*97a0*/  FMUL.FTZ R38, R0.reuse, R106 ;  /* 0x0000006a00267220 */ /* 0x040fe40000410000 */
[----:B------:R-:W-:Y:S02]  /*97b0*/  FMUL.FTZ R39, R0, R107 ;  /* 0x0000006b00277220 */ /* 0x000fe40000410000 */
[----:B------:R1:W-:Y:S01]  /*97c0*/  MUFU.EX2 R127, R69 ;  /* 0x00000045007f7308 */ /* 0x0003e20000000800 */
[----:B------:R-:W-:Y:S02]  /*97d0*/  FMUL.FTZ R41, R2, R109 ;  /* 0x0000006d02297220 */ /* 0x000fe40000410000 */
[----:B------:R-:W-:Y:S01]  /*97e0*/  FMUL.FTZ R43, R0, R111 ;  /* 0x0000006f002b7220 */ /* 0x000fe20000410000 */
[----:B------:R-:W-:Y:S06]  /*97f0*/  MOV R111, R97 ;  /* 0x00000061006f7202 */ /* 0x000fec0000000f00 */
[----:B------:R2:W-:Y:S01]  /*9800*/  MUFU.EX2 R249, R40 ;  /* 0x0000002800f97308 */ /* 0x0005e20000000800 */
[C---:B---3--:R-:W-:Y:S02]  /*9810*/  FMUL.FTZ R36, R2.reuse, R104 ;  /* 0x0000006802247220 */ /* 0x048fe40000410000 */
[----:B------:R-:W3:Y:S04]  /*9820*/  LDL.LU R104, [R1+0x8] ;  /* 0x0000080001687983 */ /* 0x000ee80000300800 */
[----:B------:R-:W3:Y:S01]  /*9830*/  LDL.LU R109, [R1+0xc] ;  /* 0x00000c00016d7983 */ /* 0x000ee20000300800 */
[C---:B------:R-:W-:Y:S03]  /*9840*/  HMMA.16816.F32.BF16 R36, R144.reuse, R44, R36 ;  /* 0x0000002c9024723c */ /* 0x040fe60000041824 */
[--C-:B-1----:R-:W-:Y:S04]  /*9850*/  FFMA.FTZ R69, R153, c[0x0][0x2d0], -R149.reuse ;  /* 0x0000b40099457a23 */ /* 0x102fe80000010895 */
[--C-:B------:R-:W-:Y:S01]  /*9860*/  FFMA.FTZ R44, R49, c[0x0][0x2d0], -R148.reuse ;  /* 0x0000b400312c7a23 */ /* 0x100fe20000010894 */
[----:B------:R1:W-:Y:S01]  /*9870*/  MUFU.EX2 R126, R69 ;  /* 0x00000045007e7308 */ /* 0x0003e20000000800 */
[C---:B------:R-:W-:Y:S03]  /*9880*/  FMUL.FTZ R45, R2.reuse, R113 ;  /* 0x00000071022d7220 */ /* 0x040fe60000410000 */
[C---:B------:R-:W-:Y:S02]  /*9890*/  FMUL.FTZ R49, R2.reuse, R117 ;  /* 0x0000007502317220 */ /* 0x040fe40000410000 */
[----:B--2---:R-:W-:Y:S01]  /*98a0*/  FMUL.FTZ R40, R2, R108 ;  /* 0x0000006c02287220 */ /* 0x004fe20000410000 */
[----:B------:R-:W-:Y:S01]  /*98b0*/  MOV R108, R42 ;  /* 0x0000002a006c7202 */ /* 0x000fe20000000f00 */
[C---:B------:R-:W-:Y:S01]  /*98c0*/  FMUL.FTZ R42, R0.reuse, R110 ;  /* 0x0000006e002a7220 */ /* 0x040fe20000410000 */
[----:B------:R-:W-:Y:S01]  /*98d0*/  MOV R110, R98 ;  /* 0x00000062006e7202 */ /* 0x000fe20000000f00 */
[----:B------:R2:W-:Y:S05]  /*98e0*/  MUFU.EX2 R248, R44 ;  /* 0x0000002c00f87308 */ /* 0x0005ea0000000800 */
[C---:B------:R-:W-:Y:S07]  /*98f0*/  HMMA.16816.F32.BF16 R40, R144.reuse, R46, R40 ;  /* 0x0000002e9028723c */ /* 0x040fee0000041828 */
[C---:B------:R-:W-:Y:S02]  /*9900*/  FMUL.FTZ R46, R0.reuse, R114 ;  /* 0x00000072002e7220 */ /* 0x040fe40000410000 */
[----:B------:R-:W-:Y:S03]  /*9910*/  FMUL.FTZ R47, R0, R115 ;  /* 0x00000073002f7220 */ /* 0x000fe60000410000 */
[--C-:B-1----:R-:W-:Y:S02]  /*9920*/  FFMA.FTZ R69, R155, c[0x0][0x2d0], -R149.reuse ;  /* 0x0000b4009b457a23 */ /* 0x102fe40000010895 */
[----:B--2---:R-:W-:Y:S07]  /*9930*/  FMUL.FTZ R44, R2, R112 ;  /* 0x00000070022c7220 */ /* 0x004fee0000410000 */
[C---:B------:R-:W-:Y:S07]  /*9940*/  HMMA.16816.F32.BF16 R44, R144.reuse, R52, R44 ;  /* 0x00000034902c723c */ /* 0x040fee000004182c */
[--C-:B------:R-:W-:Y:S01]  /*9950*/  FFMA.FTZ R52, R56, c[0x0][0x2d0], -R149.reuse ;  /* 0x0000b40038347a23 */ /* 0x100fe20000010895 */
[C---:B------:R-:W-:Y:S03]  /*9960*/  HMMA.16816.F32.BF16 R48, R144.reuse, R54, R48 ;  /* 0x000000369030723c */ /* 0x040fe60000041830 */
[----:B------:R1:W2:Y:S01]  /*9970*/  MUFU.EX2 R119, R52 ;  /* 0x0000003400777308 */ /* 0x0002a20000000800 */
[--C-:B------:R-:W-:Y:S02]  /*9980*/  FFMA.FTZ R56, R57, c[0x0][0x2d0], -R149.reuse ;  /* 0x0000b40039387a23 */ /* 0x100fe40000010895 */
[C---:B------:R-:W-:Y:S02]  /*9990*/  FMUL.FTZ R57, R2.reuse, R125 ;  /* 0x0000007d02397220 */ /* 0x040fe40000410000 */
[----:B------:R-:W-:Y:S04]  /*99a0*/  FMUL.FTZ R53, R2, R121 ;  /* 0x0000007902357220 */ /* 0x000fe80000410000 */
[C---:B------:R-:W-:Y:S01]  /*99b0*/  FMUL.FTZ R54, R0.reuse, R122 ;  /* 0x0000007a00367220 */ /* 0x040fe20000410000 */
[----:B------:R2:W-:Y:S01]  /*99c0*/  MUFU.EX2 R125, R69 ;  /* 0x00000045007d7308 */ /* 0x0005e20000000800 */
[----:B------:R-:W-:Y:S09]  /*99d0*/  FMUL.FTZ R55, R0, R123 ;  /* 0x0000007b00377220 */ /* 0x000ff20000410000 */
[----:B------:R4:W-:Y:S01]  /*99e0*/  MUFU.EX2 R118, R56 ;  /* 0x0000003800767308 */ /* 0x0009e20000000800 */
[----:B-1----:R-:W-:Y:S07]  /*99f0*/  FMUL.FTZ R52, R2, R120 ;  /* 0x0000007802347220 */ /* 0x002fee0000410000 */
[C---:B------:R-:W-:Y:S03]  /*9a00*/  HMMA.16816.F32.BF16 R52, R144.reuse, R60, R52 ;  /* 0x0000003c9034723c */ /* 0x040fe60000041834 */
[--C-:B--2---:R-:W-:Y:S04]  /*9a10*/  FFMA.FTZ R69, R162, c[0x0][0x2d0], -R148.reuse ;  /* 0x0000b400a2457a23 */ /* 0x104fe80000010894 */
[--C-:B------:R-:W-:Y:S02]  /*9a20*/  FFMA.FTZ R60, R64, c[0x0][0x2d0], -R149.reuse ;  /* 0x0000b400403c7a23 */ /* 0x100fe40000010895 */
[C---:B------:R-:W-:Y:S02]  /*9a30*/  FMUL.FTZ R61, R2.reuse, R129 ;  /* 0x00000081023d7220 */ /* 0x040fe40000410000 */
[----:B------:R1:W2:Y:S01]  /*9a40*/  MUFU.EX2 R117, R60 ;  /* 0x0000003c00757308 */ /* 0x0002a20000000800 */
[C---:B------:R-:W-:Y:S01]  /*9a50*/  FMUL.FTZ R64, R2.reuse, R132 ;  /* 0x0000008402407220 */ /* 0x040fe20000410000 */
[----:B------:R-:W-:Y:S01]  /*9a60*/  MOV R132, R96 ;  /* 0x0000006000847202 */ /* 0x000fe20000000f00 */
[----:B----4-:R-:W-:Y:S07]  /*9a70*/  FMUL.FTZ R56, R2, R124 ;  /* 0x0000007c02387220 */ /* 0x010fee0000410000 */
[C---:B------:R-:W-:Y:S01]  /*9a80*/  HMMA.16816.F32.BF16 R56, R144.reuse, R62, R56 ;  /* 0x0000003e9038723c */ /* 0x040fe20000041838 */
[----:B------:R4:W-:Y:S06]  /*9a90*/  MUFU.EX2 R124, R69 ;  /* 0x00000045007c7308 */ /* 0x0009ec0000000800 */
[C---:B------:R-:W-:Y:S02]  /*9aa0*/  FMUL.FTZ R62, R0.reuse, R130 ;  /* 0x00000082003e7220 */ /* 0x040fe40000410000 */
[----:B------:R-:W-:Y:S03]  /*9ab0*/  FMUL.FTZ R63, R0, R131 ;  /* 0x00000083003f7220 */ /* 0x000fe60000410000 */
[----:B-1----:R-:W-:Y:S07]  /*9ac0*/  FMUL.FTZ R60, R2, R128 ;  /* 0x00000080023c7220 */ /* 0x002fee0000410000 */
[C---:B------:R-:W-:Y:S03]  /*9ad0*/  HMMA.16816.F32.BF16 R60, R144.reuse, R72, R60 ;  /* 0x00000048903c723c */ /* 0x040fe6000004183c */
[--C-:B----4-:R-:W-:Y:S04]  /*9ae0*/  FFMA.FTZ R69, R163, c[0x0][0x2d0], -R148.reuse ;  /* 0x0000b400a3457a23 */ /* 0x110fe80000010894 */
[----:B------:R-:W-:Y:S01]  /*9af0*/  F2FP.BF16.PACK_AB R73, R119, R247 ;  /* 0x000000f77749723e */ /* 0x000fe200000010ff */
[----:B------:R-:W-:Y:S01]  /*9b00*/  HMMA.16816.F32.BF16 R64, R144, R74, R64 ;  /* 0x0000004a9040723c */ /* 0x000fe20000041840 */
[----:B------:R1:W-:Y:S03]  /*9b10*/  MUFU.EX2 R239, R69 ;  /* 0x0000004500ef7308 */ /* 0x0003e60000000800 */
[----:B------:R-:W-:Y:S03]  /*9b20*/  F2FP.BF16.PACK_AB R72, R250, R251 ;  /* 0x000000fbfa48723e */ /* 0x000fe600000010ff */
[----:B--2---:R-:W-:Y:S02]  /*9b30*/  F2FP.BF16.PACK_AB R75, R117, R118 ;  /* 0x00000076754b723e */ /* 0x004fe400000010ff */
[----:B------:R-:W-:Y:S02]  /*9b40*/  F2FP.BF16.PACK_AB R74, R248, R249 ;  /* 0x000000f9f84a723e */ /* 0x000fe400000010ff */
[----:B------:R-:W-:Y:S05]  /*9b50*/  MUFU.EX2 R145, R100 ;  /* 0x0000006400917308 */ /* 0x000fea0000000800 */
[C---:B------:R-:W-:Y:S05]  /*9b60*/  HMMA.16816.F32.BF16 R4, R72.reuse, R76, R4 ;  /* 0x0000004c4804723c */ /* 0x040fea0000041804 */
[----:B------:R-:W-:Y:S03]  /*9b70*/  MUFU.EX2 R144, R101 ;  /* 0x0000006500907308 */ /* 0x000fe60000000800 */
[C---:B------:R-:W-:Y:S01]  /*9b80*/  HMMA.16816.F32.BF16 R8, R72.reuse, R78, R8 ;  /* 0x0000004e4808723c */ /* 0x040fe20000041808 */
[----:B------:R-:W2:Y:S03]  /*9b90*/  LDSM.16.MT88.4 R76, [R207+0x4800] ;  /* 0x00480000cf4c783b */ /* 0x000ea60000004200 */
[--C-:B-1----:R-:W-:Y:S03]  /*9ba0*/  FFMA.FTZ R69, R164, c[0x0][0x2d0], -R148.reuse ;  /* 0x0000b400a4457a23 */ /* 0x102fe60000010894 */
[----:B------:R-:W-:Y:S01]  /*9bb0*/  MUFU.EX2 R146, R70 ;  /* 0x0000004600927308 */ /* 0x000fe20000000800 */
[C---:B------:R-:W-:Y:S08]  /*9bc0*/  HMMA.16816.F32.BF16 R12, R72.reuse, R80, R12 ;  /* 0x00000050480c723c */ /* 0x040ff0000004180c */
[C---:B------:R-:W-:Y:S01]  /*9bd0*/  HMMA.16816.F32.BF16 R16, R72.reuse, R82, R16 ;  /* 0x000000524810723c */ /* 0x040fe20000041810 */
[----:B------:R1:W-:Y:S01]  /*9be0*/  MUFU.EX2 R107, R69 ;  /* 0x00000045006b7308 */ /* 0x0003e20000000800 */
[----:B------:R-:W4:Y:S06]  /*9bf0*/  LDSM.16.MT88.4 R80, [R209+0x4800] ;  /* 0x00480000d150783b */ /* 0x000f2c0000004200 */
[C---:B------:R-:W-:Y:S03]  /*9c00*/  HMMA.16816.F32.BF16 R20, R72.reuse, R84, R20 ;  /* 0x000000544814723c */ /* 0x040fe60000041814 */
[----:B------:R-:W2:Y:S05]  /*9c10*/  MUFU.EX2 R70, R102 ;  /* 0x0000006600467308 */ /* 0x000eaa0000000800 */
[C---:B------:R-:W-:Y:S01]  /*9c20*/  HMMA.16816.F32.BF16 R24, R72.reuse, R86, R24 ;  /* 0x000000564818723c */ /* 0x040fe20000041818 */
[----:B------:R-:W4:Y:S07]  /*9c30*/  LDSM.16.MT88.4 R84, [R208+0x4800] ;  /* 0x00480000d054783b */ /* 0x000f2e0000004200 */
[C---:B-----5:R-:W-:Y:S04]  /*9c40*/  HMMA.16816.F32.BF16 R28, R72.reuse, R88, R28 ;  /* 0x00000058481c723c */ /* 0x060fe8000004181c */
[----:B-1----:R-:W-:Y:S02]  /*9c50*/  FFMA.FTZ R69, R165, c[0x0][0x2d0], -R148 ;  /* 0x0000b400a5457a23 */ /* 0x002fe40000010894 */
[----:B------:R-:W5:Y:S02]  /*9c60*/  LDL R165, [R1+0x4] ;  /* 0x0000040001a57983 */ /* 0x000f640000100800 */
[C---:B------:R-:W-:Y:S01]  /*9c70*/  HMMA.16816.F32.BF16 R32, R72.reuse, R90, R32 ;  /* 0x0000005a4820723c */ /* 0x040fe20000041820 */
[----:B------:R1:W-:Y:S01]  /*9c80*/  MUFU.EX2 R164, R69 ;  /* 0x0000004500a47308 */ /* 0x0003e20000000800 */
[----:B------:R-:W1:Y:S02]  /*9c90*/  LDSM.16.MT88.4 R88, [R210+0x4800] ;  /* 0x00480000d258783b */ /* 0x000e640000004200 */
[----:B--2---:R-:W-:Y:S04]  /*9ca0*/  F2FP.BF16.PACK_AB R133, R70, R144 ;  /* 0x000000904685723e */ /* 0x004fe800000010ff */
[C---:B------:R-:W-:Y:S08]  /*9cb0*/  HMMA.16816.F32.BF16 R36, R72.reuse, R76, R36 ;  /* 0x0000004c4824723c */ /* 0x040ff00000041824 */
[C---:B------:R-:W-:Y:S01]  /*9cc0*/  HMMA.16816.F32.BF16 R40, R72.reuse, R78, R40 ;  /* 0x0000004e4828723c */ /* 0x040fe20000041828 */
[----:B------:R-:W2:Y:S07]  /*9cd0*/  LDSM.16.MT88.4 R76, [R207+0x1000] ;  /* 0x00100000cf4c783b */ /* 0x000eae0000004200 */
[C---:B----4-:R-:W-:Y:S04]  /*9ce0*/  HMMA.16816.F32.BF16 R44, R72.reuse, R80, R44 ;  /* 0x00000050482c723c */ /* 0x050fe8000004182c */
[--C-:B-1----:R-:W-:Y:S04]  /*9cf0*/  FFMA.FTZ R69, R158, c[0x0][0x2d0], -R149.reuse ;  /* 0x0000b4009e457a23 */ /* 0x102fe80000010895 */
[C---:B------:R-:W-:Y:S01]  /*9d00*/  HMMA.16816.F32.BF16 R48, R72.reuse, R82, R48 ;  /* 0x000000524830723c */ /* 0x040fe20000041830 */
[----:B------:R1:W4:Y:S01]  /*9d10*/  MUFU.EX2 R106, R69 ;  /* 0x00000045006a7308 */ /* 0x0003220000000800 */
[----:B------:R-:W2:Y:S06]  /*9d20*/  LDSM.16.MT88.4 R80, [R208+0x1000] ;  /* 0x00100000d050783b */ /* 0x000eac0000004200 */
[C---:B------:R-:W-:Y:S08]  /*9d30*/  HMMA.16816.F32.BF16 R52, R72.reuse, R84, R52 ;  /* 0x000000544834723c */ /* 0x040ff00000041834 */
[C---:B------:R-:W-:Y:S01]  /*9d40*/  HMMA.16816.F32.BF16 R56, R72.reuse, R86, R56 ;  /* 0x000000564838723c */ /* 0x040fe20000041838 */
[----:B------:R-:W4:Y:S07]  /*9d50*/  LDSM.16.MT88.4 R84, [R210+0x1000] ;  /* 0x00100000d254783b */ /* 0x000f2e0000004200 */
[C---:B------:R-:W-:Y:S04]  /*9d60*/  HMMA.16816.F32.BF16 R60, R72.reuse, R88, R60 ;  /* 0x00000058483c723c */ /* 0x040fe8000004183c */
[----:B-1----:R-:W-:Y:S04]  /*9d70*/  FFMA.FTZ R69, R159, c[0x0][0x2d0], -R149 ;  /* 0x0000b4009f457a23 */ /* 0x002fe80000010895 */
[----:B------:R-:W-:Y:S01]  /*9d80*/  HMMA.16816.F32.BF16 R64, R72, R90, R64 ;  /* 0x0000005a4840723c */ /* 0x000fe20000041840 */
[----:B------:R1:W1:Y:S01]  /*9d90*/  MUFU.EX2 R105, R69 ;  /* 0x0000004500697308 */ /* 0x0002620000000800 */
[----:B------:R-:W-:Y:S05]  /*9da0*/  LDSM.16.MT88.4 R88, [R209+0x5000] ;  /* 0x00500000d158783b */ /* 0x000fea0000004200 */
[----:B------:R-:W-:Y:S02]  /*9db0*/  F2FP.BF16.PACK_AB R72, R244, R116 ;  /* 0x00000074f448723e */ /* 0x000fe400000010ff */
[----:B------:R-:W-:Y:S03]  /*9dc0*/  F2FP.BF16.PACK_AB R73, R127, R240 ;  /* 0x000000f07f49723e */ /* 0x000fe600000010ff */
[----:B------:R-:W-:Y:S02]  /*9dd0*/  F2FP.BF16.PACK_AB R75, R125, R126 ;  /* 0x0000007e7d4b723e */ /* 0x000fe400000010ff */
[----:B------:R-:W-:Y:S01]  /*9de0*/  F2FP.BF16.PACK_AB R74, R242, R243 ;  /* 0x000000f3f24a723e */ /* 0x000fe200000010ff */
[----:B---3--:R-:W-:Y:S06]  /*9df0*/  FFMA.FTZ R104, R2, R104, R246 ;  /* 0x0000006802687223 */ /* 0x008fec00000100f6 */
[C---:B--2---:R-:W-:Y:S03]  /*9e00*/  HMMA.16816.F32.BF16 R4, R72.reuse, R76, R4 ;  /* 0x0000004c4804723c */ /* 0x044fe60000041804 */
[----:B------:R-:W-:Y:S01]  /*9e10*/  FFMA.FTZ R2, R0, R109, R245 ;  /* 0x0000006d00027223 */ /* 0x000fe200000100f5 */
[----:B------:R-:W-:Y:S01]  /*9e20*/  MOV R109, R99 ;  /* 0x00000063006d7202 */ /* 0x000fe20000000f00 */
[--C-:B-1----:R-:W-:Y:S01]  /*9e30*/  FFMA.FTZ R69, R160, c[0x0][0x2d0], -R149.reuse ;  /* 0x0000b400a0457a23 */ /* 0x102fe20000010895 */
[----:B------:R-:W-:Y:S01]  /*9e40*/  LDSM.16.MT88.4 R96, [R209+0x7000] ;  /* 0x00700000d160783b */ /* 0x000fe20000004200 */
[----:B------:R-:W-:Y:S01]  /*9e50*/  FADD.FTZ R0, R132, R104 ;  /* 0x0000006884007221 */ /* 0x000fe20000010000 */
[C---:B------:R-:W-:Y:S01]  /*9e60*/  HMMA.16816.F32.BF16 R8, R72.reuse, R78, R8 ;  /* 0x0000004e4808723c */ /* 0x040fe20000041808 */
[----:B------:R1:W2:Y:S03]  /*9e70*/  MUFU.EX2 R163, R69 ;  /* 0x0000004500a37308 */ /* 0x0002a60000000800 */
[----:B------:R-:W-:Y:S02]  /*9e80*/  FADD.FTZ R0, R111, R0 ;  /* 0x000000006f007221 */ /* 0x000fe40000010000 */
[----:B------:R-:W3:Y:S01]  /*9e90*/  LDSM.16.MT88.4 R76, [R207+0x5000] ;  /* 0x00500000cf4c783b */ /* 0x000ee20000004200 */
[----:B------:R-:W-:Y:S01]  /*9ea0*/  FADD.FTZ R2, R252, R2 ;  /* 0x00000002fc027221 */ /* 0x000fe20000010000 */
[C---:B------:R-:W-:Y:S04]  /*9eb0*/  HMMA.16816.F32.BF16 R12, R72.reuse, R92, R12 ;  /* 0x0000005c480c723c */ /* 0x040fe8000004180c */
[----:B------:R-:W-:Y:S02]  /*9ec0*/  FADD.FTZ R2, R110, R2 ;  /* 0x000000026e027221 */ /* 0x000fe40000010000 */
[----:B------:R-:W-:Y:S02]  /*9ed0*/  FADD.FTZ R0, R109, R0 ;  /* 0x000000006d007221 */ /* 0x000fe40000010000 */
[C---:B------:R-:W-:Y:S01]  /*9ee0*/  HMMA.16816.F32.BF16 R16, R72.reuse, R94, R16 ;  /* 0x0000005e4810723c */ /* 0x040fe20000041810 */
[----:B------:R-:W-:Y:S03]  /*9ef0*/  LDSM.16.MT88.4 R92, [R209+0x1800] ;  /* 0x00180000d15c783b */ /* 0x000fe60000004200 */
[----:B------:R-:W-:Y:S02]  /*9f00*/  FADD.FTZ R2, R108, R2 ;  /* 0x000000026c027221 */ /* 0x000fe40000010000 */
[----:B------:R-:W-:Y:S02]  /*9f10*/  FADD.FTZ R0, R251, R0 ;  /* 0x00000000fb007221 */ /* 0x000fe40000010000 */
[C---:B------:R-:W-:Y:S01]  /*9f20*/  HMMA.16816.F32.BF16 R20, R72.reuse, R80, R20 ;  /* 0x000000504814723c */ /* 0x040fe20000041814 */
[----:B------:R-:W-:Y:S03]  /*9f30*/  LDSM.16.MT88.4 R108, [R207+0x7800] ;  /* 0x00780000cf6c783b */ /* 0x000fe60000004200 */
[--C-:B-1----:R-:W-:Y:S02]  /*9f40*/  FFMA.FTZ R69, R161, c[0x0][0x2d0], -R149.reuse ;  /* 0x0000b400a1457a23 */ /* 0x102fe40000010895 */
[----:B------:R-:W-:Y:S02]  /*9f50*/  FADD.FTZ R2, R247, R2 ;  /* 0x00000002f7027221 */ /* 0x000fe40000010000 */
[C---:B------:R-:W-:Y:S01]  /*9f60*/  HMMA.16816.F32.BF16 R24, R72.reuse, R82, R24 ;  /* 0x000000524818723c */ /* 0x040fe20000041818 */
[----:B------:R1:W-:Y:S01]  /*9f70*/  MUFU.EX2 R162, R69 ;  /* 0x0000004500a27308 */ /* 0x0003e20000000800 */
[----:B------:R-:W2:Y:S02]  /*9f80*/  LDSM.16.MT88.4 R80, [R208+0x5000] ;  /* 0x00500000d050783b */ /* 0x000ea40000004200 */
[----:B------:R-:W-:Y:S02]  /*9f90*/  FADD.FTZ R2, R119, R2 ;  /* 0x0000000277027221 */ /* 0x000fe40000010000 */
[----:B------:R-:W-:Y:S02]  /*9fa0*/  FADD.FTZ R0, R250, R0 ;  /* 0x00000000fa007221 */ /* 0x000fe40000010000 */
[C---:B----4-:R-:W-:Y:S04]  /*9fb0*/  HMMA.16816.F32.BF16 R28, R72.reuse, R84, R28 ;  /* 0x00000054481c723c */ /* 0x050fe8000004181c */
[----:B------:R-:W-:Y:S02]  /*9fc0*/  FADD.FTZ R2, R118, R2 ;  /* 0x0000000276027221 */ /* 0x000fe40000010000 */
[----:B------:R-:W-:Y:S02]  /*9fd0*/  FADD.FTZ R0, R249, R0 ;  /* 0x00000000f9007221 */ /* 0x000fe40000010000 */
[C---:B------:R-:W-:Y:S01]  /*9fe0*/  HMMA.16816.F32.BF16 R32, R72.reuse, R86, R32 ;  /* 0x000000564820723c */ /* 0x040fe20000041820 */
[----:B------:R-:W4:Y:S03]  /*9ff0*/  LDSM.16.MT88.4 R84, [R210+0x5000] ;  /* 0x00500000d254783b */ /* 0x000f260000004200 */
[----:B------:R-:W-:Y:S02]  /*a000*/  FADD.FTZ R2, R117, R2 ;  /* 0x0000000275027221 */ /* 0x000fe40000010000 */
[----:B------:R-:W-:Y:S02]  /*a010*/  FADD.FTZ R0, R248, R0 ;  /* 0x00000000f8007221 */ /* 0x000fe40000010000 */
[C---:B---3--:R-:W-:Y:S04]  /*a020*/  HMMA.16816.F32.BF16 R36, R72.reuse, R76, R36 ;  /* 0x0000004c4824723c */ /* 0x048fe80000041824 */
[----:B-1----:R-:W-:Y:S02]  /*a030*/  FFMA.FTZ R69, R170, c[0x0][0x2d0], -R148 ;  /* 0x0000b400aa457a23 */ /* 0x002fe40000010894 */
[----:B------:R-:W-:Y:S02]  /*a040*/  FADD.FTZ R0, R116, R0 ;  /* 0x0000000074007221 */ /* 0x000fe40000010000 */
[C---:B------:R-:W-:Y:S01]  /*a050*/  HMMA.16816.F32.BF16 R40, R72.reuse, R78, R40 ;  /* 0x0000004e4828723c */ /* 0x040fe20000041828 */
[----:B------:R1:W3:Y:S01]  /*a060*/  MUFU.EX2 R115, R69 ;  /* 0x0000004500737308 */ /* 0x0002e20000000800 */
[----:B------:R-:W3:Y:S02]  /*a070*/  LDSM.16.MT88.4 R76, [R207+0x1800] ;  /* 0x00180000cf4c783b */ /* 0x000ee40000004200 */
[----:B------:R-:W-:Y:S02]  /*a080*/  FADD.FTZ R2, R240, R2 ;  /* 0x00000002f0027221 */ /* 0x000fe40000010000 */
[----:B------:R-:W-:Y:S02]  /*a090*/  FADD.FTZ R0, R244, R0 ;  /* 0x00000000f4007221 */ /* 0x000fe40000010000 */
[C---:B------:R-:W-:Y:S02]  /*a0a0*/  HMMA.16816.F32.BF16 R44, R72.reuse, R88, R44 ;  /* 0x00000058482c723c */ /* 0x040fe4000004182c */
[----:B------:R-:W-:Y:S02]  /*a0b0*/  LDSM.16.MT88.4 R116, [R209+0x7800] ;  /* 0x00780000d174783b */ /* 0x000fe40000004200 */
[----:B------:R-:W-:Y:S02]  /*a0c0*/  FADD.FTZ R2, R127, R2 ;  /* 0x000000027f027221 */ /* 0x000fe40000010000 */
[----:B------:R-:W-:Y:S02]  /*a0d0*/  FADD.FTZ R0, R243, R0 ;  /* 0x00000000f3007221 */ /* 0x000fe40000010000 */
[C---:B------:R-:W-:Y:S02]  /*a0e0*/  HMMA.16816.F32.BF16 R48, R72.reuse, R90, R48 ;  /* 0x0000005a4830723c */ /* 0x040fe40000041830 */
[----:B------:R-:W3:Y:S02]  /*a0f0*/  LDSM.16.MT88.4 R88, [R208+0x1800] ;  /* 0x00180000d058783b */ /* 0x000ee40000004200 */
[----:B------:R-:W-:Y:S02]  /*a100*/  FADD.FTZ R2, R126, R2 ;  /* 0x000000027e027221 */ /* 0x000fe40000010000 */
[----:B------:R-:W-:Y:S02]  /*a110*/  FADD.FTZ R0, R242, R0 ;  /* 0x00000000f2007221 */ /* 0x000fe40000010000 */
[C---:B--2---:R-:W-:Y:S04]  /*a120*/  HMMA.16816.F32.BF16 R52, R72.reuse, R80, R52 ;  /* 0x000000504834723c */ /* 0x044fe80000041834 */
[----:B-1----:R-:W-:Y:S02]  /*a130*/  FFMA.FTZ R69, R171, c[0x0][0x2d0], -R148 ;  /* 0x0000b400ab457a23 */ /* 0x002fe40000010894 */
[----:B------:R-:W-:Y:S02]  /*a140*/  FADD.FTZ R2, R125, R2 ;  /* 0x000000027d027221 */ /* 0x000fe40000010000 */
[C---:B------:R-:W-:Y:S01]  /*a150*/  HMMA.16816.F32.BF16 R56, R72.reuse, R82, R56 ;  /* 0x000000524838723c */ /* 0x040fe20000041838 */
[----:B------:R1:W2:Y:S01]  /*a160*/  MUFU.EX2 R161, R69 ;  /* 0x0000004500a17308 */ /* 0x0002a20000000800 */
[----:B------:R-:W2:Y:S02]  /*a170*/  LDSM.16.MT88.4 R80, [R210+0x1800] ;  /* 0x00180000d250783b */ /* 0x000ea40000004200 */
[----:B------:R-:W-:Y:S02]  /*a180*/  FADD.FTZ R0, R124, R0 ;  /* 0x000000007c007221 */ /* 0x000fe40000010000 */
[----:B------:R-:W-:Y:S02]  /*a190*/  FADD.FTZ R2, R106, R2 ;  /* 0x000000026a027221 */ /* 0x000fe40000010000 */
[C---:B----4-:R-:W-:Y:S04]  /*a1a0*/  HMMA.16816.F32.BF16 R60, R72.reuse, R84, R60 ;  /* 0x00000054483c723c */ /* 0x050fe8000004183c */
[----:B------:R-:W-:Y:S02]  /*a1b0*/  FADD.FTZ R2, R105, R2 ;  /* 0x0000000269027221 */ /* 0x000fe40000010000 */
[----:B------:R-:W-:Y:S02]  /*a1c0*/  FADD.FTZ R0, R239, R0 ;  /* 0x00000000ef007221 */ /* 0x000fe40000010000 */
[----:B------:R-:W-:Y:S01]  /*a1d0*/  HMMA.16816.F32.BF16 R64, R72, R86, R64 ;  /* 0x000000564840723c */ /* 0x000fe20000041840 */
[----:B------:R-:W-:Y:S03]  /*a1e0*/  LDSM.16.MT88.4 R84, [R209+0x5800] ;  /* 0x00580000d154783b */ /* 0x000fe60000004200 */
[----:B------:R-:W-:Y:S02]  /*a1f0*/  FADD.FTZ R0, R107, R0 ;  /* 0x000000006b007221 */ /* 0x000fe40000010000 */
[----:B------:R-:W-:Y:S01]  /*a200*/  FADD.FTZ R2, R163, R2 ;  /* 0x00000002a3027221 */ /* 0x000fe20000010000 */
[----:B------:R-:W-:Y:S01]  /*a210*/  F2FP.BF16.PACK_AB R72, R239, R124 ;  /* 0x0000007cef48723e */ /* 0x000fe200000010ff */
[C---:B------:R-:W-:Y:S01]  /*a220*/  FADD.FTZ R0, R164.reuse, R0 ;  /* 0x00000000a4007221 */ /* 0x040fe20000010000 */
[----:B------:R-:W-:Y:S01]  /*a230*/  F2FP.BF16.PACK_AB R74, R164, R107 ;  /* 0x0000006ba44a723e */ /* 0x000fe200000010ff */
[----:B------:R-:W-:Y:S02]  /*a240*/  LDSM.16.MT88.4 R124, [R208+0x7800] ;  /* 0x00780000d07c783b */ /* 0x000fe40000004200 */
[----:B-1----:R-:W-:Y:S01]  /*a250*/  FFMA.FTZ R69, R172, c[0x0][0x2d0], -R148 ;  /* 0x0000b400ac457a23 */ /* 0x002fe20000010894 */
[----:B------:R-:W-:Y:S01]  /*a260*/  F2FP.BF16.PACK_AB R73, R105, R106 ;  /* 0x0000006a6949723e */ /* 0x000fe200000010ff */
[----:B---3--:R-:W-:Y:S01]  /*a270*/  FADD.FTZ R0, R115, R0 ;  /* 0x0000000073007221 */ /* 0x008fe20000010000 */
[C---:B------:R-:W-:Y:S01]  /*a280*/  F2FP.BF16.PACK_AB R75, R162.reuse, R163 ;  /* 0x000000a3a24b723e */ /* 0x040fe200000010ff */
[----:B------:R1:W3:Y:S01]  /*a290*/  MUFU.EX2 R114, R69 ;  /* 0x0000004500727308 */ /* 0x0002e20000000800 */
[----:B------:R-:W-:Y:S02]  /*a2a0*/  FADD.FTZ R2, R162, R2 ;  /* 0x00000002a2027221 */ /* 0x000fe40000010000 */
[----:B--2---:R-:W-:Y:S03]  /*a2b0*/  FADD.FTZ R0, R161, R0 ;  /* 0x00000000a1007221 */ /* 0x004fe60000010000 */
[C---:B------:R-:W-:Y:S08]  /*a2c0*/  HMMA.16816.F32.BF16 R4, R72.reuse, R76, R4 ;  /* 0x0000004c4804723c */ /* 0x040ff00000041804 */
[C---:B------:R-:W-:Y:S01]  /*a2d0*/  HMMA.16816.F32.BF16 R8, R72.reuse, R78, R8 ;  /* 0x0000004e4808723c */ /* 0x040fe20000041808 */
[----:B------:R-:W2:Y:S07]  /*a2e0*/  LDSM.16.MT88.4 R76, [R207+0x5800] ;  /* 0x00580000cf4c783b */ /* 0x000eae0000004200 */
[C---:B------:R-:W-:Y:S04]  /*a2f0*/  HMMA.16816.F32.BF16 R12, R72.reuse, R92, R12 ;  /* 0x0000005c480c723c */ /* 0x040fe8000004180c */
[----:B-1----:R-:W-:Y:S02]  /*a300*/  FFMA.FTZ R69, R173, c[0x0][0x2d0], -R148 ;  /* 0x0000b400ad457a23 */ /* 0x002fe40000010894 */
[----:B---3--:R-:W-:Y:S02]  /*a310*/  FADD.FTZ R0, R114, R0 ;  /* 0x0000000072007221 */ /* 0x008fe40000010000 */
[C---:B------:R-:W-:Y:S01]  /*a320*/  HMMA.16816.F32.BF16 R16, R72.reuse, R94, R16 ;  /* 0x0000005e4810723c */ /* 0x040fe20000041810 */
[----:B------:R1:W3:Y:S01]  /*a330*/  MUFU.EX2 R160, R69 ;  /* 0x0000004500a07308 */ /* 0x0002e20000000800 */
[----:B------:R-:W-:Y:S06]  /*a340*/  LDSM.16.MT88.4 R92, [R210+0x5800] ;  /* 0x00580000d25c783b */ /* 0x000fec0000004200 */
[C---:B------:R-:W-:Y:S08]  /*a350*/  HMMA.16816.F32.BF16 R20, R72.reuse, R88, R20 ;  /* 0x000000584814723c */ /* 0x040ff00000041814 */
[C---:B------:R-:W-:Y:S01]  /*a360*/  HMMA.16816.F32.BF16 R24, R72.reuse, R90, R24 ;  /* 0x0000005a4818723c */ /* 0x040fe20000041818 */
[----:B------:R-:W4:Y:S07]  /*a370*/  LDSM.16.MT88.4 R88, [R208+0x5800] ;  /* 0x00580000d058783b */ /* 0x000f2e0000004200 */
[C---:B------:R-:W-:Y:S04]  /*a380*/  HMMA.16816.F32.BF16 R28, R72.reuse, R80, R28 ;  /* 0x00000050481c723c */ /* 0x040fe8000004181c */
[--C-:B-1----:R-:W-:Y:S02]  /*a390*/  FFMA.FTZ R69, R166, c[0x0][0x2d0], -R149.reuse ;  /* 0x0000b400a6457a23 */ /* 0x102fe40000010895 */
[----:B---3--:R-:W-:Y:S02]  /*a3a0*/  FADD.FTZ R0, R160, R0 ;  /* 0x00000000a0007221 */ /* 0x008fe40000010000 */
[C---:B------:R-:W-:Y:S01]  /*a3b0*/  HMMA.16816.F32.BF16 R32, R72.reuse, R82, R32 ;  /* 0x000000524820723c */ /* 0x040fe20000041820 */
[----:B------:R1:W3:Y:S01]  /*a3c0*/  MUFU.EX2 R113, R69 ;  /* 0x0000004500717308 */ /* 0x0002e20000000800 */
[----:B------:R-:W-:Y:S06]  /*a3d0*/  LDSM.16.MT88.4 R80, [R209+0x2000] ;  /* 0x00200000d150783b */ /* 0x000fec0000004200 */
[C---:B--2---:R-:W-:Y:S03]  /*a3e0*/  HMMA.16816.F32.BF16 R36, R72.reuse, R76, R36 ;  /* 0x0000004c4824723c */ /* 0x044fe60000041824 */
[C---:B-----5:R-:W-:Y:S05]  /*a3f0*/  ISETP.GT.AND P0, PT, R226.reuse, R165, PT ;  /* 0x000000a5e200720c */ /* 0x060fea0003f04270 */
[C---:B------:R-:W-:Y:S01]  /*a400*/  HMMA.16816.F32.BF16 R40, R72.reuse, R78, R40 ;  /* 0x0000004e4828723c */ /* 0x040fe20000041828 */
[----:B------:R-:W2:Y:S03]  /*a410*/  LDSM.16.MT88.4 R76, [R207+0x2000] ;  /* 0x00200000cf4c783b */ /* 0x000ea60000004200 */
[----:B------:R-:W-:Y:S04]  /*a420*/  IADD3 R226, R226, -0x1, RZ ;  /* 0xffffffffe2e27810 */ /* 0x000fe80007ffe0ff */
[C---:B------:R-:W-:Y:S04]  /*a430*/  HMMA.16816.F32.BF16 R44, R72.reuse, R84, R44 ;  /* 0x00000054482c723c */ /* 0x040fe8000004182c */
[--C-:B-1----:R-:W-:Y:S02]  /*a440*/  FFMA.FTZ R69, R167, c[0x0][0x2d0], -R149.reuse ;  /* 0x0000b400a7457a23 */ /* 0x102fe40000010895 */
[----:B---3--:R-:W-:Y:S02]  /*a450*/  FADD.FTZ R2, R113, R2 ;  /* 0x0000000271027221 */ /* 0x008fe40000010000 */
        /* <DEDUP_REMOVED lines=8> */
[----:B---3--:R-:W-:Y:S02]  /*a4e0*/  FADD.FTZ R2, R112, R2 ;  /* 0x0000000270027221 */ /* 0x008fe40000010000 */
[----:B------:R-:W-:Y:S01]  /*a4f0*/  HMMA.16816.F32.BF16 R64, R72, R94, R64 ;  /* 0x0000005e4840723c */ /* 0x000fe20000041840 */
[----:B------:R1:W3:Y:S01]  /*a500*/  MUFU.EX2 R159, R69 ;  /* 0x00000045009f7308 */ /* 0x0002e20000000800 */
[----:B------:R-:W-:Y:S05]  /*a510*/  LDSM.16.MT88.4 R92, [R209+0x2800] ;  /* 0x00280000d15c783b */ /* 0x000fea0000004200 */
[----:B------:R-:W-:Y:S02]  /*a520*/  F2FP.BF16.PACK_AB R72, R161, R115 ;  /* 0x00000073a148723e */ /* 0x000fe400000010ff */
[----:B------:R-:W-:Y:S03]  /*a530*/  F2FP.BF16.PACK_AB R74, R160, R114 ;  /* 0x00000072a04a723e */ /* 0x000fe600000010ff */
[----:B------:R-:W-:Y:S01]  /*a540*/  F2FP.BF16.PACK_AB R73, R112, R113 ;  /* 0x000000717049723e */ /* 0x000fe200000010ff */
[--C-:B-1----:R-:W-:Y:S02]  /*a550*/  FFMA.FTZ R69, R169, c[0x0][0x2d0], -R149.reuse ;  /* 0x0000b400a9457a23 */ /* 0x102fe40000010895 */
[----:B---3--:R-:W-:Y:S02]  /*a560*/  FADD.FTZ R2, R159, R2 ;  /* 0x000000029f027221 */ /* 0x008fe40000010000 */
[----:B------:R1:W3:Y:S02]  /*a570*/  MUFU.EX2 R158, R69 ;  /* 0x00000045009e7308 */ /* 0x0002e40000000800 */
[----:B-1----:R-:W-:Y:S01]  /*a580*/  FFMA.FTZ R69, R202, c[0x0][0x2d0], -R148 ;  /* 0x0000b400ca457a23 */ /* 0x002fe20000010894 */
[C---:B---3--:R-:W-:Y:S01]  /*a590*/  F2FP.BF16.PACK_AB R75, R158.reuse, R159 ;  /* 0x0000009f9e4b723e */ /* 0x048fe200000010ff */
[----:B------:R-:W-:Y:S06]  /*a5a0*/  FADD.FTZ R2, R158, R2 ;  /* 0x000000029e027221 */ /* 0x000fec0000010000 */
[----:B------:R1:W3:Y:S01]  /*a5b0*/  MUFU.EX2 R157, R69 ;  /* 0x00000045009d7308 */ /* 0x0002e20000000800 */
[C---:B--2---:R-:W-:Y:S08]  /*a5c0*/  HMMA.16816.F32.BF16 R4, R72.reuse, R76, R4 ;  /* 0x0000004c4804723c */ /* 0x044ff00000041804 */
[C---:B------:R-:W-:Y:S01]  /*a5d0*/  HMMA.16816.F32.BF16 R8, R72.reuse, R78, R8 ;  /* 0x0000004e4808723c */ /* 0x040fe20000041808 */
[----:B------:R-:W2:Y:S07]  /*a5e0*/  LDSM.16.MT88.4 R76, [R207+0x6000] ;  /* 0x00600000cf4c783b */ /* 0x000eae0000004200 */
[C---:B------:R-:W-:Y:S04]  /*a5f0*/  HMMA.16816.F32.BF16 R12, R72.reuse, R80, R12 ;  /* 0x00000050480c723c */ /* 0x040fe8000004180c */
[----:B-1----:R-:W-:Y:S02]  /*a600*/  FFMA.FTZ R69, R203, c[0x0][0x2d0], -R148 ;  /* 0x0000b400cb457a23 */ /* 0x002fe40000010894 */
[----:B---3--:R-:W-:Y:S02]  /*a610*/  FADD.FTZ R0, R157, R0 ;  /* 0x000000009d007221 */ /* 0x008fe40000010000 */
[C---:B------:R-:W-:Y:S01]  /*a620*/  HMMA.16816.F32.BF16 R16, R72.reuse, R82, R16 ;  /* 0x000000524810723c */ /* 0x040fe20000041810 */
[----:B------:R1:W3:Y:S01]  /*a630*/  MUFU.EX2 R123, R69 ;  /* 0x00000045007b7308 */ /* 0x0002e20000000800 */
[----:B------:R-:W2:Y:S06]  /*a640*/  LDSM.16.MT88.4 R80, [R209+0x6000] ;  /* 0x00600000d150783b */ /* 0x000eac0000004200 */
[C---:B-----5:R-:W-:Y:S08]  /*a650*/  HMMA.16816.F32.BF16 R20, R72.reuse, R84, R20 ;  /* 0x000000544814723c */ /* 0x060ff00000041814 */
[C---:B------:R-:W-:Y:S01]  /*a660*/  HMMA.16816.F32.BF16 R24, R72.reuse, R86, R24 ;  /* 0x000000564818723c */ /* 0x040fe20000041818 */
[----:B------:R-:W5:Y:S07]  /*a670*/  LDSM.16.MT88.4 R84, [R208+0x6000] ;  /* 0x00600000d054783b */ /* 0x000f6e0000004200 */
[C---:B----4-:R-:W-:Y:S04]  /*a680*/  HMMA.16816.F32.BF16 R28, R72.reuse, R88, R28 ;  /* 0x00000058481c723c */ /* 0x050fe8000004181c */
[----:B-1----:R-:W-:Y:S02]  /*a690*/  FFMA.FTZ R69, R211, c[0x0][0x2d0], -R148 ;  /* 0x0000b400d3457a23 */ /* 0x002fe40000010894 */
[C---:B---3--:R-:W-:Y:S02]  /*a6a0*/  FADD.FTZ R0, R123.reuse, R0 ;  /* 0x000000007b007221 */ /* 0x048fe40000010000 */
[C---:B------:R-:W-:Y:S01]  /*a6b0*/  HMMA.16816.F32.BF16 R32, R72.reuse, R90, R32 ;  /* 0x0000005a4820723c */ /* 0x040fe20000041820 */
[----:B------:R1:W3:Y:S01]  /*a6c0*/  MUFU.EX2 R122, R69 ;  /* 0x00000045007a7308 */ /* 0x0002e20000000800 */
[----:B------:R-:W4:Y:S06]  /*a6d0*/  LDSM.16.MT88.4 R88, [R210+0x6000] ;  /* 0x00600000d258783b */ /* 0x000f2c0000004200 */
        /* <DEDUP_REMOVED lines=13> */
[--C-:B-1----:R-:W-:Y:S02]  /*a7b0*/  FFMA.FTZ R69, R174, c[0x0][0x2d0], -R149.reuse ;  /* 0x0000b400ae457a23 */ /* 0x102fe40000010895 */
[C---:B---3--:R-:W-:Y:S02]  /*a7c0*/  FADD.FTZ R0, R156.reuse, R0 ;  /* 0x000000009c007221 */ /* 0x048fe40000010000 */
[----:B------:R-:W-:Y:S01]  /*a7d0*/  HMMA.16816.F32.BF16 R64, R72, R90, R64 ;  /* 0x0000005a4840723c */ /* 0x000fe20000041840 */
[----:B------:R1:W3:Y:S01]  /*a7e0*/  MUFU.EX2 R121, R69 ;  /* 0x0000004500797308 */ /* 0x0002e20000000800 */
[----:B------:R-:W-:Y:S05]  /*a7f0*/  LDSM.16.MT88.4 R88, [R209+0x6800] ;  /* 0x00680000d158783b */ /* 0x000fea0000004200 */
[----:B------:R-:W-:Y:S02]  /*a800*/  F2FP.BF16.PACK_AB R72, R123, R157 ;  /* 0x0000009d7b48723e */ /* 0x000fe400000010ff */
[----:B------:R-:W-:Y:S03]  /*a810*/  F2FP.BF16.PACK_AB R74, R156, R122 ;  /* 0x0000007a9c4a723e */ /* 0x000fe600000010ff */
[--C-:B-1----:R-:W-:Y:S02]  /*a820*/  FFMA.FTZ R69, R175, c[0x0][0x2d0], -R149.reuse ;  /* 0x0000b400af457a23 */ /* 0x102fe40000010895 */
[----:B---3--:R-:W-:Y:S02]  /*a830*/  FADD.FTZ R2, R121, R2 ;  /* 0x0000000279027221 */ /* 0x008fe40000010000 */
[----:B------:R1:W3:Y:S02]  /*a840*/  MUFU.EX2 R120, R69 ;  /* 0x0000004500787308 */ /* 0x0002e40000000800 */
[--C-:B-1----:R-:W-:Y:S01]  /*a850*/  FFMA.FTZ R69, R200, c[0x0][0x2d0], -R149.reuse ;  /* 0x0000b400c8457a23 */ /* 0x102fe20000010895 */
[C---:B---3--:R-:W-:Y:S01]  /*a860*/  F2FP.BF16.PACK_AB R73, R120.reuse, R121 ;  /* 0x000000797849723e */ /* 0x048fe200000010ff */
[----:B------:R-:W-:Y:S06]  /*a870*/  FADD.FTZ R2, R120, R2 ;  /* 0x0000000278027221 */ /* 0x000fec0000010000 */
[----:B------:R1:W3:Y:S02]  /*a880*/  MUFU.EX2 R155, R69 ;  /* 0x00000045009b7308 */ /* 0x0002e40000000800 */
[--C-:B-1----:R-:W-:Y:S02]  /*a890*/  FFMA.FTZ R69, R201, c[0x0][0x2d0], -R149.reuse ;  /* 0x0000b400c9457a23 */ /* 0x102fe40000010895 */
[----:B---3--:R-:W-:Y:S06]  /*a8a0*/  FADD.FTZ R2, R155, R2 ;  /* 0x000000029b027221 */ /* 0x008fec0000010000 */
        /* <DEDUP_REMOVED lines=17> */
[C---:B-----5:R-:W-:Y:S04]  /*a9c0*/  HMMA.16816.F32.BF16 R28, R72.reuse, R84, R28 ;  /* 0x00000054481c723c */ /* 0x060fe8000004181c */
[----:B-1----:R-:W-:Y:S02]  /*a9d0*/  FFMA.FTZ R69, R233, c[0x0][0x2d0], -R148 ;  /* 0x0000b400e9457a23 */ /* 0x002fe40000010894 */
[C---:B---3--:R-:W-:Y:S02]  /*a9e0*/  FADD.FTZ R0, R131.reuse, R0 ;  /* 0x0000000083007221 */ /* 0x048fe40000010000 */
[C---:B------:R-:W-:Y:S01]  /*a9f0*/  HMMA.16816.F32.BF16 R32, R72.reuse, R86, R32 ;  /* 0x000000564820723c */ /* 0x040fe20000041820 */
[----:B------:R1:W3:Y:S01]  /*aa00*/  MUFU.EX2 R130, R69 ;  /* 0x0000004500827308 */ /* 0x0002e20000000800 */
[----:B------:R-:W5:Y:S06]  /*aa10*/  LDSM.16.MT88.4 R84, [R210+0x6800] ;  /* 0x00680000d254783b */ /* 0x000f6c0000004200 */
        /* <DEDUP_REMOVED lines=9> */
[C---:B----4-:R-:W-:Y:S08]  /*aab0*/  HMMA.16816.F32.BF16 R52, R72.reuse, R80, R52 ;  /* 0x000000504834723c */ /* 0x050ff00000041834 */
[C---:B------:R-:W-:Y:S01]  /*aac0*/  HMMA.16816.F32.BF16 R56, R72.reuse, R82, R56 ;  /* 0x000000524838723c */ /* 0x040fe20000041838 */
[----:B------:R-:W4:Y:S07]  /*aad0*/  LDSM.16.MT88.4 R80, [R209+0x3000] ;  /* 0x00300000d150783b */ /* 0x000f2e0000004200 */
[C---:B-----5:R-:W-:Y:S04]  /*aae0*/  HMMA.16816.F32.BF16 R60, R72.reuse, R84, R60 ;  /* 0x00000054483c723c */ /* 0x060fe8000004183c */
[--C-:B-1----:R-:W-:Y:S02]  /*aaf0*/  FFMA.FTZ R69, R218, c[0x0][0x2d0], -R149.reuse ;  /* 0x0000b400da457a23 */ /* 0x102fe40000010895 */
[C---:B---3--:R-:W-:Y:S02]  /*ab00*/  FADD.FTZ R0, R152.reuse, R0 ;  /* 0x0000000098007221 */ /* 0x048fe40000010000 */
[----:B------:R-:W-:Y:S01]  /*ab10*/  HMMA.16816.F32.BF16 R64, R72, R86, R64 ;  /* 0x000000564840723c */ /* 0x000fe20000041840 */
[----:B------:R1:W3:Y:S01]  /*ab20*/  MUFU.EX2 R129, R69 ;  /* 0x0000004500817308 */ /* 0x0002e20000000800 */
[----:B------:R-:W5:Y:S05]  /*ab30*/  LDSM.16.MT88.4 R84, [R207+0x7000] ;  /* 0x00700000cf54783b */ /* 0x000f6a0000004200 */
        /* <DEDUP_REMOVED lines=10> */
[----:B------:R-:W-:Y:S06]  /*abe0*/  FFMA.FTZ R149, R225, c[0x0][0x2d0], -R149 ;  /* 0x0000b400e1957a23 */ /* 0x000fec0000010895 */
[----:B------:R-:W1:Y:S01]  /*abf0*/  MUFU.EX2 R150, R69 ;  /* 0x0000004500967308 */ /* 0x000e620000000800 */
[----:B---3--:R-:W-:Y:S09]  /*ac00*/  FADD.FTZ R2, R151, R2 ;  /* 0x0000000297027221 */ /* 0x008ff20000010000 */
[----:B------:R-:W-:Y:S01]  /*ac10*/  MUFU.EX2 R149, R149 ;  /* 0x0000009500957308 */ /* 0x000fe20000000800 */
[----:B-1----:R-:W-:Y:S01]  /*ac20*/  F2FP.BF16.PACK_AB R75, R150, R151 ;  /* 0x00000097964b723e */ /* 0x002fe200000010ff */
[--C-:B------:R-:W-:Y:S02]  /*ac30*/  FFMA.FTZ R69, R238, c[0x0][0x2d0], -R148.reuse ;  /* 0x0000b400ee457a23 */ /* 0x100fe40000010894 */
[----:B------:R-:W-:Y:S06]  /*ac40*/  FFMA.FTZ R148, R235, c[0x0][0x2d0], -R148 ;  /* 0x0000b400eb947a23 */ /* 0x000fec0000010894 */
[----:B------:R-:W1:Y:S01]  /*ac50*/  MUFU.EX2 R147, R69 ;  /* 0x0000004500937308 */ /* 0x000e620000000800 */
[C---:B--2---:R-:W-:Y:S08]  /*ac60*/  HMMA.16816.F32.BF16 R4, R72.reuse, R76, R4 ;  /* 0x0000004c4804723c */ /* 0x044ff00000041804 */
[C---:B------:R-:W-:Y:S01]  /*ac70*/  HMMA.16816.F32.BF16 R8, R72.reuse, R78, R8 ;  /* 0x0000004e4808723c */ /* 0x040fe20000041808 */
[----:B------:R-:W2:Y:S01]  /*ac80*/  LDSM.16.MT88.4 R76, [R208+0x7000] ;  /* 0x00700000d04c783b */ /* 0x000ea20000004200 */
[----:B------:R3:W3:Y:S06]  /*ac90*/  MUFU.EX2 R69, R103 ;  /* 0x0000006700457308 */ /* 0x0006ec0000000800 */
[C---:B----4-:R-:W-:Y:S04]  /*aca0*/  HMMA.16816.F32.BF16 R12, R72.reuse, R80, R12 ;  /* 0x00000050480c723c */ /* 0x050fe8000004180c */
[----:B------:R-:W4:Y:S01]  /*acb0*/  MUFU.EX2 R148, R148 ;  /* 0x0000009400947308 */ /* 0x000f220000000800 */
[----:B-1----:R-:W-:Y:S03]  /*acc0*/  F2FP.BF16.PACK_AB R132, R146, R147 ;  /* 0x000000939284723e */ /* 0x002fe600000010ff */
[C---:B------:R-:W-:Y:S01]  /*acd0*/  HMMA.16816.F32.BF16 R16, R72.reuse, R82, R16 ;  /* 0x000000524810723c */ /* 0x040fe20000041810 */
[----:B------:R-:W1:Y:S07]  /*ace0*/  LDSM.16.MT88.4 R80, [R210+0x7000] ;  /* 0x00700000d250783b */ /* 0x000e6e0000004200 */
[C---:B------:R-:W-:Y:S01]  /*acf0*/  HMMA.16816.F32.BF16 R20, R72.reuse, R88, R20 ;  /* 0x000000584814723c */ /* 0x040fe20000041814 */
[----:B---3--:R-:W-:Y:S03]  /*ad00*/  LDSM.16.MT88.4 R100, [R210+0x3800] ;  /* 0x00380000d264783b */ /* 0x008fe60000004200 */
[----:B------:R-:W-:Y:S04]  /*ad10*/  F2FP.BF16.PACK_AB R135, R149, R69 ;  /* 0x000000459587723e */ /* 0x000fe800000010ff */
[C---:B------:R-:W-:Y:S01]  /*ad20*/  HMMA.16816.F32.BF16 R24, R72.reuse, R90, R24 ;  /* 0x0000005a4818723c */ /* 0x040fe20000041818 */
[----:B------:R-:W-:Y:S03]  /*ad30*/  LDSM.16.MT88.4 R88, [R209+0x3800] ;  /* 0x00380000d158783b */ /* 0x000fe60000004200 */
[----:B----4-:R-:W-:Y:S04]  /*ad40*/  F2FP.BF16.PACK_AB R134, R148, R145 ;  /* 0x000000919486723e */ /* 0x010fe800000010ff */
[C---:B------:R-:W-:Y:S08]  /*ad50*/  HMMA.16816.F32.BF16 R28, R72.reuse, R92, R28 ;  /* 0x0000005c481c723c */ /* 0x040ff0000004181c */
[C---:B------:R-:W-:Y:S01]  /*ad60*/  HMMA.16816.F32.BF16 R32, R72.reuse, R94, R32 ;  /* 0x0000005e4820723c */ /* 0x040fe20000041820 */
[----:B------:R-:W-:Y:S07]  /*ad70*/  LDSM.16.MT88.4 R92, [R208+0x3800] ;  /* 0x00380000d05c783b */ /* 0x000fee0000004200 */
[C---:B-----5:R-:W-:Y:S08]  /*ad80*/  HMMA.16816.F32.BF16 R36, R72.reuse, R84, R36 ;  /* 0x000000544824723c */ /* 0x060ff00000041824 */
[C---:B------:R-:W-:Y:S01]  /*ad90*/  HMMA.16816.F32.BF16 R40, R72.reuse, R86, R40 ;  /* 0x000000564828723c */ /* 0x040fe20000041828 */
[----:B------:R-:W3:Y:S07]  /*ada0*/  LDSM.16.MT88.4 R84, [R207+0x3800] ;  /* 0x00380000cf54783b */ /* 0x000eee0000004200 */
[C---:B------:R-:W-:Y:S08]  /*adb0*/  HMMA.16816.F32.BF16 R44, R72.reuse, R96, R44 ;  /* 0x00000060482c723c */ /* 0x040ff0000004182c */
[C---:B------:R-:W-:Y:S08]  /*adc0*/  HMMA.16816.F32.BF16 R48, R72.reuse, R98, R48 ;  /* 0x000000624830723c */ /* 0x040ff00000041830 */
[C---:B--2---:R-:W-:Y:S08]  /*add0*/  HMMA.16816.F32.BF16 R52, R72.reuse, R76, R52 ;  /* 0x0000004c4834723c */ /* 0x044ff00000041834 */
[C---:B------:R-:W-:Y:S08]  /*ade0*/  HMMA.16816.F32.BF16 R56, R72.reuse, R78, R56 ;  /* 0x0000004e4838723c */ /* 0x040ff00000041838 */
[C---:B-1----:R-:W-:Y:S08]  /*adf0*/  HMMA.16816.F32.BF16 R60, R72.reuse, R80, R60 ;  /* 0x00000050483c723c */ /* 0x042ff0000004183c */
[----:B------:R-:W-:Y:S08]  /*ae00*/  HMMA.16816.F32.BF16 R64, R72, R82, R64 ;  /* 0x000000524840723c */ /* 0x000ff00000041840 */
[C---:B---3--:R-:W-:Y:S01]  /*ae10*/  HMMA.16816.F32.BF16 R72, R132.reuse, R84, R4 ;  /* 0x000000548448723c */ /* 0x048fe20000041804 */
[----:B------:R-:W1:Y:S07]  /*ae20*/  LDSM.16.MT88.4 R4, [R210+0x7800] ;  /* 0x00780000d204783b */ /* 0x000e6e0000004200 */
[C---:B------:R-:W-:Y:S07]  /*ae30*/  HMMA.16816.F32.BF16 R76, R132.reuse, R86, R8 ;  /* 0x00000056844c723c */ /* 0x040fee0000041808 */
[-C--:B------:R-:W-:Y:S01]  /*ae40*/  MOV R8, R3.reuse ;  /* 0x0000000300087202 */ /* 0x080fe20000000f00 */
        /* <DEDUP_REMOVED lines=12> */
[C---:B-1----:R-:W-:Y:S07]  /*af10*/  HMMA.16816.F32.BF16 R128, R132.reuse, R4, R60 ;  /* 0x000000048480723c */ /* 0x042fee000004183c */
[----:B------:R-:W-:Y:S01]  /*af20*/  FADD.FTZ R4, R150, R2 ;  /* 0x0000000296047221 */ /* 0x000fe20000010000 */
[----:B------:R-:W-:Y:S04]  /*af30*/  HMMA.16816.F32.BF16 R132, R132, R6, R64 ;  /* 0x000000068484723c */ /* 0x000fe80000041840 */
[----:B------:R-:W-:Y:S02]  /*af40*/  FADD.FTZ R2, R147, R0 ;  /* 0x0000000093027221 */ /* 0x000fe40000010000 */
[----:B------:R-:W-:Y:S02]  /*af50*/  FADD.FTZ R0, R144, R4 ;  /* 0x0000000490007221 */ /* 0x000fe40000010000 */
[----:B------:R-:W-:Y:S04]  /*af60*/  FADD.FTZ R2, R146, R2 ;  /* 0x0000000292027221 */ /* 0x000fe80000010000 */
[----:B------:R-:W-:Y:S01]  /*af70*/  FADD.FTZ R0, R70, R0 ;  /* 0x0000000046007221 */ /* 0x000fe20000010000 */
[----:B------:R-:W-:Y:S01]  /*af80*/  MOV R70, R3 ;  /* 0x0000000300467202 */ /* 0x000fe20000000f00 */
[----:B------:R-:W-:Y:S02]  /*af90*/  FADD.FTZ R2, R145, R2 ;  /* 0x0000000291027221 */ /* 0x000fe40000010000 */
[----:B------:R-:W-:Y:S01]  /*afa0*/  FADD.FTZ R0, R69, R0 ;  /* 0x0000000045007221 */ /* 0x000fe20000010000 */
[----:B------:R-:W-:Y:S01]  /*afb0*/  MOV R69, R68 ;  /* 0x0000004400457202 */ /* 0x000fe20000000f00 */
[----:B------:R-:W-:Y:S02]  /*afc0*/  FADD.FTZ R2, R148, R2 ;  /* 0x0000000294027221 */ /* 0x000fe40000010000 */
[----:B------:R-:W-:Y:S03]  /*afd0*/  FADD.FTZ R0, R149, R0 ;  /* 0x0000000095007221 */ /* 0x000fe60000010000 */
[----:B------:R1:W-:Y:S04]  /*afe0*/  STL [R1+0x8], R2 ;  /* 0x0000080201007387 */ /* 0x0003e80000100800 */
[----:B------:R1:W-:Y:S02]  /*aff0*/  STL [R1+0xc], R0 ;  /* 0x00000c0001007387 */ /* 0x0003e40000100800 */
[----:B-1----:R-:W-:-:S05]  /*b000*/  @P0 BRA `(.L_x_479) ;  /* 0xffffb3a000000947 */ /* 0x002fca000383ffff */
.L_x_468:
[----:B------:R-:W-:-:S13]  /*b010*/  ISETP.GE.AND P0, PT, R226, RZ, PT ;  /* 0x000000ffe200720c */ /* 0x000fda0003f06270 */
[----:B------:R-:W-:Y:S05]  /*b020*/  @!P0 BRA `(.L_x_480) ;  /* 0x0000441000008947 */ /* 0x000fea0003800000 */
[----:B------:R-:W-:Y:S02]  /*b030*/  MOV R70, R8 ;  /* 0x0000000800467202 */ /* 0x000fe40000000f00 */
[----:B------:R-:W-:Y:S02]  /*b040*/  MOV R69, R68 ;  /* 0x0000004400457202 */ /* 0x000fe40000000f00 */
.L_x_487:
[----:B-1----:R-:W2:Y:S01]  /*b050*/  LDL.64 R6, [R1+0x28] ;  /* 0x0000280001067983 */ /* 0x002ea20000100a00 */
[----:B------:R-:W-:Y:S04]  /*b060*/  DEPBAR.LE SB0, 0x0 ;  /* 0x000080000000791a */ /* 0x000fe80000000000 */
[----:B------:R-:W3:Y:S01]  /*b070*/  LDL R4, [R1+0x38] ;  /* 0x0000380001047983 */ /* 0x000ee20000100800 */
[----:B------:R-:W-:Y:S01]  /*b080*/  WARPSYNC 0xffffffff ;  /* 0xffffffff00007948 */ /* 0x000fe20003800000 */
[----:B------:R-:W-:Y:S01]  /*b090*/  SHF.R.S32.HI R0, RZ, 0x1f, R222 ;  /* 0x0000001fff007819 */ /* 0x000fe200000114de */
[----:B------:R-:W-:Y:S01]  /*b0a0*/  IMAD.WIDE.U32 R2, R222, c[0x0][0x208], RZ ;  /* 0x00008200de027a25 */ /* 0x000fe200078e00ff */
[----:B------:R-:W-:Y:S01]  /*b0b0*/  BAR.SYNC.DEFER_BLOCKING 0x0 ;  /* 0x0000000000007b1d */ /* 0x000fe20000010000 */
[----:B------:R-:W-:Y:S02]  /*b0c0*/  SHF.R.S32.HI R5, RZ, 0x1f, R241 ;  /* 0x0000001fff057819 */ /* 0x000fe400000114f1 */
[----:B------:R-:W-:Y:S01]  /*b0d0*/  IMAD R0, R0, c[0x0][0x208], RZ ;  /* 0x0000820000007a24 */ /* 0x000fe200078e02ff */
[----:B------:R-:W-:Y:S01]  /*b0e0*/  IADD3 R212, R71, 0x7800, RZ ;  /* 0x0000780047d47810 */ /* 0x000fe20007ffe0ff */
[----:B------:R-:W-:Y:S01]  /*b0f0*/  IMAD.SHL.U32 R220, R241, 0x2, RZ ;  /* 0x00000002f1dc7824 */ /* 0x000fe200078e00ff */
[C---:B------:R-:W-:Y:S01]  /*b100*/  IADD3 R211, R71.reuse, 0x7000, RZ ;  /* 0x0000700047d37810 */ /* 0x040fe20007ffe0ff */
[----:B------:R-:W-:Y:S01]  /*b110*/  IMAD R0, R222, c[0x0][0x20c], R0 ;  /* 0x00008300de007a24 */ /* 0x000fe200078e0200 */
[C---:B------:R-:W-:Y:S01]  /*b120*/  IADD3 R203, R71.reuse, 0x6800, RZ ;  /* 0x0000680047cb7810 */ /* 0x040fe20007ffe0ff */
[----:B------:R-:W-:Y:S01]  /*b130*/  IMAD.SHL.U32 R55, R228, 0x2, RZ ;  /* 0x00000002e4377824 */ /* 0x000fe200078e00ff */
[----:B------:R-:W-:Y:S01]  /*b140*/  IADD3 R202, R71, 0x6000, RZ ;  /* 0x0000600047ca7810 */ /* 0x000fe20007ffe0ff */
[----:B------:R-:W-:Y:S01]  /*b150*/  IMAD.IADD R3, R3, 0x1, R0 ;  /* 0x0000000103037824 */ /* 0x000fe200078e0200 */
[----:B------:R-:W-:Y:S02]  /*b160*/  SHF.R.S32.HI R0, RZ, 0x1f, R221 ;  /* 0x0000001fff007819 */ /* 0x000fe400000114dd */
[----:B------:R-:W-:Y:S01]  /*b170*/  IADD3 R201, R71, 0x5800, RZ ;  /* 0x0000580047c97810 */ /* 0x000fe20007ffe0ff */
[----:B------:R-:W-:Y:S01]  /*b180*/  IMAD.WIDE.U32 R2, R221, c[0x0][0x218], R2 ;  /* 0x00008600dd027a25 */ /* 0x000fe200078e0002 */
[C---:B------:R-:W-:Y:S02]  /*b190*/  IADD3 R200, R71.reuse, 0x5000, RZ ;  /* 0x0000500047c87810 */ /* 0x040fe40007ffe0ff */
[----:B------:R-:W-:Y:S01]  /*b1a0*/  IADD3 R68, R71, 0x4800, RZ ;  /* 0x0000480047447810 */ /* 0x000fe20007ffe0ff */
[----:B------:R-:W-:Y:S01]  /*b1b0*/  IMAD R0, R0, c[0x0][0x218], RZ ;  /* 0x0000860000007a24 */ /* 0x000fe200078e02ff */
[----:B------:R-:W-:Y:S03]  /*b1c0*/  SHF.L.U64.HI R60, R241, 0x1, R5 ;  /* 0x00000001f13c7819 */ /* 0x000fe60000010205 */
[----:B------:R-:W-:Y:S01]  /*b1d0*/  IMAD R0, R221, c[0x0][0x21c], R0 ;  /* 0x00008700dd007a24 */ /* 0x000fe200078e0200 */
[----:B------:R1:W4:Y:S04]  /*b1e0*/  LDSM.16.M88.4 R8, [R204] ;  /* 0x00000000cc08783b */ /* 0x0003280000000200 */
[----:B------:R1:W1:Y:S04]  /*b1f0*/  LDSM.16.M88.4 R16, [R204+0x800] ;  /* 0x00080000cc10783b */ /* 0x0002680000000200 */
        /* <DEDUP_REMOVED lines=14> */
[----:B--2---:R-:W-:Y:S04]  /*b2e0*/  IADD3 R36, P0, R6, R2, RZ ;  /* 0x0000000206247210 */ /* 0x004fe80007f1e0ff */
[----:B---3--:R-:W-:Y:S02]  /*b2f0*/  IADD3.X R2, R4, R3, R0, P0, !PT ;  /* 0x0000000304027210 */ /* 0x008fe400007fe400 */
[C---:B------:R-:W-:Y:S02]  /*b300*/  LEA R28, P0, R36.reuse, c[0x0][0x1f8], 0x1 ;  /* 0x00007e00241c7a11 */ /* 0x040fe400078008ff */
[----:B------:R-:W-:Y:S02]  /*b310*/  SHF.R.S32.HI R4, RZ, 0x1f, R228 ;  /* 0x0000001fff047819 */ /* 0x000fe400000114e4 */
[----:B------:R-:W-:Y:S02]  /*b320*/  LEA.HI.X R36, R36, c[0x0][0x1fc], R2, 0x1, P0 ;  /* 0x00007f0024247a11 */ /* 0x000fe400000f0c02 */
[----:B------:R-:W-:Y:S02]  /*b330*/  IADD3 R0, R71, 0x4000, RZ ;  /* 0x0000400047007810 */ /* 0x000fe40007ffe0ff */
[----:B------:R-:W-:Y:S01]  /*b340*/  SHF.L.U64.HI R44, R228, 0x1, R4 ;  /* 0x00000001e42c7819 */ /* 0x000fe20000010204 */
[----:B------:R-:W-:-:S05]  /*b350*/  BRA.DIV ~URZ, `(.L_x_481) ;  /* 0x000086b27f007947 */ /* 0x000fca000b800000 */
[----:B-1--4-:R1:W2:Y:S02]  /*b360*/  SHFL.IDX PT, R29, R36, RZ, 0x181f ;  /* 0x00181fff241d7589 */ /* 0x0122a400000e0000 */
.L_x_530:
[C---:B------:R-:W-:Y:S01]  /*b370*/  HMMA.16816.F32.BF16 R4, R136.reuse, R8, RZ ;  /* 0x000000088804723c */ /* 0x040fe200000418ff */
[----:B------:R-:W3:Y:S01]  /*b380*/  SHFL.IDX PT, R38, R28, RZ, 0x181f ;  /* 0x00181fff1c267589 */ /* 0x000ee200000e0000 */
[----:B------:R-:W-:Y:S01]  /*b390*/  BSSY B0, `(.L_x_482) ;  /* 0x00001af000007945 */ /* 0x000fe20003800000 */
[----:B------:R-:W-:Y:S02]  /*b3a0*/  ISETP.GE.AND P0, PT, R228, c[0x0][0x1d4], PT ;  /* 0x00007500e4007a0c */ /* 0x000fe40003f06270 */
[----:B------:R-:W-:Y:S02]  /*b3b0*/  ISETP.GE.AND P2, PT, R241, c[0x0][0x1d4], PT ;  /* 0x00007500f1007a0c */ /* 0x000fe40003f46270 */
[----:B------:R-:W-:Y:S01]  /*b3c0*/  SEL R218, RZ, 0x10, P0 ;  /* 0x00000010ffda7807 */ /* 0x000fe20000000000 */
[C---:B------:R-:W-:Y:S01]  /*b3d0*/  HMMA.16816.F32.BF16 R8, R136.reuse, R10, RZ ;  /* 0x0000000a8808723c */ /* 0x040fe200000418ff */
[----:B------:R-:W4:Y:S02]  /*b3e0*/  SHFL.IDX PT, R46, R28, 0x1, 0x181f ;  /* 0x00381f001c2e7f89 */ /* 0x000f2400000e0000 */
[----:B------:R-:W-:Y:S02]  /*b3f0*/  ISETP.NE.U32.AND P6, PT, R218, RZ, PT ;  /* 0x000000ffda00720c */ /* 0x000fe40003fc5070 */
[----:B------:R-:W-:Y:S03]  /*b400*/  SEL R63, RZ, 0x10, P2 ;  /* 0x00000010ff3f7807 */ /* 0x000fe60001000000 */
[C---:B------:R-:W-:Y:S01]  /*b410*/  HMMA.16816.F32.BF16 R12, R136.reuse, R16, RZ ;  /* 0x00000010880c723c */ /* 0x040fe200000418ff */
[----:B------:R-:W5:Y:S07]  /*b420*/  SHFL.IDX PT, R37, R36, 0x1, 0x181f ;  /* 0x00381f0024257f89 */ /* 0x000f6e00000e0000 */
[C---:B------:R-:W-:Y:S01]  /*b430*/  HMMA.16816.F32.BF16 R16, R136.reuse, R18, RZ ;  /* 0x000000128810723c */ /* 0x040fe200000418ff */
[----:B------:R-:W1:Y:S07]  /*b440*/  SHFL.IDX PT, R45, R28, 0x2, 0x181f ;  /* 0x00581f001c2d7f89 */ /* 0x000e6e00000e0000 */
[C---:B------:R-:W-:Y:S01]  /*b450*/  HMMA.16816.F32.BF16 R20, R136.reuse, R24, RZ ;  /* 0x000000188814723c */ /* 0x040fe200000418ff */
[----:B------:R-:W2:Y:S07]  /*b460*/  SHFL.IDX PT, R54, R36, 0x2, 0x181f ;  /* 0x00581f0024367f89 */ /* 0x000eae00000e0000 */
[C---:B------:R-:W-:Y:S01]  /*b470*/  HMMA.16816.F32.BF16 R24, R136.reuse, R26, RZ ;  /* 0x0000001a8818723c */ /* 0x040fe200000418ff */
[----:B------:R1:W2:Y:S08]  /*b480*/  SHFL.IDX PT, R62, R28, 0x3, 0x181f ;  /* 0x00781f001c3e7f89 */ /* 0x0002b000000e0000 */
[----:B------:R2:W2:Y:S03]  /*b490*/  SHFL.IDX PT, R61, R36, 0x3, 0x181f ;  /* 0x00781f00243d7f89 */ /* 0x0004a600000e0000 */
[CC--:B---3--:R-:W-:Y:S02]  /*b4a0*/  IADD3 R2, P4, R38.reuse, R55.reuse, RZ ;  /* 0x0000003726027210 */ /* 0x0c8fe40007f9e0ff */
[----:B------:R-:W-:Y:S02]  /*b4b0*/  IADD3 R38, P5, R38, R220, RZ ;  /* 0x000000dc26267210 */ /* 0x000fe40007fbe0ff */
[C---:B--2---:R-:W-:Y:S02]  /*b4c0*/  IADD3.X R3, R29.reuse, R44, RZ, P4, !PT ;  /* 0x0000002c1d037210 */ /* 0x044fe400027fe4ff */
[----:B------:R-:W-:Y:S02]  /*b4d0*/  IADD3.X R39, R29, R60, RZ, P5, !PT ;  /* 0x0000003c1d277210 */ /* 0x000fe40002ffe4ff */
[CC--:B----4-:R-:W-:Y:S01]  /*b4e0*/  IADD3 R52, P4, R46.reuse, R55.reuse, RZ ;  /* 0x000000372e347210 */ /* 0x0d0fe20007f9e0ff */
[----:B------:R2:W-:Y:S01]  /*b4f0*/  LDGSTS.E.BYPASS.LTC128B.128 [R219+0x100], [R2.64], !P0 ;  /* 0x0010000002db7fae */ /* 0x0005e2000c101d46 */
[----:B------:R-:W-:Y:S01]  /*b500*/  IADD3 R46, P5, R46, R220, RZ ;  /* 0x000000dc2e2e7210 */ /* 0x000fe20007fbe0ff */
[C---:B-1----:R-:W-:Y:S01]  /*b510*/  HMMA.16816.F32.BF16 R28, R136.reuse, R32, RZ ;  /* 0x00000020881c723c */ /* 0x042fe200000418ff */
[C---:B-----5:R-:W-:Y:S02]  /*b520*/  IADD3.X R53, R37.reuse, R44, RZ, P4, !PT ;  /* 0x0000002c25357210 */ /* 0x060fe400027fe4ff */
[----:B------:R-:W-:Y:S03]  /*b530*/  IADD3.X R47, R37, R60, RZ, P5, !PT ;  /* 0x0000003c252f7210 */ /* 0x000fe60002ffe4ff */
[----:B------:R1:W-:Y:S01]  /*b540*/  LDGSTS.E.BYPASS.LTC128B.128 [R219+0x4100], [R38.64], !P2 ;  /* 0x0410000026db7fae */ /* 0x0003e2000d101d46 */
[C---:B------:R-:W-:Y:S01]  /*b550*/  ISETP.NE.U32.AND P5, PT, R63.reuse, RZ, PT ;  /* 0x000000ff3f00720c */ /* 0x040fe20003fa5070 */
[C---:B------:R-:W-:Y:S01]  /*b560*/  HMMA.16816.F32.BF16 R32, R136.reuse, R34, RZ ;  /* 0x000000228820723c */ /* 0x040fe200000418ff */
[----:B------:R-:W-:Y:S05]  /*b570*/  IADD3 R63, -R63, 0x10, RZ ;  /* 0x000000103f3f7810 */ /* 0x000fea0007ffe1ff */
[----:B------:R3:W-:Y:S01]  /*b580*/  LDGSTS.E.BYPASS.LTC128B.128 [R219+0x1100], [R52.64], !P0 ;  /* 0x0110000034db7fae */ /* 0x0007e2000c101d46 */
[----:B------:R-:W-:Y:S07]  /*b590*/  LOP3.LUT R63, R63, 0xf, RZ, 0xc0, !PT ;  /* 0x0000000f3f3f7812 */ /* 0x000fee00078ec0ff */
[----:B------:R4:W-:Y:S01]  /*b5a0*/  LDGSTS.E.BYPASS.LTC128B.128 [R219+0x5100], [R46.64], !P2 ;  /* 0x051000002edb7fae */ /* 0x0009e2000d101d46 */
[C---:B--2---:R-:W-:Y:S04]  /*b5b0*/  IADD3 R2, P4, R45.reuse, R55, RZ ;  /* 0x000000372d027210 */ /* 0x044fe80007f9e0ff */
[----:B------:R-:W-:Y:S01]  /*b5c0*/  IADD3.X R3, R54, R44, RZ, P4, !PT ;  /* 0x0000002c36037210 */ /* 0x000fe200027fe4ff */
[C---:B-1----:R-:W-:Y:S04]  /*b5d0*/  HMMA.16816.F32.BF16 R36, R136.reuse, R40, RZ ;  /* 0x000000288824723c */ /* 0x042fe800000418ff */
[----:B------:R1:W-:Y:S04]  /*b5e0*/  LDGSTS.E.BYPASS.LTC128B.128 [R219+0x2100], [R2.64], !P0 ;  /* 0x0210000002db7fae */ /* 0x0003e8000c101d46 */
[C---:B------:R-:W-:Y:S01]  /*b5f0*/  HMMA.16816.F32.BF16 R40, R136.reuse, R42, RZ ;  /* 0x0000002a8828723c */ /* 0x040fe200000418ff */
[----:B---3--:R-:W-:Y:S04]  /*b600*/  IADD3 R52, -R218, 0x10, RZ ;  /* 0x00000010da347810 */ /* 0x008fe80007ffe1ff */
[----:B------:R-:W-:Y:S02]  /*b610*/  LOP3.LUT R52, R52, 0xf, RZ, 0xc0, !PT ;  /* 0x0000000f34347812 */ /* 0x000fe400078ec0ff */
[----:B-1----:R-:W-:Y:S05]  /*b620*/  IADD3 R2, P0, R45, R220, RZ ;  /* 0x000000dc2d027210 */ /* 0x002fea0007f1e0ff */
[----:B------:R-:W-:Y:S02]  /*b630*/  IADD3.X R3, R54, R60, RZ, P0, !PT ;  /* 0x0000003c36037210 */ /* 0x000fe400007fe4ff */
[-C--:B------:R-:W-:Y:S03]  /*b640*/  IADD3 R52, P4, P0, R52, R62.reuse, R55 ;  /* 0x0000003e34347210 */ /* 0x080fe6000789e037 */
[----:B------:R1:W-:Y:S01]  /*b650*/  LDGSTS.E.BYPASS.LTC128B.128 [R219+0x6100], [R2.64], !P2 ;  /* 0x0610000002db7fae */ /* 0x0003e2000d101d46 */
[-C--:B------:R-:W-:Y:S02]  /*b660*/  IADD3.X R53, RZ, R61.reuse, R44, P4, P0 ;  /* 0x0000003dff357210 */ /* 0x080fe400027e042c */
[C---:B----4-:R-:W-:Y:S01]  /*b670*/  HMMA.16816.F32.BF16 R44, R136.reuse, R48, RZ ;  /* 0x00000030882c723c */ /* 0x050fe200000418ff */
[----:B------:R-:W-:Y:S04]  /*b680*/  IADD3 R62, P4, P0, R63, R62, R220 ;  /* 0x0000003e3f3e7210 */ /* 0x000fe8000789e0dc */
[----:B------:R2:W-:Y:S01]  /*b690*/  LDGSTS.E.BYPASS.LTC128B.128.ZFILL [R219+0x3100], [R52.64], P6 ;  /* 0x0310000034db7fae */ /* 0x0005e2000b141d46 */
[----:B------:R-:W-:Y:S02]  /*b6a0*/  IADD3.X R63, RZ, R61, R60, P4, P0 ;  /* 0x0000003dff3f7210 */ /* 0x000fe400027e043c */
[C---:B------:R-:W-:Y:S01]  /*b6b0*/  HMMA.16816.F32.BF16 R48, R136.reuse, R50, RZ ;  /* 0x000000328830723c */ /* 0x040fe200000418ff */
[----:B------:R-:W-:Y:S04]  /*b6c0*/  ISETP.GE.AND P0, PT, R226, 0x1, PT ;  /* 0x00000001e200780c */ /* 0x000fe80003f06270 */
[----:B------:R3:W-:Y:S08]  /*b6d0*/  LDGSTS.E.BYPASS.LTC128B.128.ZFILL [R219+0x7100], [R62.64], P5 ;  /* 0x071000003edb7fae */ /* 0x0007f0000a941d46 */
[----:B------:R-:W0:Y:S01]  /*b6e0*/  LDGDEPBAR ;  /* 0x00000000000079af */ /* 0x000e220000000000 */
[C---:B--2---:R-:W-:Y:S08]  /*b6f0*/  HMMA.16816.F32.BF16 R52, R136.reuse, R56, RZ ;  /* 0x000000388834723c */ /* 0x044ff000000418ff */
[C---:B------:R-:W-:Y:S08]  /*b700*/  HMMA.16816.F32.BF16 R56, R136.reuse, R58, RZ ;  /* 0x0000003a8838723c */ /* 0x040ff000000418ff */
[C---:B---3--:R-:W-:Y:S08]  /*b710*/  HMMA.16816.F32.BF16 R60, R136.reuse, R64, RZ ;  /* 0x00000040883c723c */ /* 0x048ff000000418ff */
[----:B------:R-:W-:Y:S08]  /*b720*/  HMMA.16816.F32.BF16 R64, R136, R66, RZ ;  /* 0x000000428840723c */ /* 0x000ff000000418ff */
[C---:B------:R-:W-:Y:S08]  /*b730*/  HMMA.16816.F32.BF16 R4, R140.reuse, R144, R4 ;  /* 0x000000908c04723c */ /* 0x040ff00000041804 */
[C---:B------:R-:W-:Y:S01]  /*b740*/  HMMA.16816.F32.BF16 R8, R140.reuse, R146, R8 ;  /* 0x000000928c08723c */ /* 0x040fe20000041808 */
[----:B------:R-:W2:Y:S07]  /*b750*/  LDSM.16.M88.4 R144, [R206] ;  /* 0x00000000ce90783b */ /* 0x000eae0000000200 */
        /* <DEDUP_REMOVED lines=20> */
[----:B------:R-:W-:Y:S07]  /*b8a0*/  LDSM.16.M88.4 R172, [R202] ;  /* 0x00000000caac783b */ /* 0x000fee0000000200 */
[C---:B--2---:R-:W-:Y:S08]  /*b8b0*/  HMMA.16816.F32.BF16 R4, R176.reuse, R144, R4 ;  /* 0x00000090b004723c */ /* 0x044ff00000041804 */
[C---:B------:R-:W-:Y:S01]  /*b8c0*/  HMMA.16816.F32.BF16 R8, R176.reuse, R146, R8 ;  /* 0x00000092b008723c */ /* 0x040fe20000041808 */
[----:B------:R-:W2:Y:S07]  /*b8d0*/  LDSM.16.M88.4 R144, [R206+0x3800] ;  /* 0x00380000ce90783b */ /* 0x000eae0000000200 */
[C---:B---3--:R-:W-:Y:S08]  /*b8e0*/  HMMA.16816.F32.BF16 R12, R176.reuse, R148, R12 ;  /* 0x00000094b00c723c */ /* 0x048ff0000004180c */
[C---:B------:R-:W-:Y:S01]  /*b8f0*/  HMMA.16816.F32.BF16 R16, R176.reuse, R150, R16 ;  /* 0x00000096b010723c */ /* 0x040fe20000041810 */
[----:B------:R-:W3:Y:S07]  /*b900*/  LDSM.16.M88.4 R148, [R205+-0x4000] ;  /* 0xffc00000cd94783b */ /* 0x000eee0000000200 */
[C---:B----4-:R-:W-:Y:S08]  /*b910*/  HMMA.16816.F32.BF16 R20, R176.reuse, R152, R20 ;  /* 0x00000098b014723c */ /* 0x050ff00000041814 */
[C---:B------:R-:W-:Y:S01]  /*b920*/  HMMA.16816.F32.BF16 R24, R176.reuse, R154, R24 ;  /* 0x0000009ab018723c */ /* 0x040fe20000041818 */
[----:B------:R-:W4:Y:S07]  /*b930*/  LDSM.16.M88.4 R152, [R205+-0x3800] ;  /* 0xffc80000cd98783b */ /* 0x000f2e0000000200 */
[C---:B-----5:R-:W-:Y:S08]  /*b940*/  HMMA.16816.F32.BF16 R28, R176.reuse, R156, R28 ;  /* 0x0000009cb01c723c */ /* 0x060ff0000004181c */
[C---:B------:R-:W-:Y:S01]  /*b950*/  HMMA.16816.F32.BF16 R32, R176.reuse, R158, R32 ;  /* 0x0000009eb020723c */ /* 0x040fe20000041820 */
[----:B------:R-:W5:Y:S07]  /*b960*/  LDSM.16.M88.4 R156, [R205+-0x3000] ;  /* 0xffd00000cd9c783b */ /* 0x000f6e0000000200 */
[C---:B-1----:R-:W-:Y:S08]  /*b970*/  HMMA.16816.F32.BF16 R36, R176.reuse, R160, R36 ;  /* 0x000000a0b024723c */ /* 0x042ff00000041824 */
[C---:B------:R-:W-:Y:S01]  /*b980*/  HMMA.16816.F32.BF16 R40, R176.reuse, R162, R40 ;  /* 0x000000a2b028723c */ /* 0x040fe20000041828 */
[----:B------:R-:W1:Y:S07]  /*b990*/  LDSM.16.M88.4 R160, [R205+-0x2800] ;  /* 0xffd80000cda0783b */ /* 0x000e6e0000000200 */
[C---:B------:R-:W-:Y:S08]  /*b9a0*/  HMMA.16816.F32.BF16 R44, R176.reuse, R164, R44 ;  /* 0x000000a4b02c723c */ /* 0x040ff0000004182c */
[C---:B------:R-:W-:Y:S01]  /*b9b0*/  HMMA.16816.F32.BF16 R48, R176.reuse, R166, R48 ;  /* 0x000000a6b030723c */ /* 0x040fe20000041830 */
[----:B------:R-:W1:Y:S07]  /*b9c0*/  LDSM.16.M88.4 R164, [R205+-0x2000] ;  /* 0xffe00000cda4783b */ /* 0x000e6e0000000200 */
[C---:B------:R-:W-:Y:S08]  /*b9d0*/  HMMA.16816.F32.BF16 R52, R176.reuse, R168, R52 ;  /* 0x000000a8b034723c */ /* 0x040ff00000041834 */
[C---:B------:R-:W-:Y:S01]  /*b9e0*/  HMMA.16816.F32.BF16 R56, R176.reuse, R170, R56 ;  /* 0x000000aab038723c */ /* 0x040fe20000041838 */
[----:B------:R-:W1:Y:S07]  /*b9f0*/  LDSM.16.M88.4 R168, [R205+-0x1800] ;  /* 0xffe80000cda8783b */ /* 0x000e6e0000000200 */
[C---:B--2---:R-:W-:Y:S08]  /*ba00*/  HMMA.16816.F32.BF16 R60, R176.reuse, R144, R60 ;  /* 0x00000090b03c723c */ /* 0x044ff0000004183c */
[----:B------:R-:W-:Y:S01]  /*ba10*/  HMMA.16816.F32.BF16 R64, R176, R146, R64 ;  /* 0x00000092b040723c */ /* 0x000fe20000041840 */
[----:B------:R-:W2:Y:S07]  /*ba20*/  LDSM.16.M88.4 R144, [R205+-0x1000] ;  /* 0xfff00000cd90783b */ /* 0x000eae0000000200 */
[C---:B---3--:R-:W-:Y:S08]  /*ba30*/  HMMA.16816.F32.BF16 R4, R180.reuse, R148, R4 ;  /* 0x00000094b404723c */ /* 0x048ff00000041804 */
[C---:B------:R-:W-:Y:S01]  /*ba40*/  HMMA.16816.F32.BF16 R8, R180.reuse, R150, R8 ;  /* 0x00000096b408723c */ /* 0x040fe20000041808 */
[----:B------:R-:W3:Y:S07]  /*ba50*/  LDSM.16.M88.4 R148, [R205+-0x800] ;  /* 0xfff80000cd94783b */ /* 0x000eee0000000200 */
        /* <DEDUP_REMOVED lines=15> */
[C---:B--2---:R-:W-:Y:S08]  /*bb50*/  HMMA.16816.F32.BF16 R52, R180.reuse, R144, R52 ;  /* 0x00000090b434723c */ /* 0x044ff00000041834 */
[C---:B------:R-:W-:Y:S01]  /*bb60*/  HMMA.16816.F32.BF16 R56, R180.reuse, R146, R56 ;  /* 0x00000092b438723c */ /* 0x040fe20000041838 */
[----:B------:R-:W2:Y:S07]  /*bb70*/  LDSM.16.M88.4 R144, [R204+0x6800] ;  /* 0x00680000cc90783b */ /* 0x000eae0000000200 */
[C---:B---3--:R-:W-:Y:S08]  /*bb80*/  HMMA.16816.F32.BF16 R60, R180.reuse, R148, R60 ;  /* 0x00000094b43c723c */ /* 0x048ff0000004183c */
[----:B------:R-:W-:Y:S01]  /*bb90*/  HMMA.16816.F32.BF16 R64, R180, R150, R64 ;  /* 0x00000096b440723c */ /* 0x000fe20000041840 */
[----:B------:R-:W3:Y:S07]  /*bba0*/  LDSM.16.M88.4 R148, [R204+0x7000] ;  /* 0x00700000cc94783b */ /* 0x000eee0000000200 */
[C---:B----4-:R-:W-:Y:S08]  /*bbb0*/  HMMA.16816.F32.BF16 R4, R184.reuse, R152, R4 ;  /* 0x00000098b804723c */ /* 0x050ff00000041804 */
[C---:B------:R-:W-:Y:S01]  /*bbc0*/  HMMA.16816.F32.BF16 R8, R184.reuse, R154, R8 ;  /* 0x0000009ab808723c */ /* 0x040fe20000041808 */
[----:B------:R-:W4:Y:S07]  /*bbd0*/  LDSM.16.M88.4 R152, [R204+0x7800] ;  /* 0x00780000cc98783b */ /* 0x000f2e0000000200 */
[C---:B-----5:R-:W-:Y:S08]  /*bbe0*/  HMMA.16816.F32.BF16 R12, R184.reuse, R156, R12 ;  /* 0x0000009cb80c723c */ /* 0x060ff0000004180c */
[C---:B------:R-:W-:Y:S01]  /*bbf0*/  HMMA.16816.F32.BF16 R16, R184.reuse, R158, R16 ;  /* 0x0000009eb810723c */ /* 0x040fe20000041810 */
[----:B------:R-:W5:Y:S07]  /*bc00*/  LDSM.16.M88.4 R156, [R0] ;  /* 0x00000000009c783b */ /* 0x000f6e0000000200 */
[C---:B-1----:R-:W-:Y:S08]  /*bc10*/  HMMA.16816.F32.BF16 R20, R184.reuse, R160, R20 ;  /* 0x000000a0b814723c */ /* 0x042ff00000041814 */
[C---:B------:R-:W-:Y:S01]  /*bc20*/  HMMA.16816.F32.BF16 R24, R184.reuse, R162, R24 ;  /* 0x000000a2b818723c */ /* 0x040fe20000041818 */
[----:B------:R-:W1:Y:S07]  /*bc30*/  LDSM.16.M88.4 R160, [R68] ;  /* 0x0000000044a0783b */ /* 0x000e6e0000000200 */
[C---:B------:R-:W-:Y:S08]  /*bc40*/  HMMA.16816.F32.BF16 R28, R184.reuse, R164, R28 ;  /* 0x000000a4b81c723c */ /* 0x040ff0000004181c */
[C---:B------:R-:W-:Y:S01]  /*bc50*/  HMMA.16816.F32.BF16 R32, R184.reuse, R166, R32 ;  /* 0x000000a6b820723c */ /* 0x040fe20000041820 */
[----:B------:R-:W1:Y:S07]  /*bc60*/  LDSM.16.M88.4 R164, [R200] ;  /* 0x00000000c8a4783b */ /* 0x000e6e0000000200 */
[C---:B------:R-:W-:Y:S08]  /*bc70*/  HMMA.16816.F32.BF16 R36, R184.reuse, R168, R36 ;  /* 0x000000a8b824723c */ /* 0x040ff00000041824 */
[C---:B------:R-:W-:Y:S01]  /*bc80*/  HMMA.16816.F32.BF16 R40, R184.reuse, R170, R40 ;  /* 0x000000aab828723c */ /* 0x040fe20000041828 */
[----:B------:R-:W1:Y:S07]  /*bc90*/  LDSM.16.M88.4 R168, [R201] ;  /* 0x00000000c9a8783b */ /* 0x000e6e0000000200 */
[C---:B--2---:R-:W-:Y:S01]  /*bca0*/  HMMA.16816.F32.BF16 R44, R184.reuse, R144, R44 ;  /* 0x00000090b82c723c */ /* 0x044fe2000004182c */
[----:B------:R-:W2:Y:S07]  /*bcb0*/  LDSM.16.M88.4 R200, [R203] ;  /* 0x00000000cbc8783b */ /* 0x000eae0000000200 */
[C---:B------:R-:W-:Y:S01]  /*bcc0*/  HMMA.16816.F32.BF16 R48, R184.reuse, R146, R48 ;  /* 0x00000092b830723c */ /* 0x040fe20000041830 */
[----:B------:R-:W1:Y:S07]  /*bcd0*/  LDSM.16.M88.4 R144, [R211] ;  /* 0x00000000d390783b */ /* 0x000e6e0000000200 */
[C---:B---3--:R-:W-:Y:S08]  /*bce0*/  HMMA.16816.F32.BF16 R52, R184.reuse, R148, R52 ;  /* 0x00000094b834723c */ /* 0x048ff00000041834 */
[C---:B------:R-:W-:Y:S01]  /*bcf0*/  HMMA.16816.F32.BF16 R56, R184.reuse, R150, R56 ;  /* 0x00000096b838723c */ /* 0x040fe20000041838 */
[----:B------:R-:W3:Y:S07]  /*bd00*/  LDSM.16.M88.4 R148, [R212] ;  /* 0x00000000d494783b */ /* 0x000eee0000000200 */
[C---:B----4-:R-:W-:Y:S08]  /*bd10*/  HMMA.16816.F32.BF16 R60, R184.reuse, R152, R60 ;  /* 0x00000098b83c723c */ /* 0x050ff0000004183c */
[----:B------:R-:W-:Y:S01]  /*bd20*/  HMMA.16816.F32.BF16 R64, R184, R154, R64 ;  /* 0x0000009ab840723c */ /* 0x000fe20000041840 */
[----:B------:R-:W4:Y:S07]  /*bd30*/  LDSM.16.M88.4 R152, [R206+0x4000] ;  /* 0x00400000ce98783b */ /* 0x000f2e0000000200 */
[C---:B-----5:R-:W-:Y:S08]  /*bd40*/  HMMA.16816.F32.BF16 R4, R188.reuse, R156, R4 ;  /* 0x0000009cbc04723c */ /* 0x060ff00000041804 */
[C---:B------:R-:W-:Y:S01]  /*bd50*/  HMMA.16816.F32.BF16 R8, R188.reuse, R158, R8 ;  /* 0x0000009ebc08723c */ /* 0x040fe20000041808 */
[----:B------:R-:W-:Y:S07]  /*bd60*/  LDSM.16.M88.4 R156, [R206+0x5000] ;  /* 0x00500000ce9c783b */ /* 0x000fee0000000200 */
[C---:B-1----:R-:W-:Y:S08]  /*bd70*/  HMMA.16816.F32.BF16 R12, R188.reuse, R160, R12 ;  /* 0x000000a0bc0c723c */ /* 0x042ff0000004180c */
        /* <DEDUP_REMOVED lines=11> */
[C---:B--2---:R-:W-:Y:S08]  /*be30*/  HMMA.16816.F32.BF16 R44, R188.reuse, R200, R44 ;  /* 0x000000c8bc2c723c */ /* 0x044ff0000004182c */
[C---:B------:R-:W-:Y:S01]  /*be40*/  HMMA.16816.F32.BF16 R48, R188.reuse, R202, R48 ;  /* 0x000000cabc30723c */ /* 0x040fe20000041830 */
[----:B------:R-:W-:Y:S07]  /*be50*/  LDSM.16.M88.4 R200, [R206+0x7800] ;  /* 0x00780000cec8783b */ /* 0x000fee0000000200 */
[C---:B------:R-:W-:Y:S08]  /*be60*/  HMMA.16816.F32.BF16 R52, R188.reuse, R144, R52 ;  /* 0x00000090bc34723c */ /* 0x040ff00000041834 */
[C---:B------:R-:W-:Y:S01]  /*be70*/  HMMA.16816.F32.BF16 R56, R188.reuse, R146, R56 ;  /* 0x00000092bc38723c */ /* 0x040fe20000041838 */
[----:B------:R-:W1:Y:S07]  /*be80*/  LDSM.16.M88.4 R144, [R206+0x4800] ;  /* 0x00480000ce90783b */ /* 0x000e6e0000000200 */
[C---:B---3--:R-:W-:Y:S08]  /*be90*/  HMMA.16816.F32.BF16 R60, R188.reuse, R148, R60 ;  /* 0x00000094bc3c723c */ /* 0x048ff0000004183c */
[----:B------:R-:W-:Y:S01]  /*bea0*/  HMMA.16816.F32.BF16 R64, R188, R150, R64 ;  /* 0x00000096bc40723c */ /* 0x000fe20000041840 */
[----:B------:R-:W2:Y:S07]  /*beb0*/  LDSM.16.M88.4 R148, [R205] ;  /* 0x00000000cd94783b */ /* 0x000eae0000000200 */
[C---:B----4-:R-:W-:Y:S08]  /*bec0*/  HMMA.16816.F32.BF16 R4, R192.reuse, R152, R4 ;  /* 0x00000098c004723c */ /* 0x050ff00000041804 */
        /* <DEDUP_REMOVED lines=38> */
[----:B------:R1:W-:Y:S01]  /*c130*/  MUFU.TANH R153, R7 ;  /* 0x0000000700997308 */ /* 0x0003e20000002400 */
[----:B------:R-:W-:Y:S09]  /*c140*/  FMUL.FTZ R19, R19, c[0x0][0x320] ;  /* 0x0000c80013137a20 */ /* 0x000ff20000410000 */
[----:B------:R-:W-:Y:S10]  /*c150*/  MUFU.TANH R150, R8 ;  /* 0x0000000800967308 */ /* 0x000ff40000002400 */
[----:B------:R-:W-:Y:S01]  /*c160*/  MUFU.TANH R144, R9 ;  /* 0x0000000900907308 */ /* 0x000fe20000002400 */
[----:B-1----:R-:W1:Y:S09]  /*c170*/  LDSM.16.M88.4 R4, [R205+0x1000] ;  /* 0x00100000cd04783b */ /* 0x002e720000000200 */
[----:B------:R-:W-:Y:S10]  /*c180*/  MUFU.TANH R145, R10 ;  /* 0x0000000a00917308 */ /* 0x000ff40000002400 */
[----:B------:R2:W-:Y:S10]  /*c190*/  MUFU.TANH R152, R11 ;  /* 0x0000000b00987308 */ /* 0x0005f40000002400 */
[----:B------:R-:W-:Y:S10]  /*c1a0*/  MUFU.TANH R155, R12 ;  /* 0x0000000c009b7308 */ /* 0x000ff40000002400 */
[----:B------:R-:W-:Y:S01]  /*c1b0*/  MUFU.TANH R156, R13 ;  /* 0x0000000d009c7308 */ /* 0x000fe20000002400 */
[----:B--2---:R-:W2:Y:S01]  /*c1c0*/  LDSM.16.M88.4 R8, [R205+0x1800] ;  /* 0x00180000cd08783b */ /* 0x004ea20000000200 */
[C---:B-1----:R-:W-:Y:S08]  /*c1d0*/  HMMA.16816.F32.BF16 R20, R196.reuse, R4, R20 ;  /* 0x00000004c414723c */ /* 0x042ff00000041814 */
[----:B------:R-:W-:Y:S01]  /*c1e0*/  MUFU.TANH R159, R14 ;  /* 0x0000000e009f7308 */ /* 0x000fe20000002400 */
[C---:B------:R-:W-:Y:S01]  /*c1f0*/  HMMA.16816.F32.BF16 R24, R196.reuse, R6, R24 ;  /* 0x00000006c418723c */ /* 0x040fe20000041818 */
[----:B------:R-:W1:Y:S08]  /*c200*/  LDSM.16.M88.4 R4, [R205+0x2000] ;  /* 0x00200000cd04783b */ /* 0x000e700000000200 */
[----:B------:R-:W-:Y:S06]  /*c210*/  MUFU.TANH R161, R15 ;  /* 0x0000000f00a17308 */ /* 0x000fec0000002400 */
[----:B------:R-:W-:Y:S04]  /*c220*/  FMUL.FTZ R20, R20, c[0x0][0x320] ;  /* 0x0000c80014147a20 */ /* 0x000fe80000410000 */
        /* <DEDUP_REMOVED lines=8> */
[----:B------:R-:W-:Y:S01]  /*c2b0*/  FMUL.FTZ R27, R27, c[0x0][0x320] ;  /* 0x0000c8001b1b7a20 */ /* 0x000fe20000410000 */
[C---:B--2---:R-:W-:Y:S06]  /*c2c0*/  HMMA.16816.F32.BF16 R28, R196.reuse, R8, R28 ;  /* 0x00000008c41c723c */ /* 0x044fec000004181c */
[----:B------:R-:W-:Y:S02]  /*c2d0*/  MUFU.TANH R160, R18 ;  /* 0x0000001200a07308 */ /* 0x000fe40000002400 */
[C---:B------:R-:W-:Y:S01]  /*c2e0*/  HMMA.16816.F32.BF16 R32, R196.reuse, R10, R32 ;  /* 0x0000000ac420723c */ /* 0x040fe20000041820 */
[----:B------:R-:W2:Y:S07]  /*c2f0*/  LDSM.16.M88.4 R8, [R205+0x2800] ;  /* 0x00280000cd08783b */ /* 0x000eae0000000200 */
[----:B------:R-:W-:Y:S01]  /*c300*/  MUFU.TANH R162, R19 ;  /* 0x0000001300a27308 */ /* 0x000fe20000002400 */
[C---:B-1----:R-:W-:Y:S07]  /*c310*/  HMMA.16816.F32.BF16 R36, R196.reuse, R4, R36 ;  /* 0x00000004c424723c */ /* 0x042fee0000041824 */
[----:B------:R-:W-:Y:S01]  /*c320*/  FMUL.FTZ R28, R28, c[0x0][0x320] ;  /* 0x0000c8001c1c7a20 */ /* 0x000fe20000410000 */
[C---:B------:R-:W-:Y:S01]  /*c330*/  HMMA.16816.F32.BF16 R40, R196.reuse, R6, R40 ;  /* 0x00000006c428723c */ /* 0x040fe20000041828 */
[----:B------:R-:W-:Y:S01]  /*c340*/  MUFU.TANH R163, R20 ;  /* 0x0000001400a37308 */ /* 0x000fe20000002400 */
[----:B------:R-:W1:Y:S02]  /*c350*/  LDSM.16.M88.4 R4, [R205+0x3000] ;  /* 0x00300000cd04783b */ /* 0x000e640000000200 */
[----:B------:R-:W-:Y:S02]  /*c360*/  FMUL.FTZ R29, R29, c[0x0][0x320] ;  /* 0x0000c8001d1d7a20 */ /* 0x000fe40000410000 */
[----:B------:R-:W-:Y:S02]  /*c370*/  FMUL.FTZ R30, R30, c[0x0][0x320] ;  /* 0x0000c8001e1e7a20 */ /* 0x000fe40000410000 */
[----:B------:R-:W-:Y:S03]  /*c380*/  FMUL.FTZ R31, R31, c[0x0][0x320] ;  /* 0x0000c8001f1f7a20 */ /* 0x000fe60000410000 */
[----:B------:R-:W-:Y:S01]  /*c390*/  MUFU.TANH R166, R21 ;  /* 0x0000001500a67308 */ /* 0x000fe20000002400 */
[----:B------:R-:W-:Y:S02]  /*c3a0*/  FMUL.FTZ R32, R32, c[0x0][0x320] ;  /* 0x0000c80020207a20 */ /* 0x000fe40000410000 */
[----:B------:R-:W-:Y:S02]  /*c3b0*/  FMUL.FTZ R33, R33, c[0x0][0x320] ;  /* 0x0000c80021217a20 */ /* 0x000fe40000410000 */
[----:B------:R-:W-:Y:S02]  /*c3c0*/  FMUL.FTZ R34, R34, c[0x0][0x320] ;  /* 0x0000c80022227a20 */ /* 0x000fe40000410000 */
[----:B------:R-:W-:Y:S02]  /*c3d0*/  FMUL.FTZ R35, R35, c[0x0][0x320] ;  /* 0x0000c80023237a20 */ /* 0x000fe40000410000 */
[----:B------:R-:W-:Y:S01]  /*c3e0*/  FMUL.FTZ R36, R36, c[0x0][0x320] ;  /* 0x0000c80024247a20 */ /* 0x000fe20000410000 */
[----:B------:R-:W-:Y:S01]  /*c3f0*/  MUFU.TANH R167, R22 ;  /* 0x0000001600a77308 */ /* 0x000fe20000002400 */
[----:B------:R-:W-:Y:S01]  /*c400*/  FMUL.FTZ R37, R37, c[0x0][0x320] ;  /* 0x0000c80025257a20 */ /* 0x000fe20000410000 */
[C---:B--2---:R-:W-:Y:S03]  /*c410*/  HMMA.16816.F32.BF16 R44, R196.reuse, R8, R44 ;  /* 0x00000008c42c723c */ /* 0x044fe6000004182c */
[----:B------:R-:W-:Y:S02]  /*c420*/  FMUL.FTZ R38, R38, c[0x0][0x320] ;  /* 0x0000c80026267a20 */ /* 0x000fe40000410000 */
[----:B------:R-:W-:Y:S03]  /*c430*/  FMUL.FTZ R39, R39, c[0x0][0x320] ;  /* 0x0000c80027277a20 */ /* 0x000fe60000410000 */
[----:B------:R-:W-:Y:S01]  /*c440*/  MUFU.TANH R169, R23 ;  /* 0x0000001700a97308 */ /* 0x000fe20000002400 */
[C---:B------:R-:W-:Y:S01]  /*c450*/  HMMA.16816.F32.BF16 R48, R196.reuse, R10, R48 ;  /* 0x0000000ac430723c */ /* 0x040fe20000041830 */
[----:B------:R-:W2:Y:S01]  /*c460*/  LDSM.16.M88.4 R8, [R205+0x3800] ;  /* 0x00380000cd08783b */ /* 0x000ea20000000200 */
[----:B------:R-:W-:Y:S04]  /*c470*/  DEPBAR.LE SB0, 0x0 ;  /* 0x000080000000791a */ /* 0x000fe80000000000 */
[----:B------:R-:W-:Y:S02]  /*c480*/  FMUL.FTZ R40, R40, c[0x0][0x320] ;  /* 0x0000c80028287a20 */ /* 0x000fe40000410000 */
[----:B------:R-:W-:Y:S01]  /*c490*/  FMUL.FTZ R41, R41, c[0x0][0x320] ;  /* 0x0000c80029297a20 */ /* 0x000fe20000410000 */
[----:B------:R-:W-:Y:S01]  /*c4a0*/  MUFU.TANH R164, R24 ;  /* 0x0000001800a47308 */ /* 0x000fe20000002400 */
[----:B------:R-:W-:Y:S01]  /*c4b0*/  BAR.SYNC.DEFER_BLOCKING 0x0 ;  /* 0x0000000000007b1d */ /* 0x000fe20000010000 */
[C---:B-1----:R-:W-:Y:S05]  /*c4c0*/  HMMA.16816.F32.BF16 R52, R196.reuse, R4, R52 ;  /* 0x00000004c434723c */ /* 0x042fea0000041834 */
[----:B------:R-:W-:Y:S02]  /*c4d0*/  FMUL.FTZ R42, R42, c[0x0][0x320] ;  /* 0x0000c8002a2a7a20 */ /* 0x000fe40000410000 */
[----:B------:R-:W-:Y:S01]  /*c4e0*/  FMUL.FTZ R43, R43, c[0x0][0x320] ;  /* 0x0000c8002b2b7a20 */ /* 0x000fe20000410000 */
[----:B------:R-:W-:Y:S01]  /*c4f0*/  MUFU.TANH R165, R25 ;  /* 0x0000001900a57308 */ /* 0x000fe20000002400 */
[C---:B------:R-:W-:Y:S03]  /*c500*/  HMMA.16816.F32.BF16 R56, R196.reuse, R6, R56 ;  /* 0x00000006c438723c */ /* 0x040fe60000041838 */
[----:B------:R-:W-:Y:S02]  /*c510*/  FMUL.FTZ R44, R44, c[0x0][0x320] ;  /* 0x0000c8002c2c7a20 */ /* 0x000fe40000410000 */
[----:B------:R-:W-:Y:S02]  /*c520*/  FMUL.FTZ R45, R45, c[0x0][0x320] ;  /* 0x0000c8002d2d7a20 */ /* 0x000fe40000410000 */
[----:B------:R-:W-:Y:S02]  /*c530*/  FMUL.FTZ R46, R46, c[0x0][0x320] ;  /* 0x0000c8002e2e7a20 */ /* 0x000fe40000410000 */
[----:B------:R-:W-:Y:S03]  /*c540*/  MUFU.TANH R168, R26 ;  /* 0x0000001a00a87308 */ /* 0x000fe60000002400 */
        /* <DEDUP_REMOVED lines=8> */
[----:B------:R-:W-:Y:S02]  /*c5d0*/  FMUL.FTZ R53, R53, c[0x0][0x320] ;  /* 0x0000c80035357a20 */ /* 0x000fe40000410000 */
[----:B------:R-:W-:Y:S01]  /*c5e0*/  FMUL.FTZ R54, R54, c[0x0][0x320] ;  /* 0x0000c80036367a20 */ /* 0x000fe20000410000 */
[----:B------:R-:W-:Y:S01]  /*c5f0*/  MUFU.TANH R171, R28 ;  /* 0x0000001c00ab7308 */ /* 0x000fe20000002400 */
[----:B------:R-:W-:Y:S03]  /*c600*/  HMMA.16816.F32.BF16 R64, R196, R10, R64 ;  /* 0x0000000ac440723c */ /* 0x000fe60000041840 */
        /* <DEDUP_REMOVED lines=16> */
[----:B------:R2:W3:Y:S10]  /*c710*/  MUFU.TANH R201, R31 ;  /* 0x0000001f00c97308 */ /* 0x0004f40000002400 */
[----:B------:R2:W4:Y:S01]  /*c720*/  MUFU.TANH R173, R32 ;  /* 0x0000002000ad7308 */ /* 0x0005220000002400 */
[----:B-1----:R2:W-:Y:S09]  /*c730*/  STL [R1], R0 ;  /* 0x0000000001007387 */ /* 0x0025f20000100800 */
        /* <DEDUP_REMOVED lines=35> */
[----:B---34-:R-:W-:Y:S01]  /*c970*/  IMAD.MOV.U32 R221, RZ, RZ, RZ ;  /* 0x000000ffffdd7224 */ /* 0x018fe200078e00ff */
[----:B------:R-:W3:Y:S01]  /*c980*/  LDL R2, [R1+0x14] ;  /* 0x0000140001027983 */ /* 0x000ee20000100800 */
[C---:B------:R-:W-:Y:S01]  /*c990*/  IMAD.SHL.U32 R18, R241.reuse, 0x2, RZ ;  /* 0x00000002f1127824 */ /* 0x040fe200078e00ff */
[----:B------:R-:W-:Y:S01]  /*c9a0*/  SHF.R.S32.HI R6, RZ, 0x1f, R241 ;  /* 0x0000001fff067819 */ /* 0x000fe200000114f1 */
[----:B------:R-:W-:Y:S01]  /*c9b0*/  IMAD.SHL.U32 R17, R228, 0x2, RZ ;  /* 0x00000002e4117824 */ /* 0x000fe200078e00ff */
[----:B------:R-:W4:Y:S02]  /*c9c0*/  LDL R3, [R1+0x10] ;  /* 0x0000100001037983 */ /* 0x000f240000100800 */
[----:B------:R-:W-:Y:S02]  /*c9d0*/  SHF.L.U64.HI R6, R241, 0x1, R6 ;  /* 0x00000001f1067819 */ /* 0x000fe40000010206 */
[----:B------:R-:W5:Y:S04]  /*c9e0*/  LDL.64 R146, [R1+0x20] ;  /* 0x0000200001927983 */ /* 0x000f680000100a00 */
[----:B--2---:R-:W2:Y:S04]  /*c9f0*/  LDL R68, [R1+0x34] ;  /* 0x0000340001447983 */ /* 0x004ea80000100800 */
[----:B------:R-:W2:Y:S04]  /*ca00*/  LDL.64 R8, [R1+0x18] ;  /* 0x0000180001087983 */ /* 0x000ea80000100a00 */
[----:B------:R-:W2:Y:S01]  /*ca10*/  LDL R7, [R1+0x30] ;  /* 0x0000300001077983 */ /* 0x000ea20000100800 */
[----:B---3--:R-:W-:Y:S05]  /*ca20*/  IMAD R2, R226, 0x80, R2 ;  /* 0x00000080e2027824 */ /* 0x008fea00078e0202 */
[----:B----4-:R-:W-:Y:S05]  /*ca30*/  IADD3 R2, R2, -0x80, R3 ;  /* 0xffffff8002027810 */ /* 0x010fea0007ffe003 */
[----:B------:R-:W-:Y:S04]  /*ca40*/  @P3 IMAD.HI.U32 R3, R2, c[0x0][0x2bc], RZ ;  /* 0x0000af0002033a27 */ /* 0x000fe800078e00ff */
[----:B------:R-:W-:Y:S01]  /*ca50*/  IMAD.MOV.U32 R0, RZ, RZ, R2 ;  /* 0x000000ffff007224 */ /* 0x000fe200078e0002 */
[----:B------:R-:W-:Y:S04]  /*ca60*/  @P3 SHF.R.U32.HI R0, RZ, c[0x0][0x2c0], R3 ;  /* 0x0000b000ff003a19 */ /* 0x000fe80000011603 */
[C---:B-----5:R-:W-:Y:S04]  /*ca70*/  @!P1 IADD3 R3, P0, R0.reuse, R146, RZ ;  /* 0x0000009200039210 */ /* 0x060fe80007f1e0ff */
[----:B--2---:R-:W-:Y:S01]  /*ca80*/  @!P1 LEA.HI.X.SX32 R5, R0, R68, 0x1, P0 ;  /* 0x0000004400059211 */ /* 0x004fe200000f0eff */
[----:B------:R-:W-:Y:S01]  /*ca90*/  IMAD.MOV R0, RZ, RZ, -R0 ;  /* 0x000000ffff007224 */ /* 0x000fe200078e0a00 */
[C---:B------:R-:W-:Y:S03]  /*caa0*/  @!P1 LEA R4, P0, R3.reuse, c[0x0][0x2a0], 0x2 ;  /* 0x0000a80003049a11 */ /* 0x040fe600078010ff */
[----:B------:R-:W-:Y:S01]  /*cab0*/  IMAD R222, R0, c[0x0][0x2b8], R2 ;  /* 0x0000ae0000de7a24 */ /* 0x000fe200078e0202 */
[----:B------:R-:W-:Y:S03]  /*cac0*/  @!P1 LEA.HI.X R5, R3, c[0x0][0x2a4], R5, 0x2, P0 ;  /* 0x0000a90003059a11 */ /* 0x000fe600000f1405 */
        /* <DEDUP_REMOVED lines=18> */
.L_x_531:
[----:B------:R-:W-:-:S05]  /*cbf0*/  BRA.DIV ~URZ, `(.L_x_485) ;  /* 0x00006ed27f007947 */ /* 0x000fca000b800000 */
[----:B------:R-:W4:Y:S01]  /*cc00*/  SHFL.IDX PT, R8, R4, RZ, 0x181f ;  /* 0x00181fff04087589 */ /* 0x000f2200000e0000 */
[C---:B------:R-:W-:Y:S02]  /*cc10*/  IADD3 R2, -R218.reuse, 0x10, RZ ;  /* 0x00000010da027810 */ /* 0x040fe40007ffe1ff */
[----:B------:R-:W-:Y:S01]  /*cc20*/  ISETP.NE.U32.AND P0, PT, R218, RZ, PT ;  /* 0x000000ffda00720c */ /* 0x000fe20003f05070 */
[----:B------:R-:W5:Y:S01]  /*cc30*/  SHFL.IDX PT, R3, R4, 0x1, 0x181f ;  /* 0x00381f0004037f89 */ /* 0x000f6200000e0000 */
[----:B------:R-:W-:Y:S03]  /*cc40*/  LOP3.LUT R2, R2, 0xf, RZ, 0xc0, !PT ;  /* 0x0000000f02027812 */ /* 0x000fe600078ec0ff */
[----:B------:R-:W2:Y:S04]  /*cc50*/  SHFL.IDX PT, R15, R0, 0x1, 0x181f ;  /* 0x00381f00000f7f89 */ /* 0x000ea800000e0000 */
[----:B------:R-:W3:Y:S04]  /*cc60*/  SHFL.IDX PT, R14, R4, 0x2, 0x181f ;  /* 0x00581f00040e7f89 */ /* 0x000ee800000e0000 */
[----:B------:R-:W1:Y:S04]  /*cc70*/  SHFL.IDX PT, R16, R0, 0x2, 0x181f ;  /* 0x00581f0000107f89 */ /* 0x000e6800000e0000 */
[----:B--2---:R-:W2:Y:S04]  /*cc80*/  SHFL.IDX PT, R0, R0, 0x3, 0x181f ;  /* 0x00781f0000007f89 */ /* 0x004ea800000e0000 */
[----:B------:R-:W1:Y:S01]  /*cc90*/  SHFL.IDX PT, R4, R4, 0x3, 0x181f ;  /* 0x00781f0004047f89 */ /* 0x000e6200000e0000 */
[----:B----4-:R-:W-:Y:S02]  /*cca0*/  IADD3 R10, P6, P5, R2, R8, R17 ;  /* 0x00000008020a7210 */ /* 0x010fe40007dde011 */
[----:B------:R-:W-:Y:S02]  /*ccb0*/  IADD3 R8, P4, R8, R18, RZ ;  /* 0x0000001208087210 */ /* 0x000fe40007f9e0ff */
[----:B---3--:R-:W-:Y:S02]  /*ccc0*/  IADD3.X R11, RZ, R7, R5, P6, P5 ;  /* 0x00000007ff0b7210 */ /* 0x008fe400037ea405 */
[C---:B-----5:R-:W-:Y:S01]  /*ccd0*/  IADD3 R12, P6, P5, R2.reuse, R3, R17 ;  /* 0x00000003020c7210 */ /* 0x060fe20007dde011 */
[--C-:B------:R-:W-:Y:S02]  /*cce0*/  IMAD.X R9, R7, 0x1, R6.reuse, P4 ;  /* 0x0000000107097824 */ /* 0x100fe400020e0606 */
[----:B------:R3:W-:Y:S01]  /*ccf0*/  LDGSTS.E.BYPASS.LTC128B.128.ZFILL [R219+0x8100], [R10.64], P0 ;  /* 0x081000000adb7fae */ /* 0x0007e20008141d46 */
[----:B------:R-:W-:Y:S02]  /*cd00*/  IADD3.X R13, RZ, R15, R5, P6, P5 ;  /* 0x0000000fff0d7210 */ /* 0x000fe400037ea405 */
[----:B------:R-:W-:Y:S01]  /*cd10*/  IADD3 R2, P6, P5, R2, R14, R17 ;  /* 0x0000000e02027210 */ /* 0x000fe20007dde011 */
[----:B------:R4:W-:Y:S04]  /*cd20*/  LDGSTS.E.BYPASS.LTC128B.128 [R219+0xc100], [R8.64], !P2 ;  /* 0x0c10000008db7fae */ /* 0x0009e8000d101d46 */
[----:B------:R2:W-:Y:S01]  /*cd30*/  LDGSTS.E.BYPASS.LTC128B.128.ZFILL [R219+0x9100], [R12.64], P0 ;  /* 0x091000000cdb7fae */ /* 0x0005e20008141d46 */
[----:B---3--:R-:W-:Y:S02]  /*cd40*/  IADD3 R10, P4, R3, R18, RZ ;  /* 0x00000012030a7210 */ /* 0x008fe40007f9e0ff */
[----:B-1----:R-:W-:Y:S03]  /*cd50*/  IADD3.X R3, RZ, R16, R5, P6, P5 ;  /* 0x00000010ff037210 */ /* 0x002fe600037ea405 */
[--C-:B------:R-:W-:Y:S01]  /*cd60*/  IMAD.X R11, R15, 0x1, R6.reuse, P4 ;  /* 0x000000010f0b7824 */ /* 0x100fe200020e0606 */
[----:B----4-:R-:W-:Y:S04]  /*cd70*/  IADD3 R8, P4, R14, R18, RZ ;  /* 0x000000120e087210 */ /* 0x010fe80007f9e0ff */
[----:B------:R1:W-:Y:S01]  /*cd80*/  LDGSTS.E.BYPASS.LTC128B.128 [R219+0xd100], [R10.64], !P2 ;  /* 0x0d1000000adb7fae */ /* 0x0003e2000d101d46 */
[----:B------:R-:W-:Y:S03]  /*cd90*/  IMAD.X R9, R16, 0x1, R6, P4 ;  /* 0x0000000110097824 */ /* 0x000fe600020e0606 */
[----:B------:R1:W-:Y:S04]  /*cda0*/  LDGSTS.E.BYPASS.LTC128B.128.ZFILL [R219+0xa100], [R2.64], P0 ;  /* 0x0a10000002db7fae */ /* 0x0003e80008141d46 */
[----:B------:R1:W-:Y:S02]  /*cdb0*/  LDGSTS.E.BYPASS.LTC128B.128 [R219+0xe100], [R8.64], !P2 ;  /* 0x0e10000008db7fae */ /* 0x0003e4000d101d46 */
.L_x_532:
[C---:B-12---:R-:W-:Y:S02]  /*cdc0*/  IADD3 R3, -R218.reuse, 0x10, RZ ;  /* 0x00000010da037810 */ /* 0x046fe40007ffe1ff */
[----:B------:R-:W-:Y:S02]  /*cdd0*/  ISETP.NE.U32.AND P0, PT, R218, RZ, PT ;  /* 0x000000ffda00720c */ /* 0x000fe40003f05070 */
[----:B------:R-:W-:Y:S02]  /*cde0*/  LOP3.LUT R3, R3, 0xf, RZ, 0xc0, !PT ;  /* 0x0000000f03037812 */ /* 0x000fe400078ec0ff */
[----:B------:R-:W-:Y:S02]  /*cdf0*/  IADD3 R2, P4, R4, R18, RZ ;  /* 0x0000001204027210 */ /* 0x000fe40007f9e0ff */
[----:B------:R-:W-:Y:S03]  /*ce00*/  IADD3 R4, P6, P5, R3, R4, R17 ;  /* 0x0000000403047210 */ /* 0x000fe60007dde011 */
[----:B------:R-:W-:Y:S01]  /*ce10*/  IMAD.X R3, R0, 0x1, R6, P4 ;  /* 0x0000000100037824 */ /* 0x000fe200020e0606 */
[----:B------:R-:W-:Y:S05]  /*ce20*/  IADD3.X R5, RZ, R0, R5, P6, P5 ;  /* 0x00000000ff057210 */ /* 0x000fea00037ea405 */
[----:B------:R-:W-:Y:S01]  /*ce30*/  @!PT LDS RZ, [RZ] ;  /* 0x00000000fffff984 */ /* 0x000fe20000000800 */
[----:B------:R-:W-:Y:S01]  /*ce40*/  @!PT LDS RZ, [RZ] ;  /* 0x00000000fffff984 */ /* 0x000fe20000000800 */
[----:B------:R-:W-:Y:S01]  /*ce50*/  @!PT LDS RZ, [RZ] ;  /* 0x00000000fffff984 */ /* 0x000fe20000000800 */
[----:B------:R1:W-:Y:S04]  /*ce60*/  LDGSTS.E.BYPASS.LTC128B.128.ZFILL [R219+0xb100], [R4.64], P0 ;  /* 0x0b10000004db7fae */ /* 0x0003e80008141d46 */
[----:B------:R1:W-:Y:S02]  /*ce70*/  LDGSTS.E.BYPASS.LTC128B.128 [R219+0xf100], [R2.64], !P2 ;  /* 0x0f10000002db7fae */ /* 0x0003e4000d101d46 */
.L_x_483:
[----:B---34-:R-:W-:Y:S05]  /*ce80*/  BSYNC B0 ;  /* 0x0000000000007941 */ /* 0x018fea0003800000 */
.L_x_482:
[----:B-1----:R-:W-:Y:S01]  /*ce90*/  FMNMX.FTZ R2, R148, R69, !PT ;  /* 0x0000004594027209 */ /* 0x002fe20007810000 */
[----:B------:R-:W3:Y:S01]  /*cea0*/  LDL R3, [R1] ;  /* 0x0000000001037983 */ /* 0x000ee20000100800 */
[----:B--2---:R-:W-:Y:S02]  /*ceb0*/  FMNMX.FTZ R0, R149, R70, !PT ;  /* 0x0000004695007209 */ /* 0x004fe40007810000 */
        /* <DEDUP_REMOVED lines=55> */
[----:B------:R-:W-:Y:S04]  /*d230*/  FMNMX.FTZ R0, R252, R0, !PT ;  /* 0x00000000fc007209 */ /* 0x000fe80007810000 */
[----:B------:R-:W-:Y:S04]  /*d240*/  FMNMX.FTZ R0, R250, R0, !PT ;  /* 0x00000000fa007209 */ /* 0x000fe80007810000 */
[----:B------:R-:W-:Y:S04]  /*d250*/  FMNMX.FTZ R0, R248, R0, !PT ;  /* 0x00000000f8007209 */ /* 0x000fe80007810000 */
[----:B------:R-:W-:Y:S02]  /*d260*/  FMNMX.FTZ R5, R246, R0, !PT ;  /* 0x00000000f6057209 */ /* 0x000fe40007810000 */
[----:B---3--:R-:W-:Y:S04]  /*d270*/  FMNMX.FTZ R4, R3, R4, !PT ;  /* 0x0000000403047209 */ /* 0x008fe80007810000 */
[----:B------:R-:W-:Y:S04]  /*d280*/  FMNMX.FTZ R4, R251, R4, !PT ;  /* 0x00000004fb047209 */ /* 0x000fe80007810000 */
[----:B------:R-:W-:Y:S04]  /*d290*/  FMNMX.FTZ R4, R249, R4, !PT ;  /* 0x00000004f9047209 */ /* 0x000fe80007810000 */
[----:B------:R-:W-:Y:S01]  /*d2a0*/  FMNMX.FTZ R4, R247, R4, !PT ;  /* 0x00000004f7047209 */ /* 0x000fe20007810000 */
[----:B------:R-:W-:-:S05]  /*d2b0*/  BRA.DIV ~URZ, `(.L_x_486) ;  /* 0x00006cd27f007947 */ /* 0x000fca000b800000 */
[----:B------:R-:W1:Y:S04]  /*d2c0*/  SHFL.BFLY PT, R68, R4, 0x2, 0x1f ;  /* 0x0c401f0004447f89 */ /* 0x000e6800000e0000 */
[----:B------:R-:W2:Y:S01]  /*d2d0*/  SHFL.BFLY PT, R0, R5, 0x2, 0x1f ;  /* 0x0c401f0005007f89 */ /* 0x000ea200000e0000 */
[----:B-1----:R-:W-:Y:S02]  /*d2e0*/  FMNMX.FTZ R68, R4, R68, !PT ;  /* 0x0000004404447209 */ /* 0x002fe40007810000 */
[----:B--2---:R-:W-:Y:S03]  /*d2f0*/  FMNMX.FTZ R4, R5, R0, !PT ;  /* 0x0000000005047209 */ /* 0x004fe60007810000 */
[----:B------:R-:W1:Y:S04]  /*d300*/  SHFL.BFLY PT, R2, R68, 0x1, 0x1f ;  /* 0x0c201f0044027f89 */ /* 0x000e6800000e0000 */
[----:B------:R2:W3:Y:S01]  /*d310*/  SHFL.BFLY PT, R0, R4, 0x1, 0x1f ;  /* 0x0c201f0004007f89 */ /* 0x0004e200000e0000 */
[----:B-1----:R-:W-:Y:S05]  /*d320*/  FMNMX.FTZ R68, R68, R2, !PT ;  /* 0x0000000244447209 */ /* 0x002fea0007810000 */
.L_x_533:
[C---:B------:R-:W-:Y:S01]  /*d330*/  FMUL.FTZ R154, R68.reuse, c[0x0][0x2d0] ;  /* 0x0000b400449a7a20 */ /* 0x040fe20000410000 */
[----:B------:R-:W-:Y:S01]  /*d340*/  WARPSYNC 0xffffffff ;  /* 0xffffffff00007948 */ /* 0x000fe20003800000 */
[----:B------:R-:W-:Y:S01]  /*d350*/  FADD.FTZ R2, -R68, R69 ;  /* 0x0000004544027221 */ /* 0x000fe20000010100 */
[----:B------:R-:W1:Y:S01]  /*d360*/  LDSM.16.MT88.4 R12, [R207] ;  /* 0x00000000cf0c783b */ /* 0x000e620000004200 */
[--C-:B------:R-:W-:Y:S01]  /*d370*/  FFMA.FTZ R3, R148, c[0x0][0x2d0], -R154.reuse ;  /* 0x0000b40094037a23 */ /* 0x100fe2000001089a */
[----:B------:R-:W-:Y:S01]  /*d380*/  ISETP.GT.AND P0, PT, R226, RZ, PT ;  /* 0x000000ffe200720c */ /* 0x000fe20003f04270 */
[----:B------:R-:W-:Y:S02]  /*d390*/  FMUL.FTZ R2, R2, c[0x0][0x2d0] ;  /* 0x0000b40002027a20 */ /* 0x000fe40000410000 */
[----:B------:R4:W5:Y:S01]  /*d3a0*/  MUFU.EX2 R5, R3 ;  /* 0x0000000300057308 */ /* 0x0009620000000800 */
[--C-:B------:R-:W-:Y:S02]  /*d3b0*/  FFMA.FTZ R32, R155, c[0x0][0x2d0], -R154.reuse ;  /* 0x0000b4009b207a23 */ /* 0x100fe4000001089a */
[----:B------:R-:W2:Y:S01]  /*d3c0*/  LDSM.16.MT88.4 R20, [R209] ;  /* 0x00000000d114783b */ /* 0x000ea20000004200 */
[--C-:B------:R-:W-:Y:S06]  /*d3d0*/  FFMA.FTZ R40, R157, c[0x0][0x2d0], -R154.reuse ;  /* 0x0000b4009d287a23 */ /* 0x100fec000001089a */
[----:B------:R-:W3:Y:S01]  /*d3e0*/  MUFU.EX2 R2, R2 ;  /* 0x0000000200027308 */ /* 0x000ee20000000800 */
[----:B------:R-:W1:Y:S08]  /*d3f0*/  LDSM.16.MT88.4 R28, [R208] ;  /* 0x00000000d01c783b */ /* 0x000e700000004200 */
[----:B------:R-:W1:Y:S01]  /*d400*/  LDSM.16.MT88.4 R36, [R213] ;  /* 0x00000000d524783b */ /* 0x000e620000004200 */
[----:B------:R-:W-:Y:S01]  /*d410*/  MUFU.EX2 R41, R32 ;  /* 0x0000002000297308 */ /* 0x000fe20000000800 */
[--C-:B----4-:R-:W-:Y:S06]  /*d420*/  FFMA.FTZ R3, R151, c[0x0][0x2d0], -R154.reuse ;  /* 0x0000b40097037a23 */ /* 0x110fec000001089a */
[----:B------:R-:W4:Y:S03]  /*d430*/  LDSM.16.MT88.4 R44, [R207+0x4000] ;  /* 0x00400000cf2c783b */ /* 0x000f260000004200 */
[----:B------:R2:W1:Y:S05]  /*d440*/  MUFU.EX2 R6, R3 ;  /* 0x0000000300067308 */ /* 0x00046a0000000800 */
[----:B------:R-:W1:Y:S05]  /*d450*/  LDSM.16.MT88.4 R52, [R209+0x4000] ;  /* 0x00400000d134783b */ /* 0x000e6a0000004200 */
[----:B------:R-:W-:Y:S03]  /*d460*/  MUFU.EX2 R65, R40 ;  /* 0x0000002800417308 */ /* 0x000fe60000000800 */
[----:B------:R-:W1:Y:S01]  /*d470*/  LDSM.16.MT88.4 R60, [R208+0x4000] ;  /* 0x00400000d03c783b */ /* 0x000e620000004200 */
[--C-:B--2---:R-:W-:Y:S06]  /*d480*/  FFMA.FTZ R3, R150, c[0x0][0x2d0], -R154.reuse ;  /* 0x0000b40096037a23 */ /* 0x104fec000001089a */
[----:B------:R2:W-:Y:S02]  /*d490*/  MUFU.EX2 R67, R3 ;  /* 0x0000000300437308 */ /* 0x0005e40000000800 */
[----:B--23--:R-:W-:Y:S01]  /*d4a0*/  FMNMX.FTZ R3, R0, R4, !PT ;  /* 0x0000000400037209 */ /* 0x00cfe20007810000 */
[----:B------:R-:W-:Y:S01]  /*d4b0*/  FFMA.FTZ R0, R144, c[0x0][0x2d0], -R154 ;  /* 0x0000b40090007a23 */ /* 0x000fe2000001089a */
[----:B-----5:R-:W-:Y:S01]  /*d4c0*/  MOV R151, R5 ;  /* 0x0000000500977202 */ /* 0x020fe20000000f00 */
[C---:B------:R-:W-:Y:S02]  /*d4d0*/  FMUL.FTZ R8, R2.reuse, R76 ;  /* 0x0000004c02087220 */ /* 0x040fe40000410000 */
[----:B------:R-:W-:Y:S03]  /*d4e0*/  FMUL.FTZ R148, R3, c[0x0][0x2d0] ;  /* 0x0000b40003947a20 */ /* 0x000fe60000410000 */
[----:B------:R2:W3:Y:S01]  /*d4f0*/  MUFU.EX2 R5, R0 ;  /* 0x0000000000057308 */ /* 0x0004e20000000800 */
[C---:B------:R-:W-:Y:S02]  /*d500*/  FMUL.FTZ R9, R2.reuse, R77 ;  /* 0x0000004d02097220 */ /* 0x040fe40000410000 */
[--C-:B------:R-:W-:Y:S01]  /*d510*/  FFMA.FTZ R4, R149, c[0x0][0x2d0], -R148.reuse ;  /* 0x0000b40095047a23 */ /* 0x100fe20000010894 */
[----:B-1----:R-:W-:Y:S01]  /*d520*/  MOV R149, R6 ;  /* 0x0000000600957202 */ /* 0x002fe20000000f00 */
[C---:B------:R-:W-:Y:S02]  /*d530*/  FMUL.FTZ R16, R2.reuse, R84 ;  /* 0x0000005402107220 */ /* 0x040fe40000410000 */
[C---:B------:R-:W-:Y:S01]  /*d540*/  FMUL.FTZ R17, R2.reuse, R85 ;  /* 0x0000005502117220 */ /* 0x040fe20000410000 */
[----:B------:R-:W-:Y:S01]  /*d550*/  F2FP.BF16.PACK_AB R144, R149, R151 ;  /* 0x000000979590723e */ /* 0x000fe200000010ff */
[C---:B------:R-:W-:Y:S01]  /*d560*/  FMUL.FTZ R25, R2.reuse, R93 ;  /* 0x0000005d02197220 */ /* 0x040fe20000410000 */
[----:B------:R1:W-:Y:S01]  /*d570*/  MUFU.EX2 R150, R4 ;  /* 0x0000000400967308 */ /* 0x0003e20000000800 */
[C---:B------:R-:W-:Y:S02]  /*d580*/  FMUL.FTZ R24, R2.reuse, R92 ;  /* 0x0000005c02187220 */ /* 0x040fe40000410000 */
[C---:B------:R-:W-:Y:S02]  /*d590*/  FMUL.FTZ R32, R2.reuse, R100 ;  /* 0x0000006402207220 */ /* 0x040fe40000410000 */
[----:B------:R-:W-:Y:S02]  /*d5a0*/  FMUL.FTZ R33, R2, R101 ;  /* 0x0000006502217220 */ /* 0x000fe40000410000 */
[--C-:B------:R-:W-:Y:S02]  /*d5b0*/  FFMA.FTZ R64, R162, c[0x0][0x2d0], -R148.reuse ;  /* 0x0000b400a2407a23 */ /* 0x100fe40000010894 */
[----:B------:R-:W-:Y:S02]  /*d5c0*/  FMUL.FTZ R49, R2, R117 ;  /* 0x0000007502317220 */ /* 0x000fe40000410000 */
[----:B------:R5:W-:Y:S01]  /*d5d0*/  MUFU.EX2 R117, R64 ;  /* 0x0000004000757308 */ /* 0x000be20000000800 */
[----:B------:R-:W-:Y:S02]  /*d5e0*/  FFMA.FTZ R50, R159, c[0x0][0x2d0], -R148 ;  /* 0x0000b4009f327a23 */ /* 0x000fe40000010894 */
[----:B--2---:R-:W-:Y:S02]  /*d5f0*/  FADD.FTZ R0, -R3, R70 ;  /* 0x0000004603007221 */ /* 0x004fe40000010100 */
[--C-:B------:R-:W-:Y:S02]  /*d600*/  FFMA.FTZ R58, R160, c[0x0][0x2d0], -R148.reuse ;  /* 0x0000b400a03a7a23 */ /* 0x100fe40000010894 */
[----:B------:R-:W-:Y:S02]  /*d610*/  FMUL.FTZ R0, R0, c[0x0][0x2d0] ;  /* 0x0000b40000007a20 */ /* 0x000fe40000410000 */
[--C-:B------:R-:W-:Y:S02]  /*d620*/  FFMA.FTZ R56, R161, c[0x0][0x2d0], -R148.reuse ;  /* 0x0000b400a1387a23 */ /* 0x100fe40000010894 */
[C---:B------:R-:W-:Y:S02]  /*d630*/  FMUL.FTZ R57, R2.reuse, R125 ;  /* 0x0000007d02397220 */ /* 0x040fe40000410000 */
[----:B-1----:R-:W-:Y:S01]  /*d640*/  FFMA.FTZ R4, R153, c[0x0][0x2d0], -R148 ;  /* 0x0000b40099047a23 */ /* 0x002fe20000010894 */
[----:B---3--:R-:W-:Y:S01]  /*d650*/  MOV R153, R5 ;  /* 0x0000000500997202 */ /* 0x008fe20000000f00 */
[----:B------:R-:W1:Y:S01]  /*d660*/  MUFU.EX2 R0, R0 ;  /* 0x0000000000007308 */ /* 0x000e620000000800 */
[C---:B------:R-:W-:Y:S01]  /*d670*/  FMUL.FTZ R40, R2.reuse, R108 ;  /* 0x0000006c02287220 */ /* 0x040fe20000410000 */
[----:B------:R-:W-:Y:S01]  /*d680*/  MOV R108, R41 ;  /* 0x00000029006c7202 */ /* 0x000fe20000000f00 */
[C---:B------:R-:W-:Y:S01]  /*d690*/  FMUL.FTZ R41, R2.reuse, R109 ;  /* 0x0000006d02297220 */ /* 0x040fe20000410000 */
[----:B------:R-:W-:Y:S01]  /*d6a0*/  F2FP.BF16.PACK_AB R146, R153, R67 ;  /* 0x000000439992723e */ /* 0x000fe200000010ff */
[--C-:B------:R-:W-:Y:S02]  /*d6b0*/  FFMA.FTZ R100, R249, c[0x0][0x2d0], -R154.reuse ;  /* 0x0000b400f9647a23 */ /* 0x100fe4000001089a */
[----:B------:R-:W-:Y:S02]  /*d6c0*/  FFMA.FTZ R101, R247, c[0x0][0x2d0], -R154 ;  /* 0x0000b400f7657a23 */ /* 0x000fe4000001089a */
[C---:B-----5:R-:W-:Y:S01]  /*d6d0*/  FMUL.FTZ R64, R2.reuse, R132 ;  /* 0x0000008402407220 */ /* 0x060fe20000410000 */
[----:B------:R2:W3:Y:S01]  /*d6e0*/  MUFU.EX2 R66, R4 ;  /* 0x0000000400427308 */ /* 0x0004e20000000800 */
[----:B------:R-:W-:Y:S01]  /*d6f0*/  MOV R132, R65 ;  /* 0x0000004100847202 */ /* 0x000fe20000000f00 */
[----:B------:R-:W-:Y:S02]  /*d700*/  FMUL.FTZ R65, R2, R133 ;  /* 0x0000008502417220 */ /* 0x000fe40000410000 */
[C---:B-1----:R-:W-:Y:S02]  /*d710*/  FMUL.FTZ R6, R0.reuse, R74 ;  /* 0x0000004a00067220 */ /* 0x042fe40000410000 */
[C---:B------:R-:W-:Y:S02]  /*d720*/  FMUL.FTZ R7, R0.reuse, R75 ;  /* 0x0000004b00077220 */ /* 0x040fe40000410000 */
[C---:B------:R-:W-:Y:S02]  /*d730*/  FMUL.FTZ R10, R0.reuse, R78 ;  /* 0x0000004e000a7220 */ /* 0x040fe40000410000 */
[C---:B------:R-:W-:Y:S02]  /*d740*/  FMUL.FTZ R11, R0.reuse, R79 ;  /* 0x0000004f000b7220 */ /* 0x040fe40000410000 */
[----:B------:R-:W-:Y:S01]  /*d750*/  FMUL.FTZ R18, R0, R86 ;  /* 0x0000005600127220 */ /* 0x000fe20000410000 */
[----:B------:R-:W-:Y:S01]  /*d760*/  LDSM.16.MT88.4 R76, [R207+0x800] ;  /* 0x00080000cf4c783b */ /* 0x000fe20000004200 */
[--C-:B--2---:R-:W-:Y:S01]  /*d770*/  FFMA.FTZ R4, R145, c[0x0][0x2d0], -R148.reuse ;  /* 0x0000b40091047a23 */ /* 0x104fe20000010894 */
[----:B---3--:R-:W-:Y:S01]  /*d780*/  F2FP.BF16.PACK_AB R145, R66, R150 ;  /* 0x000000964291723e */ /* 0x008fe200000010ff */
[C---:B------:R-:W-:Y:S02]  /*d790*/  FMUL.FTZ R19, R0.reuse, R87 ;  /* 0x0000005700137220 */ /* 0x040fe40000410000 */
[----:B------:R1:W2:Y:S01]  /*d7a0*/  MUFU.EX2 R5, R4 ;  /* 0x0000000400057308 */ /* 0x0002a20000000800 */
[C---:B------:R-:W-:Y:S02]  /*d7b0*/  FMUL.FTZ R26, R0.reuse, R94 ;  /* 0x0000005e001a7220 */ /* 0x040fe40000410000 */
[C---:B------:R-:W-:Y:S01]  /*d7c0*/  FMUL.FTZ R27, R0.reuse, R95 ;  /* 0x0000005f001b7220 */ /* 0x040fe20000410000 */
[----:B------:R-:W-:Y:S01]  /*d7d0*/  LDSM.16.MT88.4 R84, [R208+0x800] ;  /* 0x00080000d054783b */ /* 0x000fe20000004200 */
[C---:B------:R-:W-:Y:S02]  /*d7e0*/  FMUL.FTZ R34, R0.reuse, R102 ;  /* 0x0000006600227220 */ /* 0x040fe40000410000 */
[C---:B------:R-:W-:Y:S02]  /*d7f0*/  FMUL.FTZ R35, R0.reuse, R103 ;  /* 0x0000006700237220 */ /* 0x040fe40000410000 */
[C---:B------:R-:W-:Y:S02]  /*d800*/  FMUL.FTZ R43, R0.reuse, R111 ;  /* 0x0000006f002b7220 */ /* 0x040fe40000410000 */
[C---:B------:R-:W-:Y:S02]  /*d810*/  FMUL.FTZ R42, R0.reuse, R110 ;  /* 0x0000006e002a7220 */ /* 0x040fe40000410000 */
[----:B------:R3:W-:Y:S01]  /*d820*/  MUFU.EX2 R110, R50 ;  /* 0x00000032006e7308 */ /* 0x0007e20000000800 */
[C---:B------:R-:W-:Y:S02]  /*d830*/  FMUL.FTZ R59, R0.reuse, R127 ;  /* 0x0000007f003b7220 */ /* 0x040fe40000410000 */
[----:B------:R-:W-:Y:S02]  /*d840*/  FMUL.FTZ R51, R0, R119 ;  /* 0x0000007700337220 */ /* 0x000fe40000410000 */
[--C-:B------:R-:W-:Y:S02]  /*d850*/  FFMA.FTZ R102, R252, c[0x0][0x2d0], -R148.reuse ;  /* 0x0000b400fc667a23 */ /* 0x100fe40000010894 */
[--C-:B------:R-:W-:Y:S03]  /*d860*/  FFMA.FTZ R103, R250, c[0x0][0x2d0], -R148.reuse ;  /* 0x0000b400fa677a23 */ /* 0x100fe60000010894 */
[----:B------:R5:W-:Y:S01]  /*d870*/  MUFU.EX2 R119, R56 ;  /* 0x0000003800777308 */ /* 0x000be20000000800 */
[----:B-1----:R-:W-:Y:S01]  /*d880*/  FFMA.FTZ R4, R152, c[0x0][0x2d0], -R148 ;  /* 0x0000b40098047a23 */ /* 0x002fe20000010894 */
[----:B--2---:R-:W-:Y:S01]  /*d890*/  MOV R152, R5 ;  /* 0x0000000500987202 */ /* 0x004fe20000000f00 */
[----:B------:R-:W-:Y:S07]  /*d8a0*/  FMUL.FTZ R5, R2, R73 ;  /* 0x0000004902057220 */ /* 0x000fee0000410000 */
[----:B------:R1:W2:Y:S01]  /*d8b0*/  MUFU.EX2 R70, R4 ;  /* 0x0000000400467308 */ /* 0x0002a20000000800 */
[----:B---3--:R-:W-:Y:S09]  /*d8c0*/  FMUL.FTZ R50, R0, R118 ;  /* 0x0000007600327220 */ /* 0x008ff20000410000 */
[----:B------:R3:W-:Y:S01]  /*d8d0*/  MUFU.EX2 R118, R58 ;  /* 0x0000003a00767308 */ /* 0x0007e20000000800 */
[C---:B-----5:R-:W-:Y:S02]  /*d8e0*/  FMUL.FTZ R56, R2.reuse, R124 ;  /* 0x0000007c02387220 */ /* 0x060fe40000410000 */
[----:B-1----:R-:W-:Y:S01]  /*d8f0*/  FMUL.FTZ R4, R2, R72 ;  /* 0x0000004802047220 */ /* 0x002fe20000410000 */
[----:B--2---:R-:W-:Y:S01]  /*d900*/  F2FP.BF16.PACK_AB R147, R70, R152 ;  /* 0x000000984693723e */ /* 0x004fe200000010ff */
[----:B------:R-:W1:Y:S01]  /*d910*/  LDSM.16.MT88.4 R72, [R210+0x4000] ;  /* 0x00400000d248783b */ /* 0x000e620000004200 */
[----:B------:R-:W-:Y:S05]  /*d920*/  MOV R109, R70 ;  /* 0x00000046006d7202 */ /* 0x000fea0000000f00 */
[C---:B------:R-:W-:Y:S02]  /*d930*/  HMMA.16816.F32.BF16 R4, R144.reuse, R12, R4 ;  /* 0x0000000c9004723c */ /* 0x040fe40000041804 */
[----:B------:R-:W2:Y:S03]  /*d940*/  LDL.LU R70, [R1] ;  /* 0x0000000001467983 */ /* 0x000ea60000300800 */
[----:B---3--:R-:W-:Y:S02]  /*d950*/  FMUL.FTZ R58, R0, R126 ;  /* 0x0000007e003a7220 */ /* 0x008fe40000410000 */
[C---:B------:R-:W-:Y:S01]  /*d960*/  FMUL.FTZ R12, R2.reuse, R80 ;  /* 0x00000050020c7220 */ /* 0x040fe20000410000 */
[C---:B------:R-:W-:Y:S04]  /*d970*/  HMMA.16816.F32.BF16 R8, R144.reuse, R14, R8 ;  /* 0x0000000e9008723c */ /* 0x040fe80000041808 */
[----:B------:R-:W-:Y:S03]  /*d980*/  FMUL.FTZ R13, R2, R81 ;  /* 0x00000051020d7220 */ /* 0x000fe60000410000 */
[C---:B------:R-:W-:Y:S02]  /*d990*/  FMUL.FTZ R14, R0.reuse, R82 ;  /* 0x00000052000e7220 */ /* 0x040fe40000410000 */
[----:B------:R-:W-:Y:S02]  /*d9a0*/  FMUL.FTZ R15, R0, R83 ;  /* 0x00000053000f7220 */ /* 0x000fe40000410000 */
[----:B------:R-:W3:Y:S05]  /*d9b0*/  LDSM.16.MT88.4 R80, [R209+0x800] ;  /* 0x00080000d150783b */ /* 0x000eea0000004200 */
[C---:B------:R-:W-:Y:S07]  /*d9c0*/  HMMA.16816.F32.BF16 R12, R144.reuse, R20, R12 ;  /* 0x00000014900c723c */ /* 0x040fee000004180c */
[C---:B------:R-:W-:Y:S01]  /*d9d0*/  FMUL.FTZ R20, R2.reuse, R88 ;  /* 0x0000005802147220 */ /* 0x040fe20000410000 */
[C---:B------:R-:W-:Y:S04]  /*d9e0*/  HMMA.16816.F32.BF16 R16, R144.reuse, R22, R16 ;  /* 0x000000169010723c */ /* 0x040fe80000041810 */
[----:B------:R-:W-:Y:S03]  /*d9f0*/  FMUL.FTZ R21, R2, R89 ;  /* 0x0000005902157220 */ /* 0x000fe60000410000 */
[C---:B------:R-:W-:Y:S02]  /*da00*/  FMUL.FTZ R22, R0.reuse, R90 ;  /* 0x0000005a00167220 */ /* 0x040fe40000410000 */
[----:B------:R-:W-:Y:S02]  /*da10*/  FMUL.FTZ R23, R0, R91 ;  /* 0x0000005b00177220 */ /* 0x000fe40000410000 */
[----:B------:R-:W5:Y:S05]  /*da20*/  LDSM.16.MT88.4 R88, [R210+0x800] ;  /* 0x00080000d258783b */ /* 0x000f6a0000004200 */
[C---:B------:R-:W-:Y:S07]  /*da30*/  HMMA.16816.F32.BF16 R20, R144.reuse, R28, R20 ;  /* 0x0000001c9014723c */ /* 0x040fee0000041814 */
        /* <DEDUP_REMOVED lines=8> */
[C---:B------:R-:W-:Y:S02]  /*dac0*/  FMUL.FTZ R30, R0.reuse, R98 ;  /* 0x00000062001e7220 */ /* 0x040fe40000410000 */
[----:B------:R-:W-:Y:S02]  /*dad0*/  FMUL.FTZ R67, R0, R135 ;  /* 0x0000008700437220 */ /* 0x000fe40000410000 */
[----:B------:R-:W2:Y:S03]  /*dae0*/  LDL.LU R135, [R1+0x8] ;  /* 0x0000080001877983 */ /* 0x000ea60000300800 */
[C---:B------:R-:W-:Y:S07]  /*daf0*/  HMMA.16816.F32.BF16 R28, R144.reuse, R36, R28 ;  /* 0x00000024901c723c */ /* 0x040fee000004181c */
[----:B------:R-:W-:Y:S01]  /*db00*/  FFMA.FTZ R36, R156, c[0x0][0x2d0], -R154 ;  /* 0x0000b4009c247a23 */ /* 0x000fe2000001089a */
[C---:B------:R-:W-:Y:S03]  /*db10*/  HMMA.16816.F32.BF16 R32, R144.reuse, R38, R32 ;  /* 0x000000269020723c */ /* 0x040fe60000041820 */
[----:B------:R1:W1:Y:S01]  /*db20*/  MUFU.EX2 R48, R36 ;  /* 0x0000002400307308 */ /* 0x0002620000000800 */
[----:B------:R-:W-:Y:S02]  /*db30*/  FMUL.FTZ R37, R2, R105 ;  /* 0x0000006902257220 */ /* 0x000fe40000410000 */
[--C-:B------:R-:W-:Y:S02]  /*db40*/  FFMA.FTZ R105, R246, c[0x0][0x2d0], -R148.reuse ;  /* 0x0000b400f6697a23 */ /* 0x100fe40000010894 */
[C---:B------:R-:W-:Y:S04]  /*db50*/  FMUL.FTZ R38, R0.reuse, R106 ;  /* 0x0000006a00267220 */ /* 0x040fe80000410000 */
[----:B------:R-:W-:Y:S02]  /*db60*/  FMUL.FTZ R39, R0, R107 ;  /* 0x0000006b00277220 */ /* 0x000fe40000410000 */
[C---:B-1----:R-:W-:Y:S01]  /*db70*/  FMUL.FTZ R36, R2.reuse, R104 ;  /* 0x0000006802247220 */ /* 0x042fe20000410000 */
[----:B------:R-:W-:Y:S01]  /*db80*/  MOV R111, R48 ;  /* 0x00000030006f7202 */ /* 0x000fe20000000f00 */
[----:B------:R-:W-:Y:S02]  /*db90*/  FMUL.FTZ R48, R2, R116 ;  /* 0x0000007402307220 */ /* 0x000fe40000410000 */
[----:B------:R-:W-:Y:S03]  /*dba0*/  FFMA.FTZ R104, R248, c[0x0][0x2d0], -R148 ;  /* 0x0000b400f8687a23 */ /* 0x000fe60000010894 */
[C---:B----4-:R-:W-:Y:S07]  /*dbb0*/  HMMA.16816.F32.BF16 R36, R144.reuse, R44, R36 ;  /* 0x0000002c9024723c */ /* 0x050fee0000041824 */
[--C-:B------:R-:W-:Y:S01]  /*dbc0*/  FFMA.FTZ R44, R158, c[0x0][0x2d0], -R154.reuse ;  /* 0x0000b4009e2c7a23 */ /* 0x100fe2000001089a */
[C---:B------:R-:W-:Y:S03]  /*dbd0*/  HMMA.16816.F32.BF16 R40, R144.reuse, R46, R40 ;  /* 0x0000002e9028723c */ /* 0x040fe60000041828 */
[----:B------:R-:W1:Y:S01]  /*dbe0*/  MUFU.EX2 R69, R44 ;  /* 0x0000002c00457308 */ /* 0x000e620000000800 */
[----:B------:R-:W-:Y:S03]  /*dbf0*/  FMUL.FTZ R45, R2, R113 ;  /* 0x00000071022d7220 */ /* 0x000fe60000410000 */
[C---:B------:R-:W-:Y:S02]  /*dc00*/  FMUL.FTZ R47, R0.reuse, R115 ;  /* 0x00000073002f7220 */ /* 0x040fe40000410000 */
[----:B------:R-:W-:Y:S03]  /*dc10*/  FMUL.FTZ R46, R0, R114 ;  /* 0x00000072002e7220 */ /* 0x000fe60000410000 */
[----:B-1----:R-:W-:Y:S01]  /*dc20*/  MOV R133, R69 ;  /* 0x0000004500857202 */ /* 0x002fe20000000f00 */
[--C-:B------:R-:W-:Y:S02]  /*dc30*/  FFMA.FTZ R69, R163, c[0x0][0x2d0], -R154.reuse ;  /* 0x0000b400a3457a23 */ /* 0x100fe4000001089a */
[C---:B------:R-:W-:Y:S02]  /*dc40*/  FMUL.FTZ R44, R2.reuse, R112 ;  /* 0x00000070022c7220 */ /* 0x040fe40000410000 */
[----:B------:R1:W-:Y:S05]  /*dc50*/  MUFU.EX2 R116, R69 ;  /* 0x0000004500747308 */ /* 0x0003ea0000000800 */
[C---:B------:R-:W-:Y:S07]  /*dc60*/  HMMA.16816.F32.BF16 R44, R144.reuse, R52, R44 ;  /* 0x00000034902c723c */ /* 0x040fee000004182c */
[C---:B------:R-:W-:Y:S01]  /*dc70*/  FMUL.FTZ R52, R2.reuse, R120 ;  /* 0x0000007802347220 */ /* 0x040fe20000410000 */
[C---:B------:R-:W-:Y:S04]  /*dc80*/  HMMA.16816.F32.BF16 R48, R144.reuse, R54, R48 ;  /* 0x000000369030723c */ /* 0x040fe80000041830 */
[----:B------:R-:W-:Y:S03]  /*dc90*/  FMUL.FTZ R53, R2, R121 ;  /* 0x0000007902357220 */ /* 0x000fe60000410000 */
[C---:B------:R-:W-:Y:S02]  /*dca0*/  FMUL.FTZ R54, R0.reuse, R122 ;  /* 0x0000007a00367220 */ /* 0x040fe40000410000 */
[----:B------:R-:W-:Y:S03]  /*dcb0*/  FMUL.FTZ R55, R0, R123 ;  /* 0x0000007b00377220 */ /* 0x000fe60000410000 */
[--C-:B-1----:R-:W-:Y:S04]  /*dcc0*/  FFMA.FTZ R69, R166, c[0x0][0x2d0], -R154.reuse ;  /* 0x0000b400a6457a23 */ /* 0x102fe8000001089a */
[C---:B------:R-:W-:Y:S01]  /*dcd0*/  HMMA.16816.F32.BF16 R52, R144.reuse, R60, R52 ;  /* 0x0000003c9034723c */ /* 0x040fe20000041834 */
[----:B------:R1:W-:Y:S06]  /*dce0*/  MUFU.EX2 R134, R69 ;  /* 0x0000004500867308 */ /* 0x0003ec0000000800 */
[C---:B------:R-:W-:Y:S01]  /*dcf0*/  FMUL.FTZ R60, R2.reuse, R128 ;  /* 0x00000080023c7220 */ /* 0x040fe20000410000 */
[C---:B------:R-:W-:Y:S04]  /*dd00*/  HMMA.16816.F32.BF16 R56, R144.reuse, R62, R56 ;  /* 0x0000003e9038723c */ /* 0x040fe80000041838 */
[----:B------:R-:W-:Y:S03]  /*dd10*/  FMUL.FTZ R61, R2, R129 ;  /* 0x00000081023d7220 */ /* 0x000fe60000410000 */
[C---:B------:R-:W-:Y:S02]  /*dd20*/  FMUL.FTZ R62, R0.reuse, R130 ;  /* 0x00000082003e7220 */ /* 0x040fe40000410000 */
[----:B------:R-:W-:Y:S07]  /*dd30*/  FMUL.FTZ R63, R0, R131 ;  /* 0x00000083003f7220 */ /* 0x000fee0000410000 */
[C---:B------:R-:W-:Y:S03]  /*dd40*/  HMMA.16816.F32.BF16 R60, R144.reuse, R72, R60 ;  /* 0x00000048903c723c */ /* 0x040fe6000004183c */
[--C-:B-1----:R-:W-:Y:S04]  /*dd50*/  FFMA.FTZ R69, R164, c[0x0][0x2d0], -R154.reuse ;  /* 0x0000b400a4457a23 */ /* 0x102fe8000001089a */
[----:B------:R1:W-:Y:S01]  /*dd60*/  MUFU.EX2 R98, R69 ;  /* 0x0000004500627308 */ /* 0x0003e20000000800 */
[----:B------:R-:W-:Y:S04]  /*dd70*/  HMMA.16816.F32.BF16 R64, R144, R74, R64 ;  /* 0x0000004a9040723c */ /* 0x000fe80000041840 */
[----:B------:R-:W-:Y:S02]  /*dd80*/  F2FP.BF16.PACK_AB R72, R111, R108 ;  /* 0x0000006c6f48723e */ /* 0x000fe400000010ff */
[----:B------:R-:W-:Y:S02]  /*dd90*/  F2FP.BF16.PACK_AB R73, R119, R110 ;  /* 0x0000006e7749723e */ /* 0x000fe400000010ff */
[----:B------:R-:W-:Y:S01]  /*dda0*/  F2FP.BF16.PACK_AB R75, R117, R118 ;  /* 0x00000076754b723e */ /* 0x000fe200000010ff */
[----:B------:R-:W-:Y:S03]  /*ddb0*/  MUFU.EX2 R146, R102 ;  /* 0x0000006600927308 */ /* 0x000fe60000000800 */
[----:B------:R-:W-:Y:S02]  /*ddc0*/  F2FP.BF16.PACK_AB R74, R133, R132 ;  /* 0x00000084854a723e */ /* 0x000fe400000010ff */
[----:B------:R-:W-:Y:S05]  /*ddd0*/  MOV R147, R151 ;  /* 0x0000009700937202 */ /* 0x000fea0000000f00 */
[C---:B------:R-:W-:Y:S01]  /*dde0*/  HMMA.16816.F32.BF16 R4, R72.reuse, R76, R4 ;  /* 0x0000004c4804723c */ /* 0x040fe20000041804 */
[----:B------:R-:W-:Y:S04]  /*ddf0*/  MUFU.EX2 R145, R103 ;  /* 0x0000006700917308 */ /* 0x000fe80000000800 */
[----:B-1----:R-:W-:Y:S03]  /*de00*/  FFMA.FTZ R69, R165, c[0x0][0x2d0], -R154 ;  /* 0x0000b400a5457a23 */ /* 0x002fe6000001089a */
[C---:B------:R-:W-:Y:S01]  /*de10*/  HMMA.16816.F32.BF16 R8, R72.reuse, R78, R8 ;  /* 0x0000004e4808723c */ /* 0x040fe20000041808 */
[----:B------:R-:W1:Y:S02]  /*de20*/  LDSM.16.MT88.4 R76, [R207+0x4800] ;  /* 0x00480000cf4c783b */ /* 0x000e640000004200 */
[----:B------:R4:W1:Y:S05]  /*de30*/  MUFU.EX2 R92, R69 ;  /* 0x00000045005c7308 */ /* 0x00086a0000000800 */
[C---:B---3--:R-:W-:Y:S05]  /*de40*/  HMMA.16816.F32.BF16 R12, R72.reuse, R80, R12 ;  /* 0x00000050480c723c */ /* 0x048fea000004180c */
[----:B------:R-:W-:Y:S03]  /*de50*/  MUFU.EX2 R144, R104 ;  /* 0x0000006800907308 */ /* 0x000fe60000000800 */
[C---:B------:R-:W-:Y:S01]  /*de60*/  HMMA.16816.F32.BF16 R16, R72.reuse, R82, R16 ;  /* 0x000000524810723c */ /* 0x040fe20000041810 */
[----:B------:R-:W3:Y:S07]  /*de70*/  LDSM.16.MT88.4 R80, [R209+0x4800] ;  /* 0x00480000d150783b */ /* 0x000eee0000004200 */
[C---:B------:R-:W-:Y:S04]  /*de80*/  HMMA.16816.F32.BF16 R20, R72.reuse, R84, R20 ;  /* 0x000000544814723c */ /* 0x040fe80000041814 */
[--C-:B----4-:R-:W-:Y:S04]  /*de90*/  FFMA.FTZ R69, R167, c[0x0][0x2d0], -R148.reuse ;  /* 0x0000b400a7457a23 */ /* 0x110fe80000010894 */
[C---:B------:R-:W-:Y:S01]  /*dea0*/  HMMA.16816.F32.BF16 R24, R72.reuse, R86, R24 ;  /* 0x000000564818723c */ /* 0x040fe20000041818 */
[----:B------:R4:W-:Y:S01]  /*deb0*/  MUFU.EX2 R218, R69 ;  /* 0x0000004500da7308 */ /* 0x0009e20000000800 */
[----:B------:R-:W3:Y:S06]  /*dec0*/  LDSM.16.MT88.4 R84, [R208+0x4800] ;  /* 0x00480000d054783b */ /* 0x000eec0000004200 */
[C---:B-----5:R-:W-:Y:S08]  /*ded0*/  HMMA.16816.F32.BF16 R28, R72.reuse, R88, R28 ;  /* 0x00000058481c723c */ /* 0x060ff0000004181c */
[C---:B------:R-:W-:Y:S01]  /*dee0*/  HMMA.16816.F32.BF16 R32, R72.reuse, R90, R32 ;  /* 0x0000005a4820723c */ /* 0x040fe20000041820 */
[----:B------:R-:W5:Y:S07]  /*def0*/  LDSM.16.MT88.4 R88, [R210+0x4800] ;  /* 0x00480000d258783b */ /* 0x000f6e0000004200 */
[C---:B-1----:R-:W-:Y:S04]  /*df00*/  HMMA.16816.F32.BF16 R36, R72.reuse, R76, R36 ;  /* 0x0000004c4824723c */ /* 0x042fe80000041824 */
[--C-:B----4-:R-:W-:Y:S01]  /*df10*/  FFMA.FTZ R69, R169, c[0x0][0x2d0], -R148.reuse ;  /* 0x0000b400a9457a23 */ /* 0x110fe20000010894 */
[----:B------:R-:W-:Y:S02]  /*df20*/  MOV R169, R92 ;  /* 0x0000005c00a97202 */ /* 0x000fe40000000f00 */
[----:B------:R-:W-:Y:S01]  /*df30*/  LDSM.16.MT88.4 R92, [R209+0x1000] ;  /* 0x00100000d15c783b */ /* 0x000fe20000004200 */
[C---:B------:R-:W-:Y:S01]  /*df40*/  HMMA.16816.F32.BF16 R40, R72.reuse, R78, R40 ;  /* 0x0000004e4828723c */ /* 0x040fe20000041828 */
[----:B------:R1:W4:Y:S06]  /*df50*/  MUFU.EX2 R127, R69 ;  /* 0x00000045007f7308 */ /* 0x00032c0000000800 */
[----:B------:R-:W2:Y:S01]  /*df60*/  LDSM.16.MT88.4 R76, [R207+0x1000] ;  /* 0x00100000cf4c783b */ /* 0x000ea20000004200 */
[C---:B---3--:R-:W-:Y:S08]  /*df70*/  HMMA.16816.F32.BF16 R44, R72.reuse, R80, R44 ;  /* 0x00000050482c723c */ /* 0x048ff0000004182c */
[C---:B------:R-:W-:Y:S01]  /*df80*/  HMMA.16816.F32.BF16 R48, R72.reuse, R82, R48 ;  /* 0x000000524830723c */ /* 0x040fe20000041830 */
[----:B------:R-:W3:Y:S07]  /*df90*/  LDSM.16.MT88.4 R80, [R208+0x1000] ;  /* 0x00100000d050783b */ /* 0x000eee0000004200 */
[C---:B------:R-:W-:Y:S04]  /*dfa0*/  HMMA.16816.F32.BF16 R52, R72.reuse, R84, R52 ;  /* 0x000000544834723c */ /* 0x040fe80000041834 */
[--C-:B-1----:R-:W-:Y:S04]  /*dfb0*/  FFMA.FTZ R69, R168, c[0x0][0x2d0], -R148.reuse ;  /* 0x0000b400a8457a23 */ /* 0x102fe80000010894 */
[C---:B------:R-:W-:Y:S01]  /*dfc0*/  HMMA.16816.F32.BF16 R56, R72.reuse, R86, R56 ;  /* 0x000000564838723c */ /* 0x040fe20000041838 */
[----:B------:R1:W-:Y:S01]  /*dfd0*/  MUFU.EX2 R126, R69 ;  /* 0x00000045007e7308 */ /* 0x0003e20000000800 */
[----:B------:R-:W3:Y:S06]  /*dfe0*/  LDSM.16.MT88.4 R84, [R210+0x1000] ;  /* 0x00100000d254783b */ /* 0x000eec0000004200 */
[C---:B-----5:R-:W-:Y:S08]  /*dff0*/  HMMA.16816.F32.BF16 R60, R72.reuse, R88, R60 ;  /* 0x00000058483c723c */ /* 0x060ff0000004183c */
[----:B------:R-:W-:Y:S01]  /*e000*/  HMMA.16816.F32.BF16 R64, R72, R90, R64 ;  /* 0x0000005a4840723c */ /* 0x000fe20000041840 */
[----:B------:R-:W-:Y:S06]  /*e010*/  LDSM.16.MT88.4 R88, [R209+0x5000] ;  /* 0x00500000d158783b */ /* 0x000fec0000004200 */
[----:B------:R-:W-:Y:S01]  /*e020*/  F2FP.BF16.PACK_AB R72, R134, R116 ;  /* 0x000000748648723e */ /* 0x000fe200000010ff */
[----:B-1----:R-:W-:Y:S01]  /*e030*/  FFMA.FTZ R69, R170, c[0x0][0x2d0], -R148 ;  /* 0x0000b400aa457a23 */ /* 0x002fe20000010894 */
[----:B------:R-:W-:Y:S03]  /*e040*/  MOV R170, R98 ;  /* 0x0000006200aa7202 */ /* 0x000fe60000000f00 */
[----:B------:R1:W5:Y:S01]  /*e050*/  MUFU.EX2 R125, R69 ;  /* 0x00000045007d7308 */ /* 0x0003620000000800 */
[----:B----4-:R-:W-:Y:S01]  /*e060*/  F2FP.BF16.PACK_AB R73, R127, R218 ;  /* 0x000000da7f49723e */ /* 0x010fe200000010ff */
[----:B--2---:R-:W-:Y:S01]  /*e070*/  FFMA.FTZ R2, R2, R135, R147 ;  /* 0x0000008702027223 */ /* 0x004fe20000010093 */
[----:B------:R-:W-:Y:S02]  /*e080*/  F2FP.BF16.PACK_AB R74, R169, R170 ;  /* 0x000000aaa94a723e */ /* 0x000fe400000010ff */
[----:B------:R-:W-:Y:S02]  /*e090*/  MOV R98, R152 ;  /* 0x0000009800627202 */ /* 0x000fe40000000f00 */
[----:B------:R-:W-:Y:S03]  /*e0a0*/  MOV R135, R149 ;  /* 0x0000009500877202 */ /* 0x000fe60000000f00 */
[----:B------:R-:W-:Y:S01]  /*e0b0*/  MUFU.EX2 R147, R101 ;  /* 0x0000006500937308 */ /* 0x000fe20000000800 */
[--C-:B-1----:R-:W-:Y:S01]  /*e0c0*/  FFMA.FTZ R69, R171, c[0x0][0x2d0], -R154.reuse ;  /* 0x0000b400ab457a23 */ /* 0x102fe2000001089a */
[----:B-----5:R-:W-:Y:S02]  /*e0d0*/  F2FP.BF16.PACK_AB R75, R125, R126 ;  /* 0x0000007e7d4b723e */ /* 0x020fe400000010ff */
[----:B------:R-:W-:Y:S06]  /*e0e0*/  MOV R171, R150 ;  /* 0x0000009600ab7202 */ /* 0x000fec0000000f00 */
[----:B------:R1:W-:Y:S01]  /*e0f0*/  MUFU.EX2 R124, R69 ;  /* 0x00000045007c7308 */ /* 0x0003e20000000800 */
[C---:B------:R-:W-:Y:S08]  /*e100*/  HMMA.16816.F32.BF16 R4, R72.reuse, R76, R4 ;  /* 0x0000004c4804723c */ /* 0x040ff00000041804 */
[C---:B------:R-:W-:Y:S01]  /*e110*/  HMMA.16816.F32.BF16 R8, R72.reuse, R78, R8 ;  /* 0x0000004e4808723c */ /* 0x040fe20000041808 */
[----:B------:R-:W2:Y:S07]  /*e120*/  LDSM.16.MT88.4 R76, [R207+0x5000] ;  /* 0x00500000cf4c783b */ /* 0x000eae0000004200 */
[C---:B------:R-:W-:Y:S04]  /*e130*/  HMMA.16816.F32.BF16 R12, R72.reuse, R92, R12 ;  /* 0x0000005c480c723c */ /* 0x040fe8000004180c */
[--C-:B-1----:R-:W-:Y:S01]  /*e140*/  FFMA.FTZ R69, R174, c[0x0][0x2d0], -R154.reuse ;  /* 0x0000b400ae457a23 */ /* 0x102fe2000001089a */
[----:B------:R-:W-:Y:S02]  /*e150*/  MOV R174, R133 ;  /* 0x0000008500ae7202 */ /* 0x000fe40000000f00 */
[----:B------:R-:W-:Y:S01]  /*e160*/  MOV R133, R96 ;  /* 0x0000006000857202 */ /* 0x000fe20000000f00 */
[C---:B------:R-:W-:Y:S01]  /*e170*/  HMMA.16816.F32.BF16 R16, R72.reuse, R94, R16 ;  /* 0x0000005e4810723c */ /* 0x040fe20000041810 */
[----:B------:R1:W4:Y:S01]  /*e180*/  MUFU.EX2 R168, R69 ;  /* 0x0000004500a87308 */ /* 0x0003220000000800 */
[----:B------:R-:W-:Y:S06]  /*e190*/  LDSM.16.MT88.4 R92, [R210+0x5000] ;  /* 0x00500000d25c783b */ /* 0x000fec0000004200 */
[C---:B---3--:R-:W-:Y:S08]  /*e1a0*/  HMMA.16816.F32.BF16 R20, R72.reuse, R80, R20 ;  /* 0x000000504814723c */ /* 0x048ff00000041814 */
[C---:B------:R-:W-:Y:S01]  /*e1b0*/  HMMA.16816.F32.BF16 R24, R72.reuse, R82, R24 ;  /* 0x000000524818723c */ /* 0x040fe20000041818 */
[----:B------:R-:W3:Y:S07]  /*e1c0*/  LDSM.16.MT88.4 R80, [R208+0x5000] ;  /* 0x00500000d050783b */ /* 0x000eee0000004200 */
[C---:B------:R-:W-:Y:S04]  /*e1d0*/  HMMA.16816.F32.BF16 R28, R72.reuse, R84, R28 ;  /* 0x00000054481c723c */ /* 0x040fe8000004181c */
[--C-:B-1----:R-:W-:Y:S01]  /*e1e0*/  FFMA.FTZ R69, R173, c[0x0][0x2d0], -R154.reuse ;  /* 0x0000b400ad457a23 */ /* 0x102fe2000001089a */
[----:B------:R-:W-:Y:S02]  /*e1f0*/  MOV R173, R132 ;  /* 0x0000008400ad7202 */ /* 0x000fe40000000f00 */
[----:B------:R-:W-:Y:S01]  /*e200*/  MOV R132, R97 ;  /* 0x0000006100847202 */ /* 0x000fe20000000f00 */
[C---:B------:R-:W-:Y:S01]  /*e210*/  HMMA.16816.F32.BF16 R32, R72.reuse, R86, R32 ;  /* 0x000000564820723c */ /* 0x040fe20000041820 */
[----:B------:R1:W-:Y:S01]  /*e220*/  MUFU.EX2 R167, R69 ;  /* 0x0000004500a77308 */ /* 0x0003e20000000800 */
[----:B------:R-:W-:Y:S06]  /*e230*/  LDSM.16.MT88.4 R84, [R209+0x1800] ;  /* 0x00180000d154783b */ /* 0x000fec0000004200 */
[C---:B--2---:R-:W-:Y:S08]  /*e240*/  HMMA.16816.F32.BF16 R36, R72.reuse, R76, R36 ;  /* 0x0000004c4824723c */ /* 0x044ff00000041824 */
[C---:B------:R-:W-:Y:S01]  /*e250*/  HMMA.16816.F32.BF16 R40, R72.reuse, R78, R40 ;  /* 0x0000004e4828723c */ /* 0x040fe20000041828 */
[----:B------:R-:W2:Y:S07]  /*e260*/  LDSM.16.MT88.4 R76, [R207+0x1800] ;  /* 0x00180000cf4c783b */ /* 0x000eae0000004200 */
[C---:B------:R-:W-:Y:S04]  /*e270*/  HMMA.16816.F32.BF16 R44, R72.reuse, R88, R44 ;  /* 0x00000058482c723c */ /* 0x040fe8000004182c */
[----:B-1----:R-:W-:Y:S01]  /*e280*/  FFMA.FTZ R69, R172, c[0x0][0x2d0], -R154 ;  /* 0x0000b400ac457a23 */ /* 0x002fe2000001089a */
[----:B------:R-:W-:Y:S02]  /*e290*/  MOV R172, R111 ;  /* 0x0000006f00ac7202 */ /* 0x000fe40000000f00 */
[----:B------:R-:W-:Y:S01]  /*e2a0*/  MOV R111, R98 ;  /* 0x00000062006f7202 */ /* 0x000fe20000000f00 */
[C---:B------:R-:W-:Y:S01]  /*e2b0*/  HMMA.16816.F32.BF16 R48, R72.reuse, R90, R48 ;  /* 0x0000005a4830723c */ /* 0x040fe20000041830 */
[----:B------:R1:W5:Y:S01]  /*e2c0*/  MUFU.EX2 R166, R69 ;  /* 0x0000004500a67308 */ /* 0x0003620000000800 */
        /* <DEDUP_REMOVED lines=8> */
[----:B------:R-:W-:Y:S01]  /*e350*/  HMMA.16816.F32.BF16 R64, R72, R94, R64 ;  /* 0x0000005e4840723c */ /* 0x000fe20000041840 */
[----:B------:R1:W-:Y:S01]  /*e360*/  MUFU.EX2 R107, R69 ;  /* 0x00000045006b7308 */ /* 0x0003e20000000800 */
[----:B------:R-:W-:Y:S05]  /*e370*/  LDSM.16.MT88.4 R92, [R210+0x5800] ;  /* 0x00580000d25c783b */ /* 0x000fea0000004200 */
[----:B----4-:R-:W-:Y:S02]  /*e380*/  F2FP.BF16.PACK_AB R72, R168, R124 ;  /* 0x0000007ca848723e */ /* 0x010fe400000010ff */
[----:B-----5:R-:W-:Y:S01]  /*e390*/  F2FP.BF16.PACK_AB R74, R166, R167 ;  /* 0x000000a7a64a723e */ /* 0x020fe200000010ff */
[----:B------:R-:W-:Y:S02]  /*e3a0*/  LDSM.16.MT88.4 R96, [R209+0x7000] ;  /* 0x00700000d160783b */ /* 0x000fe40000004200 */
[--C-:B-1----:R-:W-:Y:S04]  /*e3b0*/  FFMA.FTZ R69, R201, c[0x0][0x2d0], -R148.reuse ;  /* 0x0000b400c9457a23 */ /* 0x102fe80000010894 */
[----:B------:R1:W4:Y:S02]  /*e3c0*/  MUFU.EX2 R106, R69 ;  /* 0x00000045006a7308 */ /* 0x0003240000000800 */
[--C-:B-1----:R-:W-:Y:S01]  /*e3d0*/  FFMA.FTZ R69, R175, c[0x0][0x2d0], -R148.reuse ;  /* 0x0000b400af457a23 */ /* 0x102fe20000010894 */
[----:B----4-:R-:W-:Y:S07]  /*e3e0*/  F2FP.BF16.PACK_AB R73, R106, R107 ;  /* 0x0000006b6a49723e */ /* 0x010fee00000010ff */
[----:B------:R1:W-:Y:S02]  /*e3f0*/  MUFU.EX2 R165, R69 ;  /* 0x0000004500a57308 */ /* 0x0003e40000000800 */
[----:B-1----:R-:W-:Y:S08]  /*e400*/  FFMA.FTZ R69, R202, c[0x0][0x2d0], -R148 ;  /* 0x0000b400ca457a23 */ /* 0x002ff00000010894 */
[----:B------:R1:W4:Y:S02]  /*e410*/  MUFU.EX2 R164, R69 ;  /* 0x0000004500a47308 */ /* 0x0003240000000800 */
[--C-:B-1----:R-:W-:Y:S01]  /*e420*/  FFMA.FTZ R69, R203, c[0x0][0x2d0], -R154.reuse ;  /* 0x0000b400cb457a23 */ /* 0x102fe2000001089a */
[----:B----4-:R-:W-:Y:S07]  /*e430*/  F2FP.BF16.PACK_AB R75, R164, R165 ;  /* 0x000000a5a44b723e */ /* 0x010fee00000010ff */
[----:B------:R1:W-:Y:S01]  /*e440*/  MUFU.EX2 R115, R69 ;  /* 0x0000004500737308 */ /* 0x0003e20000000800 */
[C---:B--2---:R-:W-:Y:S08]  /*e450*/  HMMA.16816.F32.BF16 R4, R72.reuse, R76, R4 ;  /* 0x0000004c4804723c */ /* 0x044ff00000041804 */
[C---:B------:R-:W-:Y:S01]  /*e460*/  HMMA.16816.F32.BF16 R8, R72.reuse, R78, R8 ;  /* 0x0000004e4808723c */ /* 0x040fe20000041808 */
[----:B------:R-:W2:Y:S07]  /*e470*/  LDSM.16.MT88.4 R76, [R207+0x5800] ;  /* 0x00580000cf4c783b */ /* 0x000eae0000004200 */
[C---:B------:R-:W-:Y:S04]  /*e480*/  HMMA.16816.F32.BF16 R12, R72.reuse, R84, R12 ;  /* 0x00000054480c723c */ /* 0x040fe8000004180c */
[--C-:B-1----:R-:W-:Y:S04]  /*e490*/  FFMA.FTZ R69, R212, c[0x0][0x2d0], -R154.reuse ;  /* 0x0000b400d4457a23 */ /* 0x102fe8000001089a */
[C---:B------:R-:W-:Y:S01]  /*e4a0*/  HMMA.16816.F32.BF16 R16, R72.reuse, R86, R16 ;  /* 0x000000564810723c */ /* 0x040fe20000041810 */
[----:B------:R1:W4:Y:S01]  /*e4b0*/  MUFU.EX2 R163, R69 ;  /* 0x0000004500a37308 */ /* 0x0003220000000800 */
        /* <DEDUP_REMOVED lines=8> */
[----:B------:R-:W-:Y:S06]  /*e540*/  LDSM.16.MT88.4 R88, [R209+0x2000] ;  /* 0x00200000d158783b */ /* 0x000fec0000004200 */
[C---:B--2---:R-:W-:Y:S08]  /*e550*/  HMMA.16816.F32.BF16 R36, R72.reuse, R76, R36 ;  /* 0x0000004c4824723c */ /* 0x044ff00000041824 */
[C---:B------:R-:W-:Y:S01]  /*e560*/  HMMA.16816.F32.BF16 R40, R72.reuse, R78, R40 ;  /* 0x0000004e4828723c */ /* 0x040fe20000041828 */
[----:B------:R-:W2:Y:S07]  /*e570*/  LDSM.16.MT88.4 R76, [R207+0x2000] ;  /* 0x00200000cf4c783b */ /* 0x000eae0000004200 */
[C---:B-----5:R-:W-:Y:S04]  /*e580*/  HMMA.16816.F32.BF16 R44, R72.reuse, R84, R44 ;  /* 0x00000054482c723c */ /* 0x060fe8000004182c */
[----:B-1----:R-:W-:Y:S04]  /*e590*/  FFMA.FTZ R69, R211, c[0x0][0x2d0], -R154 ;  /* 0x0000b400d3457a23 */ /* 0x002fe8000001089a */
[C---:B------:R-:W-:Y:S01]  /*e5a0*/  HMMA.16816.F32.BF16 R48, R72.reuse, R86, R48 ;  /* 0x000000564830723c */ /* 0x040fe20000041830 */
[----:B------:R1:W5:Y:S01]  /*e5b0*/  MUFU.EX2 R162, R69 ;  /* 0x0000004500a27308 */ /* 0x0003620000000800 */
[----:B------:R-:W2:Y:S06]  /*e5c0*/  LDSM.16.MT88.4 R84, [R208+0x2000] ;  /* 0x00200000d054783b */ /* 0x000eac0000004200 */
[C---:B---3--:R-:W-:Y:S08]  /*e5d0*/  HMMA.16816.F32.BF16 R52, R72.reuse, R80, R52 ;  /* 0x000000504834723c */ /* 0x048ff00000041834 */
[C---:B------:R-:W-:Y:S01]  /*e5e0*/  HMMA.16816.F32.BF16 R56, R72.reuse, R82, R56 ;  /* 0x000000524838723c */ /* 0x040fe20000041838 */
[----:B------:R-:W3:Y:S07]  /*e5f0*/  LDSM.16.MT88.4 R80, [R210+0x2000] ;  /* 0x00200000d250783b */ /* 0x000eee0000004200 */
[C---:B------:R-:W-:Y:S04]  /*e600*/  HMMA.16816.F32.BF16 R60, R72.reuse, R92, R60 ;  /* 0x0000005c483c723c */ /* 0x040fe8000004183c */
[--C-:B-1----:R-:W-:Y:S04]  /*e610*/  FFMA.FTZ R69, R223, c[0x0][0x2d0], -R148.reuse ;  /* 0x0000b400df457a23 */ /* 0x102fe80000010894 */
[----:B------:R-:W-:Y:S01]  /*e620*/  HMMA.16816.F32.BF16 R64, R72, R94, R64 ;  /* 0x0000005e4840723c */ /* 0x000fe20000041840 */
[----:B------:R1:W-:Y:S01]  /*e630*/  MUFU.EX2 R113, R69 ;  /* 0x0000004500717308 */ /* 0x0003e20000000800 */
[----:B------:R-:W2:Y:S05]  /*e640*/  LDSM.16.MT88.4 R92, [R207+0x6000] ;  /* 0x00600000cf5c783b */ /* 0x000eaa0000004200 */
[----:B----4-:R-:W-:Y:S02]  /*e650*/  F2FP.BF16.PACK_AB R72, R163, R115 ;  /* 0x00000073a348723e */ /* 0x010fe400000010ff */
[----:B-----5:R-:W-:Y:S03]  /*e660*/  F2FP.BF16.PACK_AB R74, R162, R114 ;  /* 0x00000072a24a723e */ /* 0x020fe600000010ff */
        /* <DEDUP_REMOVED lines=17> */
[----:B------:R-:W-:Y:S06]  /*e780*/  LDSM.16.MT88.4 R88, [R207+0x2800] ;  /* 0x00280000cf58783b */ /* 0x000fec0000004200 */
[C---:B------:R-:W-:Y:S08]  /*e790*/  HMMA.16816.F32.BF16 R20, R72.reuse, R84, R20 ;  /* 0x000000544814723c */ /* 0x040ff00000041814 */
[C---:B------:R-:W-:Y:S01]  /*e7a0*/  HMMA.16816.F32.BF16 R24, R72.reuse, R86, R24 ;  /* 0x000000564818723c */ /* 0x040fe20000041818 */
[----:B------:R-:W-:Y:S07]  /*e7b0*/  LDSM.16.MT88.4 R84, [R210+0x6000] ;  /* 0x00600000d254783b */ /* 0x000fee0000004200 */
[C---:B---3--:R-:W-:Y:S04]  /*e7c0*/  HMMA.16816.F32.BF16 R28, R72.reuse, R80, R28 ;  /* 0x00000050481c723c */ /* 0x048fe8000004181c */
[--C-:B-1----:R-:W-:Y:S04]  /*e7d0*/  FFMA.FTZ R69, R231, c[0x0][0x2d0], -R154.reuse ;  /* 0x0000b400e7457a23 */ /* 0x102fe8000001089a */
[C---:B------:R-:W-:Y:S01]  /*e7e0*/  HMMA.16816.F32.BF16 R32, R72.reuse, R82, R32 ;  /* 0x000000524820723c */ /* 0x040fe20000041820 */
[----:B------:R1:W-:Y:S01]  /*e7f0*/  MUFU.EX2 R122, R69 ;  /* 0x00000045007a7308 */ /* 0x0003e20000000800 */
[----:B------:R-:W3:Y:S06]  /*e800*/  LDSM.16.MT88.4 R80, [R208+0x6000] ;  /* 0x00600000d050783b */ /* 0x000eec0000004200 */
[C---:B------:R-:W-:Y:S08]  /*e810*/  HMMA.16816.F32.BF16 R36, R72.reuse, R92, R36 ;  /* 0x0000005c4824723c */ /* 0x040ff00000041824 */
[C---:B------:R-:W-:Y:S01]  /*e820*/  HMMA.16816.F32.BF16 R40, R72.reuse, R94, R40 ;  /* 0x0000005e4828723c */ /* 0x040fe20000041828 */
[----:B------:R-:W5:Y:S07]  /*e830*/  LDSM.16.MT88.4 R92, [R209+0x2800] ;  /* 0x00280000d15c783b */ /* 0x000f6e0000004200 */
[C---:B--2---:R-:W-:Y:S04]  /*e840*/  HMMA.16816.F32.BF16 R44, R72.reuse, R76, R44 ;  /* 0x0000004c482c723c */ /* 0x044fe8000004182c */
[----:B-1----:R-:W-:Y:S04]  /*e850*/  FFMA.FTZ R69, R229, c[0x0][0x2d0], -R154 ;  /* 0x0000b400e5457a23 */ /* 0x002fe8000001089a */
[C---:B------:R-:W-:Y:S01]  /*e860*/  HMMA.16816.F32.BF16 R48, R72.reuse, R78, R48 ;  /* 0x0000004e4830723c */ /* 0x040fe20000041830 */
[----:B------:R1:W2:Y:S01]  /*e870*/  MUFU.EX2 R158, R69 ;  /* 0x00000045009e7308 */ /* 0x0002a20000000800 */
[----:B------:R-:W2:Y:S06]  /*e880*/  LDSM.16.MT88.4 R76, [R208+0x2800] ;  /* 0x00280000d04c783b */ /* 0x000eac0000004200 */
[C---:B---3--:R-:W-:Y:S08]  /*e890*/  HMMA.16816.F32.BF16 R52, R72.reuse, R80, R52 ;  /* 0x000000504834723c */ /* 0x048ff00000041834 */
[C---:B------:R-:W-:Y:S01]  /*e8a0*/  HMMA.16816.F32.BF16 R56, R72.reuse, R82, R56 ;  /* 0x000000524838723c */ /* 0x040fe20000041838 */
[----:B------:R-:W3:Y:S03]  /*e8b0*/  LDSM.16.MT88.4 R80, [R210+0x2800] ;  /* 0x00280000d250783b */ /* 0x000ee60000004200 */
[--C-:B-1----:R-:W-:Y:S04]  /*e8c0*/  FFMA.FTZ R69, R234, c[0x0][0x2d0], -R148.reuse ;  /* 0x0000b400ea457a23 */ /* 0x102fe80000010894 */
[C---:B------:R-:W-:Y:S01]  /*e8d0*/  HMMA.16816.F32.BF16 R60, R72.reuse, R84, R60 ;  /* 0x00000054483c723c */ /* 0x040fe2000004183c */
[----:B------:R1:W-:Y:S07]  /*e8e0*/  MUFU.EX2 R121, R69 ;  /* 0x0000004500797308 */ /* 0x0003ee0000000800 */
[----:B------:R-:W-:Y:S01]  /*e8f0*/  HMMA.16816.F32.BF16 R64, R72, R86, R64 ;  /* 0x000000564840723c */ /* 0x000fe20000041840 */
[----:B------:R-:W3:Y:S06]  /*e900*/  LDSM.16.MT88.4 R84, [R207+0x6800] ;  /* 0x00680000cf54783b */ /* 0x000eec0000004200 */
[----:B----4-:R-:W-:Y:S02]  /*e910*/  F2FP.BF16.PACK_AB R72, R123, R159 ;  /* 0x0000009f7b48723e */ /* 0x010fe400000010ff */
[----:B--2---:R-:W-:Y:S03]  /*e920*/  F2FP.BF16.PACK_AB R74, R158, R122 ;  /* 0x0000007a9e4a723e */ /* 0x004fe600000010ff */
[--C-:B-1----:R-:W-:Y:S04]  /*e930*/  FFMA.FTZ R69, R235, c[0x0][0x2d0], -R148.reuse ;  /* 0x0000b400eb457a23 */ /* 0x102fe80000010894 */
[----:B------:R1:W2:Y:S02]  /*e940*/  MUFU.EX2 R120, R69 ;  /* 0x0000004500787308 */ /* 0x0002a40000000800 */
[--C-:B-1----:R-:W-:Y:S01]  /*e950*/  FFMA.FTZ R69, R233, c[0x0][0x2d0], -R148.reuse ;  /* 0x0000b400e9457a23 */ /* 0x102fe20000010894 */
[----:B--2---:R-:W-:Y:S07]  /*e960*/  F2FP.BF16.PACK_AB R73, R120, R121 ;  /* 0x000000797849723e */ /* 0x004fee00000010ff */
[----:B------:R1:W-:Y:S02]  /*e970*/  MUFU.EX2 R157, R69 ;  /* 0x00000045009d7308 */ /* 0x0003e40000000800 */
[----:B-1----:R-:W-:Y:S08]  /*e980*/  FFMA.FTZ R69, R236, c[0x0][0x2d0], -R148 ;  /* 0x0000b400ec457a23 */ /* 0x002ff00000010894 */
[----:B------:R1:W2:Y:S02]  /*e990*/  MUFU.EX2 R156, R69 ;  /* 0x00000045009c7308 */ /* 0x0002a40000000800 */
[--C-:B-1----:R-:W-:Y:S01]  /*e9a0*/  FFMA.FTZ R69, R238, c[0x0][0x2d0], -R154.reuse ;  /* 0x0000b400ee457a23 */ /* 0x102fe2000001089a */
[----:B--2---:R-:W-:Y:S07]  /*e9b0*/  F2FP.BF16.PACK_AB R75, R156, R157 ;  /* 0x0000009d9c4b723e */ /* 0x004fee00000010ff */
[----:B------:R1:W-:Y:S01]  /*e9c0*/  MUFU.EX2 R155, R69 ;  /* 0x00000045009b7308 */ /* 0x0003e20000000800 */
[C---:B------:R-:W-:Y:S08]  /*e9d0*/  HMMA.16816.F32.BF16 R4, R72.reuse, R88, R4 ;  /* 0x000000584804723c */ /* 0x040ff00000041804 */
[C---:B------:R-:W-:Y:S01]  /*e9e0*/  HMMA.16816.F32.BF16 R8, R72.reuse, R90, R8 ;  /* 0x0000005a4808723c */ /* 0x040fe20000041808 */
[----:B------:R-:W2:Y:S07]  /*e9f0*/  LDSM.16.MT88.4 R88, [R209+0x6800] ;  /* 0x00680000d158783b */ /* 0x000eae0000004200 */
[C---:B-----5:R-:W-:Y:S04]  /*ea00*/  HMMA.16816.F32.BF16 R12, R72.reuse, R92, R12 ;  /* 0x0000005c480c723c */ /* 0x060fe8000004180c */
[--C-:B-1----:R-:W-:Y:S04]  /*ea10*/  FFMA.FTZ R69, R240, c[0x0][0x2d0], -R154.reuse ;  /* 0x0000b400f0457a23 */ /* 0x102fe8000001089a */
[C---:B------:R-:W-:Y:S01]  /*ea20*/  HMMA.16816.F32.BF16 R16, R72.reuse, R94, R16 ;  /* 0x0000005e4810723c */ /* 0x040fe20000041810 */
[----:B------:R1:W4:Y:S01]  /*ea30*/  MUFU.EX2 R131, R69 ;  /* 0x0000004500837308 */ /* 0x0003220000000800 */
[----:B------:R-:W-:Y:S06]  /*ea40*/  LDSM.16.MT88.4 R92, [R210+0x3000] ;  /* 0x00300000d25c783b */ /* 0x000fec0000004200 */
[C---:B------:R-:W-:Y:S08]  /*ea50*/  HMMA.16816.F32.BF16 R20, R72.reuse, R76, R20 ;  /* 0x0000004c4814723c */ /* 0x040ff00000041814 */
[C---:B------:R-:W-:Y:S01]  /*ea60*/  HMMA.16816.F32.BF16 R24, R72.reuse, R78, R24 ;  /* 0x0000004e4818723c */ /* 0x040fe20000041818 */
[----:B------:R-:W5:Y:S07]  /*ea70*/  LDSM.16.MT88.4 R76, [R208+0x6800] ;  /* 0x00680000d04c783b */ /* 0x000f6e0000004200 */
[C---:B---3--:R-:W-:Y:S04]  /*ea80*/  HMMA.16816.F32.BF16 R28, R72.reuse, R80, R28 ;  /* 0x00000050481c723c */ /* 0x048fe8000004181c */
[--C-:B-1----:R-:W-:Y:S04]  /*ea90*/  FFMA.FTZ R69, R237, c[0x0][0x2d0], -R154.reuse ;  /* 0x0000b400ed457a23 */ /* 0x102fe8000001089a */
[C---:B------:R-:W-:Y:S01]  /*eaa0*/  HMMA.16816.F32.BF16 R32, R72.reuse, R82, R32 ;  /* 0x000000524820723c */ /* 0x040fe20000041820 */
[----:B------:R1:W-:Y:S01]  /*eab0*/  MUFU.EX2 R130, R69 ;  /* 0x0000004500827308 */ /* 0x0003e20000000800 */
[----:B------:R-:W3:Y:S06]  /*eac0*/  LDSM.16.MT88.4 R80, [R210+0x6800] ;  /* 0x00680000d250783b */ /* 0x000eec0000004200 */
[C---:B------:R-:W-:Y:S08]  /*ead0*/  HMMA.16816.F32.BF16 R36, R72.reuse, R84, R36 ;  /* 0x000000544824723c */ /* 0x040ff00000041824 */
[C---:B------:R-:W-:Y:S01]  /*eae0*/  HMMA.16816.F32.BF16 R40, R72.reuse, R86, R40 ;  /* 0x000000564828723c */ /* 0x040fe20000041828 */
[----:B------:R-:W4:Y:S07]  /*eaf0*/  LDSM.16.MT88.4 R84, [R207+0x3000] ;  /* 0x00300000cf54783b */ /* 0x000f2e0000004200 */
[C---:B--2---:R-:W-:Y:S04]  /*eb00*/  HMMA.16816.F32.BF16 R44, R72.reuse, R88, R44 ;  /* 0x00000058482c723c */ /* 0x044fe8000004182c */
[----:B-1----:R-:W-:Y:S04]  /*eb10*/  FFMA.FTZ R69, R239, c[0x0][0x2d0], -R154 ;  /* 0x0000b400ef457a23 */ /* 0x002fe8000001089a */
[C---:B------:R-:W-:Y:S01]  /*eb20*/  HMMA.16816.F32.BF16 R48, R72.reuse, R90, R48 ;  /* 0x0000005a4830723c */ /* 0x040fe20000041830 */
[----:B------:R1:W2:Y:S01]  /*eb30*/  MUFU.EX2 R153, R69 ;  /* 0x0000004500997308 */ /* 0x0002a20000000800 */
[----:B------:R-:W-:Y:S06]  /*eb40*/  LDSM.16.MT88.4 R88, [R208+0x3000] ;  /* 0x00300000d058783b */ /* 0x000fec0000004200 */
[C---:B-----5:R-:W-:Y:S08]  /*eb50*/  HMMA.16816.F32.BF16 R52, R72.reuse, R76, R52 ;  /* 0x0000004c4834723c */ /* 0x060ff00000041834 */
[C---:B------:R-:W-:Y:S01]  /*eb60*/  HMMA.16816.F32.BF16 R56, R72.reuse, R78, R56 ;  /* 0x0000004e4838723c */ /* 0x040fe20000041838 */
[----:B------:R-:W5:Y:S07]  /*eb70*/  LDSM.16.MT88.4 R76, [R209+0x3000] ;  /* 0x00300000d14c783b */ /* 0x000f6e0000004200 */
[C---:B---3--:R-:W-:Y:S04]  /*eb80*/  HMMA.16816.F32.BF16 R60, R72.reuse, R80, R60 ;  /* 0x00000050483c723c */ /* 0x048fe8000004183c */
[--C-:B-1----:R-:W-:Y:S04]  /*eb90*/  FFMA.FTZ R69, R243, c[0x0][0x2d0], -R148.reuse ;  /* 0x0000b400f3457a23 */ /* 0x102fe80000010894 */
[----:B------:R-:W-:Y:S01]  /*eba0*/  HMMA.16816.F32.BF16 R64, R72, R82, R64 ;  /* 0x000000524840723c */ /* 0x000fe20000041840 */
[----:B------:R1:W-:Y:S01]  /*ebb0*/  MUFU.EX2 R129, R69 ;  /* 0x0000004500817308 */ /* 0x0003e20000000800 */
[----:B------:R-:W3:Y:S05]  /*ebc0*/  LDSM.16.MT88.4 R80, [R207+0x7000] ;  /* 0x00700000cf50783b */ /* 0x000eea0000004200 */
        /* <DEDUP_REMOVED lines=8> */
[----:B------:R1:W-:Y:S10]  /*ec50*/  MUFU.EX2 R148, R100 ;  /* 0x0000006400947308 */ /* 0x0003f40000000800 */
[----:B------:R2:W4:Y:S01]  /*ec60*/  MUFU.EX2 R151, R69 ;  /* 0x0000004500977308 */ /* 0x0005220000000800 */
[----:B-1----:R-:W-:Y:S01]  /*ec70*/  LDSM.16.MT88.4 R100, [R210+0x3800] ;  /* 0x00380000d264783b */ /* 0x002fe20000004200 */
[--C-:B--2---:R-:W-:Y:S01]  /*ec80*/  FFMA.FTZ R69, R70, c[0x0][0x2d0], -R154.reuse ;  /* 0x0000b40046457a23 */ /* 0x104fe2000001089a */
[----:B----4-:R-:W-:Y:S01]  /*ec90*/  F2FP.BF16.PACK_AB R75, R151, R152 ;  /* 0x00000098974b723e */ /* 0x010fe200000010ff */
[----:B------:R-:W-:Y:S05]  /*eca0*/  FFMA.FTZ R70, R251, c[0x0][0x2d0], -R154 ;  /* 0x0000b400fb467a23 */ /* 0x000fea000001089a */
[----:B------:R-:W2:Y:S01]  /*ecb0*/  LDL.LU R154, [R1+0xc] ;  /* 0x00000c00019a7983 */ /* 0x000ea20000300800 */
[----:B------:R1:W-:Y:S01]  /*ecc0*/  MUFU.EX2 R150, R69 ;  /* 0x0000004500967308 */ /* 0x0003e20000000800 */
[C---:B------:R-:W-:Y:S09]  /*ecd0*/  HMMA.16816.F32.BF16 R4, R72.reuse, R84, R4 ;  /* 0x000000544804723c */ /* 0x040ff20000041804 */
[----:B------:R-:W-:Y:S01]  /*ece0*/  MUFU.EX2 R149, R70 ;  /* 0x0000004600957308 */ /* 0x000fe20000000800 */
[C---:B------:R-:W-:Y:S01]  /*ecf0*/  HMMA.16816.F32.BF16 R8, R72.reuse, R86, R8 ;  /* 0x000000564808723c */ /* 0x040fe20000041808 */
[----:B------:R-:W4:Y:S07]  /*ed00*/  LDSM.16.MT88.4 R84, [R208+0x7000] ;  /* 0x00700000d054783b */ /* 0x000f2e0000004200 */
[C---:B-----5:R-:W-:Y:S01]  /*ed10*/  HMMA.16816.F32.BF16 R12, R72.reuse, R76, R12 ;  /* 0x0000004c480c723c */ /* 0x060fe2000004180c */
[----:B------:R-:W5:Y:S03]  /*ed20*/  MUFU.EX2 R70, R105 ;  /* 0x0000006900467308 */ /* 0x000f660000000800 */
[----:B-1----:R-:W-:Y:S04]  /*ed30*/  FADD.FTZ R69, R135, R2 ;  /* 0x0000000287457221 */ /* 0x002fe80000010000 */
[C---:B------:R-:W-:Y:S01]  /*ed40*/  HMMA.16816.F32.BF16 R16, R72.reuse, R78, R16 ;  /* 0x0000004e4810723c */ /* 0x040fe20000041810 */
[----:B------:R-:W1:Y:S07]  /*ed50*/  LDSM.16.MT88.4 R76, [R210+0x7000] ;  /* 0x00700000d24c783b */ /* 0x000e6e0000004200 */
[C---:B------:R-:W-:Y:S08]  /*ed60*/  HMMA.16816.F32.BF16 R20, R72.reuse, R88, R20 ;  /* 0x000000584814723c */ /* 0x040ff00000041814 */
[C---:B------:R-:W-:Y:S01]  /*ed70*/  HMMA.16816.F32.BF16 R24, R72.reuse, R90, R24 ;  /* 0x0000005a4818723c */ /* 0x040fe20000041818 */
[----:B------:R-:W-:Y:S03]  /*ed80*/  LDSM.16.MT88.4 R88, [R209+0x3800] ;  /* 0x00380000d158783b */ /* 0x000fe60000004200 */
[----:B-----5:R-:W-:Y:S04]  /*ed90*/  F2FP.BF16.PACK_AB R135, R70, R144 ;  /* 0x000000904687723e */ /* 0x020fe800000010ff */
[C---:B------:R-:W-:Y:S08]  /*eda0*/  HMMA.16816.F32.BF16 R28, R72.reuse, R92, R28 ;  /* 0x0000005c481c723c */ /* 0x040ff0000004181c */
[C---:B------:R-:W-:Y:S01]  /*edb0*/  HMMA.16816.F32.BF16 R32, R72.reuse, R94, R32 ;  /* 0x0000005e4820723c */ /* 0x040fe20000041820 */
[----:B------:R-:W-:Y:S07]  /*edc0*/  LDSM.16.MT88.4 R92, [R208+0x3800] ;  /* 0x00380000d05c783b */ /* 0x000fee0000004200 */
[C---:B---3--:R-:W-:Y:S08]  /*edd0*/  HMMA.16816.F32.BF16 R36, R72.reuse, R80, R36 ;  /* 0x000000504824723c */ /* 0x048ff00000041824 */
[C---:B------:R-:W-:Y:S01]  /*ede0*/  HMMA.16816.F32.BF16 R40, R72.reuse, R82, R40 ;  /* 0x000000524828723c */ /* 0x040fe20000041828 */
[----:B------:R-:W3:Y:S07]  /*edf0*/  LDSM.16.MT88.4 R80, [R207+0x3800] ;  /* 0x00380000cf50783b */ /* 0x000eee0000004200 */
[C---:B------:R-:W-:Y:S08]  /*ee00*/  HMMA.16816.F32.BF16 R44, R72.reuse, R96, R44 ;  /* 0x00000060482c723c */ /* 0x040ff0000004182c */
[C---:B------:R-:W-:Y:S08]  /*ee10*/  HMMA.16816.F32.BF16 R48, R72.reuse, R98, R48 ;  /* 0x000000624830723c */ /* 0x040ff00000041830 */
[C---:B----4-:R-:W-:Y:S08]  /*ee20*/  HMMA.16816.F32.BF16 R52, R72.reuse, R84, R52 ;  /* 0x000000544834723c */ /* 0x050ff00000041834 */
[C---:B------:R-:W-:Y:S08]  /*ee30*/  HMMA.16816.F32.BF16 R56, R72.reuse, R86, R56 ;  /* 0x000000564838723c */ /* 0x040ff00000041838 */
[C---:B-1----:R-:W-:Y:S08]  /*ee40*/  HMMA.16816.F32.BF16 R60, R72.reuse, R76, R60 ;  /* 0x0000004c483c723c */ /* 0x042ff0000004183c */
[----:B------:R-:W-:Y:S04]  /*ee50*/  HMMA.16816.F32.BF16 R64, R72, R78, R64 ;  /* 0x0000004e4840723c */ /* 0x000fe80000041840 */
[----:B--2---:R-:W-:Y:S01]  /*ee60*/  FFMA.FTZ R0, R0, R154, R171 ;  /* 0x0000009a00007223 */ /* 0x004fe200000100ab */
[----:B------:R-:W-:Y:S02]  /*ee70*/  MOV R171, R134 ;  /* 0x0000008600ab7202 */ /* 0x000fe40000000f00 */
[----:B------:R-:W-:Y:S01]  /*ee80*/  F2FP.BF16.PACK_AB R134, R147, R148 ;  /* 0x000000949386723e */ /* 0x000fe200000010ff */
[----:B------:R-:W-:Y:S01]  /*ee90*/  FADD.FTZ R2, R133, R0 ;  /* 0x0000000085027221 */ /* 0x000fe20000010000 */
[----:B------:R-:W-:Y:S03]  /*eea0*/  F2FP.BF16.PACK_AB R133, R145, R146 ;  /* 0x000000929185723e */ /* 0x000fe600000010ff */
[----:B------:R-:W-:Y:S01]  /*eeb0*/  FADD.FTZ R0, R132, R69 ;  /* 0x0000004584007221 */ /* 0x000fe20000010000 */
[----:B------:R-:W-:Y:S01]  /*eec0*/  F2FP.BF16.PACK_AB R132, R149, R150 ;  /* 0x000000969584723e */ /* 0x000fe200000010ff */
[----:B------:R-:W-:Y:S01]  /*eed0*/  FADD.FTZ R2, R111, R2 ;  /* 0x000000026f027221 */ /* 0x000fe20000010000 */
[----:B------:R-:W-:Y:S01]  /*eee0*/  MOV R69, R68 ;  /* 0x0000004400457202 */ /* 0x000fe20000000f00 */
[----:B------:R-:W-:Y:S02]  /*eef0*/  FADD.FTZ R0, R110, R0 ;  /* 0x000000006e007221 */ /* 0x000fe40000010000 */
[----:B------:R-:W-:Y:S02]  /*ef00*/  FADD.FTZ R2, R109, R2 ;  /* 0x000000026d027221 */ /* 0x000fe40000010000 */
[C---:B---3--:R-:W-:Y:S01]  /*ef10*/  HMMA.16816.F32.BF16 R72, R132.reuse, R80, R4 ;  /* 0x000000508448723c */ /* 0x048fe20000041804 */
[----:B------:R-:W-:Y:S04]  /*ef20*/  LDSM.16.MT88.4 R4, [R210+0x7800] ;  /* 0x00780000d204783b */ /* 0x000fe80000004200 */
[----:B------:R-:W-:Y:S02]  /*ef30*/  FADD.FTZ R0, R108, R0 ;  /* 0x000000006c007221 */ /* 0x000fe40000010000 */
[----:B------:R-:W-:Y:S01]  /*ef40*/  FADD.FTZ R2, R200, R2 ;  /* 0x00000002c8027221 */ /* 0x000fe20000010000 */
[C---:B------:R-:W-:Y:S01]  /*ef50*/  HMMA.16816.F32.BF16 R76, R132.reuse, R82, R8 ;  /* 0x00000052844c723c */ /* 0x040fe20000041808 */
[----:B------:R-:W1:Y:S03]  /*ef60*/  LDSM.16.MT88.4 R108, [R207+0x7800] ;  /* 0x00780000cf6c783b */ /* 0x000e660000004200 */
[----:B------:R-:W-:Y:S02]  /*ef70*/  FADD.FTZ R2, R119, R2 ;  /* 0x0000000277027221 */ /* 0x000fe40000010000 */
[----:B------:R-:W-:Y:S01]  /*ef80*/  FADD.FTZ R0, R172, R0 ;  /* 0x00000000ac007221 */ /* 0x000fe20000010000 */
[-C--:B------:R-:W-:Y:S01]  /*ef90*/  MOV R8, R3.reuse ;  /* 0x0000000300087202 */ /* 0x080fe20000000f00 */
        /* <DEDUP_REMOVED lines=8> */
[----:B------:R-:W-:Y:S01]  /*f020*/  FADD.FTZ R2, R218, R2 ;  /* 0x00000002da027221 */ /* 0x000fe20000010000 */
[----:B------:R-:W2:Y:S01]  /*f030*/  LDSM.16.MT88.4 R116, [R209+0x7800] ;  /* 0x00780000d174783b */ /* 0x000ea20000004200 */
        /* <DEDUP_REMOVED lines=9> */
[C---:B------:R-:W-:Y:S01]  /*f0d0*/  HMMA.16816.F32.BF16 R100, R132.reuse, R102, R32 ;  /* 0x000000668464723c */ /* 0x040fe20000041820 */
[----:B------:R-:W3:Y:S02]  /*f0e0*/  LDSM.16.MT88.4 R124, [R208+0x7800] ;  /* 0x00780000d07c783b */ /* 0x000ee40000004200 */
[----:B------:R-:W-:Y:S02]  /*f0f0*/  FADD.FTZ R2, R107, R2 ;  /* 0x000000026b027221 */ /* 0x000fe40000010000 */
        /* <DEDUP_REMOVED lines=10> */
[----:B------:R-:W-:Y:S04]  /*f1a0*/  FADD.FTZ R0, R163, R0 ;  /* 0x00000000a3007221 */ /* 0x000fe80000010000 */
[----:B------:R-:W-:Y:S02]  /*f1b0*/  FADD.FTZ R2, R112, R2 ;  /* 0x0000000270027221 */ /* 0x000fe40000010000 */
[----:B------:R-:W-:Y:S02]  /*f1c0*/  FADD.FTZ R0, R114, R0 ;  /* 0x0000000072007221 */ /* 0x000fe40000010000 */
[----:B------:R-:W-:Y:S01]  /*f1d0*/  FADD.FTZ R2, R161, R2 ;  /* 0x00000002a1027221 */ /* 0x000fe20000010000 */
[C---:B--2---:R-:W-:Y:S03]  /*f1e0*/  HMMA.16816.F32.BF16 R112, R132.reuse, R116, R44 ;  /* 0x000000748470723c */ /* 0x044fe6000004182c */
        /* <DEDUP_REMOVED lines=8> */
[----:B------:R-:W-:Y:S01]  /*f270*/  FADD.FTZ R2, R157, R2 ;  /* 0x000000029d027221 */ /* 0x000fe20000010000 */
[C---:B---3--:R-:W-:Y:S03]  /*f280*/  HMMA.16816.F32.BF16 R120, R132.reuse, R124, R52 ;  /* 0x0000007c8478723c */ /* 0x048fe60000041834 */
        /* <DEDUP_REMOVED lines=9> */
[C---:B------:R-:W-:Y:S03]  /*f320*/  HMMA.16816.F32.BF16 R128, R132.reuse, R4, R60 ;  /* 0x000000048480723c */ /* 0x040fe6000004183c */
[----:B------:R-:W-:Y:S04]  /*f330*/  FADD.FTZ R0, R153, R0 ;  /* 0x0000000099007221 */ /* 0x000fe80000010000 */
[----:B------:R-:W-:Y:S01]  /*f340*/  FADD.FTZ R4, R151, R2 ;  /* 0x0000000297047221 */ /* 0x000fe20000010000 */
[----:B------:R-:W-:Y:S04]  /*f350*/  HMMA.16816.F32.BF16 R132, R132, R6, R64 ;  /* 0x000000068484723c */ /* 0x000fe80000041840 */
[----:B------:R-:W-:Y:S02]  /*f360*/  FADD.FTZ R2, R150, R0 ;  /* 0x0000000096027221 */ /* 0x000fe40000010000 */
[----:B------:R-:W-:Y:S02]  /*f370*/  FADD.FTZ R0, R146, R4 ;  /* 0x0000000492007221 */ /* 0x000fe40000010000 */
[----:B------:R-:W-:Y:S04]  /*f380*/  FADD.FTZ R2, R149, R2 ;  /* 0x0000000295027221 */ /* 0x000fe80000010000 */
[----:B------:R-:W-:Y:S02]  /*f390*/  FADD.FTZ R0, R145, R0 ;  /* 0x0000000091007221 */ /* 0x000fe40000010000 */
[----:B------:R-:W-:Y:S02]  /*f3a0*/  FADD.FTZ R4, R148, R2 ;  /* 0x0000000294047221 */ /* 0x000fe40000010000 */
[----:B------:R-:W-:Y:S01]  /*f3b0*/  FADD.FTZ R2, R144, R0 ;  /* 0x0000000090027221 */ /* 0x000fe20000010000 */
[----:B------:R-:W-:Y:S01]  /*f3c0*/  IADD3 R0, R226, -0x1, RZ ;  /* 0xffffffffe2007810 */ /* 0x000fe20007ffe0ff */
[----:B------:R-:W-:Y:S02]  /*f3d0*/  FADD.FTZ R4, R147, R4 ;  /* 0x0000000493047221 */ /* 0x000fe40000010000 */
[----:B------:R-:W-:Y:S01]  /*f3e0*/  FADD.FTZ R2, R70, R2 ;  /* 0x0000000246027221 */ /* 0x000fe20000010000 */
[----:B------:R-:W-:Y:S02]  /*f3f0*/  MOV R226, R0 ;  /* 0x0000000000e27202 */ /* 0x000fe40000000f00 */
[----:B------:R1:W-:Y:S01]  /*f400*/  STL [R1+0x8], R4 ;  /* 0x0000080401007387 */ /* 0x0003e20000100800 */
[----:B------:R-:W-:Y:S03]  /*f410*/  MOV R70, R3 ;  /* 0x0000000300467202 */ /* 0x000fe60000000f00 */
[----:B------:R1:W-:Y:S02]  /*f420*/  STL [R1+0xc], R2 ;  /* 0x00000c0201007387 */ /* 0x0003e40000100800 */
[----:B-1----:R-:W-:-:S05]  /*f430*/  @P0 BRA `(.L_x_487) ;  /* 0xffffbc1000000947 */ /* 0x002fca000383ffff */
.L_x_480:
[----:B------:R-:W-:Y:S05]  /*f440*/  BRA.DIV ~URZ, `(.L_x_488) ;  /* 0x00004c527f007947 */ /* 0x000fea000b800000 */
[----:B-1----:R-:W2:Y:S04]  /*f450*/  LDL R0, [R1+0x8] ;  /* 0x0000080001007983 */ /* 0x002ea80000100800 */
[----:B--2---:R1:W2:Y:S02]  /*f460*/  SHFL.BFLY PT, R5, R0, 0x2, 0x1f ;  /* 0x0c401f0000057f89 */ /* 0x0042a400000e0000 */
.L_x_534:
[----:B-1----:R-:W3:Y:S02]  /*f470*/  LDL.LU R0, [R1+0x8] ;  /* 0x0000080001007983 */ /* 0x002ee40000300800 */
[----:B--23--:R-:W-:Y:S01]  /*f480*/  FADD.FTZ R5, R5, R0 ;  /* 0x0000000005057221 */ /* 0x00cfe20000010000 */
[----:B------:R-:W-:Y:S05]  /*f490*/  BRA.DIV ~URZ, `(.L_x_489) ;  /* 0x00004c627f007947 */ /* 0x000fea000b800000 */
[----:B------:R-:W2:Y:S04]  /*f4a0*/  LDL.LU R2, [R1+0xc] ;  /* 0x00000c0001027983 */ /* 0x000ea80000300800 */
[----:B------:R-:W1:Y:S02]  /*f4b0*/  SHFL.BFLY PT, R0, R5, 0x1, 0x1f ;  /* 0x0c201f0005007f89 */ /* 0x000e6400000e0000 */
[----:B-1----:R-:W-:-:S02]  /*f4c0*/  FADD.FTZ R5, R5, R0 ;  /* 0x0000000005057221 */ /* 0x002fc40000010000 */
[----:B--2---:R-:W1:Y:S02]  /*f4d0*/  SHFL.BFLY PT, R4, R2, 0x2, 0x1f ;  /* 0x0c401f0002047f89 */ /* 0x004e6400000e0000 */
[----:B-1----:R-:W-:-:S05]  /*f4e0*/  FADD.FTZ R4, R4, R2 ;  /* 0x0000000204047221 */ /* 0x002fca0000010000 */
[----:B------:R1:W2:Y:S02]  /*f4f0*/  SHFL.BFLY PT, R3, R4, 0x1, 0x1f ;  /* 0x0c201f0004037f89 */ /* 0x0002a400000e0000 */
.L_x_535:
[----:B------:R-:W-:Y:S01]  /*f500*/  FSETP.NE.FTZ.AND P1, PT, R5, RZ, PT ;  /* 0x000000ff0500720b */ /* 0x000fe20003f35000 */
[----:B--2---:R-:W-:Y:S01]  /*f510*/  FADD.FTZ R3, R3, R4 ;  /* 0x0000000403037221 */ /* 0x004fe20000010000 */
[----:B------:R-:W-:Y:S02]  /*f520*/  MOV R2, RZ ;  /* 0x000000ff00027202 */ /* 0x000fe40000000f00 */
[----:B------:R-:W-:Y:S02]  /*f530*/  MOV R0, RZ ;  /* 0x000000ff00007202 */ /* 0x000fe40000000f00 */
[----:B------:R-:W-:Y:S02]  /*f540*/  FSETP.NE.FTZ.AND P0, PT, R3, RZ, PT ;  /* 0x000000ff0300720b */ /* 0x000fe40003f15000 */
[----:B------:R-:W-:Y:S02]  /*f550*/  MOV R35, 0x1 ;  /* 0x0000000100237802 */ /* 0x000fe40000000f00 */
[----:B------:R-:W-:-:S02]  /*f560*/  MOV R34, 0xff800000 ;  /* 0xff80000000227802 */ /* 0x000fc40000000f00 */
[----:B------:R-:W-:Y:S01]  /*f570*/  MOV R33, 0xff800000 ;  /* 0xff80000000217802 */ /* 0x000fe20000000f00 */
[----:B------:R-:W2:Y:S01]  /*f580*/  @P1 MUFU.RCP R2, R5 ;  /* 0x0000000500021308 */ /* 0x000ea20000001000 */
[----:B-1----:R-:W-:-:S07]  /*f590*/  @P1 MOV R4, 0x3f317218 ;  /* 0x3f31721800041802 */ /* 0x002fce0000000f00 */
[----:B------:R-:W1:Y:S01]  /*f5a0*/  @P1 MUFU.LG2 R5, R5 ;  /* 0x0000000500051308 */ /* 0x000e620000000c00 */
[----:B--2---:R-:W-:-:S07]  /*f5b0*/  FMUL.FTZ R72, R2, R72 ;  /* 0x0000004802487220 */ /* 0x004fce0000410000 */
[----:B------:R-:W2:Y:S01]  /*f5c0*/  @P0 MUFU.RCP R0, R3 ;  /* 0x0000000300000308 */ /* 0x000ea20000001000 */
[C---:B------:R-:W-:Y:S02]  /*f5d0*/  FMUL.FTZ R32, R2.reuse, R73 ;  /* 0x0000004902207220 */ /* 0x040fe40000410000 */
[C---:B------:R-:W-:Y:S02]  /*f5e0*/  FMUL.FTZ R76, R2.reuse, R76 ;  /* 0x0000004c024c7220 */ /* 0x040fe40000410000 */
[----:B------:R-:W-:Y:S02]  /*f5f0*/  FMUL.FTZ R30, R2, R77 ;  /* 0x0000004d021e7220 */ /* 0x000fe40000410000 */
        /* <DEDUP_REMOVED lines=30> */
[----:B------:R1:W3:Y:S01]  /*f7e0*/  @P0 MUFU.LG2 R2, R3 ;  /* 0x0000000300020308 */ /* 0x0002e20000000c00 */
[----:B------:R-:W-:Y:S02]  /*f7f0*/  @P1 FFMA.FTZ R34, R5, R68, R7 ;  /* 0x0000004405221223 */ /* 0x000fe40000010007 */
[C---:B--2---:R-:W-:Y:S02]  /*f800*/  FMUL.FTZ R74, R0.reuse, R74 ;  /* 0x0000004a004a7220 */ /* 0x044fe40000410000 */
[----:B------:R-:W-:-:S02]  /*f810*/  FMUL.FTZ R31, R0, R75 ;  /* 0x0000004b001f7220 */ /* 0x000fc40000410000 */
[C---:B------:R-:W-:Y:S02]  /*f820*/  FMUL.FTZ R78, R0.reuse, R78 ;  /* 0x0000004e004e7220 */ /* 0x040fe40000410000 */
[C---:B------:R-:W-:Y:S02]  /*f830*/  FMUL.FTZ R29, R0.reuse, R79 ;  /* 0x0000004f001d7220 */ /* 0x040fe40000410000 */
[C---:B------:R-:W-:Y:S02]  /*f840*/  FMUL.FTZ R82, R0.reuse, R82 ;  /* 0x0000005200527220 */ /* 0x040fe40000410000 */
[C---:B------:R-:W-:Y:S02]  /*f850*/  FMUL.FTZ R27, R0.reuse, R83 ;  /* 0x00000053001b7220 */ /* 0x040fe40000410000 */
[----:B------:R-:W-:Y:S01]  /*f860*/  FMUL.FTZ R86, R0, R86 ;  /* 0x0000005600567220 */ /* 0x000fe20000410000 */
[----:B-1----:R-:W-:Y:S01]  /*f870*/  @P0 MOV R3, 0x3f317218 ;  /* 0x3f31721800030802 */ /* 0x002fe20000000f00 */
[----:B---3--:R-:W-:-:S02]  /*f880*/  @P0 FMUL.FTZ R2, R2, 0.69314718246459960938 ;  /* 0x3f31721802020820 */ /* 0x008fc40000410000 */
[C---:B------:R-:W-:Y:S02]  /*f890*/  FMUL.FTZ R25, R0.reuse, R87 ;  /* 0x0000005700197220 */ /* 0x040fe40000410000 */
[----:B------:R-:W-:Y:S02]  /*f8a0*/  @P0 FMUL.FTZ R3, R3, c[0x0][0x2d0] ;  /* 0x0000b40003030a20 */ /* 0x000fe40000410000 */
        /* <DEDUP_REMOVED lines=24> */
[----:B------:R-:W-:Y:S01]  /*fa30*/  PRMT R0, R35, 0x7610, R0 ;  /* 0x0000761023007816 */ /* 0x000fe20000000000 */
[----:B------:R-:W-:Y:S02]  /*fa40*/  @P0 FFMA.FTZ R33, R3, R8, R2 ;  /* 0x0000000803210223 */ /* 0x000fe40000010002 */
.L_x_461:
[----:B------:R2:W5:Y:S01]  /*fa50*/  LDL R35, [R1+0x50] ;  /* 0x0000500001237983 */ /* 0x0005620000100800 */
[----:B------:R-:W-:Y:S03]  /*fa60*/  BSSY B0, `(.L_x_490) ;  /* 0x0000012000007945 */ /* 0x000fe60003800000 */
[----:B------:R-:W3:Y:S02]  /*fa70*/  S2R R38, SR_TID.X ;  /* 0x0000000000267919 */ /* 0x000ee40000002100 */
[----:B---3--:R-:W-:-:S13]  /*fa80*/  LOP3.LUT P4, RZ, R38, 0xff, RZ, 0xc0, !PT ;  /* 0x000000ff26ff7812 */ /* 0x008fda000788c0ff */
[----:B------:R-:W-:Y:S05]  /*fa90*/  @P4 BRA `(.L_x_491) ;  /* 0x000000e000004947 */ /* 0x000fea0003800000 */
[----:B-12---:R-:W1:Y:S01]  /*faa0*/  S2R R8, SR_LANEID ;  /* 0x0000000000087919 */ /* 0x006e620000000000 */
[----:B------:R-:W-:Y:S01]  /*fab0*/  VOTEU.ANY UR4, UPT, PT ;  /* 0x0000000000047886 */ /* 0x000fe200038e0100 */
[----:B------:R-:W-:Y:S01]  /*fac0*/  IMAD.MOV.U32 R36, RZ, RZ, c[0x0][0x580] ;  /* 0x00016000ff247624 */ /* 0x000fe200078e00ff */
[----:B------:R-:W1:Y:S01]  /*fad0*/  FLO.U32 R3, UR4 ;  /* 0x0000000400037d00 */ /* 0x000e6200080e0000 */
[----:B------:R-:W-:-:S07]  /*fae0*/  IMAD.MOV.U32 R37, RZ, RZ, c[0x0][0x584] ;  /* 0x00016100ff257624 */ /* 0x000fce00078e00ff */
[----:B------:R-:W2:Y:S01]  /*faf0*/  POPC R2, UR4 ;  /* 0x0000000400027d09 */ /* 0x000ea20008000000 */
[----:B-1----:R-:W-:-:S13]  /*fb00*/  ISETP.EQ.U32.AND P0, PT, R3, R8, PT ;  /* 0x000000080300720c */ /* 0x002fda0003f02070 */
[----:B--2---:R-:W2:Y:S04]  /*fb10*/  @P0 ATOMG.E.ADD.STRONG.GPU PT, R2, [R36.64], R2 ;  /* 0x00000002240209a8 */ /* 0x004ea800081ee1c6 */
[----:B------:R-:W1:Y:S04]  /*fb20*/  S2R R8, SR_LTMASK ;  /* 0x0000000000087919 */ /* 0x000e680000003900 */
[----:B--2---:R1:W2:Y:S02]  /*fb30*/  SHFL.IDX PT, R3, R2, R3, 0x1f ;  /* 0x00001f0302037589 */ /* 0x0042a400000e0000 */
[----:B-1----:R-:W-:-:S06]  /*fb40*/  LOP3.LUT R2, R8, UR4, RZ, 0xc0, !PT ;  /* 0x0000000408027c12 */ /* 0x002fcc000f8ec0ff */
[----:B------:R-:W2:Y:S02]  /*fb50*/  POPC R2, R2 ;  /* 0x0000000200027309 */ /* 0x000ea40000000000 */
[----:B--2--5:R-:W-:-:S05]  /*fb60*/  IADD3 R35, R3, c[0x0][0xc], R2 ;  /* 0x0000030003237a10 */ /* 0x024fca0007ffe002 */
[----:B------:R1:W-:Y:S02]  /*fb70*/  STL [R1+0x50], R35 ;  /* 0x0000502301007387 */ /* 0x0003e40000100800 */
.L_x_491:
[----:B--2---:R-:W-:Y:S05]  /*fb80*/  BSYNC B0 ;  /* 0x0000000000007941 */ /* 0x004fea0003800000 */
.L_x_490:
[----:B------:R-:W-:Y:S01]  /*fb90*/  PRMT R0, R0, 0x9910, RZ ;  /* 0x0000991000007816 */ /* 0x000fe200000000ff */
[----:B------:R-:W-:Y:S01]  /*fba0*/  BSSY B1, `(.L_x_492) ;  /* 0x0000188000017945 */ /* 0x000fe20003800000 */
[----:B-----5:R-:W-:Y:S02]  /*fbb0*/  IMAD.MOV.U32 R44, RZ, RZ, R35 ;  /* 0x000000ffff2c7224 */ /* 0x020fe400078e0023 */
[----:B------:R-:W-:-:S13]  /*fbc0*/  ISETP.NE.AND P0, PT, R0, RZ, PT ;  /* 0x000000ff0000720c */ /* 0x000fda0003f05270 */
[----:B------:R-:W-:Y:S05]  /*fbd0*/  @!P0 BRA `(.L_x_493) ;  /* 0x00000ed000008947 */ /* 0x000fea0003800000 */
[----:B------:R-:W2:Y:S04]  /*fbe0*/  LDL R43, [R1+0x54] ;  /* 0x00005400012b7983 */ /* 0x000ea80000100800 */
[----:B------:R-:W3:Y:S04]  /*fbf0*/  LDL R42, [R1+0x58] ;  /* 0x00005800012a7983 */ /* 0x000ee80000100800 */
[----:B------:R-:W4:Y:S04]  /*fc00*/  LDL R41, [R1+0x60] ;  /* 0x0000600001297983 */ /* 0x000f280000100800 */
[----:B------:R-:W5:Y:S04]  /*fc10*/  LDL R40, [R1+0x5c] ;  /* 0x00005c0001287983 */ /* 0x000f680000100800 */
[----:B------:R-:W4:Y:S04]  /*fc20*/  LDL R39, [R1+0x70] ;  /* 0x0000700001277983 */ /* 0x000f280000100800 */
[----:B------:R-:W5:Y:S04]  /*fc30*/  LDL R37, [R1+0x68] ;  /* 0x0000680001257983 */ /* 0x000f680000100800 */
[----:B-1----:R-:W5:Y:S04]  /*fc40*/  LDL R36, [R1+0x6c] ;  /* 0x00006c0001247983 */ /* 0x002f680000100800 */
[----:B------:R-:W5:Y:S01]  /*fc50*/  LDL R35, [R1+0x64] ;  /* 0x0000640001237983 */ /* 0x000f620000100800 */
[----:B------:R-:W-:Y:S01]  /*fc60*/  WARPSYNC 0xffffffff ;  /* 0xffffffff00007948 */ /* 0x000fe20003800000 */
[----:B------:R-:W-:-:S02]  /*fc70*/  F2FP.BF16.PACK_AB R32, R32, R72 ;  /* 0x000000482020723e */ /* 0x000fc400000010ff */
[----:B------:R-:W-:Y:S01]  /*fc80*/  BAR.SYNC.DEFER_BLOCKING 0x1, 0x100 ;  /* 0x0044000000007b1d */ /* 0x000fe20000010000 */
        /* <DEDUP_REMOVED lines=30> */
[----:B------:R-:W-:Y:S01]  /*fe70*/  F2FP.BF16.PACK_AB R0, R135, R134 ;  /* 0x000000868700723e */ /* 0x000fe200000010ff */
[----:B--2---:R1:W-:Y:S04]  /*fe80*/  STS [R43], R32 ;  /* 0x000000202b007388 */ /* 0x0043e80000000800 */
[----:B------:R1:W-:Y:S04]  /*fe90*/  STS [R43+0x400], R31 ;  /* 0x0004001f2b007388 */ /* 0x0003e80000000800 */
[----:B---3--:R1:W-:Y:S04]  /*fea0*/  STS [R42], R30 ;  /* 0x0000001e2a007388 */ /* 0x0083e80000000800 */
[----:B------:R1:W-:Y:S04]  /*feb0*/  STS [R42+0x400], R29 ;  /* 0x0004001d2a007388 */ /* 0x0003e80000000800 */
[----:B----4-:R1:W-:Y:S04]  /*fec0*/  STS [R41], R28 ;  /* 0x0000001c29007388 */ /* 0x0103e80000000800 */
[----:B------:R1:W-:Y:S04]  /*fed0*/  STS [R41+0x400], R27 ;  /* 0x0004001b29007388 */ /* 0x0003e80000000800 */
[----:B-----5:R1:W-:Y:S04]  /*fee0*/  STS [R40], R26 ;  /* 0x0000001a28007388 */ /* 0x0203e80000000800 */
[----:B------:R1:W-:Y:S04]  /*fef0*/  STS [R40+0x400], R25 ;  /* 0x0004001928007388 */ /* 0x0003e80000000800 */
[----:B------:R1:W-:Y:S04]  /*ff00*/  STS [R39], R24 ;  /* 0x0000001827007388 */ /* 0x0003e80000000800 */
[----:B------:R1:W-:Y:S04]  /*ff10*/  STS [R39+0x400], R23 ;  /* 0x0004001727007388 */ /* 0x0003e80000000800 */
[----:B------:R1:W-:Y:S04]  /*ff20*/  STS [R37], R22 ;  /* 0x0000001625007388 */ /* 0x0003e80000000800 */
[----:B------:R1:W-:Y:S04]  /*ff30*/  STS [R37+0x400], R21 ;  /* 0x0004001525007388 */ /* 0x0003e80000000800 */
[----:B------:R1:W-:Y:S04]  /*ff40*/  STS [R36], R20 ;  /* 0x0000001424007388 */ /* 0x0003e80000000800 */
[----:B------:R1:W-:Y:S04]  /*ff50*/  STS [R36+0x400], R19 ;  /* 0x0004001324007388 */ /* 0x0003e80000000800 */
[----:B------:R1:W-:Y:S04]  /*ff60*/  STS [R35], R18 ;  /* 0x0000001223007388 */ /* 0x0003e80000000800 */
[----:B------:R1:W-:Y:S04]  /*ff70*/  STS [R35+0x400], R17 ;  /* 0x0004001123007388 */ /* 0x0003e80000000800 */
        /* <DEDUP_REMOVED lines=16> */
[----:B------:R-:W-:Y:S06]  /*10080*/  BAR.SYNC.DEFER_BLOCKING 0x1, 0x100 ;  /* 0x0044000000007b1d */ /* 0x000fec0000010000 */
[----:B------:R-:W-:Y:S05]  /*10090*/  BRA.CONV ~URZ, `(.L_x_494) ;  /* 0x000000837f007947 */ /* 0x000fea000b800000 */
[----:B-1----:R-:W-:Y:S01]  /*100a0*/  SHF.R.S32.HI R35, RZ, 0x1f, R38 ;  /* 0x0000001fff237819 */ /* 0x002fe20000011426 */
[----:B------:R-:W-:Y:S01]  /*100b0*/  IMAD.MOV.U32 R3, RZ, RZ, RZ ;  /* 0x000000ffff037224 */ /* 0x000fe200078e00ff */
[----:B------:R-:W-:Y:S01]  /*100c0*/  MOV R2, 0x10120 ;  /* 0x0001012000027802 */ /* 0x000fe20000000f00 */
[----:B------:R-:W-:Y:S01]  /*100d0*/  IMAD.MOV.U32 R29, RZ, RZ, 0x1f ;  /* 0x0000001fff1d7424 */ /* 0x000fe200078e00ff */
[----:B------:R-:W-:-:S04]  /*100e0*/  LEA.HI R35, R35, R38, RZ, 0x7 ;  /* 0x0000002623237211 */ /* 0x000fc800078f38ff */
[----:B------:R-:W-:-:S05]  /*100f0*/  SHF.R.S32.HI R35, RZ, 0x7, R35 ;  /* 0x00000007ff237819 */ /* 0x000fca0000011423 */
[----:B------:R-:W-:Y:S02]  /*10100*/  IMAD.MOV.U32 R36, RZ, RZ, R35 ;  /* 0x000000ffff247224 */ /* 0x000fe400078e0023 */
[----:B------:R-:W-:Y:S05]  /*10110*/  CALL.REL.NOINC `($__internal_1_$__cuda_sm70_shflsync_idx_p) ;  /* 0x0000450000007944 */ /* 0x000fea0003c00000 */
.L_x_494:
[----:B-1----:R-:W2:Y:S04]  /*10120*/  LDL R2, [R1+0x48] ;  /* 0x0000480001027983 */ /* 0x002ea80000100800 */
[----:B------:R-:W3:Y:S04]  /*10130*/  LDL R15, [R1+0x10] ;  /* 0x00001000010f7983 */ /* 0x000ee80000100800 */
[----:B------:R-:W4:Y:S04]  /*10140*/  LDL.LU R10, [R1+0x44] ;  /* 0x00004400010a7983 */ /* 0x000f280000300800 */
[----:B------:R-:W5:Y:S04]  /*10150*/  LDL.LU R12, [R1+0x40] ;  /* 0x00004000010c7983 */ /* 0x000f680000300800 */
[----:B------:R-:W2:Y:S01]  /*10160*/  LDL.LU R14, [R1+0x3c] ;  /* 0x00003c00010e7983 */ /* 0x000ea20000300800 */
[----:B------:R-:W-:-:S03]  /*10170*/  IMAD.MOV.U32 R0, RZ, RZ, 0x1 ;  /* 0x00000001ff007424 */ /* 0x000fc600078e00ff */
[----:B------:R-:W3:Y:S02]  /*10180*/  LDL R13, [R1+0x78] ;  /* 0x00007800010d7983 */ /* 0x000ee40000100800 */
[----:B------:R-:W-:Y:S02]  /*10190*/  ISETP.NE.AND P1, PT, R0, c[0x0][0x4e8], PT ;  /* 0x00013a0000007a0c */ /* 0x000fe40003f25270 */
[----:B------:R-:W1:Y:S01]  /*101a0*/  S2R R16, SR_TID.X ;  /* 0x0000000000107919 */ /* 0x000e620000002100 */
[----:B------:R-:W-:Y:S02]  /*101b0*/  ULDC UR5, c[0x0][0x4e8] ;  /* 0x00013a0000057ab9 */ /* 0x000fe40000000800 */
[----:B------:R-:W-:Y:S02]  /*101c0*/  ULDC UR4, c[0x0][0x388] ;  /* 0x0000e20000047ab9 */ /* 0x000fe40000000800 */
[----:B------:R-:W-:Y:S01]  /*101d0*/  UIMAD UR4, UR5, UR4, URZ ;  /* 0x00000004050472a4 */ /* 0x000fe2000f8e023f */
[----:B------:R-:W-:Y:S01]  /*101e0*/  BSSY B0, `(.L_x_495) ;  /* 0x000005f000007945 */ /* 0x000fe20003800000 */
[----:B------:R-:W-:-:S02]  /*101f0*/  SHF.R.S32.HI R45, RZ, 0x1f, R241 ;  /* 0x0000001fff2d7819 */ /* 0x000fc400000114f1 */
[----:B------:R-:W-:Y:S02]  /*10200*/  SHF.R.S32.HI R46, RZ, 0x1f, R228 ;  /* 0x0000001fff2e7819 */ /* 0x000fe400000114e4 */
[----:B----4-:R-:W-:Y:S01]  /*10210*/  SHF.R.S32.HI R5, RZ, 0x1f, R10 ;  /* 0x0000001fff057819 */ /* 0x010fe2000001140a */
[----:B--2---:R-:W-:-:S04]  /*10220*/  IMAD.IADD R4, R2, 0x1, R14 ;  /* 0x0000000102047824 */ /* 0x004fc800078e020e */
[----:B------:R-:W-:Y:S02]  /*10230*/  IMAD R6, R5, c[0x0][0x490], RZ ;  /* 0x0001240005067a24 */ /* 0x000fe400078e02ff */
[----:B------:R-:W-:Y:S01]  /*10240*/  @P1 IMAD.HI.U32 R7, R4, c[0x0][0x4ec], RZ ;  /* 0x00013b0004071a27 */ /* 0x000fe200078e00ff */
[----:B------:R-:W-:-:S03]  /*10250*/  MOV R0, R4 ;  /* 0x0000000400007202 */ /* 0x000fc60000000f00 */
[----:B------:R-:W-:Y:S01]  /*10260*/  IMAD.WIDE.U32 R2, R10, c[0x0][0x490], RZ ;  /* 0x000124000a027a25 */ /* 0x000fe200078e00ff */
[----:B------:R-:W-:-:S03]  /*10270*/  @P1 SHF.R.U32.HI R0, RZ, c[0x0][0x4f0], R7 ;  /* 0x00013c00ff001a19 */ /* 0x000fc60000011607 */
[----:B------:R-:W-:Y:S01]  /*10280*/  IMAD R6, R10, c[0x0][0x494], R6 ;  /* 0x000125000a067a24 */ /* 0x000fe200078e0206 */
[----:B-----5:R-:W-:Y:S02]  /*10290*/  SHF.R.S32.HI R11, RZ, 0x1f, R12 ;  /* 0x0000001fff0b7819 */ /* 0x020fe4000001140c */
[----:B------:R-:W-:Y:S01]  /*102a0*/  IADD3 R8, -R0, RZ, RZ ;  /* 0x000000ff00087210 */ /* 0x000fe20007ffe1ff */
[----:B------:R-:W-:Y:S02]  /*102b0*/  IMAD.IADD R3, R3, 0x1, R6 ;  /* 0x0000000103037824 */ /* 0x000fe400078e0206 */
[----:B------:R-:W-:Y:S02]  /*102c0*/  IMAD R9, R11, c[0x0][0x498], RZ ;  /* 0x000126000b097a24 */ /* 0x000fe400078e02ff */
[----:B------:R-:W-:-:S04]  /*102d0*/  IMAD.WIDE.U32 R6, R12, c[0x0][0x498], R2 ;  /* 0x000126000c067a25 */ /* 0x000fc800078e0002 */
[----:B------:R-:W-:Y:S01]  /*102e0*/  IMAD R2, R8, c[0x0][0x4e8], R4 ;  /* 0x00013a0008027a24 */ /* 0x000fe200078e0204 */
[----:B------:R-:W-:Y:S01]  /*102f0*/  IADD3 R4, P0, R0, R6, RZ ;  /* 0x0000000600047210 */ /* 0x000fe20007f1e0ff */
[----:B------:R-:W-:Y:S01]  /*10300*/  IMAD R3, R12, c[0x0][0x49c], R9 ;  /* 0x000127000c037a24 */ /* 0x000fe200078e0209 */
[----:B------:R-:W-:Y:S02]  /*10310*/  SHF.R.S32.HI R8, RZ, 0x1f, R0 ;  /* 0x0000001fff087819 */ /* 0x000fe40000011400 */
[----:B------:R-:W-:Y:S01]  /*10320*/  SHF.R.S32.HI R6, RZ, 0x1f, R2 ;  /* 0x0000001fff067819 */ /* 0x000fe20000011402 */
[----:B------:R-:W-:Y:S01]  /*10330*/  IMAD R0, R5, c[0x0][0x3e8], RZ ;  /* 0x0000fa0005007a24 */ /* 0x000fe200078e02ff */
[----:B------:R-:W-:Y:S01]  /*10340*/  IADD3.X R5, R8, R7, R3, P0, !PT ;  /* 0x0000000708057210 */ /* 0x000fe200007fe403 */
[----:B---3--:R-:W-:Y:S02]  /*10350*/  IMAD.IADD R8, R15, 0x1, R14 ;  /* 0x000000010f087824 */ /* 0x008fe400078e020e */
[----:B------:R-:W-:-:S02]  /*10360*/  IMAD R3, R6, c[0x0][0x488], RZ ;  /* 0x0001220006037a24 */ /* 0x000fc400078e02ff */
[C---:B------:R-:W-:Y:S02]  /*10370*/  IMAD R9, R10.reuse, c[0x0][0x3ec], R0 ;  /* 0x0000fb000a097a24 */ /* 0x040fe400078e0200 */
[----:B------:R-:W-:Y:S01]  /*10380*/  IMAD.WIDE.U32 R6, R10, c[0x0][0x3e8], RZ ;  /* 0x0000fa000a067a25 */ /* 0x000fe200078e00ff */
[----:B-1----:R-:W-:-:S03]  /*10390*/  SHF.R.S32.HI R15, RZ, 0x1f, R16 ;  /* 0x0000001fff0f7819 */ /* 0x002fc60000011410 */
[C---:B------:R-:W-:Y:S02]  /*103a0*/  IMAD R10, R2.reuse, c[0x0][0x48c], R3 ;  /* 0x00012300020a7a24 */ /* 0x040fe400078e0203 */
[----:B------:R-:W-:-:S04]  /*103b0*/  IMAD.WIDE.U32 R4, R2, c[0x0][0x488], R4 ;  /* 0x0001220002047a25 */ /* 0x000fc800078e0004 */
[----:B------:R-:W-:Y:S01]  /*103c0*/  @P1 IMAD.HI.U32 R2, R8, c[0x0][0x4ec], RZ ;  /* 0x00013b0008021a27 */ /* 0x000fe200078e00ff */
[----:B------:R-:W-:Y:S02]  /*103d0*/  MOV R0, R8 ;  /* 0x0000000800007202 */ /* 0x000fe40000000f00 */
[----:B------:R-:W-:Y:S01]  /*103e0*/  IADD3 R5, R5, R10, RZ ;  /* 0x0000000a05057210 */ /* 0x000fe20007ffe0ff */
[----:B------:R-:W-:Y:S01]  /*103f0*/  IMAD.IADD R3, R7, 0x1, R9 ;  /* 0x0000000107037824 */ /* 0x000fe200078e0209 */
[C---:B------:R-:W-:Y:S02]  /*10400*/  LEA R9, P0, R4.reuse, c[0x0][0x450], 0x2 ;  /* 0x0001140004097a11 */ /* 0x040fe400078010ff */
[----:B------:R-:W-:Y:S01]  /*10410*/  @P1 SHF.R.U32.HI R0, RZ, c[0x0][0x4f0], R2 ;  /* 0x00013c00ff001a19 */ /* 0x000fe20000011602 */
[----:B------:R-:W-:Y:S01]  /*10420*/  IMAD.MOV.U32 R2, RZ, RZ, R6 ;  /* 0x000000ffff027224 */ /* 0x000fe200078e0006 */
[----:B------:R-:W-:Y:S01]  /*10430*/  LEA.HI R15, R15, R16, RZ, 0x5 ;  /* 0x000000100f0f7211 */ /* 0x000fe200078f28ff */
[----:B------:R-:W-:Y:S01]  /*10440*/  IMAD R6, R11, c[0x0][0x3f0], RZ ;  /* 0x0000fc000b067a24 */ /* 0x000fe200078e02ff */
[----:B------:R-:W-:-:S02]  /*10450*/  LEA.HI.X R5, R4, c[0x0][0x454], R5, 0x2, P0 ;  /* 0x0001150004057a11 */ /* 0x000fc400000f1405 */
[----:B------:R-:W-:Y:S01]  /*10460*/  LOP3.LUT R15, R15, 0xffffffe0, RZ, 0xc0, !PT ;  /* 0xffffffe00f0f7812 */ /* 0x000fe200078ec0ff */
[----:B------:R-:W-:Y:S01]  /*10470*/  IMAD R10, R12, c[0x0][0x3f4], R6 ;  /* 0x0000fd000c0a7a24 */ /* 0x000fe200078e0206 */
[----:B------:R-:W-:Y:S01]  /*10480*/  SHFL.IDX PT, R4, R9, 0x1, 0x1c1f ;  /* 0x003c1f0009047f89 */ /* 0x000fe200000e0000 */
[----:B------:R-:W-:Y:S02]  /*10490*/  IADD3 R11, -R0, RZ, RZ ;  /* 0x000000ff000b7210 */ /* 0x000fe40007ffe1ff */
[----:B------:R-:W-:Y:S01]  /*104a0*/  IMAD.IADD R15, R16, 0x1, -R15 ;  /* 0x00000001100f7824 */ /* 0x000fe200078e0a0f */
[----:B------:R1:W-:Y:S04]  /*104b0*/  SHFL.IDX PT, R6, R9, RZ, 0x1c1f ;  /* 0x001c1fff09067589 */ /* 0x0003e800000e0000 */
[----:B------:R-:W2:Y:S04]  /*104c0*/  SHFL.IDX PT, R7, R5, RZ, 0x1c1f ;  /* 0x001c1fff05077589 */ /* 0x000ea800000e0000 */
[----:B------:R-:W3:Y:S01]  /*104d0*/  SHFL.IDX PT, R5, R5, 0x1, 0x1c1f ;  /* 0x003c1f0005057f89 */ /* 0x000ee200000e0000 */
[----:B------:R-:W-:Y:S01]  /*104e0*/  LOP3.LUT P0, RZ, R15, 0x3, RZ, 0xc0, !PT ;  /* 0x000000030fff7812 */ /* 0x000fe2000780c0ff */
[----:B------:R-:W-:-:S02]  /*104f0*/  IMAD R8, R11, c[0x0][0x4e8], R8 ;  /* 0x00013a000b087a24 */ /* 0x000fc400078e0208 */
[----:B------:R-:W4:Y:S01]  /*10500*/  S2R R15, SR_TID.X ;  /* 0x00000000000f7919 */ /* 0x000f220000002100 */
[----:B-1----:R-:W-:-:S05]  /*10510*/  IMAD.IADD R9, R13, 0x1, R14 ;  /* 0x000000010d097824 */ /* 0x002fca00078e020e */
[C---:B------:R-:W-:Y:S02]  /*10520*/  IADD3 R11, R9.reuse, 0x8, RZ ;  /* 0x00000008090b7810 */ /* 0x040fe40007ffe0ff */
[----:B------:R-:W-:Y:S02]  /*10530*/  ISETP.GE.OR P1, PT, R9, UR4, P0 ;  /* 0x0000000409007c0c */ /* 0x000fe40008726670 */
[----:B------:R-:W-:Y:S01]  /*10540*/  ISETP.GE.OR P0, PT, R11, UR4, P0 ;  /* 0x000000040b007c0c */ /* 0x000fe20008706670 */
[----:B------:R-:W-:Y:S01]  /*10550*/  IMAD.WIDE.U32 R2, R12, c[0x0][0x3f0], R2 ;  /* 0x0000fc000c027a25 */ /* 0x000fe200078e0002 */
[----:B------:R-:W-:-:S04]  /*10560*/  SHF.R.S32.HI R12, RZ, 0x1f, R0 ;  /* 0x0000001fff0c7819 */ /* 0x000fc80000011400 */
[----:B------:R-:W-:Y:S01]  /*10570*/  IADD3 R3, R3, R10, RZ ;  /* 0x0000000a03037210 */ /* 0x000fe20007ffe0ff */
[----:B------:R-:W-:-:S04]  /*10580*/  IMAD R10, R12, c[0x0][0x3e0], RZ ;  /* 0x0000f8000c0a7a24 */ /* 0x000fc800078e02ff */
[----:B--2---:R1:W-:Y:S01]  /*10590*/  @!P1 ST.E [R6.64], R34 ;  /* 0x0000002206009985 */ /* 0x0043e2000c101906 */
[----:B------:R-:W-:-:S03]  /*105a0*/  IMAD R9, R0, c[0x0][0x3e4], R10 ;  /* 0x0000f90000097a24 */ /* 0x000fc600078e020a */
[----:B---3--:R2:W-:Y:S01]  /*105b0*/  @!P0 ST.E [R4.64], R33 ;  /* 0x0000002104008985 */ /* 0x0085e2000c101906 */
[----:B------:R-:W-:Y:S01]  /*105c0*/  IMAD.WIDE.U32 R2, R0, c[0x0][0x3e0], R2 ;  /* 0x0000f80000027a25 */ /* 0x000fe200078e0002 */
[----:B------:R-:W-:Y:S02]  /*105d0*/  SHF.R.S32.HI R0, RZ, 0x1f, R8 ;  /* 0x0000001fff007819 */ /* 0x000fe40000011408 */
[----:B------:R2:W3:Y:S04]  /*105e0*/  LDS.128 R24, [R219+0x1080] ;  /* 0x00108000db187984 */ /* 0x0004e80000000c00 */
[----:B------:R2:W2:Y:S04]  /*105f0*/  LDS.128 R32, [R219+0x2080] ;  /* 0x00208000db207984 */ /* 0x0004a80000000c00 */
[----:B------:R1:W2:Y:S04]  /*10600*/  LDS.128 R36, [R219+0x3080] ;  /* 0x00308000db247984 */ /* 0x0002a80000000c00 */
[----:B------:R1:W2:Y:S04]  /*10610*/  LDS.128 R20, [R219+0x5080] ;  /* 0x00508000db147984 */ /* 0x0002a80000000c00 */
[----:B------:R2:W2:Y:S04]  /*10620*/  LDS.128 R28, [R219+0x6080] ;  /* 0x00608000db1c7984 */ /* 0x0004a80000000c00 */
[----:B------:R2:W2:Y:S01]  /*10630*/  LDS.128 R40, [R219+0x7080] ;  /* 0x00708000db287984 */ /* 0x0004a20000000c00 */
[----:B----4-:R-:W-:Y:S01]  /*10640*/  SHF.R.S32.HI R13, RZ, 0x1f, R15 ;  /* 0x0000001fff0d7819 */ /* 0x010fe2000001140f */
[----:B------:R-:W-:Y:S01]  /*10650*/  IMAD R0, R0, c[0x0][0x3d8], RZ ;  /* 0x0000f60000007a24 */ /* 0x000fe200078e02ff */
[----:B------:R-:W-:-:S02]  /*10660*/  IADD3 R3, R3, R9, RZ ;  /* 0x0000000903037210 */ /* 0x000fc40007ffe0ff */
[----:B------:R-:W-:Y:S01]  /*10670*/  LEA.HI R13, R13, R15, RZ, 0x3 ;  /* 0x0000000f0d0d7211 */ /* 0x000fe200078f18ff */
[C---:B------:R-:W-:Y:S02]  /*10680*/  IMAD R0, R8.reuse, c[0x0][0x3dc], R0 ;  /* 0x0000f70008007a24 */ /* 0x040fe400078e0200 */
[----:B------:R-:W-:Y:S01]  /*10690*/  IMAD.WIDE.U32 R2, R8, c[0x0][0x3d8], R2 ;  /* 0x0000f60008027a25 */ /* 0x000fe200078e0002 */
[----:B------:R-:W-:-:S03]  /*106a0*/  SHF.R.S32.HI R13, RZ, 0x3, R13 ;  /* 0x00000003ff0d7819 */ /* 0x000fc6000001140d */
[----:B------:R-:W-:Y:S01]  /*106b0*/  IMAD.IADD R0, R3, 0x1, R0 ;  /* 0x0000000103007824 */ /* 0x000fe200078e0200 */
[C---:B------:R-:W-:Y:S02]  /*106c0*/  LEA R8, P0, R2.reuse, c[0x0][0x380], 0x1 ;  /* 0x0000e00002087a11 */ /* 0x040fe400078008ff */
[----:B-1----:R-:W-:Y:S02]  /*106d0*/  IADD3 R7, R13, R14, RZ ;  /* 0x0000000e0d077210 */ /* 0x002fe40007ffe0ff */
[----:B------:R-:W-:Y:S02]  /*106e0*/  LEA.HI.X R6, R2, c[0x0][0x384], R0, 0x1, P0 ;  /* 0x0000e10002067a11 */ /* 0x000fe400000f0c00 */
[----:B------:R-:W-:Y:S01]  /*106f0*/  ISETP.GE.AND P0, PT, R7, UR4, PT ;  /* 0x0000000407007c0c */ /* 0x000fe2000bf06270 */
[----:B------:R1:W4:Y:S04]  /*10700*/  SHFL.IDX PT, R0, R8, RZ, 0x181f ;  /* 0x00181fff08007589 */ /* 0x00032800000e0000 */
[----:B------:R1:W1:Y:S08]  /*10710*/  SHFL.IDX PT, R3, R6, RZ, 0x181f ;  /* 0x00181fff06037589 */ /* 0x00027000000e0000 */
[----:B------:R-:W-:Y:S05]  /*10720*/  @P0 BRA `(.L_x_496) ;  /* 0x000000a000000947 */ /* 0x000fea0003800000 */
[----:B---3--:R-:W3:Y:S01]  /*10730*/  LDS.128 R16, [R219+0x80] ;  /* 0x00008000db107984 */ /* 0x008ee20000000c00 */
[----:B------:R-:W-:-:S02]  /*10740*/  ISETP.GE.AND P3, PT, R228, c[0x0][0x3c8], PT ;  /* 0x0000f200e4007a0c */ /* 0x000fc40003f66270 */
[----:B------:R-:W-:Y:S01]  /*10750*/  ISETP.GE.AND P2, PT, R241, c[0x0][0x3c8], PT ;  /* 0x0000f200f1007a0c */ /* 0x000fe20003f46270 */
[----:B------:R-:W5:Y:S10]  /*10760*/  LDS.128 R12, [R219+0x4080] ;  /* 0x00408000db0c7984 */ /* 0x000f740000000c00 */
[----:B--2-4-:R-:W-:-:S02]  /*10770*/  @!P3 LEA R4, P1, R228, R0, 0x1 ;  /* 0x00000000e404b211 */ /* 0x014fc400078208ff */
[C---:B------:R-:W-:Y:S02]  /*10780*/  @!P2 LEA R2, P0, R241.reuse, R0, 0x1 ;  /* 0x00000000f102a211 */ /* 0x040fe400078008ff */
[-C--:B-1----:R-:W-:Y:S02]  /*10790*/  @!P3 LEA.HI.X R5, R228, R3.reuse, R46, 0x1, P1 ;  /* 0x00000003e405b211 */ /* 0x082fe400008f0c2e */
[----:B------:R-:W-:-:S03]  /*107a0*/  @!P2 LEA.HI.X R3, R241, R3, R45, 0x1, P0 ;  /* 0x00000003f103a211 */ /* 0x000fc600000f0c2d */
[----:B---3--:R1:W-:Y:S04]  /*107b0*/  @!P3 ST.E.128 [R4.64], R16 ;  /* 0x000000100400b985 */ /* 0x0083e8000c101d06 */
[----:B-----5:R1:W-:Y:S02]  /*107c0*/  @!P2 ST.E.128 [R2.64], R12 ;  /* 0x0000000c0200a985 */ /* 0x0203e4000c101d06 */
.L_x_496:
[----:B---3--:R-:W-:Y:S05]  /*107d0*/  BSYNC B0 ;  /* 0x0000000000007941 */ /* 0x008fea0003800000 */
.L_x_495:
[----:B-1----:R-:W-:Y:S01]  /*107e0*/  IADD3 R2, R7, 0x20, RZ ;  /* 0x0000002007027810 */ /* 0x002fe20007ffe0ff */
[----:B------:R1:W3:Y:S01]  /*107f0*/  SHFL.IDX PT, R3, R6, 0x1, 0x181f ;  /* 0x00381f0006037f89 */ /* 0x0002e200000e0000 */
[----:B------:R-:W-:Y:S02]  /*10800*/  BSSY B0, `(.L_x_497) ;  /* 0x000000c000007945 */ /* 0x000fe40003800000 */
[----:B------:R-:W-:Y:S01]  /*10810*/  ISETP.GE.AND P0, PT, R2, UR4, PT ;  /* 0x0000000402007c0c */ /* 0x000fe2000bf06270 */
[----:B----4-:R1:W4:-:S12]  /*10820*/  SHFL.IDX PT, R0, R8, 0x1, 0x181f ;  /* 0x00381f0008007f89 */ /* 0x01031800000e0000 */
[----:B------:R-:W-:Y:S05]  /*10830*/  @P0 BRA `(.L_x_498) ;  /* 0x0000008000000947 */ /* 0x000fea0003800000 */
[----:B------:R-:W-:Y:S02]  /*10840*/  ISETP.GE.AND P1, PT, R228, c[0x0][0x3c8], PT ;  /* 0x0000f200e4007a0c */ /* 0x000fe40003f26270 */
[----:B------:R-:W-:-:S11]  /*10850*/  ISETP.GE.AND P0, PT, R241, c[0x0][0x3c8], PT ;  /* 0x0000f200f1007a0c */ /* 0x000fd60003f06270 */
[CC--:B--2-4-:R-:W-:Y:S02]  /*10860*/  @!P1 LEA R4, P3, R228.reuse, R0.reuse, 0x1 ;  /* 0x00000000e4049211 */ /* 0x0d4fe400078608ff */
[C---:B------:R-:W-:Y:S02]  /*10870*/  @!P0 LEA R2, P2, R241.reuse, R0, 0x1 ;  /* 0x00000000f1028211 */ /* 0x040fe400078408ff */
[-C--:B---3--:R-:W-:Y:S02]  /*10880*/  @!P1 LEA.HI.X R5, R228, R3.reuse, R46, 0x1, P3 ;  /* 0x00000003e4059211 */ /* 0x088fe400018f0c2e */
[----:B------:R-:W-:-:S03]  /*10890*/  @!P0 LEA.HI.X R3, R241, R3, R45, 0x1, P2 ;  /* 0x00000003f1038211 */ /* 0x000fc600010f0c2d */
[----:B------:R2:W-:Y:S04]  /*108a0*/  @!P1 ST.E.128 [R4.64], R24 ;  /* 0x0000001804009985 */ /* 0x0005e8000c101d06 */
[----:B------:R2:W-:Y:S02]  /*108b0*/  @!P0 ST.E.128 [R2.64], R20 ;  /* 0x0000001402008985 */ /* 0x0005e4000c101d06 */
.L_x_498:
[----:B------:R-:W-:Y:S05]  /*108c0*/  BSYNC B0 ;  /* 0x0000000000007941 */ /* 0x000fea0003800000 */
.L_x_497:
[----:B--2---:R-:W-:Y:S01]  /*108d0*/  IADD3 R2, R7, 0x40, RZ ;  /* 0x0000004007027810 */ /* 0x004fe20007ffe0ff */
[----:B---3--:R2:W3:Y:S01]  /*108e0*/  SHFL.IDX PT, R3, R6, 0x2, 0x181f ;  /* 0x00581f0006037f89 */ /* 0x0084e200000e0000 */
[----:B------:R-:W-:Y:S02]  /*108f0*/  BSSY B0, `(.L_x_499) ;  /* 0x000000c000007945 */ /* 0x000fe40003800000 */
[----:B------:R-:W-:Y:S01]  /*10900*/  ISETP.GE.AND P0, PT, R2, UR4, PT ;  /* 0x0000000402007c0c */ /* 0x000fe2000bf06270 */
[----:B----4-:R2:W4:-:S12]  /*10910*/  SHFL.IDX PT, R0, R8, 0x2, 0x181f ;  /* 0x00581f0008007f89 */ /* 0x01051800000e0000 */
[----:B------:R-:W-:Y:S05]  /*10920*/  @P0 BRA `(.L_x_500) ;  /* 0x0000008000000947 */ /* 0x000fea0003800000 */
[----:B------:R-:W-:Y:S02]  /*10930*/  ISETP.GE.AND P1, PT, R228, c[0x0][0x3c8], PT ;  /* 0x0000f200e4007a0c */ /* 0x000fe40003f26270 */
[----:B------:R-:W-:-:S11]  /*10940*/  ISETP.GE.AND P0, PT, R241, c[0x0][0x3c8], PT ;  /* 0x0000f200f1007a0c */ /* 0x000fd60003f06270 */
[CC--:B----4-:R-:W-:Y:S02]  /*10950*/  @!P1 LEA R4, P3, R228.reuse, R0.reuse, 0x1 ;  /* 0x00000000e4049211 */ /* 0x0d0fe400078608ff */
[C---:B------:R-:W-:Y:S02]  /*10960*/  @!P0 LEA R2, P2, R241.reuse, R0, 0x1 ;  /* 0x00000000f1028211 */ /* 0x040fe400078408ff */
[-C--:B---3--:R-:W-:Y:S02]  /*10970*/  @!P1 LEA.HI.X R5, R228, R3.reuse, R46, 0x1, P3 ;  /* 0x00000003e4059211 */ /* 0x088fe400018f0c2e */
[----:B------:R-:W-:-:S03]  /*10980*/  @!P0 LEA.HI.X R3, R241, R3, R45, 0x1, P2 ;  /* 0x00000003f1038211 */ /* 0x000fc600010f0c2d */
[----:B------:R3:W-:Y:S04]  /*10990*/  @!P1 ST.E.128 [R4.64], R32 ;  /* 0x0000002004009985 */ /* 0x0007e8000c101d06 */
[----:B------:R3:W-:Y:S02]  /*109a0*/  @!P0 ST.E.128 [R2.64], R28 ;  /* 0x0000001c02008985 */ /* 0x0007e4000c101d06 */
.L_x_500:
[----:B------:R-:W-:Y:S05]  /*109b0*/  BSYNC B0 ;  /* 0x0000000000007941 */ /* 0x000fea0003800000 */
.L_x_499:
[----:B---3--:R-:W-:Y:S01]  /*109c0*/  IADD3 R2, R7, 0x60, RZ ;  /* 0x0000006007027810 */ /* 0x008fe20007ffe0ff */
[----:B------:R3:W1:Y:S03]  /*109d0*/  SHFL.IDX PT, R4, R6, 0x3, 0x181f ;  /* 0x00781f0006047f89 */ /* 0x00066600000e0000 */
[----:B------:R-:W-:Y:S01]  /*109e0*/  ISETP.GE.AND P0, PT, R2, UR4, PT ;  /* 0x0000000402007c0c */ /* 0x000fe2000bf06270 */
[----:B----4-:R3:W4:-:S12]  /*109f0*/  SHFL.IDX PT, R0, R8, 0x3, 0x181f ;  /* 0x00781f0008007f89 */ /* 0x01071800000e0000 */
[----:B------:R-:W-:Y:S05]  /*10a00*/  @P0 BRA `(.L_x_501) ;  /* 0x00000a1000000947 */ /* 0x000fea0003800000 */
[----:B------:R-:W-:-:S13]  /*10a10*/  ISETP.GE.AND P0, PT, R228, c[0x0][0x3c8], PT ;  /* 0x0000f200e4007a0c */ /* 0x000fda0003f06270 */
[----:B----4-:R-:W-:-:S04]  /*10a20*/  @!P0 LEA R2, P1, R228, R0, 0x1 ;  /* 0x00000000e4028211 */ /* 0x010fc800078208ff */
[----:B-1----:R-:W-:-:S05]  /*10a30*/  @!P0 LEA.HI.X R3, R228, R4, R46, 0x1, P1 ;  /* 0x00000004e4038211 */ /* 0x002fca00008f0c2e */
[----:B------:R1:W-:Y:S01]  /*10a40*/  @!P0 ST.E.128 [R2.64], R36 ;  /* 0x0000002402008985 */ /* 0x0003e2000c101d06 */
[----:B------:R-:W-:-:S13]  /*10a50*/  ISETP.GE.AND P0, PT, R241, c[0x0][0x3c8], PT ;  /* 0x0000f200f1007a0c */ /* 0x000fda0003f06270 */
[----:B------:R-:W-:Y:S05]  /*10a60*/  @P0 BRA `(.L_x_501) ;  /* 0x000009b000000947 */ /* 0x000fea0003800000 */
[----:B-1----:R-:W-:-:S04]  /*10a70*/  LEA R2, P0, R241, R0, 0x1 ;  /* 0x00000000f1027211 */ /* 0x002fc800078008ff */
[----:B------:R-:W-:-:S05]  /*10a80*/  LEA.HI.X R3, R241, R4, R45, 0x1, P0 ;  /* 0x00000004f1037211 */ /* 0x000fca00000f0c2d */
[----:B------:R1:W-:Y:S01]  /*10a90*/  ST.E.128 [R2.64], R40 ;  /* 0x0000002802007985 */ /* 0x0003e2000c101d06 */
[----:B------:R-:W-:Y:S05]  /*10aa0*/  BRA `(.L_x_501) ;  /* 0x0000097000007947 */ /* 0x000fea0003800000 */
.L_x_493:
[----:B------:R-:W2:Y:S04]  /*10ab0*/  LDL R2, [R1+0x44] ;  /* 0x0000440001027983 */ /* 0x000ea80000100800 */
[----:B------:R-:W3:Y:S04]  /*10ac0*/  LDL R0, [R1+0x40] ;  /* 0x0000400001007983 */ /* 0x000ee80000100800 */
[----:B------:R-:W4:Y:S04]  /*10ad0*/  LDL R4, [R1+0x3c] ;  /* 0x00003c0001047983 */ /* 0x000f280000100800 */
[----:B------:R-:W5:Y:S01]  /*10ae0*/  S2R R3, SR_TID.X ;  /* 0x0000000000037919 */ /* 0x000f620000002100 */
[----:B------:R-:W-:Y:S01]  /*10af0*/  BSSY B0, `(.L_x_502) ;  /* 0x0000026000007945 */ /* 0x000fe20003800000 */
[----:B-----5:R-:W-:Y:S01]  /*10b00*/  ISETP.GE.AND P0, PT, R3, 0x80, PT ;  /* 0x000000800300780c */ /* 0x020fe20003f06270 */
[----:B--2---:R-:W-:-:S02]  /*10b10*/  IMAD.MOV.U32 R12, RZ, RZ, R2 ;  /* 0x000000ffff0c7224 */ /* 0x004fc400078e0002 */
[----:B---3--:R-:W-:-:S03]  /*10b20*/  IMAD.MOV.U32 R11, RZ, RZ, R0 ;  /* 0x000000ffff0b7224 */ /* 0x008fc600078e0000 */
[----:B------:R-:W-:Y:S01]  /*10b30*/  SHF.R.S32.HI R9, RZ, 0x1f, R12 ;  /* 0x0000001fff097819 */ /* 0x000fe2000001140c */
[----:B----4-:R-:W-:Y:S01]  /*10b40*/  IMAD.MOV.U32 R13, RZ, RZ, R4 ;  /* 0x000000ffff0d7224 */ /* 0x010fe200078e0004 */
[----:B------:R-:W-:-:S05]  /*10b50*/  SHF.R.S32.HI R10, RZ, 0x1f, R11 ;  /* 0x0000001fff0a7819 */ /* 0x000fca000001140b */
[----:B------:R-:W-:Y:S05]  /*10b60*/  @P0 BRA `(.L_x_503) ;  /* 0x000001e000000947 */ /* 0x000fea0003800000 */
[----:B------:R-:W-:Y:S02]  /*10b70*/  MOV R2, c[0x0][0x4e8] ;  /* 0x00013a0000027a02 */ /* 0x000fe40000000f00 */
[----:B------:R-:W-:-:S03]  /*10b80*/  IADD3 R6, R13, R3, RZ ;  /* 0x000000030d067210 */ /* 0x000fc60007ffe0ff */
[----:B------:R-:W-:-:S05]  /*10b90*/  IMAD R0, R2, c[0x0][0x388], RZ ;  /* 0x0000e20002007a24 */ /* 0x000fca00078e02ff */
[----:B------:R-:W-:-:S13]  /*10ba0*/  ISETP.GE.AND P0, PT, R6, R0, PT ;  /* 0x000000000600720c */ /* 0x000fda0003f06270 */
[----:B------:R-:W-:Y:S05]  /*10bb0*/  @P0 BRA `(.L_x_503) ;  /* 0x0000019000000947 */ /* 0x000fea0003800000 */
[----:B------:R-:W-:Y:S01]  /*10bc0*/  ISETP.NE.AND P0, PT, R2, 0x1, PT ;  /* 0x000000010200780c */ /* 0x000fe20003f05270 */
[----:B------:R-:W-:Y:S01]  /*10bd0*/  IMAD R4, R9, c[0x0][0x490], RZ ;  /* 0x0001240009047a24 */ /* 0x000fe200078e02ff */
[----:B------:R-:W-:Y:S01]  /*10be0*/  MOV R0, R6 ;  /* 0x0000000600007202 */ /* 0x000fe20000000f00 */
[----:B------:R-:W-:-:S04]  /*10bf0*/  IMAD.WIDE.U32 R2, R12, c[0x0][0x490], RZ ;  /* 0x000124000c027a25 */ /* 0x000fc800078e00ff */
[----:B------:R-:W-:Y:S02]  /*10c00*/  IMAD R4, R12, c[0x0][0x494], R4 ;  /* 0x000125000c047a24 */ /* 0x000fe400078e0204 */
[----:B-1----:R-:W-:-:S03]  /*10c10*/  IMAD R8, R10, c[0x0][0x498], RZ ;  /* 0x000126000a087a24 */ /* 0x002fc600078e02ff */
[----:B------:R-:W-:Y:S01]  /*10c20*/  IADD3 R3, R3, R4, RZ ;  /* 0x0000000403037210 */ /* 0x000fe20007ffe0ff */
[----:B------:R-:W-:-:S05]  /*10c30*/  @P0 IMAD.HI.U32 R5, R6, c[0x0][0x4ec], RZ ;  /* 0x00013b0006050a27 */ /* 0x000fca00078e00ff */
[----:B------:R-:W-:Y:S01]  /*10c40*/  @P0 SHF.R.U32.HI R0, RZ, c[0x0][0x4f0], R5 ;  /* 0x00013c00ff000a19 */ /* 0x000fe20000011605 */
[----:B------:R-:W-:-:S03]  /*10c50*/  IMAD.WIDE.U32 R4, R11, c[0x0][0x498], R2 ;  /* 0x000126000b047a25 */ /* 0x000fc600078e0002 */
[C---:B------:R-:W-:Y:S01]  /*10c60*/  IADD3 R7, -R0.reuse, RZ, RZ ;  /* 0x000000ff00077210 */ /* 0x040fe20007ffe1ff */
[----:B------:R-:W-:Y:S01]  /*10c70*/  IMAD R3, R11, c[0x0][0x49c], R8 ;  /* 0x000127000b037a24 */ /* 0x000fe200078e0208 */
[----:B------:R-:W-:-:S03]  /*10c80*/  IADD3 R4, P0, R0, R4, RZ ;  /* 0x0000000400047210 */ /* 0x000fc60007f1e0ff */
[----:B------:R-:W-:Y:S01]  /*10c90*/  IMAD R2, R7, c[0x0][0x4e8], R6 ;  /* 0x00013a0007027a24 */ /* 0x000fe200078e0206 */
[----:B------:R-:W-:-:S04]  /*10ca0*/  SHF.R.S32.HI R6, RZ, 0x1f, R0 ;  /* 0x0000001fff067819 */ /* 0x000fc80000011400 */
[----:B------:R-:W-:Y:S02]  /*10cb0*/  SHF.R.S32.HI R0, RZ, 0x1f, R2 ;  /* 0x0000001fff007819 */ /* 0x000fe40000011402 */
[----:B------:R-:W-:-:S03]  /*10cc0*/  IADD3.X R5, R6, R5, R3, P0, !PT ;  /* 0x0000000506057210 */ /* 0x000fc600007fe403 */
[----:B------:R-:W-:-:S04]  /*10cd0*/  IMAD R0, R0, c[0x0][0x488], RZ ;  /* 0x0001220000007a24 */ /* 0x000fc800078e02ff */
[C---:B------:R-:W-:Y:S02]  /*10ce0*/  IMAD R0, R2.reuse, c[0x0][0x48c], R0 ;  /* 0x0001230002007a24 */ /* 0x040fe400078e0200 */
[----:B------:R-:W-:-:S05]  /*10cf0*/  IMAD.WIDE.U32 R2, R2, c[0x0][0x488], R4 ;  /* 0x0001220002027a25 */ /* 0x000fca00078e0004 */
[----:B------:R-:W-:Y:S02]  /*10d00*/  IADD3 R0, R3, R0, RZ ;  /* 0x0000000003007210 */ /* 0x000fe40007ffe0ff */
[----:B------:R-:W-:-:S04]  /*10d10*/  LEA R4, P0, R2, c[0x0][0x450], 0x2 ;  /* 0x0001140002047a11 */ /* 0x000fc800078010ff */
[----:B------:R-:W-:Y:S02]  /*10d20*/  LEA.HI.X R5, R2, c[0x0][0x454], R0, 0x2, P0 ;  /* 0x0001150002057a11 */ /* 0x000fe400000f1400 */
[----:B------:R-:W-:-:S05]  /*10d30*/  MOV R0, 0xff800000 ;  /* 0xff80000000007802 */ /* 0x000fca0000000f00 */
[----:B------:R1:W-:Y:S02]  /*10d40*/  STG.E [R4.64], R0 ;  /* 0x0000000004007986 */ /* 0x0003e4000c101906 */
.L_x_503:
[----:B------:R-:W-:Y:S05]  /*10d50*/  BSYNC B0 ;  /* 0x0000000000007941 */ /* 0x000fea0003800000 */
.L_x_502:
[----:B------:R-:W2:Y:S01]  /*10d60*/  LDL R2, [R1+0x10] ;  /* 0x0000100001027983 */ /* 0x000ea20000100800 */
[----:B-1----:R-:W-:Y:S01]  /*10d70*/  MOV R0, c[0x0][0x4e8] ;  /* 0x00013a0000007a02 */ /* 0x002fe20000000f00 */
[----:B------:R-:W-:-:S03]  /*10d80*/  IMAD R6, R10, c[0x0][0x3f0], RZ ;  /* 0x0000fc000a067a24 */ /* 0x000fc600078e02ff */
[----:B------:R-:W-:Y:S01]  /*10d90*/  ISETP.NE.AND P0, PT, R0, 0x1, PT ;  /* 0x000000010000780c */ /* 0x000fe20003f05270 */
[----:B------:R-:W-:Y:S02]  /*10da0*/  IMAD R0, R9, c[0x0][0x3e8], RZ ;  /* 0x0000fa0009007a24 */ /* 0x000fe400078e02ff */
[----:B------:R-:W-:Y:S02]  /*10db0*/  IMAD R8, R11, c[0x0][0x3f4], R6 ;  /* 0x0000fd000b087a24 */ /* 0x000fe400078e0206 */
[----:B------:R-:W-:Y:S01]  /*10dc0*/  IMAD R5, R12, c[0x0][0x3ec], R0 ;  /* 0x0000fb000c057a24 */ /* 0x000fe200078e0200 */
[----:B--2---:R-:W-:Y:S01]  /*10dd0*/  IADD3 R4, R2, R13, RZ ;  /* 0x0000000d02047210 */ /* 0x004fe20007ffe0ff */
[----:B------:R-:W-:-:S03]  /*10de0*/  IMAD.WIDE.U32 R2, R12, c[0x0][0x3e8], RZ ;  /* 0x0000fa000c027a25 */ /* 0x000fc600078e00ff */
[----:B------:R-:W-:-:S03]  /*10df0*/  MOV R0, R4 ;  /* 0x0000000400007202 */ /* 0x000fc60000000f00 */
[----:B------:R-:W-:Y:S01]  /*10e00*/  @P0 IMAD.HI.U32 R7, R4, c[0x0][0x4ec], RZ ;  /* 0x00013b0004070a27 */ /* 0x000fe200078e00ff */
[----:B------:R-:W-:-:S04]  /*10e10*/  IADD3 R3, R3, R5, RZ ;  /* 0x0000000503037210 */ /* 0x000fc80007ffe0ff */
[----:B------:R-:W-:Y:S01]  /*10e20*/  @P0 SHF.R.U32.HI R0, RZ, c[0x0][0x4f0], R7 ;  /* 0x00013c00ff000a19 */ /* 0x000fe20000011607 */
[----:B------:R-:W-:-:S03]  /*10e30*/  IMAD.WIDE.U32 R2, R11, c[0x0][0x3f0], R2 ;  /* 0x0000fc000b027a25 */ /* 0x000fc600078e0002 */
[----:B------:R-:W-:Y:S02]  /*10e40*/  SHF.R.S32.HI R6, RZ, 0x1f, R0 ;  /* 0x0000001fff067819 */ /* 0x000fe40000011400 */
[----:B------:R-:W-:Y:S02]  /*10e50*/  IADD3 R5, -R0, RZ, RZ ;  /* 0x000000ff00057210 */ /* 0x000fe40007ffe1ff */
[----:B------:R-:W-:Y:S01]  /*10e60*/  IADD3 R3, R3, R8, RZ ;  /* 0x0000000803037210 */ /* 0x000fe20007ffe0ff */
[----:B------:R-:W-:Y:S02]  /*10e70*/  IMAD R6, R6, c[0x0][0x3e0], RZ ;  /* 0x0000f80006067a24 */ /* 0x000fe400078e02ff */
[----:B------:R-:W-:Y:S02]  /*10e80*/  IMAD R4, R5, c[0x0][0x4e8], R4 ;  /* 0x00013a0005047a24 */ /* 0x000fe400078e0204 */
[C---:B------:R-:W-:Y:S02]  /*10e90*/  IMAD R5, R0.reuse, c[0x0][0x3e4], R6 ;  /* 0x0000f90000057a24 */ /* 0x040fe400078e0206 */
[----:B------:R-:W-:Y:S01]  /*10ea0*/  IMAD.WIDE.U32 R2, R0, c[0x0][0x3e0], R2 ;  /* 0x0000f80000027a25 */ /* 0x000fe200078e0002 */
[----:B------:R-:W-:-:S04]  /*10eb0*/  SHF.R.S32.HI R0, RZ, 0x1f, R4 ;  /* 0x0000001fff007819 */ /* 0x000fc80000011404 */
[----:B------:R-:W-:Y:S01]  /*10ec0*/  IADD3 R3, R3, R5, RZ ;  /* 0x0000000503037210 */ /* 0x000fe20007ffe0ff */
[----:B------:R-:W-:-:S04]  /*10ed0*/  IMAD R0, R0, c[0x0][0x3d8], RZ ;  /* 0x0000f60000007a24 */ /* 0x000fc800078e02ff */
[----:B------:R-:W-:-:S04]  /*10ee0*/  IMAD.WIDE.U32 R2, R4, c[0x0][0x3d8], R2 ;  /* 0x0000f60004027a25 */ /* 0x000fc800078e0002 */
[----:B------:R-:W-:Y:S01]  /*10ef0*/  IMAD R4, R4, c[0x0][0x3dc], R0 ;  /* 0x0000f70004047a24 */ /* 0x000fe200078e0200 */
[----:B------:R-:W-:-:S04]  /*10f00*/  LEA R9, P0, R2, c[0x0][0x380], 0x1 ;  /* 0x0000e00002097a11 */ /* 0x000fc800078008ff */
[----:B------:R-:W-:-:S04]  /*10f10*/  IADD3 R4, R3, R4, RZ ;  /* 0x0000000403047210 */ /* 0x000fc80007ffe0ff */
[----:B------:R-:W-:Y:S01]  /*10f20*/  LEA.HI.X R7, R2, c[0x0][0x384], R4, 0x1, P0 ;  /* 0x0000e10002077a11 */ /* 0x000fe200000f0c04 */
[----:B------:R-:W-:Y:S05]  /*10f30*/  BRA.DIV ~URZ, `(.L_x_504) ;  /* 0x000032c27f007947 */ /* 0x000fea000b800000 */
[----:B------:R1:W2:Y:S02]  /*10f40*/  SHFL.IDX PT, R8, R7, RZ, 0x181f ;  /* 0x00181fff07087589 */ /* 0x0002a400000e0000 */
.L_x_536:
[----:B------:R-:W-:Y:S05]  /*10f50*/  BRA.DIV ~URZ, `(.L_x_505) ;  /* 0x000033127f007947 */ /* 0x000fea000b800000 */
[----:B------:R3:W4:Y:S02]  /*10f60*/  SHFL.IDX PT, R0, R9, RZ, 0x181f ;  /* 0x00181fff09007589 */ /* 0x00072400000e0000 */
.L_x_537:
[----:B------:R-:W5:Y:S04]  /*10f70*/  LDL.LU R3, [R1+0x3c] ;  /* 0x00003c0001037983 */ /* 0x000f680000300800 */
[----:B------:R-:W1:Y:S01]  /*10f80*/  S2R R4, SR_TID.X ;  /* 0x0000000000047919 */ /* 0x000e620000002100 */
[----:B------:R-:W-:-:S04]  /*10f90*/  IMAD.MOV.U32 R10, RZ, RZ, c[0x0][0x4e8] ;  /* 0x00013a00ff0a7624 */ /* 0x000fc800078e00ff */
[----:B------:R-:W-:Y:S01]  /*10fa0*/  IMAD R10, R10, c[0x0][0x388], RZ ;  /* 0x0000e2000a0a7a24 */ /* 0x000fe200078e02ff */
[----:B-1----:R-:W-:-:S04]  /*10fb0*/  SHF.R.S32.HI R2, RZ, 0x1f, R4 ;  /* 0x0000001fff027819 */ /* 0x002fc80000011404 */
[----:B------:R-:W-:-:S04]  /*10fc0*/  LEA.HI R2, R2, R4, RZ, 0x3 ;  /* 0x0000000402027211 */ /* 0x000fc800078f18ff */
[----:B------:R-:W-:Y:S01]  /*10fd0*/  SHF.R.S32.HI R2, RZ, 0x3, R2 ;  /* 0x00000003ff027819 */ /* 0x000fe20000011402 */
[----:B------:R-:W-:Y:S04]  /*10fe0*/  BSSY B0, `(.L_x_506) ;  /* 0x000000e000007945 */ /* 0x000fe80003800000 */
[----:B-----5:R-:W-:-:S05]  /*10ff0*/  IMAD.IADD R6, R2, 0x1, R3 ;  /* 0x0000000102067824 */ /* 0x020fca00078e0203 */
[----:B------:R-:W-:-:S13]  /*11000*/  ISETP.GE.AND P0, PT, R6, R10, PT ;  /* 0x0000000a0600720c */ /* 0x000fda0003f06270 */
[----:B------:R-:W-:Y:S05]  /*11010*/  @P0 BRA `(.L_x_507) ;  /* 0x000000a000000947 */ /* 0x000fea0003800000 */
[----:B------:R-:W-:Y:S02]  /*11020*/  ISETP.GE.AND P1, PT, R228, c[0x0][0x3c8], PT ;  /* 0x0000f200e4007a0c */ /* 0x000fe40003f26270 */
[----:B------:R-:W-:Y:S02]  /*11030*/  ISETP.GE.AND P0, PT, R241, c[0x0][0x3c8], PT ;  /* 0x0000f200f1007a0c */ /* 0x000fe40003f06270 */
[----:B------:R-:W-:Y:S02]  /*11040*/  SHF.R.S32.HI R12, RZ, 0x1f, R228 ;  /* 0x0000001fff0c7819 */ /* 0x000fe400000114e4 */
[----:B------:R-:W-:-:S07]  /*11050*/  SHF.R.S32.HI R11, RZ, 0x1f, R241 ;  /* 0x0000001fff0b7819 */ /* 0x000fce00000114f1 */
[CC--:B----4-:R-:W-:Y:S02]  /*11060*/  @!P1 LEA R4, P3, R228.reuse, R0.reuse, 0x1 ;  /* 0x00000000e4049211 */ /* 0x0d0fe400078608ff */
[C---:B------:R-:W-:Y:S02]  /*11070*/  @!P0 LEA R2, P2, R241.reuse, R0, 0x1 ;  /* 0x00000000f1028211 */ /* 0x040fe400078408ff */
[-C--:B--2---:R-:W-:Y:S02]  /*11080*/  @!P1 LEA.HI.X R5, R228, R8.reuse, R12, 0x1, P3 ;  /* 0x00000008e4059211 */ /* 0x084fe400018f0c0c */
[----:B------:R-:W-:-:S03]  /*11090*/  @!P0 LEA.HI.X R3, R241, R8, R11, 0x1, P2 ;  /* 0x00000008f1038211 */ /* 0x000fc600010f0c0b */
[----:B------:R1:W-:Y:S04]  /*110a0*/  @!P1 ST.E.128 [R4.64], RZ ;  /* 0x000000ff04009985 */ /* 0x0003e8000c101d06 */
[----:B------:R1:W-:Y:S02]  /*110b0*/  @!P0 ST.E.128 [R2.64], RZ ;  /* 0x000000ff02008985 */ /* 0x0003e4000c101d06 */
.L_x_507:
[----:B------:R-:W-:Y:S05]  /*110c0*/  BSYNC B0 ;  /* 0x0000000000007941 */ /* 0x000fea0003800000 */
.L_x_506:
[----:B------:R-:W-:Y:S05]  /*110d0*/  BRA.DIV ~URZ, `(.L_x_508) ;  /* 0x000032027f007947 */ /* 0x000fea000b800000 */
[----:B--2---:R2:W1:Y:S04]  /*110e0*/  SHFL.IDX PT, R8, R7, 0x1, 0x181f ;  /* 0x00381f0007087f89 */ /* 0x00446800000e0000 */
[----:B----4-:R2:W4:Y:S02]  /*110f0*/  SHFL.IDX PT, R0, R9, 0x1, 0x181f ;  /* 0x00381f0009007f89 */ /* 0x01052400000e0000 */
.L_x_538:
[----:B-1----:R-:W-:Y:S01]  /*11100*/  IADD3 R2, R6, 0x20, RZ ;  /* 0x0000002006027810 */ /* 0x002fe20007ffe0ff */
[----:B------:R-:W-:Y:S03]  /*11110*/  BSSY B0, `(.L_x_509) ;  /* 0x000000d000007945 */ /* 0x000fe60003800000 */
        /* <DEDUP_REMOVED lines=8> */
[-C--:B------:R-:W-:Y:S02]  /*111a0*/  @!P1 LEA.HI.X R5, R228, R8.reuse, R12, 0x1, P3 ;  /* 0x00000008e4059211 */ /* 0x080fe400018f0c0c */
[----:B------:R-:W-:-:S03]  /*111b0*/  @!P0 LEA.HI.X R3, R241, R8, R11, 0x1, P2 ;  /* 0x00000008f1038211 */ /* 0x000fc600010f0c0b */
[----:B------:R1:W-:Y:S04]  /*111c0*/  @!P1 ST.E.128 [R4.64], RZ ;  /* 0x000000ff04009985 */ /* 0x0003e8000c101d06 */
[----:B------:R1:W-:Y:S02]  /*111d0*/  @!P0 ST.E.128 [R2.64], RZ ;  /* 0x000000ff02008985 */ /* 0x0003e4000c101d06 */
.L_x_510:
[----:B------:R-:W-:Y:S05]  /*111e0*/  BSYNC B0 ;  /* 0x0000000000007941 */ /* 0x000fea0003800000 */
.L_x_509:
[----:B------:R-:W-:Y:S05]  /*111f0*/  BRA.DIV ~URZ, `(.L_x_511) ;  /* 0x000031b27f007947 */ /* 0x000fea000b800000 */
[----:B------:R1:W2:Y:S02]  /*11200*/  SHFL.IDX PT, R8, R7, 0x2, 0x181f ;  /* 0x00581f0007087f89 */ /* 0x0002a400000e0000 */
.L_x_539:
[----:B------:R-:W-:Y:S05]  /*11210*/  BRA.DIV ~URZ, `(.L_x_512) ;  /* 0x000032027f007947 */ /* 0x000fea000b800000 */
[----:B----4-:R4:W1:Y:S02]  /*11220*/  SHFL.IDX PT, R0, R9, 0x2, 0x181f ;  /* 0x00581f0009007f89 */ /* 0x01086400000e0000 */
.L_x_540:
        /* <DEDUP_REMOVED lines=8> */
[CC--:B------:R-:W-:Y:S02]  /*112b0*/  @!P1 LEA R4, P3, R228.reuse, R0.reuse, 0x1 ;  /* 0x00000000e4049211 */ /* 0x0c0fe400078608ff */
[C---:B------:R-:W-:Y:S02]  /*112c0*/  @!P0 LEA R2, P2, R241.reuse, R0, 0x1 ;  /* 0x00000000f1028211 */ /* 0x040fe400078408ff */
[-C--:B--2---:R-:W-:Y:S02]  /*112d0*/  @!P1 LEA.HI.X R5, R228, R8.reuse, R12, 0x1, P3 ;  /* 0x00000008e4059211 */ /* 0x084fe400018f0c0c */
[----:B------:R-:W-:-:S03]  /*112e0*/  @!P0 LEA.HI.X R3, R241, R8, R11, 0x1, P2 ;  /* 0x00000008f1038211 */ /* 0x000fc600010f0c0b */
[----:B------:R1:W-:Y:S04]  /*112f0*/  @!P1 ST.E.128 [R4.64], RZ ;  /* 0x000000ff04009985 */ /* 0x0003e8000c101d06 */
[----:B------:R1:W-:Y:S02]  /*11300*/  @!P0 ST.E.128 [R2.64], RZ ;  /* 0x000000ff02008985 */ /* 0x0003e4000c101d06 */
.L_x_514:
[----:B------:R-:W-:Y:S05]  /*11310*/  BSYNC B0 ;  /* 0x0000000000007941 */ /* 0x000fea0003800000 */
.L_x_513:
[----:B------:R-:W-:Y:S05]  /*11320*/  BRA.DIV ~URZ, `(.L_x_515) ;  /* 0x000031627f007947 */ /* 0x000fea000b800000 */
[----:B--2---:R-:W2:Y:S04]  /*11330*/  SHFL.IDX PT, R7, R7, 0x3, 0x181f ;  /* 0x00781f0007077f89 */ /* 0x004ea800000e0000 */
[----:B------:R1:W3:Y:S02]  /*11340*/  SHFL.IDX PT, R0, R9, 0x3, 0x181f ;  /* 0x00781f0009007f89 */ /* 0x0002e400000e0000 */
.L_x_541:
[----:B------:R-:W-:-:S04]  /*11350*/  IADD3 R6, R6, 0x60, RZ ;  /* 0x0000006006067810 */ /* 0x000fc80007ffe0ff */
[----:B------:R-:W-:-:S13]  /*11360*/  ISETP.GE.AND P0, PT, R6, R10, PT ;  /* 0x0000000a0600720c */ /* 0x000fda0003f06270 */
[----:B------:R-:W-:Y:S05]  /*11370*/  @P0 BRA `(.L_x_501) ;  /* 0x000000a000000947 */ /* 0x000fea0003800000 */
[----:B------:R-:W-:Y:S02]  /*11380*/  ISETP.GE.AND P1, PT, R228, c[0x0][0x3c8], PT ;  /* 0x0000f200e4007a0c */ /* 0x000fe40003f26270 */
[----:B------:R-:W-:Y:S02]  /*11390*/  ISETP.GE.AND P0, PT, R241, c[0x0][0x3c8], PT ;  /* 0x0000f200f1007a0c */ /* 0x000fe40003f06270 */
[----:B-1-34-:R-:W-:Y:S02]  /*113a0*/  SHF.R.S32.HI R9, RZ, 0x1f, R228 ;  /* 0x0000001fff097819 */ /* 0x01afe400000114e4 */
[----:B------:R-:W-:-:S07]  /*113b0*/  SHF.R.S32.HI R8, RZ, 0x1f, R241 ;  /* 0x0000001fff087819 */ /* 0x000fce00000114f1 */
[CC--:B------:R-:W-:Y:S02]  /*113c0*/  @!P1 LEA R4, P3, R228.reuse, R0.reuse, 0x1 ;  /* 0x00000000e4049211 */ /* 0x0c0fe400078608ff */
[C---:B------:R-:W-:Y:S02]  /*113d0*/  @!P0 LEA R2, P2, R241.reuse, R0, 0x1 ;  /* 0x00000000f1028211 */ /* 0x040fe400078408ff */
[-C--:B--2---:R-:W-:Y:S02]  /*113e0*/  @!P1 LEA.HI.X R5, R228, R7.reuse, R9, 0x1, P3 ;  /* 0x00000007e4059211 */ /* 0x084fe400018f0c09 */
[----:B------:R-:W-:-:S03]  /*113f0*/  @!P0 LEA.HI.X R3, R241, R7, R8, 0x1, P2 ;  /* 0x00000007f1038211 */ /* 0x000fc600010f0c08 */
[----:B------:R1:W-:Y:S04]  /*11400*/  @!P1 ST.E.128 [R4.64], RZ ;  /* 0x000000ff04009985 */ /* 0x0003e8000c101d06 */
[----:B------:R1:W-:Y:S02]  /*11410*/  @!P0 ST.E.128 [R2.64], RZ ;  /* 0x000000ff02008985 */ /* 0x0003e4000c101d06 */
.L_x_501:
[----:B------:R-:W-:Y:S05]  /*11420*/  BSYNC B1 ;  /* 0x0000000000017941 */ /* 0x000fea0003800000 */
.L_x_492:
[----:B---34-:R-:W3:Y:S02]  /*11430*/  LDL R0, [R1+0x74] ;  /* 0x0000740001007983 */ /* 0x018ee40000100800 */
[----:B---3--:R-:W-:-:S13]  /*11440*/  ISETP.NE.AND P0, PT, R0, RZ, PT ;  /* 0x000000ff0000720c */ /* 0x008fda0003f05270 */
[----:B------:R-:W-:Y:S01]  /*11450*/  @P0 WARPSYNC 0xffffffff ;  /* 0xffffffff00000948 */ /* 0x000fe20003800000 */
[----:B------:R-:W-:Y:S06]  /*11460*/  @P0 BAR.SYNC.DEFER_BLOCKING 0x5, 0x100 ;  /* 0x0144000000000b1d */ /* 0x000fec0000010000 */
[----:B------:R-:W3:Y:S04]  /*11470*/  @P0 LDS R0, [0x10100] ;  /* 0x01010000ff000984 */ /* 0x000ee80000000800 */
[----:B---3--:R3:W-:Y:S04]  /*11480*/  @P0 STL [R1+0x50], R0 ;  /* 0x0000500001000387 */ /* 0x0087e80000100800 */
[----:B------:R-:W-:Y:S06]  /*11490*/  @P0 BAR.ARV 0x4, 0x100 ;  /* 0x0104000000000b1d */ /* 0x000fec0000002000 */
[----:B------:R-:W-:Y:S05]  /*114a0*/  @P0 BRA `(.L_x_516) ;  /* 0x0000007000000947 */ /* 0x000fea0003800000 */
[----:B------:R-:W-:Y:S05]  /*114b0*/  BRA.DIV ~URZ, `(.L_x_517) ;  /* 0x000030a27f007947 */ /* 0x000fea000b800000 */
[----:B------:R4:W3:Y:S02]  /*114c0*/  SHFL.IDX PT, R29, R44, RZ, 0x1f ;  /* 0x00001fff2c1d7589 */ /* 0x0008e400000e0000 */
.L_x_542:
[----:B------:R-:W-:Y:S01]  /*114d0*/  WARPSYNC 0xffffffff ;  /* 0xffffffff00007948 */ /* 0x000fe20003800000 */
[----:B------:R-:W-:Y:S06]  /*114e0*/  BAR.SYNC.DEFER_BLOCKING 0x4, 0x100 ;  /* 0x0104000000007b1d */ /* 0x000fec0000010000 */
[----:B---3--:R3:W-:Y:S04]  /*114f0*/  STL [R1+0x50], R29 ;  /* 0x0000501d01007387 */ /* 0x0087e80000100800 */
[----:B------:R3:W-:Y:S04]  /*11500*/  @!P4 STS [0x10100], R44 ;  /* 0x0101002cff00c388 */ /* 0x0007e80000000800 */
[----:B------:R-:W-:Y:S06]  /*11510*/  BAR.ARV 0x5, 0x100 ;  /* 0x0144000000007b1d */ /* 0x000fec0000002000 */
.L_x_516:
[----:B---3--:R-:W3:Y:S02]  /*11520*/  LDL R0, [R1+0x50] ;  /* 0x0000500001007983 */ /* 0x008ee40000100800 */
[----:B---3--:R-:W-:-:S13]  /*11530*/  ISETP.GE.AND P0, PT, R0, c[0x0][0x538], PT ;  /* 0x00014e0000007a0c */ /* 0x008fda0003f06270 */
[----:B-12-4-:R-:W-:Y:S01]  /*11540*/  @P0 CALL.REL.NOINC `(.L_x_518) ;  /* 0x0000001000000944 */ /* 0x016fe20003c00000 */
[----:B------:R-:W-:Y:S05]  /*11550*/  BRA `(.L_x_519) ;  /* 0xfffef33000007947 */ /* 0x000fea000383ffff */
.L_x_518:
[----:B------:R-:W-:Y:S05]  /*11560*/  EXIT ;  /* 0x000000000000794d */ /* 0x000fea0003800000 */
.L_x_464:
[----:B------:R-:W-:Y:S01]  /*11570*/  IMAD.MOV.U32 R36, RZ, RZ, R0 ;  /* 0x000000ffff247224 */ /* 0x000fe200078e0000 */
[----:B------:R-:W-:Y:S01]  /*11580*/  MOV R3, RZ ;  /* 0x000000ff00037202 */ /* 0x000fe20000000f00 */
[----:B------:R-:W-:Y:S01]  /*11590*/  IMAD.MOV.U32 R29, RZ, RZ, 0x181f ;  /* 0x0000181fff1d7424 */ /* 0x000fe200078e00ff */
[----:B------:R-:W-:Y:S02]  /*115a0*/  MOV R2, 0x115c0 ;  /* 0x000115c000027802 */ /* 0x000fe40000000f00 */
[----:B------:R-:W-:Y:S05]  /*115b0*/  CALL.REL.NOINC `($__internal_1_$__cuda_sm70_shflsync_idx_p) ;  /* 0x0000306000007944 */ /* 0x000fea0003c00000 */
[----:B------:R-:W-:Y:S01]  /*115c0*/  MOV R5, R29 ;  /* 0x0000001d00057202 */ /* 0x000fe20000000f00 */
[----:B------:R-:W-:Y:S05]  /*115d0*/  BRA `(.L_x_520) ;  /* 0xffff215000007947 */ /* 0x000fea000383ffff */
.L_x_465:
[----:B------:R-:W-:Y:S01]  /*115e0*/  IMAD.MOV.U32 R36, RZ, RZ, R4 ;  /* 0x000000ffff247224 */ /* 0x000fe200078e0004 */
[----:B------:R-:W-:Y:S01]  /*115f0*/  MOV R3, RZ ;  /* 0x000000ff00037202 */ /* 0x000fe20000000f00 */
[----:B------:R-:W-:Y:S01]  /*11600*/  IMAD.MOV.U32 R29, RZ, RZ, 0x181f ;  /* 0x0000181fff1d7424 */ /* 0x000fe200078e00ff */
[----:B------:R-:W-:Y:S02]  /*11610*/  MOV R2, 0x11630 ;  /* 0x0001163000027802 */ /* 0x000fe40000000f00 */
[----:B-12---:R-:W-:Y:S05]  /*11620*/  CALL.REL.NOINC `($__internal_1_$__cuda_sm70_shflsync_idx_p) ;  /* 0x00002ff000007944 */ /* 0x006fea0003c00000 */
[----:B------:R-:W-:Y:S01]  /*11630*/  ISETP.GE.AND P2, PT, R228, c[0x0][0x1d4], PT ;  /* 0x00007500e4007a0c */ /* 0x000fe20003f46270 */
[----:B------:R-:W-:Y:S01]  /*11640*/  IMAD.MOV.U32 R36, RZ, RZ, R0 ;  /* 0x000000ffff247224 */ /* 0x000fe200078e0000 */
[----:B------:R-:W-:Y:S02]  /*11650*/  ISETP.GE.AND P0, PT, R241, c[0x0][0x1d4], PT ;  /* 0x00007500f1007a0c */ /* 0x000fe40003f06270 */
[----:B------:R-:W-:-:S02]  /*11660*/  IADD3 R6, P6, R29, R128, RZ ;  /* 0x000000801d067210 */ /* 0x000fc40007fde0ff */
[----:B------:R-:W-:Y:S01]  /*11670*/  IADD3 R2, P5, R29, R129, RZ ;  /* 0x000000811d027210 */ /* 0x000fe20007fbe0ff */
[----:B------:R-:W-:Y:S02]  /*11680*/  IMAD.MOV.U32 R29, RZ, RZ, 0x181f ;  /* 0x0000181fff1d7424 */ /* 0x000fe400078e00ff */
[C---:B------:R-:W-:Y:S02]  /*11690*/  IMAD.X R7, R5.reuse, 0x1, R68, P6 ;  /* 0x0000000105077824 */ /* 0x040fe400030e0644 */
[----:B------:R-:W-:Y:S01]  /*116a0*/  IMAD.X R3, R5, 0x1, R69, P5 ;  /* 0x0000000105037824 */ /* 0x000fe200028e0645 */
[----:B------:R-:W-:Y:S02]  /*116b0*/  SEL R5, RZ, 0x10, P0 ;  /* 0x00000010ff057807 */ /* 0x000fe40000000000 */
[----:B------:R-:W-:Y:S01]  /*116c0*/  @!PT LDS RZ, [RZ] ;  /* 0x00000000fffff984 */ /* 0x000fe20000000800 */
[----:B------:R-:W-:Y:S01]  /*116d0*/  @!PT LDS RZ, [RZ] ;  /* 0x00000000fffff984 */ /* 0x000fe20000000800 */
[----:B------:R-:W-:Y:S01]  /*116e0*/  @!PT LDS RZ, [RZ] ;  /* 0x00000000fffff984 */ /* 0x000fe20000000800 */
[----:B------:R1:W-:Y:S04]  /*116f0*/  LDGSTS.E.BYPASS.LTC128B.128 [R219+0x8100], [R6.64], !P2 ;  /* 0x0810000006db7fae */ /* 0x0003e8000d101d46 */
[----:B------:R2:W-:Y:S01]  /*11700*/  LDGSTS.E.BYPASS.LTC128B.128 [R219+0xc100], [R2.64], !P0 ;  /* 0x0c10000002db7fae */ /* 0x0005e2000c101d46 */
[----:B-1----:R-:W-:Y:S01]  /*11710*/  SEL R6, RZ, 0x10, P2 ;  /* 0x00000010ff067807 */ /* 0x002fe20001000000 */
[----:B--2---:R-:W-:Y:S01]  /*11720*/  IMAD.MOV.U32 R3, RZ, RZ, 0x1 ;  /* 0x00000001ff037424 */ /* 0x004fe200078e00ff */
[----:B------:R-:W-:-:S02]  /*11730*/  MOV R2, 0x11750 ;  /* 0x0001175000027802 */ /* 0x000fc40000000f00 */
[----:B------:R-:W-:Y:S05]  /*11740*/  CALL.REL.NOINC `($__internal_1_$__cuda_sm70_shflsync_idx_p) ;  /* 0x00002ed000007944 */ /* 0x000fea0003c00000 */
[----:B------:R-:W-:Y:S01]  /*11750*/  IMAD.MOV.U32 R7, RZ, RZ, R29 ;  /* 0x000000ffff077224 */ /* 0x000fe200078e001d */
[----:B------:R-:W-:Y:S01]  /*11760*/  MOV R3, 0x1 ;  /* 0x0000000100037802 */ /* 0x000fe20000000f00 */
[----:B------:R-:W-:Y:S01]  /*11770*/  IMAD.MOV.U32 R36, RZ, RZ, R4 ;  /* 0x000000ffff247224 */ /* 0x000fe200078e0004 */
[----:B------:R-:W-:-:S02]  /*11780*/  MOV R29, 0x181f ;  /* 0x0000181f001d7802 */ /* 0x000fc40000000f00 */
[----:B------:R-:W-:Y:S02]  /*11790*/  MOV R2, 0x117b0 ;  /* 0x000117b000027802 */ /* 0x000fe40000000f00 */
[----:B------:R-:W-:Y:S05]  /*117a0*/  CALL.REL.NOINC `($__internal_1_$__cuda_sm70_shflsync_idx_p) ;  /* 0x00002e7000007944 */ /* 0x000fea0003c00000 */
[----:B------:R-:W-:Y:S01]  /*117b0*/  IADD3 R8, -R6, 0x10, RZ ;  /* 0x0000001006087810 */ /* 0x000fe20007ffe1ff */
[----:B------:R-:W-:Y:S01]  /*117c0*/  IMAD.MOV.U32 R36, RZ, RZ, R0 ;  /* 0x000000ffff247224 */ /* 0x000fe200078e0000 */
[----:B------:R-:W-:Y:S02]  /*117d0*/  IADD3 R2, -R5, 0x10, RZ ;  /* 0x0000001005027810 */ /* 0x000fe40007ffe1ff */
[----:B------:R-:W-:Y:S02]  /*117e0*/  LOP3.LUT R8, R8, 0xf, RZ, 0xc0, !PT ;  /* 0x0000000f08087812 */ /* 0x000fe400078ec0ff */
[----:B------:R-:W-:Y:S02]  /*117f0*/  ISETP.NE.U32.AND P6, PT, R6, RZ, PT ;  /* 0x000000ff0600720c */ /* 0x000fe40003fc5070 */
[----:B------:R-:W-:Y:S02]  /*11800*/  IADD3 R8, P2, P0, R8, R29, R128 ;  /* 0x0000001d08087210 */ /* 0x000fe4000785e080 */
[----:B------:R-:W-:-:S02]  /*11810*/  LOP3.LUT R2, R2, 0xf, RZ, 0xc0, !PT ;  /* 0x0000000f02027812 */ /* 0x000fc400078ec0ff */
[----:B------:R-:W-:Y:S02]  /*11820*/  ISETP.NE.U32.AND P5, PT, R5, RZ, PT ;  /* 0x000000ff0500720c */ /* 0x000fe40003fa5070 */
[----:B------:R-:W-:Y:S02]  /*11830*/  IADD3.X R9, RZ, R7, R68, P2, P0 ;  /* 0x00000007ff097210 */ /* 0x000fe400017e0444 */
[----:B------:R-:W-:Y:S01]  /*11840*/  IADD3 R2, P2, P0, R2, R29, R129 ;  /* 0x0000001d02027210 */ /* 0x000fe2000785e081 */
[----:B------:R-:W-:Y:S02]  /*11850*/  IMAD.MOV.U32 R29, RZ, RZ, 0x181f ;  /* 0x0000181fff1d7424 */ /* 0x000fe400078e00ff */
[----:B------:R-:W-:Y:S01]  /*11860*/  @!PT LDS RZ, [RZ] ;  /* 0x00000000fffff984 */ /* 0x000fe20000000800 */
[----:B------:R-:W-:Y:S01]  /*11870*/  @!PT LDS RZ, [RZ] ;  /* 0x00000000fffff984 */ /* 0x000fe20000000800 */
[----:B------:R-:W-:Y:S01]  /*11880*/  @!PT LDS RZ, [RZ] ;  /* 0x00000000fffff984 */ /* 0x000fe20000000800 */
[----:B------:R1:W-:Y:S01]  /*11890*/  LDGSTS.E.BYPASS.LTC128B.128.ZFILL [R219+0x9100], [R8.64], P6 ;  /* 0x0910000008db7fae */ /* 0x0003e2000b141d46 */
[----:B------:R-:W-:-:S05]  /*118a0*/  IADD3.X R3, RZ, R7, R69, P2, P0 ;  /* 0x00000007ff037210 */ /* 0x000fca00017e0445 */
[----:B------:R2:W-:Y:S02]  /*118b0*/  LDGSTS.E.BYPASS.LTC128B.128.ZFILL [R219+0xd100], [R2.64], P5 ;  /* 0x0d10000002db7fae */ /* 0x0005e4000a941d46 */
[----:B--2---:R-:W-:Y:S01]  /*118c0*/  IMAD.MOV.U32 R3, RZ, RZ, 0x2 ;  /* 0x00000002ff037424 */ /* 0x004fe200078e00ff */
[----:B------:R-:W-:Y:S02]  /*118d0*/  MOV R2, 0x118f0 ;  /* 0x000118f000027802 */ /* 0x000fe40000000f00 */
[----:B-1----:R-:W-:Y:S05]  /*118e0*/  CALL.REL.NOINC `($__internal_1_$__cuda_sm70_shflsync_idx_p) ;  /* 0x00002d3000007944 */ /* 0x002fea0003c00000 */
[----:B------:R-:W-:Y:S01]  /*118f0*/  IMAD.MOV.U32 R7, RZ, RZ, R29 ;  /* 0x000000ffff077224 */ /* 0x000fe200078e001d */
[----:B------:R-:W-:Y:S01]  /*11900*/  MOV R3, 0x2 ;  /* 0x0000000200037802 */ /* 0x000fe20000000f00 */
[----:B------:R-:W-:Y:S01]  /*11910*/  IMAD.MOV.U32 R36, RZ, RZ, R4 ;  /* 0x000000ffff247224 */ /* 0x000fe200078e0004 */
[----:B------:R-:W-:Y:S02]  /*11920*/  MOV R29, 0x181f ;  /* 0x0000181f001d7802 */ /* 0x000fe40000000f00 */
[----:B------:R-:W-:Y:S02]  /*11930*/  MOV R2, 0x11950 ;  /* 0x0001195000027802 */ /* 0x000fe40000000f00 */
[----:B------:R-:W-:Y:S05]  /*11940*/  CALL.REL.NOINC `($__internal_1_$__cuda_sm70_shflsync_idx_p) ;  /* 0x00002cd000007944 */ /* 0x000fea0003c00000 */
[----:B------:R-:W-:Y:S01]  /*11950*/  IADD3 R8, -R6, 0x10, RZ ;  /* 0x0000001006087810 */ /* 0x000fe20007ffe1ff */
[----:B------:R-:W-:Y:S01]  /*11960*/  IMAD.MOV.U32 R36, RZ, RZ, R0 ;  /* 0x000000ffff247224 */ /* 0x000fe200078e0000 */
[----:B------:R-:W-:-:S02]  /*11970*/  IADD3 R2, -R5, 0x10, RZ ;  /* 0x0000001005027810 */ /* 0x000fc40007ffe1ff */
[----:B------:R-:W-:Y:S02]  /*11980*/  LOP3.LUT R8, R8, 0xf, RZ, 0xc0, !PT ;  /* 0x0000000f08087812 */ /* 0x000fe400078ec0ff */
[----:B------:R-:W-:Y:S02]  /*11990*/  ISETP.NE.U32.AND P6, PT, R6, RZ, PT ;  /* 0x000000ff0600720c */ /* 0x000fe40003fc5070 */
[----:B------:R-:W-:Y:S02]  /*119a0*/  IADD3 R8, P2, P0, R8, R29, R128 ;  /* 0x0000001d08087210 */ /* 0x000fe4000785e080 */
[----:B------:R-:W-:Y:S02]  /*119b0*/  LOP3.LUT R2, R2, 0xf, RZ, 0xc0, !PT ;  /* 0x0000000f02027812 */ /* 0x000fe400078ec0ff */
[----:B------:R-:W-:Y:S02]  /*119c0*/  ISETP.NE.U32.AND P5, PT, R5, RZ, PT ;  /* 0x000000ff0500720c */ /* 0x000fe40003fa5070 */
[----:B------:R-:W-:-:S02]  /*119d0*/  IADD3.X R9, RZ, R7, R68, P2, P0 ;  /* 0x00000007ff097210 */ /* 0x000fc400017e0444 */
        /* <DEDUP_REMOVED lines=17> */
[----:B------:R-:W-:Y:S01]  /*11af0*/  MOV R4, R29 ;  /* 0x0000001d00047202 */ /* 0x000fe20000000f00 */
[----:B------:R-:W-:Y:S05]  /*11b00*/  BRA `(.L_x_521) ;  /* 0xffff1e0000007947 */ /* 0x000fea000383ffff */
.L_x_466:
[----:B------:R-:W-:Y:S01]  /*11b10*/  IMAD.MOV.U32 R3, RZ, RZ, RZ ;  /* 0x000000ffff037224 */ /* 0x000fe200078e00ff */
[----:B------:R-:W-:-:S02]  /*11b20*/  MOV R29, 0x1c1f ;  /* 0x00001c1f001d7802 */ /* 0x000fc40000000f00 */
[----:B------:R-:W-:Y:S02]  /*11b30*/  MOV R2, 0x11b50 ;  /* 0x00011b5000027802 */ /* 0x000fe40000000f00 */
[----:B------:R-:W-:Y:S05]  /*11b40*/  CALL.REL.NOINC `($__internal_1_$__cuda_sm70_shflsync_idx_p) ;  /* 0x00002ad000007944 */ /* 0x000fea0003c00000 */
[----:B------:R-:W-:Y:S05]  /*11b50*/  BRA `(.L_x_522) ;  /* 0xffff1fa000007947 */ /* 0x000fea000383ffff */
.L_x_467:
[----:B------:R-:W-:Y:S01]  /*11b60*/  IMAD.MOV.U32 R3, RZ, RZ, 0x1 ;  /* 0x00000001ff037424 */ /* 0x000fe200078e00ff */
[----:B------:R-:W-:Y:S02]  /*11b70*/  MOV R29, 0x1c1f ;  /* 0x00001c1f001d7802 */ /* 0x000fe40000000f00 */
[----:B------:R-:W-:Y:S02]  /*11b80*/  MOV R2, 0x11ba0 ;  /* 0x00011ba000027802 */ /* 0x000fe40000000f00 */
[----:B-1----:R-:W-:Y:S05]  /*11b90*/  CALL.REL.NOINC `($__internal_1_$__cuda_sm70_shflsync_idx_p) ;  /* 0x00002a8000007944 */ /* 0x002fea0003c00000 */
[----:B------:R-:W-:Y:S01]  /*11ba0*/  IMAD.IADD R0, R4, 0x1, R29 ;  /* 0x0000000104007824 */ /* 0x000fe200078e021d */
[----:B------:R-:W-:-:S04]  /*11bb0*/  FMNMX.FTZ R2, R7, R10, !PT ;  /* 0x0000000a07027209 */ /* 0x000fc80007810000 */
[----:B------:R-:W-:Y:S02]  /*11bc0*/  IMNMX R0, R5, R0, PT ;  /* 0x0000000005007217 */ /* 0x000fe40003800200 */
[----:B------:R-:W-:Y:S02]  /*11bd0*/  FMNMX.FTZ R2, R11, R2, !PT ;  /* 0x000000020b027209 */ /* 0x000fe40007810000 */
[C---:B------:R-:W-:Y:S02]  /*11be0*/  ISETP.GT.AND P5, PT, R0.reuse, RZ, PT ;  /* 0x000000ff0000720c */ /* 0x040fe40003fa4270 */
[C---:B------:R-:W-:Y:S02]  /*11bf0*/  ISETP.GT.AND P2, PT, R0.reuse, 0x1, PT ;  /* 0x000000010000780c */ /* 0x040fe40003f44270 */
[----:B------:R-:W-:Y:S02]  /*11c00*/  ISETP.GT.AND P0, PT, R0, 0x8, PT ;  /* 0x000000080000780c */ /* 0x000fe40003f04270 */
[----:B------:R-:W-:-:S02]  /*11c10*/  FSEL R5, R126, -INF , P5 ;  /* 0xff8000007e057808 */ /* 0x000fc40002800000 */
[----:B------:R-:W-:Y:S02]  /*11c20*/  FSEL R6, R125, -INF , P2 ;  /* 0xff8000007d067808 */ /* 0x000fe40001000000 */
        /* <DEDUP_REMOVED lines=112> */
[----:B------:R-:W-:Y:S01]  /*12330*/  ISETP.GT.AND P2, PT, R0, 0x79, PT ;  /* 0x000000790000780c */ /* 0x000fe20003f44270 */
[----:B------:R-:W-:Y:S01]  /*12340*/  IMAD.MOV.U32 R0, RZ, RZ, 0x2 ;  /* 0x00000002ff007424 */ /* 0x000fe200078e00ff */
[----:B------:R-:W-:-:S02]  /*12350*/  FSEL R175, R19, -INF , P0 ;  /* 0xff80000013af7808 */ /* 0x000fc40000000000 */
[----:B------:R-:W-:Y:S02]  /*12360*/  FMNMX.FTZ R8, R173, R8, !PT ;  /* 0x00000008ad087209 */ /* 0x000fe40007810000 */
[----:B------:R-:W-:Y:S02]  /*12370*/  FMNMX.FTZ R68, R203, R68, !PT ;  /* 0x00000044cb447209 */ /* 0x000fe40007810000 */
[----:B------:R-:W-:Y:S02]  /*12380*/  FSEL R174, R18, -INF , P2 ;  /* 0xff80000012ae7808 */ /* 0x000fe40001000000 */
[----:B------:R-:W-:Y:S01]  /*12390*/  FMNMX.FTZ R8, R175, R8, !PT ;  /* 0x00000008af087209 */ /* 0x000fe20007810000 */
[----:B------:R-:W-:Y:S01]  /*123a0*/  IMAD.MOV.U32 R4, RZ, RZ, R68 ;  /* 0x000000ffff047224 */ /* 0x000fe200078e0044 */
[----:B------:R-:W-:Y:S02]  /*123b0*/  MOV R2, 0x123e0 ;  /* 0x000123e000027802 */ /* 0x000fe40000000f00 */
[----:B------:R-:W-:-:S02]  /*123c0*/  FMNMX.FTZ R8, R174, R8, !PT ;  /* 0x00000008ae087209 */ /* 0x000fc40007810000 */
[----:B------:R-:W-:Y:S05]  /*123d0*/  CALL.REL.NOINC `($__internal_0_$__cuda_sm70_shflsync_bfly_p) ;  /* 0x000021e000007944 */ /* 0x000fea0003c00000 */
[----:B------:R-:W-:Y:S01]  /*123e0*/  FMNMX.FTZ R68, R68, R0, !PT ;  /* 0x0000000044447209 */ /* 0x000fe20007810000 */
[----:B------:R-:W-:Y:S01]  /*123f0*/  IMAD.MOV.U32 R0, RZ, RZ, 0x1 ;  /* 0x00000001ff007424 */ /* 0x000fe200078e00ff */
[----:B------:R-:W-:-:S03]  /*12400*/  MOV R2, 0x12430 ;  /* 0x0001243000027802 */ /* 0x000fc60000000f00 */
[----:B------:R-:W-:Y:S02]  /*12410*/  IMAD.MOV.U32 R4, RZ, RZ, R68 ;  /* 0x000000ffff047224 */ /* 0x000fe400078e0044 */
[----:B------:R-:W-:Y:S05]  /*12420*/  CALL.REL.NOINC `($__internal_0_$__cuda_sm70_shflsync_bfly_p) ;  /* 0x0000219000007944 */ /* 0x000fea0003c00000 */
[----:B------:R-:W-:Y:S01]  /*12430*/  FMNMX.FTZ R68, R68, R0, !PT ;  /* 0x0000000044447209 */ /* 0x000fe20007810000 */
[----:B------:R-:W-:Y:S01]  /*12440*/  IMAD.MOV.U32 R4, RZ, RZ, R8 ;  /* 0x000000ffff047224 */ /* 0x000fe200078e0008 */
[----:B------:R-:W-:Y:S01]  /*12450*/  MOV R2, 0x12480 ;  /* 0x0001248000027802 */ /* 0x000fe20000000f00 */
[----:B------:R-:W-:Y:S02]  /*12460*/  IMAD.MOV.U32 R0, RZ, RZ, 0x2 ;  /* 0x00000002ff007424 */ /* 0x000fe400078e00ff */
[----:B------:R-:W-:Y:S05]  /*12470*/  CALL.REL.NOINC `($__internal_0_$__cuda_sm70_shflsync_bfly_p) ;  /* 0x0000214000007944 */ /* 0x000fea0003c00000 */
[----:B------:R-:W-:Y:S01]  /*12480*/  FMNMX.FTZ R8, R8, R0, !PT ;  /* 0x0000000008087209 */ /* 0x000fe20007810000 */
[----:B------:R-:W-:Y:S01]  /*12490*/  IMAD.MOV.U32 R0, RZ, RZ, 0x1 ;  /* 0x00000001ff007424 */ /* 0x000fe200078e00ff */
[----:B------:R-:W-:-:S03]  /*124a0*/  MOV R2, 0x124d0 ;  /* 0x000124d000027802 */ /* 0x000fc60000000f00 */
[----:B------:R-:W-:Y:S02]  /*124b0*/  IMAD.MOV.U32 R4, RZ, RZ, R8 ;  /* 0x000000ffff047224 */ /* 0x000fe400078e0008 */
[----:B------:R-:W-:Y:S05]  /*124c0*/  CALL.REL.NOINC `($__internal_0_$__cuda_sm70_shflsync_bfly_p) ;  /* 0x000020f000007944 */ /* 0x000fea0003c00000 */
[----:B------:R-:W-:Y:S01]  /*124d0*/  MOV R3, R0 ;  /* 0x0000000000037202 */ /* 0x000fe20000000f00 */
[----:B------:R-:W-:Y:S05]  /*124e0*/  BRA `(.L_x_523) ;  /* 0xffff22c000007947 */ /* 0x000fea000383ffff */
.L_x_471:
[----:B------:R-:W-:Y:S01]  /*124f0*/  MOV R3, RZ ;  /* 0x000000ff00037202 */ /* 0x000fe20000000f00 */
[----:B------:R-:W-:Y:S01]  /*12500*/  IMAD.MOV.U32 R36, RZ, RZ, R0 ;  /* 0x000000ffff247224 */ /* 0x000fe200078e0000 */
[----:B------:R-:W-:Y:S01]  /*12510*/  MOV R2, 0x12540 ;  /* 0x0001254000027802 */ /* 0x000fe20000000f00 */
[----:B------:R-:W-:Y:S02]  /*12520*/  IMAD.MOV.U32 R29, RZ, RZ, 0x181f ;  /* 0x0000181fff1d7424 */ /* 0x000fe400078e00ff */
[----:B--2---:R-:W-:Y:S05]  /*12530*/  CALL.REL.NOINC `($__internal_1_$__cuda_sm70_shflsync_idx_p) ;  /* 0x000020e000007944 */ /* 0x004fea0003c00000 */
[----:B------:R-:W-:Y:S01]  /*12540*/  MOV R7, R29 ;  /* 0x0000001d00077202 */ /* 0x000fe20000000f00 */
[----:B------:R-:W-:-:S05]  /*12550*/  BRA `(.L_x_524) ;  /* 0xffff412000007947 */ /* 0x000fca000383ffff */
.L_x_472:
[----:B------:R-:W-:Y:S01]  /*12560*/  MOV R3, RZ ;  /* 0x000000ff00037202 */ /* 0x000fe20000000f00 */
[----:B------:R-:W-:Y:S01]  /*12570*/  IMAD.MOV.U32 R36, RZ, RZ, R4 ;  /* 0x000000ffff247224 */ /* 0x000fe200078e0004 */
[----:B------:R-:W-:Y:S01]  /*12580*/  MOV R2, 0x125b0 ;  /* 0x000125b000027802 */ /* 0x000fe20000000f00 */
[----:B------:R-:W-:Y:S02]  /*12590*/  IMAD.MOV.U32 R29, RZ, RZ, 0x181f ;  /* 0x0000181fff1d7424 */ /* 0x000fe400078e00ff */
[----:B-123--:R-:W-:Y:S05]  /*125a0*/  CALL.REL.NOINC `($__internal_1_$__cuda_sm70_shflsync_idx_p) ;  /* 0x0000207000007944 */ /* 0x00efea0003c00000 */
[----:B------:R-:W-:Y:S01]  /*125b0*/  ISETP.GE.AND P5, PT, R228, c[0x0][0x1d4], PT ;  /* 0x00007500e4007a0c */ /* 0x000fe20003fa6270 */
[----:B------:R-:W-:Y:S01]  /*125c0*/  IMAD.MOV.U32 R36, RZ, RZ, R0 ;  /* 0x000000ffff247224 */ /* 0x000fe200078e0000 */
[----:B------:R-:W-:Y:S02]  /*125d0*/  IADD3 R12, P2, R29, R28, RZ ;  /* 0x0000001c1d0c7210 */ /* 0x000fe40007f5e0ff */
[----:B------:R-:W-:Y:S03]  /*125e0*/  ISETP.GE.AND P0, PT, R241, c[0x0][0x1d4], PT ;  /* 0x00007500f1007a0c */ /* 0x000fe60003f06270 */
[----:B------:R-:W-:Y:S01]  /*125f0*/  IMAD.X R13, R7, 0x1, R5, P2 ;  /* 0x00000001070d7824 */ /* 0x000fe200010e0605 */
[----:B------:R-:W-:Y:S01]  /*12600*/  IADD3 R2, P2, R29, R30, RZ ;  /* 0x0000001e1d027210 */ /* 0x000fe20007f5e0ff */
[----:B------:R-:W-:Y:S04]  /*12610*/  IMAD.MOV.U32 R29, RZ, RZ, 0x181f ;  /* 0x0000181fff1d7424 */ /* 0x000fe800078e00ff */
[----:B------:R-:W-:Y:S01]  /*12620*/  @!PT LDS RZ, [RZ] ;  /* 0x00000000fffff984 */ /* 0x000fe20000000800 */
[----:B------:R-:W-:Y:S01]  /*12630*/  @!PT LDS RZ, [RZ] ;  /* 0x00000000fffff984 */ /* 0x000fe20000000800 */
[----:B------:R-:W-:Y:S01]  /*12640*/  @!PT LDS RZ, [RZ] ;  /* 0x00000000fffff984 */ /* 0x000fe20000000800 */
[----:B------:R1:W-:Y:S01]  /*12650*/  LDGSTS.E.BYPASS.LTC128B.128 [R219+0x100], [R12.64], !P5 ;  /* 0x001000000cdb7fae */ /* 0x0003e2000e901d46 */
[----:B------:R-:W-:Y:S01]  /*12660*/  IMAD.X R3, R7, 0x1, R6, P2 ;  /* 0x0000000107037824 */ /* 0x000fe200010e0606 */
[----:B------:R-:W-:Y:S04]  /*12670*/  SEL R7, RZ, 0x10, P0 ;  /* 0x00000010ff077807 */ /* 0x000fe80000000000 */
[----:B------:R2:W-:Y:S01]  /*12680*/  LDGSTS.E.BYPASS.LTC128B.128 [R219+0x4100], [R2.64], !P0 ;  /* 0x0410000002db7fae */ /* 0x0005e2000c101d46 */
[----:B-1----:R-:W-:Y:S02]  /*12690*/  SEL R12, RZ, 0x10, P5 ;  /* 0x00000010ff0c7807 */ /* 0x002fe40002800000 */
[----:B--2---:R-:W-:Y:S01]  /*126a0*/  MOV R2, 0x126d0 ;  /* 0x000126d000027802 */ /* 0x004fe20000000f00 */
[----:B------:R-:W-:Y:S02]  /*126b0*/  IMAD.MOV.U32 R3, RZ, RZ, 0x1 ;  /* 0x00000001ff037424 */ /* 0x000fe400078e00ff */
[----:B------:R-:W-:Y:S05]  /*126c0*/  CALL.REL.NOINC `($__internal_1_$__cuda_sm70_shflsync_idx_p) ;  /* 0x00001f5000007944 */ /* 0x000fea0003c00000 */
[----:B------:R-:W-:Y:S01]  /*126d0*/  MOV R3, 0x1 ;  /* 0x0000000100037802 */ /* 0x000fe20000000f00 */
[----:B------:R-:W-:Y:S01]  /*126e0*/  IMAD.MOV.U32 R13, RZ, RZ, R29 ;  /* 0x000000ffff0d7224 */ /* 0x000fe200078e001d */
[----:B------:R-:W-:Y:S01]  /*126f0*/  MOV R29, 0x181f ;  /* 0x0000181f001d7802 */ /* 0x000fe20000000f00 */
[----:B------:R-:W-:Y:S01]  /*12700*/  IMAD.MOV.U32 R36, RZ, RZ, R4 ;  /* 0x000000ffff247224 */ /* 0x000fe200078e0004 */
[----:B------:R-:W-:Y:S02]  /*12710*/  MOV R2, 0x12730 ;  /* 0x0001273000027802 */ /* 0x000fe40000000f00 */
[----:B------:R-:W-:Y:S05]  /*12720*/  CALL.REL.NOINC `($__internal_1_$__cuda_sm70_shflsync_idx_p) ;  /* 0x00001ef000007944 */ /* 0x000fea0003c00000 */
[C---:B------:R-:W-:Y:S01]  /*12730*/  IADD3 R2, -R12.reuse, 0x10, RZ ;  /* 0x000000100c027810 */ /* 0x040fe20007ffe1ff */
[----:B------:R-:W-:Y:S01]  /*12740*/  IMAD.MOV.U32 R36, RZ, RZ, R0 ;  /* 0x000000ffff247224 */ /* 0x000fe200078e0000 */
[----:B------:R-:W-:Y:S02]  /*12750*/  ISETP.NE.U32.AND P5, PT, R12, RZ, PT ;  /* 0x000000ff0c00720c */ /* 0x000fe40003fa5070 */
[----:B------:R-:W-:Y:S04]  /*12760*/  LOP3.LUT R2, R2, 0xf, RZ, 0xc0, !PT ;  /* 0x0000000f02027812 */ /* 0x000fe800078ec0ff */
[----:B------:R-:W-:Y:S04]  /*12770*/  IADD3 R2, P2, P0, R2, R29, R28 ;  /* 0x0000001d02027210 */ /* 0x000fe8000785e01c */
[----:B------:R-:W-:Y:S05]  /*12780*/  IADD3.X R3, RZ, R13, R5, P2, P0 ;  /* 0x0000000dff037210 */ /* 0x000fea00017e0405 */
[----:B------:R-:W-:Y:S01]  /*12790*/  @!PT LDS RZ, [RZ] ;  /* 0x00000000fffff984 */ /* 0x000fe20000000800 */
[----:B------:R-:W-:Y:S01]  /*127a0*/  @!PT LDS RZ, [RZ] ;  /* 0x00000000fffff984 */ /* 0x000fe20000000800 */
[----:B------:R-:W-:Y:S01]  /*127b0*/  @!PT LDS RZ, [RZ] ;  /* 0x00000000fffff984 */ /* 0x000fe20000000800 */
[----:B------:R1:W-:Y:S01]  /*127c0*/  LDGSTS.E.BYPASS.LTC128B.128.ZFILL [R219+0x1100], [R2.64], P5 ;  /* 0x0110000002db7fae */ /* 0x0003e2000a941d46 */
[C---:B------:R-:W-:Y:S02]  /*127d0*/  ISETP.NE.U32.AND P5, PT, R7.reuse, RZ, PT ;  /* 0x000000ff0700720c */ /* 0x040fe40003fa5070 */
[----:B-1----:R-:W-:Y:S04]  /*127e0*/  IADD3 R2, -R7, 0x10, RZ ;  /* 0x0000001007027810 */ /* 0x002fe80007ffe1ff */
[----:B------:R-:W-:Y:S04]  /*127f0*/  LOP3.LUT R2, R2, 0xf, RZ, 0xc0, !PT ;  /* 0x0000000f02027812 */ /* 0x000fe800078ec0ff */
[----:B------:R-:W-:Y:S01]  /*12800*/  IADD3 R2, P2, P0, R2, R29, R30 ;  /* 0x0000001d02027210 */ /* 0x000fe2000785e01e */
[----:B------:R-:W-:Y:S03]  /*12810*/  IMAD.MOV.U32 R29, RZ, RZ, 0x181f ;  /* 0x0000181fff1d7424 */ /* 0x000fe600078e00ff */
[----:B------:R-:W-:Y:S05]  /*12820*/  IADD3.X R3, RZ, R13, R6, P2, P0 ;  /* 0x0000000dff037210 */ /* 0x000fea00017e0406 */
[----:B------:R1:W-:Y:S02]  /*12830*/  LDGSTS.E.BYPASS.LTC128B.128.ZFILL [R219+0x5100], [R2.64], P5 ;  /* 0x0510000002db7fae */ /* 0x0003e4000a941d46 */
[----:B-1----:R-:W-:Y:S01]  /*12840*/  MOV R2, 0x12870 ;  /* 0x0001287000027802 */ /* 0x002fe20000000f00 */
[----:B------:R-:W-:Y:S03]  /*12850*/  IMAD.MOV.U32 R3, RZ, RZ, 0x2 ;  /* 0x00000002ff037424 */ /* 0x000fe600078e00ff */
        /* <DEDUP_REMOVED lines=33> */
[----:B------:R-:W-:Y:S01]  /*12a70*/  MOV R0, R29 ;  /* 0x0000001d00007202 */ /* 0x000fe20000000f00 */
[----:B------:R-:W-:-:S05]  /*12a80*/  BRA `(.L_x_525) ;  /* 0xffff3dd000007947 */ /* 0x000fca000383ffff */
.L_x_475:
[----:B------:R-:W-:Y:S01]  /*12a90*/  MOV R3, RZ ;  /* 0x000000ff00037202 */ /* 0x000fe20000000f00 */
[----:B------:R-:W-:Y:S01]  /*12aa0*/  IMAD.MOV.U32 R36, RZ, RZ, R0 ;  /* 0x000000ffff247224 */ /* 0x000fe200078e0000 */
[----:B------:R-:W-:Y:S01]  /*12ab0*/  MOV R2, 0x12ae0 ;  /* 0x00012ae000027802 */ /* 0x000fe20000000f00 */
[----:B------:R-:W-:Y:S02]  /*12ac0*/  IMAD.MOV.U32 R29, RZ, RZ, 0x181f ;  /* 0x0000181fff1d7424 */ /* 0x000fe400078e00ff */
[----:B-1----:R-:W-:Y:S05]  /*12ad0*/  CALL.REL.NOINC `($__internal_1_$__cuda_sm70_shflsync_idx_p) ;  /* 0x00001b4000007944 */ /* 0x002fea0003c00000 */
[----:B------:R-:W-:Y:S01]  /*12ae0*/  MOV R7, R29 ;  /* 0x0000001d00077202 */ /* 0x000fe20000000f00 */
[----:B------:R-:W-:-:S05]  /*12af0*/  BRA `(.L_x_526) ;  /* 0xffff545000007947 */ /* 0x000fca000383ffff */
.L_x_476:
        /* <DEDUP_REMOVED lines=83> */
.L_x_477:
[----:B------:R-:W-:Y:S01]  /*13030*/  MOV R3, RZ ;  /* 0x000000ff00037202 */ /* 0x000fe20000000f00 */
[----:B------:R-:W-:Y:S01]  /*13040*/  IMAD.MOV.U32 R36, RZ, RZ, R4 ;  /* 0x000000ffff247224 */ /* 0x000fe200078e0004 */
[----:B------:R-:W-:Y:S01]  /*13050*/  MOV R2, 0x13080 ;  /* 0x0001308000027802 */ /* 0x000fe20000000f00 */
[----:B------:R-:W-:Y:S02]  /*13060*/  IMAD.MOV.U32 R29, RZ, RZ, 0x1c1f ;  /* 0x00001c1fff1d7424 */ /* 0x000fe400078e00ff */
[----:B------:R-:W-:Y:S05]  /*13070*/  CALL.REL.NOINC `($__internal_1_$__cuda_sm70_shflsync_idx_p) ;  /* 0x000015a000007944 */ /* 0x000fea0003c00000 */
[----:B------:R-:W-:Y:S01]  /*13080*/  MOV R0, R29 ;  /* 0x0000001d00007202 */ /* 0x000fe20000000f00 */
[----:B------:R-:W-:-:S05]  /*13090*/  BRA `(.L_x_528) ;  /* 0xffff528000007947 */ /* 0x000fca000383ffff */
.L_x_478:
[----:B------:R-:W-:Y:S01]  /*130a0*/  MOV R3, 0x1 ;  /* 0x0000000100037802 */ /* 0x000fe20000000f00 */
[----:B------:R-:W-:Y:S01]  /*130b0*/  IMAD.MOV.U32 R36, RZ, RZ, R4 ;  /* 0x000000ffff247224 */ /* 0x000fe200078e0004 */
[----:B------:R-:W-:Y:S01]  /*130c0*/  MOV R2, 0x130f0 ;  /* 0x000130f000027802 */ /* 0x000fe20000000f00 */
[----:B------:R-:W-:Y:S02]  /*130d0*/  IMAD.MOV.U32 R29, RZ, RZ, 0x1c1f ;  /* 0x00001c1fff1d7424 */ /* 0x000fe400078e00ff */
[----:B-1----:R-:W-:Y:S05]  /*130e0*/  CALL.REL.NOINC `($__internal_1_$__cuda_sm70_shflsync_idx_p) ;  /* 0x0000153000007944 */ /* 0x002fea0003c00000 */
[----:B------:R-:W-:Y:S01]  /*130f0*/  FMNMX.FTZ R0, R6, R69, !PT ;  /* 0x0000004506007209 */ /* 0x000fe20007810000 */
[----:B------:R-:W-:Y:S03]  /*13100*/  IMAD.IADD R5, R5, 0x1, R29 ;  /* 0x0000000105057824 */ /* 0x000fe600078e021d */
[----:B------:R-:W-:Y:S02]  /*13110*/  FMNMX.FTZ R0, R8, R0, !PT ;  /* 0x0000000008007209 */ /* 0x000fe40007810000 */
[C---:B------:R-:W-:Y:S02]  /*13120*/  ISETP.GT.AND P6, PT, R5.reuse, RZ, PT ;  /* 0x000000ff0500720c */ /* 0x040fe40003fc4270 */
[----:B------:R-:W-:Y:S02]  /*13130*/  ISETP.GT.AND P5, PT, R5, 0x1, PT ;  /* 0x000000010500780c */ /* 0x000fe40003fa4270 */
[----:B------:R-:W-:Y:S02]  /*13140*/  FSEL R7, R169, -INF , P6 ;  /* 0xff800000a9077808 */ /* 0x000fe40003000000 */
        /* <DEDUP_REMOVED lines=107> */
[C---:B------:R-:W-:Y:S02]  /*13800*/  ISETP.GT.AND P2, PT, R5.reuse, 0x78, PT ;  /* 0x000000780500780c */ /* 0x040fe40003f44270 */
[----:B------:R-:W-:Y:S02]  /*13810*/  ISETP.GT.AND P0, PT, R5, 0x79, PT ;  /* 0x000000790500780c */ /* 0x000fe40003f04270 */
[----:B------:R-:W-:Y:S02]  /*13820*/  FMNMX.FTZ R0, R234, R0, !PT ;  /* 0x00000000ea007209 */ /* 0x000fe40007810000 */
[----:B------:R-:W-:Y:S02]  /*13830*/  FSEL R230, R62, -INF , P6 ;  /* 0xff8000003ee67808 */ /* 0x000fe40003000000 */
[----:B------:R-:W-:Y:S02]  /*13840*/  FMNMX.FTZ R5, R224, R2, !PT ;  /* 0x00000002e0057209 */ /* 0x000fe40007810000 */
[----:B------:R-:W-:Y:S01]  /*13850*/  FMNMX.FTZ R4, R238, R0, !PT ;  /* 0x00000000ee047209 */ /* 0x000fe20007810000 */
[----:B------:R-:W-:Y:S01]  /*13860*/  IMAD.MOV.U32 R0, RZ, RZ, 0x2 ;  /* 0x00000002ff007424 */ /* 0x000fe200078e00ff */
[----:B------:R-:W-:Y:S02]  /*13870*/  FSEL R229, R63, -INF , P5 ;  /* 0xff8000003fe57808 */ /* 0x000fe40002800000 */
[----:B------:R-:W-:Y:S02]  /*13880*/  FMNMX.FTZ R5, R230, R5, !PT ;  /* 0x00000005e6057209 */ /* 0x000fe40007810000 */
[----:B------:R-:W-:Y:S02]  /*13890*/  FMNMX.FTZ R4, R237, R4, !PT ;  /* 0x00000004ed047209 */ /* 0x000fe40007810000 */
[----:B------:R-:W-:Y:S02]  /*138a0*/  FSEL R227, R66, -INF , P2 ;  /* 0xff80000042e37808 */ /* 0x000fe40001000000 */
[----:B------:R-:W-:Y:S02]  /*138b0*/  FMNMX.FTZ R5, R229, R5, !PT ;  /* 0x00000005e5057209 */ /* 0x000fe40007810000 */
[----:B------:R-:W-:Y:S02]  /*138c0*/  FMNMX.FTZ R4, R236, R4, !PT ;  /* 0x00000004ec047209 */ /* 0x000fe40007810000 */
[----:B------:R-:W-:Y:S02]  /*138d0*/  FSEL R225, R67, -INF , P0 ;  /* 0xff80000043e17808 */ /* 0x000fe40000000000 */
[----:B------:R-:W-:Y:S02]  /*138e0*/  FMNMX.FTZ R5, R227, R5, !PT ;  /* 0x00000005e3057209 */ /* 0x000fe40007810000 */
[----:B------:R-:W-:Y:S02]  /*138f0*/  FMNMX.FTZ R4, R235, R4, !PT ;  /* 0x00000004eb047209 */ /* 0x000fe40007810000 */
[----:B------:R-:W-:Y:S02]  /*13900*/  FMNMX.FTZ R5, R225, R5, !PT ;  /* 0x00000005e1057209 */ /* 0x000fe40007810000 */
[----:B------:R-:W-:Y:S02]  /*13910*/  MOV R2, 0x13930 ;  /* 0x0001393000027802 */ /* 0x000fe40000000f00 */
[----:B------:R-:W-:Y:S05]  /*13920*/  CALL.REL.NOINC `($__internal_0_$__cuda_sm70_shflsync_bfly_p) ;  /* 0x00000c9000007944 */ /* 0x000fea0003c00000 */
[----:B------:R-:W-:Y:S01]  /*13930*/  FMNMX.FTZ R4, R4, R0, !PT ;  /* 0x0000000004047209 */ /* 0x000fe20007810000 */
[----:B------:R-:W-:Y:S01]  /*13940*/  IMAD.MOV.U32 R0, RZ, RZ, 0x1 ;  /* 0x00000001ff007424 */ /* 0x000fe200078e00ff */
[----:B------:R-:W-:Y:S02]  /*13950*/  MOV R2, 0x13970 ;  /* 0x0001397000027802 */ /* 0x000fe40000000f00 */
        /* <DEDUP_REMOVED lines=8> */
[----:B------:R-:W-:Y:S02]  /*139e0*/  MOV R2, 0x13a00 ;  /* 0x00013a0000027802 */ /* 0x000fe40000000f00 */
[----:B------:R-:W-:Y:S05]  /*139f0*/  CALL.REL.NOINC `($__internal_0_$__cuda_sm70_shflsync_bfly_p) ;  /* 0x00000bc000007944 */ /* 0x000fea0003c00000 */
[----:B------:R-:W-:-:S05]  /*13a00*/  BRA `(.L_x_529) ;  /* 0xffff55c000007947 */ /* 0x000fca000383ffff */
.L_x_481:
[----:B-1--4-:R-:W-:Y:S01]  /*13a10*/  MOV R29, 0x181f ;  /* 0x0000181f001d7802 */ /* 0x012fe20000000f00 */
[----:B------:R-:W-:Y:S01]  /*13a20*/  IMAD.MOV.U32 R3, RZ, RZ, RZ ;  /* 0x000000ffff037224 */ /* 0x000fe200078e00ff */
[----:B------:R-:W-:Y:S02]  /*13a30*/  MOV R2, 0x13a50 ;  /* 0x00013a5000027802 */ /* 0x000fe40000000f00 */
[----:B------:R-:W-:Y:S05]  /*13a40*/  CALL.REL.NOINC `($__internal_1_$__cuda_sm70_shflsync_idx_p) ;  /* 0x00000bd000007944 */ /* 0x000fea0003c00000 */
[----:B------:R-:W-:-:S05]  /*13a50*/  BRA `(.L_x_530) ;  /* 0xffff791000007947 */ /* 0x000fca000383ffff */
.L_x_484:
[----:B------:R-:W-:Y:S01]  /*13a60*/  MOV R3, RZ ;  /* 0x000000ff00037202 */ /* 0x000fe20000000f00 */
[----:B------:R-:W-:Y:S01]  /*13a70*/  IMAD.MOV.U32 R36, RZ, RZ, R0 ;  /* 0x000000ffff247224 */ /* 0x000fe200078e0000 */
[----:B------:R-:W-:Y:S01]  /*13a80*/  MOV R2, 0x13ab0 ;  /* 0x00013ab000027802 */ /* 0x000fe20000000f00 */
[----:B------:R-:W-:Y:S02]  /*13a90*/  IMAD.MOV.U32 R29, RZ, RZ, 0x181f ;  /* 0x0000181fff1d7424 */ /* 0x000fe400078e00ff */
[----:B-1----:R-:W-:Y:S05]  /*13aa0*/  CALL.REL.NOINC `($__internal_1_$__cuda_sm70_shflsync_idx_p) ;  /* 0x00000b7000007944 */ /* 0x002fea0003c00000 */
[----:B------:R-:W-:Y:S01]  /*13ab0*/  MOV R7, R29 ;  /* 0x0000001d00077202 */ /* 0x000fe20000000f00 */
[----:B------:R-:W-:-:S05]  /*13ac0*/  BRA `(.L_x_531) ;  /* 0xffff912000007947 */ /* 0x000fca000383ffff */
.L_x_485:
[----:B------:R-:W-:Y:S01]  /*13ad0*/  MOV R3, RZ ;  /* 0x000000ff00037202 */ /* 0x000fe20000000f00 */
[----:B------:R-:W-:Y:S01]  /*13ae0*/  IMAD.MOV.U32 R36, RZ, RZ, R4 ;  /* 0x000000ffff247224 */ /* 0x000fe200078e0004 */
[----:B------:R-:W-:Y:S01]  /*13af0*/  MOV R2, 0x13b20 ;  /* 0x00013b2000027802 */ /* 0x000fe20000000f00 */
[----:B------:R-:W-:Y:S02]  /*13b00*/  IMAD.MOV.U32 R29, RZ, RZ, 0x181f ;  /* 0x0000181fff1d7424 */ /* 0x000fe400078e00ff */
[----:B-123--:R-:W-:Y:S05]  /*13b10*/  CALL.REL.NOINC `($__internal_1_$__cuda_sm70_shflsync_idx_p) ;  /* 0x00000b0000007944 */ /* 0x00efea0003c00000 */
[C---:B------:R-:W-:Y:S01]  /*13b20*/  IADD3 R8, -R218.reuse, 0x10, RZ ;  /* 0x00000010da087810 */ /* 0x040fe20007ffe1ff */
[----:B------:R-:W-:Y:S01]  /*13b30*/  IMAD.MOV.U32 R36, RZ, RZ, R0 ;  /* 0x000000ffff247224 */ /* 0x000fe200078e0000 */
[----:B------:R-:W-:Y:S02]  /*13b40*/  ISETP.NE.U32.AND P0, PT, R218, RZ, PT ;  /* 0x000000ffda00720c */ /* 0x000fe40003f05070 */
[----:B------:R-:W-:Y:S04]  /*13b50*/  LOP3.LUT R8, R8, 0xf, RZ, 0xc0, !PT ;  /* 0x0000000f08087812 */ /* 0x000fe800078ec0ff */
[----:B------:R-:W-:Y:S04]  /*13b60*/  IADD3 R8, P5, P4, R8, R29, R17 ;  /* 0x0000001d08087210 */ /* 0x000fe80007cbe011 */
[----:B------:R-:W-:Y:S02]  /*13b70*/  IADD3.X R9, RZ, R7, R5, P5, P4 ;  /* 0x00000007ff097210 */ /* 0x000fe40002fe8405 */
[----:B------:R-:W-:Y:S01]  /*13b80*/  IADD3 R2, P4, R29, R18, RZ ;  /* 0x000000121d027210 */ /* 0x000fe20007f9e0ff */
[----:B------:R-:W-:Y:S02]  /*13b90*/  IMAD.MOV.U32 R29, RZ, RZ, 0x181f ;  /* 0x0000181fff1d7424 */ /* 0x000fe400078e00ff */
[----:B------:R-:W-:Y:S01]  /*13ba0*/  @!PT LDS RZ, [RZ] ;  /* 0x00000000fffff984 */ /* 0x000fe20000000800 */
[----:B------:R-:W-:Y:S01]  /*13bb0*/  @!PT LDS RZ, [RZ] ;  /* 0x00000000fffff984 */ /* 0x000fe20000000800 */
[----:B------:R-:W-:Y:S01]  /*13bc0*/  @!PT LDS RZ, [RZ] ;  /* 0x00000000fffff984 */ /* 0x000fe20000000800 */
[----:B------:R1:W-:Y:S02]  /*13bd0*/  LDGSTS.E.BYPASS.LTC128B.128.ZFILL [R219+0x8100], [R8.64], P0 ;  /* 0x0810000008db7fae */ /* 0x0003e40008141d46 */
[----:B------:R-:W-:Y:S05]  /*13be0*/  IMAD.X R3, R7, 0x1, R6, P4 ;  /* 0x0000000107037824 */ /* 0x000fea00020e0606 */
[----:B------:R2:W-:Y:S02]  /*13bf0*/  LDGSTS.E.BYPASS.LTC128B.128 [R219+0xc100], [R2.64], !P2 ;  /* 0x0c10000002db7fae */ /* 0x0005e4000d101d46 */
[----:B--2---:R-:W-:Y:S01]  /*13c00*/  MOV R2, 0x13c30 ;  /* 0x00013c3000027802 */ /* 0x004fe20000000f00 */
[----:B------:R-:W-:Y:S02]  /*13c10*/  IMAD.MOV.U32 R3, RZ, RZ, 0x1 ;  /* 0x00000001ff037424 */ /* 0x000fe400078e00ff */
[----:B-1----:R-:W-:Y:S05]  /*13c20*/  CALL.REL.NOINC `($__internal_1_$__cuda_sm70_shflsync_idx_p) ;  /* 0x000009f000007944 */ /* 0x002fea0003c00000 */
        /* <DEDUP_REMOVED lines=54> */
.L_x_486:
[----:B------:R-:W-:Y:S02]  /*13f90*/  MOV R0, 0x2 ;  /* 0x0000000200007802 */ /* 0x000fe40000000f00 */
        /* <DEDUP_REMOVED lines=16> */
.L_x_488:
[----:B------:R2:W5:Y:S01]  /*140a0*/  LDL R4, [R1+0x8] ;  /* 0x0000080001047983 */ /* 0x0005620000100800 */
[----:B-1----:R-:W-:-:S02]  /*140b0*/  MOV R0, 0x2 ;  /* 0x0000000200007802 */ /* 0x002fc40000000f00 */
[----:B------:R-:W-:Y:S02]  /*140c0*/  MOV R2, 0x140e0 ;  /* 0x000140e000027802 */ /* 0x000fe40000000f00 */
[----:B--2--5:R-:W-:Y:S05]  /*140d0*/  CALL.REL.NOINC `($__internal_0_$__cuda_sm70_shflsync_bfly_p) ;  /* 0x000004e000007944 */ /* 0x024fea0003c00000 */
[----:B------:R-:W-:Y:S01]  /*140e0*/  MOV R5, R0 ;  /* 0x0000000000057202 */ /* 0x000fe20000000f00 */
[----:B------:R-:W-:Y:S05]  /*140f0*/  BRA `(.L_x_534) ;  /* 0xffffb37000007947 */ /* 0x000fea000383ffff */
.L_x_489:
[----:B------:R-:W-:Y:S01]  /*14100*/  IMAD.MOV.U32 R4, RZ, RZ, R5 ;  /* 0x000000ffff047224 */ /* 0x000fe200078e0005 */
[----:B------:R-:W-:Y:S02]  /*14110*/  MOV R0, 0x1 ;  /* 0x0000000100007802 */ /* 0x000fe40000000f00 */
[----:B------:R-:W-:Y:S02]  /*14120*/  MOV R2, 0x14140 ;  /* 0x0001414000027802 */ /* 0x000fe40000000f00 */
[----:B------:R-:W-:Y:S05]  /*14130*/  CALL.REL.NOINC `($__internal_0_$__cuda_sm70_shflsync_bfly_p) ;  /* 0x0000048000007944 */ /* 0x000fea0003c00000 */
[----:B------:R1:W5:Y:S01]  /*14140*/  LDL R4, [R1+0xc] ;  /* 0x00000c0001047983 */ /* 0x0003620000100800 */
[----:B------:R-:W-:Y:S01]  /*14150*/  FADD.FTZ R5, R5, R0 ;  /* 0x0000000005057221 */ /* 0x000fe20000010000 */
[----:B------:R-:W-:Y:S02]  /*14160*/  MOV R0, 0x2 ;  /* 0x0000000200007802 */ /* 0x000fe40000000f00 */
[----:B------:R-:W-:Y:S02]  /*14170*/  MOV R2, 0x14190 ;  /* 0x0001419000027802 */ /* 0x000fe40000000f00 */
[----:B-1---5:R-:W-:Y:S05]  /*14180*/  CALL.REL.NOINC `($__internal_0_$__cuda_sm70_shflsync_bfly_p) ;  /* 0x0000043000007944 */ /* 0x022fea0003c00000 */
[----:B------:R-:W2:Y:S02]  /*14190*/  LDL.LU R2, [R1+0xc] ;  /* 0x00000c0001027983 */ /* 0x000ea40000300800 */
[----:B--2---:R-:W-:Y:S01]  /*141a0*/  FADD.FTZ R4, R2, R0 ;  /* 0x0000000002047221 */ /* 0x004fe20000010000 */
[----:B------:R-:W-:-:S02]  /*141b0*/  MOV R0, 0x1 ;  /* 0x0000000100007802 */ /* 0x000fc40000000f00 */
[----:B------:R-:W-:Y:S02]  /*141c0*/  MOV R2, 0x141e0 ;  /* 0x000141e000027802 */ /* 0x000fe40000000f00 */
[----:B------:R-:W-:Y:S05]  /*141d0*/  CALL.REL.NOINC `($__internal_0_$__cuda_sm70_shflsync_bfly_p) ;  /* 0x000003e000007944 */ /* 0x000fea0003c00000 */
[----:B------:R-:W-:Y:S01]  /*141e0*/  MOV R3, R0 ;  /* 0x0000000000037202 */ /* 0x000fe20000000f00 */
[----:B------:R-:W-:Y:S05]  /*141f0*/  BRA `(.L_x_535) ;  /* 0xffffb30000007947 */ /* 0x000fea000383ffff */
.L_x_504:
[----:B------:R-:W-:Y:S01]  /*14200*/  IMAD.MOV.U32 R36, RZ, RZ, R7 ;  /* 0x000000ffff247224 */ /* 0x000fe200078e0007 */
[----:B------:R-:W-:Y:S01]  /*14210*/  MOV R3, RZ ;  /* 0x000000ff00037202 */ /* 0x000fe20000000f00 */
[----:B------:R-:W-:Y:S01]  /*14220*/  IMAD.MOV.U32 R29, RZ, RZ, 0x181f ;  /* 0x0000181fff1d7424 */ /* 0x000fe200078e00ff */
[----:B------:R-:W-:Y:S02]  /*14230*/  MOV R2, 0x14250 ;  /* 0x0001425000027802 */ /* 0x000fe40000000f00 */
[----:B------:R-:W-:Y:S05]  /*14240*/  CALL.REL.NOINC `($__internal_1_$__cuda_sm70_shflsync_idx_p) ;  /* 0x000003d000007944 */ /* 0x000fea0003c00000 */
[----:B------:R-:W-:Y:S01]  /*14250*/  MOV R8, R29 ;  /* 0x0000001d00087202 */ /* 0x000fe20000000f00 */
[----:B------:R-:W-:Y:S05]  /*14260*/  BRA `(.L_x_536) ;  /* 0xffffcce000007947 */ /* 0x000fea000383ffff */
.L_x_505:
[----:B------:R-:W-:Y:S01]  /*14270*/  IMAD.MOV.U32 R36, RZ, RZ, R9 ;  /* 0x000000ffff247224 */ /* 0x000fe200078e0009 */
[----:B------:R-:W-:Y:S01]  /*14280*/  MOV R3, RZ ;  /* 0x000000ff00037202 */ /* 0x000fe20000000f00 */
[----:B------:R-:W-:Y:S01]  /*14290*/  IMAD.MOV.U32 R29, RZ, RZ, 0x181f ;  /* 0x0000181fff1d7424 */ /* 0x000fe200078e00ff */
[----:B------:R-:W-:Y:S02]  /*142a0*/  MOV R2, 0x142c0 ;  /* 0x000142c000027802 */ /* 0x000fe40000000f00 */
[----:B-12---:R-:W-:Y:S05]  /*142b0*/  CALL.REL.NOINC `($__internal_1_$__cuda_sm70_shflsync_idx_p) ;  /* 0x0000036000007944 */ /* 0x006fea0003c00000 */
[----:B------:R-:W-:Y:S01]  /*142c0*/  MOV R0, R29 ;  /* 0x0000001d00007202 */ /* 0x000fe20000000f00 */
[----:B------:R-:W-:Y:S05]  /*142d0*/  BRA `(.L_x_537) ;  /* 0xffffcc9000007947 */ /* 0x000fea000383ffff */
.L_x_508:
[----:B------:R-:W-:Y:S01]  /*142e0*/  IMAD.MOV.U32 R36, RZ, RZ, R7 ;  /* 0x000000ffff247224 */ /* 0x000fe200078e0007 */
[----:B-1----:R-:W-:Y:S01]  /*142f0*/  MOV R3, 0x1 ;  /* 0x0000000100037802 */ /* 0x002fe20000000f00 */
[----:B------:R-:W-:Y:S01]  /*14300*/  IMAD.MOV.U32 R29, RZ, RZ, 0x181f ;  /* 0x0000181fff1d7424 */ /* 0x000fe200078e00ff */
[----:B------:R-:W-:-:S02]  /*14310*/  MOV R2, 0x14330 ;  /* 0x0001433000027802 */ /* 0x000fc40000000f00 */
[----:B--234-:R-:W-:Y:S05]  /*14320*/  CALL.REL.NOINC `($__internal_1_$__cuda_sm70_shflsync_idx_p) ;  /* 0x000002f000007944 */ /* 0x01cfea0003c00000 */
[----:B------:R-:W-:Y:S01]  /*14330*/  IMAD.MOV.U32 R8, RZ, RZ, R29 ;  /* 0x000000ffff087224 */ /* 0x000fe200078e001d */
[----:B------:R-:W-:Y:S01]  /*14340*/  MOV R3, 0x1 ;  /* 0x0000000100037802 */ /* 0x000fe20000000f00 */
[----:B------:R-:W-:Y:S01]  /*14350*/  IMAD.MOV.U32 R36, RZ, RZ, R9 ;  /* 0x000000ffff247224 */ /* 0x000fe200078e0009 */
[----:B------:R-:W-:-:S02]  /*14360*/  MOV R29, 0x181f ;  /* 0x0000181f001d7802 */ /* 0x000fc40000000f00 */
[----:B------:R-:W-:Y:S02]  /*14370*/  MOV R2, 0x14390 ;  /* 0x0001439000027802 */ /* 0x000fe40000000f00 */
[----:B------:R-:W-:Y:S05]  /*14380*/  CALL.REL.NOINC `($__internal_1_$__cuda_sm70_shflsync_idx_p) ;  /* 0x0000029000007944 */ /* 0x000fea0003c00000 */
[----:B------:R-:W-:Y:S01]  /*14390*/  MOV R0, R29 ;  /* 0x0000001d00007202 */ /* 0x000fe20000000f00 */
[----:B------:R-:W-:Y:S05]  /*143a0*/  BRA `(.L_x_538) ;  /* 0xffffcd5000007947 */ /* 0x000fea000383ffff */
.L_x_511:
[----:B------:R-:W-:Y:S01]  /*143b0*/  IMAD.MOV.U32 R36, RZ, RZ, R7 ;  /* 0x000000ffff247224 */ /* 0x000fe200078e0007 */
[----:B-1----:R-:W-:Y:S01]  /*143c0*/  MOV R3, 0x2 ;  /* 0x0000000200037802 */ /* 0x002fe20000000f00 */
[----:B------:R-:W-:Y:S01]  /*143d0*/  IMAD.MOV.U32 R29, RZ, RZ, 0x181f ;  /* 0x0000181fff1d7424 */ /* 0x000fe200078e00ff */
[----:B------:R-:W-:Y:S02]  /*143e0*/  MOV R2, 0x14400 ;  /* 0x0001440000027802 */ /* 0x000fe40000000f00 */
[----:B--234-:R-:W-:Y:S05]  /*143f0*/  CALL.REL.NOINC `($__internal_1_$__cuda_sm70_shflsync_idx_p) ;  /* 0x0000022000007944 */ /* 0x01cfea0003c00000 */
[----:B------:R-:W-:Y:S01]  /*14400*/  MOV R8, R29 ;  /* 0x0000001d00087202 */ /* 0x000fe20000000f00 */
[----:B------:R-:W-:Y:S05]  /*14410*/  BRA `(.L_x_539) ;  /* 0xffffcdf000007947 */ /* 0x000fea000383ffff */
.L_x_512:
[----:B------:R-:W-:Y:S01]  /*14420*/  IMAD.MOV.U32 R36, RZ, RZ, R9 ;  /* 0x000000ffff247224 */ /* 0x000fe200078e0009 */
[----:B-1----:R-:W-:Y:S01]  /*14430*/  MOV R3, 0x2 ;  /* 0x0000000200037802 */ /* 0x002fe20000000f00 */
[----:B------:R-:W-:Y:S01]  /*14440*/  IMAD.MOV.U32 R29, RZ, RZ, 0x181f ;  /* 0x0000181fff1d7424 */ /* 0x000fe200078e00ff */
[----:B------:R-:W-:Y:S02]  /*14450*/  MOV R2, 0x14470 ;  /* 0x0001447000027802 */ /* 0x000fe40000000f00 */
[----:B--234-:R-:W-:Y:S05]  /*14460*/  CALL.REL.NOINC `($__internal_1_$__cuda_sm70_shflsync_idx_p) ;  /* 0x000001b000007944 */ /* 0x01cfea0003c00000 */
[----:B------:R-:W-:Y:S01]  /*14470*/  MOV R0, R29 ;  /* 0x0000001d00007202 */ /* 0x000fe20000000f00 */
[----:B------:R-:W-:Y:S05]  /*14480*/  BRA `(.L_x_540) ;  /* 0xffffcda000007947 */ /* 0x000fea000383ffff */
.L_x_515:
        /* <DEDUP_REMOVED lines=13> */
.L_x_517:
[----:B-1----:R-:W-:Y:S01]  /*14560*/  IMAD.MOV.U32 R36, RZ, RZ, R44 ;  /* 0x000000ffff247224 */ /* 0x002fe200078e002c */
[----:B------:R-:W-:Y:S01]  /*14570*/  MOV R3, RZ ;  /* 0x000000ff00037202 */ /* 0x000fe20000000f00 */
[----:B------:R-:W-:Y:S01]  /*14580*/  IMAD.MOV.U32 R29, RZ, RZ, 0x1f ;  /* 0x0000001fff1d7424 */ /* 0x000fe200078e00ff */
[----:B------:R-:W-:Y:S02]  /*14590*/  MOV R2, 0x145b0 ;  /* 0x000145b000027802 */ /* 0x000fe40000000f00 */
[----:B--23--:R-:W-:Y:S05]  /*145a0*/  CALL.REL.NOINC `($__internal_1_$__cuda_sm70_shflsync_idx_p) ;  /* 0x0000007000007944 */ /* 0x00cfea0003c00000 */
[----:B------:R-:W-:Y:S05]  /*145b0*/  BRA `(.L_x_542) ;  /* 0xffffcf1000007947 */ /* 0x000fea000383ffff */
        .weak           $__internal_0_$__cuda_sm70_shflsync_bfly_p
        .type           $__internal_0_$__cuda_sm70_shflsync_bfly_p,@function
        .size           $__internal_0_$__cuda_sm70_shflsync_bfly_p,($__internal_1_$__cuda_sm70_shflsync_idx_p - $__internal_0_$__cuda_sm70_shflsync_bfly_p)
$__internal_0_$__cuda_sm70_shflsync_bfly_p:
[----:B------:R-:W-:Y:S02]  /*145c0*/  MOV R14, 0xffffffff ;  /* 0xffffffff000e7802 */ /* 0x000fe40000000f00 */
[----:B------:R-:W-:Y:S02]  /*145d0*/  MOV R3, 0x1f ;  /* 0x0000001f00037802 */ /* 0x000fe40000000f00 */
[----:B------:R-:W-:Y:S04]  /*145e0*/  WARPSYNC R14 ;  /* 0x0000000e00007348 */ /* 0x000fe80003800000 */
[----:B------:R1:W2:Y:S02]  /*145f0*/  SHFL.BFLY PT, R0, R4, R0, R3 ;  /* 0x0c00000004007389 */ /* 0x0002a400000e0003 */
[----:B-1----:R-:W-:-:S04]  /*14600*/  MOV R3, 0x0 ;  /* 0x0000000000037802 */ /* 0x002fc80000000f00 */
[----:B--2---:R-:W-:Y:S05]  /*14610*/  RET.REL.NODEC R2 `(_ZN7cutlass13device_kernelIN5flash19enable_sm80_to_sm89INS1_16FlashAttnFwdSm80INS1_25CollectiveMainloopFwdSm80ILi8ELi1ELb1EN4cute5tupleIJNS5_1CILi128EEES8_S8_EEELi128ENS_10bfloat16_tEfNS_4arch4Sm80ELb1ELb0ELb1ELb0ELb1ELb0ELb1ELb0EEENS1_21CollectiveEpilogueFwdIS9_NS6_IJNS7_ILi1EEESF_SF_EEESA_SC_Li256ELb0ELb1ELb0ELb0EEENS1_30DynamicPersistentTileSchedulerILi256ELi256ELb0ELb1ELb0EEEEEEEEEvNT_6ParamsE) ;  /* 0xfffeb9e002007950 */ /* 0x004fea0003c3ffff */
        .weak           $__internal_1_$__cuda_sm70_shflsync_idx_p
        .type           $__internal_1_$__cuda_sm70_shflsync_idx_p,@function
        .size           $__internal_1_$__cuda_sm70_shflsync_idx_p,(.L_x_2171 - $__internal_1_$__cuda_sm70_shflsync_idx_p)
$__internal_1_$__cuda_sm70_shflsync_idx_p:
[----:B------:R-:W-:-:S04]  /*14620*/  MOV R61, 0xffffffff ;  /* 0xffffffff003d7802 */ /* 0x000fc80000000f00 */
[----:B------:R-:W-:Y:S04]  /*14630*/  WARPSYNC R61 ;  /* 0x0000003d00007348 */ /* 0x000fe80003800000 */
[----:B------:R1:W2:Y:S02]  /*14640*/  SHFL.IDX PT, R29, R36, R3, R29 ;  /* 0x00000003241d7389 */ /* 0x0002a400000e001d */
[----:B-1----:R-:W-:-:S04]  /*14650*/  MOV R3, 0x0 ;  /* 0x0000000000037802 */ /* 0x002fc80000000f00 */
[----:B--2---:R-:W-:Y:S05]  /*14660*/  RET.REL.NODEC R2 `(_ZN7cutlass13device_kernelIN5flash19enable_sm80_to_sm89INS1_16FlashAttnFwdSm80INS1_25CollectiveMainloopFwdSm80ILi8ELi1ELb1EN4cute5tupleIJNS5_1CILi128EEES8_S8_EEELi128ENS_10bfloat16_tEfNS_4arch4Sm80ELb1ELb0ELb1ELb0ELb1ELb0ELb1ELb0EEENS1_21CollectiveEpilogueFwdIS9_NS6_IJNS7_ILi1EEESF_SF_EEESA_SC_Li256ELb0ELb1ELb0ELb0EEENS1_30DynamicPersistentTileSchedulerILi256ELi256ELb0ELb1ELb0EEEEEEEEEvNT_6ParamsE) ;  /* 0xfffeb99002007950 */ /* 0x004fea0003c3ffff */
.L_x_543:
        /* <DEDUP_REMOVED lines=9> */
.L_x_2171:


//--------------------- .text._ZN7cutlass13device_kernelIN5flash19enable_sm80_to_sm89INS1_16FlashAttnFwdSm80INS1_25CollectiveMainloopFwdSm80ILi8ELi1ELb1EN4cute5tupleIJNS5_1CILi128EEES8_S8_EEELi128ENS_10bfloat16_tEfNS_4arch4Sm80ELb1ELb0ELb1ELb1ELb1ELb0ELb1ELb0EEENS1_21CollectiveEpilogueFwdIS9_NS6_IJNS7_ILi1EEESF_SF_EEESA_SC_Li256ELb1ELb1ELb0ELb0EEENS1_19SingleTileSchedulerILb1ELb0ELb1ELi128EEEEEEEEEvNT_6ParamsE --------------------------
	.section	.text._ZN7cutlass13device_kernelIN5flash19enable_sm80_to_sm89INS1_16FlashAttnFwdSm80INS1_25CollectiveMainloopFwdSm80ILi8ELi1ELb1EN4cute5tupleIJNS5_1CILi128EEES8_S8_EEELi128ENS_10bfloat16_tEfNS_4arch4Sm80ELb1ELb0ELb1ELb1ELb1ELb0ELb1ELb0EEENS1_21CollectiveEpilogueFwdIS9_NS6_IJNS7_ILi1EEESF_SF_EEESA_SC_Li256ELb1ELb1ELb0ELb0EEENS1_19SingleTileSchedulerILb1ELb0ELb1ELi128EEEEEEEEEvNT_6ParamsE,"ax",@progbits
	.sectioninfo	@"SHI_REGISTERS=255"
	.align	128
.text._ZN7cutlass13device_kernelIN5flash19enable_sm80_to_sm89INS1_16FlashAttnFwdSm80INS1_25CollectiveMainloopFwdSm80ILi8ELi1ELb1EN4cute5tupleIJNS5_1CILi128EEES8_S8_EEELi128ENS_10bfloat16_tEfNS_4arch4Sm80ELb1ELb0ELb1ELb1ELb1ELb0ELb1ELb0EEENS1_21CollectiveEpilogueFwdIS9_NS6_IJNS7_ILi1EEESF_SF_EEESA_SC_Li256ELb1ELb1ELb0ELb0EEENS1_19SingleTileSchedulerILb1ELb0ELb1ELi128EEEEEEEEEvNT_6ParamsE:
        .type           _ZN7cutlass13device_kernelIN5flash19enable_sm80_to_sm89INS1_16FlashAttnFwdSm80INS1_25CollectiveMainloopFwdSm80ILi8ELi1ELb1EN4cute5tupleIJNS5_1CILi128EEES8_S8_EEELi128ENS_10bfloat16_tEfNS_4arch4Sm80ELb1ELb0ELb1ELb1ELb1ELb0ELb1ELb0EEENS1_21CollectiveEpilogueFwdIS9_NS6_IJNS7_ILi1EEESF_SF_EEESA_SC_Li256ELb1ELb1ELb0ELb0EEENS1_19SingleTileSchedulerILb1ELb0ELb1ELi128EEEEEEEEEvNT_6ParamsE,@function
        .size           _ZN7cutlass13device_kernelIN5flash19enable_sm80_to_sm89INS1_16FlashAttnFwdSm80INS1_25CollectiveMainloopFwdSm80ILi8ELi1ELb1EN4cute5tupleIJNS5_1CILi128EEES8_S8_EEELi128ENS_10bfloat16_tEfNS_4arch4Sm80ELb1ELb0ELb1ELb1ELb1ELb0ELb1ELb0EEENS1_21CollectiveEpilogueFwdIS9_NS6_IJNS7_ILi1EEESF_SF_EEESA_SC_Li256ELb1ELb1ELb0ELb0EEENS1_19SingleTileSchedulerILb1ELb0ELb1ELi128EEEEEEEEEvNT_6ParamsE,(.L_x_2174 - _ZN7cutlass13device_kernelIN5flash19enable_sm80_to_sm89INS1_16FlashAttnFwdSm80INS1_25CollectiveMainloopFwdSm80ILi8ELi1ELb1EN4cute5tupleIJNS5_1CILi128EEES8_S8_EEELi128ENS_10bfloat16_tEfNS_4arch4Sm80ELb1ELb0ELb1ELb1ELb1ELb0ELb1ELb0EEENS1_21CollectiveEpilogueFwdIS9_NS6_IJNS7_ILi1EEESF_SF_EEESA_SC_Li256ELb1ELb1ELb0ELb0EEENS1_19SingleTileSchedulerILb1ELb0ELb1ELi128EEEEEEEEEvNT_6ParamsE)
        .other          _ZN7cutlass13device_kernelIN5flash19enable_sm80_to_sm89INS1_16FlashAttnFwdSm80INS1_25CollectiveMainloopFwdSm80ILi8ELi1ELb1EN4cute5tupleIJNS5_1CILi128EEES8_S8_EEELi128ENS_10bfloat16_tEfNS_4arch4Sm80ELb1ELb0ELb1ELb1ELb1ELb0ELb1ELb0EEENS1_21CollectiveEpilogueFwdIS9_NS6_IJNS7_ILi1EEESF_SF_EEESA_SC_Li256ELb1ELb1ELb0ELb0EEENS1_19SingleTileSchedulerILb1ELb0ELb1ELi128EEEEEEEEEvNT_6ParamsE,@"STO_CUDA_ENTRY STV_DEFAULT"
_ZN7cutlass13device_kernelIN5flash19enable_sm80_to_sm89INS1_16FlashAttnFwdSm80INS1_25CollectiveMainloopFwdSm80ILi8ELi1ELb1EN4cute5tupleIJNS5_1CILi128EEES8_S8_EEELi128ENS_10bfloat16_tEfNS_4arch4Sm80ELb1ELb0ELb1ELb1ELb1ELb0ELb1ELb0EEENS1_21CollectiveEpilogueFwdIS9_NS6_IJNS7_ILi1EEESF_SF_EEESA_SC_Li256ELb1ELb1ELb0ELb0EEENS1_19SingleTileSchedulerILb1ELb0ELb1ELi128EEEEEEEEEvNT_6ParamsE:
        /* <DEDUP_REMOVED lines=21> */
.L_x_545:
        /* <DEDUP_REMOVED lines=13> */
.L_x_547:
[----:B------:R-:W-:Y:S02]  /*0220*/  ULDC UR5, c[0x0][0x54c] ;  /* 0x0001530000057ab9 */ /* 0x000fe40000000800 */
.L_x_546:
[----:B------:R-:W-:Y:S02]  /*0230*/  ULDC UR4, c[0x0][0x548] ;  /* 0x0001520000047ab9 */ /* 0x000fe40000000800 */
[----:B------:R-:W-:-:S02]  /*0240*/  USHF.L.U32 UR7, UR7, 0x7, URZ ;  /* 0x0000000707077899 */ /* 0x000fc4000800063f */
[----:B------:R-:W-:-:S04]  /*0250*/  UIMAD UR4, UR5, UR4, URZ ;  /* 0x00000004050472a4 */ /* 0x000fc8000f8e023f */
[----:B------:R-:W-:-:S04]  /*0260*/  UISETP.GE.AND UP0, UPT, UR7, UR4, UPT ;  /* 0x000000040700728c */ /* 0x000fc8000bf06270 */
[----:B------:R-:W-:Y:S01]  /*0270*/  USEL UR13, UR13, 0xffffffff, !UP0 ;  /* 0xffffffff0d0d7887 */ /* 0x000fe2000c000000 */
[----:B------:R-:W-:Y:S05]  /*0280*/  BRA `(.L_x_548) ;  /* 0x000001b000007947 */ /* 0x000fea0003800000 */
.L_x_544:
        /* <DEDUP_REMOVED lines=8> */
.L_x_549:
        /* <DEDUP_REMOVED lines=13> */
.L_x_551:
[----:B------:R-:W-:Y:S02]  /*03e0*/  ULDC UR5, c[0x0][0x54c] ;  /* 0x0001530000057ab9 */ /* 0x000fe40000000800 */
.L_x_550:
[----:B------:R-:W-:Y:S02]  /*03f0*/  ULDC UR4, c[0x0][0x548] ;  /* 0x0001520000047ab9 */ /* 0x000fe40000000800 */
[----:B------:R-:W-:-:S02]  /*0400*/  USHF.L.U32 UR7, UR7, 0x7, URZ ;  /* 0x0000000707077899 */ /* 0x000fc4000800063f */
[----:B------:R-:W-:-:S04]  /*0410*/  UIMAD UR4, UR5, UR4, URZ ;  /* 0x00000004050472a4 */ /* 0x000fc8000f8e023f */
[----:B------:R-:W-:-:S04]  /*0420*/  UISETP.GE.AND UP0, UPT, UR7, UR4, UPT ;  /* 0x000000040700728c */ /* 0x000fc8000bf06270 */
[----:B------:R-:W-:-:S06]  /*0430*/  USEL UR13, UR13, 0xffffffff, !UP0 ;  /* 0xffffffff0d0d7887 */ /* 0x000fcc000c000000 */
.L_x_548:
[----:B------:R-:W-:-:S13]  /*0440*/  ISETP.LE.AND P0, PT, RZ, UR13, PT ;  /* 0x0000000dff007c0c */ /* 0x000fda000bf03270 */
[----:B------:R-:W-:Y:S05]  /*0450*/  @!P0 EXIT ;  /* 0x000000000000894d */ /* 0x000fea0003800000 */
[----:B------:R-:W-:Y:S02]  /*0460*/  ULDC.64 UR10, c[0x0][0x370] ;  /* 0x0000dc00000a7ab9 */ /* 0x000fe40000000a00 */
[----:B------:R-:W-:Y:S02]  /*0470*/  ULDC.64 UR4, c[0x0][0x360] ;  /* 0x0000d80000047ab9 */ /* 0x000fe40000000a00 */
[----:B------:R-:W-:Y:S02]  /*0480*/  UISETP.NE.U32.AND UP1, UPT, URZ, UR10, UPT ;  /* 0x0000000a3f00728c */ /* 0x000fe4000bf25070 */
[----:B------:R-:W-:Y:S02]  /*0490*/  UISETP.NE.U32.AND UP0, UPT, URZ, UR4, UPT ;  /* 0x000000043f00728c */ /* 0x000fe4000bf05070 */
[----:B------:R-:W-:Y:S02]  /*04a0*/  ULDC.64 UR8, c[0x0][0x348] ;  /* 0x0000d20000087ab9 */ /* 0x000fe40000000a00 */
[----:B------:R-:W-:-:S02]  /*04b0*/  UISETP.NE.U32.AND UP2, UPT, URZ, UR8, UPT ;  /* 0x000000083f00728c */ /* 0x000fc4000bf45070 */
[----:B------:R-:W-:Y:S02]  /*04c0*/  UISETP.NE.AND.EX UP1, UPT, URZ, UR11, UPT, UP1 ;  /* 0x0000000b3f00728c */ /* 0x000fe4000bf25310 */
[----:B------:R-:W-:Y:S02]  /*04d0*/  UISETP.NE.AND.EX UP0, UPT, URZ, UR5, UPT, UP0 ;  /* 0x000000053f00728c */ /* 0x000fe4000bf05300 */
[----:B------:R-:W-:Y:S02]  /*04e0*/  UISETP.NE.AND.EX UP2, UPT, URZ, UR9, UPT, UP2 ;  /* 0x000000093f00728c */ /* 0x000fe4000bf45320 */
[----:B------:R-:W-:Y:S01]  /*04f0*/  ULDC.64 UR10, c[0x0][0x370] ;  /* 0x0000dc00000a7ab9 */ /* 0x000fe20000000a00 */
[----:B------:R-:W-:Y:S01]  /*0500*/  PLOP3.LUT P2, PT, PT, PT, UP1, 0x80, 0x0 ;  /* 0x000000000000781c */ /* 0x000fe20003f4f018 */
[----:B------:R-:W-:Y:S01]  /*0510*/  ULDC.64 UR8, c[0x0][0x348] ;  /* 0x0000d20000087ab9 */ /* 0x000fe20000000a00 */
[----:B------:R-:W-:Y:S01]  /*0520*/  PLOP3.LUT P0, PT, PT, PT, UP0, 0x80, 0x0 ;  /* 0x000000000000781c */ /* 0x000fe20003f0f008 */
[----:B------:R-:W-:Y:S01]  /*0530*/  ULDC.64 UR4, c[0x0][0x360] ;  /* 0x0000d80000047ab9 */ /* 0x000fe20000000a00 */
[----:B------:R-:W-:Y:S01]  /*0540*/  PLOP3.LUT P1, PT, PT, PT, UP2, 0x80, 0x0 ;  /* 0x000000000000781c */ /* 0x000fe20003f2f028 */
[----:B------:R-:W-:-:S02]  /*0550*/  @UP1 UIMAD.WIDE UR10, UR13, UR6, UR10 ;  /* 0x000000060d0a12a5 */ /* 0x000fc4000f8e020a */
[----:B------:R-:W-:Y:S02]  /*0560*/  @UP0 UIMAD.WIDE UR4, UR13, UR6, UR4 ;  /* 0x000000060d0402a5 */ /* 0x000fe4000f8e0204 */
[----:B------:R-:W-:Y:S02]  /*0570*/  UIMAD.WIDE UR8, UR13, UR6, UR8 ;  /* 0x000000060d0872a5 */ /* 0x000fe4000f8e0208 */
[----:B------:R-:W-:Y:S02]  /*0580*/  IMAD.U32 R8, RZ, RZ, UR10 ;  /* 0x0000000aff087e24 */ /* 0x000fe4000f8e00ff */
[----:B------:R-:W-:Y:S01]  /*0590*/  IMAD.U32 R9, RZ, RZ, UR11 ;  /* 0x0000000bff097e24 */ /* 0x000fe2000f8e00ff */
[----:B------:R-:W-:Y:S01]  /*05a0*/  MOV R6, UR4 ;  /* 0x0000000400067c02 */ /* 0x000fe20008000f00 */
[----:B------:R-:W-:Y:S01]  /*05b0*/  IMAD.U32 R7, RZ, RZ, UR5 ;  /* 0x00000005ff077e24 */ /* 0x000fe2000f8e00ff */
[----:B------:R-:W-:Y:S01]  /*05c0*/  MOV R4, UR8 ;  /* 0x0000000800047c02 */ /* 0x000fe20008000f00 */
[----:B------:R-:W-:Y:S01]  /*05d0*/  IMAD.U32 R5, RZ, RZ, UR9 ;  /* 0x00000009ff057e24 */ /* 0x000fe2000f8e00ff */
[----:B------:R-:W2:Y:S04]  /*05e0*/  @P2 LDG.E R3, [R8.64] ;  /* 0x0000000e08032981 */ /* 0x000ea8000c1e1900 */
[----:B------:R-:W3:Y:S04]  /*05f0*/  @P0 LDG.E R0, [R6.64] ;  /* 0x0000000e06000981 */ /* 0x000ee8000c1e1900 */
[----:B------:R-:W4:Y:S01]  /*0600*/  @P1 LDG.E R2, [R4.64] ;  /* 0x0000000e04021981 */ /* 0x000f22000c1e1900 */
[----:B------:R-:W1:Y:S01]  /*0610*/  S2UR UR9, SR_CTAID.Y ;  /* 0x00000000000979c3 */ /* 0x000e620000002600 */
[----:B------:R-:W-:-:S02]  /*0620*/  UMOV UR11, URZ ;  /* 0x0000003f000b7c82 */ /* 0x000fc40008000000 */
[----:B------:R-:W-:Y:S02]  /*0630*/  ULDC UR12, c[0x0][0x168] ;  /* 0x00005a00000c7ab9 */ /* 0x000fe40000000800 */
[----:B------:R-:W-:Y:S02]  /*0640*/  UMOV UR17, URZ ;  /* 0x0000003f00117c82 */ /* 0x000fe40008000000 */
[----:B------:R-:W-:Y:S02]  /*0650*/  ULDC UR4, c[0x0][0x2ac] ;  /* 0x0000ab0000047ab9 */ /* 0x000fe40000000800 */
[----:B------:R-:W-:Y:S02]  /*0660*/  ULDC UR8, c[0x0][0x1d0] ;  /* 0x0000740000087ab9 */ /* 0x000fe40000000800 */
[----:B------:R-:W-:Y:S02]  /*0670*/  UIMAD UR8, UR4, UR8, URZ ;  /* 0x00000008040872a4 */ /* 0x000fe4000f8e023f */
[----:B-1----:R-:W-:Y:S01]  /*0680*/  USHF.R.S32.HI UR16, URZ, 0x1f, UR9 ;  /* 0x0000001f3f107899 */ /* 0x002fe20008011409 */
[----:B--2---:R1:W2:Y:S08]  /*0690*/  @P2 R2UR UR11, R3 ;  /* 0x00000000030b23c2 */ /* 0x0042b000000e0000 */
[----:B---3--:R1:W3:Y:S08]  /*06a0*/  @P0 R2UR UR12, R0 ;  /* 0x00000000000c03c2 */ /* 0x0082f000000e0000 */
[----:B----4-:R1:W4:Y:S02]  /*06b0*/  @P1 R2UR UR17, R2 ;  /* 0x00000000021113c2 */ /* 0x01032400000e0000 */
[----:B-1234-:R-:W-:Y:S05]  /*06c0*/  @P0 BRA `(.L_x_552) ;  /* 0x0000006000000947 */ /* 0x01efea0003800000 */
[----:B------:R-:W-:Y:S05]  /*06d0*/  @!P1 BRA `(.L_x_552) ;  /* 0x0000005000009947 */ /* 0x000fea0003800000 */
[----:B------:R-:W2:Y:S04]  /*06e0*/  LDG.E R0, [R4.64] ;  /* 0x0000000e04007981 */ /* 0x000ea8000c1e1900 */
[----:B------:R-:W3:Y:S01]  /*06f0*/  LDG.E R2, [R4.64+0x4] ;  /* 0x0000040e04027981 */ /* 0x000ee2000c1e1900 */
[----:B--2---:R-:W1:Y:S08]  /*0700*/  R2UR UR12, R0 ;  /* 0x00000000000c73c2 */ /* 0x004e7000000e0000 */
[----:B---3--:R-:W1:Y:S02]  /*0710*/  R2UR UR4, R2 ;  /* 0x00000000020473c2 */ /* 0x008e6400000e0000 */
[----:B-1----:R-:W-:-:S06]  /*0720*/  UIADD3 UR12, -UR12, UR4, URZ ;  /* 0x000000040c0c7290 */ /* 0x002fcc000fffe13f */
.L_x_552:
        /* <DEDUP_REMOVED lines=10> */
.L_x_553:
        /* <DEDUP_REMOVED lines=12> */
.L_x_554:
[----:B------:R-:W-:Y:S01]  /*0890*/  ULDC UR4, c[0x0][0x2c4] ;  /* 0x0000b10000047ab9 */ /* 0x000fe20000000800 */
[----:B------:R-:W-:Y:S01]  /*08a0*/  PLOP3.LUT P2, PT, PT, PT, PT, 0x80, 0x0 ;  /* 0x000000000000781c */ /* 0x000fe20003f4f070 */
[----:B------:R-:W-:Y:S01]  /*08b0*/  UISETP.NE.AND UP1, UPT, UR4, 0x1, UPT ;  /* 0x000000010400788c */ /* 0x000fe2000bf25270 */
[----:B------:R-:W-:Y:S01]  /*08c0*/  IMAD.MOV.U32 R3, RZ, RZ, RZ ;  /* 0x000000ffff037224 */ /* 0x000fe200078e00ff */
[----:B------:R-:W-:Y:S01]  /*08d0*/  UMOV UR10, UR7 ;  /* 0x00000007000a7c82 */ /* 0x000fe20008000000 */
[----:B------:R-:W-:Y:S01]  /*08e0*/  IMAD.MOV.U32 R70, RZ, RZ, RZ ;  /* 0x000000ffff467224 */ /* 0x000fe200078e00ff */
[----:B------:R-:W-:Y:S01]  /*08f0*/  ULDC.64 UR4, c[0x0][0x2c8] ;  /* 0x0000b20000047ab9 */ /* 0x000fe20000000a00 */
[----:B------:R-:W-:Y:S01]  /*0900*/  CS2R R68, SRZ ;  /* 0x0000000000447805 */ /* 0x000fe2000001ff00 */
[----:B------:R-:W-:Y:S01]  /*0910*/  UIADD3 UR8, -UR11, UR8, URZ ;  /* 0x000000080b087290 */ /* 0x000fe2000fffe13f */
[----:B------:R-:W-:Y:S01]  /*0920*/  CS2R R74, SRZ ;  /* 0x00000000004a7805 */ /* 0x000fe2000001ff00 */
[----:B------:R-:W-:Y:S01]  /*0930*/  CS2R R72, SRZ ;  /* 0x0000000000487805 */ /* 0x000fe2000001ff00 */
[----:B------:R-:W-:Y:S01]  /*0940*/  CS2R R78, SRZ ;  /* 0x00000000004e7805 */ /* 0x000fe2000001ff00 */
[----:B------:R-:W-:Y:S01]  /*0950*/  CS2R R76, SRZ ;  /* 0x00000000004c7805 */ /* 0x000fe2000001ff00 */
[----:B------:R-:W-:Y:S01]  /*0960*/  @UP1 UIADD3 UR18, UR10, 0x7f, URZ ;  /* 0x0000007f0a121890 */ /* 0x000fe2000fffe03f */
[----:B------:R-:W-:Y:S01]  /*0970*/  CS2R R82, SRZ ;  /* 0x0000000000527805 */ /* 0x000fe2000001ff00 */
[----:B------:R-:W-:Y:S01]  /*0980*/  CS2R R80, SRZ ;  /* 0x0000000000507805 */ /* 0x000fe2000001ff00 */
[----:B------:R-:W-:Y:S01]  /*0990*/  CS2R R86, SRZ ;  /* 0x0000000000567805 */ /* 0x000fe2000001ff00 */
[----:B------:R-:W-:Y:S01]  /*09a0*/  UIMAD.WIDE.U32 UR18, UR18, UR4, URZ ;  /* 0x00000004121272a5 */ /* 0x000fe2000f8e003f */
[----:B------:R-:W-:Y:S01]  /*09b0*/  CS2R R84, SRZ ;  /* 0x0000000000547805 */ /* 0x000fe2000001ff00 */
[----:B------:R-:W-:Y:S01]  /*09c0*/  UIADD3 UR4, UR7, 0x7f, URZ ;  /* 0x0000007f07047890 */ /* 0x000fe2000fffe03f */
[----:B------:R-:W-:Y:S01]  /*09d0*/  CS2R R90, SRZ ;  /* 0x00000000005a7805 */ /* 0x000fe2000001ff00 */
[----:B------:R-:W-:Y:S01]  /*09e0*/  @UP1 USHF.R.U32.HI UR4, URZ, UR5, UR19 ;  /* 0x000000053f041299 */ /* 0x000fe20008011613 */
[----:B------:R-:W-:Y:S01]  /*09f0*/  CS2R R88, SRZ ;  /* 0x0000000000587805 */ /* 0x000fe2000001ff00 */
[----:B------:R-:W-:Y:S01]  /*0a00*/  UIADD3 UR7, UR8, 0x80, -UR12 ;  /* 0x0000008008077890 */ /* 0x000fe2000fffe80c */
[----:B------:R-:W-:Y:S01]  /*0a10*/  CS2R R94, SRZ ;  /* 0x00000000005e7805 */ /* 0x000fe2000001ff00 */
[----:B------:R-:W-:Y:S01]  /*0a20*/  UIADD3 UR5, UR8, 0x7f, URZ ;  /* 0x0000007f08057890 */ /* 0x000fe2000fffe03f */
[----:B------:R-:W-:Y:S01]  /*0a30*/  CS2R R92, SRZ ;  /* 0x00000000005c7805 */ /* 0x000fe2000001ff00 */
[----:B------:R-:W-:Y:S01]  /*0a40*/  UIADD3 UR7, UR7, UR4, URZ ;  /* 0x0000000407077290 */ /* 0x000fe2000fffe03f */
[----:B------:R-:W-:Y:S01]  /*0a50*/  CS2R R98, SRZ ;  /* 0x0000000000627805 */ /* 0x000fe2000001ff00 */
[----:B------:R-:W-:Y:S01]  /*0a60*/  USHF.R.S32.HI UR18, URZ, 0x1f, UR5 ;  /* 0x0000001f3f127899 */ /* 0x000fe20008011405 */
[----:B------:R-:W-:Y:S01]  /*0a70*/  CS2R R96, SRZ ;  /* 0x0000000000607805 */ /* 0x000fe2000001ff00 */
[----:B------:R-:W-:Y:S01]  /*0a80*/  USHF.R.S32.HI UR4, URZ, 0x1f, UR7 ;  /* 0x0000001f3f047899 */ /* 0x000fe20008011407 */
[----:B------:R-:W-:Y:S01]  /*0a90*/  CS2R R102, SRZ ;  /* 0x0000000000667805 */ /* 0x000fe2000001ff00 */
[----:B------:R-:W-:Y:S01]  /*0aa0*/  ULEA.HI UR18, UR18, UR5, URZ, 0x7 ;  /* 0x0000000512127291 */ /* 0x000fe2000f8f383f */
[----:B------:R-:W-:Y:S01]  /*0ab0*/  CS2R R100, SRZ ;  /* 0x0000000000647805 */ /* 0x000fe2000001ff00 */
[----:B------:R-:W-:Y:S01]  /*0ac0*/  ULEA.HI UR4, UR4, UR7, URZ, 0x7 ;  /* 0x0000000704047291 */ /* 0x000fe2000f8f383f */
[----:B------:R-:W-:Y:S01]  /*0ad0*/  CS2R R106, SRZ ;  /* 0x00000000006a7805 */ /* 0x000fe2000001ff00 */
[----:B------:R-:W-:Y:S01]  /*0ae0*/  USHF.R.S32.HI UR18, URZ, 0x7, UR18 ;  /* 0x000000073f127899 */ /* 0x000fe20008011412 */
[----:B------:R-:W-:Y:S01]  /*0af0*/  CS2R R104, SRZ ;  /* 0x0000000000687805 */ /* 0x000fe2000001ff00 */
[----:B------:R-:W-:Y:S01]  /*0b00*/  USHF.R.S32.HI UR4, URZ, 0x7, UR4 ;  /* 0x000000073f047899 */ /* 0x000fe20008011404 */
[----:B------:R-:W-:Y:S01]  /*0b10*/  CS2R R110, SRZ ;  /* 0x00000000006e7805 */ /* 0x000fe2000001ff00 */
[----:B------:R-:W-:Y:S01]  /*0b20*/  CS2R R108, SRZ ;  /* 0x00000000006c7805 */ /* 0x000fe2000001ff00 */
[----:B------:R-:W-:Y:S01]  /*0b30*/  CS2R R114, SRZ ;  /* 0x0000000000727805 */ /* 0x000fe2000001ff00 */
[----:B------:R-:W-:Y:S01]  /*0b40*/  UISETP.LT.AND UP0, UPT, UR18, UR4, UPT ;  /* 0x000000041200728c */ /* 0x000fe2000bf01270 */
[----:B------:R-:W-:Y:S01]  /*0b50*/  CS2R R112, SRZ ;  /* 0x0000000000707805 */ /* 0x000fe2000001ff00 */
[----:B------:R-:W-:Y:S01]  /*0b60*/  CS2R R118, SRZ ;  /* 0x0000000000767805 */ /* 0x000fe2000001ff00 */
[----:B------:R-:W-:Y:S01]  /*0b70*/  MOV R117, RZ ;  /* 0x000000ff00757202 */ /* 0x000fe20000000f00 */
[----:B------:R-:W-:Y:S01]  /*0b80*/  USEL UR7, UR18, UR4, UP0 ;  /* 0x0000000412077287 */ /* 0x000fe20008000000 */
[----:B------:R-:W-:Y:S01]  /*0b90*/  CS2R R6, SRZ ;  /* 0x0000000000067805 */ /* 0x000fe2000001ff00 */
[----:B------:R-:W-:Y:S01]  /*0ba0*/  CS2R R122, SRZ ;  /* 0x00000000007a7805 */ /* 0x000fe2000001ff00 */
[----:B------:R-:W-:Y:S01]  /*0bb0*/  CS2R R120, SRZ ;  /* 0x0000000000787805 */ /* 0x000fe2000001ff00 */
[----:B------:R-:W-:Y:S01]  /*0bc0*/  UISETP.GE.AND UP0, UPT, UR7, 0x1, UPT ;  /* 0x000000010700788c */ /* 0x000fe2000bf06270 */
[----:B------:R-:W-:Y:S01]  /*0bd0*/  CS2R R126, SRZ ;  /* 0x00000000007e7805 */ /* 0x000fe2000001ff00 */
[----:B------:R-:W-:Y:S01]  /*0be0*/  CS2R R124, SRZ ;  /* 0x00000000007c7805 */ /* 0x000fe2000001ff00 */
[----:B------:R-:W-:Y:S01]  /*0bf0*/  CS2R R130, SRZ ;  /* 0x0000000000827805 */ /* 0x000fe2000001ff00 */
[----:B------:R-:W-:Y:S01]  /*0c00*/  CS2R R128, SRZ ;  /* 0x0000000000807805 */ /* 0x000fe2000001ff00 */
[----:B------:R-:W-:Y:S01]  /*0c10*/  IMAD.MOV.U32 R4, RZ, RZ, RZ ;  /* 0x000000ffff047224 */ /* 0x000fe200078e00ff */
[----:B------:R-:W-:-:S13]  /*0c20*/  PLOP3.LUT P0, PT, PT, PT, UP0, 0x80, 0x0 ;  /* 0x000000000000781c */ /* 0x000fda0003f0f008 */
        /* <DEDUP_REMOVED lines=10> */
[----:B------:R-:W-:Y:S01]  /*0cd0*/  IMAD.U32 R0, RZ, RZ, UR7 ;  /* 0x00000007ff007e24 */ /* 0x000fe2000f8e00ff */
[----:B------:R-:W-:Y:S02]  /*0ce0*/  ULDC.64 UR4, c[0x0][0x2b0] ;  /* 0x0000ac0000047ab9 */ /* 0x000fe40000000a00 */
[----:B------:R-:W-:Y:S01]  /*0cf0*/  LEA.HI R3, R119, R116, RZ, 0x3 ;  /* 0x0000007477037211 */ /* 0x000fe200078f18ff */
[----:B------:R-:W2:Y:S01]  /*0d00*/  @P0 LDG.E R4, [R6.64] ;  /* 0x0000000e06040981 */ /* 0x000ea2000c1e1900 */
[----:B------:R-:W-:Y:S02]  /*0d10*/  IMAD.MOV.U32 R2, RZ, RZ, c[0x0][0x2b8] ;  /* 0x0000ae00ff027624 */ /* 0x000fe400078e00ff */
[----:B------:R-:W-:Y:S01]  /*0d20*/  LOP3.LUT R5, R3, 0xfffffff8, RZ, 0xc0, !PT ;  /* 0xfffffff803057812 */ /* 0x000fe200078ec0ff */
[----:B------:R-:W-:Y:S01]  /*0d30*/  IMAD.MOV.U32 R251, RZ, RZ, RZ ;  /* 0x000000fffffb7224 */ /* 0x000fe200078e00ff */
[----:B------:R-:W-:Y:S01]  /*0d40*/  SHF.R.S32.HI R3, RZ, 0x3, R3 ;  /* 0x00000003ff037819 */ /* 0x000fe20000011403 */
[----:B------:R-:W-:Y:S01]  /*0d50*/  BAR.SYNC.DEFER_BLOCKING 0x0 ;  /* 0x0000000000007b1d */ /* 0x000fe20000010000 */
[----:B------:R-:W-:Y:S01]  /*0d60*/  ISETP.NE.AND P3, PT, R2, 0x1, PT ;  /* 0x000000010200780c */ /* 0x000fe20003f65270 */
[----:B------:R-:W-:-:S04]  /*0d70*/  IMAD.IADD R48, R116, 0x1, -R5 ;  /* 0x0000000174307824 */ /* 0x000fc800078e0a05 */
[----:B------:R-:W-:-:S04]  /*0d80*/  IMAD R122, R48, 0x20, R3 ;  /* 0x00000020307a7824 */ /* 0x000fc800078e0203 */
[----:B------:R-:W-:Y:S01]  /*0d90*/  IMAD R0, R0, 0x80, R122 ;  /* 0x0000008000007824 */ /* 0x000fe200078e027a */
[----:B------:R-:W-:Y:S01]  /*0da0*/  USEL UR21, UR13, URZ, !UP2 ;  /* 0x0000003f0d157287 */ /* 0x000fe2000d000000 */
[----:B--2---:R1:W2:Y:S03]  /*0db0*/  @P0 R2UR UR20, R4 ;  /* 0x00000000041403c2 */ /* 0x0042a600000e0000 */
[----:B------:R-:W-:Y:S01]  /*0dc0*/  IADD3 R0, R0, -0x80, RZ ;  /* 0xffffff8000007810 */ /* 0x000fe20007ffe0ff */
[----:B--2---:R-:W-:Y:S01]  /*0dd0*/  @!UP0 UMOV UR20, UR13 ;  /* 0x0000000d00148c82 */ /* 0x004fe20008000000 */
[----:B------:R-:W-:Y:S01]  /*0de0*/  IMAD.SHL.U32 R177, R48, 0x8, RZ ;  /* 0x0000000830b17824 */ /* 0x000fe200078e00ff */
[----:B------:R-:W-:Y:S01]  /*0df0*/  USHF.R.S32.HI UR6, URZ, 0x1f, UR20 ;  /* 0x0000001f3f067899 */ /* 0x000fe20008011414 */
[C---:B------:R-:W-:Y:S01]  /*0e00*/  ISETP.GE.AND P2, PT, R0.reuse, UR8, PT ;  /* 0x0000000800007c0c */ /* 0x040fe2000bf46270 */
[----:B------:R-:W-:Y:S01]  /*0e10*/  UIMAD.WIDE.U32 UR18, UR20, UR4, URZ ;  /* 0x00000004141272a5 */ /* 0x000fe2000f8e003f */
[----:B------:R-:W-:Y:S01]  /*0e20*/  IADD3 R252, R0, UR11, RZ ;  /* 0x0000000b00fc7c10 */ /* 0x000fe2000fffe0ff */
[----:B------:R-:W-:Y:S01]  /*0e30*/  UIMAD UR6, UR6, UR4, URZ ;  /* 0x00000004060672a4 */ /* 0x000fe2000f8e023f */
[----:B------:R-:W-:Y:S01]  /*0e40*/  ISETP.GT.OR P2, PT, R122, 0x7f, P2 ;  /* 0x0000007f7a00780c */ /* 0x000fe20001744670 */
[----:B------:R-:W-:Y:S01]  /*0e50*/  IMAD.MOV.U32 R52, RZ, RZ, 0x20 ;  /* 0x00000020ff347424 */ /* 0x000fe200078e00ff */
[----:B------:R-:W-:Y:S01]  /*0e60*/  LEA.HI R118, R119, R116, RZ, 0x5 ;  /* 0x0000007477767211 */ /* 0x000fe200078f28ff */
[----:B------:R-:W-:Y:S01]  /*0e70*/  @P3 IMAD.HI.U32 R0, R252, c[0x0][0x2bc], RZ ;  /* 0x0000af00fc003a27 */ /* 0x000fe200078e00ff */
[----:B------:R-:W-:Y:S01]  /*0e80*/  UIMAD UR6, UR20, UR5, UR6 ;  /* 0x00000005140672a4 */ /* 0x000fe2000f8e0206 */
[----:B------:R-:W-:Y:S02]  /*0e90*/  STL [R1+0x4], R122 ;  /* 0x0000047a01007387 */ /* 0x000fe40000100800 */
[----:B-1----:R-:W-:Y:S01]  /*0ea0*/  IMAD.MOV.U32 R4, RZ, RZ, R252 ;  /* 0x000000ffff047224 */ /* 0x002fe200078e00fc */
[----:B------:R-:W-:Y:S01]  /*0eb0*/  @P3 SHF.R.U32.HI R4, RZ, c[0x0][0x2c0], R0 ;  /* 0x0000b000ff043a19 */ /* 0x000fe20000011600 */
[----:B------:R-:W-:-:S02]  /*0ec0*/  UIADD3 UR6, UR19, UR6, URZ ;  /* 0x0000000613067290 */ /* 0x000fc4000fffe03f */
[----:B------:R-:W-:Y:S02]  /*0ed0*/  USHF.R.S32.HI UR20, URZ, 0x1f, UR17 ;  /* 0x0000001f3f147899 */ /* 0x000fe40008011411 */
[----:B------:R-:W-:Y:S01]  /*0ee0*/  @!P2 IADD3 R5, P1, R4, UR18, RZ ;  /* 0x000000120405ac10 */ /* 0x000fe2000ff3e0ff */
[----:B------:R-:W-:-:S03]  /*0ef0*/  ULDC.64 UR4, c[0x0][0x178] ;  /* 0x00005e0000047ab9 */ /* 0x000fc60000000a00 */
[----:B------:R-:W-:Y:S02]  /*0f00*/  @!P2 LEA R6, P0, R5, c[0x0][0x2a0], 0x2 ;  /* 0x0000a8000506aa11 */ /* 0x000fe400078010ff */
[----:B------:R-:W-:-:S04]  /*0f10*/  @!P2 LEA.HI.X.SX32 R0, R4, UR6, 0x1, P1 ;  /* 0x000000060400ac11 */ /* 0x000fc800088f0eff */
[----:B------:R-:W-:-:S05]  /*0f20*/  @!P2 LEA.HI.X R7, R5, c[0x0][0x2a4], R0, 0x2, P0 ;  /* 0x0000a9000507aa11 */ /* 0x000fca00000f1400 */
[----:B------:R1:W2:Y:S01]  /*0f30*/  @!P2 LDG.E R251, [R6.64] ;  /* 0x0000000e06fba981 */ /* 0x0002a2000c1e1900 */
[----:B------:R-:W-:Y:S01]  /*0f40*/  UIMAD UR20, UR20, UR4, URZ ;  /* 0x00000004141472a4 */ /* 0x000fe2000f8e023f */
[----:B------:R-:W-:Y:S01]  /*0f50*/  PLOP3.LUT P1, PT, PT, PT, UP1, 0x80, 0x0 ;  /* 0x000000000000781c */ /* 0x000fe20003f2f018 */
[----:B------:R-:W-:Y:S01]  /*0f60*/  UIMAD.WIDE.U32 UR22, UR17, UR4, URZ ;  /* 0x00000004111672a5 */ /* 0x000fe2000f8e003f */
[----:B------:R-:W-:Y:S01]  /*0f70*/  PLOP3.LUT P0, PT, PT, PT, UP1, 0x80, 0x0 ;  /* 0x000000000000781c */ /* 0x000fe20003f0f018 */
[----:B------:R-:W-:Y:S01]  /*0f80*/  UIMAD UR20, UR17, UR5, UR20 ;  /* 0x00000005111472a4 */ /* 0x000fe2000f8e0214 */
[----:B------:R-:W-:Y:S01]  /*0f90*/  IADD3 R0, R122, UR10, RZ ;  /* 0x0000000a7a007c10 */ /* 0x000fe2000fffe0ff */
[----:B------:R-:W-:Y:S01]  /*0fa0*/  STL [R1+0x2c], R177 ;  /* 0x00002cb101007387 */ /* 0x000fe20000100800 */
[----:B------:R-:W-:Y:S01]  /*0fb0*/  ULDC.64 UR4, c[0x0][0x1b8] ;  /* 0x00006e0000047ab9 */ /* 0x000fe20000000a00 */
[C---:B------:R-:W-:Y:S01]  /*0fc0*/  IADD3 R53, R177.reuse, 0x40, RZ ;  /* 0x00000040b1357810 */ /* 0x040fe20007ffe0ff */
[----:B------:R-:W-:Y:S01]  /*0fd0*/  UIADD3 UR23, UR23, UR20, URZ ;  /* 0x0000001417177290 */ /* 0x000fe2000fffe03f */
[----:B------:R-:W-:Y:S01]  /*0fe0*/  ISETP.GE.AND P6, PT, R177, c[0x0][0x198], PT ;  /* 0x00006600b1007a0c */ /* 0x000fe20003fc6270 */
[----:B------:R-:W-:Y:S01]  /*0ff0*/  UIMAD UR17, UR16, UR4, URZ ;  /* 0x00000004101172a4 */ /* 0x000fe2000f8e023f */
[----:B------:R-:W-:Y:S01]  /*1000*/  ISETP.GE.AND P5, PT, R53, c[0x0][0x198], PT ;  /* 0x0000660035007a0c */ /* 0x000fe20003fa6270 */
[----:B------:R-:W-:Y:S01]  /*1010*/  USHF.R.S32.HI UR20, URZ, 0x1f, UR13 ;  /* 0x0000001f3f147899 */ /* 0x000fe2000801140d */
[----:B------:R-:W-:Y:S01]  /*1020*/  @P1 IMAD.HI.U32 R2, R0, c[0x0][0x2c8], RZ ;  /* 0x0000b20000021a27 */ /* 0x000fe200078e00ff */
[----:B------:R-:W-:Y:S01]  /*1030*/  UIMAD UR17, UR9, UR5, UR17 ;  /* 0x00000005091172a4 */ /* 0x000fe2000f8e0211 */
[----:B------:R-:W-:Y:S01]  /*1040*/  SHF.R.S32.HI R117, RZ, 0x5, R118 ;  /* 0x00000005ff757819 */ /* 0x000fe20000011476 */
[----:B------:R-:W-:-:S02]  /*1050*/  UIMAD.WIDE.U32 UR22, UR9, UR4, UR22 ;  /* 0x00000004091672a5 */ /* 0x000fc4000f8e0016 */
[----:B------:R-:W-:Y:S02]  /*1060*/  USEL UR20, UR20, URZ, !UP2 ;  /* 0x0000003f14147287 */ /* 0x000fe4000d000000 */
[----:B------:R-:W-:Y:S02]  /*1070*/  ULDC.64 UR4, c[0x0][0x1c0] ;  /* 0x0000700000047ab9 */ /* 0x000fe40000000a00 */
[----:B------:R-:W-:Y:S01]  /*1080*/  UIMAD UR20, UR20, UR4, URZ ;  /* 0x00000004141472a4 */ /* 0x000fe2000f8e023f */
[----:B-1----:R-:W-:Y:S01]  /*1090*/  IMAD.MOV.U32 R6, RZ, RZ, R0 ;  /* 0x000000ffff067224 */ /* 0x002fe200078e0000 */
[----:B------:R-:W-:Y:S01]  /*10a0*/  UIADD3 UR23, UR23, UR17, URZ ;  /* 0x0000001117177290 */ /* 0x000fe2000fffe03f */
[----:B------:R-:W-:Y:S01]  /*10b0*/  @P0 SHF.R.U32.HI R6, RZ, c[0x0][0x2cc], R2 ;  /* 0x0000b300ff060a19 */ /* 0x000fe20000011602 */
[----:B------:R-:W-:Y:S02]  /*10c0*/  UIMAD UR5, UR21, UR5, UR20 ;  /* 0x00000005150572a4 */ /* 0x000fe4000f8e0214 */
[----:B------:R-:W-:Y:S01]  /*10d0*/  UIMAD.WIDE.U32 UR22, UR21, UR4, UR22 ;  /* 0x00000004151672a5 */ /* 0x000fe2000f8e0016 */
[--C-:B------:R-:W-:Y:S01]  /*10e0*/  SHF.R.S32.HI R2, RZ, 0x1f, R6.reuse ;  /* 0x0000001fff027819 */ /* 0x100fe20000011406 */
[----:B------:R-:W-:Y:S01]  /*10f0*/  IMAD.MOV R5, RZ, RZ, -R6 ;  /* 0x000000ffff057224 */ /* 0x000fe200078e0a06 */
[----:B------:R-:W-:-:S02]  /*1100*/  ULDC UR4, c[0x0][0x2c4] ;  /* 0x0000b10000047ab9 */ /* 0x000fc40000000800 */
[----:B------:R-:W-:Y:S01]  /*1110*/  UIADD3 UR5, UR23, UR5, URZ ;  /* 0x0000000517057290 */ /* 0x000fe2000fffe03f */
[----:B------:R-:W-:Y:S01]  /*1120*/  IMAD R5, R5, c[0x0][0x2c4], R0 ;  /* 0x0000b10005057a24 */ /* 0x000fe200078e0200 */
[----:B------:R-:W-:Y:S01]  /*1130*/  UIMAD UR4, UR12, UR4, URZ ;  /* 0x000000040c0472a4 */ /* 0x000fe2000f8e023f */
[----:B------:R-:W-:Y:S01]  /*1140*/  IMAD.U32 R9, RZ, RZ, UR23 ;  /* 0x00000017ff097e24 */ /* 0x000fe2000f8e00ff */
[----:B------:R-:W-:Y:S01]  /*1150*/  UISETP.GE.AND UP0, UPT, UR7, 0x2, UPT ;  /* 0x000000020700788c */ /* 0x000fe2000bf06270 */
[----:B------:R-:W-:Y:S01]  /*1160*/  IMAD.U32 R8, RZ, RZ, UR22 ;  /* 0x00000016ff087e24 */ /* 0x000fe2000f8e00ff */
[----:B------:R-:W-:Y:S01]  /*1170*/  SHF.R.S32.HI R0, RZ, 0x1f, R5 ;  /* 0x0000001fff007819 */ /* 0x000fe20000011405 */
[----:B------:R-:W-:Y:S01]  /*1180*/  IMAD.U32 R9, RZ, RZ, UR5 ;  /* 0x00000005ff097e24 */ /* 0x000fe2000f8e00ff */
[----:B------:R-:W-:Y:S01]  /*1190*/  ULEA UR22, UR7, 0xffffff80, 0x7 ;  /* 0xffffff8007167891 */ /* 0x000fe2000f8e383f */
[----:B------:R-:W-:Y:S01]  /*11a0*/  IMAD R7, R2, c[0x0][0x1b0], RZ ;  /* 0x00006c0002077a24 */ /* 0x000fe200078e02ff */
[----:B------:R-:W-:Y:S01]  /*11b0*/  IADD3 R2, R3, UR10, RZ ;  /* 0x0000000a03027c10 */ /* 0x000fe2000fffe0ff */
[----:B------:R-:W-:Y:S01]  /*11c0*/  IMAD.WIDE.U32 R8, R6, c[0x0][0x1b0], R8 ;  /* 0x00006c0006087a25 */ /* 0x000fe200078e0008 */
[----:B------:R-:W-:-:S03]  /*11d0*/  UIADD3 UR22, UR8, -UR22, URZ ;  /* 0x8000001608167290 */ /* 0x000fc6000fffe03f */
[----:B------:R-:W-:Y:S02]  /*11e0*/  IMAD R7, R6, c[0x0][0x1b4], R7 ;  /* 0x00006d0006077a24 */ /* 0x000fe400078e0207 */
[----:B------:R-:W-:Y:S01]  /*11f0*/  IMAD R0, R0, c[0x0][0x1a8], RZ ;  /* 0x00006a0000007a24 */ /* 0x000fe200078e02ff */
[----:B------:R-:W-:Y:S01]  /*1200*/  IADD3 R72, -R3, UR22, RZ ;  /* 0x0000001603487c10 */ /* 0x000fe2000fffe1ff */
[----:B------:R-:W-:Y:S02]  /*1210*/  IMAD.IADD R11, R9, 0x1, R7 ;  /* 0x00000001090b7824 */ /* 0x000fe400078e0207 */
[----:B------:R-:W-:Y:S02]  /*1220*/  IMAD.MOV.U32 R10, RZ, RZ, R8 ;  /* 0x000000ffff0a7224 */ /* 0x000fe400078e0008 */
[C---:B------:R-:W-:Y:S02]  /*1230*/  IMAD R9, R5.reuse, c[0x0][0x1ac], R0 ;  /* 0x00006b0005097a24 */ /* 0x040fe400078e0200 */
[----:B------:R-:W-:-:S04]  /*1240*/  IMAD.WIDE.U32 R10, R5, c[0x0][0x1a8], R10 ;  /* 0x00006a00050a7a25 */ /* 0x000fc800078e000a */
[----:B------:R-:W-:Y:S01]  /*1250*/  IMAD.SHL.U32 R8, R3, 0x40, RZ ;  /* 0x0000004003087824 */ /* 0x000fe200078e00ff */
[----:B------:R-:W-:Y:S01]  /*1260*/  LEA R6, P0, R10, c[0x0][0x160], 0x1 ;  /* 0x000058000a067a11 */ /* 0x000fe200078008ff */
[----:B------:R-:W-:Y:S01]  /*1270*/  IMAD.IADD R5, R11, 0x1, R9 ;  /* 0x000000010b057824 */ /* 0x000fe200078e0209 */
[-C--:B------:R-:W-:Y:S01]  /*1280*/  LEA.HI R11, R119, R116.reuse, RZ, 0x4 ;  /* 0x00000074770b7211 */ /* 0x080fe200078f20ff */
[----:B------:R-:W-:Y:S01]  /*1290*/  IMAD.MOV R7, RZ, RZ, -R4 ;  /* 0x000000ffff077224 */ /* 0x000fe200078e0a04 */
[----:B------:R-:W-:Y:S01]  /*12a0*/  LOP3.LUT R8, R8, 0x1c0, RZ, 0xc0, !PT ;  /* 0x000001c008087812 */ /* 0x000fe200078ec0ff */
[----:B------:R-:W-:Y:S01]  /*12b0*/  SHFL.IDX PT, R14, R6, RZ, 0x181f ;  /* 0x00181fff060e7589 */ /* 0x000fe200000e0000 */
[----:B------:R-:W-:Y:S01]  /*12c0*/  LEA.HI.X R0, R10, c[0x0][0x164], R5, 0x1, P0 ;  /* 0x000059000a007a11 */ /* 0x000fe200000f0c05 */
[----:B------:R-:W-:Y:S01]  /*12d0*/  IMAD R252, R7, c[0x0][0x2b8], R252 ;  /* 0x0000ae0007fc7a24 */ /* 0x000fe200078e02fc */
[----:B------:R-:W-:Y:S01]  /*12e0*/  SHF.R.U32.HI R5, RZ, 0x3, R8 ;  /* 0x00000003ff057819 */ /* 0x000fe20000011608 */
[----:B------:R-:W-:Y:S01]  /*12f0*/  SHFL.IDX PT, R12, R6, 0x1, 0x181f ;  /* 0x00381f00060c7f89 */ /* 0x000fe200000e0000 */
[----:B------:R-:W-:Y:S01]  /*1300*/  LOP3.LUT R8, R8, 0x38, R177, 0xf8, !PT ;  /* 0x0000003808087812 */ /* 0x000fe200078ef8b1 */
[----:B------:R-:W-:Y:S01]  /*1310*/  IMAD.SHL.U32 R3, R3, 0x8, RZ ;  /* 0x0000000803037824 */ /* 0x000fe200078e00ff */
[----:B------:R-:W-:Y:S01]  /*1320*/  LEA.HI R7, R119, R116, RZ, 0x6 ;  /* 0x0000007477077211 */ /* 0x000fe200078f30ff */
[----:B------:R-:W1:Y:S01]  /*1330*/  SHFL.IDX PT, R15, R0, RZ, 0x181f ;  /* 0x00181fff000f7589 */ /* 0x000e6200000e0000 */
[----:B------:R-:W-:-:S02]  /*1340*/  LOP3.LUT R8, R8, R5, RZ, 0x3c, !PT ;  /* 0x0000000508087212 */ /* 0x000fc400078e3cff */
[C---:B------:R-:W-:Y:S01]  /*1350*/  IADD3 R5, R2.reuse, 0x20, RZ ;  /* 0x0000002002057810 */ /* 0x040fe20007ffe0ff */
[----:B------:R-:W-:Y:S01]  /*1360*/  IMAD.SHL.U32 R7, R7, 0x8, RZ ;  /* 0x0000000807077824 */ /* 0x000fe200078e00ff */
[----:B------:R-:W-:Y:S02]  /*1370*/  ISETP.GE.AND P0, PT, R2, UR4, PT ;  /* 0x0000000402007c0c */ /* 0x000fe4000bf06270 */
[----:B------:R-:W-:Y:S02]  /*1380*/  ISETP.GE.AND P4, PT, R5, UR4, PT ;  /* 0x0000000405007c0c */ /* 0x000fe4000bf86270 */
[----:B------:R-:W-:Y:S01]  /*1390*/  LOP3.LUT R5, R8, 0xfffffe00, R7, 0xf8, !PT ;  /* 0xfffffe0008057812 */ /* 0x000fe200078ef807 */
[----:B------:R-:W-:Y:S01]  /*13a0*/  IMAD.WIDE.U32 R8, R252, c[0x0][0x1e0], RZ ;  /* 0x00007800fc087a25 */ /* 0x000fe200078e00ff */
[C---:B------:R-:W-:Y:S02]  /*13b0*/  IADD3 R7, R2.reuse, 0x40, RZ ;  /* 0x0000004002077810 */ /* 0x040fe40007ffe0ff */
[----:B------:R-:W-:Y:S01]  /*13c0*/  IADD3 R2, R2, 0x60, RZ ;  /* 0x0000006002027810 */ /* 0x000fe20007ffe0ff */
[----:B------:R-:W-:Y:S01]  /*13d0*/  IMAD.SHL.U32 R120, R5, 0x2, RZ ;  /* 0x0000000205787824 */ /* 0x000fe200078e00ff */
[----:B------:R-:W-:Y:S01]  /*13e0*/  SHF.R.S32.HI R36, RZ, 0x1f, R252 ;  /* 0x0000001fff247819 */ /* 0x000fe200000114fc */
[----:B------:R-:W-:Y:S01]  /*13f0*/  SHFL.IDX PT, R5, R0, 0x3, 0x181f ;  /* 0x00781f0000057f89 */ /* 0x000fe200000e0000 */
[----:B------:R-:W-:-:S02]  /*1400*/  ISETP.GE.AND P1, PT, R2, UR4, PT ;  /* 0x0000000402007c0c */ /* 0x000fc4000bf26270 */
[----:B------:R-:W-:Y:S01]  /*1410*/  SHF.R.S32.HI R4, RZ, 0x4, R11 ;  /* 0x00000004ff047819 */ /* 0x000fe2000001140b */
[----:B------:R-:W-:Y:S01]  /*1420*/  IMAD R13, R36, c[0x0][0x1e0], RZ ;  /* 0x00007800240d7a24 */ /* 0x000fe200078e02ff */
[----:B------:R-:W-:Y:S01]  /*1430*/  SHF.R.S32.HI R2, RZ, 0x1f, R53 ;  /* 0x0000001fff027819 */ /* 0x000fe20000011435 */
[----:B------:R-:W-:Y:S01]  /*1440*/  STL [R1], R120 ;  /* 0x0000007801007387 */ /* 0x000fe20000100800 */
[----:B------:R-:W-:Y:S01]  /*1450*/  LEA.HI R250, R11, R4, RZ, 0x1 ;  /* 0x000000040bfa7211 */ /* 0x000fe200078f08ff */
[----:B------:R-:W-:Y:S01]  /*1460*/  IMAD R18, R252, c[0x0][0x1e4], R13 ;  /* 0x00007900fc127a24 */ /* 0x000fe200078e020d */
[----:B------:R-:W-:Y:S01]  /*1470*/  LEA.HI R2, R2, R53, RZ, 0x3 ;  /* 0x0000003502027211 */ /* 0x000fe200078f18ff */
[----:B------:R-:W-:Y:S01]  /*1480*/  SHFL.IDX PT, R13, R0, 0x1, 0x181f ;  /* 0x00381f00000d7f89 */ /* 0x000fe200000e0000 */
[----:B------:R-:W-:Y:S01]  /*1490*/  ISETP.GE.AND P2, PT, R7, UR4, PT ;  /* 0x0000000407007c0c */ /* 0x000fe2000bf46270 */
[----:B------:R-:W-:Y:S01]  /*14a0*/  ULDC.64 UR4, c[0x0][0x1e8] ;  /* 0x00007a0000047ab9 */ /* 0x000fe20000000a00 */
[----:B------:R-:W-:Y:S01]  /*14b0*/  LOP3.LUT R250, R250, 0xfffffffe, RZ, 0xc0, !PT ;  /* 0xfffffffefafa7812 */ /* 0x000fe200078ec0ff */
[----:B------:R-:W-:Y:S01]  /*14c0*/  UIMAD.WIDE.U32 UR20, UR9, UR4, URZ ;  /* 0x00000004091472a5 */ /* 0x000fe2000f8e003f */
[----:B------:R-:W-:Y:S01]  /*14d0*/  LOP3.LUT R173, R2, 0xfffffff8, RZ, 0xc0, !PT ;  /* 0xfffffff802ad7812 */ /* 0x000fe200078ec0ff */
[----:B------:R-:W-:Y:S01]  /*14e0*/  IMAD.IADD R19, R9, 0x1, R18 ;  /* 0x0000000109137824 */ /* 0x000fe200078e0212 */
[----:B------:R-:W-:Y:S01]  /*14f0*/  UIMAD UR4, UR16, UR4, URZ ;  /* 0x00000004100472a4 */ /* 0x000fe2000f8e023f */
[----:B------:R-:W-:Y:S01]  /*1500*/  IMAD.MOV.U32 R18, RZ, RZ, R8 ;  /* 0x000000ffff127224 */ /* 0x000fe200078e0008 */
[----:B------:R-:W-:Y:S01]  /*1510*/  LOP3.LUT R11, R11, 0xfffffff0, RZ, 0xc0, !PT ;  /* 0xfffffff00b0b7812 */ /* 0x000fe200078ec0ff */
[----:B-1----:R-:W-:Y:S01]  /*1520*/  @!P0 IMAD.WIDE R16, R177, 0x2, R14 ;  /* 0x00000002b1108825 */ /* 0x002fe200078e020e */
[----:B------:R-:W-:Y:S01]  /*1530*/  SHFL.IDX PT, R8, R6, 0x2, 0x181f ;  /* 0x00581f0006087f89 */ /* 0x000fe200000e0000 */
[----:B------:R-:W-:Y:S01]  /*1540*/  UIMAD UR4, UR9, UR5, UR4 ;  /* 0x00000005090472a4 */ /* 0x000fe2000f8e0204 */
[----:B------:R-:W-:Y:S01]  /*1550*/  SHF.R.S32.HI R175, RZ, 0x1f, R173 ;  /* 0x0000001fffaf7819 */ /* 0x000fe200000114ad */
[----:B------:R-:W-:Y:S01]  /*1560*/  IMAD.IADD R250, R4, 0x1, -R250 ;  /* 0x0000000104fa7824 */ /* 0x000fe200078e0afa */
[----:B------:R1:W3:Y:S01]  /*1570*/  SHFL.IDX PT, R9, R0, 0x2, 0x181f ;  /* 0x00581f0000097f89 */ /* 0x0002e200000e0000 */
[----:B------:R-:W-:Y:S01]  /*1580*/  @!P0 IMAD.WIDE R20, R173, 0x2, R14 ;  /* 0x00000002ad148825 */ /* 0x000fe200078e020e */
[----:B------:R-:W-:-:S02]  /*1590*/  UIADD3 UR17, UR21, UR4, URZ ;  /* 0x0000000415117290 */ /* 0x000fc4000fffe03f */
[----:B------:R-:W4:Y:S01]  /*15a0*/  SHFL.IDX PT, R4, R6, 0x3, 0x181f ;  /* 0x00781f0006047f89 */ /* 0x000f2200000e0000 */
[----:B------:R-:W-:Y:S01]  /*15b0*/  IMAD.IADD R11, R116, 0x1, -R11 ;  /* 0x00000001740b7824 */ /* 0x000fe200078e0a0b */
[----:B------:R-:W-:Y:S02]  /*15c0*/  ULDC.64 UR4, c[0x0][0x210] ;  /* 0x0000840000047ab9 */ /* 0x000fe40000000a00 */
[----:B------:R5:W-:Y:S01]  /*15d0*/  @!P0 LDGSTS.E.BYPASS.LTC128B.128 [R120+0x100], [R16.64], !P6 ;  /* 0x0010000010788fae */ /* 0x000be2000f101d4e */
[----:B------:R-:W-:Y:S01]  /*15e0*/  UIMAD UR16, UR16, UR4, URZ ;  /* 0x00000004101072a4 */ /* 0x000fe2000f8e023f */
[----:B------:R-:W-:Y:S01]  /*15f0*/  SHF.R.S32.HI R2, RZ, 0x1f, R11 ;  /* 0x0000001fff027819 */ /* 0x000fe2000001140b */
[----:B------:R-:W-:Y:S01]  /*1600*/  UIMAD.WIDE.U32 UR24, UR9, UR4, URZ ;  /* 0x00000004091872a5 */ /* 0x000fe2000f8e003f */
[----:B------:R5:W-:Y:S01]  /*1610*/  @!P0 LDGSTS.E.BYPASS.LTC128B.128 [R120+0x4100], [R20.64], !P5 ;  /* 0x0410000014788fae */ /* 0x000be2000e901d4e */
[----:B------:R-:W-:Y:S01]  /*1620*/  UIMAD UR16, UR9, UR5, UR16 ;  /* 0x00000005091072a4 */ /* 0x000fe2000f8e0210 */
[----:B------:R-:W-:-:S02]  /*1630*/  LEA.HI R2, R2, R11, RZ, 0x3 ;  /* 0x0000000b02027211 */ /* 0x000fc400078f18ff */
[----:B------:R-:W-:Y:S01]  /*1640*/  STL [R1+0x28], R173 ;  /* 0x000028ad01007387 */ /* 0x000fe20000100800 */
[----:B------:R-:W-:Y:S01]  /*1650*/  UIADD3 UR16, UR25, UR16, URZ ;  /* 0x0000001019107290 */ /* 0x000fe2000fffe03f */
[----:B-1----:R-:W-:Y:S01]  /*1660*/  LOP3.LUT R0, R2, 0xfffffff8, RZ, 0xc0, !PT ;  /* 0xfffffff802007812 */ /* 0x002fe200078ec0ff */
[----:B---3--:R-:W-:-:S04]  /*1670*/  @!P2 IMAD.WIDE R24, R173, 0x2, R8 ;  /* 0x00000002ad18a825 */ /* 0x008fc800078e0208 */
[----:B------:R-:W-:Y:S02]  /*1680*/  IMAD.IADD R0, R11, 0x1, -R0 ;  /* 0x000000010b007824 */ /* 0x000fe400078e0a00 */
[----:B----4-:R-:W-:-:S04]  /*1690*/  @!P1 IMAD.WIDE R22, R177, 0x2, R4 ;  /* 0x00000002b1169825 */ /* 0x010fc800078e0204 */
[----:B-----5:R-:W-:-:S04]  /*16a0*/  @!P4 IMAD.WIDE R16, R177, 0x2, R12 ;  /* 0x00000002b110c825 */ /* 0x020fc800078e020c */
[----:B------:R-:W-:Y:S01]  /*16b0*/  @!P4 IMAD.WIDE R20, R173, 0x2, R12 ;  /* 0x00000002ad14c825 */ /* 0x000fe200078e020c */
[----:B------:R1:W-:Y:S04]  /*16c0*/  @!P4 LDGSTS.E.BYPASS.LTC128B.128 [R120+0x1100], [R16.64], !P6 ;  /* 0x011000001078cfae */ /* 0x0003e8000f101d4e */
[----:B------:R3:W-:Y:S01]  /*16d0*/  @!P4 LDGSTS.E.BYPASS.LTC128B.128 [R120+0x5100], [R20.64], !P5 ;  /* 0x051000001478cfae */ /* 0x0007e2000e901d4e */
[----:B------:R-:W-:-:S04]  /*16e0*/  ISETP.GE.AND P4, PT, R53, c[0x0][0x1d4], PT ;  /* 0x0000750035007a0c */ /* 0x000fc80003f86270 */
[----:B------:R-:W-:Y:S01]  /*16f0*/  SEL R121, RZ, 0x10, P4 ;  /* 0x00000010ff797807 */ /* 0x000fe20002000000 */
[----:B-1----:R-:W-:-:S04]  /*1700*/  @!P1 IMAD.WIDE R16, R173, 0x2, R4 ;  /* 0x00000002ad109825 */ /* 0x002fc800078e0204 */
[----:B------:R-:W-:Y:S02]  /*1710*/  IMAD.SHL.U32 R4, R0, 0x40, RZ ;  /* 0x0000004000047824 */ /* 0x000fe400078e00ff */
[----:B------:R-:W-:-:S03]  /*1720*/  IMAD.SHL.U32 R5, R250, 0x8, RZ ;  /* 0x00000008fa057824 */ /* 0x000fc600078e00ff */
[----:B------:R-:W-:-:S04]  /*1730*/  LOP3.LUT R4, R4, 0x1c0, RZ, 0xc0, !PT ;  /* 0x000001c004047812 */ /* 0x000fc800078ec0ff */
[----:B------:R-:W-:Y:S02]  /*1740*/  LOP3.LUT R5, R4, 0x8, R5, 0xf8, !PT ;  /* 0x0000000804057812 */ /* 0x000fe400078ef805 */
[----:B------:R-:W-:-:S04]  /*1750*/  SHF.R.U32.HI R4, RZ, 0x3, R4 ;  /* 0x00000003ff047819 */ /* 0x000fc80000011604 */
[----:B------:R-:W-:Y:S01]  /*1760*/  LOP3.LUT R4, R5, R4, RZ, 0x3c, !PT ;  /* 0x0000000405047212 */ /* 0x000fe200078e3cff */
[----:B------:R-:W-:Y:S01]  /*1770*/  IMAD.SHL.U32 R5, R48, 0x40, RZ ;  /* 0x0000004030057824 */ /* 0x000fe200078e00ff */
[----:B--2---:R-:W-:Y:S01]  /*1780*/  SHF.R.S32.HI R49, RZ, 0x1f, R251 ;  /* 0x0000001fff317819 */ /* 0x004fe200000114fb */
[----:B------:R-:W-:-:S04]  /*1790*/  IMAD.WIDE.U32 R18, R251, c[0x0][0x1f0], R18 ;  /* 0x00007c00fb127a25 */ /* 0x000fc800078e0012 */
[----:B------:R-:W-:Y:S01]  /*17a0*/  IMAD R14, R49, c[0x0][0x1f0], RZ ;  /* 0x00007c00310e7a24 */ /* 0x000fe200078e02ff */
[----:B------:R-:W-:-:S03]  /*17b0*/  IADD3 R7, P0, R18, UR20, RZ ;  /* 0x0000001412077c10 */ /* 0x000fc6000ff1e0ff */
[----:B------:R-:W-:-:S05]  /*17c0*/  IMAD R14, R251, c[0x0][0x1f4], R14 ;  /* 0x00007d00fb0e7a24 */ /* 0x000fca00078e020e */
[----:B------:R-:W-:Y:S01]  /*17d0*/  IADD3.X R14, R19, UR17, R14, P0, !PT ;  /* 0x00000011130e7c10 */ /* 0x000fe200087fe40e */
[----:B------:R-:W-:Y:S01]  /*17e0*/  @!P2 IMAD.WIDE R18, R177, 0x2, R8 ;  /* 0x00000002b112a825 */ /* 0x000fe200078e0208 */
[----:B------:R-:W-:-:S04]  /*17f0*/  LEA R15, P0, R7, c[0x0][0x1c8], 0x1 ;  /* 0x00007200070f7a11 */ /* 0x000fc800078008ff */
[----:B------:R-:W-:Y:S01]  /*1800*/  LEA.HI.X R14, R7, c[0x0][0x1cc], R14, 0x1, P0 ;  /* 0x00007300070e7a11 */ /* 0x000fe200000f0c0e */
[----:B------:R-:W-:Y:S01]  /*1810*/  SHFL.IDX PT, R12, R15, RZ, 0x181f ;  /* 0x00181fff0f0c7589 */ /* 0x000fe200000e0000 */
[----:B------:R-:W-:-:S03]  /*1820*/  ISETP.GT.AND P0, PT, R72, 0x60, PT ;  /* 0x000000604800780c */ /* 0x000fc60003f04270 */
[----:B------:R-:W1:Y:S04]  /*1830*/  SHFL.IDX PT, R13, R14, RZ, 0x181f ;  /* 0x00181fff0e0d7589 */ /* 0x000e6800000e0000 */
[----:B------:R-:W-:Y:S04]  /*1840*/  SHFL.IDX PT, R10, R15, 0x1, 0x181f ;  /* 0x00381f000f0a7f89 */ /* 0x000fe800000e0000 */
[----:B------:R-:W-:Y:S04]  /*1850*/  SHFL.IDX PT, R11, R14, 0x1, 0x181f ;  /* 0x00381f000e0b7f89 */ /* 0x000fe800000e0000 */
[----:B------:R-:W-:Y:S04]  /*1860*/  SHFL.IDX PT, R8, R15, 0x2, 0x181f ;  /* 0x00581f000f087f89 */ /* 0x000fe800000e0000 */
[----:B------:R-:W3:Y:S04]  /*1870*/  SHFL.IDX PT, R9, R14, 0x2, 0x181f ;  /* 0x00581f000e097f89 */ /* 0x000ee800000e0000 */
[----:B------:R-:W-:Y:S04]  /*1880*/  SHFL.IDX PT, R6, R15, 0x3, 0x181f ;  /* 0x00781f000f067f89 */ /* 0x000fe800000e0000 */
[----:B------:R1:W2:Y:S04]  /*1890*/  SHFL.IDX PT, R7, R14, 0x3, 0x181f ;  /* 0x00781f000e077f89 */ /* 0x0002a800000e0000 */
[----:B------:R4:W-:Y:S04]  /*18a0*/  @!P2 LDGSTS.E.BYPASS.LTC128B.128 [R120+0x2100], [R18.64], !P6 ;  /* 0x021000001278afae */ /* 0x0009e8000f101d4e */
[----:B------:R5:W-:Y:S01]  /*18b0*/  @!P2 LDGSTS.E.BYPASS.LTC128B.128 [R120+0x6100], [R24.64], !P5 ;  /* 0x061000001878afae */ /* 0x000be2000e901d4e */
[----:B------:R-:W-:-:S03]  /*18c0*/  ISETP.GE.AND P2, PT, R72, 0x21, PT ;  /* 0x000000214800780c */ /* 0x000fc60003f46270 */
[----:B------:R2:W-:Y:S01]  /*18d0*/  @!P1 LDGSTS.E.BYPASS.LTC128B.128 [R120+0x3100], [R22.64], !P6 ;  /* 0x0310000016789fae */ /* 0x0005e2000f101d4e */
[----:B------:R-:W-:-:S03]  /*18e0*/  ISETP.GE.AND P6, PT, R72, 0x1, PT ;  /* 0x000000014800780c */ /* 0x000fc60003fc6270 */
[----:B------:R2:W-:Y:S01]  /*18f0*/  @!P1 LDGSTS.E.BYPASS.LTC128B.128 [R120+0x7100], [R16.64], !P5 ;  /* 0x0710000010789fae */ /* 0x0005e2000e901d4e */
[----:B------:R-:W-:Y:S02]  /*1900*/  ISETP.GE.AND P1, PT, R72, 0x41, PT ;  /* 0x000000414800780c */ /* 0x000fe40003f26270 */
[C---:B------:R-:W-:Y:S01]  /*1910*/  ISETP.GE.AND P5, PT, R177.reuse, c[0x0][0x1d4], PT ;  /* 0x00007500b1007a0c */ /* 0x040fe20003fa6270 */
[----:B------:R-:W0:Y:S06]  /*1920*/  LDGDEPBAR ;  /* 0x00000000000079af */ /* 0x000e2c0000000000 */
[----:B-1----:R-:W-:-:S04]  /*1930*/  @P6 IMAD.WIDE R14, R177, 0x2, R12 ;  /* 0x00000002b10e6825 */ /* 0x002fc800078e020c */
[C---:B---3--:R-:W-:Y:S02]  /*1940*/  @P1 IMAD.WIDE R20, R173.reuse, 0x2, R8 ;  /* 0x00000002ad141825 */ /* 0x048fe400078e0208 */
[----:B------:R1:W-:Y:S02]  /*1950*/  @P6 LDGSTS.E.BYPASS.LTC128B.128 [R120+0x8100], [R14.64], !P5 ;  /* 0x081000000e786fae */ /* 0x0003e4000e901d4e */
[----:B----4-:R-:W-:-:S04]  /*1960*/  @P2 IMAD.WIDE R18, R173, 0x2, R10 ;  /* 0x00000002ad122825 */ /* 0x010fc800078e020a */
[----:B--2---:R-:W-:-:S04]  /*1970*/  @P6 IMAD.WIDE R16, R173, 0x2, R12 ;  /* 0x00000002ad106825 */ /* 0x004fc800078e020c */
[C---:B------:R-:W-:Y:S01]  /*1980*/  @P2 IMAD.WIDE R12, R177.reuse, 0x2, R10 ;  /* 0x00000002b10c2825 */ /* 0x040fe200078e020a */
[----:B------:R2:W-:Y:S03]  /*1990*/  @P6 LDGSTS.E.BYPASS.LTC128B.128 [R120+0xc100], [R16.64], !P4 ;  /* 0x0c10000010786fae */ /* 0x0005e6000e101d4e */
[C---:B------:R-:W-:Y:S01]  /*19a0*/  @P1 IMAD.WIDE R10, R177.reuse, 0x2, R8 ;  /* 0x00000002b10a1825 */ /* 0x040fe200078e0208 */
[----:B------:R3:W-:Y:S03]  /*19b0*/  @P2 LDGSTS.E.BYPASS.LTC128B.128 [R120+0x9100], [R12.64], !P5 ;  /* 0x091000000c782fae */ /* 0x0007e6000e901d4e */
[--C-:B------:R-:W-:Y:S01]  /*19c0*/  @P0 IMAD.WIDE R8, R177, 0x2, R6.reuse ;  /* 0x00000002b1080825 */ /* 0x100fe200078e0206 */
[----:B------:R2:W-:Y:S03]  /*19d0*/  @P2 LDGSTS.E.BYPASS.LTC128B.128 [R120+0xd100], [R18.64], !P4 ;  /* 0x0d10000012782fae */ /* 0x0005e6000e101d4e */
[----:B------:R-:W-:Y:S01]  /*19e0*/  @P0 IMAD.WIDE R6, R173, 0x2, R6 ;  /* 0x00000002ad060825 */ /* 0x000fe200078e0206 */
[----:B------:R4:W-:Y:S04]  /*19f0*/  @P1 LDGSTS.E.BYPASS.LTC128B.128 [R120+0xa100], [R10.64], !P5 ;  /* 0x0a1000000a781fae */ /* 0x0009e8000e901d4e */
[----:B------:R1:W-:Y:S01]  /*1a00*/  @P1 LDGSTS.E.BYPASS.LTC128B.128 [R120+0xe100], [R20.64], !P4 ;  /* 0x0e10000014781fae */ /* 0x0003e2000e101d4e */
[----:B------:R-:W-:-:S03]  /*1a10*/  R2P PR, R0, 0x6 ;  /* 0x0000000600007804 */ /* 0x000fc60000000000 */
[----:B------:R4:W-:Y:S04]  /*1a20*/  @P0 LDGSTS.E.BYPASS.LTC128B.128 [R120+0xb100], [R8.64], !P5 ;  /* 0x0b10000008780fae */ /* 0x0009e8000e901d4e */
[----:B------:R1:W-:Y:S01]  /*1a30*/  @P0 LDGSTS.E.BYPASS.LTC128B.128 [R120+0xf100], [R6.64], !P4 ;  /* 0x0f10000006780fae */ /* 0x0003e2000e101d4e */
[----:B------:R-:W-:-:S03]  /*1a40*/  LOP3.LUT P0, RZ, R48, 0x2, RZ, 0xc0, !PT ;  /* 0x0000000230ff7812 */ /* 0x000fc6000780c0ff */
[----:B------:R-:W0:Y:S01]  /*1a50*/  LDGDEPBAR ;  /* 0x00000000000079af */ /* 0x000e220000000000 */
[----:B---3--:R-:W-:Y:S01]  /*1a60*/  IMAD.SHL.U32 R13, R2, 0x40, RZ ;  /* 0x00000040020d7824 */ /* 0x008fe200078e00ff */
[----:B------:R-:W-:Y:S01]  /*1a70*/  LOP3.LUT R12, R5, 0x1c0, RZ, 0xc0, !PT ;  /* 0x000001c0050c7812 */ /* 0x000fe200078ec0ff */
[----:B------:R-:W-:-:S03]  /*1a80*/  IMAD.MOV.U32 R5, RZ, RZ, 0x10 ;  /* 0x00000010ff057424 */ /* 0x000fc600078e00ff */
[----:B------:R-:W-:Y:S02]  /*1a90*/  LOP3.LUT R2, R4, 0xfffffe00, R13, 0xf8, !PT ;  /* 0xfffffe0004027812 */ /* 0x000fe400078ef80d */
[----:B------:R-:W-:Y:S02]  /*1aa0*/  LOP3.LUT R3, R12, 0x8, R3, 0xf8, !PT ;  /* 0x000000080c037812 */ /* 0x000fe400078ef803 */
[----:B------:R-:W-:Y:S02]  /*1ab0*/  SHF.R.U32.HI R4, RZ, 0x3, R12 ;  /* 0x00000003ff047819 */ /* 0x000fe4000001160c */
[----:B------:R-:W-:Y:S02]  /*1ac0*/  SEL R5, R5, 0xfffffff0, !P1 ;  /* 0xfffffff005057807 */ /* 0x000fe40004800000 */
[----:B------:R-:W-:-:S05]  /*1ad0*/  LOP3.LUT R3, R3, R4, RZ, 0x3c, !PT ;  /* 0x0000000403037212 */ /* 0x000fca00078e3cff */
[----:B------:R-:W-:Y:S01]  /*1ae0*/  IMAD R250, R250, 0x200, R3 ;  /* 0x00000200fafa7824 */ /* 0x000fe200078e0203 */
[----:B------:R-:W-:Y:S01]  /*1af0*/  SEL R3, R52, 0xffffffe0, !P2 ;  /* 0xffffffe034037807 */ /* 0x000fe20005000000 */
[----:B-1----:R-:W-:Y:S01]  /*1b00*/  IMAD R7, R117, 0x400, R2 ;  /* 0x0000040075077824 */ /* 0x002fe200078e0202 */
[----:B------:R-:W-:-:S04]  /*1b10*/  DEPBAR.LE SB0, 0x1 ;  /* 0x000080400000791a */ /* 0x000fc80000000000 */
[C---:B------:R-:W-:Y:S01]  /*1b20*/  LEA R4, R7.reuse, 0x100, 0x1 ;  /* 0x0000010007047811 */ /* 0x040fe200078e08ff */
[----:B------:R-:W-:Y:S01]  /*1b30*/  IMAD.SHL.U32 R7, R7, 0x2, RZ ;  /* 0x0000000207077824 */ /* 0x000fe200078e00ff */
[----:B------:R-:W-:Y:S01]  /*1b40*/  BAR.SYNC.DEFER_BLOCKING 0x0 ;  /* 0x0000000000007b1d */ /* 0x000fe20000010000 */
[----:B------:R-:W-:Y:S01]  /*1b50*/  IMAD.SHL.U32 R250, R250, 0x2, RZ ;  /* 0x00000002fafa7824 */ /* 0x000fe200078e00ff */
[----:B------:R-:W-:Y:S01]  /*1b60*/  LOP3.LUT P2, RZ, R48, 0x4, RZ, 0xc0, !PT ;  /* 0x0000000430ff7812 */ /* 0x000fe2000784c0ff */
[--C-:B------:R-:W-:Y:S02]  /*1b70*/  IMAD R6, R5, 0x2, R4.reuse ;  /* 0x0000000205067824 */ /* 0x100fe400078e0204 */
[C---:B------:R-:W-:Y:S01]  /*1b80*/  IMAD R4, R3.reuse, 0x2, R4 ;  /* 0x0000000203047824 */ /* 0x040fe200078e0204 */
[C---:B------:R-:W-:Y:S01]  /*1b90*/  IADD3 R249, R250.reuse, 0x8120, RZ ;  /* 0x00008120faf97810 */ /* 0x040fe20007ffe0ff */
[----:B------:R-:W-:Y:S01]  /*1ba0*/  IMAD R0, R3, 0x2, R6 ;  /* 0x0000000203007824 */ /* 0x000fe200078e0206 */
[----:B------:R-:W-:Y:S04]  /*1bb0*/  LDSM.16.M88.4 R136, [R7+0x100] ;  /* 0x000100000788783b */ /* 0x000fe80000000200 */
[----:B------:R-:W-:Y:S04]  /*1bc0*/  LDSM.16.M88.4 R212, [R7+0x4100] ;  /* 0x0041000007d4783b */ /* 0x000fe80000000200 */
[----:B------:R-:W-:Y:S04]  /*1bd0*/  LDSM.16.M88.4 R168, [R6] ;  /* 0x0000000006a8783b */ /* 0x000fe80000000200 */
[----:B------:R1:W-:Y:S04]  /*1be0*/  LDSM.16.M88.4 R216, [R6+0x4000] ;  /* 0x0040000006d8783b */ /* 0x0003e80000000200 */
[----:B------:R-:W-:Y:S04]  /*1bf0*/  LDSM.16.M88.4 R204, [R4] ;  /* 0x0000000004cc783b */ /* 0x000fe80000000200 */
[----:B------:R-:W-:Y:S04]  /*1c00*/  LDSM.16.M88.4 R220, [R4+0x4000] ;  /* 0x0040000004dc783b */ /* 0x000fe80000000200 */
[----:B------:R-:W-:Y:S04]  /*1c10*/  LDSM.16.M88.4 R208, [R0] ;  /* 0x0000000000d0783b */ /* 0x000fe80000000200 */
[----:B------:R3:W-:Y:S04]  /*1c20*/  LDSM.16.M88.4 R224, [R0+0x4000] ;  /* 0x0040000000e0783b */ /* 0x0007e80000000200 */
[----:B------:R-:W-:Y:S01]  /*1c30*/  BAR.SYNC.DEFER_BLOCKING 0x0 ;  /* 0x0000000000007b1d */ /* 0x000fe20000010000 */
[----:B-1----:R-:W-:-:S04]  /*1c40*/  IADD3 R6, R250, 0x8100, RZ ;  /* 0x00008100fa067810 */ /* 0x002fc80007ffe0ff */
[----:B------:R-:W-:Y:S01]  /*1c50*/  @P0 IADD3 R249, R6, -0x20, RZ ;  /* 0xffffffe006f90810 */ /* 0x000fe20007ffe0ff */
[----:B------:R-:W-:-:S03]  /*1c60*/  IMAD.WIDE.U32 R6, R252, c[0x0][0x208], RZ ;  /* 0x00008200fc067a25 */ /* 0x000fc600078e00ff */
[C---:B------:R-:W-:Y:S02]  /*1c70*/  IADD3 R243, R249.reuse, 0x800, RZ ;  /* 0x00000800f9f37810 */ /* 0x040fe40007ffe0ff */
[C---:B------:R-:W-:Y:S02]  /*1c80*/  IADD3 R242, R249.reuse, 0x1000, RZ ;  /* 0x00001000f9f27810 */ /* 0x040fe40007ffe0ff */
[C---:B------:R-:W-:Y:S02]  /*1c90*/  IADD3 R241, R249.reuse, 0x1800, RZ ;  /* 0x00001800f9f17810 */ /* 0x040fe40007ffe0ff */
[----:B------:R-:W-:Y:S01]  /*1ca0*/  IADD3 R240, R249, 0x2000, RZ ;  /* 0x00002000f9f07810 */ /* 0x000fe20007ffe0ff */
[----:B---3--:R-:W-:Y:S01]  /*1cb0*/  IMAD R0, R49, c[0x0][0x218], RZ ;  /* 0x0000860031007a24 */ /* 0x008fe200078e02ff */
[C---:B------:R-:W-:Y:S02]  /*1cc0*/  IADD3 R239, R249.reuse, 0x2800, RZ ;  /* 0x00002800f9ef7810 */ /* 0x040fe40007ffe0ff */
[----:B------:R-:W-:Y:S01]  /*1cd0*/  IADD3 R238, R249, 0x3000, RZ ;  /* 0x00003000f9ee7810 */ /* 0x000fe20007ffe0ff */
[----:B------:R-:W-:-:S04]  /*1ce0*/  DEPBAR.LE SB0, 0x0 ;  /* 0x000080000000791a */ /* 0x000fc80000000000 */
[----:B------:R-:W-:Y:S01]  /*1cf0*/  BAR.SYNC.DEFER_BLOCKING 0x0 ;  /* 0x0000000000007b1d */ /* 0x000fe20000010000 */
[C---:B------:R-:W-:Y:S02]  /*1d00*/  IADD3 R237, R249.reuse, 0x3800, RZ ;  /* 0x00003800f9ed7810 */ /* 0x040fe40007ffe0ff */
[C---:B------:R-:W-:Y:S02]  /*1d10*/  IADD3 R235, R249.reuse, 0x4000, RZ ;  /* 0x00004000f9eb7810 */ /* 0x040fe40007ffe0ff */
[C---:B------:R-:W-:Y:S02]  /*1d20*/  IADD3 R234, R249.reuse, 0x4800, RZ ;  /* 0x00004800f9ea7810 */ /* 0x040fe40007ffe0ff */
[C---:B------:R-:W-:Y:S02]  /*1d30*/  IADD3 R233, R249.reuse, 0x5000, RZ ;  /* 0x00005000f9e97810 */ /* 0x040fe40007ffe0ff */
[C---:B------:R-:W-:Y:S02]  /*1d40*/  IADD3 R232, R249.reuse, 0x5800, RZ ;  /* 0x00005800f9e87810 */ /* 0x040fe40007ffe0ff */
[----:B------:R-:W-:-:S02]  /*1d50*/  IADD3 R231, R249, 0x6000, RZ ;  /* 0x00006000f9e77810 */ /* 0x000fc40007ffe0ff */
[C---:B------:R-:W-:Y:S02]  /*1d60*/  IADD3 R230, R249.reuse, 0x6800, RZ ;  /* 0x00006800f9e67810 */ /* 0x040fe40007ffe0ff */
[C---:B------:R-:W-:Y:S02]  /*1d70*/  IADD3 R229, R249.reuse, 0x7000, RZ ;  /* 0x00007000f9e57810 */ /* 0x040fe40007ffe0ff */
[----:B------:R-:W-:Y:S01]  /*1d80*/  IADD3 R228, R249, 0x7800, RZ ;  /* 0x00007800f9e47810 */ /* 0x000fe20007ffe0ff */
[----:B------:R-:W1:Y:S04]  /*1d90*/  LDSM.16.M88.4 R12, [R250+0x8900] ;  /* 0x00890000fa0c783b */ /* 0x000e680000000200 */
[----:B--2---:R-:W-:Y:S04]  /*1da0*/  LDSM.16.M88.4 R16, [R249+0x800] ;  /* 0x00080000f910783b */ /* 0x004fe80000000200 */
[----:B----4-:R-:W-:Y:S04]  /*1db0*/  LDSM.16.M88.4 R8, [R250+0x9900] ;  /* 0x00990000fa08783b */ /* 0x010fe80000000200 */
[----:B------:R-:W2:Y:S04]  /*1dc0*/  LDSM.16.M88.4 R32, [R250+0x8100] ;  /* 0x00810000fa20783b */ /* 0x000ea80000000200 */
[----:B-----5:R-:W3:Y:S04]  /*1dd0*/  LDSM.16.M88.4 R24, [R249] ;  /* 0x00000000f918783b */ /* 0x020ee80000000200 */
[----:B------:R-:W4:Y:S04]  /*1de0*/  LDSM.16.M88.4 R20, [R250+0x9100] ;  /* 0x00910000fa14783b */ /* 0x000f280000000200 */
        /* <DEDUP_REMOVED lines=8> */
[C---:B------:R-:W-:Y:S07]  /*1e70*/  HMMA.16816.F32.BF16 R28, R168.reuse, R16, R28 ;  /* 0x00000010a81c723c */ /* 0x040fee000004181c */
[----:B------:R-:W-:Y:S01]  /*1e80*/  IMAD R17, R36, c[0x0][0x208], RZ ;  /* 0x0000820024117a24 */ /* 0x000fe200078e02ff */
[----:B------:R-:W-:Y:S01]  /*1e90*/  HMMA.16816.F32.BF16 R12, R168, R18, R12 ;  /* 0x00000012a80c723c */ /* 0x000fe2000004180c */
[----:B------:R-:W1:Y:S02]  /*1ea0*/  LDSM.16.M88.4 R36, [R249+0x1800] ;  /* 0x00180000f924783b */ /* 0x000e640000000200 */
[----:B------:R-:W-:-:S04]  /*1eb0*/  IMAD R17, R252, c[0x0][0x20c], R17 ;  /* 0x00008300fc117a24 */ /* 0x000fc800078e0211 */
[----:B------:R-:W-:Y:S01]  /*1ec0*/  IMAD.IADD R7, R7, 0x1, R17 ;  /* 0x0000000107077824 */ /* 0x000fe200078e0211 */
[----:B------:R-:W-:Y:S03]  /*1ed0*/  HMMA.16816.F32.BF16 R32, R136, R34, RZ ;  /* 0x000000228820723c */ /* 0x000fe600000418ff */
[----:B------:R-:W-:-:S05]  /*1ee0*/  IMAD.WIDE.U32 R6, R251, c[0x0][0x218], R6 ;  /* 0x00008600fb067a25 */ /* 0x000fca00078e0006 */
[----:B------:R-:W-:Y:S01]  /*1ef0*/  HMMA.16816.F32.BF16 R16, R136, R8, RZ ;  /* 0x000000088810723c */ /* 0x000fe200000418ff */
[----:B------:R-:W-:-:S06]  /*1f00*/  IADD3 R51, P0, R6, UR24, RZ ;  /* 0x0000001806337c10 */ /* 0x000fcc000ff1e0ff */
[----:B------:R-:W-:Y:S01]  /*1f10*/  IMAD R9, R251, c[0x0][0x21c], R0 ;  /* 0x00008700fb097a24 */ /* 0x000fe200078e0200 */
[C---:B---3--:R-:W-:Y:S04]  /*1f20*/  HMMA.16816.F32.BF16 R40, R168.reuse, R24, R40 ;  /* 0x00000018a828723c */ /* 0x048fe80000041828 */
[----:B------:R-:W-:Y:S02]  /*1f30*/  IADD3.X R6, R7, UR16, R9, P0, !PT ;  /* 0x0000001007067c10 */ /* 0x000fe400087fe409 */
[C---:B------:R-:W-:Y:S02]  /*1f40*/  LEA R56, P0, R51.reuse, c[0x0][0x1f8], 0x1 ;  /* 0x00007e0033387a11 */ /* 0x040fe400078008ff */
[----:B------:R-:W-:Y:S02]  /*1f50*/  HMMA.16816.F32.BF16 R32, R168, R26, R32 ;  /* 0x0000001aa820723c */ /* 0x000fe40000041820 */
[----:B------:R-:W-:Y:S01]  /*1f60*/  LEA.HI.X R51, R51, c[0x0][0x1fc], R6, 0x1, P0 ;  /* 0x00007f0033337a11 */ /* 0x000fe200000f0c06 */
[----:B------:R-:W2:Y:S01]  /*1f70*/  SHFL.IDX PT, R82, R56, RZ, 0x181f ;  /* 0x00181fff38527589 */ /* 0x000ea200000e0000 */
[----:B------:R-:W-:-:S03]  /*1f80*/  IMAD.WIDE R6, R177, 0x2, RZ ;  /* 0x00000002b1067825 */ /* 0x000fc600078e02ff */
[----:B------:R-:W3:Y:S01]  /*1f90*/  SHFL.IDX PT, R74, R56, 0x1, 0x181f ;  /* 0x00381f00384a7f89 */ /* 0x000ee200000e0000 */
[----:B----4-:R-:W-:Y:S03]  /*1fa0*/  HMMA.16816.F32.BF16 R24, R136, R20, RZ ;  /* 0x000000148818723c */ /* 0x010fe600000418ff */
[----:B------:R-:W4:Y:S04]  /*1fb0*/  SHFL.IDX PT, R92, R56, 0x2, 0x181f ;  /* 0x00581f00385c7f89 */ /* 0x000f2800000e0000 */
[----:B------:R-:W5:Y:S01]  /*1fc0*/  SHFL.IDX PT, R50, R51, RZ, 0x181f ;  /* 0x00181fff33327589 */ /* 0x000f6200000e0000 */
[----:B-1----:R-:W-:Y:S03]  /*1fd0*/  HMMA.16816.F32.BF16 R16, R168, R36, R16 ;  /* 0x00000024a810723c */ /* 0x002fe60000041810 */
[----:B------:R-:W1:Y:S04]  /*1fe0*/  SHFL.IDX PT, R94, R56, 0x3, 0x181f ;  /* 0x00781f00385e7f89 */ /* 0x000e6800000e0000 */
[----:B------:R-:W1:Y:S01]  /*1ff0*/  SHFL.IDX PT, R49, R51, 0x1, 0x181f ;  /* 0x00381f0033317f89 */ /* 0x000e6200000e0000 */
[----:B------:R-:W-:Y:S01]  /*2000*/  IMAD.WIDE R36, R173, 0x2, RZ ;  /* 0x00000002ad247825 */ /* 0x000fe200078e02ff */
[----:B------:R-:W-:Y:S02]  /*2010*/  HMMA.16816.F32.BF16 R20, R136, R22, RZ ;  /* 0x000000168814723c */ /* 0x000fe400000418ff */
[----:B------:R-:W1:Y:S01]  /*2020*/  SHFL.IDX PT, R4, R51, 0x2, 0x181f ;  /* 0x00581f0033047f89 */ /* 0x000e6200000e0000 */
[----:B--2---:R-:W-:-:S03]  /*2030*/  IADD3 R54, P0, R82, R6, RZ ;  /* 0x0000000652367210 */ /* 0x004fc60007f1e0ff */
[----:B------:R-:W2:Y:S01]  /*2040*/  SHFL.IDX PT, R0, R51, 0x3, 0x181f ;  /* 0x00781f0033007f89 */ /* 0x000ea200000e0000 */
[C---:B---3--:R-:W-:Y:S01]  /*2050*/  IADD3 R80, P6, R6.reuse, R74, RZ ;  /* 0x0000004a06507210 */ /* 0x048fe20007fde0ff */
[----:B------:R-:W-:Y:S01]  /*2060*/  HMMA.16816.F32.BF16 R8, R136, R10, RZ ;  /* 0x0000000a8808723c */ /* 0x000fe200000418ff */
[----:B----4-:R-:W-:Y:S01]  /*2070*/  IADD3 R96, P1, R6, R92, RZ ;  /* 0x0000005c06607210 */ /* 0x010fe20007f3e0ff */
[----:B------:R-:W3:Y:S01]  /*2080*/  LDSM.16.M88.4 R56, [R250+0xa900] ;  /* 0x00a90000fa38783b */ /* 0x000ee20000000200 */
[----:B-----5:R-:W-:-:S05]  /*2090*/  IMAD.X R55, R50, 0x1, R7, P0 ;  /* 0x0000000132377824 */ /* 0x020fca00000e0607 */
[----:B------:R-:W-:Y:S01]  /*20a0*/  HMMA.16816.F32.BF16 R24, R168, R44, R24 ;  /* 0x0000002ca818723c */ /* 0x000fe20000041818 */
[----:B-1----:R-:W-:Y:S01]  /*20b0*/  IADD3 R6, P0, R6, R94, RZ ;  /* 0x0000005e06067210 */ /* 0x002fe20007f1e0ff */
[----:B------:R-:W-:Y:S01]  /*20c0*/  IMAD.X R81, R7, 0x1, R49, P6 ;  /* 0x0000000107517824 */ /* 0x000fe200030e0631 */
[----:B------:R-:W-:-:S05]  /*20d0*/  IADD3 R82, P6, R82, R36, RZ ;  /* 0x0000002452527210 */ /* 0x000fca0007fde0ff */
[C---:B------:R-:W-:Y:S01]  /*20e0*/  HMMA.16816.F32.BF16 R20, R168.reuse, R46, R20 ;  /* 0x0000002ea814723c */ /* 0x040fe20000041814 */
[----:B------:R-:W1:Y:S01]  /*20f0*/  LDSM.16.M88.4 R44, [R249+0x2000] ;  /* 0x00200000f92c783b */ /* 0x000e620000000200 */
[----:B------:R-:W-:Y:S01]  /*2100*/  IMAD.X R97, R7, 0x1, R4, P1 ;  /* 0x0000000107617824 */ /* 0x000fe200008e0604 */
[----:B------:R-:W-:Y:S01]  /*2110*/  IADD3 R92, P1, R36, R92, RZ ;  /* 0x0000005c245c7210 */ /* 0x000fe20007f3e0ff */
[----:B------:R-:W-:Y:S01]  /*2120*/  IMAD.X R83, R50, 0x1, R37, P6 ;  /* 0x0000000132537824 */ /* 0x000fe200030e0625 */
[----:B------:R-:W-:Y:S01]  /*2130*/  ISETP.GE.AND P6, PT, R177, c[0x0][0x1d4], PT ;  /* 0x00007500b1007a0c */ /* 0x000fe20003fc6270 */
[----:B--2---:R-:W-:Y:S01]  /*2140*/  IMAD.X R7, R7, 0x1, R0, P0 ;  /* 0x0000000107077824 */ /* 0x004fe200000e0600 */
[----:B------:R-:W-:Y:S01]  /*2150*/  IADD3 R74, P0, R36, R74, RZ ;  /* 0x0000004a244a7210 */ /* 0x000fe20007f1e0ff */
[----:B------:R-:W-:Y:S01]  /*2160*/  IMAD.X R93, R37, 0x1, R4, P1 ;  /* 0x00000001255d7824 */ /* 0x000fe200008e0604 */
[----:B------:R-:W-:Y:S01]  /*2170*/  ISETP.GE.AND P1, PT, R53, c[0x0][0x1d4], PT ;  /* 0x0000750035007a0c */ /* 0x000fe20003f26270 */
[----:B------:R-:W-:Y:S01]  /*2180*/  HMMA.16816.F32.BF16 R8, R168, R38, R8 ;  /* 0x00000026a808723c */ /* 0x000fe20000041808 */
[----:B------:R-:W-:Y:S01]  /*2190*/  IADD3 R4, R120, 0x100, RZ ;  /* 0x0000010078047810 */ /* 0x000fe20007ffe0ff */
[C---:B------:R-:W-:Y:S01]  /*21a0*/  IMAD.X R75, R37.reuse, 0x1, R49, P0 ;  /* 0x00000001254b7824 */ /* 0x040fe200000e0631 */
[----:B------:R-:W-:Y:S01]  /*21b0*/  IADD3 R94, P0, R36, R94, RZ ;  /* 0x0000005e245e7210 */ /* 0x000fe20007f1e0ff */
[----:B------:R-:W2:Y:S04]  /*21c0*/  LDSM.16.M88.4 R48, [R250+0xb100] ;  /* 0x00b10000fa30783b */ /* 0x000ea80000000200 */
[----:B------:R-:W-:Y:S01]  /*21d0*/  IMAD.X R95, R37, 0x1, R0, P0 ;  /* 0x00000001255f7824 */ /* 0x000fe200000e0600 */
[----:B------:R-:W-:Y:S01]  /*21e0*/  ISETP.LT.OR P0, PT, R72, 0x1, P6 ;  /* 0x000000014800780c */ /* 0x000fe20003701670 */
[----:B------:R-:W4:Y:S01]  /*21f0*/  LDSM.16.M88.4 R36, [R250+0xb900] ;  /* 0x00b90000fa24783b */ /* 0x000f220000000200 */
[----:B------:R-:W-:Y:S01]  /*2200*/  SEL R0, R52, 0xffffffe0, !P2 ;  /* 0xffffffe034007807 */ /* 0x000fe20005000000 */
[----:B------:R-:W-:Y:S01]  /*2210*/  HMMA.16816.F32.BF16 R68, R136, R64, RZ ;  /* 0x000000408844723c */ /* 0x000fe200000418ff */
[----:B------:R-:W-:Y:S01]  /*2220*/  ISETP.LT.OR P2, PT, R72, 0x1, P1 ;  /* 0x000000014800780c */ /* 0x000fe20000f41670 */
[----:B------:R5:W-:Y:S02]  /*2230*/  STL [R1+0x1c], R4 ;  /* 0x00001c0401007387 */ /* 0x000be40000100800 */
[----:B------:R-:W-:-:S02]  /*2240*/  IMAD R247, R0, 0x2, R250 ;  /* 0x0000000200f77824 */ /* 0x000fc400078e02fa */
[----:B------:R-:W-:Y:S01]  /*2250*/  IMAD R236, R0, 0x2, R249 ;  /* 0x0000000200ec7824 */ /* 0x000fe200078e02f9 */
[----:B------:R-:W-:Y:S01]  /*2260*/  IADD3 R0, R120, 0x4100, RZ ;  /* 0x0000410078007810 */ /* 0x000fe20007ffe0ff */
[----:B------:R-:W-:Y:S02]  /*2270*/  HMMA.16816.F32.BF16 R64, R136, R66, RZ ;  /* 0x000000428840723c */ /* 0x000fe400000418ff */
[----:B------:R-:W-:Y:S01]  /*2280*/  @!PT LDS RZ, [RZ] ;  /* 0x00000000fffff984 */ /* 0x000fe20000000800 */
[----:B------:R-:W-:Y:S01]  /*2290*/  @!PT LDS RZ, [RZ] ;  /* 0x00000000fffff984 */ /* 0x000fe20000000800 */
[----:B------:R-:W-:Y:S01]  /*22a0*/  @!PT LDS RZ, [RZ] ;  /* 0x00000000fffff984 */ /* 0x000fe20000000800 */
[----:B------:R2:W-:Y:S01]  /*22b0*/  LDGSTS.E.BYPASS.LTC128B.128 [R120+0x100], [R54.64], !P0 ;  /* 0x0010000036787fae */ /* 0x0005e2000c101d4e */
[----:B------:R-:W-:-:S03]  /*22c0*/  ISETP.LT.OR P0, PT, R72, 0x21, P6 ;  /* 0x000000214800780c */ /* 0x000fc60003701670 */
[----:B------:R2:W-:Y:S01]  /*22d0*/  LDGSTS.E.BYPASS.LTC128B.128 [R120+0x4100], [R82.64], !P2 ;  /* 0x0410000052787fae */ /* 0x0005e2000d101d4e */
[C---:B------:R-:W-:Y:S01]  /*22e0*/  ISETP.LT.OR P2, PT, R72.reuse, 0x21, P1 ;  /* 0x000000214800780c */ /* 0x040fe20000f41670 */
[----:B---3--:R-:W-:Y:S02]  /*22f0*/  HMMA.16816.F32.BF16 R60, R136, R56, RZ ;  /* 0x00000038883c723c */ /* 0x008fe400000418ff */
[----:B------:R3:W-:Y:S04]  /*2300*/  STL [R1+0x18], R0 ;  /* 0x0000180001007387 */ /* 0x0007e80000100800 */
[----:B------:R-:W-:Y:S02]  /*2310*/  STL [R1+0x30], R175 ;  /* 0x000030af01007387 */ /* 0x000fe40000100800 */
[----:B-1----:R-:W-:Y:S02]  /*2320*/  HMMA.16816.F32.BF16 R68, R168, R44, R68 ;  /* 0x0000002ca844723c */ /* 0x002fe40000041844 */
[----:B------:R1:W-:Y:S01]  /*2330*/  LDGSTS.E.BYPASS.LTC128B.128 [R120+0x1100], [R80.64], !P0 ;  /* 0x0110000050787fae */ /* 0x0003e2000c101d4e */
[----:B------:R-:W-:-:S02]  /*2340*/  ISETP.LT.OR P0, PT, R72, 0x41, P6 ;  /* 0x000000414800780c */ /* 0x000fc40003701670 */
[C---:B------:R-:W-:Y:S01]  /*2350*/  ISETP.LT.OR P6, PT, R72.reuse, 0x61, P6 ;  /* 0x000000614800780c */ /* 0x040fe200037c1670 */
[----:B------:R4:W-:Y:S01]  /*2360*/  LDGSTS.E.BYPASS.LTC128B.128 [R120+0x5100], [R74.64], !P2 ;  /* 0x051000004a787fae */ /* 0x0009e2000d101d4e */
[C---:B------:R-:W-:Y:S01]  /*2370*/  ISETP.LT.OR P2, PT, R72.reuse, 0x41, P1 ;  /* 0x000000414800780c */ /* 0x040fe20000f41670 */
[----:B------:R-:W-:Y:S01]  /*2380*/  HMMA.16816.F32.BF16 R64, R168, R46, R64 ;  /* 0x0000002ea840723c */ /* 0x000fe20000041840 */
[----:B------:R-:W-:Y:S02]  /*2390*/  ISETP.LT.OR P1, PT, R72, 0x61, P1 ;  /* 0x000000614800780c */ /* 0x000fe40000f21670 */
[----:B-----5:R-:W-:-:S05]  /*23a0*/  IADD3 R4, R120, 0x1100, RZ ;  /* 0x0000110078047810 */ /* 0x020fca0007ffe0ff */
[----:B------:R5:W-:Y:S01]  /*23b0*/  LDGSTS.E.BYPASS.LTC128B.128 [R120+0x2100], [R96.64], !P0 ;  /* 0x0210000060787fae */ /* 0x000be2000c101d4e */
[C---:B--2---:R-:W-:Y:S01]  /*23c0*/  HMMA.16816.F32.BF16 R52, R136.reuse, R48, RZ ;  /* 0x000000308834723c */ /* 0x044fe200000418ff */
[----:B------:R-:W-:Y:S02]  /*23d0*/  PLOP3.LUT P0, PT, PT, PT, UP0, 0x80, 0x0 ;  /* 0x000000000000781c */ /* 0x000fe40003f0f008 */
[----:B------:R2:W-:Y:S01]  /*23e0*/  LDGSTS.E.BYPASS.LTC128B.128 [R120+0x6100], [R92.64], !P2 ;  /* 0x061000005c787fae */ /* 0x0005e2000d101d4e */
[----:B---3--:R-:W-:Y:S02]  /*23f0*/  IADD3 R0, R120, 0x5100, RZ ;  /* 0x0000510078007810 */ /* 0x008fe40007ffe0ff */
[----:B------:R-:W-:Y:S01]  /*2400*/  ISETP.GT.AND P2, PT, R122, 0x7f, PT ;  /* 0x0000007f7a00780c */ /* 0x000fe20003f44270 */
[----:B------:R3:W-:Y:S01]  /*2410*/  LDGSTS.E.BYPASS.LTC128B.128 [R120+0x3100], [R6.64], !P6 ;  /* 0x0310000006787fae */ /* 0x0007e2000f101d4e */
[C---:B------:R-:W-:Y:S03]  /*2420*/  HMMA.16816.F32.BF16 R48, R136.reuse, R50, RZ ;  /* 0x000000328830723c */ /* 0x040fe600000418ff */
[----:B------:R2:W-:Y:S04]  /*2430*/  LDGSTS.E.BYPASS.LTC128B.128 [R120+0x7100], [R94.64], !P1 ;  /* 0x071000005e787fae */ /* 0x0005e8000c901d4e */
[----:B-1----:R-:W-:Y:S01]  /*2440*/  LDSM.16.M88.4 R80, [R247+0x8100] ;  /* 0x00810000f750783b */ /* 0x002fe20000000200 */
[C---:B----4-:R-:W-:Y:S03]  /*2450*/  HMMA.16816.F32.BF16 R44, R136.reuse, R36, RZ ;  /* 0x00000024882c723c */ /* 0x050fe600000418ff */
[----:B------:R-:W1:Y:S04]  /*2460*/  LDSM.16.M88.4 R72, [R247+0x8900] ;  /* 0x00890000f748783b */ /* 0x000e680000000200 */
[----:B------:R-:W-:Y:S01]  /*2470*/  LDSM.16.M88.4 R100, [R250+0xd100] ;  /* 0x00d10000fa64783b */ /* 0x000fe20000000200 */
[C---:B------:R-:W-:Y:S03]  /*2480*/  HMMA.16816.F32.BF16 R36, R136.reuse, R38, RZ ;  /* 0x000000268824723c */ /* 0x040fe600000418ff */
[----:B-----5:R-:W-:Y:S04]  /*2490*/  LDSM.16.M88.4 R96, [R236+0x800] ;  /* 0x00080000ec60783b */ /* 0x020fe80000000200 */
[----:B------:R-:W-:Y:S01]  /*24a0*/  LDSM.16.M88.4 R104, [R249+0x5800] ;  /* 0x00580000f968783b */ /* 0x000fe20000000200 */
[----:B------:R-:W-:Y:S03]  /*24b0*/  HMMA.16816.F32.BF16 R56, R136, R58, RZ ;  /* 0x0000003a8838723c */ /* 0x000fe600000418ff */
[----:B------:R-:W-:Y:S04]  /*24c0*/  LDSM.16.M88.4 R112, [R247+0xe900] ;  /* 0x00e90000f770783b */ /* 0x000fe80000000200 */
[----:B--2---:R-:W-:Y:S01]  /*24d0*/  LDSM.16.M88.4 R92, [R236+0x1000] ;  /* 0x00100000ec5c783b */ /* 0x004fe20000000200 */
[C---:B------:R-:W-:Y:S03]  /*24e0*/  HMMA.16816.F32.BF16 R52, R168.reuse, R76, R52 ;  /* 0x0000004ca834723c */ /* 0x040fe60000041834 */
[----:B------:R-:W-:Y:S04]  /*24f0*/  LDSM.16.M88.4 R108, [R247+0xf100] ;  /* 0x00f10000f76c783b */ /* 0x000fe80000000200 */
[----:B------:R-:W0:Y:S01]  /*2500*/  LDGDEPBAR ;  /* 0x00000000000079af */ /* 0x000e220000000000 */
[C---:B------:R-:W-:Y:S03]  /*2510*/  HMMA.16816.F32.BF16 R48, R168.reuse, R78, R48 ;  /* 0x0000004ea830723c */ /* 0x040fe60000041830 */
[----:B------:R-:W-:Y:S04]  /*2520*/  LDSM.16.M88.4 R76, [R247+0x9900] ;  /* 0x00990000f74c783b */ /* 0x000fe80000000200 */
[----:B------:R2:W-:Y:S01]  /*2530*/  STL [R1+0x14], R4 ;  /* 0x0000140401007387 */ /* 0x0005e20000100800 */
[----:B------:R-:W-:Y:S03]  /*2540*/  HMMA.16816.F32.BF16 R44, R168, R88, R44 ;  /* 0x00000058a82c723c */ /* 0x000fe6000004182c */
[----:B------:R4:W-:Y:S05]  /*2550*/  STL [R1+0x10], R0 ;  /* 0x0000100001007387 */ /* 0x0009ea0000100800 */
[C---:B-1----:R-:W-:Y:S08]  /*2560*/  HMMA.16816.F32.BF16 R28, R204.reuse, R72, R28 ;  /* 0x00000048cc1c723c */ /* 0x042ff0000004181c */
[----:B------:R-:W-:Y:S01]  /*2570*/  HMMA.16816.F32.BF16 R12, R204, R74, R12 ;  /* 0x0000004acc0c723c */ /* 0x000fe2000004180c */
[----:B------:R-:W1:Y:S07]  /*2580*/  LDSM.16.M88.4 R72, [R247+0xb100] ;  /* 0x00b10000f748783b */ /* 0x000e6e0000000200 */
[----:B------:R-:W-:Y:S01]  /*2590*/  HMMA.16816.F32.BF16 R36, R168, R90, R36 ;  /* 0x0000005aa824723c */ /* 0x000fe20000041824 */
[----:B------:R-:W5:Y:S01]  /*25a0*/  LDSM.16.M88.4 R88, [R247+0xa100] ;  /* 0x00a10000f758783b */ /* 0x000f620000000200 */
[----:B--2---:R-:W-:-:S02]  /*25b0*/  IADD3 R4, R120, 0x2100, RZ ;  /* 0x0000210078047810 */ /* 0x004fc40007ffe0ff */
[----:B----4-:R-:W-:-:S03]  /*25c0*/  IADD3 R0, R120, 0x6100, RZ ;  /* 0x0000610078007810 */ /* 0x010fc60007ffe0ff */
[----:B------:R-:W-:Y:S01]  /*25d0*/  STL [R1+0xc], R4 ;  /* 0x00000c0401007387 */ /* 0x000fe20000100800 */
[C---:B------:R-:W-:Y:S03]  /*25e0*/  HMMA.16816.F32.BF16 R60, R168.reuse, R84, R60 ;  /* 0x00000054a83c723c */ /* 0x040fe6000004183c */
[----:B------:R-:W-:Y:S05]  /*25f0*/  STL [R1+0x8], R0 ;  /* 0x0000080001007387 */ /* 0x000fea0000100800 */
[----:B------:R-:W-:Y:S01]  /*2600*/  HMMA.16816.F32.BF16 R56, R168, R86, R56 ;  /* 0x00000056a838723c */ /* 0x000fe20000041838 */
[----:B------:R-:W2:Y:S07]  /*2610*/  LDSM.16.M88.4 R84, [R247+0x9100] ;  /* 0x00910000f754783b */ /* 0x000eae0000000200 */
        /* <DEDUP_REMOVED lines=8> */
[----:B------:R-:W4:Y:S07]  /*26a0*/  LDSM.16.M88.4 R76, [R236] ;  /* 0x00000000ec4c783b */ /* 0x000f2e0000000200 */
[C---:B-----5:R-:W-:Y:S08]  /*26b0*/  HMMA.16816.F32.BF16 R68, R204.reuse, R88, R68 ;  /* 0x00000058cc44723c */ /* 0x060ff00000041844 */
[C---:B------:R-:W-:Y:S01]  /*26c0*/  HMMA.16816.F32.BF16 R64, R204.reuse, R90, R64 ;  /* 0x0000005acc40723c */ /* 0x040fe20000041840 */
[----:B------:R-:W-:Y:S07]  /*26d0*/  LDSM.16.M88.4 R88, [R236+0x2800] ;  /* 0x00280000ec58783b */ /* 0x000fee0000000200 */
[C---:B--2---:R-:W-:Y:S08]  /*26e0*/  HMMA.16816.F32.BF16 R24, R204.reuse, R84, R24 ;  /* 0x00000054cc18723c */ /* 0x044ff00000041818 */
[----:B------:R-:W-:Y:S01]  /*26f0*/  HMMA.16816.F32.BF16 R20, R204, R86, R20 ;  /* 0x00000056cc14723c */ /* 0x000fe20000041814 */
[----:B------:R-:W2:Y:S07]  /*2700*/  LDSM.16.M88.4 R84, [R247+0xb900] ;  /* 0x00b90000f754783b */ /* 0x000eae0000000200 */
[C---:B-1----:R-:W-:Y:S08]  /*2710*/  HMMA.16816.F32.BF16 R68, R208.reuse, R72, R68 ;  /* 0x00000048d044723c */ /* 0x042ff00000041844 */
[----:B------:R-:W-:Y:S01]  /*2720*/  HMMA.16816.F32.BF16 R64, R208, R74, R64 ;  /* 0x0000004ad040723c */ /* 0x000fe20000041840 */
[----:B------:R-:W1:Y:S07]  /*2730*/  LDSM.16.M88.4 R72, [R250+0xc100] ;  /* 0x00c10000fa48783b */ /* 0x000e6e0000000200 */
[C---:B------:R-:W-:Y:S08]  /*2740*/  HMMA.16816.F32.BF16 R60, R204.reuse, R80, R60 ;  /* 0x00000050cc3c723c */ /* 0x040ff0000004183c */
[----:B------:R-:W-:Y:S01]  /*2750*/  HMMA.16816.F32.BF16 R56, R204, R82, R56 ;  /* 0x00000052cc38723c */ /* 0x000fe20000041838 */
[----:B------:R-:W5:Y:S07]  /*2760*/  LDSM.16.M88.4 R80, [R236+0x1800] ;  /* 0x00180000ec50783b */ /* 0x000f6e0000000200 */
[C---:B----4-:R-:W-:Y:S08]  /*2770*/  HMMA.16816.F32.BF16 R40, R208.reuse, R76, R40 ;  /* 0x0000004cd028723c */ /* 0x050ff00000041828 */
[----:B------:R-:W-:Y:S01]  /*2780*/  HMMA.16816.F32.BF16 R32, R208, R78, R32 ;  /* 0x0000004ed020723c */ /* 0x000fe20000041820 */
[----:B------:R-:W4:Y:S07]  /*2790*/  LDSM.16.M88.4 R76, [R236+0x3800] ;  /* 0x00380000ec4c783b */ /* 0x000f2e0000000200 */
[C---:B--2---:R-:W-:Y:S08]  /*27a0*/  HMMA.16816.F32.BF16 R44, R204.reuse, R84, R44 ;  /* 0x00000054cc2c723c */ /* 0x044ff0000004182c */
[----:B------:R-:W-:Y:S01]  /*27b0*/  HMMA.16816.F32.BF16 R36, R204, R86, R36 ;  /* 0x00000056cc24723c */ /* 0x000fe20000041824 */
[----:B------:R-:W2:Y:S07]  /*27c0*/  LDSM.16.M88.4 R84, [R236+0x3000] ;  /* 0x00300000ec54783b */ /* 0x000eae0000000200 */
[C---:B-1----:R-:W-:Y:S08]  /*27d0*/  HMMA.16816.F32.BF16 R40, R212.reuse, R72, R40 ;  /* 0x00000048d428723c */ /* 0x042ff00000041828 */
[----:B------:R-:W-:Y:S01]  /*27e0*/  HMMA.16816.F32.BF16 R32, R212, R74, R32 ;  /* 0x0000004ad420723c */ /* 0x000fe20000041820 */
[----:B------:R-:W1:Y:S07]  /*27f0*/  LDSM.16.M88.4 R72, [R250+0xf900] ;  /* 0x00f90000fa48783b */ /* 0x000e6e0000000200 */
[C---:B-----5:R-:W-:Y:S08]  /*2800*/  HMMA.16816.F32.BF16 R16, R208.reuse, R80, R16 ;  /* 0x00000050d010723c */ /* 0x060ff00000041810 */
[C---:B------:R-:W-:Y:S01]  /*2810*/  HMMA.16816.F32.BF16 R8, R208.reuse, R82, R8 ;  /* 0x00000052d008723c */ /* 0x040fe20000041808 */
[----:B------:R-:W5:Y:S07]  /*2820*/  LDSM.16.M88.4 R80, [R250+0xc900] ;  /* 0x00c90000fa50783b */ /* 0x000f6e0000000200 */
[C---:B----4-:R-:W-:Y:S08]  /*2830*/  HMMA.16816.F32.BF16 R44, R208.reuse, R76, R44 ;  /* 0x0000004cd02c723c */ /* 0x050ff0000004182c */
[C---:B------:R-:W-:Y:S01]  /*2840*/  HMMA.16816.F32.BF16 R36, R208.reuse, R78, R36 ;  /* 0x0000004ed024723c */ /* 0x040fe20000041824 */
[----:B------:R-:W4:Y:S07]  /*2850*/  LDSM.16.M88.4 R76, [R250+0xf100] ;  /* 0x00f10000fa4c783b */ /* 0x000f2e0000000200 */
[C---:B------:R-:W-:Y:S08]  /*2860*/  HMMA.16816.F32.BF16 R60, R208.reuse, R88, R60 ;  /* 0x00000058d03c723c */ /* 0x040ff0000004183c */
[C---:B------:R-:W-:Y:S01]  /*2870*/  HMMA.16816.F32.BF16 R56, R208.reuse, R90, R56 ;  /* 0x0000005ad038723c */ /* 0x040fe20000041838 */
[----:B------:R-:W1:Y:S07]  /*2880*/  LDSM.16.M88.4 R88, [R250+0xe900] ;  /* 0x00e90000fa58783b */ /* 0x000e6e0000000200 */
[C---:B------:R-:W-:Y:S08]  /*2890*/  HMMA.16816.F32.BF16 R28, R208.reuse, R96, R28 ;  /* 0x00000060d01c723c */ /* 0x040ff0000004181c */
[C---:B------:R-:W-:Y:S01]  /*28a0*/  HMMA.16816.F32.BF16 R12, R208.reuse, R98, R12 ;  /* 0x00000062d00c723c */ /* 0x040fe2000004180c */
[----:B------:R-:W3:Y:S07]  /*28b0*/  LDSM.16.M88.4 R96, [R250+0xd900] ;  /* 0x00d90000fa60783b */ /* 0x000eee0000000200 */
[C---:B--2---:R-:W-:Y:S08]  /*28c0*/  HMMA.16816.F32.BF16 R52, R208.reuse, R84, R52 ;  /* 0x00000054d034723c */ /* 0x044ff00000041834 */
[C---:B------:R-:W-:Y:S01]  /*28d0*/  HMMA.16816.F32.BF16 R48, R208.reuse, R86, R48 ;  /* 0x00000056d030723c */ /* 0x040fe20000041830 */
[----:B------:R-:W-:Y:S07]  /*28e0*/  LDSM.16.M88.4 R84, [R249+0x4000] ;  /* 0x00400000f954783b */ /* 0x000fee0000000200 */
[C---:B------:R-:W-:Y:S08]  /*28f0*/  HMMA.16816.F32.BF16 R24, R208.reuse, R92, R24 ;  /* 0x0000005cd018723c */ /* 0x040ff00000041818 */
[----:B------:R-:W-:Y:S01]  /*2900*/  HMMA.16816.F32.BF16 R20, R208, R94, R20 ;  /* 0x0000005ed014723c */ /* 0x000fe20000041814 */
[----:B------:R-:W2:Y:S07]  /*2910*/  LDSM.16.M88.4 R92, [R250+0xe100] ;  /* 0x00e10000fa5c783b */ /* 0x000eae0000000200 */
[C---:B-1----:R-:W-:Y:S08]  /*2920*/  HMMA.16816.F32.BF16 R44, R212.reuse, R72, R44 ;  /* 0x00000048d42c723c */ /* 0x042ff0000004182c */
[C---:B------:R-:W-:Y:S01]  /*2930*/  HMMA.16816.F32.BF16 R36, R212.reuse, R74, R36 ;  /* 0x0000004ad424723c */ /* 0x040fe20000041824 */
        /* <DEDUP_REMOVED lines=12> */
[----:B------:R-:W-:Y:S07]  /*2a00*/  LDSM.16.M88.4 R88, [R247+0xc100] ;  /* 0x00c10000f758783b */ /* 0x000fee0000000200 */
[C---:B---3--:R-:W-:Y:S08]  /*2a10*/  HMMA.16816.F32.BF16 R16, R212.reuse, R96, R16 ;  /* 0x00000060d410723c */ /* 0x048ff00000041810 */
[C---:B------:R-:W-:Y:S01]  /*2a20*/  HMMA.16816.F32.BF16 R8, R212.reuse, R98, R8 ;  /* 0x00000062d408723c */ /* 0x040fe20000041808 */
[----:B------:R-:W-:Y:S07]  /*2a30*/  LDSM.16.M88.4 R96, [R249+0x7000] ;  /* 0x00700000f960783b */ /* 0x000fee0000000200 */
[C---:B--2---:R-:W-:Y:S08]  /*2a40*/  HMMA.16816.F32.BF16 R68, R212.reuse, R92, R68 ;  /* 0x0000005cd444723c */ /* 0x044ff00000041844 */
[----:B------:R-:W-:Y:S01]  /*2a50*/  HMMA.16816.F32.BF16 R64, R212, R94, R64 ;  /* 0x0000005ed440723c */ /* 0x000fe20000041840 */
[----:B------:R-:W2:Y:S07]  /*2a60*/  LDSM.16.M88.4 R92, [R249+0x7800] ;  /* 0x00780000f95c783b */ /* 0x000eae0000000200 */
[C---:B-1----:R-:W-:Y:S08]  /*2a70*/  HMMA.16816.F32.BF16 R60, R216.reuse, R72, R60 ;  /* 0x00000048d83c723c */ /* 0x042ff0000004183c */
[C---:B------:R-:W-:Y:S01]  /*2a80*/  HMMA.16816.F32.BF16 R56, R216.reuse, R74, R56 ;  /* 0x0000004ad838723c */ /* 0x040fe20000041838 */
[----:B------:R-:W1:Y:S07]  /*2a90*/  LDSM.16.M88.4 R72, [R247+0xe100] ;  /* 0x00e10000f748783b */ /* 0x000e6e0000000200 */
[C---:B------:R-:W-:Y:S08]  /*2aa0*/  HMMA.16816.F32.BF16 R40, R216.reuse, R84, R40 ;  /* 0x00000054d828723c */ /* 0x040ff00000041828 */
[C---:B------:R-:W-:Y:S01]  /*2ab0*/  HMMA.16816.F32.BF16 R32, R216.reuse, R86, R32 ;  /* 0x00000056d820723c */ /* 0x040fe20000041820 */
[----:B------:R-:W3:Y:S07]  /*2ac0*/  LDSM.16.M88.4 R84, [R247+0xc900] ;  /* 0x00c90000f754783b */ /* 0x000eee0000000200 */
        /* <DEDUP_REMOVED lines=12> */
[C---:B--2---:R-:W-:Y:S08]  /*2b90*/  HMMA.16816.F32.BF16 R44, R216.reuse, R92, R44 ;  /* 0x0000005cd82c723c */ /* 0x044ff0000004182c */
[C---:B------:R-:W-:Y:S08]  /*2ba0*/  HMMA.16816.F32.BF16 R52, R216.reuse, R96, R52 ;  /* 0x00000060d834723c */ /* 0x040ff00000041834 */
[C---:B------:R-:W-:Y:S01]  /*2bb0*/  HMMA.16816.F32.BF16 R48, R216.reuse, R98, R48 ;  /* 0x00000062d830723c */ /* 0x040fe20000041830 */
[----:B------:R-:W-:Y:S07]  /*2bc0*/  LDSM.16.M88.4 R96, [R236+0x4800] ;  /* 0x00480000ec60783b */ /* 0x000fee0000000200 */
[----:B------:R-:W-:Y:S01]  /*2bd0*/  HMMA.16816.F32.BF16 R36, R216, R94, R36 ;  /* 0x0000005ed824723c */ /* 0x000fe20000041824 */
[----:B------:R-:W-:Y:S07]  /*2be0*/  LDSM.16.M88.4 R92, [R236+0x5000] ;  /* 0x00500000ec5c783b */ /* 0x000fee0000000200 */
[C---:B-1----:R-:W-:Y:S08]  /*2bf0*/  HMMA.16816.F32.BF16 R68, R220.reuse, R72, R68 ;  /* 0x00000048dc44723c */ /* 0x042ff00000041844 */
[C---:B------:R-:W-:Y:S01]  /*2c00*/  HMMA.16816.F32.BF16 R64, R220.reuse, R74, R64 ;  /* 0x0000004adc40723c */ /* 0x040fe20000041840 */
[----:B------:R-:W1:Y:S07]  /*2c10*/  LDSM.16.M88.4 R72, [R236+0x7800] ;  /* 0x00780000ec48783b */ /* 0x000e6e0000000200 */
[C---:B------:R-:W-:Y:S08]  /*2c20*/  HMMA.16816.F32.BF16 R40, R220.reuse, R88, R40 ;  /* 0x00000058dc28723c */ /* 0x040ff00000041828 */
[C---:B------:R-:W-:Y:S01]  /*2c30*/  HMMA.16816.F32.BF16 R32, R220.reuse, R90, R32 ;  /* 0x0000005adc20723c */ /* 0x040fe20000041820 */
[----:B------:R-:W2:Y:S07]  /*2c40*/  LDSM.16.M88.4 R88, [R236+0x5800] ;  /* 0x00580000ec58783b */ /* 0x000eae0000000200 */
[C---:B---3--:R-:W-:Y:S08]  /*2c50*/  HMMA.16816.F32.BF16 R28, R220.reuse, R84, R28 ;  /* 0x00000054dc1c723c */ /* 0x048ff0000004181c */
[C---:B------:R-:W-:Y:S01]  /*2c60*/  HMMA.16816.F32.BF16 R12, R220.reuse, R86, R12 ;  /* 0x00000056dc0c723c */ /* 0x040fe2000004180c */
[----:B------:R-:W3:Y:S07]  /*2c70*/  LDSM.16.M88.4 R84, [R236+0x6000] ;  /* 0x00600000ec54783b */ /* 0x000eee0000000200 */
[C---:B-----5:R-:W-:Y:S08]  /*2c80*/  HMMA.16816.F32.BF16 R24, R220.reuse, R80, R24 ;  /* 0x00000050dc18723c */ /* 0x060ff00000041818 */
[C---:B------:R-:W-:Y:S01]  /*2c90*/  HMMA.16816.F32.BF16 R20, R220.reuse, R82, R20 ;  /* 0x00000052dc14723c */ /* 0x040fe20000041814 */
[----:B------:R-:W5:Y:S07]  /*2ca0*/  LDSM.16.M88.4 R80, [R236+0x6800] ;  /* 0x00680000ec50783b */ /* 0x000f6e0000000200 */
[C---:B----4-:R-:W-:Y:S08]  /*2cb0*/  HMMA.16816.F32.BF16 R16, R220.reuse, R76, R16 ;  /* 0x0000004cdc10723c */ /* 0x050ff00000041810 */
[----:B------:R-:W-:Y:S01]  /*2cc0*/  HMMA.16816.F32.BF16 R8, R220, R78, R8 ;  /* 0x0000004edc08723c */ /* 0x000fe20000041808 */
[----:B------:R-:W4:Y:S01]  /*2cd0*/  LDSM.16.M88.4 R76, [R236+0x7000] ;  /* 0x00700000ec4c783b */ /* 0x000f220000000200 */
[----:B------:R-:W-:-:S06]  /*2ce0*/  DEPBAR.LE SB0, 0x0 ;  /* 0x000080000000791a */ /* 0x000fcc0000000000 */
        /* <DEDUP_REMOVED lines=13> */
[C---:B--2---:R-:W-:Y:S08]  /*2dc0*/  HMMA.16816.F32.BF16 R16, R224.reuse, R88, R16 ;  /* 0x00000058e010723c */ /* 0x044ff00000041810 */
[C---:B------:R-:W-:Y:S08]  /*2dd0*/  HMMA.16816.F32.BF16 R8, R224.reuse, R90, R8 ;  /* 0x0000005ae008723c */ /* 0x040ff00000041808 */
[C---:B---3--:R-:W-:Y:S08]  /*2de0*/  HMMA.16816.F32.BF16 R68, R224.reuse, R84, R68 ;  /* 0x00000054e044723c */ /* 0x048ff00000041844 */
[C---:B------:R-:W-:Y:S08]  /*2df0*/  HMMA.16816.F32.BF16 R64, R224.reuse, R86, R64 ;  /* 0x00000056e040723c */ /* 0x040ff00000041840 */
[C---:B-----5:R-:W-:Y:S08]  /*2e00*/  HMMA.16816.F32.BF16 R60, R224.reuse, R80, R60 ;  /* 0x00000050e03c723c */ /* 0x060ff0000004183c */
[C---:B------:R-:W-:Y:S08]  /*2e10*/  HMMA.16816.F32.BF16 R56, R224.reuse, R82, R56 ;  /* 0x00000052e038723c */ /* 0x040ff00000041838 */
[C---:B----4-:R-:W-:Y:S08]  /*2e20*/  HMMA.16816.F32.BF16 R52, R224.reuse, R76, R52 ;  /* 0x0000004ce034723c */ /* 0x050ff00000041834 */
[C---:B------:R-:W-:Y:S08]  /*2e30*/  HMMA.16816.F32.BF16 R48, R224.reuse, R78, R48 ;  /* 0x0000004ee030723c */ /* 0x040ff00000041830 */
[----:B------:R-:W-:Y:S07]  /*2e40*/  HMMA.16816.F32.BF16 R72, R224, R74, R36 ;  /* 0x0000004ae048723c */ /* 0x000fee0000041824 */
[----:B------:R-:W-:Y:S01]  /*2e50*/  SHF.R.S32.HI R36, RZ, 0x1f, R177 ;  /* 0x0000001fff247819 */ /* 0x000fe200000114b1 */
[----:B------:R-:W-:Y:S06]  /*2e60*/  BAR.SYNC.DEFER_BLOCKING 0x0 ;  /* 0x0000000000007b1d */ /* 0x000fec0000010000 */
[----:B------:R-:W-:Y:S05]  /*2e70*/  @!P0 BRA `(.L_x_556) ;  /* 0x0000046000008947 */ /* 0x000fea0003800000 */
[----:B------:R-:W-:Y:S01]  /*2e80*/  ULEA UR4, UR7, UR11, 0x7 ;  /* 0x0000000b07047291 */ /* 0x000fe2000f8e383f */
        /* <DEDUP_REMOVED lines=12> */
[----:B------:R-:W-:-:S03]  /*2f50*/  SHF.L.U64.HI R4, R173, 0x1, R175 ;  /* 0x00000001ad047819 */ /* 0x000fc600000102af */
[----:B------:R-:W-:-:S04]  /*2f60*/  IMAD R252, R37, c[0x0][0x2b8], R252 ;  /* 0x0000ae0025fc7a24 */ /* 0x000fc800078e02fc */
[----:B------:R-:W-:Y:S01]  /*2f70*/  IMAD.WIDE.U32 R38, R252, c[0x0][0x1e0], RZ ;  /* 0x00007800fc267a25 */ /* 0x000fe200078e00ff */
[----:B------:R-:W-:-:S05]  /*2f80*/  SHF.R.S32.HI R37, RZ, 0x1f, R252 ;  /* 0x0000001fff257819 */ /* 0x000fca00000114fc */
[----:B------:R-:W-:-:S04]  /*2f90*/  IMAD R37, R37, c[0x0][0x1e0], RZ ;  /* 0x0000780025257a24 */ /* 0x000fc800078e02ff */
[----:B------:R-:W-:-:S04]  /*2fa0*/  IMAD R37, R252, c[0x0][0x1e4], R37 ;  /* 0x00007900fc257a24 */ /* 0x000fc800078e0225 */
[----:B------:R-:W-:Y:S01]  /*2fb0*/  IMAD.IADD R39, R39, 0x1, R37 ;  /* 0x0000000127277824 */ /* 0x000fe200078e0225 */
[----:B------:R-:W-:Y:S02]  /*2fc0*/  SHF.L.U64.HI R37, R177, 0x1, R36 ;  /* 0x00000001b1257819 */ /* 0x000fe40000010224 */
[----:B--2---:R-:W-:Y:S01]  /*2fd0*/  SHF.R.S32.HI R0, RZ, 0x1f, R251 ;  /* 0x0000001fff007819 */ /* 0x004fe200000114fb */
[----:B------:R-:W-:Y:S01]  /*2fe0*/  IMAD.WIDE.U32 R6, R251, c[0x0][0x1f0], R38 ;  /* 0x00007c00fb067a25 */ /* 0x000fe200078e0026 */
[----:B------:R-:W-:-:S03]  /*2ff0*/  IADD3 R38, -R121, 0x10, RZ ;  /* 0x0000001079267810 */ /* 0x000fc60007ffe1ff */
[----:B------:R-:W-:Y:S01]  /*3000*/  IMAD R0, R0, c[0x0][0x1f0], RZ ;  /* 0x00007c0000007a24 */ /* 0x000fe200078e02ff */
[----:B------:R-:W-:Y:S02]  /*3010*/  IADD3 R83, P0, R6, UR20, RZ ;  /* 0x0000001406537c10 */ /* 0x000fe4000ff1e0ff */
[----:B------:R-:W-:Y:S01]  /*3020*/  SEL R6, RZ, 0x10, P5 ;  /* 0x00000010ff067807 */ /* 0x000fe20002800000 */
[----:B------:R-:W-:Y:S01]  /*3030*/  IMAD R0, R251, c[0x0][0x1f4], R0 ;  /* 0x00007d00fb007a24 */ /* 0x000fe200078e0200 */
[----:B------:R-:W-:Y:S02]  /*3040*/  LOP3.LUT R38, R38, 0xf, RZ, 0xc0, !PT ;  /* 0x0000000f26267812 */ /* 0x000fe400078ec0ff */
[----:B------:R-:W-:Y:S02]  /*3050*/  IADD3 R76, -R6, 0x10, RZ ;  /* 0x00000010064c7810 */ /* 0x000fe40007ffe1ff */
[----:B------:R-:W-:Y:S01]  /*3060*/  IADD3.X R0, R7, UR17, R0, P0, !PT ;  /* 0x0000001107007c10 */ /* 0x000fe200087fe400 */
[----:B------:R-:W-:Y:S01]  /*3070*/  IMAD.SHL.U32 R7, R177, 0x2, RZ ;  /* 0x00000002b1077824 */ /* 0x000fe200078e00ff */
[----:B------:R-:W-:-:S02]  /*3080*/  LEA R84, P0, R83, c[0x0][0x1c8], 0x1 ;  /* 0x0000720053547a11 */ /* 0x000fc400078008ff */
[----:B------:R-:W-:Y:S02]  /*3090*/  LOP3.LUT R76, R76, 0xf, RZ, 0xc0, !PT ;  /* 0x0000000f4c4c7812 */ /* 0x000fe400078ec0ff */
[----:B------:R-:W-:Y:S01]  /*30a0*/  LEA.HI.X R83, R83, c[0x0][0x1cc], R0, 0x1, P0 ;  /* 0x0000730053537a11 */ /* 0x000fe200000f0c00 */
[----:B------:R-:W1:Y:S01]  /*30b0*/  SHFL.IDX PT, R86, R84, RZ, 0x181f ;  /* 0x00181fff54567589 */ /* 0x000e6200000e0000 */
[----:B------:R-:W-:-:S03]  /*30c0*/  IMAD.SHL.U32 R0, R173, 0x2, RZ ;  /* 0x00000002ad007824 */ /* 0x000fc600078e00ff */
[----:B------:R-:W-:Y:S04]  /*30d0*/  SHFL.IDX PT, R80, R84, 0x1, 0x181f ;  /* 0x00381f0054507f89 */ /* 0x000fe800000e0000 */
[----:B------:R-:W2:Y:S04]  /*30e0*/  SHFL.IDX PT, R82, R83, RZ, 0x181f ;  /* 0x00181fff53527589 */ /* 0x000ea800000e0000 */
[----:B------:R-:W3:Y:S04]  /*30f0*/  SHFL.IDX PT, R78, R84, 0x2, 0x181f ;  /* 0x00581f00544e7f89 */ /* 0x000ee800000e0000 */
[----:B------:R-:W4:Y:S04]  /*3100*/  SHFL.IDX PT, R81, R83, 0x1, 0x181f ;  /* 0x00381f0053517f89 */ /* 0x000f2800000e0000 */
[----:B------:R5:W4:Y:S04]  /*3110*/  SHFL.IDX PT, R39, R84, 0x3, 0x181f ;  /* 0x00781f0054277f89 */ /* 0x000b2800000e0000 */
[----:B------:R-:W4:Y:S01]  /*3120*/  SHFL.IDX PT, R79, R83, 0x2, 0x181f ;  /* 0x00581f00534f7f89 */ /* 0x000f2200000e0000 */
[----:B-1----:R-:W-:-:S02]  /*3130*/  IADD3 R88, P0, R86, R7, RZ ;  /* 0x0000000756587210 */ /* 0x002fc40007f1e0ff */
[----:B------:R-:W-:Y:S01]  /*3140*/  IADD3 R86, P6, R86, R0, RZ ;  /* 0x0000000056567210 */ /* 0x000fe20007fde0ff */
[----:B------:R1:W1:Y:S02]  /*3150*/  SHFL.IDX PT, R77, R83, 0x3, 0x181f ;  /* 0x00781f00534d7f89 */ /* 0x00026400000e0000 */
[C---:B--2---:R-:W-:Y:S02]  /*3160*/  IMAD.X R89, R82.reuse, 0x1, R37, P0 ;  /* 0x0000000152597824 */ /* 0x044fe400000e0625 */
[----:B------:R-:W-:Y:S01]  /*3170*/  IMAD.X R87, R82, 0x1, R4, P6 ;  /* 0x0000000152577824 */ /* 0x000fe200030e0604 */
[-C--:B---3--:R-:W-:Y:S02]  /*3180*/  IADD3 R82, P6, R78, R7.reuse, RZ ;  /* 0x000000074e527210 */ /* 0x088fe40007fde0ff */
[----:B------:R2:W-:Y:S04]  /*3190*/  LDGSTS.E.BYPASS.LTC128B.128 [R120+0x8100], [R88.64], !P5 ;  /* 0x0810000058787fae */ /* 0x0005e8000e901d4e */
[----:B------:R2:W-:Y:S01]  /*31a0*/  LDGSTS.E.BYPASS.LTC128B.128 [R120+0xc100], [R86.64], !P4 ;  /* 0x0c10000056787fae */ /* 0x0005e2000e101d4e */
[----:B-----5:R-:W-:-:S02]  /*31b0*/  IADD3 R84, P1, R80, R7, RZ ;  /* 0x0000000750547210 */ /* 0x020fc40007f3e0ff */
[----:B------:R-:W-:-:S03]  /*31c0*/  IADD3 R80, P0, R80, R0, RZ ;  /* 0x0000000050507210 */ /* 0x000fc60007f1e0ff */
[C---:B----4-:R-:W-:Y:S02]  /*31d0*/  IMAD.X R85, R81.reuse, 0x1, R37, P1 ;  /* 0x0000000151557824 */ /* 0x050fe400008e0625 */
[----:B------:R-:W-:Y:S01]  /*31e0*/  IMAD.X R81, R81, 0x1, R4, P0 ;  /* 0x0000000151517824 */ /* 0x000fe200000e0604 */
[----:B------:R-:W-:Y:S01]  /*31f0*/  IADD3 R90, P1, P0, R76, R39, R7 ;  /* 0x000000274c5a7210 */ /* 0x000fe2000783e007 */
[C-C-:B-1----:R-:W-:Y:S01]  /*3200*/  IMAD.X R83, R79.reuse, 0x1, R37.reuse, P6 ;  /* 0x000000014f537824 */ /* 0x142fe200030e0625 */
[----:B------:R-:W-:Y:S01]  /*3210*/  IADD3 R78, P6, R78, R0, RZ ;  /* 0x000000004e4e7210 */ /* 0x000fe20007fde0ff */
[----:B------:R2:W-:Y:S01]  /*3220*/  LDGSTS.E.BYPASS.LTC128B.128 [R120+0x9100], [R84.64], !P5 ;  /* 0x0910000054787fae */ /* 0x0005e2000e901d4e */
[----:B------:R-:W-:Y:S02]  /*3230*/  IADD3.X R91, RZ, R77, R37, P1, P0 ;  /* 0x0000004dff5b7210 */ /* 0x000fe40000fe0425 */
[----:B------:R-:W-:Y:S01]  /*3240*/  IADD3 R38, P1, P0, R38, R39, R0 ;  /* 0x0000002726267210 */ /* 0x000fe2000783e000 */
[--C-:B------:R-:W-:Y:S01]  /*3250*/  IMAD.X R79, R79, 0x1, R4.reuse, P6 ;  /* 0x000000014f4f7824 */ /* 0x100fe200030e0604 */
[----:B------:R-:W-:Y:S01]  /*3260*/  ISETP.NE.U32.AND P6, PT, R6, RZ, PT ;  /* 0x000000ff0600720c */ /* 0x000fe20003fc5070 */
[----:B------:R2:W-:Y:S01]  /*3270*/  LDGSTS.E.BYPASS.LTC128B.128 [R120+0xd100], [R80.64], !P4 ;  /* 0x0d10000050787fae */ /* 0x0005e2000e101d4e */
[----:B------:R-:W-:-:S02]  /*3280*/  IADD3.X R39, RZ, R77, R4, P1, P0 ;  /* 0x0000004dff277210 */ /* 0x000fc40000fe0404 */
[----:B------:R-:W-:Y:S01]  /*3290*/  ISETP.NE.U32.AND P0, PT, R121, RZ, PT ;  /* 0x000000ff7900720c */ /* 0x000fe20003f05070 */
[----:B------:R2:W-:Y:S04]  /*32a0*/  LDGSTS.E.BYPASS.LTC128B.128 [R120+0xa100], [R82.64], !P5 ;  /* 0x0a10000052787fae */ /* 0x0005e8000e901d4e */
[----:B------:R2:W-:Y:S04]  /*32b0*/  LDGSTS.E.BYPASS.LTC128B.128 [R120+0xe100], [R78.64], !P4 ;  /* 0x0e1000004e787fae */ /* 0x0005e8000e101d4e */
[----:B------:R2:W-:Y:S04]  /*32c0*/  LDGSTS.E.BYPASS.LTC128B.128.ZFILL [R120+0xb100], [R90.64], P6 ;  /* 0x0b1000005a787fae */ /* 0x0005e8000b141d4e */
[----:B------:R2:W-:Y:S02]  /*32d0*/  LDGSTS.E.BYPASS.LTC128B.128.ZFILL [R120+0xf100], [R38.64], P0 ;  /* 0x0f10000026787fae */ /* 0x0005e40008141d4e */
.L_x_556:
[----:B------:R-:W-:Y:S01]  /*32e0*/  FMUL.FTZ R21, R21, c[0x0][0x320] ;  /* 0x0000c80015157a20 */ /* 0x000fe20000410000 */
[----:B------:R-:W-:Y:S01]  /*32f0*/  PLOP3.LUT P1, PT, PT, PT, UP1, 0x80, 0x0 ;  /* 0x000000000000781c */ /* 0x000fe20003f2f018 */
[----:B------:R-:W-:Y:S01]  /*3300*/  FMUL.FTZ R9, R9, c[0x0][0x320] ;  /* 0x0000c80009097a20 */ /* 0x000fe20000410000 */
[----:B------:R-:W-:Y:S01]  /*3310*/  PLOP3.LUT P0, PT, PT, PT, UP1, 0x80, 0x0 ;  /* 0x000000000000781c */ /* 0x000fe20003f0f018 */
[----:B------:R1:W-:Y:S01]  /*3320*/  MUFU.TANH R37, R21 ;  /* 0x0000001500257308 */ /* 0x0003e20000002400 */
[----:B------:R-:W-:Y:S01]  /*3330*/  FMUL.FTZ R13, R13, c[0x0][0x320] ;  /* 0x0000c8000d0d7a20 */ /* 0x000fe20000410000 */
[----:B------:R-:W-:Y:S01]  /*3340*/  UMOV UR4, 0xffffff80 ;  /* 0xffffff8000047882 */ /* 0x000fe20000000000 */
[----:B------:R-:W-:Y:S01]  /*3350*/  FMUL.FTZ R158, R18, c[0x0][0x320] ;  /* 0x0000c800129e7a20 */ /* 0x000fe20000410000 */
[----:B------:R-:W-:Y:S01]  /*3360*/  SHF.R.S32.HI R18, RZ, 0x1f, R117 ;  /* 0x0000001fff127819 */ /* 0x000fe20000011475 */
[----:B--2---:R-:W-:Y:S01]  /*3370*/  FMUL.FTZ R38, R28, c[0x0][0x320] ;  /* 0x0000c8001c267a20 */ /* 0x004fe20000410000 */
[----:B------:R-:W-:Y:S01]  /*3380*/  UIMAD UR4, UR7, UR4, 0x81 ;  /* 0x00000081070474a4 */ /* 0x000fe2000f8e0204 */
[----:B------:R-:W-:Y:S01]  /*3390*/  FMUL.FTZ R22, R22, c[0x0][0x320] ;  /* 0x0000c80016167a20 */ /* 0x000fe20000410000 */
[----:B------:R2:W-:Y:S01]  /*33a0*/  MUFU.TANH R135, R9 ;  /* 0x0000000900877308 */ /* 0x0005e20000002400 */
[----:B------:R-:W-:Y:S01]  /*33b0*/  FMUL.FTZ R146, R19, c[0x0][0x320] ;  /* 0x0000c80013927a20 */ /* 0x000fe20000410000 */
[----:B------:R-:W0:Y:S01]  /*33c0*/  LDGDEPBAR ;  /* 0x00000000000079af */ /* 0x000e220000000000 */
[----:B------:R-:W-:-:S02]  /*33d0*/  FMUL.FTZ R27, R27, c[0x0][0x320] ;  /* 0x0000c8001b1b7a20 */ /* 0x000fc40000410000 */
[----:B------:R-:W-:Y:S02]  /*33e0*/  FMUL.FTZ R0, R40, c[0x0][0x320] ;  /* 0x0000c80028007a20 */ /* 0x000fe40000410000 */
[----:B------:R-:W-:Y:S01]  /*33f0*/  FMUL.FTZ R20, R20, c[0x0][0x320] ;  /* 0x0000c80014147a20 */ /* 0x000fe20000410000 */
[----:B-1----:R-:W-:Y:S01]  /*3400*/  LEA.HI R21, R119, R116, RZ, 0x2 ;  /* 0x0000007477157211 */ /* 0x002fe200078f10ff */
[----:B------:R1:W-:Y:S01]  /*3410*/  MUFU.TANH R28, R13 ;  /* 0x0000000d001c7308 */ /* 0x0003e20000002400 */
[----:B------:R-:W-:Y:S02]  /*3420*/  FMUL.FTZ R4, R41, c[0x0][0x320] ;  /* 0x0000c80029047a20 */ /* 0x000fe40000410000 */
[----:B------:R-:W-:Y:S01]  /*3430*/  LOP3.LUT R21, R21, 0xfffffffc, RZ, 0xc0, !PT ;  /* 0xfffffffc15157812 */ /* 0x000fe200078ec0ff */
[----:B------:R-:W-:Y:S02]  /*3440*/  FMUL.FTZ R7, R33, c[0x0][0x320] ;  /* 0x0000c80021077a20 */ /* 0x000fe40000410000 */
[----:B------:R-:W-:Y:S01]  /*3450*/  FMUL.FTZ R6, R32, c[0x0][0x320] ;  /* 0x0000c80020067a20 */ /* 0x000fe20000410000 */
[----:B--2---:R-:W-:Y:S01]  /*3460*/  LOP3.LUT R9, R118, 0xffffffe0, RZ, 0xc0, !PT ;  /* 0xffffffe076097812 */ /* 0x004fe200078ec0ff */
[----:B------:R2:W-:Y:S01]  /*3470*/  MUFU.TANH R142, R22 ;  /* 0x00000016008e7308 */ /* 0x0005e20000002400 */
[----:B------:R-:W-:-:S02]  /*3480*/  FMUL.FTZ R33, R29, c[0x0][0x320] ;  /* 0x0000c8001d217a20 */ /* 0x000fc40000410000 */
[----:B------:R-:W-:Y:S02]  /*3490*/  FMUL.FTZ R12, R12, c[0x0][0x320] ;  /* 0x0000c8000c0c7a20 */ /* 0x000fe40000410000 */
[C---:B------:R-:W-:Y:S02]  /*34a0*/  IMAD.IADD R9, R116.reuse, 0x1, -R9 ;  /* 0x0000000174097824 */ /* 0x040fe400078e0a09 */
[----:B------:R-:W-:Y:S01]  /*34b0*/  IMAD.IADD R116, R116, 0x1, -R21 ;  /* 0x0000000174747824 */ /* 0x000fe200078e0a15 */
[----:B-1----:R-:W-:Y:S01]  /*34c0*/  LEA.HI R13, R18, R117, RZ, 0x3 ;  /* 0x00000075120d7211 */ /* 0x002fe200078f18ff */
[----:B------:R1:W-:Y:S01]  /*34d0*/  MUFU.TANH R180, R27 ;  /* 0x0000001b00b47308 */ /* 0x0003e20000002400 */
[----:B------:R-:W-:Y:S01]  /*34e0*/  SHF.R.S32.HI R18, RZ, 0x1f, R9 ;  /* 0x0000001fff127819 */ /* 0x000fe20000011409 */
[----:B------:R-:W-:Y:S02]  /*34f0*/  FMUL.FTZ R150, R10, c[0x0][0x320] ;  /* 0x0000c8000a967a20 */ /* 0x000fe40000410000 */
[----:B------:R-:W-:Y:S01]  /*3500*/  FMUL.FTZ R39, R24, c[0x0][0x320] ;  /* 0x0000c80018277a20 */ /* 0x000fe20000410000 */
[----:B------:R-:W-:Y:S01]  /*3510*/  LEA.HI R18, R18, R9, RZ, 0x2 ;  /* 0x0000000912127211 */ /* 0x000fe200078f10ff */
[----:B------:R-:W-:Y:S01]  /*3520*/  FMUL.FTZ R24, R25, c[0x0][0x320] ;  /* 0x0000c80019187a20 */ /* 0x000fe20000410000 */
[----:B--2---:R-:W-:Y:S01]  /*3530*/  LOP3.LUT R22, R13, 0xffffff8, RZ, 0xc0, !PT ;  /* 0x0ffffff80d167812 */ /* 0x004fe200078ec0ff */
[----:B------:R-:W2:Y:S01]  /*3540*/  MUFU.TANH R0, R0 ;  /* 0x0000000000007308 */ /* 0x000ea20000002400 */
[----:B------:R-:W-:Y:S01]  /*3550*/  LEA.HI R13, R116, R116, RZ, 0x1 ;  /* 0x00000074740d7211 */ /* 0x000fe200078f08ff */
[----:B------:R-:W-:Y:S01]  /*3560*/  FMUL.FTZ R16, R16, c[0x0][0x320] ;  /* 0x0000c80010107a20 */ /* 0x000fe20000410000 */
[C---:B------:R-:W-:Y:S01]  /*3570*/  LEA.HI.SX32 R21, R18.reuse, UR10, 0x1e ;  /* 0x0000000a12157c11 */ /* 0x040fe2000f8ff2ff */
[----:B------:R-:W-:Y:S01]  /*3580*/  IMAD.IADD R22, R117, 0x1, -R22 ;  /* 0x0000000175167824 */ /* 0x000fe200078e0a16 */
[----:B------:R-:W-:Y:S01]  /*3590*/  LOP3.LUT R13, R13, 0x1ffffffe, RZ, 0xc0, !PT ;  /* 0x1ffffffe0d0d7812 */ /* 0x000fe200078ec0ff */
[----:B------:R-:W-:Y:S01]  /*35a0*/  FMUL.FTZ R17, R17, c[0x0][0x320] ;  /* 0x0000c80011117a20 */ /* 0x000fe20000410000 */
[----:B------:R-:W-:Y:S01]  /*35b0*/  LOP3.LUT R18, R18, 0x7ffffffc, RZ, 0xc0, !PT ;  /* 0x7ffffffc12127812 */ /* 0x000fe200078ec0ff */
[----:B------:R-:W-:Y:S01]  /*35c0*/  IMAD R21, R22, 0x10, R21 ;  /* 0x0000001016157824 */ /* 0x000fe200078e0215 */
[----:B------:R3:W-:Y:S01]  /*35d0*/  MUFU.TANH R29, R20 ;  /* 0x00000014001d7308 */ /* 0x0007e20000002400 */
[----:B------:R-:W-:-:S02]  /*35e0*/  IMAD.IADD R116, R116, 0x1, -R13 ;  /* 0x0000000174747824 */ /* 0x000fc400078e0a0d */
[----:B-1----:R-:W-:Y:S02]  /*35f0*/  FMUL.FTZ R27, R14, c[0x0][0x320] ;  /* 0x0000c8000e1b7a20 */ /* 0x002fe40000410000 */
[----:B------:R-:W-:Y:S02]  /*3600*/  IMAD R179, R116, 0x8, R21 ;  /* 0x0000000874b37824 */ /* 0x000fe400078e0215 */
[----:B------:R-:W-:Y:S01]  /*3610*/  IMAD.IADD R18, R9, 0x1, -R18 ;  /* 0x0000000109127824 */ /* 0x000fe200078e0a12 */
[----:B------:R-:W1:Y:S01]  /*3620*/  MUFU.TANH R4, R4 ;  /* 0x0000000400047308 */ /* 0x000e620000002400 */
[----:B------:R-:W-:Y:S01]  /*3630*/  @P1 IMAD.HI.U32 R13, R179, c[0x0][0x2c8], RZ ;  /* 0x0000b200b30d1a27 */ /* 0x000fe200078e00ff */
[----:B------:R-:W-:Y:S03]  /*3640*/  STL [R1+0x34], R179 ;  /* 0x000034b301007387 */ /* 0x000fe60000100800 */
[----:B------:R-:W-:Y:S01]  /*3650*/  IMAD.MOV.U32 R19, RZ, RZ, R179 ;  /* 0x000000ffff137224 */ /* 0x000fe200078e00b3 */
[----:B------:R-:W-:Y:S01]  /*3660*/  @P0 SHF.R.U32.HI R19, RZ, c[0x0][0x2cc], R13 ;  /* 0x0000b300ff130a19 */ /* 0x000fe2000001160d */
[----:B------:R-:W-:Y:S01]  /*3670*/  IMAD.U32 R9, RZ, RZ, UR4 ;  /* 0x00000004ff097e24 */ /* 0x000fe2000f8e00ff */
[----:B------:R-:W4:Y:S01]  /*3680*/  MUFU.TANH R6, R6 ;  /* 0x0000000600067308 */ /* 0x000f220000002400 */
[----:B------:R-:W-:Y:S01]  /*3690*/  IMAD.SHL.U32 R76, R18, 0x2, RZ ;  /* 0x00000002124c7824 */ /* 0x000fe200078e00ff */
[----:B------:R-:W-:Y:S01]  /*36a0*/  ULDC.64 UR4, c[0x0][0x2c8] ;  /* 0x0000b20000047ab9 */ /* 0x000fe20000000a00 */
[----:B------:R-:W5:Y:S01]  /*36b0*/  SHFL.IDX PT, R14, R19, RZ, 0x1c1f ;  /* 0x001c1fff130e7589 */ /* 0x000f6200000e0000 */
[----:B---3--:R-:W-:-:S02]  /*36c0*/  FMUL.FTZ R20, R30, c[0x0][0x320] ;  /* 0x0000c8001e147a20 */ /* 0x008fc40000410000 */
[C---:B------:R-:W-:Y:S01]  /*36d0*/  IADD3 R9, -R76.reuse, UR8, R9 ;  /* 0x000000084c097c10 */ /* 0x040fe2000fffe109 */
[----:B------:R-:W3:Y:S01]  /*36e0*/  SHFL.IDX PT, R13, R19, 0x1, 0x1c1f ;  /* 0x003c1f00130d7f89 */ /* 0x000ee200000e0000 */
[----:B------:R-:W-:Y:S01]  /*36f0*/  FMUL.FTZ R30, R15, c[0x0][0x320] ;  /* 0x0000c8000f1e7a20 */ /* 0x000fe20000410000 */
[----:B------:R-:W-:Y:S01]  /*3700*/  IADD3 R22, -R76, UR22, RZ ;  /* 0x000000164c167c10 */ /* 0x000fe2000fffe1ff */
[----:B------:R-:W1:Y:S01]  /*3710*/  MUFU.TANH R7, R7 ;  /* 0x0000000700077308 */ /* 0x000e620000002400 */
[----:B------:R-:W-:Y:S01]  /*3720*/  IADD3 R9, R9, -UR12, RZ ;  /* 0x8000000c09097c10 */ /* 0x000fe2000fffe0ff */
[----:B------:R-:W-:Y:S01]  /*3730*/  FMUL.FTZ R8, R8, c[0x0][0x320] ;  /* 0x0000c80008087a20 */ /* 0x000fe20000410000 */
[----:B------:R-:W-:Y:S01]  /*3740*/  STL [R1+0x38], R76 ;  /* 0x0000384c01007387 */ /* 0x000fe20000100800 */
[----:B------:R-:W-:Y:S01]  /*3750*/  FMUL.FTZ R68, R68, c[0x0][0x320] ;  /* 0x0000c80044447a20 */ /* 0x000fe20000410000 */
[----:B------:R-:W1:Y:S01]  /*3760*/  @UP1 S2UR UR22, SR_CTAID.X ;  /* 0x00000000001619c3 */ /* 0x000e620000002500 */
[----:B------:R-:W-:-:S02]  /*3770*/  FMUL.FTZ R69, R69, c[0x0][0x320] ;  /* 0x0000c80045457a20 */ /* 0x000fc40000410000 */
[----:B------:R-:W1:Y:S01]  /*3780*/  MUFU.TANH R38, R38 ;  /* 0x0000002600267308 */ /* 0x000e620000002400 */
[----:B------:R-:W-:Y:S02]  /*3790*/  FMUL.FTZ R64, R64, c[0x0][0x320] ;  /* 0x0000c80040407a20 */ /* 0x000fe40000410000 */
[----:B------:R-:W-:Y:S02]  /*37a0*/  FMUL.FTZ R65, R65, c[0x0][0x320] ;  /* 0x0000c80041417a20 */ /* 0x000fe40000410000 */
[----:B------:R-:W-:Y:S02]  /*37b0*/  FMUL.FTZ R25, R31, c[0x0][0x320] ;  /* 0x0000c8001f197a20 */ /* 0x000fe40000410000 */
[----:B------:R-:W-:Y:S01]  /*37c0*/  FMUL.FTZ R60, R60, c[0x0][0x320] ;  /* 0x0000c8003c3c7a20 */ /* 0x000fe20000410000 */
[----:B------:R-:W1:Y:S01]  /*37d0*/  MUFU.TANH R33, R33 ;  /* 0x0000002100217308 */ /* 0x000e620000002400 */
[----:B-----5:R-:W-:Y:S02]  /*37e0*/  IMAD.IADD R15, R9, 0x1, R14 ;  /* 0x00000001090f7824 */ /* 0x020fe400078e020e */
[----:B------:R-:W-:-:S02]  /*37f0*/  FMUL.FTZ R14, R11, c[0x0][0x320] ;  /* 0x0000c8000b0e7a20 */ /* 0x000fc40000410000 */
[----:B---3--:R-:W-:Y:S01]  /*3800*/  IMAD.IADD R13, R9, 0x1, R13 ;  /* 0x00000001090d7824 */ /* 0x008fe200078e020d */
[----:B------:R-:W-:Y:S01]  /*3810*/  IMNMX R10, R22, R15, PT ;  /* 0x0000000f160a7217 */ /* 0x000fe20003800200 */
[----:B------:R-:W-:Y:S01]  /*3820*/  FMUL.FTZ R61, R61, c[0x0][0x320] ;  /* 0x0000c8003d3d7a20 */ /* 0x000fe20000410000 */
[----:B------:R3:W5:Y:S01]  /*3830*/  MUFU.TANH R32, R12 ;  /* 0x0000000c00207308 */ /* 0x0007620000002400 */
[----:B------:R-:W-:Y:S01]  /*3840*/  FMUL.FTZ R56, R56, c[0x0][0x320] ;  /* 0x0000c80038387a20 */ /* 0x000fe20000410000 */
[C---:B------:R-:W-:Y:S01]  /*3850*/  ISETP.GT.AND P1, PT, R10.reuse, RZ, PT ;  /* 0x000000ff0a00720c */ /* 0x040fe20003f24270 */
[----:B------:R-:W-:Y:S01]  /*3860*/  FMUL.FTZ R57, R57, c[0x0][0x320] ;  /* 0x0000c80039397a20 */ /* 0x000fe20000410000 */
[----:B------:R-:W-:Y:S01]  /*3870*/  ISETP.GT.AND P0, PT, R10, 0x1, PT ;  /* 0x000000010a00780c */ /* 0x000fe20003f04270 */
[----:B------:R-:W-:Y:S01]  /*3880*/  FMUL.FTZ R52, R52, c[0x0][0x320] ;  /* 0x0000c80034347a20 */ /* 0x000fe20000410000 */
[----:B--2---:R-:W-:Y:S01]  /*3890*/  FSEL R18, R0, -INF , P1 ;  /* 0xff80000000127808 */ /* 0x004fe20000800000 */
[----:B------:R-:W-:Y:S01]  /*38a0*/  FMUL.FTZ R53, R53, c[0x0][0x320] ;  /* 0x0000c80035357a20 */ /* 0x000fe20000410000 */
[----:B------:R-:W2:Y:S01]  /*38b0*/  MUFU.TANH R39, R39 ;  /* 0x0000002700277308 */ /* 0x000ea20000002400 */
[----:B------:R-:W-:Y:S01]  /*38c0*/  ISETP.GT.AND P6, PT, R10, 0x8, PT ;  /* 0x000000080a00780c */ /* 0x000fe20003fc4270 */
[----:B------:R-:W-:Y:S01]  /*38d0*/  FMUL.FTZ R48, R48, c[0x0][0x320] ;  /* 0x0000c80030307a20 */ /* 0x000fe20000410000 */
[----:B------:R-:W-:Y:S01]  /*38e0*/  ISETP.GT.AND P1, PT, R10, 0x9, PT ;  /* 0x000000090a00780c */ /* 0x000fe20003f24270 */
[----:B------:R-:W-:Y:S01]  /*38f0*/  FMUL.FTZ R49, R49, c[0x0][0x320] ;  /* 0x0000c80031317a20 */ /* 0x000fe20000410000 */
[----:B-1----:R-:W-:Y:S01]  /*3900*/  FSEL R21, R4, -INF , P0 ;  /* 0xff80000004157808 */ /* 0x002fe20000000000 */
[----:B------:R-:W-:Y:S01]  /*3910*/  FMUL.FTZ R45, R45, c[0x0][0x320] ;  /* 0x0000c8002d2d7a20 */ /* 0x000fe20000410000 */
[----:B------:R-:W-:Y:S01]  /*3920*/  ISETP.GT.AND P0, PT, R10, 0x10, PT ;  /* 0x000000100a00780c */ /* 0x000fe20003f04270 */
[----:B------:R-:W1:Y:S01]  /*3930*/  MUFU.TANH R24, R24 ;  /* 0x0000001800187308 */ /* 0x000e620000002400 */
[----:B----4-:R-:W-:Y:S01]  /*3940*/  FSEL R19, R6, -INF , P6 ;  /* 0xff80000006137808 */ /* 0x010fe20003000000 */
[----:B---3--:R-:W-:Y:S01]  /*3950*/  FMUL.FTZ R12, R72, c[0x0][0x320] ;  /* 0x0000c800480c7a20 */ /* 0x008fe20000410000 */
[----:B------:R-:W-:Y:S01]  /*3960*/  FSEL R15, R7, -INF , P1 ;  /* 0xff800000070f7808 */ /* 0x000fe20000800000 */
[----:B------:R-:W-:Y:S01]  /*3970*/  FMUL.FTZ R140, R23, c[0x0][0x320] ;  /* 0x0000c800178c7a20 */ /* 0x000fe20000410000 */
[----:B------:R-:W-:Y:S01]  /*3980*/  ISETP.GT.AND P6, PT, R10, 0x11, PT ;  /* 0x000000110a00780c */ /* 0x000fe20003fc4270 */
[----:B------:R-:W-:Y:S01]  /*3990*/  FMUL.FTZ R26, R26, c[0x0][0x320] ;  /* 0x0000c8001a1a7a20 */ /* 0x000fe20000410000 */
[----:B------:R-:W-:Y:S01]  /*39a0*/  ISETP.GT.AND P1, PT, R10, 0x18, PT ;  /* 0x000000180a00780c */ /* 0x000fe20003f24270 */
[----:B------:R3:W4:Y:S01]  /*39b0*/  MUFU.TANH R133, R16 ;  /* 0x0000001000857308 */ /* 0x0007220000002400 */
[----:B------:R-:W-:Y:S01]  /*39c0*/  IMNMX R22, R22, R13, PT ;  /* 0x0000000d16167217 */ /* 0x000fe20003800200 */
[----:B------:R-:W-:Y:S01]  /*39d0*/  FMUL.FTZ R23, R34, c[0x0][0x320] ;  /* 0x0000c80022177a20 */ /* 0x000fe20000410000 */
[----:B------:R-:W-:Y:S01]  /*39e0*/  FSEL R13, R38, -INF , P0 ;  /* 0xff800000260d7808 */ /* 0x000fe20000000000 */
[----:B------:R-:W-:Y:S01]  /*39f0*/  FMUL.FTZ R67, R67, c[0x0][0x320] ;  /* 0x0000c80043437a20 */ /* 0x000fe20000410000 */
[----:B------:R-:W-:Y:S01]  /*3a00*/  ISETP.GT.AND P0, PT, R10, 0x19, PT ;  /* 0x000000190a00780c */ /* 0x000fe20003f04270 */
[----:B------:R-:W-:Y:S01]  /*3a10*/  FMUL.FTZ R63, R63, c[0x0][0x320] ;  /* 0x0000c8003f3f7a20 */ /* 0x000fe20000410000 */
[----:B------:R-:W-:Y:S01]  /*3a20*/  FSEL R11, R33, -INF , P6 ;  /* 0xff800000210b7808 */ /* 0x000fe20003000000 */
[----:B------:R4:W4:Y:S01]  /*3a30*/  MUFU.TANH R143, R17 ;  /* 0x00000011008f7308 */ /* 0x0009220000002400 */
[----:B-----5:R-:W-:Y:S01]  /*3a40*/  FSEL R7, R32, -INF , P1 ;  /* 0xff80000020077808 */ /* 0x020fe20000800000 */
[----:B------:R-:W-:Y:S01]  /*3a50*/  FMUL.FTZ R70, R70, c[0x0][0x320] ;  /* 0x0000c80046467a20 */ /* 0x000fe20000410000 */
[C---:B------:R-:W-:Y:S01]  /*3a60*/  ISETP.GT.AND P6, PT, R10.reuse, 0x20, PT ;  /* 0x000000200a00780c */ /* 0x040fe20003fc4270 */
[----:B------:R-:W-:Y:S01]  /*3a70*/  FMUL.FTZ R71, R71, c[0x0][0x320] ;  /* 0x0000c80047477a20 */ /* 0x000fe20000410000 */
[----:B------:R-:W-:Y:S01]  /*3a80*/  ISETP.GT.AND P1, PT, R10, 0x21, PT ;  /* 0x000000210a00780c */ /* 0x000fe20003f24270 */
[----:B------:R-:W-:Y:S01]  /*3a90*/  FMUL.FTZ R66, R66, c[0x0][0x320] ;  /* 0x0000c80042427a20 */ /* 0x000fe20000410000 */
[----:B------:R-:W-:Y:S01]  /*3aa0*/  FSEL R9, R28, -INF , P0 ;  /* 0xff8000001c097808 */ /* 0x000fe20000000000 */
[----:B------:R5:W5:Y:S01]  /*3ab0*/  MUFU.TANH R141, R8 ;  /* 0x00000008008d7308 */ /* 0x000b620000002400 */
[----:B------:R-:W-:Y:S01]  /*3ac0*/  ISETP.GT.AND P0, PT, R10, 0x28, PT ;  /* 0x000000280a00780c */ /* 0x000fe20003f04270 */
[----:B---3--:R-:W-:Y:S01]  /*3ad0*/  FMUL.FTZ R16, R44, c[0x0][0x320] ;  /* 0x0000c8002c107a20 */ /* 0x008fe20000410000 */
[----:B--2---:R-:W-:Y:S01]  /*3ae0*/  FSEL R39, R39, -INF , P6 ;  /* 0xff80000027277808 */ /* 0x004fe20003000000 */
[----:B------:R-:W-:Y:S01]  /*3af0*/  FMUL.FTZ R62, R62, c[0x0][0x320] ;  /* 0x0000c8003e3e7a20 */ /* 0x000fe20000410000 */
[----:B-1----:R-:W-:Y:S01]  /*3b00*/  FSEL R31, R24, -INF , P1 ;  /* 0xff800000181f7808 */ /* 0x002fe20000800000 */
[----:B------:R-:W-:Y:S01]  /*3b10*/  FMUL.FTZ R58, R58, c[0x0][0x320] ;  /* 0x0000c8003a3a7a20 */ /* 0x000fe20000410000 */
[C---:B------:R-:W-:Y:S01]  /*3b20*/  ISETP.GT.AND P6, PT, R10.reuse, 0x29, PT ;  /* 0x000000290a00780c */ /* 0x040fe20003fc4270 */
[----:B------:R-:W1:Y:S01]  /*3b30*/  MUFU.TANH R153, R68 ;  /* 0x0000004400997308 */ /* 0x000e620000002400 */
[C---:B------:R-:W-:Y:S01]  /*3b40*/  ISETP.GT.AND P1, PT, R10.reuse, 0x30, PT ;  /* 0x000000300a00780c */ /* 0x040fe20003f24270 */
[----:B----4-:R-:W-:Y:S01]  /*3b50*/  FMUL.FTZ R17, R43, c[0x0][0x320] ;  /* 0x0000c8002b117a20 */ /* 0x010fe20000410000 */
[----:B------:R-:W-:Y:S01]  /*3b60*/  FSEL R29, R29, -INF , P0 ;  /* 0xff8000001d1d7808 */ /* 0x000fe20000000000 */
[----:B------:R-:W-:Y:S01]  /*3b70*/  FMUL.FTZ R59, R59, c[0x0][0x320] ;  /* 0x0000c8003b3b7a20 */ /* 0x000fe20000410000 */
[----:B------:R-:W-:Y:S01]  /*3b80*/  ISETP.GT.AND P0, PT, R10, 0x31, PT ;  /* 0x000000310a00780c */ /* 0x000fe20003f04270 */
[----:B------:R-:W-:Y:S01]  /*3b90*/  FMUL.FTZ R54, R54, c[0x0][0x320] ;  /* 0x0000c80036367a20 */ /* 0x000fe20000410000 */
[----:B------:R-:W-:Y:S01]  /*3ba0*/  FSEL R37, R37, -INF , P6 ;  /* 0xff80000025257808 */ /* 0x000fe20003000000 */
[----:B------:R-:W2:Y:S01]  /*3bb0*/  MUFU.TANH R159, R69 ;  /* 0x00000045009f7308 */ /* 0x000ea20000002400 */
[----:B------:R-:W-:Y:S01]  /*3bc0*/  FSEL R133, R133, -INF , P1 ;  /* 0xff80000085857808 */ /* 0x000fe20000800000 */
[----:B-----5:R-:W-:Y:S01]  /*3bd0*/  FMUL.FTZ R8, R42, c[0x0][0x320] ;  /* 0x0000c8002a087a20 */ /* 0x020fe20000410000 */
[C---:B------:R-:W-:Y:S01]  /*3be0*/  ISETP.GT.AND P6, PT, R10.reuse, 0x38, PT ;  /* 0x000000380a00780c */ /* 0x040fe20003fc4270 */
[----:B------:R-:W-:Y:S01]  /*3bf0*/  FMUL.FTZ R55, R55, c[0x0][0x320] ;  /* 0x0000c80037377a20 */ /* 0x000fe20000410000 */
[----:B------:R-:W-:Y:S01]  /*3c00*/  ISETP.GT.AND P1, PT, R10, 0x39, PT ;  /* 0x000000390a00780c */ /* 0x000fe20003f24270 */
[----:B------:R-:W-:Y:S01]  /*3c10*/  FMUL.FTZ R50, R50, c[0x0][0x320] ;  /* 0x0000c80032327a20 */ /* 0x000fe20000410000 */
[----:B------:R-:W-:Y:S01]  /*3c20*/  FSEL R143, R143, -INF , P0 ;  /* 0xff8000008f8f7808 */ /* 0x000fe20000000000 */
[----:B------:R-:W3:Y:S01]  /*3c30*/  MUFU.TANH R157, R64 ;  /* 0x00000040009d7308 */ /* 0x000ee20000002400 */
[----:B------:R-:W-:Y:S01]  /*3c40*/  ISETP.GT.AND P0, PT, R10, 0x40, PT ;  /* 0x000000400a00780c */ /* 0x000fe20003f04270 */
[----:B------:R-:W-:Y:S01]  /*3c50*/  FMUL.FTZ R51, R51, c[0x0][0x320] ;  /* 0x0000c80033337a20 */ /* 0x000fe20000410000 */
[----:B------:R-:W-:Y:S01]  /*3c60*/  FSEL R141, R141, -INF , P6 ;  /* 0xff8000008d8d7808 */ /* 0x000fe20003000000 */
[----:B------:R-:W-:Y:S01]  /*3c70*/  FMUL.FTZ R46, R46, c[0x0][0x320] ;  /* 0x0000c8002e2e7a20 */ /* 0x000fe20000410000 */
[----:B------:R-:W-:Y:S01]  /*3c80*/  FSEL R135, R135, -INF , P1 ;  /* 0xff80000087877808 */ /* 0x000fe20000800000 */
[----:B------:R-:W-:Y:S01]  /*3c90*/  FMUL.FTZ R47, R47, c[0x0][0x320] ;  /* 0x0000c8002f2f7a20 */ /* 0x000fe20000410000 */
[C---:B------:R-:W-:Y:S01]  /*3ca0*/  ISETP.GT.AND P6, PT, R10.reuse, 0x41, PT ;  /* 0x000000410a00780c */ /* 0x040fe20003fc4270 */
[----:B------:R-:W4:Y:S01]  /*3cb0*/  MUFU.TANH R155, R65 ;  /* 0x00000041009b7308 */ /* 0x000f220000002400 */
[----:B------:R-:W-:Y:S01]  /*3cc0*/  ISETP.GT.AND P1, PT, R10, 0x48, PT ;  /* 0x000000480a00780c */ /* 0x000fe20003f24270 */
[----:B------:R-:W-:Y:S01]  /*3cd0*/  FMUL.FTZ R75, R75, c[0x0][0x320] ;  /* 0x0000c8004b4b7a20 */ /* 0x000fe20000410000 */
[----:B-1----:R-:W-:Y:S01]  /*3ce0*/  FSEL R153, R153, -INF , P0 ;  /* 0xff80000099997808 */ /* 0x002fe20000000000 */
[----:B------:R-:W-:Y:S01]  /*3cf0*/  IMAD.SHL.U32 R248, R2, 0x2, RZ ;  /* 0x0000000202f87824 */ /* 0x000fe200078e00ff */
[C---:B------:R-:W-:Y:S01]  /*3d00*/  ISETP.GT.AND P0, PT, R10.reuse, 0x49, PT ;  /* 0x000000490a00780c */ /* 0x040fe20003f04270 */
[----:B------:R-:W-:Y:S01]  /*3d10*/  @UP1 USHF.L.U32 UR22, UR22, 0x7, URZ ;  /* 0x0000000716161899 */ /* 0x000fe2000800063f */
[----:B--2---:R-:W-:Y:S01]  /*3d20*/  FSEL R159, R159, -INF , P6 ;  /* 0xff8000009f9f7808 */ /* 0x004fe20003000000 */
[----:B------:R-:W1:Y:S01]  /*3d30*/  MUFU.TANH R167, R60 ;  /* 0x0000003c00a77308 */ /* 0x000e620000002400 */
[----:B---3--:R-:W-:Y:S01]  /*3d40*/  FSEL R157, R157, -INF , P1 ;  /* 0xff8000009d9d7808 */ /* 0x008fe20000800000 */
[----:B------:R-:W-:Y:S01]  /*3d50*/  IMAD R246, R5, 0x2, R248 ;  /* 0x0000000205f67824 */ /* 0x000fe200078e02f8 */
[C---:B------:R-:W-:Y:S01]  /*3d60*/  ISETP.GT.AND P6, PT, R10.reuse, 0x50, PT ;  /* 0x000000500a00780c */ /* 0x040fe20003fc4270 */
[----:B------:R-:W-:Y:S01]  /*3d70*/  LDSM.16.MT88.4 R92, [R248+0x4100] ;  /* 0x00410000f85c783b */ /* 0x000fe20000004200 */
[----:B------:R-:W-:Y:S01]  /*3d80*/  ISETP.GT.AND P1, PT, R10, 0x51, PT ;  /* 0x000000510a00780c */ /* 0x000fe20003f24270 */
[----:B------:R-:W-:Y:S01]  /*3d90*/  IMAD R244, R3, 0x2, R246 ;  /* 0x0000000203f47824 */ /* 0x000fe200078e02f6 */
[----:B------:R-:W-:Y:S01]  /*3da0*/  FMNMX.FTZ R0, R18, R21, !PT ;  /* 0x0000001512007209 */ /* 0x000fe20007810000 */
[----:B------:R2:W3:Y:S01]  /*3db0*/  MUFU.TANH R165, R61 ;  /* 0x0000003d00a57308 */ /* 0x0004e20000002400 */
[----:B----4-:R-:W-:Y:S01]  /*3dc0*/  FSEL R155, R155, -INF , P0 ;  /* 0xff8000009b9b7808 */ /* 0x010fe20000000000 */
[----:B------:R-:W-:Y:S01]  /*3dd0*/  IMAD R245, R3, 0x2, R248 ;  /* 0x0000000203f57824 */ /* 0x000fe200078e02f8 */
[----:B------:R-:W-:Y:S01]  /*3de0*/  ISETP.GT.AND P0, PT, R10, 0x58, PT ;  /* 0x000000580a00780c */ /* 0x000fe20003f04270 */
[----:B------:R-:W-:Y:S01]  /*3df0*/  LDSM.16.MT88.4 R100, [R244+0x100] ;  /* 0x00010000f464783b */ /* 0x000fe20000004200 */
[----:B------:R-:W-:Y:S01]  /*3e00*/  FMNMX.FTZ R0, R19, R0, !PT ;  /* 0x0000000013007209 */ /* 0x000fe20007810000 */
[----:B------:R-:W-:-:S02]  /*3e10*/  UIMAD.WIDE.U32 UR22, UR22, UR4, URZ ;  /* 0x00000004161672a5 */ /* 0x000fc4000f8e003f */
[----:B------:R-:W4:Y:S01]  /*3e20*/  MUFU.TANH R163, R56 ;  /* 0x0000003800a37308 */ /* 0x000f220000002400 */
[----:B-1----:R-:W-:Y:S01]  /*3e30*/  FSEL R167, R167, -INF , P6 ;  /* 0xff800000a7a77808 */ /* 0x002fe20003000000 */
[----:B------:R-:W-:Y:S01]  /*3e40*/  LDSM.16.MT88.4 R124, [R248+0x100] ;  /* 0x00010000f87c783b */ /* 0x000fe20000004200 */
[C---:B------:R-:W-:Y:S01]  /*3e50*/  ISETP.GT.AND P6, PT, R10.reuse, 0x59, PT ;  /* 0x000000590a00780c */ /* 0x040fe20003fc4270 */
[----:B------:R-:W-:Y:S01]  /*3e60*/  @UP1 USHF.R.U32.HI UR10, URZ, UR5, UR23 ;  /* 0x000000053f0a1299 */ /* 0x000fe20008011617 */
[----:B------:R-:W-:Y:S01]  /*3e70*/  FMNMX.FTZ R0, R15, R0, !PT ;  /* 0x000000000f007209 */ /* 0x000fe20007810000 */
[----:B------:R-:W-:Y:S02]  /*3e80*/  LDSM.16.MT88.4 R116, [R246+0x100] ;  /* 0x00010000f674783b */ /* 0x000fe40000004200 */
[----:B------:R-:W1:Y:S01]  /*3e90*/  MUFU.TANH R161, R57 ;  /* 0x0000003900a17308 */ /* 0x000e620000002400 */
[----:B--2---:R-:W-:Y:S01]  /*3ea0*/  FMUL.FTZ R61, R73, c[0x0][0x320] ;  /* 0x0000c800493d7a20 */ /* 0x004fe20000410000 */
[----:B---3--:R-:W-:Y:S01]  /*3eb0*/  FSEL R165, R165, -INF , P1 ;  /* 0xff800000a5a57808 */ /* 0x008fe20000800000 */
[----:B------:R-:W-:Y:S01]  /*3ec0*/  LDSM.16.MT88.4 R108, [R245+0x100] ;  /* 0x00010000f56c783b */ /* 0x000fe20000004200 */
[C---:B------:R-:W-:Y:S01]  /*3ed0*/  ISETP.GT.AND P1, PT, R10.reuse, 0x60, PT ;  /* 0x000000600a00780c */ /* 0x040fe20003f24270 */
[----:B------:R-:W-:Y:S01]  /*3ee0*/  UIADD3 UR10, UR10, UR8, -UR12 ;  /* 0x000000080a0a7290 */ /* 0x000fe2000fffe80c */
[----:B------:R-:W-:Y:S01]  /*3ef0*/  FMNMX.FTZ R0, R13, R0, !PT ;  /* 0x000000000d007209 */ /* 0x000fe20007810000 */
[----:B------:R-:W-:Y:S01]  /*3f00*/  LDSM.16.MT88.4 R84, [R246+0x4100] ;  /* 0x00410000f654783b */ /* 0x000fe20000004200 */
[----:B------:R-:W2:Y:S01]  /*3f10*/  MUFU.TANH R151, R52 ;  /* 0x0000003400977308 */ /* 0x000ea20000002400 */
[----:B----4-:R-:W-:Y:S01]  /*3f20*/  FSEL R163, R163, -INF , P0 ;  /* 0xff800000a3a37808 */ /* 0x010fe20000000000 */
[----:B------:R-:W-:Y:S01]  /*3f30*/  USHF.R.S32.HI UR4, URZ, 0x1f, UR10 ;  /* 0x0000001f3f047899 */ /* 0x000fe2000801140a */
[----:B------:R-:W-:Y:S01]  /*3f40*/  ISETP.GT.AND P0, PT, R10, 0x61, PT ;  /* 0x000000610a00780c */ /* 0x000fe20003f04270 */
[----:B------:R-:W-:Y:S01]  /*3f50*/  LDSM.16.MT88.4 R76, [R245+0x4100] ;  /* 0x00410000f54c783b */ /* 0x000fe20000004200 */
[----:B------:R-:W-:Y:S01]  /*3f60*/  FMNMX.FTZ R0, R11, R0, !PT ;  /* 0x000000000b007209 */ /* 0x000fe20007810000 */
[----:B------:R-:W-:-:S02]  /*3f70*/  ULEA.HI UR4, UR4, UR10, URZ, 0x7 ;  /* 0x0000000a04047291 */ /* 0x000fc4000f8f383f */
[----:B------:R-:W3:Y:S01]  /*3f80*/  MUFU.TANH R149, R53 ;  /* 0x0000003500957308 */ /* 0x000ee20000002400 */
[----:B-1----:R-:W-:Y:S01]  /*3f90*/  FSEL R161, R161, -INF , P6 ;  /* 0xff800000a1a17808 */ /* 0x002fe20003000000 */
[----:B------:R-:W-:Y:S01]  /*3fa0*/  USHF.R.S32.HI UR5, URZ, 0x7, UR4 ;  /* 0x000000073f057899 */ /* 0x000fe20008011404 */
[C---:B------:R-:W-:Y:S01]  /*3fb0*/  ISETP.GT.AND P6, PT, R10.reuse, 0x68, PT ;  /* 0x000000680a00780c */ /* 0x040fe20003fc4270 */
[----:B------:R-:W-:Y:S01]  /*3fc0*/  UIADD3 UR10, UR7, -0x2, URZ ;  /* 0xfffffffe070a7890 */ /* 0x000fe2000fffe03f */
[----:B------:R-:W-:Y:S01]  /*3fd0*/  FMNMX.FTZ R0, R7, R0, !PT ;  /* 0x0000000007007209 */ /* 0x000fe20007810000 */
[----:B------:R-:W-:Y:S02]  /*3fe0*/  UISETP.LT.AND UP0, UPT, URZ, UR5, UPT ;  /* 0x000000053f00728c */ /* 0x000fe4000bf01270 */
[----:B------:R-:W1:Y:S01]  /*3ff0*/  MUFU.TANH R147, R48 ;  /* 0x0000003000937308 */ /* 0x000e620000002400 */
[----:B--2---:R-:W-:Y:S01]  /*4000*/  FSEL R151, R151, -INF , P1 ;  /* 0xff80000097977808 */ /* 0x004fe20000800000 */
[----:B------:R-:W-:Y:S01]  /*4010*/  USEL UR5, URZ, UR5, !UP0 ;  /* 0x000000053f057287 */ /* 0x000fe2000c000000 */
[----:B------:R-:W-:-:S02]  /*4020*/  ISETP.GT.AND P1, PT, R10, 0x69, PT ;  /* 0x000000690a00780c */ /* 0x000fc40003f24270 */
[----:B------:R-:W-:Y:S01]  /*4030*/  FMNMX.FTZ R0, R9, R0, !PT ;  /* 0x0000000009007209 */ /* 0x000fe20007810000 */
[----:B------:R-:W-:Y:S02]  /*4040*/  UISETP.GE.AND UP0, UPT, UR10, UR5, UPT ;  /* 0x000000050a00728c */ /* 0x000fe4000bf06270 */
[----:B------:R-:W2:Y:S01]  /*4050*/  MUFU.TANH R145, R49 ;  /* 0x0000003100917308 */ /* 0x000ea20000002400 */
[----:B---3--:R-:W-:Y:S02]  /*4060*/  FSEL R149, R149, -INF , P0 ;  /* 0xff80000095957808 */ /* 0x008fe40000000000 */
[----:B------:R-:W-:Y:S02]  /*4070*/  ISETP.GT.AND P0, PT, R10, 0x70, PT ;  /* 0x000000700a00780c */ /* 0x000fe40003f04270 */
[----:B------:R-:W-:-:S03]  /*4080*/  FMNMX.FTZ R0, R39, R0, !PT ;  /* 0x0000000027007209 */ /* 0x000fc60007810000 */
[----:B------:R-:W-:Y:S01]  /*4090*/  MUFU.TANH R16, R16 ;  /* 0x0000001000107308 */ /* 0x000fe20000002400 */
[----:B-1----:R-:W-:Y:S02]  /*40a0*/  FSEL R147, R147, -INF , P6 ;  /* 0xff80000093937808 */ /* 0x002fe40003000000 */
[----:B------:R-:W-:Y:S02]  /*40b0*/  ISETP.GT.AND P6, PT, R10, 0x71, PT ;  /* 0x000000710a00780c */ /* 0x000fe40003fc4270 */
[----:B------:R-:W-:-:S03]  /*40c0*/  FMNMX.FTZ R0, R31, R0, !PT ;  /* 0x000000001f007209 */ /* 0x000fc60007810000 */
[----:B------:R-:W1:Y:S01]  /*40d0*/  MUFU.TANH R65, R45 ;  /* 0x0000002d00417308 */ /* 0x000e620000002400 */
[----:B--2---:R-:W-:Y:S02]  /*40e0*/  FSEL R145, R145, -INF , P1 ;  /* 0xff80000091917808 */ /* 0x004fe40000800000 */
[----:B------:R-:W-:Y:S02]  /*40f0*/  ISETP.GT.AND P1, PT, R10, 0x78, PT ;  /* 0x000000780a00780c */ /* 0x000fe40003f24270 */
[----:B------:R-:W-:-:S03]  /*4100*/  FMNMX.FTZ R0, R29, R0, !PT ;  /* 0x000000001d007209 */ /* 0x000fc60007810000 */
[----:B------:R-:W-:Y:S01]  /*4110*/  MUFU.TANH R12, R12 ;  /* 0x0000000c000c7308 */ /* 0x000fe20000002400 */
[----:B------:R-:W-:-:S04]  /*4120*/  FMNMX.FTZ R0, R37, R0, !PT ;  /* 0x0000000025007209 */ /* 0x000fc80007810000 */
[----:B------:R-:W-:-:S03]  /*4130*/  FMNMX.FTZ R0, R133, R0, !PT ;  /* 0x0000000085007209 */ /* 0x000fc60007810000 */
[----:B------:R-:W-:Y:S01]  /*4140*/  MUFU.TANH R61, R61 ;  /* 0x0000003d003d7308 */ /* 0x000fe20000002400 */
[----:B-1----:R-:W-:Y:S02]  /*4150*/  FSEL R65, R65, -INF , P6 ;  /* 0xff80000041417808 */ /* 0x002fe40003000000 */
[----:B------:R-:W-:Y:S02]  /*4160*/  ISETP.GT.AND P6, PT, R22, RZ, PT ;  /* 0x000000ff1600720c */ /* 0x000fe40003fc4270 */
[----:B------:R-:W-:-:S03]  /*4170*/  FMNMX.FTZ R0, R143, R0, !PT ;  /* 0x000000008f007209 */ /* 0x000fc60007810000 */
[----:B------:R-:W1:Y:S01]  /*4180*/  MUFU.TANH R8, R8 ;  /* 0x0000000800087308 */ /* 0x000e620000002400 */
[----:B------:R-:W-:-:S04]  /*4190*/  FMNMX.FTZ R0, R141, R0, !PT ;  /* 0x000000008d007209 */ /* 0x000fc80007810000 */
[----:B------:R-:W-:-:S03]  /*41a0*/  FMNMX.FTZ R0, R135, R0, !PT ;  /* 0x0000000087007209 */ /* 0x000fc60007810000 */
[----:B------:R-:W-:Y:S01]  /*41b0*/  MUFU.TANH R17, R17 ;  /* 0x0000001100117308 */ /* 0x000fe20000002400 */
[----:B------:R-:W-:-:S04]  /*41c0*/  FMNMX.FTZ R0, R153, R0, !PT ;  /* 0x0000000099007209 */ /* 0x000fc80007810000 */
[----:B------:R-:W-:-:S03]  /*41d0*/  FMNMX.FTZ R0, R159, R0, !PT ;  /* 0x000000009f007209 */ /* 0x000fc60007810000 */
[----:B------:R2:W-:Y:S01]  /*41e0*/  MUFU.TANH R40, R26 ;  /* 0x0000001a00287308 */ /* 0x0005e20000002400 */
[----:B------:R-:W-:-:S04]  /*41f0*/  FMNMX.FTZ R0, R157, R0, !PT ;  /* 0x000000009d007209 */ /* 0x000fc80007810000 */
[----:B------:R-:W-:-:S03]  /*4200*/  FMNMX.FTZ R0, R155, R0, !PT ;  /* 0x000000009b007209 */ /* 0x000fc60007810000 */
[----:B------:R-:W3:Y:S01]  /*4210*/  MUFU.TANH R23, R23 ;  /* 0x0000001700177308 */ /* 0x000ee20000002400 */
[----:B------:R-:W-:-:S04]  /*4220*/  FMNMX.FTZ R0, R167, R0, !PT ;  /* 0x00000000a7007209 */ /* 0x000fc80007810000 */
[----:B------:R-:W-:Y:S01]  /*4230*/  FMNMX.FTZ R0, R165, R0, !PT ;  /* 0x00000000a5007209 */ /* 0x000fe20007810000 */
[----:B--2---:R-:W-:Y:S02]  /*4240*/  FMUL.FTZ R26, R35, c[0x0][0x320] ;  /* 0x0000c800231a7a20 */ /* 0x004fe40000410000 */
[----:B------:R2:W-:Y:S01]  /*4250*/  MUFU.TANH R164, R67 ;  /* 0x0000004300a47308 */ /* 0x0005e20000002400 */
[----:B------:R-:W-:Y:S01]  /*4260*/  FMNMX.FTZ R0, R163, R0, !PT ;  /* 0x00000000a3007209 */ /* 0x000fe20007810000 */
[----:B------:R-:W-:Y:S03]  /*4270*/  LDSM.16.MT88.4 R32, [R246+0x4900] ;  /* 0x00490000f620783b */ /* 0x000fe60000004200 */
[----:B------:R-:W-:-:S03]  /*4280*/  FMNMX.FTZ R0, R161, R0, !PT ;  /* 0x00000000a1007209 */ /* 0x000fc60007810000 */
[----:B------:R-:W4:Y:S01]  /*4290*/  MUFU.TANH R26, R26 ;  /* 0x0000001a001a7308 */ /* 0x000f220000002400 */
[----:B------:R-:W-:-:S04]  /*42a0*/  FMNMX.FTZ R0, R151, R0, !PT ;  /* 0x0000000097007209 */ /* 0x000fc80007810000 */
[----:B------:R-:W-:Y:S02]  /*42b0*/  FMNMX.FTZ R0, R149, R0, !PT ;  /* 0x0000000095007209 */ /* 0x000fe40007810000 */
[----:B--2---:R-:W-:Y:S01]  /*42c0*/  FSEL R67, R16, -INF , P0 ;  /* 0xff80000010437808 */ /* 0x004fe20000000000 */
[----:B------:R2:W-:Y:S01]  /*42d0*/  MUFU.TANH R172, R63 ;  /* 0x0000003f00ac7308 */ /* 0x0005e20000002400 */
[----:B------:R-:W-:Y:S02]  /*42e0*/  ISETP.GT.AND P0, PT, R10, 0x79, PT ;  /* 0x000000790a00780c */ /* 0x000fe40003f04270 */
[----:B-1----:R-:W-:Y:S02]  /*42f0*/  FSEL R16, R8, -INF , P6 ;  /* 0xff80000008107808 */ /* 0x002fe40003000000 */
[----:B------:R-:W-:Y:S02]  /*4300*/  FSEL R61, R61, -INF , P0 ;  /* 0xff8000003d3d7808 */ /* 0x000fe40000000000 */
[----:B------:R-:W-:Y:S01]  /*4310*/  ISETP.GT.AND P0, PT, R22, 0x8, PT ;  /* 0x000000081600780c */ /* 0x000fe20003f04270 */
[----:B------:R-:W-:Y:S01]  /*4320*/  MUFU.TANH R20, R20 ;  /* 0x0000001400147308 */ /* 0x000fe20000002400 */
[----:B------:R-:W-:-:S02]  /*4330*/  FMNMX.FTZ R0, R147, R0, !PT ;  /* 0x0000000093007209 */ /* 0x000fc40007810000 */
[----:B---3--:R-:W-:Y:S02]  /*4340*/  FSEL R4, R23, -INF , P0 ;  /* 0xff80000017047808 */ /* 0x008fe40000000000 */
[----:B------:R-:W-:Y:S02]  /*4350*/  ISETP.GT.AND P0, PT, R22, 0x10, PT ;  /* 0x000000101600780c */ /* 0x000fe40003f04270 */
[----:B------:R-:W-:Y:S01]  /*4360*/  FMNMX.FTZ R0, R145, R0, !PT ;  /* 0x0000000091007209 */ /* 0x000fe20007810000 */
[----:B------:R-:W1:Y:S01]  /*4370*/  MUFU.TANH R25, R25 ;  /* 0x0000001900197308 */ /* 0x000e620000002400 */
[----:B--2---:R-:W-:Y:S02]  /*4380*/  FSEL R63, R12, -INF , P1 ;  /* 0xff8000000c3f7808 */ /* 0x004fe40000800000 */
[----:B------:R-:W-:Y:S02]  /*4390*/  ISETP.GT.AND P1, PT, R22, 0x1, PT ;  /* 0x000000011600780c */ /* 0x000fe40003f24270 */
[----:B------:R-:W-:-:S02]  /*43a0*/  FMNMX.FTZ R0, R67, R0, !PT ;  /* 0x0000000043007209 */ /* 0x000fc40007810000 */
[----:B------:R-:W-:Y:S01]  /*43b0*/  FSEL R6, R17, -INF , P1 ;  /* 0xff80000011067808 */ /* 0x000fe20000800000 */
[----:B------:R-:W-:Y:S01]  /*43c0*/  MUFU.TANH R27, R27 ;  /* 0x0000001b001b7308 */ /* 0x000fe20000002400 */
[----:B------:R-:W-:Y:S02]  /*43d0*/  ISETP.GT.AND P1, PT, R22, 0x9, PT ;  /* 0x000000091600780c */ /* 0x000fe40003f24270 */
[----:B------:R-:W-:Y:S02]  /*43e0*/  FMNMX.FTZ R23, R16, R6, !PT ;  /* 0x0000000610177209 */ /* 0x000fe40007810000 */
[----:B----4-:R-:W-:Y:S02]  /*43f0*/  FSEL R26, R26, -INF , P1 ;  /* 0xff8000001a1a7808 */ /* 0x010fe40000800000 */
[----:B------:R-:W-:Y:S01]  /*4400*/  FMNMX.FTZ R23, R4, R23, !PT ;  /* 0x0000001704177209 */ /* 0x000fe20007810000 */
[----:B------:R-:W2:Y:S01]  /*4410*/  MUFU.TANH R30, R30 ;  /* 0x0000001e001e7308 */ /* 0x000ea20000002400 */
[----:B------:R-:W-:-:S02]  /*4420*/  ISETP.GT.AND P1, PT, R22, 0x11, PT ;  /* 0x000000111600780c */ /* 0x000fc40003f24270 */
[----:B------:R-:W-:Y:S02]  /*4430*/  FMNMX.FTZ R23, R26, R23, !PT ;  /* 0x000000171a177209 */ /* 0x000fe40007810000 */
[----:B-1----:R-:W-:Y:S02]  /*4440*/  FSEL R10, R25, -INF , P1 ;  /* 0xff800000190a7808 */ /* 0x002fe40000800000 */
[----:B------:R-:W-:Y:S01]  /*4450*/  ISETP.GT.AND P1, PT, R22, 0x19, PT ;  /* 0x000000191600780c */ /* 0x000fe20003f24270 */
[----:B------:R1:W-:Y:S01]  /*4460*/  MUFU.TANH R156, R14 ;  /* 0x0000000e009c7308 */ /* 0x0003e20000002400 */
[----:B------:R-:W-:-:S04]  /*4470*/  FMNMX.FTZ R0, R65, R0, !PT ;  /* 0x0000000041007209 */ /* 0x000fc80007810000 */
[----:B------:R-:W-:-:S03]  /*4480*/  FMNMX.FTZ R0, R63, R0, !PT ;  /* 0x000000003f007209 */ /* 0x000fc60007810000 */
[----:B------:R-:W3:Y:S01]  /*4490*/  MUFU.TANH R140, R140 ;  /* 0x0000008c008c7308 */ /* 0x000ee20000002400 */
[----:B--2---:R-:W-:Y:S02]  /*44a0*/  FSEL R12, R30, -INF , P1 ;  /* 0xff8000001e0c7808 */ /* 0x004fe40000800000 */
[----:B------:R-:W-:Y:S02]  /*44b0*/  ISETP.GT.AND P1, PT, R22, 0x21, PT ;  /* 0x000000211600780c */ /* 0x000fe40003f24270 */
[----:B------:R-:W-:Y:S02]  /*44c0*/  FMNMX.FTZ R0, R61, R0, !PT ;  /* 0x000000003d007209 */ /* 0x000fe40007810000 */
[----:B------:R-:W-:Y:S01]  /*44d0*/  FSEL R180, R180, -INF , P1 ;  /* 0xff800000b4b47808 */ /* 0x000fe20000800000 */
[----:B------:R-:W2:Y:S01]  /*44e0*/  MUFU.TANH R158, R158 ;  /* 0x0000009e009e7308 */ /* 0x000ea20000002400 */
[----:B-1----:R-:W-:Y:S01]  /*44f0*/  FSEL R14, R20, -INF , P0 ;  /* 0xff800000140e7808 */ /* 0x002fe20000000000 */
[----:B------:R-:W1:Y:S01]  /*4500*/  SHFL.BFLY PT, R17, R0, 0x2, 0x1f ;  /* 0x0c401f0000117f89 */ /* 0x000e6200000e0000 */
[----:B------:R-:W-:-:S02]  /*4510*/  ISETP.GT.AND P0, PT, R22, 0x18, PT ;  /* 0x000000181600780c */ /* 0x000fc40003f04270 */
[----:B------:R-:W-:Y:S02]  /*4520*/  FMNMX.FTZ R23, R14, R23, !PT ;  /* 0x000000170e177209 */ /* 0x000fe40007810000 */
[----:B------:R-:W-:Y:S01]  /*4530*/  FSEL R8, R27, -INF , P0 ;  /* 0xff8000001b087808 */ /* 0x000fe20000000000 */
[----:B------:R-:W4:Y:S01]  /*4540*/  MUFU.TANH R146, R146 ;  /* 0x0000009200927308 */ /* 0x000f220000002400 */
[----:B------:R-:W-:Y:S02]  /*4550*/  FMNMX.FTZ R23, R10, R23, !PT ;  /* 0x000000170a177209 */ /* 0x000fe40007810000 */
[----:B------:R-:W-:Y:S02]  /*4560*/  ISETP.GT.AND P0, PT, R22, 0x20, PT ;  /* 0x000000201600780c */ /* 0x000fe40003f04270 */
[----:B------:R-:W-:Y:S02]  /*4570*/  FMNMX.FTZ R23, R8, R23, !PT ;  /* 0x0000001708177209 */ /* 0x000fe40007810000 */
[----:B------:R-:W-:Y:S01]  /*4580*/  FSEL R40, R40, -INF , P0 ;  /* 0xff80000028287808 */ /* 0x000fe20000000000 */
[----:B------:R-:W5:Y:S01]  /*4590*/  MUFU.TANH R150, R150 ;  /* 0x0000009600967308 */ /* 0x000f620000002400 */
[----:B------:R-:W-:-:S02]  /*45a0*/  FMNMX.FTZ R23, R12, R23, !PT ;  /* 0x000000170c177209 */ /* 0x000fc40007810000 */
[----:B------:R-:W-:Y:S02]  /*45b0*/  ISETP.GT.AND P0, PT, R22, 0x28, PT ;  /* 0x000000281600780c */ /* 0x000fe40003f04270 */
[----:B------:R-:W-:Y:S02]  /*45c0*/  FMNMX.FTZ R23, R40, R23, !PT ;  /* 0x0000001728177209 */ /* 0x000fe40007810000 */
[----:B------:R-:W-:Y:S01]  /*45d0*/  ISETP.GT.AND P1, PT, R22, 0x29, PT ;  /* 0x000000291600780c */ /* 0x000fe20003f24270 */
[----:B------:R-:W1:Y:S01]  /*45e0*/  MUFU.TANH R178, R70 ;  /* 0x0000004600b27308 */ /* 0x000e620000002400 */
[----:B------:R-:W-:Y:S02]  /*45f0*/  FSEL R142, R142, -INF , P0 ;  /* 0xff8000008e8e7808 */ /* 0x000fe40000000000 */
[----:B------:R-:W-:Y:S02]  /*4600*/  FMNMX.FTZ R23, R180, R23, !PT ;  /* 0x00000017b4177209 */ /* 0x000fe40007810000 */
[----:B------:R-:W-:-:S02]  /*4610*/  ISETP.GT.AND P0, PT, R22, 0x30, PT ;  /* 0x000000301600780c */ /* 0x000fc40003f04270 */
[----:B---3--:R-:W-:Y:S01]  /*4620*/  FSEL R140, R140, -INF , P1 ;  /* 0xff8000008c8c7808 */ /* 0x008fe20000800000 */
[----:B------:R-:W3:Y:S01]  /*4630*/  MUFU.TANH R160, R71 ;  /* 0x0000004700a07308 */ /* 0x000ee20000002400 */
[----:B------:R-:W-:Y:S02]  /*4640*/  FMNMX.FTZ R23, R142, R23, !PT ;  /* 0x000000178e177209 */ /* 0x000fe40007810000 */
[----:B------:R-:W-:Y:S02]  /*4650*/  ISETP.GT.AND P1, PT, R22, 0x31, PT ;  /* 0x000000311600780c */ /* 0x000fe40003f24270 */
[----:B--2---:R-:W-:Y:S02]  /*4660*/  FSEL R158, R158, -INF , P0 ;  /* 0xff8000009e9e7808 */ /* 0x004fe40000000000 */
[----:B------:R-:W-:Y:S01]  /*4670*/  FMNMX.FTZ R23, R140, R23, !PT ;  /* 0x000000178c177209 */ /* 0x000fe20007810000 */
[----:B------:R-:W2:Y:S01]  /*4680*/  MUFU.TANH R176, R66 ;  /* 0x0000004200b07308 */ /* 0x000ea20000002400 */
[----:B------:R-:W-:-:S02]  /*4690*/  ISETP.GT.AND P0, PT, R22, 0x38, PT ;  /* 0x000000381600780c */ /* 0x000fc40003f04270 */
[----:B----4-:R-:W-:Y:S02]  /*46a0*/  FSEL R146, R146, -INF , P1 ;  /* 0xff80000092927808 */ /* 0x010fe40000800000 */
[----:B------:R-:W-:Y:S02]  /*46b0*/  FMNMX.FTZ R23, R158, R23, !PT ;  /* 0x000000179e177209 */ /* 0x000fe40007810000 */
[----:B------:R-:W-:Y:S01]  /*46c0*/  ISETP.GT.AND P1, PT, R22, 0x39, PT ;  /* 0x000000391600780c */ /* 0x000fe20003f24270 */
[----:B------:R4:W2:Y:S01]  /*46d0*/  MUFU.TANH R174, R62 ;  /* 0x0000003e00ae7308 */ /* 0x0008a20000002400 */
[----:B-----5:R-:W-:Y:S02]  /*46e0*/  FSEL R150, R150, -INF , P0 ;  /* 0xff80000096967808 */ /* 0x020fe40000000000 */
[----:B------:R-:W-:Y:S02]  /*46f0*/  FMNMX.FTZ R23, R146, R23, !PT ;  /* 0x0000001792177209 */ /* 0x000fe40007810000 */
[----:B------:R-:W-:-:S02]  /*4700*/  ISETP.GT.AND P0, PT, R22, 0x40, PT ;  /* 0x000000401600780c */ /* 0x000fc40003f04270 */
[----:B------:R-:W-:Y:S01]  /*4710*/  FSEL R156, R156, -INF , P1 ;  /* 0xff8000009c9c7808 */ /* 0x000fe20000800000 */
[----:B------:R-:W5:Y:S01]  /*4720*/  MUFU.TANH R166, R58 ;  /* 0x0000003a00a67308 */ /* 0x000f620000002400 */
[----:B------:R-:W-:Y:S02]  /*4730*/  FMNMX.FTZ R23, R150, R23, !PT ;  /* 0x0000001796177209 */ /* 0x000fe40007810000 */
[----:B------:R-:W-:Y:S02]  /*4740*/  ISETP.GT.AND P1, PT, R22, 0x41, PT ;  /* 0x000000411600780c */ /* 0x000fe40003f24270 */
[----:B-1----:R-:W-:Y:S02]  /*4750*/  FSEL R178, R178, -INF , P0 ;  /* 0xff800000b2b27808 */ /* 0x002fe40000000000 */
[----:B------:R-:W-:Y:S01]  /*4760*/  FMNMX.FTZ R23, R156, R23, !PT ;  /* 0x000000179c177209 */ /* 0x000fe20007810000 */
[----:B------:R-:W1:Y:S01]  /*4770*/  MUFU.TANH R162, R59 ;  /* 0x0000003b00a27308 */ /* 0x000e620000002400 */
[----:B------:R-:W-:Y:S01]  /*4780*/  ISETP.GT.AND P0, PT, R22, 0x48, PT ;  /* 0x000000481600780c */ /* 0x000fe20003f04270 */
[----:B----4-:R-:W-:Y:S01]  /*4790*/  FMUL.FTZ R62, R74, c[0x0][0x320] ;  /* 0x0000c8004a3e7a20 */ /* 0x010fe20000410000 */
[----:B---3--:R-:W-:-:S02]  /*47a0*/  FSEL R160, R160, -INF , P1 ;  /* 0xff800000a0a07808 */ /* 0x008fc40000800000 */
[----:B------:R-:W-:Y:S02]  /*47b0*/  FMNMX.FTZ R23, R178, R23, !PT ;  /* 0x00000017b2177209 */ /* 0x000fe40007810000 */
[----:B------:R-:W-:Y:S01]  /*47c0*/  ISETP.GT.AND P1, PT, R22, 0x49, PT ;  /* 0x000000491600780c */ /* 0x000fe20003f24270 */
[----:B------:R-:W3:Y:S01]  /*47d0*/  MUFU.TANH R154, R54 ;  /* 0x00000036009a7308 */ /* 0x000ee20000002400 */
[----:B--2---:R-:W-:Y:S02]  /*47e0*/  FSEL R176, R176, -INF , P0 ;  /* 0xff800000b0b07808 */ /* 0x004fe40000000000 */
[----:B------:R-:W-:Y:S02]  /*47f0*/  FMNMX.FTZ R23, R160, R23, !PT ;  /* 0x00000017a0177209 */ /* 0x000fe40007810000 */
[----:B------:R-:W-:Y:S02]  /*4800*/  ISETP.GT.AND P0, PT, R22, 0x50, PT ;  /* 0x000000501600780c */ /* 0x000fe40003f04270 */
[----:B------:R-:W-:Y:S01]  /*4810*/  FSEL R164, R164, -INF , P1 ;  /* 0xff800000a4a47808 */ /* 0x000fe20000800000 */
[----:B------:R-:W2:Y:S01]  /*4820*/  MUFU.TANH R152, R55 ;  /* 0x0000003700987308 */ /* 0x000ea20000002400 */
[----:B------:R-:W-:-:S02]  /*4830*/  FMNMX.FTZ R23, R176, R23, !PT ;  /* 0x00000017b0177209 */ /* 0x000fc40007810000 */
[----:B------:R-:W-:Y:S02]  /*4840*/  ISETP.GT.AND P1, PT, R22, 0x51, PT ;  /* 0x000000511600780c */ /* 0x000fe40003f24270 */
[----:B------:R-:W-:Y:S02]  /*4850*/  FSEL R174, R174, -INF , P0 ;  /* 0xff800000aeae7808 */ /* 0x000fe40000000000 */
[----:B------:R-:W-:Y:S01]  /*4860*/  FMNMX.FTZ R23, R164, R23, !PT ;  /* 0x00000017a4177209 */ /* 0x000fe20007810000 */
[----:B------:R-:W4:Y:S01]  /*4870*/  MUFU.TANH R148, R50 ;  /* 0x0000003200947308 */ /* 0x000f220000002400 */
[----:B------:R-:W-:Y:S02]  /*4880*/  ISETP.GT.AND P0, PT, R22, 0x58, PT ;  /* 0x000000581600780c */ /* 0x000fe40003f04270 */
[----:B------:R-:W-:Y:S02]  /*4890*/  FSEL R172, R172, -INF , P1 ;  /* 0xff800000acac7808 */ /* 0x000fe40000800000 */
[----:B------:R-:W-:-:S02]  /*48a0*/  FMNMX.FTZ R23, R174, R23, !PT ;  /* 0x00000017ae177209 */ /* 0x000fc40007810000 */
[----:B------:R-:W-:Y:S01]  /*48b0*/  ISETP.GT.AND P1, PT, R22, 0x59, PT ;  /* 0x000000591600780c */ /* 0x000fe20003f24270 */
[----:B------:R-:W2:Y:S01]  /*48c0*/  MUFU.TANH R144, R51 ;  /* 0x0000003300907308 */ /* 0x000ea20000002400 */
[----:B-----5:R-:W-:Y:S02]  /*48d0*/  FSEL R166, R166, -INF , P0 ;  /* 0xff800000a6a67808 */ /* 0x020fe40000000000 */
[----:B------:R-:W-:Y:S02]  /*48e0*/  FMNMX.FTZ R23, R172, R23, !PT ;  /* 0x00000017ac177209 */ /* 0x000fe40007810000 */
[----:B------:R-:W-:Y:S02]  /*48f0*/  ISETP.GT.AND P0, PT, R22, 0x60, PT ;  /* 0x000000601600780c */ /* 0x000fe40003f04270 */
[----:B-1----:R-:W-:Y:S01]  /*4900*/  FSEL R162, R162, -INF , P1 ;  /* 0xff800000a2a27808 */ /* 0x002fe20000800000 */
[----:B------:R-:W1:Y:S01]  /*4910*/  MUFU.TANH R66, R46 ;  /* 0x0000002e00427308 */ /* 0x000e620000002400 */
[----:B------:R-:W-:-:S02]  /*4920*/  FMNMX.FTZ R23, R166, R23, !PT ;  /* 0x00000017a6177209 */ /* 0x000fc40007810000 */
[----:B------:R-:W-:Y:S02]  /*4930*/  ISETP.GT.AND P1, PT, R22, 0x61, PT ;  /* 0x000000611600780c */ /* 0x000fe40003f24270 */
[----:B---3--:R-:W-:Y:S02]  /*4940*/  FSEL R154, R154, -INF , P0 ;  /* 0xff8000009a9a7808 */ /* 0x008fe40000000000 */
[----:B------:R-:W-:Y:S01]  /*4950*/  FMNMX.FTZ R23, R162, R23, !PT ;  /* 0x00000017a2177209 */ /* 0x000fe20007810000 */
[----:B------:R-:W3:Y:S01]  /*4960*/  MUFU.TANH R64, R47 ;  /* 0x0000002f00407308 */ /* 0x000ee20000002400 */
[----:B------:R-:W-:Y:S02]  /*4970*/  ISETP.GT.AND P0, PT, R22, 0x68, PT ;  /* 0x000000681600780c */ /* 0x000fe40003f04270 */
[----:B--2---:R-:W-:Y:S02]  /*4980*/  FSEL R152, R152, -INF , P1 ;  /* 0xff80000098987808 */ /* 0x004fe40000800000 */
[----:B------:R-:W-:-:S02]  /*4990*/  FMNMX.FTZ R23, R154, R23, !PT ;  /* 0x000000179a177209 */ /* 0x000fc40007810000 */
[----:B------:R-:W-:Y:S01]  /*49a0*/  ISETP.GT.AND P1, PT, R22, 0x69, PT ;  /* 0x000000691600780c */ /* 0x000fe20003f24270 */
[----:B------:R-:W2:Y:S01]  /*49b0*/  MUFU.TANH R62, R62 ;  /* 0x0000003e003e7308 */ /* 0x000ea20000002400 */
[----:B----4-:R-:W-:Y:S02]  /*49c0*/  FSEL R148, R148, -INF , P0 ;  /* 0xff80000094947808 */ /* 0x010fe40000000000 */
[----:B------:R-:W-:Y:S02]  /*49d0*/  FMNMX.FTZ R23, R152, R23, !PT ;  /* 0x0000001798177209 */ /* 0x000fe40007810000 */
[----:B------:R-:W-:Y:S02]  /*49e0*/  ISETP.GT.AND P0, PT, R22, 0x70, PT ;  /* 0x000000701600780c */ /* 0x000fe40003f04270 */
[----:B------:R-:W-:Y:S01]  /*49f0*/  FSEL R144, R144, -INF , P1 ;  /* 0xff80000090907808 */ /* 0x000fe20000800000 */
[----:B------:R-:W4:Y:S01]  /*4a00*/  MUFU.TANH R60, R75 ;  /* 0x0000004b003c7308 */ /* 0x000f220000002400 */
[----:B------:R-:W-:-:S02]  /*4a10*/  FMNMX.FTZ R23, R148, R23, !PT ;  /* 0x0000001794177209 */ /* 0x000fc40007810000 */
[----:B------:R-:W-:Y:S02]  /*4a20*/  ISETP.GT.AND P1, PT, R22, 0x71, PT ;  /* 0x000000711600780c */ /* 0x000fe40003f24270 */
[----:B-1----:R-:W-:Y:S02]  /*4a30*/  FSEL R66, R66, -INF , P0 ;  /* 0xff80000042427808 */ /* 0x002fe40000000000 */
[----:B------:R-:W-:Y:S02]  /*4a40*/  FMNMX.FTZ R23, R144, R23, !PT ;  /* 0x0000001790177209 */ /* 0x000fe40007810000 */
[----:B------:R-:W-:Y:S02]  /*4a50*/  ISETP.GT.AND P0, PT, R22, 0x78, PT ;  /* 0x000000781600780c */ /* 0x000fe40003f04270 */
[----:B---3--:R-:W-:Y:S02]  /*4a60*/  FSEL R64, R64, -INF , P1 ;  /* 0xff80000040407808 */ /* 0x008fe40000800000 */
[----:B------:R-:W-:-:S02]  /*4a70*/  FMNMX.FTZ R23, R66, R23, !PT ;  /* 0x0000001742177209 */ /* 0x000fc40007810000 */
[----:B------:R-:W-:Y:S02]  /*4a80*/  ISETP.GT.AND P1, PT, R22, 0x79, PT ;  /* 0x000000791600780c */ /* 0x000fe40003f24270 */
[----:B--2---:R-:W-:Y:S02]  /*4a90*/  FSEL R62, R62, -INF , P0 ;  /* 0xff8000003e3e7808 */ /* 0x004fe40000000000 */
[----:B------:R-:W-:Y:S02]  /*4aa0*/  FMNMX.FTZ R23, R64, R23, !PT ;  /* 0x0000001740177209 */ /* 0x000fe40007810000 */
[----:B----4-:R-:W-:Y:S02]  /*4ab0*/  FSEL R60, R60, -INF , P1 ;  /* 0xff8000003c3c7808 */ /* 0x010fe40000800000 */
[----:B------:R-:W-:-:S04]  /*4ac0*/  FMNMX.FTZ R23, R62, R23, !PT ;  /* 0x000000173e177209 */ /* 0x000fc80007810000 */
[----:B------:R-:W-:Y:S02]  /*4ad0*/  FMNMX.FTZ R20, R60, R23, !PT ;  /* 0x000000173c147209 */ /* 0x000fe40007810000 */
[----:B------:R-:W-:-:S03]  /*4ae0*/  FMNMX.FTZ R23, R17, R0, !PT ;  /* 0x0000000011177209 */ /* 0x000fc60007810000 */
        /* <DEDUP_REMOVED lines=10> */
[--C-:B------:R-:W-:Y:S01]  /*4b90*/  FFMA.FTZ R54, R19, c[0x0][0x2d0], -R134.reuse ;  /* 0x0000b40013367a23 */ /* 0x100fe20000010886 */
[----:B------:R-:W-:Y:S01]  /*4ba0*/  LDSM.16.MT88.4 R20, [R246+0x900] ;  /* 0x00090000f614783b */ /* 0x000fe20000004200 */
[--C-:B------:R-:W-:Y:S01]  /*4bb0*/  FFMA.FTZ R51, R15, c[0x0][0x2d0], -R134.reuse ;  /* 0x0000b4000f337a23 */ /* 0x100fe20000010886 */
[----:B------:R-:W-:Y:S01]  /*4bc0*/  MUFU.EX2 R56, R56 ;  /* 0x0000003800387308 */ /* 0x000fe20000000800 */
[--C-:B------:R-:W-:Y:S01]  /*4bd0*/  FFMA.FTZ R47, R7, c[0x0][0x2d0], -R134.reuse ;  /* 0x0000b400072f7a23 */ /* 0x100fe20000010886 */
[----:B-1----:R-:W-:Y:S01]  /*4be0*/  FMNMX.FTZ R132, R132, R17, !PT ;  /* 0x0000001184847209 */ /* 0x002fe20007810000 */
[----:B------:R-:W-:-:S02]  /*4bf0*/  FFMA.FTZ R49, R11, c[0x0][0x2d0], -R134 ;  /* 0x0000b4000b317a23 */ /* 0x000fc40000010886 */
[--C-:B------:R-:W-:Y:S01]  /*4c00*/  FFMA.FTZ R46, R9, c[0x0][0x2d0], -R134.reuse ;  /* 0x0000b400092e7a23 */ /* 0x100fe20000010886 */
[C---:B------:R-:W-:Y:S01]  /*4c10*/  FSETP.NEU.FTZ.AND P0, PT, R132.reuse, -INF , PT ;  /* 0xff8000008400780b */ /* 0x040fe20003f1d000 */
[----:B------:R-:W-:Y:S01]  /*4c20*/  FMUL.FTZ R59, R132, c[0x0][0x2d0] ;  /* 0x0000b400843b7a20 */ /* 0x000fe20000410000 */
[----:B------:R-:W1:Y:S01]  /*4c30*/  MUFU.EX2 R55, R55 ;  /* 0x0000003700377308 */ /* 0x000e620000000800 */
[--C-:B------:R-:W-:Y:S02]  /*4c40*/  FFMA.FTZ R52, R13, c[0x0][0x2d0], -R134.reuse ;  /* 0x0000b4000d347a23 */ /* 0x100fe40000010886 */
[--C-:B------:R-:W-:Y:S01]  /*4c50*/  FFMA.FTZ R43, R39, c[0x0][0x2d0], -R134.reuse ;  /* 0x0000b400272b7a23 */ /* 0x100fe20000010886 */
[----:B------:R-:W-:Y:S01]  /*4c60*/  FSEL R59, R59, RZ, P0 ;  /* 0x000000ff3b3b7208 */ /* 0x000fe20000000000 */
[--C-:B------:R-:W-:Y:S01]  /*4c70*/  FFMA.FTZ R42, R31, c[0x0][0x2d0], -R134.reuse ;  /* 0x0000b4001f2a7a23 */ /* 0x100fe20000010886 */
[----:B------:R-:W-:Y:S01]  /*4c80*/  PLOP3.LUT P0, PT, PT, PT, UP0, 0x80, 0x0 ;  /* 0x000000000000781c */ /* 0x000fe20003f0f008 */
[----:B------:R-:W-:Y:S01]  /*4c90*/  FFMA.FTZ R39, R29, c[0x0][0x2d0], -R134 ;  /* 0x0000b4001d277a23 */ /* 0x000fe20000010886 */
[----:B------:R-:W-:Y:S01]  /*4ca0*/  MUFU.EX2 R54, R54 ;  /* 0x0000003600367308 */ /* 0x000fe20000000800 */
[--C-:B------:R-:W-:Y:S01]  /*4cb0*/  FFMA.FTZ R58, R16, c[0x0][0x2d0], -R59.reuse ;  /* 0x0000b400103a7a23 */ /* 0x100fe2000001083b */
[----:B------:R-:W-:Y:S01]  /*4cc0*/  LDSM.16.MT88.4 R28, [R245+0x4900] ;  /* 0x00490000f51c783b */ /* 0x000fe20000004200 */
[----:B------:R-:W-:-:S02]  /*4cd0*/  FFMA.FTZ R57, R6, c[0x0][0x2d0], -R59 ;  /* 0x0000b40006397a23 */ /* 0x000fc4000001083b */
[--C-:B------:R-:W-:Y:S01]  /*4ce0*/  FFMA.FTZ R53, R4, c[0x0][0x2d0], -R59.reuse ;  /* 0x0000b40004357a23 */ /* 0x100fe2000001083b */
[----:B------:R-:W-:Y:S01]  /*4cf0*/  LDSM.16.MT88.4 R16, [R245+0x900] ;  /* 0x00090000f510783b */ /* 0x000fe20000004200 */
[--C-:B------:R-:W-:Y:S01]  /*4d00*/  FFMA.FTZ R48, R26, c[0x0][0x2d0], -R59.reuse ;  /* 0x0000b4001a307a23 */ /* 0x100fe2000001083b */
[----:B------:R-:W2:Y:S01]  /*4d10*/  MUFU.EX2 R51, R51 ;  /* 0x0000003300337308 */ /* 0x000ea20000000800 */
[--C-:B------:R-:W-:Y:S01]  /*4d20*/  FFMA.FTZ R45, R10, c[0x0][0x2d0], -R59.reuse ;  /* 0x0000b4000a2d7a23 */ /* 0x100fe2000001083b */
[----:B------:R-:W3:Y:S01]  /*4d30*/  LDSM.16.MT88.4 R4, [R244+0x4100] ;  /* 0x00410000f404783b */ /* 0x000ee20000004200 */
[--C-:B------:R-:W-:Y:S01]  /*4d40*/  FFMA.FTZ R44, R8, c[0x0][0x2d0], -R59.reuse ;  /* 0x0000b400082c7a23 */ /* 0x100fe2000001083b */
[----:B-1----:R-:W-:Y:S01]  /*4d50*/  F2FP.BF16.PACK_AB R68, R55, R56 ;  /* 0x000000383744723e */ /* 0x002fe200000010ff */
[--C-:B------:R-:W-:Y:S01]  /*4d60*/  FFMA.FTZ R50, R14, c[0x0][0x2d0], -R59.reuse ;  /* 0x0000b4000e327a23 */ /* 0x100fe2000001083b */
[----:B------:R-:W1:Y:S01]  /*4d70*/  LDSM.16.MT88.4 R8, [R244+0x900] ;  /* 0x00090000f408783b */ /* 0x000e620000004200 */
[--C-:B------:R-:W-:Y:S01]  /*4d80*/  FFMA.FTZ R41, R12, c[0x0][0x2d0], -R59.reuse ;  /* 0x0000b4000c297a23 */ /* 0x100fe2000001083b */
[----:B------:R-:W-:Y:S01]  /*4d90*/  MUFU.EX2 R58, R58 ;  /* 0x0000003a003a7308 */ /* 0x000fe20000000800 */
[----:B------:R-:W-:Y:S01]  /*4da0*/  FFMA.FTZ R38, R37, c[0x0][0x2d0], -R134 ;  /* 0x0000b40025267a23 */ /* 0x000fe20000010886 */
[----:B------:R-:W4:Y:S01]  /*4db0*/  LDSM.16.MT88.4 R12, [R248+0x4900] ;  /* 0x00490000f80c783b */ /* 0x000f220000004200 */
[----:B------:R-:W-:-:S02]  /*4dc0*/  FFMA.FTZ R40, R40, c[0x0][0x2d0], -R59 ;  /* 0x0000b40028287a23 */ /* 0x000fc4000001083b */
[--C-:B------:R-:W-:Y:S01]  /*4dd0*/  FFMA.FTZ R37, R180, c[0x0][0x2d0], -R59.reuse ;  /* 0x0000b400b4257a23 */ /* 0x100fe2000001083b */
[----:B------:R-:W5:Y:S01]  /*4de0*/  LDSM.16.MT88.4 R24, [R248+0x900] ;  /* 0x00090000f818783b */ /* 0x000f620000004200 */
[--C-:B------:R-:W-:Y:S01]  /*4df0*/  FFMA.FTZ R3, R142, c[0x0][0x2d0], -R59.reuse ;  /* 0x0000b4008e037a23 */ /* 0x100fe2000001083b */
[----:B------:R-:W3:Y:S01]  /*4e00*/  MUFU.EX2 R57, R57 ;  /* 0x0000003900397308 */ /* 0x000ee20000000800 */
[----:B--2---:R-:W-:Y:S01]  /*4e10*/  F2FP.BF16.PACK_AB R70, R51, R54 ;  /* 0x000000363346723e */ /* 0x004fe200000010ff */
[----:B------:R-:W-:Y:S02]  /*4e20*/  FFMA.FTZ R2, R140, c[0x0][0x2d0], -R59 ;  /* 0x0000b4008c027a23 */ /* 0x000fe4000001083b */
[--C-:B------:R-:W-:Y:S02]  /*4e30*/  FFMA.FTZ R140, R143, c[0x0][0x2d0], -R134.reuse ;  /* 0x0000b4008f8c7a23 */ /* 0x100fe40000010886 */
[--C-:B------:R-:W-:Y:S02]  /*4e40*/  FFMA.FTZ R142, R141, c[0x0][0x2d0], -R134.reuse ;  /* 0x0000b4008d8e7a23 */ /* 0x100fe40000010886 */
[----:B------:R-:W-:Y:S01]  /*4e50*/  MUFU.EX2 R53, R53 ;  /* 0x0000003500357308 */ /* 0x000fe20000000800 */
[----:B------:R-:W-:-:S02]  /*4e60*/  FFMA.FTZ R133, R133, c[0x0][0x2d0], -R134 ;  /* 0x0000b40085857a23 */ /* 0x000fc40000010886 */
[--C-:B------:R-:W-:Y:S02]  /*4e70*/  FFMA.FTZ R135, R135, c[0x0][0x2d0], -R134.reuse ;  /* 0x0000b40087877a23 */ /* 0x100fe40000010886 */
[--C-:B------:R-:W-:Y:S02]  /*4e80*/  FFMA.FTZ R141, R158, c[0x0][0x2d0], -R59.reuse ;  /* 0x0000b4009e8d7a23 */ /* 0x100fe4000001083b */
[--C-:B------:R-:W-:Y:S01]  /*4e90*/  FFMA.FTZ R146, R146, c[0x0][0x2d0], -R59.reuse ;  /* 0x0000b40092927a23 */ /* 0x100fe2000001083b */
[----:B------:R-:W2:Y:S01]  /*4ea0*/  MUFU.EX2 R48, R48 ;  /* 0x0000003000307308 */ /* 0x000ea20000000800 */
[----:B---3--:R-:W-:Y:S01]  /*4eb0*/  F2FP.BF16.PACK_AB R69, R57, R58 ;  /* 0x0000003a3945723e */ /* 0x008fe200000010ff */
[--C-:B------:R-:W-:Y:S02]  /*4ec0*/  FFMA.FTZ R150, R150, c[0x0][0x2d0], -R59.reuse ;  /* 0x0000b40096967a23 */ /* 0x100fe4000001083b */
[----:B------:R-:W-:Y:S02]  /*4ed0*/  FFMA.FTZ R143, R156, c[0x0][0x2d0], -R59 ;  /* 0x0000b4009c8f7a23 */ /* 0x000fe4000001083b */
[----:B------:R-:W-:-:S02]  /*4ee0*/  FFMA.FTZ R156, R159, c[0x0][0x2d0], -R134 ;  /* 0x0000b4009f9c7a23 */ /* 0x000fc40000010886 */
[----:B------:R-:W-:Y:S01]  /*4ef0*/  MUFU.EX2 R52, R52 ;  /* 0x0000003400347308 */ /* 0x000fe20000000800 */
[--C-:B------:R-:W-:Y:S02]  /*4f00*/  FFMA.FTZ R158, R157, c[0x0][0x2d0], -R134.reuse ;  /* 0x0000b4009d9e7a23 */ /* 0x100fe40000010886 */
[--C-:B------:R-:W-:Y:S02]  /*4f10*/  FFMA.FTZ R153, R153, c[0x0][0x2d0], -R134.reuse ;  /* 0x0000b40099997a23 */ /* 0x100fe40000010886 */
[----:B------:R-:W-:Y:S02]  /*4f20*/  FFMA.FTZ R155, R155, c[0x0][0x2d0], -R134 ;  /* 0x0000b4009b9b7a23 */ /* 0x000fe40000010886 */
[--C-:B------:R-:W-:Y:S01]  /*4f30*/  FFMA.FTZ R157, R178, c[0x0][0x2d0], -R59.reuse ;  /* 0x0000b400b29d7a23 */ /* 0x100fe2000001083b */
[----:B--2---:R-:W-:Y:S01]  /*4f40*/  F2FP.BF16.PACK_AB R71, R48, R53 ;  /* 0x000000353047723e */ /* 0x004fe200000010ff */
[----:B------:R-:W2:Y:S01]  /*4f50*/  MUFU.EX2 R49, R49 ;  /* 0x0000003100317308 */ /* 0x000ea20000000800 */
[----:B------:R-:W-:-:S02]  /*4f60*/  FFMA.FTZ R160, R160, c[0x0][0x2d0], -R59 ;  /* 0x0000b400a0a07a23 */ /* 0x000fc4000001083b */
[--C-:B------:R-:W-:Y:S02]  /*4f70*/  FFMA.FTZ R159, R176, c[0x0][0x2d0], -R59.reuse ;  /* 0x0000b400b09f7a23 */ /* 0x100fe4000001083b */
[--C-:B------:R-:W-:Y:S01]  /*4f80*/  FFMA.FTZ R164, R164, c[0x0][0x2d0], -R59.reuse ;  /* 0x0000b400a4a47a23 */ /* 0x100fe2000001083b */
        /* <DEDUP_REMOVED lines=20> */
[----:B------:R-:W3:Y:S01]  /*50d0*/  MUFU.EX2 R45, R45 ;  /* 0x0000002d002d7308 */ /* 0x000ee20000000800 */
[----:B------:R-:W-:-:S02]  /*50e0*/  FFMA.FTZ R152, R152, c[0x0][0x2d0], -R59 ;  /* 0x0000b40098987a23 */ /* 0x000fc4000001083b */
[--C-:B------:R-:W-:Y:S02]  /*50f0*/  FFMA.FTZ R148, R148, c[0x0][0x2d0], -R59.reuse ;  /* 0x0000b40094947a23 */ /* 0x100fe4000001083b */
[----:B------:R-:W-:Y:S01]  /*5100*/  FFMA.FTZ R63, R63, c[0x0][0x2d0], -R134 ;  /* 0x0000b4003f3f7a23 */ /* 0x000fe20000010886 */
        /* <DEDUP_REMOVED lines=8> */
[----:B------:R-:W1:Y:S01]  /*5190*/  MUFU.EX2 R41, R41 ;  /* 0x0000002900297308 */ /* 0x000e620000000800 */
[----:B------:R-:W-:-:S02]  /*51a0*/  FADD.FTZ R54, R54, R55 ;  /* 0x0000003736367221 */ /* 0x000fc40000010000 */
[----:B------:R-:W-:Y:S02]  /*51b0*/  FADD.FTZ R53, R48, R53 ;  /* 0x0000003530357221 */ /* 0x000fe40000010000 */
[----:B------:R-:W-:Y:S01]  /*51c0*/  FADD.FTZ R51, R51, R54 ;  /* 0x0000003633337221 */ /* 0x000fe20000010000 */
[C---:B------:R-:W-:Y:S02]  /*51d0*/  HMMA.16816.F32.BF16 R112, R68.reuse, R108, RZ ;  /* 0x0000006c4470723c */ /* 0x040fe400000418ff */
[----:B------:R-:W-:Y:S06]  /*51e0*/  MUFU.EX2 R43, R43 ;  /* 0x0000002b002b7308 */ /* 0x000fec0000000800 */
[C---:B------:R-:W-:Y:S02]  /*51f0*/  HMMA.16816.F32.BF16 R88, R68.reuse, R84, RZ ;  /* 0x000000544458723c */ /* 0x040fe400000418ff */
[----:B------:R-:W1:Y:S06]  /*5200*/  MUFU.EX2 R42, R42 ;  /* 0x0000002a002a7308 */ /* 0x000e6c0000000800 */
[C---:B------:R-:W-:Y:S02]  /*5210*/  HMMA.16816.F32.BF16 R80, R68.reuse, R76, RZ ;  /* 0x0000004c4450723c */ /* 0x040fe400000418ff */
[----:B------:R-:W-:Y:S06]  /*5220*/  MUFU.EX2 R39, R39 ;  /* 0x0000002700277308 */ /* 0x000fec0000000800 */
[C---:B------:R-:W-:Y:S02]  /*5230*/  HMMA.16816.F32.BF16 R124, R68.reuse, R126, RZ ;  /* 0x0000007e447c723c */ /* 0x040fe400000418ff */
[----:B------:R-:W-:Y:S06]  /*5240*/  MUFU.EX2 R38, R38 ;  /* 0x0000002600267308 */ /* 0x000fec0000000800 */
        /* <DEDUP_REMOVED lines=10> */
[----:B--2---:R-:W-:Y:S01]  /*52f0*/  F2FP.BF16.PACK_AB R4, R49, R52 ;  /* 0x000000343104723e */ /* 0x004fe200000010ff */
[----:B------:R-:W-:Y:S01]  /*5300*/  HMMA.16816.F32.BF16 R68, R68, R6, RZ ;  /* 0x000000064444723c */ /* 0x000fe200000418ff */
[----:B---3--:R-:W-:Y:S01]  /*5310*/  F2FP.BF16.PACK_AB R5, R45, R50 ;  /* 0x000000322d05723e */ /* 0x008fe200000010ff */
[----:B------:R-:W2:Y:S01]  /*5320*/  MUFU.EX2 R140, R140 ;  /* 0x0000008c008c7308 */ /* 0x000ea20000000800 */
[----:B------:R-:W-:-:S04]  /*5330*/  FADD.FTZ R50, R50, R53 ;  /* 0x0000003532327221 */ /* 0x000fc80000010000 */
[----:B------:R-:W-:Y:S01]  /*5340*/  F2FP.BF16.PACK_AB R6, R46, R47 ;  /* 0x0000002f2e06723e */ /* 0x000fe200000010ff */
[----:B------:R-:W-:Y:S01]  /*5350*/  FADD.FTZ R45, R45, R50 ;  /* 0x000000322d2d7221 */ /* 0x000fe20000010000 */
[----:B-1----:R-:W-:Y:S01]  /*5360*/  F2FP.BF16.PACK_AB R7, R41, R44 ;  /* 0x0000002c2907723e */ /* 0x002fe200000010ff */
[----:B------:R-:W-:Y:S02]  /*5370*/  MUFU.EX2 R142, R142 ;  /* 0x0000008e008e7308 */ /* 0x000fe40000000800 */
[----:B------:R-:W-:-:S04]  /*5380*/  FADD.FTZ R44, R44, R45 ;  /* 0x0000002d2c2c7221 */ /* 0x000fc80000010000 */
[C---:B------:R-:W-:Y:S01]  /*5390*/  HMMA.16816.F32.BF16 R104, R4.reuse, R8, R104 ;  /* 0x000000080468723c */ /* 0x040fe20000041868 */
[----:B------:R-:W-:Y:S01]  /*53a0*/  FADD.FTZ R41, R41, R44 ;  /* 0x0000002c29297221 */ /* 0x000fe20000010000 */
[----:B------:R-:W-:Y:S06]  /*53b0*/  MUFU.EX2 R135, R135 ;  /* 0x0000008700877308 */ /* 0x000fec0000000800 */
[C---:B------:R-:W-:Y:S01]  /*53c0*/  HMMA.16816.F32.BF16 R100, R4.reuse, R10, R100 ;  /* 0x0000000a0464723c */ /* 0x040fe20000041864 */
[----:B------:R-:W1:Y:S01]  /*53d0*/  LDSM.16.MT88.4 R8, [R244+0x4900] ;  /* 0x00490000f408783b */ /* 0x000e620000004200 */
[----:B------:R-:W-:Y:S06]  /*53e0*/  MUFU.EX2 R141, R141 ;  /* 0x0000008d008d7308 */ /* 0x000fec0000000800 */
[C---:B----4-:R-:W-:Y:S02]  /*53f0*/  HMMA.16816.F32.BF16 R96, R4.reuse, R12, R96 ;  /* 0x0000000c0460723c */ /* 0x050fe40000041860 */
[----:B------:R-:W3:Y:S06]  /*5400*/  MUFU.EX2 R146, R146 ;  /* 0x0000009200927308 */ /* 0x000eec0000000800 */
[C---:B------:R-:W-:Y:S01]  /*5410*/  HMMA.16816.F32.BF16 R92, R4.reuse, R14, R92 ;  /* 0x0000000e045c723c */ /* 0x040fe2000004185c */
[----:B------:R-:W4:Y:S01]  /*5420*/  LDSM.16.MT88.4 R12, [R244+0x1100] ;  /* 0x00110000f40c783b */ /* 0x000f220000004200 */
[----:B------:R-:W-:Y:S06]  /*5430*/  MUFU.EX2 R150, R150 ;  /* 0x0000009600967308 */ /* 0x000fec0000000800 */
[C---:B-----5:R-:W-:Y:S02]  /*5440*/  HMMA.16816.F32.BF16 R128, R4.reuse, R24, R128 ;  /* 0x000000180480723c */ /* 0x060fe40000041880 */
[----:B------:R-:W5:Y:S06]  /*5450*/  MUFU.EX2 R143, R143 ;  /* 0x0000008f008f7308 */ /* 0x000f6c0000000800 */
        /* <DEDUP_REMOVED lines=19> */
[----:B------:R-:W2:Y:S06]  /*5590*/  MUFU.EX2 R164, R164 ;  /* 0x000000a400a47308 */ /* 0x000eac0000000800 */
[C---:B------:R-:W-:Y:S01]  /*55a0*/  HMMA.16816.F32.BF16 R76, R4.reuse, R30, R76 ;  /* 0x0000001e044c723c */ /* 0x040fe2000004184c */
[----:B------:R-:W-:Y:S01]  /*55b0*/  LDSM.16.MT88.4 R28, [R245+0x5100] ;  /* 0x00510000f51c783b */ /* 0x000fe20000004200 */
[----:B------:R-:W-:Y:S06]  /*55c0*/  MUFU.EX2 R167, R167 ;  /* 0x000000a700a77308 */ /* 0x000fec0000000800 */
[C---:B-1----:R-:W-:Y:S02]  /*55d0*/  HMMA.16816.F32.BF16 R72, R4.reuse, R8, R72 ;  /* 0x000000080448723c */ /* 0x042fe40000041848 */
[----:B------:R-:W1:Y:S06]  /*55e0*/  MUFU.EX2 R176, R176 ;  /* 0x000000b000b07308 */ /* 0x000e6c0000000800 */
[----:B------:R-:W-:Y:S01]  /*55f0*/  HMMA.16816.F32.BF16 R68, R4, R10, R68 ;  /* 0x0000000a0444723c */ /* 0x000fe20000041844 */
[----:B------:R-:W1:Y:S01]  /*5600*/  LDSM.16.MT88.4 R8, [R248+0x5100] ;  /* 0x00510000f808783b */ /* 0x000e620000004200 */
[----:B------:R-:W-:Y:S05]  /*5610*/  MUFU.EX2 R178, R178 ;  /* 0x000000b200b27308 */ /* 0x000fea0000000800 */
[----:B------:R-:W-:-:S02]  /*5620*/  F2FP.BF16.PACK_AB R4, R42, R43 ;  /* 0x0000002b2a04723e */ /* 0x000fc400000010ff */
[----:B------:R-:W-:Y:S01]  /*5630*/  F2FP.BF16.PACK_AB R5, R37, R40 ;  /* 0x000000282505723e */ /* 0x000fe200000010ff */
[----:B------:R-:W-:Y:S01]  /*5640*/  MUFU.EX2 R161, R161 ;  /* 0x000000a100a17308 */ /* 0x000fe20000000800 */
[----:B------:R-:W-:Y:S01]  /*5650*/  F2FP.BF16.PACK_AB R6, R38, R39 ;  /* 0x000000272606723e */ /* 0x000fe200000010ff */
[----:B------:R-:W-:Y:S01]  /*5660*/  FADD.FTZ R40, R40, R41 ;  /* 0x0000002928287221 */ /* 0x000fe20000010000 */
[----:B------:R-:W-:-:S03]  /*5670*/  F2FP.BF16.PACK_AB R7, R2, R3 ;  /* 0x000000030207723e */ /* 0x000fc600000010ff */
[----:B------:R-:W-:Y:S02]  /*5680*/  FADD.FTZ R40, R37, R40 ;  /* 0x0000002825287221 */ /* 0x000fe40000010000 */
[----:B------:R-:W-:Y:S02]  /*5690*/  MUFU.EX2 R163, R163 ;  /* 0x000000a300a37308 */ /* 0x000fe40000000800 */
[----:B----4-:R-:W-:Y:S01]  /*56a0*/  HMMA.16816.F32.BF16 R104, R4, R12, R104 ;  /* 0x0000000c0468723c */ /* 0x010fe20000041868 */
[----:B------:R-:W-:-:S04]  /*56b0*/  FADD.FTZ R3, R3, R40 ;  /* 0x0000002803037221 */ /* 0x000fc80000010000 */
[----:B------:R-:W-:Y:S01]  /*56c0*/  FADD.FTZ R2, R2, R3 ;  /* 0x0000000302027221 */ /* 0x000fe20000010000 */
[----:B------:R-:W4:Y:S02]  /*56d0*/  MUFU.EX2 R172, R172 ;  /* 0x000000ac00ac7308 */ /* 0x000f240000000800 */
[C---:B------:R-:W-:Y:S01]  /*56e0*/  HMMA.16816.F32.BF16 R100, R4.reuse, R14, R100 ;  /* 0x0000000e0464723c */ /* 0x040fe20000041864 */
[----:B------:R-:W2:Y:S05]  /*56f0*/  LDSM.16.MT88.4 R12, [R244+0x5100] ;  /* 0x00510000f40c783b */ /* 0x000eaa0000004200 */
[----:B------:R-:W-:Y:S02]  /*5700*/  MUFU.EX2 R165, R165 ;  /* 0x000000a500a57308 */ /* 0x000fe40000000800 */
[C---:B------:R-:W-:Y:S06]  /*5710*/  HMMA.16816.F32.BF16 R128, R4.reuse, R24, R128 ;  /* 0x000000180480723c */ /* 0x040fec0000041880 */
[----:B------:R-:W2:Y:S02]  /*5720*/  MUFU.EX2 R162, R162 ;  /* 0x000000a200a27308 */ /* 0x000ea40000000800 */
[C---:B-1----:R-:W-:Y:S06]  /*5730*/  HMMA.16816.F32.BF16 R96, R4.reuse, R8, R96 ;  /* 0x000000080460723c */ /* 0x042fec0000041860 */
[----:B------:R-:W-:Y:S02]  /*5740*/  MUFU.EX2 R151, R151 ;  /* 0x0000009700977308 */ /* 0x000fe40000000800 */
[C---:B------:R-:W-:Y:S01]  /*5750*/  HMMA.16816.F32.BF16 R92, R4.reuse, R10, R92 ;  /* 0x0000000a045c723c */ /* 0x040fe2000004185c */
[----:B------:R-:W1:Y:S05]  /*5760*/  LDSM.16.MT88.4 R8, [R244+0x1900] ;  /* 0x00190000f408783b */ /* 0x000e6a0000004200 */
[----:B------:R-:W1:Y:S02]  /*5770*/  MUFU.EX2 R166, R166 ;  /* 0x000000a600a67308 */ /* 0x000e640000000800 */
[C---:B------:R-:W-:Y:S01]  /*5780*/  HMMA.16816.F32.BF16 R124, R4.reuse, R26, R124 ;  /* 0x0000001a047c723c */ /* 0x040fe2000004187c */
[----:B------:R-:W-:Y:S05]  /*5790*/  LDSM.16.MT88.4 R24, [R248+0x1900] ;  /* 0x00190000f818783b */ /* 0x000fea0000004200 */
[----:B------:R-:W-:Y:S02]  /*57a0*/  MUFU.EX2 R174, R174 ;  /* 0x000000ae00ae7308 */ /* 0x000fe40000000800 */
[C---:B------:R-:W-:Y:S06]  /*57b0*/  HMMA.16816.F32.BF16 R120, R4.reuse, R20, R120 ;  /* 0x000000140478723c */ /* 0x040fec0000041878 */
[----:B------:R-:W-:Y:S02]  /*57c0*/  MUFU.EX2 R145, R145 ;  /* 0x0000009100917308 */ /* 0x000fe40000000800 */
[C---:B--2---:R-:W-:Y:S06]  /*57d0*/  HMMA.16816.F32.BF16 R72, R4.reuse, R12, R72 ;  /* 0x0000000c0448723c */ /* 0x044fec0000041848 */
[----:B------:R-:W-:Y:S02]  /*57e0*/  MUFU.EX2 R147, R147 ;  /* 0x0000009300937308 */ /* 0x000fe40000000800 */
[C---:B------:R-:W-:Y:S01]  /*57f0*/  HMMA.16816.F32.BF16 R68, R4.reuse, R14, R68 ;  /* 0x0000000e0444723c */ /* 0x040fe20000041844 */
[----:B------:R-:W2:Y:S05]  /*5800*/  LDSM.16.MT88.4 R12, [R248+0x5900] ;  /* 0x00590000f80c783b */ /* 0x000eaa0000004200 */
[----:B------:R-:W1:Y:S02]  /*5810*/  MUFU.EX2 R152, R152 ;  /* 0x0000009800987308 */ /* 0x000e640000000800 */
[C---:B------:R-:W-:Y:S01]  /*5820*/  HMMA.16816.F32.BF16 R116, R4.reuse, R22, R116 ;  /* 0x000000160474723c */ /* 0x040fe20000041874 */
[----:B------:R-:W1:Y:S05]  /*5830*/  LDSM.16.MT88.4 R20, [R246+0x1900] ;  /* 0x00190000f614783b */ /* 0x000e6a0000004200 */
[----:B------:R-:W-:Y:S02]  /*5840*/  MUFU.EX2 R63, R63 ;  /* 0x0000003f003f7308 */ /* 0x000fe40000000800 */
[C---:B------:R-:W-:Y:S06]  /*5850*/  HMMA.16816.F32.BF16 R112, R4.reuse, R16, R112 ;  /* 0x000000100470723c */ /* 0x040fec0000041870 */
[----:B------:R-:W-:Y:S02]  /*5860*/  MUFU.EX2 R64, R64 ;  /* 0x0000004000407308 */ /* 0x000fe40000000800 */
[C---:B------:R-:W-:Y:S01]  /*5870*/  HMMA.16816.F32.BF16 R108, R4.reuse, R18, R108 ;  /* 0x00000012046c723c */ /* 0x040fe2000004186c */
[----:B------:R-:W1:Y:S07]  /*5880*/  LDSM.16.MT88.4 R16, [R245+0x1900] ;  /* 0x00190000f510783b */ /* 0x000e6e0000004200 */
[C---:B------:R-:W-:Y:S08]  /*5890*/  HMMA.16816.F32.BF16 R88, R4.reuse, R32, R88 ;  /* 0x000000200458723c */ /* 0x040ff00000041858 */
[C---:B------:R-:W-:Y:S01]  /*58a0*/  HMMA.16816.F32.BF16 R84, R4.reuse, R34, R84 ;  /* 0x000000220454723c */ /* 0x040fe20000041854 */
[----:B------:R-:W2:Y:S07]  /*58b0*/  LDSM.16.MT88.4 R32, [R246+0x5900] ;  /* 0x00590000f620783b */ /* 0x000eae0000004200 */
[C---:B------:R-:W-:Y:S08]  /*58c0*/  HMMA.16816.F32.BF16 R80, R4.reuse, R28, R80 ;  /* 0x0000001c0450723c */ /* 0x040ff00000041850 */
[----:B------:R-:W-:Y:S01]  /*58d0*/  HMMA.16816.F32.BF16 R76, R4, R30, R76 ;  /* 0x0000001e044c723c */ /* 0x000fe2000004184c */
[----:B------:R-:W4:Y:S06]  /*58e0*/  LDSM.16.MT88.4 R28, [R245+0x5900] ;  /* 0x00590000f51c783b */ /* 0x000f2c0000004200 */
[----:B------:R-:W-:-:S02]  /*58f0*/  F2FP.BF16.PACK_AB R4, R140, R133 ;  /* 0x000000858c04723e */ /* 0x000fc400000010ff */
[C---:B---3--:R-:W-:Y:S01]  /*5900*/  F2FP.BF16.PACK_AB R5, R146.reuse, R141 ;  /* 0x0000008d9205723e */ /* 0x048fe200000010ff */
[----:B------:R-:W-:Y:S01]  /*5910*/  FADD.FTZ R141, R141, R2 ;  /* 0x000000028d8d7221 */ /* 0x000fe20000010000 */
[----:B------:R-:W-:Y:S02]  /*5920*/  F2FP.BF16.PACK_AB R6, R135, R142 ;  /* 0x0000008e8706723e */ /* 0x000fe400000010ff */
[----:B-----5:R-:W-:Y:S01]  /*5930*/  F2FP.BF16.PACK_AB R7, R143, R150 ;  /* 0x000000968f07723e */ /* 0x020fe200000010ff */
[----:B------:R-:W-:-:S04]  /*5940*/  FADD.FTZ R141, R146, R141 ;  /* 0x0000008d928d7221 */ /* 0x000fc80000010000 */
[----:B------:R-:W-:Y:S02]  /*5950*/  FADD.FTZ R150, R150, R141 ;  /* 0x0000008d96967221 */ /* 0x000fe40000010000 */
[----:B-1----:R-:W-:Y:S02]  /*5960*/  HMMA.16816.F32.BF16 R104, R4, R8, R104 ;  /* 0x000000080468723c */ /* 0x002fe40000041868 */
[----:B------:R-:W-:-:S06]  /*5970*/  FADD.FTZ R150, R143, R150 ;  /* 0x000000968f967221 */ /* 0x000fcc0000010000 */
[C---:B------:R-:W-:Y:S01]  /*5980*/  HMMA.16816.F32.BF16 R100, R4.reuse, R10, R100 ;  /* 0x0000000a0464723c */ /* 0x040fe20000041864 */
[----:B------:R-:W1:Y:S07]  /*5990*/  LDSM.16.MT88.4 R8, [R244+0x5900] ;  /* 0x00590000f408783b */ /* 0x000e6e0000004200 */
[C---:B--2---:R-:W-:Y:S08]  /*59a0*/  HMMA.16816.F32.BF16 R96, R4.reuse, R12, R96 ;  /* 0x0000000c0460723c */ /* 0x044ff00000041860 */
[C---:B------:R-:W-:Y:S01]  /*59b0*/  HMMA.16816.F32.BF16 R92, R4.reuse, R14, R92 ;  /* 0x0000000e045c723c */ /* 0x040fe2000004185c */
[----:B------:R-:W2:Y:S07]  /*59c0*/  LDSM.16.MT88.4 R12, [R244+0x2100] ;  /* 0x00210000f40c783b */ /* 0x000eae0000004200 */
[C---:B------:R-:W-:Y:S08]  /*59d0*/  HMMA.16816.F32.BF16 R128, R4.reuse, R24, R128 ;  /* 0x000000180480723c */ /* 0x040ff00000041880 */
        /* <DEDUP_REMOVED lines=8> */
[C---:B------:R-:W-:Y:S08]  /*5a60*/  HMMA.16816.F32.BF16 R88, R4.reuse, R32, R88 ;  /* 0x000000200458723c */ /* 0x040ff00000041858 */
[C---:B------:R-:W-:Y:S01]  /*5a70*/  HMMA.16816.F32.BF16 R84, R4.reuse, R34, R84 ;  /* 0x000000220454723c */ /* 0x040fe20000041854 */
[----:B------:R-:W-:Y:S07]  /*5a80*/  LDSM.16.MT88.4 R32, [R246+0x6100] ;  /* 0x00610000f620783b */ /* 0x000fee0000004200 */
[C---:B----4-:R-:W-:Y:S08]  /*5a90*/  HMMA.16816.F32.BF16 R80, R4.reuse, R28, R80 ;  /* 0x0000001c0450723c */ /* 0x050ff00000041850 */
[C---:B------:R-:W-:Y:S01]  /*5aa0*/  HMMA.16816.F32.BF16 R76, R4.reuse, R30, R76 ;  /* 0x0000001e044c723c */ /* 0x040fe2000004184c */
[----:B------:R-:W-:Y:S07]  /*5ab0*/  LDSM.16.MT88.4 R28, [R245+0x6100] ;  /* 0x00610000f51c783b */ /* 0x000fee0000004200 */
[C---:B-1----:R-:W-:Y:S08]  /*5ac0*/  HMMA.16816.F32.BF16 R72, R4.reuse, R8, R72 ;  /* 0x000000080448723c */ /* 0x042ff00000041848 */
[----:B------:R-:W-:Y:S01]  /*5ad0*/  HMMA.16816.F32.BF16 R68, R4, R10, R68 ;  /* 0x0000000a0444723c */ /* 0x000fe20000041844 */
[----:B------:R-:W1:Y:S06]  /*5ae0*/  LDSM.16.MT88.4 R8, [R248+0x6100] ;  /* 0x00610000f808783b */ /* 0x000e6c0000004200 */
[----:B------:R-:W-:-:S02]  /*5af0*/  F2FP.BF16.PACK_AB R4, R156, R153 ;  /* 0x000000999c04723e */ /* 0x000fc400000010ff */
[----:B------:R-:W-:Y:S01]  /*5b00*/  F2FP.BF16.PACK_AB R5, R160, R157 ;  /* 0x0000009da005723e */ /* 0x000fe200000010ff */
[----:B------:R-:W-:Y:S01]  /*5b10*/  FADD.FTZ R157, R157, R150 ;  /* 0x000000969d9d7221 */ /* 0x000fe20000010000 */
[----:B------:R-:W-:Y:S02]  /*5b20*/  F2FP.BF16.PACK_AB R6, R155, R158 ;  /* 0x0000009e9b06723e */ /* 0x000fe400000010ff */
[----:B------:R-:W-:Y:S01]  /*5b30*/  F2FP.BF16.PACK_AB R7, R164, R159 ;  /* 0x0000009fa407723e */ /* 0x000fe200000010ff */
[----:B------:R-:W-:-:S04]  /*5b40*/  FADD.FTZ R160, R160, R157 ;  /* 0x0000009da0a07221 */ /* 0x000fc80000010000 */
[----:B------:R-:W-:Y:S02]  /*5b50*/  FADD.FTZ R159, R159, R160 ;  /* 0x000000a09f9f7221 */ /* 0x000fe40000010000 */
[----:B--2---:R-:W-:Y:S02]  /*5b60*/  HMMA.16816.F32.BF16 R104, R4, R12, R104 ;  /* 0x0000000c0468723c */ /* 0x004fe40000041868 */
[----:B------:R-:W-:-:S06]  /*5b70*/  FADD.FTZ R164, R164, R159 ;  /* 0x0000009fa4a47221 */ /* 0x000fcc0000010000 */
[C---:B------:R-:W-:Y:S01]  /*5b80*/  HMMA.16816.F32.BF16 R100, R4.reuse, R14, R100 ;  /* 0x0000000e0464723c */ /* 0x040fe20000041864 */
[----:B------:R-:W2:Y:S07]  /*5b90*/  LDSM.16.MT88.4 R12, [R244+0x6100] ;  /* 0x00610000f40c783b */ /* 0x000eae0000004200 */
[C---:B---3--:R-:W-:Y:S08]  /*5ba0*/  HMMA.16816.F32.BF16 R128, R4.reuse, R24, R128 ;  /* 0x000000180480723c */ /* 0x048ff00000041880 */
[C---:B-1----:R-:W-:Y:S08]  /*5bb0*/  HMMA.16816.F32.BF16 R96, R4.reuse, R8, R96 ;  /* 0x000000080460723c */ /* 0x042ff00000041860 */
[C---:B------:R-:W-:Y:S01]  /*5bc0*/  HMMA.16816.F32.BF16 R92, R4.reuse, R10, R92 ;  /* 0x0000000a045c723c */ /* 0x040fe2000004185c */
[----:B------:R-:W1:Y:S07]  /*5bd0*/  LDSM.16.MT88.4 R8, [R244+0x2900] ;  /* 0x00290000f408783b */ /* 0x000e6e0000004200 */
[C---:B------:R-:W-:Y:S01]  /*5be0*/  HMMA.16816.F32.BF16 R124, R4.reuse, R26, R124 ;  /* 0x0000001a047c723c */ /* 0x040fe2000004187c */
[----:B------:R-:W3:Y:S07]  /*5bf0*/  LDSM.16.MT88.4 R24, [R248+0x2900] ;  /* 0x00290000f818783b */ /* 0x000eee0000004200 */
[C---:B------:R-:W-:Y:S08]  /*5c00*/  HMMA.16816.F32.BF16 R120, R4.reuse, R20, R120 ;  /* 0x000000140478723c */ /* 0x040ff00000041878 */
[C---:B--2---:R-:W-:Y:S08]  /*5c10*/  HMMA.16816.F32.BF16 R72, R4.reuse, R12, R72 ;  /* 0x0000000c0448723c */ /* 0x044ff00000041848 */
[C---:B------:R-:W-:Y:S01]  /*5c20*/  HMMA.16816.F32.BF16 R68, R4.reuse, R14, R68 ;  /* 0x0000000e0444723c */ /* 0x040fe20000041844 */
[----:B------:R-:W2:Y:S07]  /*5c30*/  LDSM.16.MT88.4 R12, [R248+0x6900] ;  /* 0x00690000f80c783b */ /* 0x000eae0000004200 */
[C---:B------:R-:W-:Y:S01]  /*5c40*/  HMMA.16816.F32.BF16 R116, R4.reuse, R22, R116 ;  /* 0x000000160474723c */ /* 0x040fe20000041874 */
[----:B------:R-:W4:Y:S07]  /*5c50*/  LDSM.16.MT88.4 R20, [R246+0x2900] ;  /* 0x00290000f614783b */ /* 0x000f2e0000004200 */
[C---:B------:R-:W-:Y:S08]  /*5c60*/  HMMA.16816.F32.BF16 R88, R4.reuse, R32, R88 ;  /* 0x000000200458723c */ /* 0x040ff00000041858 */
[C---:B------:R-:W-:Y:S01]  /*5c70*/  HMMA.16816.F32.BF16 R84, R4.reuse, R34, R84 ;  /* 0x000000220454723c */ /* 0x040fe20000041854 */
[----:B------:R-:W5:Y:S07]  /*5c80*/  LDSM.16.MT88.4 R32, [R246+0x6900] ;  /* 0x00690000f620783b */ /* 0x000f6e0000004200 */
[C---:B------:R-:W-:Y:S08]  /*5c90*/  HMMA.16816.F32.BF16 R80, R4.reuse, R28, R80 ;  /* 0x0000001c0450723c */ /* 0x040ff00000041850 */
[C---:B------:R-:W-:Y:S01]  /*5ca0*/  HMMA.16816.F32.BF16 R76, R4.reuse, R30, R76 ;  /* 0x0000001e044c723c */ /* 0x040fe2000004184c */
[----:B------:R-:W2:Y:S07]  /*5cb0*/  LDSM.16.MT88.4 R28, [R245+0x6900] ;  /* 0x00690000f51c783b */ /* 0x000eae0000004200 */
[C---:B------:R-:W-:Y:S08]  /*5cc0*/  HMMA.16816.F32.BF16 R112, R4.reuse, R16, R112 ;  /* 0x000000100470723c */ /* 0x040ff00000041870 */
[----:B------:R-:W-:Y:S01]  /*5cd0*/  HMMA.16816.F32.BF16 R108, R4, R18, R108 ;  /* 0x00000012046c723c */ /* 0x000fe2000004186c */
[----:B------:R-:W2:Y:S06]  /*5ce0*/  LDSM.16.MT88.4 R16, [R245+0x2900] ;  /* 0x00290000f510783b */ /* 0x000eac0000004200 */
[----:B------:R-:W-:-:S02]  /*5cf0*/  F2FP.BF16.PACK_AB R4, R176, R167 ;  /* 0x000000a7b004723e */ /* 0x000fc400000010ff */
[----:B------:R-:W-:Y:S01]  /*5d00*/  F2FP.BF16.PACK_AB R5, R172, R163 ;  /* 0x000000a3ac05723e */ /* 0x000fe200000010ff */
[----:B------:R-:W-:Y:S01]  /*5d10*/  FADD.FTZ R163, R163, R164 ;  /* 0x000000a4a3a37221 */ /* 0x000fe20000010000 */
[----:B------:R-:W-:Y:S02]  /*5d20*/  F2FP.BF16.PACK_AB R6, R161, R178 ;  /* 0x000000b2a106723e */ /* 0x000fe400000010ff */
[----:B------:R-:W-:Y:S01]  /*5d30*/  F2FP.BF16.PACK_AB R7, R162, R165 ;  /* 0x000000a5a207723e */ /* 0x000fe200000010ff */
[----:B------:R-:W-:-:S04]  /*5d40*/  FADD.FTZ R172, R172, R163 ;  /* 0x000000a3acac7221 */ /* 0x000fc80000010000 */
[----:B------:R-:W-:Y:S02]  /*5d50*/  FADD.FTZ R165, R165, R172 ;  /* 0x000000aca5a57221 */ /* 0x000fe40000010000 */
[----:B-1----:R-:W-:Y:S02]  /*5d60*/  HMMA.16816.F32.BF16 R104, R4, R8, R104 ;  /* 0x000000080468723c */ /* 0x002fe40000041868 */
[----:B------:R-:W-:-:S06]  /*5d70*/  FADD.FTZ R162, R162, R165 ;  /* 0x000000a5a2a27221 */ /* 0x000fcc0000010000 */
[C---:B------:R-:W-:Y:S01]  /*5d80*/  HMMA.16816.F32.BF16 R100, R4.reuse, R10, R100 ;  /* 0x0000000a0464723c */ /* 0x040fe20000041864 */
[----:B------:R-:W1:Y:S07]  /*5d90*/  LDSM.16.MT88.4 R8, [R244+0x6900] ;  /* 0x00690000f408783b */ /* 0x000e6e0000004200 */
[C---:B---3--:R-:W-:Y:S08]  /*5da0*/  HMMA.16816.F32.BF16 R128, R4.reuse, R24, R128 ;  /* 0x000000180480723c */ /* 0x048ff00000041880 */
[C---:B------:R-:W-:Y:S01]  /*5db0*/  HMMA.16816.F32.BF16 R124, R4.reuse, R26, R124 ;  /* 0x0000001a047c723c */ /* 0x040fe2000004187c */
[----:B------:R-:W3:Y:S07]  /*5dc0*/  LDSM.16.MT88.4 R24, [R248+0x3100] ;  /* 0x00310000f818783b */ /* 0x000eee0000004200 */
[C---:B--2---:R-:W-:Y:S08]  /*5dd0*/  HMMA.16816.F32.BF16 R96, R4.reuse, R12, R96 ;  /* 0x0000000c0460723c */ /* 0x044ff00000041860 */
[C---:B------:R-:W-:Y:S01]  /*5de0*/  HMMA.16816.F32.BF16 R92, R4.reuse, R14, R92 ;  /* 0x0000000e045c723c */ /* 0x040fe2000004185c */
[----:B------:R-:W2:Y:S07]  /*5df0*/  LDSM.16.MT88.4 R12, [R244+0x3100] ;  /* 0x00310000f40c783b */ /* 0x000eae0000004200 */
[C---:B----4-:R-:W-:Y:S08]  /*5e00*/  HMMA.16816.F32.BF16 R120, R4.reuse, R20, R120 ;  /* 0x000000140478723c */ /* 0x050ff00000041878 */
[C---:B------:R-:W-:Y:S01]  /*5e10*/  HMMA.16816.F32.BF16 R116, R4.reuse, R22, R116 ;  /* 0x000000160474723c */ /* 0x040fe20000041874 */
[----:B------:R-:W4:Y:S07]  /*5e20*/  LDSM.16.MT88.4 R20, [R246+0x3100] ;  /* 0x00310000f614783b */ /* 0x000f2e0000004200 */
[C---:B-----5:R-:W-:Y:S01]  /*5e30*/  HMMA.16816.F32.BF16 R88, R4.reuse, R32, R88 ;  /* 0x000000200458723c */ /* 0x060fe20000041858 */
[----:B------:R-:W-:Y:S06]  /*5e40*/  MUFU.EX2 R32, R148 ;  /* 0x0000009400207308 */ /* 0x000fec0000000800 */
[----:B------:R-:W-:Y:S01]  /*5e50*/  FFMA.FTZ R33, R144, c[0x0][0x2d0], -R59 ;  /* 0x0000b40090217a23 */ /* 0x000fe2000001083b */
[C---:B------:R-:W-:Y:S05]  /*5e60*/  HMMA.16816.F32.BF16 R80, R4.reuse, R28, R80 ;  /* 0x0000001c0450723c */ /* 0x040fea0000041850 */
[----:B------:R-:W5:Y:S03]  /*5e70*/  MUFU.EX2 R33, R33 ;  /* 0x0000002100217308 */ /* 0x000f660000000800 */
[C---:B------:R-:W-:Y:S01]  /*5e80*/  HMMA.16816.F32.BF16 R76, R4.reuse, R30, R76 ;  /* 0x0000001e044c723c */ /* 0x040fe2000004184c */
[----:B------:R-:W2:Y:S07]  /*5e90*/  LDSM.16.MT88.4 R28, [R246+0x7100] ;  /* 0x00710000f61c783b */ /* 0x000eae0000004200 */
[C---:B------:R-:W-:Y:S08]  /*5ea0*/  HMMA.16816.F32.BF16 R112, R4.reuse, R16, R112 ;  /* 0x000000100470723c */ /* 0x040ff00000041870 */
[C---:B------:R-:W-:Y:S01]  /*5eb0*/  HMMA.16816.F32.BF16 R108, R4.reuse, R18, R108 ;  /* 0x00000012046c723c */ /* 0x040fe2000004186c */
[----:B------:R-:W2:Y:S07]  /*5ec0*/  LDSM.16.MT88.4 R16, [R245+0x3100] ;  /* 0x00310000f510783b */ /* 0x000eae0000004200 */
[C---:B------:R-:W-:Y:S07]  /*5ed0*/  HMMA.16816.F32.BF16 R84, R4.reuse, R34, R84 ;  /* 0x000000220454723c */ /* 0x040fee0000041854 */
[--C-:B------:R-:W-:Y:S01]  /*5ee0*/  FFMA.FTZ R34, R67, c[0x0][0x2d0], -R134.reuse ;  /* 0x0000b40043227a23 */ /* 0x100fe20000010886 */
[----:B-1----:R-:W-:Y:S01]  /*5ef0*/  HMMA.16816.F32.BF16 R72, R4, R8, R72 ;  /* 0x000000080448723c */ /* 0x002fe20000041848 */
[----:B------:R-:W-:-:S02]  /*5f00*/  FFMA.FTZ R35, R65, c[0x0][0x2d0], -R134 ;  /* 0x0000b40041237a23 */ /* 0x000fc40000010886 */
[----:B------:R-:W-:Y:S02]  /*5f10*/  FFMA.FTZ R134, R61, c[0x0][0x2d0], -R134 ;  /* 0x0000b4003d867a23 */ /* 0x000fe40000010886 */
[----:B------:R-:W-:Y:S01]  /*5f20*/  FFMA.FTZ R61, R66, c[0x0][0x2d0], -R59 ;  /* 0x0000b400423d7a23 */ /* 0x000fe2000001083b */
[----:B------:R-:W-:Y:S02]  /*5f30*/  MUFU.EX2 R34, R34 ;  /* 0x0000002200227308 */ /* 0x000fe40000000800 */
[----:B------:R-:W-:Y:S01]  /*5f40*/  HMMA.16816.F32.BF16 R68, R4, R10, R68 ;  /* 0x0000000a0444723c */ /* 0x000fe20000041844 */
[----:B------:R-:W1:Y:S05]  /*5f50*/  LDSM.16.MT88.4 R8, [R248+0x7100] ;  /* 0x00710000f808783b */ /* 0x000e6a0000004200 */
[----:B------:R-:W1:Y:S01]  /*5f60*/  MUFU.EX2 R35, R35 ;  /* 0x0000002300237308 */ /* 0x000e620000000800 */
[----:B------:R-:W-:-:S02]  /*5f70*/  F2FP.BF16.PACK_AB R4, R166, R151 ;  /* 0x00000097a604723e */ /* 0x000fc400000010ff */
[C---:B------:R-:W-:Y:S01]  /*5f80*/  F2FP.BF16.PACK_AB R5, R152.reuse, R147 ;  /* 0x000000939805723e */ /* 0x040fe200000010ff */
[----:B------:R-:W-:Y:S01]  /*5f90*/  FADD.FTZ R147, R147, R162 ;  /* 0x000000a293937221 */ /* 0x000fe20000010000 */
[----:B------:R-:W-:Y:S02]  /*5fa0*/  F2FP.BF16.PACK_AB R6, R145, R174 ;  /* 0x000000ae9106723e */ /* 0x000fe400000010ff */
[----:B-----5:R-:W-:Y:S01]  /*5fb0*/  F2FP.BF16.PACK_AB R7, R33, R32 ;  /* 0x000000202107723e */ /* 0x020fe200000010ff */
[----:B------:R-:W-:Y:S01]  /*5fc0*/  MUFU.EX2 R134, R134 ;  /* 0x0000008600867308 */ /* 0x000fe20000000800 */
[----:B------:R-:W-:-:S04]  /*5fd0*/  FADD.FTZ R147, R152, R147 ;  /* 0x0000009398937221 */ /* 0x000fc80000010000 */
[----:B------:R-:W-:Y:S01]  /*5fe0*/  FADD.FTZ R32, R32, R147 ;  /* 0x0000009320207221 */ /* 0x000fe20000010000 */
[----:B---3--:R-:W-:Y:S02]  /*5ff0*/  HMMA.16816.F32.BF16 R128, R4, R24, R128 ;  /* 0x000000180480723c */ /* 0x008fe40000041880 */
[----:B------:R-:W3:Y:S01]  /*6000*/  MUFU.EX2 R61, R61 ;  /* 0x0000003d003d7308 */ /* 0x000ee20000000800 */
[----:B------:R-:W-:-:S05]  /*6010*/  FADD.FTZ R32, R33, R32 ;  /* 0x0000002021207221 */ /* 0x000fca0000010000 */
[C---:B------:R-:W-:Y:S01]  /*6020*/  HMMA.16816.F32.BF16 R124, R4.reuse, R26, R124 ;  /* 0x0000001a047c723c */ /* 0x040fe2000004187c */
[----:B------:R-:W5:Y:S07]  /*6030*/  LDSM.16.MT88.4 R24, [R245+0x7100] ;  /* 0x00710000f518783b */ /* 0x000f6e0000004200 */
[C---:B--2---:R-:W-:Y:S08]  /*6040*/  HMMA.16816.F32.BF16 R104, R4.reuse, R12, R104 ;  /* 0x0000000c0468723c */ /* 0x044ff00000041868 */
[C---:B------:R-:W-:Y:S01]  /*6050*/  HMMA.16816.F32.BF16 R100, R4.reuse, R14, R100 ;  /* 0x0000000e0464723c */ /* 0x040fe20000041864 */
[----:B------:R-:W2:Y:S07]  /*6060*/  LDSM.16.MT88.4 R12, [R244+0x7100] ;  /* 0x00710000f40c783b */ /* 0x000eae0000004200 */
[C---:B----4-:R-:W-:Y:S08]  /*6070*/  HMMA.16816.F32.BF16 R120, R4.reuse, R20, R120 ;  /* 0x000000140478723c */ /* 0x050ff00000041878 */
[C---:B------:R-:W-:Y:S01]  /*6080*/  HMMA.16816.F32.BF16 R116, R4.reuse, R22, R116 ;  /* 0x000000160474723c */ /* 0x040fe20000041874 */
[----:B------:R-:W4:Y:S07]  /*6090*/  LDSM.16.MT88.4 R20, [R248+0x3900] ;  /* 0x00390000f814783b */ /* 0x000f2e0000004200 */
[C---:B------:R-:W-:Y:S01]  /*60a0*/  HMMA.16816.F32.BF16 R88, R4.reuse, R28, R88 ;  /* 0x0000001c0458723c */ /* 0x040fe20000041858 */
[----:B------:R-:W-:Y:S06]  /*60b0*/  MUFU.EX2 R28, R62 ;  /* 0x0000003e001c7308 */ /* 0x000fec0000000800 */
[----:B------:R-:W-:Y:S01]  /*60c0*/  FFMA.FTZ R29, R60, c[0x0][0x2d0], -R59 ;  /* 0x0000b4003c1d7a23 */ /* 0x000fe2000001083b */
[C---:B------:R-:W-:Y:S05]  /*60d0*/  HMMA.16816.F32.BF16 R112, R4.reuse, R16, R112 ;  /* 0x000000100470723c */ /* 0x040fea0000041870 */
[----:B------:R-:W2:Y:S03]  /*60e0*/  MUFU.EX2 R29, R29 ;  /* 0x0000001d001d7308 */ /* 0x000ea60000000800 */
[C---:B------:R-:W-:Y:S01]  /*60f0*/  HMMA.16816.F32.BF16 R108, R4.reuse, R18, R108 ;  /* 0x00000012046c723c */ /* 0x040fe2000004186c */
[----:B------:R-:W-:Y:S07]  /*6100*/  LDSM.16.MT88.4 R16, [R245+0x3900] ;  /* 0x00390000f510783b */ /* 0x000fee0000004200 */
[C---:B-1----:R-:W-:Y:S08]  /*6110*/  HMMA.16816.F32.BF16 R96, R4.reuse, R8, R96 ;  /* 0x000000080460723c */ /* 0x042ff00000041860 */
[C---:B------:R-:W-:Y:S01]  /*6120*/  HMMA.16816.F32.BF16 R92, R4.reuse, R10, R92 ;  /* 0x0000000a045c723c */ /* 0x040fe2000004185c */
[----:B------:R-:W1:Y:S07]  /*6130*/  LDSM.16.MT88.4 R8, [R246+0x3900] ;  /* 0x00390000f608783b */ /* 0x000e6e0000004200 */
[C---:B------:R-:W-:Y:S08]  /*6140*/  HMMA.16816.F32.BF16 R84, R4.reuse, R30, R84 ;  /* 0x0000001e0454723c */ /* 0x040ff00000041854 */
[C---:B-----5:R-:W-:Y:S08]  /*6150*/  HMMA.16816.F32.BF16 R80, R4.reuse, R24, R80 ;  /* 0x000000180450723c */ /* 0x060ff00000041850 */
[C---:B------:R-:W-:Y:S08]  /*6160*/  HMMA.16816.F32.BF16 R76, R4.reuse, R26, R76 ;  /* 0x0000001a044c723c */ /* 0x040ff0000004184c */
[C---:B--2---:R-:W-:Y:S08]  /*6170*/  HMMA.16816.F32.BF16 R72, R4.reuse, R12, R72 ;  /* 0x0000000c0448723c */ /* 0x044ff00000041848 */
[----:B------:R-:W-:Y:S01]  /*6180*/  HMMA.16816.F32.BF16 R68, R4, R14, R68 ;  /* 0x0000000e0444723c */ /* 0x000fe20000041844 */
[----:B------:R-:W2:Y:S06]  /*6190*/  LDSM.16.MT88.4 R12, [R244+0x3900] ;  /* 0x00390000f40c783b */ /* 0x000eac0000004200 */
[----:B------:R-:W-:-:S02]  /*61a0*/  F2FP.BF16.PACK_AB R4, R35, R34 ;  /* 0x000000222304723e */ /* 0x000fc400000010ff */
[----:B---3--:R-:W-:Y:S01]  /*61b0*/  F2FP.BF16.PACK_AB R5, R64, R61 ;  /* 0x0000003d4005723e */ /* 0x008fe200000010ff */
[----:B------:R-:W-:Y:S01]  /*61c0*/  FADD.FTZ R61, R61, R32 ;  /* 0x000000203d3d7221 */ /* 0x000fe20000010000 */
[----:B------:R-:W-:Y:S02]  /*61d0*/  F2FP.BF16.PACK_AB R6, R134, R63 ;  /* 0x0000003f8606723e */ /* 0x000fe400000010ff */
[----:B------:R-:W-:Y:S01]  /*61e0*/  F2FP.BF16.PACK_AB R7, R29, R28 ;  /* 0x0000001c1d07723e */ /* 0x000fe200000010ff */
[----:B------:R-:W-:-:S04]  /*61f0*/  FADD.FTZ R61, R64, R61 ;  /* 0x0000003d403d7221 */ /* 0x000fc80000010000 */
[----:B------:R-:W-:Y:S02]  /*6200*/  FADD.FTZ R28, R28, R61 ;  /* 0x0000003d1c1c7221 */ /* 0x000fe40000010000 */
[C---:B----4-:R-:W-:Y:S07]  /*6210*/  HMMA.16816.F32.BF16 R128, R4.reuse, R20, R128 ;  /* 0x000000140480723c */ /* 0x050fee0000041880 */
        /* <DEDUP_REMOVED lines=25> */
[----:B-1----:R-:W-:Y:S03]  /*63b0*/  HMMA.16816.F32.BF16 R96, R4, R8, R96 ;  /* 0x000000080460723c */ /* 0x002fe60000041860 */
[----:B------:R-:W-:-:S04]  /*63c0*/  FADD.FTZ R2, R155, R2 ;  /* 0x000000029b027221 */ /* 0x000fc80000010000 */
[----:B------:R-:W-:Y:S01]  /*63d0*/  FADD.FTZ R167, R167, R2 ;  /* 0x00000002a7a77221 */ /* 0x000fe20000010000 */
[----:B------:R-:W-:Y:S01]  /*63e0*/  HMMA.16816.F32.BF16 R92, R4, R10, R92 ;  /* 0x0000000a045c723c */ /* 0x000fe2000004185c */
[----:B------:R-:W1:Y:S01]  /*63f0*/  LDSM.16.MT88.4 R8, [R244+0x7900] ;  /* 0x00790000f408783b */ /* 0x000e620000004200 */
[----:B------:R-:W-:Y:S02]  /*6400*/  FADD.FTZ R2, R29, R28 ;  /* 0x0000001c1d027221 */ /* 0x000fe40000010000 */
[----:B------:R-:W-:-:S03]  /*6410*/  FADD.FTZ R167, R176, R167 ;  /* 0x000000a7b0a77221 */ /* 0x000fc60000010000 */
[----:B------:R4:W-:Y:S01]  /*6420*/  STL [R1+0x24], R2 ;  /* 0x0000240201007387 */ /* 0x0009e20000100800 */
[----:B------:R-:W-:Y:S01]  /*6430*/  FADD.FTZ R178, R178, R167 ;  /* 0x000000a7b2b27221 */ /* 0x000fe20000010000 */
[----:B---3--:R-:W-:Y:S03]  /*6440*/  HMMA.16816.F32.BF16 R88, R4, R16, R88 ;  /* 0x000000100458723c */ /* 0x008fe60000041858 */
[----:B------:R-:W-:-:S04]  /*6450*/  FADD.FTZ R178, R161, R178 ;  /* 0x000000b2a1b27221 */ /* 0x000fc80000010000 */
[----:B------:R-:W-:Y:S01]  /*6460*/  FADD.FTZ R151, R151, R178 ;  /* 0x000000b297977221 */ /* 0x000fe20000010000 */
[----:B------:R-:W-:Y:S03]  /*6470*/  HMMA.16816.F32.BF16 R84, R4, R18, R84 ;  /* 0x000000120454723c */ /* 0x000fe60000041854 */
[----:B------:R-:W-:-:S04]  /*6480*/  FADD.FTZ R151, R166, R151 ;  /* 0x00000097a6977221 */ /* 0x000fc80000010000 */
[----:B------:R-:W-:Y:S01]  /*6490*/  FADD.FTZ R174, R174, R151 ;  /* 0x00000097aeae7221 */ /* 0x000fe20000010000 */
[----:B--2---:R-:W-:Y:S03]  /*64a0*/  HMMA.16816.F32.BF16 R80, R4, R12, R80 ;  /* 0x0000000c0450723c */ /* 0x004fe60000041850 */
[----:B------:R-:W-:-:S04]  /*64b0*/  FADD.FTZ R145, R145, R174 ;  /* 0x000000ae91917221 */ /* 0x000fc80000010000 */
[----:B------:R-:W-:Y:S01]  /*64c0*/  FADD.FTZ R34, R34, R145 ;  /* 0x0000009122227221 */ /* 0x000fe20000010000 */
[----:B------:R-:W-:Y:S03]  /*64d0*/  HMMA.16816.F32.BF16 R76, R4, R14, R76 ;  /* 0x0000000e044c723c */ /* 0x000fe6000004184c */
[----:B------:R-:W-:-:S04]  /*64e0*/  FADD.FTZ R34, R35, R34 ;  /* 0x0000002223227221 */ /* 0x000fc80000010000 */
[----:B------:R-:W-:Y:S01]  /*64f0*/  FADD.FTZ R63, R63, R34 ;  /* 0x000000223f3f7221 */ /* 0x000fe20000010000 */
[----:B-1----:R-:W-:Y:S03]  /*6500*/  HMMA.16816.F32.BF16 R72, R4, R8, R72 ;  /* 0x000000080448723c */ /* 0x002fe60000041848 */
[----:B------:R-:W-:-:S05]  /*6510*/  FADD.FTZ R3, R134, R63 ;  /* 0x0000003f86037221 */ /* 0x000fca0000010000 */
[----:B------:R4:W-:Y:S01]  /*6520*/  STL [R1+0x20], R3 ;  /* 0x0000200301007387 */ /* 0x0009e20000100800 */
[----:B------:R-:W-:Y:S01]  /*6530*/  HMMA.16816.F32.BF16 R68, R4, R10, R68 ;  /* 0x0000000a0444723c */ /* 0x000fe20000041844 */
[----:B------:R-:W-:Y:S07]  /*6540*/  @!P0 BRA `(.L_x_557) ;  /* 0x00004ab000008947 */ /* 0x000fee0003800000 */
[----:B------:R-:W-:Y:S01]  /*6550*/  PLOP3.LUT P1, PT, PT, PT, UP1, 0x80, 0x0 ;  /* 0x000000000000781c */ /* 0x000fe20003f2f018 */
[----:B----4-:R-:W-:Y:S01]  /*6560*/  IMAD.MOV.U32 R3, RZ, RZ, R0 ;  /* 0x000000ffff037224 */ /* 0x010fe200078e0000 */
[----:B------:R-:W-:Y:S01]  /*6570*/  PLOP3.LUT P0, PT, PT, PT, UP1, 0x80, 0x0 ;  /* 0x000000000000781c */ /* 0x000fe20003f0f018 */
[C---:B------:R-:W-:Y:S01]  /*6580*/  IMAD.SHL.U32 R6, R177.reuse, 0x2, RZ ;  /* 0x00000002b1067824 */ /* 0x040fe200078e00ff */
[----:B------:R-:W-:Y:S01]  /*6590*/  SHF.L.U64.HI R4, R177, 0x1, R36 ;  /* 0x00000001b1047819 */ /* 0x000fe20000010224 */
[----:B------:R-:W-:Y:S01]  /*65a0*/  IMAD.MOV.U32 R2, RZ, RZ, R132 ;  /* 0x000000ffff027224 */ /* 0x000fe200078e0084 */
[----:B------:R-:W-:Y:S01]  /*65b0*/  SHF.L.U64.HI R5, R173, 0x1, R175 ;  /* 0x00000001ad057819 */ /* 0x000fe200000102af */
[----:B------:R-:W-:Y:S02]  /*65c0*/  UMOV UR4, 0xffffff80 ;  /* 0xffffff8000047882 */ /* 0x000fe40000000000 */
[----:B------:R1:W-:Y:S04]  /*65d0*/  STL [R1+0x50], R4 ;  /* 0x0000500401007387 */ /* 0x0003e80000100800 */
[----:B------:R-:W-:Y:S01]  /*65e0*/  @P1 IMAD.HI.U32 R0, R179, c[0x0][0x2c8], RZ ;  /* 0x0000b200b3001a27 */ /* 0x000fe200078e00ff */
[----:B------:R2:W-:Y:S04]  /*65f0*/  STL [R1+0x4c], R6 ;  /* 0x00004c0601007387 */ /* 0x0005e80000100800 */
[----:B------:R-:W-:Y:S01]  /*6600*/  @P0 SHF.R.U32.HI R0, RZ, c[0x0][0x2cc], R0 ;  /* 0x0000b300ff000a19 */ /* 0x000fe20000011600 */
[----:B------:R2:W-:Y:S01]  /*6610*/  STL [R1+0x48], R5 ;  /* 0x0000480501007387 */ /* 0x0005e20000100800 */
[----:B-1----:R-:W-:-:S05]  /*6620*/  IMAD.SHL.U32 R4, R173, 0x2, RZ ;  /* 0x00000002ad047824 */ /* 0x002fca00078e00ff */
[----:B------:R2:W-:Y:S04]  /*6630*/  STL [R1+0x44], R4 ;  /* 0x0000440401007387 */ /* 0x0005e80000100800 */
[----:B------:R2:W-:Y:S02]  /*6640*/  @P0 STL [R1+0x40], R0 ;  /* 0x0000400001000387 */ /* 0x0005e40000100800 */
.L_x_560:
[----:B------:R-:W-:Y:S04]  /*6650*/  DEPBAR.LE SB0, 0x0 ;  /* 0x000080000000791a */ /* 0x000fe80000000000 */
[----:B------:R-:W-:Y:S01]  /*6660*/  BAR.SYNC.DEFER_BLOCKING 0x0 ;  /* 0x0000000000007b1d */ /* 0x000fe20000010000 */
[----:B------:R-:W-:Y:S05]  /*6670*/  ISETP.LE.AND P0, PT, RZ, UR10, PT ;  /* 0x0000000aff007c0c */ /* 0x000fea000bf03270 */
[----:B------:R1:W3:Y:S04]  /*6680*/  LDSM.16.M88.4 R132, [R250+0x8100] ;  /* 0x00810000fa84783b */ /* 0x0002e80000000200 */
[----:B------:R1:W4:Y:S04]  /*6690*/  LDSM.16.M88.4 R140, [R250+0x8900] ;  /* 0x00890000fa8c783b */ /* 0x0003280000000200 */
[----:B------:R1:W2:Y:S04]  /*66a0*/  LDSM.16.M88.4 R144, [R250+0x9100] ;  /* 0x00910000fa90783b */ /* 0x0002a80000000200 */
[----:B------:R1:W1:Y:S04]  /*66b0*/  LDSM.16.M88.4 R148, [R250+0x9900] ;  /* 0x00990000fa94783b */ /* 0x0002680000000200 */
        /* <DEDUP_REMOVED lines=9> */
[----:B------:R1:W1:Y:S04]  /*6750*/  LDSM.16.M88.4 R192, [R239] ;  /* 0x00000000efc0783b */ /* 0x0002680000000200 */
[----:B------:R1:W1:Y:S04]  /*6760*/  LDSM.16.M88.4 R196, [R238] ;  /* 0x00000000eec4783b */ /* 0x0002680000000200 */
[----:B------:R1:W1:Y:S01]  /*6770*/  LDSM.16.M88.4 R200, [R237] ;  /* 0x00000000edc8783b */ /* 0x0002620000000200 */
[----:B------:R-:W-:-:S05]  /*6780*/  @!P0 BRA `(.L_x_558) ;  /* 0x000003b000008947 */ /* 0x000fca0003800000 */
[----:B--234-:R-:W2:Y:S01]  /*6790*/  LDL R20, [R1+0x4c] ;  /* 0x00004c0001147983 */ /* 0x01cea20000100800 */
[----:B------:R-:W-:Y:S01]  /*67a0*/  SEL R28, RZ, 0x10, P4 ;  /* 0x00000010ff1c7807 */ /* 0x000fe20002000000 */
[----:B------:R-:W-:Y:S01]  /*67b0*/  IMAD.WIDE.U32 R6, R252, c[0x0][0x208], RZ ;  /* 0x00008200fc067a25 */ /* 0x000fe200078e00ff */
[----:B------:R-:W-:Y:S01]  /*67c0*/  SHF.R.S32.HI R5, RZ, 0x1f, R252 ;  /* 0x0000001fff057819 */ /* 0x000fe200000114fc */
[----:B------:R-:W3:Y:S01]  /*67d0*/  LDL R21, [R1+0x44] ;  /* 0x0000440001157983 */ /* 0x000ee20000100800 */
[----:B------:R-:W-:Y:S03]  /*67e0*/  SHF.R.S32.HI R4, RZ, 0x1f, R251 ;  /* 0x0000001fff047819 */ /* 0x000fe600000114fb */
[----:B------:R-:W4:Y:S01]  /*67f0*/  LDL R29, [R1+0x50] ;  /* 0x00005000011d7983 */ /* 0x000f220000100800 */
[----:B------:R-:W-:Y:S02]  /*6800*/  IMAD R5, R5, c[0x0][0x208], RZ ;  /* 0x0000820005057a24 */ /* 0x000fe400078e02ff */
[----:B------:R-:W-:Y:S01]  /*6810*/  IMAD R4, R4, c[0x0][0x218], RZ ;  /* 0x0000860004047a24 */ /* 0x000fe200078e02ff */
[----:B------:R-:W5:Y:S01]  /*6820*/  LDL R25, [R1+0x48] ;  /* 0x0000480001197983 */ /* 0x000f620000100800 */
[----:B------:R-:W-:Y:S02]  /*6830*/  IMAD R5, R252, c[0x0][0x20c], R5 ;  /* 0x00008300fc057a24 */ /* 0x000fe400078e0205 */
[----:B------:R-:W-:Y:S01]  /*6840*/  IMAD R4, R251, c[0x0][0x21c], R4 ;  /* 0x00008700fb047a24 */ /* 0x000fe200078e0204 */
[----:B------:R-:W5:Y:S01]  /*6850*/  LDL R22, [R1+0x1c] ;  /* 0x00001c0001167983 */ /* 0x000f620000100800 */
[----:B------:R-:W-:Y:S03]  /*6860*/  IMAD.IADD R7, R7, 0x1, R5 ;  /* 0x0000000107077824 */ /* 0x000fe600078e0205 */
[----:B------:R-:W5:Y:S01]  /*6870*/  LDL R30, [R1+0x18] ;  /* 0x00001800011e7983 */ /* 0x000f620000100800 */
[----:B------:R-:W-:Y:S03]  /*6880*/  IMAD.WIDE.U32 R6, R251, c[0x0][0x218], R6 ;  /* 0x00008600fb067a25 */ /* 0x000fe600078e0006 */
[----:B------:R-:W5:Y:S02]  /*6890*/  LDL R27, [R1+0x14] ;  /* 0x00001400011b7983 */ /* 0x000f640000100800 */
[----:B------:R-:W-:Y:S02]  /*68a0*/  IADD3 R0, P0, R6, UR24, RZ ;  /* 0x0000001806007c10 */ /* 0x000fe4000ff1e0ff */
[----:B------:R-:W5:Y:S02]  /*68b0*/  LDL R26, [R1+0x10] ;  /* 0x00001000011a7983 */ /* 0x000f640000100800 */
[----:B------:R-:W-:Y:S02]  /*68c0*/  IADD3.X R7, R7, UR16, R4, P0, !PT ;  /* 0x0000001007077c10 */ /* 0x000fe400087fe404 */
[----:B------:R-:W5:Y:S01]  /*68d0*/  LDL R24, [R1+0xc] ;  /* 0x00000c0001187983 */ /* 0x000f620000100800 */
[C---:B------:R-:W-:Y:S03]  /*68e0*/  LEA R19, P0, R0.reuse, c[0x0][0x1f8], 0x1 ;  /* 0x00007e0000137a11 */ /* 0x040fe600078008ff */
[----:B------:R-:W5:Y:S01]  /*68f0*/  LDL R23, [R1+0x8] ;  /* 0x0000080001177983 */ /* 0x000f620000100800 */
[----:B------:R-:W-:Y:S02]  /*6900*/  LEA.HI.X R18, R0, c[0x0][0x1fc], R7, 0x1, P0 ;  /* 0x00007f0000127a11 */ /* 0x000fe400000f0c07 */
[----:B------:R-:W-:Y:S01]  /*6910*/  IADD3 R0, -R28, 0x10, RZ ;  /* 0x000000101c007810 */ /* 0x000fe20007ffe1ff */
[----:B------:R-:W2:Y:S03]  /*6920*/  SHFL.IDX PT, R14, R19, RZ, 0x181f ;  /* 0x00181fff130e7589 */ /* 0x000ea600000e0000 */
[----:B------:R-:W-:Y:S01]  /*6930*/  LOP3.LUT R0, R0, 0xf, RZ, 0xc0, !PT ;  /* 0x0000000f00007812 */ /* 0x000fe200078ec0ff */
[----:B------:R-:W-:Y:S04]  /*6940*/  SHFL.IDX PT, R10, R18, RZ, 0x181f ;  /* 0x00181fff120a7589 */ /* 0x000fe800000e0000 */
[----:B------:R-:W1:Y:S04]  /*6950*/  SHFL.IDX PT, R8, R19, 0x1, 0x181f ;  /* 0x00381f0013087f89 */ /* 0x000e6800000e0000 */
[----:B------:R-:W1:Y:S04]  /*6960*/  SHFL.IDX PT, R9, R18, 0x1, 0x181f ;  /* 0x00381f0012097f89 */ /* 0x000e6800000e0000 */
[----:B------:R-:W1:Y:S04]  /*6970*/  SHFL.IDX PT, R6, R19, 0x2, 0x181f ;  /* 0x00581f0013067f89 */ /* 0x000e6800000e0000 */
[----:B------:R-:W1:Y:S04]  /*6980*/  SHFL.IDX PT, R7, R18, 0x2, 0x181f ;  /* 0x00581f0012077f89 */ /* 0x000e6800000e0000 */
[----:B------:R-:W1:Y:S04]  /*6990*/  SHFL.IDX PT, R5, R19, 0x3, 0x181f ;  /* 0x00781f0013057f89 */ /* 0x000e6800000e0000 */
[----:B------:R1:W1:Y:S01]  /*69a0*/  SHFL.IDX PT, R4, R18, 0x3, 0x181f ;  /* 0x00781f0012047f89 */ /* 0x00026200000e0000 */
[-C--:B--2---:R-:W-:Y:S02]  /*69b0*/  IADD3 R16, P1, R14, R20.reuse, RZ ;  /* 0x000000140e107210 */ /* 0x084fe40007f3e0ff */
[-C--:B-1----:R-:W-:Y:S02]  /*69c0*/  IADD3 R12, P6, R8, R20.reuse, RZ ;  /* 0x00000014080c7210 */ /* 0x082fe40007fde0ff */
[-C--:B---3--:R-:W-:Y:S01]  /*69d0*/  IADD3 R14, P0, R14, R21.reuse, RZ ;  /* 0x000000150e0e7210 */ /* 0x088fe20007f1e0ff */
[--C-:B----4-:R-:W-:Y:S01]  /*69e0*/  IMAD.X R17, R10, 0x1, R29.reuse, P1 ;  /* 0x000000010a117824 */ /* 0x110fe200008e061d */
[-C--:B------:R-:W-:Y:S01]  /*69f0*/  IADD3 R8, P1, R8, R21.reuse, RZ ;  /* 0x0000001508087210 */ /* 0x080fe20007f3e0ff */
[C---:B------:R-:W-:Y:S02]  /*6a00*/  IMAD.X R13, R9.reuse, 0x1, R29, P6 ;  /* 0x00000001090d7824 */ /* 0x040fe400030e061d */
[--C-:B-----5:R-:W-:Y:S01]  /*6a10*/  IMAD.X R15, R10, 0x1, R25.reuse, P0 ;  /* 0x000000010a0f7824 */ /* 0x120fe200000e0619 */
[CC--:B------:R-:W-:Y:S01]  /*6a20*/  IADD3 R10, P0, R6.reuse, R20.reuse, RZ ;  /* 0x00000014060a7210 */ /* 0x0c0fe20007f1e0ff */
[----:B------:R-:W-:Y:S01]  /*6a30*/  IMAD.X R9, R9, 0x1, R25, P1 ;  /* 0x0000000109097824 */ /* 0x000fe200008e0619 */
[----:B------:R-:W-:Y:S01]  /*6a40*/  IADD3 R6, P6, R6, R21, RZ ;  /* 0x0000001506067210 */ /* 0x000fe20007fde0ff */
[----:B------:R1:W-:Y:S02]  /*6a50*/  LDGSTS.E.BYPASS.LTC128B.128 [R22], [R16.64], !P5 ;  /* 0x0000000010167fae */ /* 0x0003e4000e901d4e */
[C---:B------:R-:W-:Y:S01]  /*6a60*/  IMAD.X R11, R7.reuse, 0x1, R29, P0 ;  /* 0x00000001070b7824 */ /* 0x040fe200000e061d */
[----:B------:R-:W-:Y:S01]  /*6a70*/  IADD3 R18, P1, P0, R0, R5, R21 ;  /* 0x0000000500127210 */ /* 0x000fe2000783e015 */
[----:B------:R1:W-:Y:S01]  /*6a80*/  LDGSTS.E.BYPASS.LTC128B.128 [R30], [R14.64], !P4 ;  /* 0x000000000e1e7fae */ /* 0x0003e2000e101d4e */
[--C-:B------:R-:W-:Y:S01]  /*6a90*/  IMAD.X R7, R7, 0x1, R25.reuse, P6 ;  /* 0x0000000107077824 */ /* 0x100fe200030e0619 */
[----:B------:R-:W-:Y:S02]  /*6aa0*/  IADD3 R20, P6, R5, R20, RZ ;  /* 0x0000001405147210 */ /* 0x000fe40007fde0ff */
[----:B------:R1:W-:Y:S01]  /*6ab0*/  LDGSTS.E.BYPASS.LTC128B.128 [R27], [R12.64], !P5 ;  /* 0x000000000c1b7fae */ /* 0x0003e2000e901d4e */
[----:B------:R-:W-:Y:S02]  /*6ac0*/  IADD3.X R19, RZ, R4, R25, P1, P0 ;  /* 0x00000004ff137210 */ /* 0x000fe40000fe0419 */
[----:B------:R-:W-:Y:S01]  /*6ad0*/  IMAD.X R21, R4, 0x1, R29, P6 ;  /* 0x0000000104157824 */ /* 0x000fe200030e061d */
[----:B------:R1:W-:Y:S01]  /*6ae0*/  LDGSTS.E.BYPASS.LTC128B.128 [R26], [R8.64], !P4 ;  /* 0x00000000081a7fae */ /* 0x0003e2000e101d4e */
[----:B------:R-:W-:Y:S03]  /*6af0*/  ISETP.NE.U32.AND P6, PT, R28, RZ, PT ;  /* 0x000000ff1c00720c */ /* 0x000fe60003fc5070 */
[----:B------:R1:W-:Y:S04]  /*6b00*/  LDGSTS.E.BYPASS.LTC128B.128 [R24], [R10.64], !P5 ;  /* 0x000000000a187fae */ /* 0x0003e8000e901d4e */
[----:B------:R1:W-:Y:S04]  /*6b10*/  LDGSTS.E.BYPASS.LTC128B.128 [R23], [R6.64], !P4 ;  /* 0x0000000006177fae */ /* 0x0003e8000e101d4e */
[----:B------:R1:W-:Y:S04]  /*6b20*/  LDGSTS.E.BYPASS.LTC128B.128 [R22+0x3000], [R20.64], !P5 ;  /* 0x0300000014167fae */ /* 0x0003e8000e901d4e */
[----:B------:R1:W-:Y:S02]  /*6b30*/  LDGSTS.E.BYPASS.LTC128B.128.ZFILL [R22+0x7000], [R18.64], P6 ;  /* 0x0700000012167fae */ /* 0x0003e4000b141d4e */
.L_x_558:
[C---:B-1234-:R-:W-:Y:S01]  /*6b40*/  HMMA.16816.F32.BF16 R4, R136.reuse, R132, RZ ;  /* 0x000000848804723c */ /* 0x05efe200000418ff */
[----:B------:R-:W0:Y:S01]  /*6b50*/  LDGDEPBAR ;  /* 0x00000000000079af */ /* 0x000e220000000000 */
[----:B------:R-:W-:Y:S06]  /*6b60*/  UISETP.GE.AND UP0, UPT, UR10, 0x1, UPT ;  /* 0x000000010a00788c */ /* 0x000fec000bf06270 */
[C---:B------:R-:W-:Y:S01]  /*6b70*/  HMMA.16816.F32.BF16 R8, R136.reuse, R134, RZ ;  /* 0x000000868808723c */ /* 0x040fe200000418ff */
[----:B------:R-:W1:Y:S01]  /*6b80*/  LDSM.16.M88.4 R132, [R247+0x8100] ;  /* 0x00810000f784783b */ /* 0x000e620000000200 */
[----:B------:R-:W-:Y:S06]  /*6b90*/  PLOP3.LUT P0, PT, PT, PT, UP0, 0x80, 0x0 ;  /* 0x000000000000781c */ /* 0x000fec0003f0f008 */
[C---:B------:R-:W-:Y:S08]  /*6ba0*/  HMMA.16816.F32.BF16 R12, R136.reuse, R140, RZ ;  /* 0x0000008c880c723c */ /* 0x040ff000000418ff */
[C---:B------:R-:W-:Y:S01]  /*6bb0*/  HMMA.16816.F32.BF16 R16, R136.reuse, R142, RZ ;  /* 0x0000008e8810723c */ /* 0x040fe200000418ff */
[----:B------:R-:W2:Y:S07]  /*6bc0*/  LDSM.16.M88.4 R140, [R247+0x8900] ;  /* 0x00890000f78c783b */ /* 0x000eae0000000200 */
[C---:B------:R-:W-:Y:S08]  /*6bd0*/  HMMA.16816.F32.BF16 R20, R136.reuse, R144, RZ ;  /* 0x000000908814723c */ /* 0x040ff000000418ff */
[C---:B------:R-:W-:Y:S01]  /*6be0*/  HMMA.16816.F32.BF16 R24, R136.reuse, R146, RZ ;  /* 0x000000928818723c */ /* 0x040fe200000418ff */
[----:B------:R-:W3:Y:S07]  /*6bf0*/  LDSM.16.M88.4 R144, [R247+0x9100] ;  /* 0x00910000f790783b */ /* 0x000eee0000000200 */
[C---:B------:R-:W-:Y:S08]  /*6c00*/  HMMA.16816.F32.BF16 R28, R136.reuse, R148, RZ ;  /* 0x00000094881c723c */ /* 0x040ff000000418ff */
[C---:B------:R-:W-:Y:S01]  /*6c10*/  HMMA.16816.F32.BF16 R32, R136.reuse, R150, RZ ;  /* 0x000000968820723c */ /* 0x040fe200000418ff */
[----:B------:R-:W4:Y:S07]  /*6c20*/  LDSM.16.M88.4 R148, [R247+0x9900] ;  /* 0x00990000f794783b */ /* 0x000f2e0000000200 */
[C---:B------:R-:W-:Y:S08]  /*6c30*/  HMMA.16816.F32.BF16 R36, R136.reuse, R152, RZ ;  /* 0x000000988824723c */ /* 0x040ff000000418ff */
[C---:B------:R-:W-:Y:S01]  /*6c40*/  HMMA.16816.F32.BF16 R40, R136.reuse, R154, RZ ;  /* 0x0000009a8828723c */ /* 0x040fe200000418ff */
[----:B------:R-:W5:Y:S07]  /*6c50*/  LDSM.16.M88.4 R152, [R247+0xa100] ;  /* 0x00a10000f798783b */ /* 0x000f6e0000000200 */
[C---:B------:R-:W-:Y:S08]  /*6c60*/  HMMA.16816.F32.BF16 R44, R136.reuse, R156, RZ ;  /* 0x0000009c882c723c */ /* 0x040ff000000418ff */
[C---:B------:R-:W-:Y:S01]  /*6c70*/  HMMA.16816.F32.BF16 R48, R136.reuse, R158, RZ ;  /* 0x0000009e8830723c */ /* 0x040fe200000418ff */
[----:B------:R-:W1:Y:S07]  /*6c80*/  LDSM.16.M88.4 R156, [R247+0xa900] ;  /* 0x00a90000f79c783b */ /* 0x000e6e0000000200 */
[C---:B------:R-:W-:Y:S08]  /*6c90*/  HMMA.16816.F32.BF16 R52, R136.reuse, R160, RZ ;  /* 0x000000a08834723c */ /* 0x040ff000000418ff */
[C---:B------:R-:W-:Y:S01]  /*6ca0*/  HMMA.16816.F32.BF16 R56, R136.reuse, R162, RZ ;  /* 0x000000a28838723c */ /* 0x040fe200000418ff */
[----:B------:R-:W1:Y:S07]  /*6cb0*/  LDSM.16.M88.4 R160, [R247+0xb100] ;  /* 0x00b10000f7a0783b */ /* 0x000e6e0000000200 */
        /* <DEDUP_REMOVED lines=22> */
[C---:B------:R-:W-:Y:S01]  /*6e20*/  HMMA.16816.F32.BF16 R8, R204.reuse, R134, R8 ;  /* 0x00000086cc08723c */ /* 0x040fe20000041808 */
[----:B------:R-:W1:Y:S07]  /*6e30*/  LDSM.16.M88.4 R132, [R236] ;  /* 0x00000000ec84783b */ /* 0x000e6e0000000200 */
        /* <DEDUP_REMOVED lines=41> */
[----:B------:R-:W1:Y:S07]  /*70d0*/  LDSM.16.M88.4 R160, [R235] ;  /* 0x00000000eba0783b */ /* 0x000e6e0000000200 */
[C---:B------:R-:W-:Y:S08]  /*70e0*/  HMMA.16816.F32.BF16 R60, R208.reuse, R164, R60 ;  /* 0x000000a4d03c723c */ /* 0x040ff0000004183c */
[----:B------:R-:W-:Y:S01]  /*70f0*/  HMMA.16816.F32.BF16 R64, R208, R166, R64 ;  /* 0x000000a6d040723c */ /* 0x000fe20000041840 */
[----:B------:R-:W2:Y:S07]  /*7100*/  LDSM.16.M88.4 R164, [R234] ;  /* 0x00000000eaa4783b */ /* 0x000eae0000000200 */
        /* <DEDUP_REMOVED lines=8> */
[----:B------:R-:W1:Y:S07]  /*7190*/  LDSM.16.M88.4 R132, [R231] ;  /* 0x00000000e784783b */ /* 0x000e6e0000000200 */
[C---:B--2---:R-:W-:Y:S08]  /*71a0*/  HMMA.16816.F32.BF16 R28, R212.reuse, R140, R28 ;  /* 0x0000008cd41c723c */ /* 0x044ff0000004181c */
[C---:B------:R-:W-:Y:S01]  /*71b0*/  HMMA.16816.F32.BF16 R32, R212.reuse, R142, R32 ;  /* 0x0000008ed420723c */ /* 0x040fe20000041820 */
[----:B------:R-:W2:Y:S07]  /*71c0*/  LDSM.16.M88.4 R140, [R230] ;  /* 0x00000000e68c783b */ /* 0x000eae0000000200 */
[C---:B---3--:R-:W-:Y:S08]  /*71d0*/  HMMA.16816.F32.BF16 R36, R212.reuse, R144, R36 ;  /* 0x00000090d424723c */ /* 0x048ff00000041824 */
[C---:B------:R-:W-:Y:S01]  /*71e0*/  HMMA.16816.F32.BF16 R40, R212.reuse, R146, R40 ;  /* 0x00000092d428723c */ /* 0x040fe20000041828 */
[----:B------:R-:W3:Y:S07]  /*71f0*/  LDSM.16.M88.4 R144, [R229] ;  /* 0x00000000e590783b */ /* 0x000eee0000000200 */
[C---:B----4-:R-:W-:Y:S08]  /*7200*/  HMMA.16816.F32.BF16 R44, R212.reuse, R148, R44 ;  /* 0x00000094d42c723c */ /* 0x050ff0000004182c */
[C---:B------:R-:W-:Y:S01]  /*7210*/  HMMA.16816.F32.BF16 R48, R212.reuse, R150, R48 ;  /* 0x00000096d430723c */ /* 0x040fe20000041830 */
[----:B------:R-:W4:Y:S07]  /*7220*/  LDSM.16.M88.4 R148, [R228] ;  /* 0x00000000e494783b */ /* 0x000f2e0000000200 */
[C---:B-----5:R-:W-:Y:S08]  /*7230*/  HMMA.16816.F32.BF16 R52, R212.reuse, R152, R52 ;  /* 0x00000098d434723c */ /* 0x060ff00000041834 */
[C---:B------:R-:W-:Y:S01]  /*7240*/  HMMA.16816.F32.BF16 R56, R212.reuse, R154, R56 ;  /* 0x0000009ad438723c */ /* 0x040fe20000041838 */
[----:B------:R-:W-:Y:S07]  /*7250*/  LDSM.16.M88.4 R152, [R247+0xd100] ;  /* 0x00d10000f798783b */ /* 0x000fee0000000200 */
        /* <DEDUP_REMOVED lines=25> */
[----:B------:R-:W-:Y:S08]  /*73f0*/  HMMA.16816.F32.BF16 R64, R216, R150, R64 ;  /* 0x00000096d840723c */ /* 0x000ff00000041840 */
[C---:B-1----:R-:W-:Y:S08]  /*7400*/  HMMA.16816.F32.BF16 R4, R220.reuse, R132, R4 ;  /* 0x00000084dc04723c */ /* 0x042ff00000041804 */
[C---:B------:R-:W-:Y:S01]  /*7410*/  HMMA.16816.F32.BF16 R8, R220.reuse, R134, R8 ;  /* 0x00000086dc08723c */ /* 0x040fe20000041808 */
[----:B------:R-:W1:Y:S07]  /*7420*/  LDSM.16.M88.4 R132, [R236+0x4800] ;  /* 0x00480000ec84783b */ /* 0x000e6e0000000200 */
[C---:B--2---:R-:W-:Y:S08]  /*7430*/  HMMA.16816.F32.BF16 R12, R220.reuse, R140, R12 ;  /* 0x0000008cdc0c723c */ /* 0x044ff0000004180c */
[C---:B------:R-:W-:Y:S01]  /*7440*/  HMMA.16816.F32.BF16 R16, R220.reuse, R142, R16 ;  /* 0x0000008edc10723c */ /* 0x040fe20000041810 */
[----:B------:R-:W2:Y:S07]  /*7450*/  LDSM.16.M88.4 R140, [R236+0x5000] ;  /* 0x00500000ec8c783b */ /* 0x000eae0000000200 */
        /* <DEDUP_REMOVED lines=12> */
[C---:B---3--:R-:W-:Y:S08]  /*7520*/  HMMA.16816.F32.BF16 R4, R224.reuse, R144, R4 ;  /* 0x00000090e004723c */ /* 0x048ff00000041804 */
[C---:B------:R-:W-:Y:S08]  /*7530*/  HMMA.16816.F32.BF16 R8, R224.reuse, R146, R8 ;  /* 0x00000092e008723c */ /* 0x040ff00000041808 */
[C---:B-1----:R-:W-:Y:S08]  /*7540*/  HMMA.16816.F32.BF16 R12, R224.reuse, R132, R12 ;  /* 0x00000084e00c723c */ /* 0x042ff0000004180c */
[C---:B------:R-:W-:Y:S01]  /*7550*/  HMMA.16816.F32.BF16 R16, R224.reuse, R134, R16 ;  /* 0x00000086e010723c */ /* 0x040fe20000041810 */
[----:B------:R-:W1:Y:S03]  /*7560*/  LDSM.16.M88.4 R132, [R236+0x5800] ;  /* 0x00580000ec84783b */ /* 0x000e660000000200 */
[----:B------:R-:W-:Y:S02]  /*7570*/  FMUL.FTZ R175, R7, c[0x0][0x320] ;  /* 0x0000c80007af7a20 */ /* 0x000fe40000410000 */
[----:B------:R-:W-:Y:S02]  /*7580*/  FMUL.FTZ R172, R4, c[0x0][0x320] ;  /* 0x0000c80004ac7a20 */ /* 0x000fe40000410000 */
[C---:B--2---:R-:W-:Y:S02]  /*7590*/  HMMA.16816.F32.BF16 R20, R224.reuse, R140, R20 ;  /* 0x0000008ce014723c */ /* 0x044fe40000041814 */
        /* <DEDUP_REMOVED lines=23> */
[----:B------:R-:W5:Y:S02]  /*7710*/  LDSM.16.M88.4 R132, [R236+0x6800] ;  /* 0x00680000ec84783b */ /* 0x000f640000000200 */
[----:B------:R-:W-:Y:S02]  /*7720*/  FMUL.FTZ R189, R20, c[0x0][0x320] ;  /* 0x0000c80014bd7a20 */ /* 0x000fe40000410000 */
[----:B------:R-:W-:Y:S02]  /*7730*/  FMUL.FTZ R186, R21, c[0x0][0x320] ;  /* 0x0000c80015ba7a20 */ /* 0x000fe40000410000 */
[C---:B---3--:R-:W-:Y:S03]  /*7740*/  HMMA.16816.F32.BF16 R36, R224.reuse, R140, R36 ;  /* 0x0000008ce024723c */ /* 0x048fe60000041824 */
[----:B------:R-:W3:Y:S01]  /*7750*/  MUFU.TANH R176, R176 ;  /* 0x000000b000b07308 */ /* 0x000ee20000002400 */
[----:B------:R-:W-:Y:S02]  /*7760*/  FMUL.FTZ R202, R22, c[0x0][0x320] ;  /* 0x0000c80016ca7a20 */ /* 0x000fe40000410000 */
[----:B------:R-:W-:Y:S02]  /*7770*/  FMUL.FTZ R191, R23, c[0x0][0x320] ;  /* 0x0000c80017bf7a20 */ /* 0x000fe40000410000 */
[C---:B------:R-:W-:Y:S01]  /*7780*/  HMMA.16816.F32.BF16 R40, R224.reuse, R142, R40 ;  /* 0x0000008ee028723c */ /* 0x040fe20000041828 */
[----:B------:R-:W1:Y:S03]  /*7790*/  LDSM.16.M88.4 R140, [R236+0x7000] ;  /* 0x00700000ec8c783b */ /* 0x000e660000000200 */
        /* <DEDUP_REMOVED lines=12> */
[----:B------:R-:W2:Y:S01]  /*7860*/  MUFU.TANH R179, R179 ;  /* 0x000000b300b37308 */ /* 0x000ea20000002400 */
[C---:B-----5:R-:W-:Y:S03]  /*7870*/  HMMA.16816.F32.BF16 R44, R224.reuse, R132, R44 ;  /* 0x00000084e02c723c */ /* 0x060fe6000004182c */
[----:B------:R-:W-:Y:S02]  /*7880*/  FMUL.FTZ R196, R33, c[0x0][0x320] ;  /* 0x0000c80021c47a20 */ /* 0x000fe40000410000 */
[----:B------:R-:W-:Y:S02]  /*7890*/  FMUL.FTZ R203, R35, c[0x0][0x320] ;  /* 0x0000c80023cb7a20 */ /* 0x000fe40000410000 */
[----:B------:R-:W-:Y:S01]  /*78a0*/  FMUL.FTZ R5, R36, c[0x0][0x320] ;  /* 0x0000c80024057a20 */ /* 0x000fe20000410000 */
[C---:B------:R-:W-:Y:S01]  /*78b0*/  HMMA.16816.F32.BF16 R48, R224.reuse, R134, R48 ;  /* 0x00000086e030723c */ /* 0x040fe20000041830 */
[----:B------:R-:W2:Y:S01]  /*78c0*/  MUFU.TANH R181, R181 ;  /* 0x000000b500b57308 */ /* 0x000ea20000002400 */
[----:B------:R-:W5:Y:S01]  /*78d0*/  LDSM.16.M88.4 R132, [R236+0x7800] ;  /* 0x00780000ec84783b */ /* 0x000f620000000200 */
[----:B------:R-:W-:Y:S04]  /*78e0*/  DEPBAR.LE SB0, 0x0 ;  /* 0x000080000000791a */ /* 0x000fe80000000000 */
[----:B------:R-:W-:Y:S01]  /*78f0*/  FMUL.FTZ R198, R37, c[0x0][0x320] ;  /* 0x0000c80025c67a20 */ /* 0x000fe20000410000 */
[C---:B-1----:R-:W-:Y:S03]  /*7900*/  HMMA.16816.F32.BF16 R52, R224.reuse, R140, R52 ;  /* 0x0000008ce034723c */ /* 0x042fe60000041834 */
[----:B------:R-:W1:Y:S01]  /*7910*/  MUFU.TANH R178, R178 ;  /* 0x000000b200b27308 */ /* 0x000e620000002400 */
        /* <DEDUP_REMOVED lines=17> */
[C---:B-----5:R-:W-:Y:S03]  /*7a30*/  HMMA.16816.F32.BF16 R60, R224.reuse, R132, R60 ;  /* 0x00000084e03c723c */ /* 0x060fe6000004183c */
[----:B------:R-:W-:Y:S02]  /*7a40*/  FMUL.FTZ R27, R50, c[0x0][0x320] ;  /* 0x0000c800321b7a20 */ /* 0x000fe40000410000 */
[----:B------:R-:W-:Y:S02]  /*7a50*/  FMUL.FTZ R26, R51, c[0x0][0x320] ;  /* 0x0000c800331a7a20 */ /* 0x000fe40000410000 */
[----:B------:R-:W-:Y:S01]  /*7a60*/  FMUL.FTZ R17, R52, c[0x0][0x320] ;  /* 0x0000c80034117a20 */ /* 0x000fe20000410000 */
[----:B------:R-:W-:Y:S01]  /*7a70*/  HMMA.16816.F32.BF16 R64, R224, R134, R64 ;  /* 0x00000086e040723c */ /* 0x000fe20000041840 */
[----:B------:R-:W1:Y:S03]  /*7a80*/  MUFU.TANH R182, R182 ;  /* 0x000000b600b67308 */ /* 0x000e660000002400 */
[----:B------:R-:W-:Y:S02]  /*7a90*/  FMUL.FTZ R34, R54, c[0x0][0x320] ;  /* 0x0000c80036227a20 */ /* 0x000fe40000410000 */
        /* <DEDUP_REMOVED lines=16> */
[----:B------:R-:W-:Y:S07]  /*7ba0*/  FMUL.FTZ R67, R67, c[0x0][0x320] ;  /* 0x0000c80043437a20 */ /* 0x000fee0000410000 */
        /* <DEDUP_REMOVED lines=43> */
[----:B------:R-:W1:Y:S10]  /*7e60*/  MUFU.TANH R30, R30 ;  /* 0x0000001e001e7308 */ /* 0x000e740000002400 */
[----:B------:R1:W1:Y:S10]  /*7e70*/  MUFU.TANH R151, R66 ;  /* 0x0000004200977308 */ /* 0x0002740000002400 */
[----:B------:R1:W1:Y:S01]  /*7e80*/  MUFU.TANH R133, R67 ;  /* 0x0000004300857308 */ /* 0x0002620000002400 */
[----:B------:R-:W-:-:S05]  /*7e90*/  @!P0 BRA `(.L_x_559) ;  /* 0x0000046000008947 */ /* 0x000fca0003800000 */
[----:B--234-:R-:W2:Y:S01]  /*7ea0*/  LDL R152, [R1+0x4] ;  /* 0x0000040001987983 */ /* 0x01cea20000100800 */
[----:B------:R-:W-:Y:S01]  /*7eb0*/  ULEA UR7, UR10, UR11, 0x7 ;  /* 0x0000000b0a077291 */ /* 0x000fe2000f8e383f */
[----:B------:R-:W-:Y:S02]  /*7ec0*/  IMAD.MOV.U32 R251, RZ, RZ, RZ ;  /* 0x000000fffffb7224 */ /* 0x000fe400078e00ff */
[----:B------:R-:W3:Y:S03]  /*7ed0*/  LDL R148, [R1+0x44] ;  /* 0x0000440001947983 */ /* 0x000ee60000100800 */
[----:B------:R-:W-:Y:S01]  /*7ee0*/  IMAD.U32 R252, RZ, RZ, UR7 ;  /* 0x00000007fffc7e24 */ /* 0x000fe2000f8e00ff */
[----:B------:R-:W4:Y:S04]  /*7ef0*/  LDL R153, [R1+0x4c] ;  /* 0x00004c0001997983 */ /* 0x000f280000100800 */
[----:B------:R-:W5:Y:S04]  /*7f00*/  LDL R150, [R1+0x50] ;  /* 0x0000500001967983 */ /* 0x000f680000100800 */
[----:B------:R-:W4:Y:S04]  /*7f10*/  LDL R149, [R1+0x48] ;  /* 0x0000480001957983 */ /* 0x000f280000100800 */
[----:B------:R-:W4:Y:S01]  /*7f20*/  LDL R48, [R1] ;  /* 0x0000000001307983 */ /* 0x000f220000100800 */
[----:B--2---:R-:W-:Y:S01]  /*7f30*/  IADD3 R252, R252, -0x80, R152 ;  /* 0xffffff80fcfc7810 */ /* 0x004fe20007ffe098 */
[----:B---3--:R-:W-:Y:S01]  /*7f40*/  IMAD.MOV.U32 R152, RZ, RZ, R148 ;  /* 0x000000ffff987224 */ /* 0x008fe200078e0094 */
[----:B------:R-:W-:Y:S03]  /*7f50*/  SEL R148, RZ, 0x10, P4 ;  /* 0x00000010ff947807 */ /* 0x000fe60002000000 */
        /* <DEDUP_REMOVED lines=23> */
[----:B------:R-:W4:Y:S01]  /*80d0*/  SHFL.IDX PT, R36, R35, RZ, 0x181f ;  /* 0x00181fff23247589 */ /* 0x000f2200000e0000 */
[----:B------:R-:W-:Y:S03]  /*80e0*/  IADD3 R4, -R148, 0x10, RZ ;  /* 0x0000001094047810 */ /* 0x000fe60007ffe1ff */
[----:B------:R-:W5:Y:S01]  /*80f0*/  SHFL.IDX PT, R28, R31, RZ, 0x181f ;  /* 0x00181fff1f1c7589 */ /* 0x000f6200000e0000 */
[----:B------:R-:W-:Y:S03]  /*8100*/  LOP3.LUT R4, R4, 0xf, RZ, 0xc0, !PT ;  /* 0x0000000f04047812 */ /* 0x000fe600078ec0ff */
[----:B------:R-:W2:Y:S04]  /*8110*/  SHFL.IDX PT, R20, R35, 0x1, 0x181f ;  /* 0x00381f0023147f89 */ /* 0x000ea800000e0000 */
[----:B------:R-:W3:Y:S04]  /*8120*/  SHFL.IDX PT, R24, R31, 0x1, 0x181f ;  /* 0x00381f001f187f89 */ /* 0x000ee800000e0000 */
[----:B------:R-:W1:Y:S04]  /*8130*/  SHFL.IDX PT, R12, R35, 0x2, 0x181f ;  /* 0x00581f00230c7f89 */ /* 0x000e6800000e0000 */
[----:B------:R-:W1:Y:S04]  /*8140*/  SHFL.IDX PT, R16, R31, 0x2, 0x181f ;  /* 0x00581f001f107f89 */ /* 0x000e6800000e0000 */
[----:B------:R-:W1:Y:S01]  /*8150*/  SHFL.IDX PT, R29, R35, 0x3, 0x181f ;  /* 0x00781f00231d7f89 */ /* 0x000e6200000e0000 */
[CC--:B----4-:R-:W-:Y:S02]  /*8160*/  IADD3 R38, P1, R36.reuse, R153.reuse, RZ ;  /* 0x0000009924267210 */ /* 0x0d0fe40007f3e0ff */
[-C--:B------:R-:W-:Y:S01]  /*8170*/  IADD3 R36, P0, R36, R152.reuse, RZ ;  /* 0x0000009824247210 */ /* 0x080fe20007f1e0ff */
[----:B------:R-:W4:Y:S02]  /*8180*/  SHFL.IDX PT, R8, R31, 0x3, 0x181f ;  /* 0x00781f001f087f89 */ /* 0x000f2400000e0000 */
[--C-:B-----5:R-:W-:Y:S01]  /*8190*/  IMAD.X R39, R28, 0x1, R150.reuse, P1 ;  /* 0x000000011c277824 */ /* 0x120fe200008e0696 */
[-C--:B--2---:R-:W-:Y:S01]  /*81a0*/  IADD3 R32, P6, R20, R153.reuse, RZ ;  /* 0x0000009914207210 */ /* 0x084fe20007fde0ff */
[--C-:B------:R-:W-:Y:S01]  /*81b0*/  IMAD.X R37, R28, 0x1, R149.reuse, P0 ;  /* 0x000000011c257824 */ /* 0x100fe200000e0695 */
[-C--:B------:R-:W-:Y:S02]  /*81c0*/  IADD3 R40, P1, R20, R152.reuse, RZ ;  /* 0x0000009814287210 */ /* 0x080fe40007f3e0ff */
[----:B------:R2:W-:Y:S01]  /*81d0*/  LDGSTS.E.BYPASS.LTC128B.128 [R48+0x8100], [R38.64], !P5 ;  /* 0x0810000026307fae */ /* 0x0005e2000e901d4e */
[--C-:B---3--:R-:W-:Y:S03]  /*81e0*/  IMAD.X R33, R24, 0x1, R150.reuse, P6 ;  /* 0x0000000118217824 */ /* 0x108fe600030e0696 */
[----:B------:R2:W-:Y:S01]  /*81f0*/  LDGSTS.E.BYPASS.LTC128B.128 [R48+0xc100], [R36.64], !P4 ;  /* 0x0c10000024307fae */ /* 0x0005e2000e101d4e */
[----:B-1----:R-:W-:Y:S01]  /*8200*/  IADD3 R44, P6, R12, R152, RZ ;  /* 0x000000980c2c7210 */ /* 0x002fe20007fde0ff */
[--C-:B------:R-:W-:Y:S01]  /*8210*/  IMAD.X R41, R24, 0x1, R149.reuse, P1 ;  /* 0x0000000118297824 */ /* 0x100fe200008e0695 */
[-C--:B------:R-:W-:Y:S01]  /*8220*/  IADD3 R42, P0, R12, R153.reuse, RZ ;  /* 0x000000990c2a7210 */ /* 0x080fe20007f1e0ff */
[----:B------:R2:W-:Y:S02]  /*8230*/  LDGSTS.E.BYPASS.LTC128B.128 [R48+0x9100], [R32.64], !P5 ;  /* 0x0910000020307fae */ /* 0x0005e4000e901d4e */
[C-C-:B------:R-:W-:Y:S02]  /*8240*/  IMAD.X R45, R16.reuse, 0x1, R149.reuse, P6 ;  /* 0x00000001102d7824 */ /* 0x140fe400030e0695 */
[----:B------:R2:W-:Y:S01]  /*8250*/  LDGSTS.E.BYPASS.LTC128B.128 [R48+0xd100], [R40.64], !P4 ;  /* 0x0d10000028307fae */ /* 0x0005e2000e101d4e */
[----:B------:R-:W-:Y:S01]  /*8260*/  IADD3 R46, P6, R29, R153, RZ ;  /* 0x000000991d2e7210 */ /* 0x000fe20007fde0ff */
[----:B------:R-:W-:Y:S01]  /*8270*/  IMAD.X R43, R16, 0x1, R150, P0 ;  /* 0x00000001102b7824 */ /* 0x000fe200000e0696 */
[----:B------:R-:W-:Y:S03]  /*8280*/  IADD3 R28, P1, P0, R4, R29, R152 ;  /* 0x0000001d041c7210 */ /* 0x000fe6000783e098 */
[----:B----4-:R-:W-:Y:S01]  /*8290*/  IMAD.X R47, R8, 0x1, R150, P6 ;  /* 0x00000001082f7824 */ /* 0x010fe200030e0696 */
[----:B------:R2:W-:Y:S01]  /*82a0*/  LDGSTS.E.BYPASS.LTC128B.128 [R48+0xa100], [R42.64], !P5 ;  /* 0x0a1000002a307fae */ /* 0x0005e2000e901d4e */
[----:B------:R-:W-:Y:S02]  /*82b0*/  ISETP.NE.U32.AND P6, PT, R148, RZ, PT ;  /* 0x000000ff9400720c */ /* 0x000fe40003fc5070 */
[----:B------:R-:W-:Y:S01]  /*82c0*/  IADD3.X R29, RZ, R8, R149, P1, P0 ;  /* 0x00000008ff1d7210 */ /* 0x000fe20000fe0495 */
[----:B------:R2:W-:Y:S04]  /*82d0*/  LDGSTS.E.BYPASS.LTC128B.128 [R48+0xe100], [R44.64], !P4 ;  /* 0x0e1000002c307fae */ /* 0x0005e8000e101d4e */
[----:B------:R2:W-:Y:S06]  /*82e0*/  LDGSTS.E.BYPASS.LTC128B.128 [R48+0xb100], [R46.64], !P5 ;  /* 0x0b1000002e307fae */ /* 0x0005ec000e901d4e */
[----:B------:R2:W-:Y:S02]  /*82f0*/  LDGSTS.E.BYPASS.LTC128B.128.ZFILL [R48+0xf100], [R28.64], P6 ;  /* 0x0f1000001c307fae */ /* 0x0005e4000b141d4e */
.L_x_559:
[----:B--234-:R-:W2:Y:S01]  /*8300*/  LDL R4, [R1+0x40] ;  /* 0x0000400001047983 */ /* 0x01cea20000100800 */
[----:B------:R-:W-:Y:S01]  /*8310*/  PLOP3.LUT P0, PT, PT, PT, UP1, 0x80, 0x0 ;  /* 0x000000000000781c */ /* 0x000fe20003f0f018 */
[----:B------:R-:W-:Y:S02]  /*8320*/  UIMAD UR7, UR10, UR4, 0x1 ;  /* 0x000000010a0774a4 */ /* 0x000fe4000f8e0204 */
[----:B------:R3:W2:Y:S01]  /*8330*/  LDL R8, [R1+0x34] ;  /* 0x0000340001087983 */ /* 0x0006a20000100800 */
[----:B------:R-:W-:Y:S02]  /*8340*/  UISETP.GT.AND UP0, UPT, UR10, UR5, UPT ;  /* 0x000000050a00728c */ /* 0x000fe4000bf04270 */
[----:B------:R-:W-:Y:S01]  /*8350*/  UIADD3 UR10, UR10, -0x1, URZ ;  /* 0xffffffff0a0a7890 */ /* 0x000fe2000fffe03f */
[----:B------:R-:W4:Y:S04]  /*8360*/  LDL R12, [R1+0x38] ;  /* 0x00003800010c7983 */ /* 0x000f280000100800 */
[----:B------:R-:W-:Y:S08]  /*8370*/  LDSM.16.MT88.4 R44, [R248+0x4100] ;  /* 0x00410000f82c783b */ /* 0x000ff00000004200 */
[----:B-1----:R-:W-:Y:S08]  /*8380*/  LDSM.16.MT88.4 R52, [R246+0x4100] ;  /* 0x00410000f634783b */ /* 0x002ff00000004200 */
[----:B------:R-:W-:Y:S08]  /*8390*/  LDSM.16.MT88.4 R60, [R245+0x4100] ;  /* 0x00410000f53c783b */ /* 0x000ff00000004200 */
[----:B------:R-:W0:Y:S01]  /*83a0*/  LDGDEPBAR ;  /* 0x00000000000079af */ /* 0x000e220000000000 */
[----:B--2---:R-:W-:Y:S02]  /*83b0*/  @P0 IMAD.MOV.U32 R8, RZ, RZ, R4 ;  /* 0x000000ffff080224 */ /* 0x004fe400078e0004 */
[----:B------:R-:W-:Y:S05]  /*83c0*/  IMAD.U32 R4, RZ, RZ, UR8 ;  /* 0x00000008ff047e24 */ /* 0x000fea000f8e00ff */
[----:B------:R-:W1:Y:S01]  /*83d0*/  SHFL.IDX PT, R31, R8, 0x1, 0x1c1f ;  /* 0x003c1f00081f7f89 */ /* 0x000e6200000e0000 */
[----:B----4-:R-:W-:Y:S04]  /*83e0*/  IADD3 R4, R4, UR7, -R12 ;  /* 0x0000000704047c10 */ /* 0x010fe8000fffe80c */
[----:B------:R-:W-:Y:S03]  /*83f0*/  IADD3 R20, R4, -UR12, RZ ;  /* 0x8000000c04147c10 */ /* 0x000fe6000fffe0ff */
[----:B------:R-:W2:Y:S02]  /*8400*/  SHFL.IDX PT, R29, R8, RZ, 0x1c1f ;  /* 0x001c1fff081d7589 */ /* 0x000ea400000e0000 */
[----:B-1----:R-:W-:Y:S05]  /*8410*/  IMAD.IADD R24, R20, 0x1, R31 ;  /* 0x0000000114187824 */ /* 0x002fea00078e021f */
[C---:B------:R-:W-:Y:S02]  /*8420*/  ISETP.GT.AND P0, PT, R24.reuse, 0x8, PT ;  /* 0x000000081800780c */ /* 0x040fe40003f04270 */
[----:B------:R-:W-:Y:S01]  /*8430*/  ISETP.GT.AND P1, PT, R24, 0x1, PT ;  /* 0x000000011800780c */ /* 0x000fe20003f24270 */
[----:B--2---:R-:W-:Y:S01]  /*8440*/  IMAD.IADD R20, R20, 0x1, R29 ;  /* 0x0000000114147824 */ /* 0x004fe200078e021d */
[----:B------:R-:W-:Y:S02]  /*8450*/  FSEL R31, R177, -INF , P0 ;  /* 0xff800000b11f7808 */ /* 0x000fe40000000000 */
[C---:B------:R-:W-:Y:S02]  /*8460*/  ISETP.GT.AND P0, PT, R24.reuse, 0x11, PT ;  /* 0x000000111800780c */ /* 0x040fe40003f04270 */
[----:B------:R-:W-:Y:S02]  /*8470*/  FSEL R33, R175, -INF , P1 ;  /* 0xff800000af217808 */ /* 0x000fe40000800000 */
[----:B------:R-:W-:Y:S02]  /*8480*/  ISETP.GT.AND P1, PT, R24, 0x10, PT ;  /* 0x000000101800780c */ /* 0x000fe40003f24270 */
[----:B------:R-:W-:Y:S02]  /*8490*/  FSEL R49, R183, -INF , P0 ;  /* 0xff800000b7317808 */ /* 0x000fe40000000000 */
[----:B------:R-:W-:Y:S02]  /*84a0*/  ISETP.GT.AND P0, PT, R20, 0x1, PT ;  /* 0x000000011400780c */ /* 0x000fe40003f04270 */
[----:B------:R-:W-:Y:S02]  /*84b0*/  ISETP.GT.AND P6, PT, R24, RZ, PT ;  /* 0x000000ff1800720c */ /* 0x000fe40003fc4270 */
        /* <DEDUP_REMOVED lines=11> */
[----:B------:R-:W-:Y:S02]  /*8570*/  ISETP.GT.AND P6, PT, R20, RZ, PT ;  /* 0x000000ff1400720c */ /* 0x000fe40003fc4270 */
        /* <DEDUP_REMOVED lines=11> */
[----:B------:R-:W-:Y:S02]  /*8630*/  FSEL R65, R185, -INF , P6 ;  /* 0xff800000b9417808 */ /* 0x000fe40003000000 */
[----:B------:R-:W-:Y:S02]  /*8640*/  ISETP.GT.AND P6, PT, R20, 0x9, PT ;  /* 0x000000091400780c */ /* 0x000fe40003fc4270 */
        /* <DEDUP_REMOVED lines=8> */
[----:B------:R-:W-:Y:S02]  /*86d0*/  FMNMX.FTZ R0, R35, R2, !PT ;  /* 0x0000000223007209 */ /* 0x000fe40007810000 */
[----:B------:R-:W-:Y:S02]  /*86e0*/  FMNMX.FTZ R7, R4, R3, !PT ;  /* 0x0000000304077209 */ /* 0x000fe40007810000 */
[----:B------:R-:W-:Y:S02]  /*86f0*/  FSEL R28, R189, -INF , P1 ;  /* 0xff800000bd1c7808 */ /* 0x000fe40000800000 */
[C---:B------:R-:W-:Y:S02]  /*8700*/  ISETP.GT.AND P0, PT, R20.reuse, 0x28, PT ;  /* 0x000000281400780c */ /* 0x040fe40003f04270 */
[----:B------:R-:W-:Y:S02]  /*8710*/  FSEL R181, R197, -INF , P6 ;  /* 0xff800000c5b57808 */ /* 0x000fe40003000000 */
[----:B------:R-:W-:Y:S02]  /*8720*/  ISETP.GT.AND P6, PT, R20, 0x18, PT ;  /* 0x000000181400780c */ /* 0x000fe40003fc4270 */
[----:B------:R-:W-:Y:S02]  /*8730*/  ISETP.GT.AND P1, PT, R24, 0x39, PT ;  /* 0x000000391800780c */ /* 0x000fe40003f24270 */
[----:B------:R-:W-:Y:S02]  /*8740*/  FMNMX.FTZ R0, R33, R0, !PT ;  /* 0x0000000021007209 */ /* 0x000fe40007810000 */
[----:B------:R-:W-:Y:S02]  /*8750*/  FMNMX.FTZ R7, R8, R7, !PT ;  /* 0x0000000708077209 */ /* 0x000fe40007810000 */
[----:B------:R-:W-:Y:S02]  /*8760*/  FMNMX.FTZ R0, R31, R0, !PT ;  /* 0x000000001f007209 */ /* 0x000fe40007810000 */
[----:B------:R-:W-:Y:S02]  /*8770*/  FSEL R48, R180, -INF , P6 ;  /* 0xff800000b4307808 */ /* 0x000fe40003000000 */
[----:B------:R-:W-:Y:S02]  /*8780*/  ISETP.GT.AND P6, PT, R24, 0x31, PT ;  /* 0x000000311800780c */ /* 0x000fe40003fc4270 */
[----:B------:R-:W-:Y:S02]  /*8790*/  FSEL R191, R203, -INF , P1 ;  /* 0xff800000cbbf7808 */ /* 0x000fe40000800000 */
[----:B------:R-:W-:Y:S02]  /*87a0*/  ISETP.GT.AND P1, PT, R20, 0x29, PT ;  /* 0x000000291400780c */ /* 0x000fe40003f24270 */
[----:B------:R-:W-:Y:S02]  /*87b0*/  FMNMX.FTZ R7, R16, R7, !PT ;  /* 0x0000000710077209 */ /* 0x000fe40007810000 */
[----:B------:R-:W-:Y:S02]  /*87c0*/  FSEL R174, R188, -INF , P0 ;  /* 0xff800000bcae7808 */ /* 0x000fe40000000000 */
[----:B------:R-:W-:Y:S02]  /*87d0*/  ISETP.GT.AND P0, PT, R24, 0x41, PT ;  /* 0x000000411800780c */ /* 0x000fe40003f04270 */
[----:B------:R-:W-:Y:S02]  /*87e0*/  FMNMX.FTZ R0, R29, R0, !PT ;  /* 0x000000001d007209 */ /* 0x000fe40007810000 */
[----:B------:R-:W-:Y:S02]  /*87f0*/  FMNMX.FTZ R7, R12, R7, !PT ;  /* 0x000000070c077209 */ /* 0x000fe40007810000 */
        /* <DEDUP_REMOVED lines=12> */
[----:B------:R-:W-:Y:S02]  /*88c0*/  FSEL R180, R192, -INF , P0 ;  /* 0xff800000c0b47808 */ /* 0x000fe40000000000 */
[----:B------:R-:W-:Y:S02]  /*88d0*/  ISETP.GT.AND P0, PT, R24, 0x50, PT ;  /* 0x000000501800780c */ /* 0x000fe40003f04270 */
[----:B------:R-:W-:Y:S02]  /*88e0*/  FSEL R197, R14, -INF , P6 ;  /* 0xff8000000ec57808 */ /* 0x000fe40003000000 */
[----:B------:R-:W-:Y:S02]  /*88f0*/  ISETP.GT.AND P6, PT, R20, 0x30, PT ;  /* 0x000000301400780c */ /* 0x000fe40003fc4270 */
[----:B------:R-:W-:Y:S02]  /*8900*/  FMNMX.FTZ R0, R49, R0, !PT ;  /* 0x0000000031007209 */ /* 0x000fe40007810000 */
[----:B------:R-:W-:Y:S02]  /*8910*/  FSEL R182, R193, -INF , P1 ;  /* 0xff800000c1b67808 */ /* 0x000fe40000800000 */
[----:B------:R-:W-:Y:S02]  /*8920*/  FSEL R193, R22, -INF , P0 ;  /* 0xff80000016c17808 */ /* 0x000fe40000000000 */
[----:B------:R-:W-:Y:S02]  /*8930*/  ISETP.GT.AND P0, PT, R20, 0x40, PT ;  /* 0x000000401400780c */ /* 0x000fe40003f04270 */
[----:B------:R-:W-:Y:S02]  /*8940*/  FMNMX.FTZ R7, R40, R7, !PT ;  /* 0x0000000728077209 */ /* 0x000fe40007810000 */
[----:B------:R-:W-:Y:S02]  /*8950*/  FMNMX.FTZ R0, R57, R0, !PT ;  /* 0x0000000039007209 */ /* 0x000fe40007810000 */
[----:B------:R-:W-:Y:S02]  /*8960*/  FSEL R178, R194, -INF , P6 ;  /* 0xff800000c2b27808 */ /* 0x000fe40003000000 */
[----:B------:R-:W-:Y:S02]  /*8970*/  FSEL R194, R5, -INF , P0 ;  /* 0xff80000005c27808 */ /* 0x000fe40000000000 */
        /* <DEDUP_REMOVED lines=11> */
[----:B------:R-:W-:Y:S02]  /*8a30*/  ISETP.GT.AND P6, PT, R24, 0x49, PT ;  /* 0x000000491800780c */ /* 0x000fe40003fc4270 */
[----:B------:R-:W-:Y:S02]  /*8a40*/  FMNMX.FTZ R0, R185, R0, !PT ;  /* 0x00000000b9007209 */ /* 0x000fe40007810000 */
[----:B------:R-:W-:Y:S02]  /*8a50*/  FMNMX.FTZ R5, R178, R5, !PT ;  /* 0x00000005b2057209 */ /* 0x000fe40007810000 */
[----:B------:R-:W-:Y:S02]  /*8a60*/  FSEL R199, R18, -INF , P6 ;  /* 0xff80000012c77808 */ /* 0x000fe40003000000 */
[----:B------:R-:W-:Y:S02]  /*8a70*/  ISETP.GT.AND P6, PT, R20, 0x39, PT ;  /* 0x000000391400780c */ /* 0x000fe40003fc4270 */
[----:B------:R-:W-:Y:S02]  /*8a80*/  FMNMX.FTZ R0, R187, R0, !PT ;  /* 0x00000000bb007209 */ /* 0x000fe40007810000 */
[----:B------:R-:W-:Y:S02]  /*8a90*/  FMNMX.FTZ R5, R180, R5, !PT ;  /* 0x00000005b4057209 */ /* 0x000fe40007810000 */
[----:B------:R-:W-:Y:S02]  /*8aa0*/  ISETP.GT.AND P1, PT, R24, 0x51, PT ;  /* 0x000000511800780c */ /* 0x000fe40003f24270 */
[----:B------:R-:W-:Y:S02]  /*8ab0*/  FSEL R188, R196, -INF , P6 ;  /* 0xff800000c4bc7808 */ /* 0x000fe40003000000 */
[----:B------:R-:W-:Y:S02]  /*8ac0*/  FMNMX.FTZ R0, R195, R0, !PT ;  /* 0x00000000c3007209 */ /* 0x000fe40007810000 */
[----:B------:R-:W-:Y:S02]  /*8ad0*/  FMNMX.FTZ R5, R182, R5, !PT ;  /* 0x00000005b6057209 */ /* 0x000fe40007810000 */
[----:B------:R-:W-:Y:S02]  /*8ae0*/  FSEL R189, R21, -INF , P1 ;  /* 0xff80000015bd7808 */ /* 0x000fe40000800000 */
[----:B------:R-:W-:Y:S02]  /*8af0*/  ISETP.GT.AND P1, PT, R20, 0x41, PT ;  /* 0x000000411400780c */ /* 0x000fe40003f24270 */
[----:B------:R-:W-:Y:S02]  /*8b00*/  ISETP.GT.AND P6, PT, R24, 0x58, PT ;  /* 0x000000581800780c */ /* 0x000fe40003fc4270 */
[----:B------:R-:W-:Y:S02]  /*8b10*/  FMNMX.FTZ R0, R191, R0, !PT ;  /* 0x00000000bf007209 */ /* 0x000fe40007810000 */
[----:B------:R-:W-:Y:S02]  /*8b20*/  FMNMX.FTZ R5, R188, R5, !PT ;  /* 0x00000005bc057209 */ /* 0x000fe40007810000 */
[----:B------:R-:W-:Y:S02]  /*8b30*/  ISETP.GT.AND P0, PT, R24, 0x59, PT ;  /* 0x000000591800780c */ /* 0x000fe40003f04270 */
[----:B------:R-:W-:Y:S02]  /*8b40*/  FSEL R183, R27, -INF , P6 ;  /* 0xff8000001bb77808 */ /* 0x000fe40003000000 */
[----:B------:R-:W-:Y:S02]  /*8b50*/  ISETP.GT.AND P6, PT, R20, 0x48, PT ;  /* 0x000000481400780c */ /* 0x000fe40003fc4270 */
[----:B------:R-:W-:Y:S02]  /*8b60*/  FSEL R196, R198, -INF , P1 ;  /* 0xff800000c6c47808 */ /* 0x000fe40000800000 */
        /* <DEDUP_REMOVED lines=32> */
[----:B------:R-:W-:Y:S02]  /*8d70*/  FSEL R184, R15, -INF , P1 ;  /* 0xff8000000fb87808 */ /* 0x000fe40000800000 */
[----:B------:R-:W-:Y:S02]  /*8d80*/  FSEL R157, R157, -INF , P6 ;  /* 0xff8000009d9d7808 */ /* 0x000fe40003000000 */
[----:B------:R-:W-:Y:S02]  /*8d90*/  ISETP.GT.AND P6, PT, R20, 0x60, PT ;  /* 0x000000601400780c */ /* 0x000fe40003fc4270 */
[----:B------:R-:W-:Y:S02]  /*8da0*/  FMNMX.FTZ R0, R183, R0, !PT ;  /* 0x00000000b7007209 */ /* 0x000fe40007810000 */
[----:B------:R-:W-:Y:S02]  /*8db0*/  FMNMX.FTZ R7, R186, R5, !PT ;  /* 0x00000005ba077209 */ /* 0x000fe40007810000 */
[C---:B------:R-:W-:Y:S02]  /*8dc0*/  ISETP.GT.AND P0, PT, R24.reuse, 0x71, PT ;  /* 0x000000711800780c */ /* 0x040fe40003f04270 */
[----:B------:R-:W-:Y:S02]  /*8dd0*/  ISETP.GT.AND P1, PT, R24, 0x78, PT ;  /* 0x000000781800780c */ /* 0x000fe40003f24270 */
[----:B------:R-:W-:Y:S02]  /*8de0*/  FSEL R172, R17, -INF , P6 ;  /* 0xff80000011ac7808 */ /* 0x000fe40003000000 */
[----:B------:R-:W-:Y:S02]  /*8df0*/  ISETP.GT.AND P6, PT, R20, 0x61, PT ;  /* 0x000000611400780c */ /* 0x000fe40003fc4270 */
        /* <DEDUP_REMOVED lines=8> */
[----:B------:R-:W-:Y:S02]  /*8e80*/  FMNMX.FTZ R7, R172, R7, !PT ;  /* 0x00000007ac077209 */ /* 0x000fe40007810000 */
[----:B------:R-:W-:Y:S02]  /*8e90*/  FSEL R133, R133, -INF , P0 ;  /* 0xff80000085857808 */ /* 0x000fe40000000000 */
        /* <DEDUP_REMOVED lines=17> */
[----:B------:R-:W-:Y:S01]  /*8fb0*/  FSEL R154, R154, -INF , P1 ;  /* 0xff8000009a9a7808 */ /* 0x000fe20000800000 */
[----:B------:R-:W-:Y:S01]  /*8fc0*/  LDSM.16.MT88.4 R20, [R246+0x100] ;  /* 0x00010000f614783b */ /* 0x000fe20000004200 */
[----:B------:R-:W-:Y:S02]  /*8fd0*/  FMNMX.FTZ R7, R158, R7, !PT ;  /* 0x000000079e077209 */ /* 0x000fe40007810000 */
[----:B------:R-:W-:Y:S02]  /*8fe0*/  FMNMX.FTZ R0, R155, R0, !PT ;  /* 0x000000009b007209 */ /* 0x000fe40007810000 */
[----:B------:R-:W-:Y:S02]  /*8ff0*/  FSEL R152, R30, -INF , P0 ;  /* 0xff8000001e987808 */ /* 0x000fe40000000000 */
[----:B------:R-:W-:Y:S02]  /*9000*/  FMNMX.FTZ R7, R154, R7, !PT ;  /* 0x000000079a077209 */ /* 0x000fe40007810000 */
[----:B------:R-:W-:Y:S02]  /*9010*/  FMNMX.FTZ R0, R151, R0, !PT ;  /* 0x0000000097007209 */ /* 0x000fe40007810000 */
[----:B------:R-:W-:Y:S02]  /*9020*/  FMNMX.FTZ R9, R152, R7, !PT ;  /* 0x0000000798097209 */ /* 0x000fe40007810000 */
[----:B------:R-:W-:Y:S03]  /*9030*/  FMNMX.FTZ R5, R133, R0, !PT ;  /* 0x0000000085057209 */ /* 0x000fe60007810000 */
[----:B------:R-:W1:Y:S08]  /*9040*/  SHFL.BFLY PT, R10, R9, 0x2, 0x1f ;  /* 0x0c401f00090a7f89 */ /* 0x000e7000000e0000 */
[----:B------:R-:W2:Y:S01]  /*9050*/  SHFL.BFLY PT, R0, R5, 0x2, 0x1f ;  /* 0x0c401f0005007f89 */ /* 0x000ea200000e0000 */
[----:B-1----:R-:W-:Y:S07]  /*9060*/  FMNMX.FTZ R6, R10, R9, !PT ;  /* 0x000000090a067209 */ /* 0x002fee0007810000 */
[----:B------:R-:W-:Y:S01]  /*9070*/  SHFL.BFLY PT, R7, R6, 0x1, 0x1f ;  /* 0x0c201f0006077f89 */ /* 0x000fe200000e0000 */
[----:B--2---:R-:W-:Y:S07]  /*9080*/  FMNMX.FTZ R5, R5, R0, !PT ;  /* 0x0000000005057209 */ /* 0x004fee0007810000 */
[----:B------:R-:W1:Y:S02]  /*9090*/  SHFL.BFLY PT, R0, R5, 0x1, 0x1f ;  /* 0x0c201f0005007f89 */ /* 0x000e6400000e0000 */
[----:B-1----:R-:W-:Y:S02]  /*90a0*/  FMNMX.FTZ R132, R0, R5, !PT ;  /* 0x0000000500847209 */ /* 0x002fe40007810000 */
[----:B------:R-:W-:Y:S02]  /*90b0*/  FMNMX.FTZ R0, R6, R7, !PT ;  /* 0x0000000706007209 */ /* 0x000fe40007810000 */
[C---:B------:R-:W-:Y:S01]  /*90c0*/  FSETP.NEU.FTZ.AND P1, PT, R132.reuse, -INF , PT ;  /* 0xff8000008400780b */ /* 0x040fe20003f3d000 */
[----:B------:R-:W-:Y:S01]  /*90d0*/  FMUL.FTZ R150, R132, c[0x0][0x2d0] ;  /* 0x0000b40084967a20 */ /* 0x000fe20000410000 */
[C---:B------:R-:W-:Y:S01]  /*90e0*/  FSETP.NEU.FTZ.AND P0, PT, R0.reuse, -INF , PT ;  /* 0xff8000000000780b */ /* 0x040fe20003f1d000 */
[----:B------:R-:W-:Y:S01]  /*90f0*/  FMUL.FTZ R153, R0, c[0x0][0x2d0] ;  /* 0x0000b40000997a20 */ /* 0x000fe20000410000 */
[----:B------:R-:W-:Y:S02]  /*9100*/  FSEL R5, R132, RZ, P1 ;  /* 0x000000ff84057208 */ /* 0x000fe40000800000 */
[----:B------:R-:W-:Y:S02]  /*9110*/  FSEL R150, R150, RZ, P1 ;  /* 0x000000ff96967208 */ /* 0x000fe40000800000 */
[----:B------:R-:W-:Y:S01]  /*9120*/  FSEL R153, R153, RZ, P0 ;  /* 0x000000ff99997208 */ /* 0x000fe20000000000 */
[----:B------:R-:W-:Y:S02]  /*9130*/  FADD.FTZ R5, -R5, R2 ;  /* 0x0000000205057221 */ /* 0x000fe40000010100 */
[--C-:B------:R-:W-:Y:S02]  /*9140*/  FFMA.FTZ R135, R31, c[0x0][0x2d0], -R150.reuse ;  /* 0x0000b4001f877a23 */ /* 0x100fe40000010896 */
[--C-:B------:R-:W-:Y:S01]  /*9150*/  FFMA.FTZ R148, R4, c[0x0][0x2d0], -R153.reuse ;  /* 0x0000b40004947a23 */ /* 0x100fe20000010899 */
[----:B------:R-:W-:Y:S01]  /*9160*/  FSEL R4, R0, RZ, P0 ;  /* 0x000000ff00047208 */ /* 0x000fe20000000000 */
[----:B------:R-:W-:Y:S01]  /*9170*/  FFMA.FTZ R145, R12, c[0x0][0x2d0], -R153 ;  /* 0x0000b4000c917a23 */ /* 0x000fe20000010899 */
[----:B------:R-:W-:Y:S01]  /*9180*/  PLOP3.LUT P0, PT, PT, PT, UP0, 0x80, 0x0 ;  /* 0x000000000000781c */ /* 0x000fe20003f0f008 */
[----:B------:R-:W1:Y:S01]  /*9190*/  LDSM.16.MT88.4 R12, [R248+0x100] ;  /* 0x00010000f80c783b */ /* 0x000e620000004200 */
[--C-:B------:R-:W-:Y:S01]  /*91a0*/  FFMA.FTZ R134, R29, c[0x0][0x2d0], -R150.reuse ;  /* 0x0000b4001d867a23 */ /* 0x100fe20000010896 */
[----:B------:R-:W-:Y:S01]  /*91b0*/  MUFU.EX2 R135, R135 ;  /* 0x0000008700877308 */ /* 0x000fe20000000800 */
[----:B------:R-:W-:Y:S02]  /*91c0*/  FADD.FTZ R4, -R4, R3 ;  /* 0x0000000304047221 */ /* 0x000fe40000010100 */
[--C-:B------:R-:W-:Y:S02]  /*91d0*/  FFMA.FTZ R149, R35, c[0x0][0x2d0], -R150.reuse ;  /* 0x0000b40023957a23 */ /* 0x100fe40000010896 */
[--C-:B------:R-:W-:Y:S02]  /*91e0*/  FFMA.FTZ R144, R33, c[0x0][0x2d0], -R150.reuse ;  /* 0x0000b40021907a23 */ /* 0x100fe40000010896 */
[--C-:B------:R-:W-:Y:S02]  /*91f0*/  FFMA.FTZ R147, R8, c[0x0][0x2d0], -R153.reuse ;  /* 0x0000b40008937a23 */ /* 0x100fe40000010899 */
[--C-:B------:R-:W-:Y:S01]  /*9200*/  FFMA.FTZ R146, R16, c[0x0][0x2d0], -R153.reuse ;  /* 0x0000b40010927a23 */ /* 0x100fe20000010899 */
[----:B------:R-:W-:Y:S01]  /*9210*/  MUFU.EX2 R149, R149 ;  /* 0x0000009500957308 */ /* 0x000fe20000000800 */
[----:B------:R-:W-:Y:S02]  /*9220*/  FMUL.FTZ R3, R4, c[0x0][0x2d0] ;  /* 0x0000b40004037a20 */ /* 0x000fe40000410000 */
[----:B------:R-:W-:Y:S02]  /*9230*/  FMUL.FTZ R2, R5, c[0x0][0x2d0] ;  /* 0x0000b40005027a20 */ /* 0x000fe40000410000 */
        /* <DEDUP_REMOVED lines=9> */
[----:B------:R-:W4:Y:S01]  /*92d0*/  MUFU.EX2 R2, R2 ;  /* 0x0000000200027308 */ /* 0x000f220000000800 */
[--C-:B------:R-:W-:Y:S02]  /*92e0*/  FFMA.FTZ R191, R191, c[0x0][0x2d0], -R150.reuse ;  /* 0x0000b400bfbf7a23 */ /* 0x100fe40000010896 */
[--C-:B------:R-:W-:Y:S02]  /*92f0*/  FFMA.FTZ R194, R194, c[0x0][0x2d0], -R153.reuse ;  /* 0x0000b400c2c27a23 */ /* 0x100fe40000010899 */
[--C-:B------:R-:W-:Y:S02]  /*9300*/  FFMA.FTZ R197, R197, c[0x0][0x2d0], -R150.reuse ;  /* 0x0000b400c5c57a23 */ /* 0x100fe40000010896 */
[--C-:B------:R-:W-:Y:S02]  /*9310*/  FFMA.FTZ R198, R198, c[0x0][0x2d0], -R153.reuse ;  /* 0x0000b400c6c67a23 */ /* 0x100fe40000010899 */
[--C-:B------:R-:W-:Y:S01]  /*9320*/  FFMA.FTZ R199, R199, c[0x0][0x2d0], -R150.reuse ;  /* 0x0000b400c7c77a23 */ /* 0x100fe20000010896 */
[----:B------:R-:W5:Y:S01]  /*9330*/  MUFU.EX2 R144, R144 ;  /* 0x0000009000907308 */ /* 0x000f620000000800 */
[--C-:B------:R-:W-:Y:S02]  /*9340*/  FFMA.FTZ R192, R192, c[0x0][0x2d0], -R153.reuse ;  /* 0x0000b400c0c07a23 */ /* 0x100fe40000010899 */
[----:B------:R-:W-:Y:S02]  /*9350*/  FFMA.FTZ R189, R189, c[0x0][0x2d0], -R150 ;  /* 0x0000b400bdbd7a23 */ /* 0x000fe40000010896 */
[C---:B--2---:R-:W-:Y:S02]  /*9360*/  FMUL.FTZ R4, R3.reuse, R128 ;  /* 0x0000008003047220 */ /* 0x044fe40000410000 */
[C---:B------:R-:W-:Y:S02]  /*9370*/  FMUL.FTZ R5, R3.reuse, R129 ;  /* 0x0000008103057220 */ /* 0x040fe40000410000 */
[C---:B------:R-:W-:Y:S01]  /*9380*/  FMUL.FTZ R8, R3.reuse, R124 ;  /* 0x0000007c03087220 */ /* 0x040fe20000410000 */
[----:B------:R-:W2:Y:S01]  /*9390*/  MUFU.EX2 R134, R134 ;  /* 0x0000008600867308 */ /* 0x000ea20000000800 */
[C---:B------:R-:W-:Y:S02]  /*93a0*/  FMUL.FTZ R9, R3.reuse, R125 ;  /* 0x0000007d03097220 */ /* 0x040fe40000410000 */
[----:B------:R-:W-:Y:S02]  /*93b0*/  IMAD.MOV.U32 R129, RZ, RZ, R28 ;  /* 0x000000ffff817224 */ /* 0x000fe400078e001c */
[C---:B----4-:R-:W-:Y:S01]  /*93c0*/  FMUL.FTZ R6, R2.reuse, R130 ;  /* 0x0000008202067220 */ /* 0x050fe20000410000 */
[----:B------:R-:W4:Y:S01]  /*93d0*/  LDSM.16.MT88.4 R28, [R245+0x100] ;  /* 0x00010000f51c783b */ /* 0x000f220000004200 */
[C---:B------:R-:W-:Y:S02]  /*93e0*/  FMUL.FTZ R7, R2.reuse, R131 ;  /* 0x0000008302077220 */ /* 0x040fe40000410000 */
[C---:B------:R-:W-:Y:S01]  /*93f0*/  FMUL.FTZ R10, R2.reuse, R126 ;  /* 0x0000007e020a7220 */ /* 0x040fe20000410000 */
[----:B------:R-:W-:Y:S01]  /*9400*/  MUFU.EX2 R148, R148 ;  /* 0x0000009400947308 */ /* 0x000fe20000000800 */
[----:B------:R-:W-:Y:S02]  /*9410*/  FMUL.FTZ R11, R2, R127 ;  /* 0x0000007f020b7220 */ /* 0x000fe40000410000 */
[C---:B------:R-:W-:Y:S01]  /*9420*/  FMUL.FTZ R16, R3.reuse, R116 ;  /* 0x0000007403107220 */ /* 0x040fe20000410000 */
[----:B-----5:R-:W-:Y:S01]  /*9430*/  F2FP.BF16.PACK_AB R141, R144, R149 ;  /* 0x00000095908d723e */ /* 0x020fe200000010ff */
[C---:B------:R-:W-:Y:S01]  /*9440*/  FMUL.FTZ R17, R3.reuse, R117 ;  /* 0x0000007503117220 */ /* 0x040fe20000410000 */
[----:B------:R-:W-:Y:S01]  /*9450*/  LDSM.16.MT88.4 R124, [R248+0x3900] ;  /* 0x00390000f87c783b */ /* 0x000fe20000004200 */
[C---:B------:R-:W-:Y:S02]  /*9460*/  FMUL.FTZ R18, R2.reuse, R118 ;  /* 0x0000007602127220 */ /* 0x040fe40000410000 */
[----:B------:R-:W-:Y:S01]  /*9470*/  FMUL.FTZ R19, R2, R119 ;  /* 0x0000007702137220 */ /* 0x000fe20000410000 */
[----:B------:R-:W5:Y:S01]  /*9480*/  MUFU.EX2 R147, R147 ;  /* 0x0000009300937308 */ /* 0x000f620000000800 */
[----:B------:R-:W-:Y:S02]  /*9490*/  IMAD.MOV.U32 R128, RZ, RZ, R36 ;  /* 0x000000ffff807224 */ /* 0x000fe400078e0024 */
[C---:B------:R-:W-:Y:S01]  /*94a0*/  FMUL.FTZ R24, R3.reuse, R108 ;  /* 0x0000006c03187220 */ /* 0x040fe20000410000 */
[----:B--2---:R-:W-:Y:S01]  /*94b0*/  F2FP.BF16.PACK_AB R143, R134, R135 ;  /* 0x00000087868f723e */ /* 0x004fe200000010ff */
[----:B------:R-:W2:Y:S01]  /*94c0*/  LDSM.16.MT88.4 R36, [R244+0x100] ;  /* 0x00010000f424783b */ /* 0x000ea20000004200 */
[C---:B------:R-:W-:Y:S02]  /*94d0*/  FMUL.FTZ R25, R3.reuse, R109 ;  /* 0x0000006d03197220 */ /* 0x040fe40000410000 */
[C---:B------:R-:W-:Y:S02]  /*94e0*/  FMUL.FTZ R26, R2.reuse, R110 ;  /* 0x0000006e021a7220 */ /* 0x040fe40000410000 */
[----:B------:R-:W-:Y:S01]  /*94f0*/  MUFU.EX2 R146, R146 ;  /* 0x0000009200927308 */ /* 0x000fe20000000800 */
[C---:B------:R-:W-:Y:S02]  /*9500*/  FMUL.FTZ R27, R2.reuse, R111 ;  /* 0x0000006f021b7220 */ /* 0x040fe40000410000 */
[C---:B------:R-:W-:Y:S01]  /*9510*/  FMUL.FTZ R33, R3.reuse, R101 ;  /* 0x0000006503217220 */ /* 0x040fe20000410000 */
[----:B------:R-:W-:Y:S01]  /*9520*/  LDSM.16.MT88.4 R116, [R246+0x3900] ;  /* 0x00390000f674783b */ /* 0x000fe20000004200 */
[C---:B------:R-:W-:Y:S02]  /*9530*/  FMUL.FTZ R34, R2.reuse, R102 ;  /* 0x0000006602227220 */ /* 0x040fe40000410000 */
[C---:B------:R-:W-:Y:S02]  /*9540*/  FMUL.FTZ R35, R2.reuse, R103 ;  /* 0x0000006702237220 */ /* 0x040fe40000410000 */
[C---:B------:R-:W-:Y:S01]  /*9550*/  FMUL.FTZ R42, R2.reuse, R94 ;  /* 0x0000005e022a7220 */ /* 0x040fe20000410000 */
[----:B------:R-:W1:Y:S01]  /*9560*/  MUFU.EX2 R145, R145 ;  /* 0x0000009100917308 */ /* 0x000e620000000800 */
[C---:B------:R-:W-:Y:S01]  /*9570*/  FMUL.FTZ R43, R2.reuse, R95 ;  /* 0x0000005f022b7220 */ /* 0x040fe20000410000 */
[----:B------:R-:W-:Y:S01]  /*9580*/  LDSM.16.MT88.4 R108, [R245+0x3900] ;  /* 0x00390000f56c783b */ /* 0x000fe20000004200 */
[----:B------:R-:W-:Y:S01]  /*9590*/  FMUL.FTZ R48, R3, R84 ;  /* 0x0000005403307220 */ /* 0x000fe20000410000 */
[----:B-----5:R-:W-:Y:S01]  /*95a0*/  F2FP.BF16.PACK_AB R140, R147, R148 ;  /* 0x00000094938c723e */ /* 0x020fe200000010ff */
[C---:B------:R-:W-:Y:S02]  /*95b0*/  FMUL.FTZ R50, R2.reuse, R86 ;  /* 0x0000005602327220 */ /* 0x040fe40000410000 */
[C---:B------:R-:W-:Y:S02]  /*95c0*/  FMUL.FTZ R51, R2.reuse, R87 ;  /* 0x0000005702337220 */ /* 0x040fe40000410000 */
[C---:B------:R-:W-:Y:S01]  /*95d0*/  FMUL.FTZ R56, R3.reuse, R76 ;  /* 0x0000004c03387220 */ /* 0x040fe20000410000 */
[----:B------:R-:W-:Y:S01]  /*95e0*/  MUFU.EX2 R156, R156 ;  /* 0x0000009c009c7308 */ /* 0x000fe20000000800 */
[C---:B------:R-:W-:Y:S02]  /*95f0*/  FMUL.FTZ R58, R2.reuse, R78 ;  /* 0x0000004e023a7220 */ /* 0x040fe40000410000 */
[C---:B------:R-:W-:Y:S02]  /*9600*/  FMUL.FTZ R59, R2.reuse, R79 ;  /* 0x0000004f023b7220 */ /* 0x040fe40000410000 */
[C---:B------:R-:W-:Y:S02]  /*9610*/  FMUL.FTZ R64, R3.reuse, R68 ;  /* 0x0000004403407220 */ /* 0x040fe40000410000 */
[----:B------:R-:W-:Y:S02]  /*9620*/  FMUL.FTZ R65, R3, R69 ;  /* 0x0000004503417220 */ /* 0x000fe40000410000 */
[C---:B------:R-:W-:Y:S01]  /*9630*/  FMUL.FTZ R66, R2.reuse, R70 ;  /* 0x0000004602427220 */ /* 0x040fe20000410000 */
[----:B------:R-:W5:Y:S01]  /*9640*/  MUFU.EX2 R159, R159 ;  /* 0x0000009f009f7308 */ /* 0x000f620000000800 */
[----:B------:R-:W-:Y:S02]  /*9650*/  FMUL.FTZ R67, R2, R71 ;  /* 0x0000004702437220 */ /* 0x000fe40000410000 */
        /* <DEDUP_REMOVED lines=10> */
[----:B------:R-:W-:Y:S03]  /*9700*/  MUFU.EX2 R174, R174 ;  /* 0x000000ae00ae7308 */ /* 0x000fe60000000800 */
[----:B------:R-:W-:Y:S01]  /*9710*/  FMUL.FTZ R13, R3, R121 ;  /* 0x00000079030d7220 */ /* 0x000fe20000410000 */
[----:B-----5:R-:W-:Y:S01]  /*9720*/  F2FP.BF16.PACK_AB R70, R159, R156 ;  /* 0x0000009c9f46723e */ /* 0x020fe200000010ff */
[--C-:B------:R-:W-:Y:S02]  /*9730*/  FFMA.FTZ R163, R163, c[0x0][0x2d0], -R150.reuse ;  /* 0x0000b400a3a37a23 */ /* 0x100fe40000010896 */
[C---:B------:R-:W-:Y:S03]  /*9740*/  FMUL.FTZ R14, R2.reuse, R122 ;  /* 0x0000007a020e7220 */ /* 0x040fe60000410000 */
[----:B------:R-:W-:Y:S01]  /*9750*/  MUFU.EX2 R177, R177 ;  /* 0x000000b100b17308 */ /* 0x000fe20000000800 */
[----:B------:R-:W-:Y:S02]  /*9760*/  FMUL.FTZ R15, R2, R123 ;  /* 0x0000007b020f7220 */ /* 0x000fe40000410000 */
[--C-:B------:R-:W-:Y:S02]  /*9770*/  FFMA.FTZ R160, R160, c[0x0][0x2d0], -R153.reuse ;  /* 0x0000b400a0a07a23 */ /* 0x100fe40000010899 */
[--C-:B------:R-:W-:Y:S02]  /*9780*/  FFMA.FTZ R157, R157, c[0x0][0x2d0], -R150.reuse ;  /* 0x0000b4009d9d7a23 */ /* 0x100fe40000010896 */
[--C-:B------:R-:W-:Y:S01]  /*9790*/  FFMA.FTZ R154, R154, c[0x0][0x2d0], -R153.reuse ;  /* 0x0000b4009a9a7a23 */ /* 0x100fe20000010899 */
[C---:B------:R-:W-:Y:S02]  /*97a0*/  HMMA.16816.F32.BF16 R12, R140.reuse, R20, R12 ;  /* 0x000000148c0c723c */ /* 0x040fe4000004180c */
[----:B------:R-:W-:Y:S01]  /*97b0*/  MUFU.EX2 R178, R178 ;  /* 0x000000b200b27308 */ /* 0x000fe20000000800 */
[--C-:B------:R-:W-:Y:S04]  /*97c0*/  FFMA.FTZ R151, R151, c[0x0][0x2d0], -R150.reuse ;  /* 0x0000b40097977a23 */ /* 0x100fe80000010896 */
[C---:B------:R-:W-:Y:S01]  /*97d0*/  FMUL.FTZ R21, R3.reuse, R113 ;  /* 0x0000007103157220 */ /* 0x040fe20000410000 */
[C---:B------:R-:W-:Y:S04]  /*97e0*/  HMMA.16816.F32.BF16 R16, R140.reuse, R22, R16 ;  /* 0x000000168c10723c */ /* 0x040fe80000041810 */
[----:B------:R-:W-:Y:S01]  /*97f0*/  FMUL.FTZ R20, R3, R112 ;  /* 0x0000007003147220 */ /* 0x000fe20000410000 */
[----:B------:R-:W-:Y:S01]  /*9800*/  MUFU.EX2 R185, R185 ;  /* 0x000000b900b97308 */ /* 0x000fe20000000800 */
[--C-:B------:R-:W-:Y:S02]  /*9810*/  FFMA.FTZ R112, R57, c[0x0][0x2d0], -R150.reuse ;  /* 0x0000b40039707a23 */ /* 0x100fe40000010896 */
[C---:B------:R-:W-:Y:S04]  /*9820*/  FMUL.FTZ R22, R2.reuse, R114 ;  /* 0x0000007202167220 */ /* 0x040fe80000410000 */
[----:B------:R-:W-:Y:S02]  /*9830*/  FMUL.FTZ R23, R2, R115 ;  /* 0x0000007302177220 */ /* 0x000fe40000410000 */
[C---:B------:R-:W-:Y:S01]  /*9840*/  FMUL.FTZ R57, R3.reuse, R77 ;  /* 0x0000004d03397220 */ /* 0x040fe20000410000 */
[----:B------:R-:W1:Y:S01]  /*9850*/  MUFU.EX2 R112, R112 ;  /* 0x0000007000707308 */ /* 0x000e620000000800 */
[----:B------:R-:W-:Y:S03]  /*9860*/  LDSM.16.MT88.4 R76, [R248+0x900] ;  /* 0x00090000f84c783b */ /* 0x000fe60000004200 */
[C---:B----4-:R-:W-:Y:S06]  /*9870*/  HMMA.16816.F32.BF16 R20, R140.reuse, R28, R20 ;  /* 0x0000001c8c14723c */ /* 0x050fec0000041814 */
[----:B------:R-:W-:Y:S01]  /*9880*/  MUFU.EX2 R182, R182 ;  /* 0x000000b600b67308 */ /* 0x000fe20000000800 */
[C---:B------:R-:W-:Y:S01]  /*9890*/  FMUL.FTZ R28, R3.reuse, R104 ;  /* 0x00000068031c7220 */ /* 0x040fe20000410000 */
[C---:B------:R-:W-:Y:S04]  /*98a0*/  HMMA.16816.F32.BF16 R24, R140.reuse, R30, R24 ;  /* 0x0000001e8c18723c */ /* 0x040fe80000041818 */
[----:B------:R-:W-:Y:S02]  /*98b0*/  FMUL.FTZ R29, R3, R105 ;  /* 0x00000069031d7220 */ /* 0x000fe40000410000 */
[--C-:B------:R-:W-:Y:S02]  /*98c0*/  FFMA.FTZ R104, R32, c[0x0][0x2d0], -R153.reuse ;  /* 0x0000b40020687a23 */ /* 0x100fe40000010899 */
[C---:B------:R-:W-:Y:S01]  /*98d0*/  FMUL.FTZ R30, R2.reuse, R106 ;  /* 0x0000006a021e7220 */ /* 0x040fe20000410000 */
[----:B------:R-:W-:Y:S03]  /*98e0*/  MUFU.EX2 R191, R191 ;  /* 0x000000bf00bf7308 */ /* 0x000fe60000000800 */
[----:B------:R-:W-:Y:S01]  /*98f0*/  FMUL.FTZ R31, R2, R107 ;  /* 0x0000006b021f7220 */ /* 0x000fe20000410000 */
[----:B-1----:R-:W-:Y:S01]  /*9900*/  F2FP.BF16.PACK_AB R71, R161, R112 ;  /* 0x00000070a147723e */ /* 0x002fe200000010ff */
[C---:B------:R-:W-:Y:S02]  /*9910*/  FMUL.FTZ R32, R3.reuse, R100 ;  /* 0x0000006403207220 */ /* 0x040fe40000410000 */
[----:B------:R-:W4:Y:S01]  /*9920*/  LDL.LU R100, [R1+0x24] ;  /* 0x0000240001647983 */ /* 0x000f220000300800 */
[--C-:B------:R-:W-:Y:S02]  /*9930*/  FFMA.FTZ R105, R40, c[0x0][0x2d0], -R153.reuse ;  /* 0x0000b40028697a23 */ /* 0x100fe40000010899 */
[C---:B--2---:R-:W-:Y:S01]  /*9940*/  HMMA.16816.F32.BF16 R28, R140.reuse, R36, R28 ;  /* 0x000000248c1c723c */ /* 0x044fe2000004181c */
[----:B------:R-:W2:Y:S01]  /*9950*/  LDL.LU R113, [R1+0x20] ;  /* 0x0000200001717983 */ /* 0x000ea20000300800 */
[----:B------:R-:W-:Y:S01]  /*9960*/  MUFU.EX2 R104, R104 ;  /* 0x0000006800687308 */ /* 0x000fe20000000800 */
[----:B------:R-:W-:Y:S02]  /*9970*/  FMUL.FTZ R40, R3, R92 ;  /* 0x0000005c03287220 */ /* 0x000fe40000410000 */
[--C-:B------:R-:W-:Y:S02]  /*9980*/  FFMA.FTZ R106, R41, c[0x0][0x2d0], -R150.reuse ;  /* 0x0000b400296a7a23 */ /* 0x100fe40000010896 */
[C---:B------:R-:W-:Y:S01]  /*9990*/  FMUL.FTZ R36, R3.reuse, R96 ;  /* 0x0000006003247220 */ /* 0x040fe20000410000 */
[C---:B------:R-:W-:Y:S04]  /*99a0*/  HMMA.16816.F32.BF16 R32, R140.reuse, R38, R32 ;  /* 0x000000268c20723c */ /* 0x040fe80000041820 */
[C---:B------:R-:W-:Y:S01]  /*99b0*/  FMUL.FTZ R37, R3.reuse, R97 ;  /* 0x0000006103257220 */ /* 0x040fe20000410000 */
[----:B------:R-:W1:Y:S01]  /*99c0*/  MUFU.EX2 R105, R105 ;  /* 0x0000006900697308 */ /* 0x000e620000000800 */
[----:B------:R-:W-:Y:S02]  /*99d0*/  FMUL.FTZ R41, R3, R93 ;  /* 0x0000005d03297220 */ /* 0x000fe40000410000 */
[C---:B------:R-:W-:Y:S01]  /*99e0*/  FMUL.FTZ R38, R2.reuse, R98 ;  /* 0x0000006202267220 */ /* 0x040fe20000410000 */
[----:B------:R-:W-:Y:S03]  /*99f0*/  LDSM.16.MT88.4 R92, [R244+0x5100] ;  /* 0x00510000f45c783b */ /* 0x000fe60000004200 */
[C---:B------:R-:W-:Y:S02]  /*9a00*/  FMUL.FTZ R39, R2.reuse, R99 ;  /* 0x0000006302277220 */ /* 0x040fe40000410000 */
[--C-:B------:R-:W-:Y:S01]  /*9a10*/  FFMA.FTZ R107, R49, c[0x0][0x2d0], -R150.reuse ;  /* 0x0000b400316b7a23 */ /* 0x100fe20000010896 */
[----:B------:R-:W-:Y:S01]  /*9a20*/  MUFU.EX2 R106, R106 ;  /* 0x0000006a006a7308 */ /* 0x000fe20000000800 */
[C---:B------:R-:W-:Y:S01]  /*9a30*/  FMUL.FTZ R49, R3.reuse, R85 ;  /* 0x0000005503317220 */ /* 0x040fe20000410000 */
[----:B------:R-:W-:Y:S02]  /*9a40*/  LDSM.16.MT88.4 R96, [R244+0x7100] ;  /* 0x00710000f460783b */ /* 0x000fe40000004200 */
[C---:B------:R-:W-:Y:S06]  /*9a50*/  HMMA.16816.F32.BF16 R36, R140.reuse, R44, R36 ;  /* 0x0000002c8c24723c */ /* 0x040fec0000041824 */
[----:B------:R-:W5:Y:S01]  /*9a60*/  LDSM.16.MT88.4 R84, [R244+0x4100] ;  /* 0x00410000f454783b */ /* 0x000f620000004200 */
[C---:B------:R-:W-:Y:S01]  /*9a70*/  FMUL.FTZ R44, R3.reuse, R88 ;  /* 0x00000058032c7220 */ /* 0x040fe20000410000 */
[C---:B------:R-:W-:Y:S01]  /*9a80*/  HMMA.16816.F32.BF16 R40, R140.reuse, R46, R40 ;  /* 0x0000002e8c28723c */ /* 0x040fe20000041828 */
[----:B------:R-:W3:Y:S03]  /*9a90*/  MUFU.EX2 R107, R107 ;  /* 0x0000006b006b7308 */ /* 0x000ee60000000800 */
[----:B------:R-:W-:Y:S01]  /*9aa0*/  FMUL.FTZ R45, R3, R89 ;  /* 0x00000059032d7220 */ /* 0x000fe20000410000 */
[----:B-1----:R-:W-:Y:S02]  /*9ab0*/  F2FP.BF16.PACK_AB R68, R105, R104 ;  /* 0x000000686944723e */ /* 0x002fe400000010ff */
[C---:B------:R-:W-:Y:S02]  /*9ac0*/  FMUL.FTZ R46, R2.reuse, R90 ;  /* 0x0000005a022e7220 */ /* 0x040fe40000410000 */
[C---:B------:R-:W-:Y:S02]  /*9ad0*/  FMUL.FTZ R47, R2.reuse, R91 ;  /* 0x0000005b022f7220 */ /* 0x040fe40000410000 */
[----:B------:R-:W-:Y:S01]  /*9ae0*/  LDSM.16.MT88.4 R88, [R244+0x4900] ;  /* 0x00490000f458783b */ /* 0x000fe20000004200 */
[----:B------:R-:W-:Y:S04]  /*9af0*/  MUFU.EX2 R194, R194 ;  /* 0x000000c200c27308 */ /* 0x000fe80000000800 */
[C---:B------:R-:W-:Y:S06]  /*9b00*/  HMMA.16816.F32.BF16 R44, R140.reuse, R52, R44 ;  /* 0x000000348c2c723c */ /* 0x040fec000004182c */
[----:B------:R-:W-:Y:S01]  /*9b10*/  MUFU.EX2 R197, R197 ;  /* 0x000000c500c57308 */ /* 0x000fe20000000800 */
[C---:B------:R-:W-:Y:S01]  /*9b20*/  FMUL.FTZ R52, R3.reuse, R80 ;  /* 0x0000005003347220 */ /* 0x040fe20000410000 */
[C---:B------:R-:W-:Y:S04]  /*9b30*/  HMMA.16816.F32.BF16 R48, R140.reuse, R54, R48 ;  /* 0x000000368c30723c */ /* 0x040fe80000041830 */
[----:B------:R-:W-:Y:S01]  /*9b40*/  FMUL.FTZ R53, R3, R81 ;  /* 0x0000005103357220 */ /* 0x000fe20000410000 */
[----:B---3--:R-:W-:Y:S02]  /*9b50*/  F2FP.BF16.PACK_AB R69, R107, R106 ;  /* 0x0000006a6b45723e */ /* 0x008fe400000010ff */
[C---:B------:R-:W-:Y:S01]  /*9b60*/  FMUL.FTZ R54, R2.reuse, R82 ;  /* 0x0000005202367220 */ /* 0x040fe20000410000 */
[----:B------:R-:W-:Y:S01]  /*9b70*/  MUFU.EX2 R198, R198 ;  /* 0x000000c600c67308 */ /* 0x000fe20000000800 */
[C---:B------:R-:W-:Y:S02]  /*9b80*/  FMUL.FTZ R55, R2.reuse, R83 ;  /* 0x0000005302377220 */ /* 0x040fe40000410000 */
[----:B------:R-:W-:Y:S05]  /*9b90*/  LDSM.16.MT88.4 R80, [R245+0x900] ;  /* 0x00090000f550783b */ /* 0x000fea0000004200 */
[C---:B------:R-:W-:Y:S02]  /*9ba0*/  HMMA.16816.F32.BF16 R52, R140.reuse, R60, R52 ;  /* 0x0000003c8c34723c */ /* 0x040fe40000041834 */
[----:B------:R-:W-:Y:S05]  /*9bb0*/  MUFU.EX2 R199, R199 ;  /* 0x000000c700c77308 */ /* 0x000fea0000000800 */
[C---:B------:R-:W-:Y:S01]  /*9bc0*/  FMUL.FTZ R60, R3.reuse, R72 ;  /* 0x00000048033c7220 */ /* 0x040fe20000410000 */
[C---:B------:R-:W-:Y:S04]  /*9bd0*/  HMMA.16816.F32.BF16 R56, R140.reuse, R62, R56 ;  /* 0x0000003e8c38723c */ /* 0x040fe80000041838 */
[----:B------:R-:W-:Y:S01]  /*9be0*/  FMUL.FTZ R61, R3, R73 ;  /* 0x00000049033d7220 */ /* 0x000fe20000410000 */
[----:B------:R-:W-:Y:S02]  /*9bf0*/  MUFU.EX2 R192, R192 ;  /* 0x000000c000c07308 */ /* 0x000fe40000000800 */
[C---:B------:R-:W-:Y:S02]  /*9c00*/  FMUL.FTZ R62, R2.reuse, R74 ;  /* 0x0000004a023e7220 */ /* 0x040fe40000410000 */
[----:B------:R-:W-:Y:S02]  /*9c10*/  FMUL.FTZ R63, R2, R75 ;  /* 0x0000004b023f7220 */ /* 0x000fe40000410000 */
[----:B------:R-:W1:Y:S04]  /*9c20*/  LDSM.16.MT88.4 R72, [R246+0x900] ;  /* 0x00090000f648783b */ /* 0x000e680000004200 */
[----:B------:R-:W-:Y:S01]  /*9c30*/  MUFU.EX2 R189, R189 ;  /* 0x000000bd00bd7308 */ /* 0x000fe20000000800 */
[C---:B-----5:R-:W-:Y:S08]  /*9c40*/  HMMA.16816.F32.BF16 R60, R140.reuse, R84, R60 ;  /* 0x000000548c3c723c */ /* 0x060ff0000004183c */
[----:B------:R-:W-:Y:S01]  /*9c50*/  HMMA.16816.F32.BF16 R64, R140, R86, R64 ;  /* 0x000000568c40723c */ /* 0x000fe20000041840 */
[----:B------:R-:W3:Y:S01]  /*9c60*/  LDSM.16.MT88.4 R84, [R244+0x900] ;  /* 0x00090000f454783b */ /* 0x000ee20000004200 */
[----:B------:R-:W-:Y:S05]  /*9c70*/  MUFU.EX2 R186, R186 ;  /* 0x000000ba00ba7308 */ /* 0x000fea0000000800 */
[--C-:B------:R-:W-:Y:S01]  /*9c80*/  FFMA.FTZ R140, R129, c[0x0][0x2d0], -R153.reuse ;  /* 0x0000b400818c7a23 */ /* 0x100fe20000010899 */
[C---:B------:R-:W-:Y:S04]  /*9c90*/  HMMA.16816.F32.BF16 R4, R68.reuse, R76, R4 ;  /* 0x0000004c4404723c */ /* 0x040fe80000041804 */
[----:B------:R-:W-:Y:S01]  /*9ca0*/  MUFU.EX2 R183, R183 ;  /* 0x000000b700b77308 */ /* 0x000fe20000000800 */
[--C-:B------:R-:W-:Y:S02]  /*9cb0*/  FFMA.FTZ R141, R128, c[0x0][0x2d0], -R153.reuse ;  /* 0x0000b400808d7a23 */ /* 0x100fe40000010899 */
[--C-:B------:R-:W-:Y:S01]  /*9cc0*/  FFMA.FTZ R142, R202, c[0x0][0x2d0], -R150.reuse ;  /* 0x0000b400ca8e7a23 */ /* 0x100fe20000010896 */
[C---:B------:R-:W-:Y:S01]  /*9cd0*/  HMMA.16816.F32.BF16 R8, R68.reuse, R78, R8 ;  /* 0x0000004e4408723c */ /* 0x040fe20000041808 */
[----:B------:R-:W5:Y:S03]  /*9ce0*/  LDSM.16.MT88.4 R76, [R248+0x4900] ;  /* 0x00490000f84c783b */ /* 0x000f660000004200 */
[--C-:B------:R-:W-:Y:S02]  /*9cf0*/  FFMA.FTZ R143, R175, c[0x0][0x2d0], -R150.reuse ;  /* 0x0000b400af8f7a23 */ /* 0x100fe40000010896 */
[----:B------:R-:W-:Y:S01]  /*9d00*/  MUFU.EX2 R140, R140 ;  /* 0x0000008c008c7308 */ /* 0x000fe20000000800 */
[--C-:B------:R-:W-:Y:S02]  /*9d10*/  FFMA.FTZ R175, R176, c[0x0][0x2d0], -R153.reuse ;  /* 0x0000b400b0af7a23 */ /* 0x100fe40000010899 */
[--C-:B------:R-:W-:Y:S01]  /*9d20*/  FFMA.FTZ R176, R181, c[0x0][0x2d0], -R150.reuse ;  /* 0x0000b400b5b07a23 */ /* 0x100fe20000010896 */
[C---:B-1----:R-:W-:Y:S03]  /*9d30*/  HMMA.16816.F32.BF16 R12, R68.reuse, R72, R12 ;  /* 0x00000048440c723c */ /* 0x042fe6000004180c */
[--C-:B------:R-:W-:Y:S03]  /*9d40*/  FFMA.FTZ R181, R180, c[0x0][0x2d0], -R153.reuse ;  /* 0x0000b400b4b57a23 */ /* 0x100fe60000010899 */
[----:B------:R-:W1:Y:S01]  /*9d50*/  MUFU.EX2 R141, R141 ;  /* 0x0000008d008d7308 */ /* 0x000e620000000800 */
[--C-:B------:R-:W-:Y:S01]  /*9d60*/  FFMA.FTZ R180, R187, c[0x0][0x2d0], -R150.reuse ;  /* 0x0000b400bbb47a23 */ /* 0x100fe20000010896 */
[C---:B------:R-:W-:Y:S01]  /*9d70*/  HMMA.16816.F32.BF16 R16, R68.reuse, R74, R16 ;  /* 0x0000004a4410723c */ /* 0x040fe20000041810 */
[----:B------:R-:W1:Y:S03]  /*9d80*/  LDSM.16.MT88.4 R72, [R246+0x4900] ;  /* 0x00490000f648783b */ /* 0x000e660000004200 */
[--C-:B------:R-:W-:Y:S02]  /*9d90*/  FFMA.FTZ R187, R188, c[0x0][0x2d0], -R153.reuse ;  /* 0x0000b400bcbb7a23 */ /* 0x100fe40000010899 */
[--C-:B------:R-:W-:Y:S02]  /*9da0*/  FFMA.FTZ R188, R195, c[0x0][0x2d0], -R150.reuse ;  /* 0x0000b400c3bc7a23 */ /* 0x100fe40000010896 */
[----:B------:R-:W-:Y:S01]  /*9db0*/  MUFU.EX2 R142, R142 ;  /* 0x0000008e008e7308 */ /* 0x000fe20000000800 */
[C---:B------:R-:W-:Y:S03]  /*9dc0*/  HMMA.16816.F32.BF16 R20, R68.reuse, R80, R20 ;  /* 0x000000504414723c */ /* 0x040fe60000041814 */
[--C-:B------:R-:W-:Y:S02]  /*9dd0*/  FFMA.FTZ R195, R196, c[0x0][0x2d0], -R153.reuse ;  /* 0x0000b400c4c37a23 */ /* 0x100fe40000010899 */
[--C-:B------:R-:W-:Y:S03]  /*9de0*/  FFMA.FTZ R196, R201, c[0x0][0x2d0], -R150.reuse ;  /* 0x0000b400c9c47a23 */ /* 0x100fe60000010896 */
[C---:B------:R-:W-:Y:S01]  /*9df0*/  HMMA.16816.F32.BF16 R24, R68.reuse, R82, R24 ;  /* 0x000000524418723c */ /* 0x040fe20000041818 */
[----:B------:R-:W1:Y:S01]  /*9e00*/  LDSM.16.MT88.4 R80, [R245+0x4900] ;  /* 0x00490000f550783b */ /* 0x000e620000004200 */
[----:B------:R-:W1:Y:S02]  /*9e10*/  MUFU.EX2 R143, R143 ;  /* 0x0000008f008f7308 */ /* 0x000e640000000800 */
[--C-:B------:R-:W-:Y:S02]  /*9e20*/  FFMA.FTZ R201, R200, c[0x0][0x2d0], -R153.reuse ;  /* 0x0000b400c8c97a23 */ /* 0x100fe40000010899 */
[--C-:B------:R-:W-:Y:S02]  /*9e30*/  FFMA.FTZ R200, R203, c[0x0][0x2d0], -R150.reuse ;  /* 0x0000b400cbc87a23 */ /* 0x100fe40000010896 */
[C---:B---3--:R-:W-:Y:S04]  /*9e40*/  HMMA.16816.F32.BF16 R28, R68.reuse, R84, R28 ;  /* 0x00000054441c723c */ /* 0x048fe8000004181c */
[----:B------:R-:W3:Y:S01]  /*9e50*/  MUFU.EX2 R175, R175 ;  /* 0x000000af00af7308 */ /* 0x000ee20000000800 */
[--C-:B------:R-:W-:Y:S02]  /*9e60*/  FFMA.FTZ R203, R190, c[0x0][0x2d0], -R153.reuse ;  /* 0x0000b400becb7a23 */ /* 0x100fe40000010899 */
[--C-:B------:R-:W-:Y:S01]  /*9e70*/  FFMA.FTZ R190, R193, c[0x0][0x2d0], -R150.reuse ;  /* 0x0000b400c1be7a23 */ /* 0x100fe20000010896 */
[C---:B------:R-:W-:Y:S01]  /*9e80*/  HMMA.16816.F32.BF16 R32, R68.reuse, R86, R32 ;  /* 0x000000564420723c */ /* 0x040fe20000041820 */
[----:B------:R-:W3:Y:S03]  /*9e90*/  LDSM.16.MT88.4 R84, [R248+0x1100] ;  /* 0x00110000f854783b */ /* 0x000ee60000004200 */
[--C-:B------:R-:W-:Y:S02]  /*9ea0*/  FFMA.FTZ R193, R184, c[0x0][0x2d0], -R153.reuse ;  /* 0x0000b400b8c17a23 */ /* 0x100fe40000010899 */
[----:B------:R-:W3:Y:S01]  /*9eb0*/  MUFU.EX2 R176, R176 ;  /* 0x000000b000b07308 */ /* 0x000ee20000000800 */
[--C-:B------:R-:W-:Y:S01]  /*9ec0*/  FFMA.FTZ R184, R179, c[0x0][0x2d0], -R150.reuse ;  /* 0x0000b400b3b87a23 */ /* 0x100fe20000010896 */
[C---:B-----5:R-:W-:Y:S04]  /*9ed0*/  HMMA.16816.F32.BF16 R36, R68.reuse, R76, R36 ;  /* 0x0000004c4424723c */ /* 0x060fe80000041824 */
[--C-:B------:R-:W-:Y:S02]  /*9ee0*/  FFMA.FTZ R179, R166, c[0x0][0x2d0], -R153.reuse ;  /* 0x0000b400a6b37a23 */ /* 0x100fe40000010899 */
[--C-:B------:R-:W-:Y:S02]  /*9ef0*/  FFMA.FTZ R166, R173, c[0x0][0x2d0], -R150.reuse ;  /* 0x0000b400ada67a23 */ /* 0x100fe40000010896 */
[C---:B------:R-:W-:Y:S01]  /*9f00*/  HMMA.16816.F32.BF16 R40, R68.reuse, R78, R40 ;  /* 0x0000004e4428723c */ /* 0x040fe20000041828 */
[----:B------:R-:W5:Y:S01]  /*9f10*/  LDSM.16.MT88.4 R76, [R246+0x1100] ;  /* 0x00110000f64c783b */ /* 0x000f620000004200 */
[----:B------:R-:W2:Y:S02]  /*9f20*/  MUFU.EX2 R181, R181 ;  /* 0x000000b500b57308 */ /* 0x000ea40000000800 */
[--C-:B------:R-:W-:Y:S02]  /*9f30*/  FFMA.FTZ R173, R162, c[0x0][0x2d0], -R153.reuse ;  /* 0x0000b400a2ad7a23 */ /* 0x100fe40000010899 */
[--C-:B------:R-:W-:Y:S02]  /*9f40*/  FFMA.FTZ R162, R165, c[0x0][0x2d0], -R150.reuse ;  /* 0x0000b400a5a27a23 */ /* 0x100fe40000010896 */
[C---:B-1----:R-:W-:Y:S04]  /*9f50*/  HMMA.16816.F32.BF16 R44, R68.reuse, R72, R44 ;  /* 0x00000048442c723c */ /* 0x042fe8000004182c */
[----:B------:R-:W1:Y:S01]  /*9f60*/  MUFU.EX2 R180, R180 ;  /* 0x000000b400b47308 */ /* 0x000e620000000800 */
[--C-:B------:R-:W-:Y:S02]  /*9f70*/  FFMA.FTZ R165, R158, c[0x0][0x2d0], -R153.reuse ;  /* 0x0000b4009ea57a23 */ /* 0x100fe40000010899 */
[----:B------:R-:W-:Y:S01]  /*9f80*/  FFMA.FTZ R153, R152, c[0x0][0x2d0], -R153 ;  /* 0x0000b40098997a23 */ /* 0x000fe20000010899 */
[C---:B------:R-:W-:Y:S01]  /*9f90*/  HMMA.16816.F32.BF16 R48, R68.reuse, R74, R48 ;  /* 0x0000004a4430723c */ /* 0x040fe20000041830 */
[----:B------:R-:W1:Y:S03]  /*9fa0*/  LDSM.16.MT88.4 R72, [R245+0x1100] ;  /* 0x00110000f548783b */ /* 0x000e660000004200 */
[--C-:B------:R-:W-:Y:S02]  /*9fb0*/  FFMA.FTZ R158, R155, c[0x0][0x2d0], -R150.reuse ;  /* 0x0000b4009b9e7a23 */ /* 0x100fe40000010896 */
[----:B------:R-:W-:Y:S01]  /*9fc0*/  MUFU.EX2 R153, R153 ;  /* 0x0000009900997308 */ /* 0x000fe20000000800 */
[----:B------:R-:W-:Y:S01]  /*9fd0*/  FFMA.FTZ R150, R133, c[0x0][0x2d0], -R150 ;  /* 0x0000b40085967a23 */ /* 0x000fe20000010896 */
[C---:B------:R-:W-:Y:S08]  /*9fe0*/  HMMA.16816.F32.BF16 R52, R68.reuse, R80, R52 ;  /* 0x000000504434723c */ /* 0x040ff00000041834 */
[C---:B------:R-:W-:Y:S01]  /*9ff0*/  HMMA.16816.F32.BF16 R56, R68.reuse, R82, R56 ;  /* 0x000000524438723c */ /* 0x040fe20000041838 */
[----:B------:R-:W1:Y:S01]  /*a000*/  LDSM.16.MT88.4 R80, [R244+0x1100] ;  /* 0x00110000f450783b */ /* 0x000e620000004200 */
[----:B------:R-:W-:Y:S06]  /*a010*/  MUFU.EX2 R150, R150 ;  /* 0x0000009600967308 */ /* 0x000fec0000000800 */
[C---:B------:R-:W-:Y:S04]  /*a020*/  HMMA.16816.F32.BF16 R60, R68.reuse, R88, R60 ;  /* 0x00000058443c723c */ /* 0x040fe8000004183c */
[----:B------:R-:W1:Y:S04]  /*a030*/  MUFU.EX2 R187, R187 ;  /* 0x000000bb00bb7308 */ /* 0x000e680000000800 */
[----:B------:R-:W-:Y:S01]  /*a040*/  HMMA.16816.F32.BF16 R64, R68, R90, R64 ;  /* 0x0000005a4440723c */ /* 0x000fe20000041840 */
[----:B------:R-:W-:Y:S05]  /*a050*/  LDSM.16.MT88.4 R88, [R245+0x5100] ;  /* 0x00510000f558783b */ /* 0x000fea0000004200 */
[----:B------:R-:W1:Y:S01]  /*a060*/  MUFU.EX2 R188, R188 ;  /* 0x000000bc00bc7308 */ /* 0x000e620000000800 */
[----:B------:R-:W-:Y:S02]  /*a070*/  F2FP.BF16.PACK_AB R68, R141, R140 ;  /* 0x0000008c8d44723e */ /* 0x000fe400000010ff */
[----:B------:R-:W-:Y:S03]  /*a080*/  F2FP.BF16.PACK_AB R69, R143, R142 ;  /* 0x0000008e8f45723e */ /* 0x000fe600000010ff */
[----:B---3--:R-:W-:Y:S02]  /*a090*/  F2FP.BF16.PACK_AB R70, R175, R174 ;  /* 0x000000aeaf46723e */ /* 0x008fe400000010ff */
[----:B------:R-:W-:Y:S02]  /*a0a0*/  F2FP.BF16.PACK_AB R71, R177, R176 ;  /* 0x000000b0b147723e */ /* 0x000fe400000010ff */
[----:B------:R-:W3:Y:S05]  /*a0b0*/  MUFU.EX2 R195, R195 ;  /* 0x000000c300c37308 */ /* 0x000eea0000000800 */
[C---:B------:R-:W-:Y:S05]  /*a0c0*/  HMMA.16816.F32.BF16 R4, R68.reuse, R84, R4 ;  /* 0x000000544404723c */ /* 0x040fea0000041804 */
[----:B------:R-:W1:Y:S03]  /*a0d0*/  MUFU.EX2 R196, R196 ;  /* 0x000000c400c47308 */ /* 0x000e660000000800 */
[C---:B------:R-:W-:Y:S01]  /*a0e0*/  HMMA.16816.F32.BF16 R8, R68.reuse, R86, R8 ;  /* 0x000000564408723c */ /* 0x040fe20000041808 */
[----:B------:R-:W3:Y:S06]  /*a0f0*/  LDSM.16.MT88.4 R84, [R248+0x5100] ;  /* 0x00510000f854783b */ /* 0x000eec0000004200 */
[----:B------:R-:W2:Y:S01]  /*a100*/  MUFU.EX2 R201, R201 ;  /* 0x000000c900c97308 */ /* 0x000ea20000000800 */
[C---:B-----5:R-:W-:Y:S08]  /*a110*/  HMMA.16816.F32.BF16 R12, R68.reuse, R76, R12 ;  /* 0x0000004c440c723c */ /* 0x060ff0000004180c */
[C---:B------:R-:W-:Y:S01]  /*a120*/  HMMA.16816.F32.BF16 R16, R68.reuse, R78, R16 ;  /* 0x0000004e4410723c */ /* 0x040fe20000041810 */
[----:B------:R-:W5:Y:S01]  /*a130*/  LDSM.16.MT88.4 R76, [R246+0x5100] ;  /* 0x00510000f64c783b */ /* 0x000f620000004200 */
[----:B------:R-:W3:Y:S06]  /*a140*/  MUFU.EX2 R200, R200 ;  /* 0x000000c800c87308 */ /* 0x000eec0000000800 */
[C---:B-1----:R-:W-:Y:S04]  /*a150*/  HMMA.16816.F32.BF16 R20, R68.reuse, R72, R20 ;  /* 0x000000484414723c */ /* 0x042fe80000041814 */
[----:B------:R-:W1:Y:S01]  /*a160*/  MUFU.EX2 R203, R203 ;  /* 0x000000cb00cb7308 */ /* 0x000e620000000800 */
[----:B----4-:R-:W-:Y:S03]  /*a170*/  FFMA.FTZ R149, R2, R100, R149 ;  /* 0x0000006402957223 */ /* 0x010fe60000010095 */
[C---:B------:R-:W-:Y:S01]  /*a180*/  HMMA.16816.F32.BF16 R24, R68.reuse, R74, R24 ;  /* 0x0000004a4418723c */ /* 0x040fe20000041818 */
[----:B------:R-:W4:Y:S03]  /*a190*/  LDSM.16.MT88.4 R72, [R248+0x1900] ;  /* 0x00190000f848783b */ /* 0x000f260000004200 */
[----:B--2---:R-:W-:Y:S02]  /*a1a0*/  FFMA.FTZ R148, R3, R113, R148 ;  /* 0x0000007103947223 */ /* 0x004fe40000010094 */
[----:B------:R-:W2:Y:S01]  /*a1b0*/  MUFU.EX2 R190, R190 ;  /* 0x000000be00be7308 */ /* 0x000ea20000000800 */
[----:B------:R-:W-:Y:S01]  /*a1c0*/  FADD.FTZ R144, R144, R149 ;  /* 0x0000009590907221 */ /* 0x000fe20000010000 */
[C---:B------:R-:W-:Y:S01]  /*a1d0*/  HMMA.16816.F32.BF16 R28, R68.reuse, R80, R28 ;  /* 0x00000050441c723c */ /* 0x040fe2000004181c */
[----:B------:R-:W-:Y:S03]  /*a1e0*/  LDSM.16.MT88.4 R100, [R244+0x3900] ;  /* 0x00390000f464783b */ /* 0x000fe60000004200 */
[----:B------:R-:W-:Y:S02]  /*a1f0*/  FADD.FTZ R135, R135, R144 ;  /* 0x0000009087877221 */ /* 0x000fe40000010000 */
[----:B------:R-:W-:Y:S02]  /*a200*/  FADD.FTZ R147, R147, R148 ;  /* 0x0000009493937221 */ /* 0x000fe40000010000 */
[C---:B------:R-:W-:Y:S01]  /*a210*/  HMMA.16816.F32.BF16 R32, R68.reuse, R82, R32 ;  /* 0x000000524420723c */ /* 0x040fe20000041820 */
[----:B------:R-:W1:Y:S01]  /*a220*/  LDSM.16.MT88.4 R80, [R246+0x1900] ;  /* 0x00190000f650783b */ /* 0x000e620000004200 */
[----:B------:R-:W1:Y:S02]  /*a230*/  MUFU.EX2 R193, R193 ;  /* 0x000000c100c17308 */ /* 0x000e640000000800 */
[----:B------:R-:W-:Y:S02]  /*a240*/  FADD.FTZ R135, R134, R135 ;  /* 0x0000008786877221 */ /* 0x000fe40000010000 */
[----:B------:R-:W-:Y:S02]  /*a250*/  FADD.FTZ R146, R146, R147 ;  /* 0x0000009392927221 */ /* 0x000fe40000010000 */
[C---:B---3--:R-:W-:Y:S04]  /*a260*/  HMMA.16816.F32.BF16 R36, R68.reuse, R84, R36 ;  /* 0x000000544424723c */ /* 0x048fe80000041824 */
[----:B------:R-:W3:Y:S01]  /*a270*/  MUFU.EX2 R184, R184 ;  /* 0x000000b800b87308 */ /* 0x000ee20000000800 */
[----:B------:R-:W-:Y:S02]  /*a280*/  FADD.FTZ R106, R106, R135 ;  /* 0x000000876a6a7221 */ /* 0x000fe40000010000 */
[----:B------:R-:W-:Y:S01]  /*a290*/  FADD.FTZ R145, R145, R146 ;  /* 0x0000009291917221 */ /* 0x000fe20000010000 */
[C---:B------:R-:W-:Y:S01]  /*a2a0*/  HMMA.16816.F32.BF16 R40, R68.reuse, R86, R40 ;  /* 0x000000564428723c */ /* 0x040fe20000041828 */
[----:B------:R-:W-:Y:S03]  /*a2b0*/  LDSM.16.MT88.4 R84, [R244+0x1900] ;  /* 0x00190000f454783b */ /* 0x000fe60000004200 */
[----:B------:R-:W-:Y:S02]  /*a2c0*/  FADD.FTZ R107, R107, R106 ;  /* 0x0000006a6b6b7221 */ /* 0x000fe40000010000 */
[----:B------:R-:W-:Y:S01]  /*a2d0*/  MUFU.EX2 R172, R172 ;  /* 0x000000ac00ac7308 */ /* 0x000fe20000000800 */
[----:B------:R-:W-:Y:S01]  /*a2e0*/  FADD.FTZ R104, R104, R145 ;  /* 0x0000009168687221 */ /* 0x000fe20000010000 */
[C---:B-----5:R-:W-:Y:S04]  /*a2f0*/  HMMA.16816.F32.BF16 R44, R68.reuse, R76, R44 ;  /* 0x0000004c442c723c */ /* 0x060fe8000004182c */
[----:B------:R-:W-:Y:S02]  /*a300*/  FADD.FTZ R2, R112, R107 ;  /* 0x0000006b70027221 */ /* 0x000fe40000010000 */
[----:B------:R-:W-:Y:S02]  /*a310*/  FADD.FTZ R105, R105, R104 ;  /* 0x0000006869697221 */ /* 0x000fe40000010000 */
[C---:B------:R-:W-:Y:S01]  /*a320*/  HMMA.16816.F32.BF16 R48, R68.reuse, R78, R48 ;  /* 0x0000004e4430723c */ /* 0x040fe20000041830 */
[----:B------:R-:W5:Y:S01]  /*a330*/  LDSM.16.MT88.4 R76, [R245+0x1900] ;  /* 0x00190000f54c783b */ /* 0x000f620000004200 */
[----:B------:R-:W1:Y:S02]  /*a340*/  MUFU.EX2 R179, R179 ;  /* 0x000000b300b37308 */ /* 0x000e640000000800 */
        /* <DEDUP_REMOVED lines=9> */
[----:B------:R-:W1:Y:S01]  /*a3e0*/  MUFU.EX2 R167, R167 ;  /* 0x000000a700a77308 */ /* 0x000e620000000800 */
[----:B------:R-:W-:Y:S01]  /*a3f0*/  FADD.FTZ R140, R140, R159 ;  /* 0x0000009f8c8c7221 */ /* 0x000fe20000010000 */
[C---:B------:R-:W-:Y:S04]  /*a400*/  HMMA.16816.F32.BF16 R60, R68.reuse, R92, R60 ;  /* 0x0000005c443c723c */ /* 0x040fe8000004183c */
[----:B------:R-:W-:Y:S02]  /*a410*/  FADD.FTZ R176, R176, R143 ;  /* 0x0000008fb0b07221 */ /* 0x000fe40000010000 */
[----:B------:R-:W-:Y:S02]  /*a420*/  FADD.FTZ R141, R141, R140 ;  /* 0x0000008c8d8d7221 */ /* 0x000fe40000010000 */
[----:B------:R-:W-:Y:S01]  /*a430*/  HMMA.16816.F32.BF16 R64, R68, R94, R64 ;  /* 0x0000005e4440723c */ /* 0x000fe20000041840 */
[----:B------:R-:W-:Y:S01]  /*a440*/  LDSM.16.MT88.4 R92, [R244+0x6100] ;  /* 0x00610000f45c783b */ /* 0x000fe20000004200 */
[----:B------:R-:W-:Y:S02]  /*a450*/  MUFU.EX2 R164, R164 ;  /* 0x000000a400a47308 */ /* 0x000fe40000000800 */
[----:B------:R-:W-:Y:S02]  /*a460*/  FADD.FTZ R176, R177, R176 ;  /* 0x000000b0b1b07221 */ /* 0x000fe40000010000 */
[----:B------:R-:W-:Y:S01]  /*a470*/  FADD.FTZ R174, R174, R141 ;  /* 0x0000008daeae7221 */ /* 0x000fe20000010000 */
[----:B------:R-:W-:Y:S02]  /*a480*/  F2FP.BF16.PACK_AB R68, R181, R178 ;  /* 0x000000b2b544723e */ /* 0x000fe400000010ff */
[C---:B------:R-:W-:Y:S03]  /*a490*/  F2FP.BF16.PACK_AB R69, R180.reuse, R185 ;  /* 0x000000b9b445723e */ /* 0x040fe600000010ff */
[----:B------:R-:W-:Y:S01]  /*a4a0*/  F2FP.BF16.PACK_AB R70, R187, R182 ;  /* 0x000000b6bb46723e */ /* 0x000fe200000010ff */
[----:B------:R-:W1:Y:S01]  /*a4b0*/  MUFU.EX2 R173, R173 ;  /* 0x000000ad00ad7308 */ /* 0x000e620000000800 */
[----:B------:R-:W-:Y:S01]  /*a4c0*/  F2FP.BF16.PACK_AB R71, R191, R188 ;  /* 0x000000bcbf47723e */ /* 0x000fe200000010ff */
[----:B------:R-:W-:Y:S02]  /*a4d0*/  FADD.FTZ R185, R185, R176 ;  /* 0x000000b0b9b97221 */ /* 0x000fe40000010000 */
[----:B------:R-:W-:Y:S02]  /*a4e0*/  FADD.FTZ R175, R175, R174 ;  /* 0x000000aeafaf7221 */ /* 0x000fe40000010000 */
[----:B------:R-:W-:Y:S02]  /*a4f0*/  FADD.FTZ R185, R180, R185 ;  /* 0x000000b9b4b97221 */ /* 0x000fe40000010000 */
[C---:B----4-:R-:W-:Y:S02]  /*a500*/  HMMA.16816.F32.BF16 R4, R68.reuse, R72, R4 ;  /* 0x000000484404723c */ /* 0x050fe40000041804 */
[----:B------:R-:W-:Y:S01]  /*a510*/  MUFU.EX2 R162, R162 ;  /* 0x000000a200a27308 */ /* 0x000fe20000000800 */
[----:B------:R-:W-:Y:S02]  /*a520*/  FADD.FTZ R188, R188, R185 ;  /* 0x000000b9bcbc7221 */ /* 0x000fe40000010000 */
[----:B------:R-:W-:Y:S02]  /*a530*/  FADD.FTZ R178, R178, R175 ;  /* 0x000000afb2b27221 */ /* 0x000fe40000010000 */
[----:B------:R-:W-:Y:S01]  /*a540*/  FADD.FTZ R188, R191, R188 ;  /* 0x000000bcbfbc7221 */ /* 0x000fe20000010000 */
[C---:B------:R-:W-:Y:S01]  /*a550*/  HMMA.16816.F32.BF16 R8, R68.reuse, R74, R8 ;  /* 0x0000004a4408723c */ /* 0x040fe20000041808 */
[----:B------:R-:W4:Y:S03]  /*a560*/  LDSM.16.MT88.4 R72, [R248+0x5900] ;  /* 0x00590000f848783b */ /* 0x000f260000004200 */
[----:B------:R-:W2:Y:S01]  /*a570*/  MUFU.EX2 R163, R163 ;  /* 0x000000a300a37308 */ /* 0x000ea20000000800 */
[----:B------:R-:W-:Y:S03]  /*a580*/  FADD.FTZ R181, R181, R178 ;  /* 0x000000b2b5b57221 */ /* 0x000fe60000010000 */
[C---:B-1----:R-:W-:Y:S04]  /*a590*/  HMMA.16816.F32.BF16 R12, R68.reuse, R80, R12 ;  /* 0x00000050440c723c */ /* 0x042fe8000004180c */
[----:B------:R-:W-:Y:S02]  /*a5a0*/  FADD.FTZ R182, R182, R181 ;  /* 0x000000b5b6b67221 */ /* 0x000fe40000010000 */
[----:B------:R-:W-:Y:S02]  /*a5b0*/  MUFU.EX2 R160, R160 ;  /* 0x000000a000a07308 */ /* 0x000fe40000000800 */
[C---:B------:R-:W-:Y:S01]  /*a5c0*/  HMMA.16816.F32.BF16 R16, R68.reuse, R82, R16 ;  /* 0x000000524410723c */ /* 0x040fe20000041810 */
[----:B------:R-:W1:Y:S03]  /*a5d0*/  LDSM.16.MT88.4 R80, [R246+0x5900] ;  /* 0x00590000f650783b */ /* 0x000e660000004200 */
[----:B------:R-:W-:Y:S04]  /*a5e0*/  FADD.FTZ R187, R187, R182 ;  /* 0x000000b6bbbb7221 */ /* 0x000fe80000010000 */
[C---:B-----5:R-:W-:Y:S01]  /*a5f0*/  HMMA.16816.F32.BF16 R20, R68.reuse, R76, R20 ;  /* 0x0000004c4414723c */ /* 0x060fe20000041814 */
[----:B------:R-:W5:Y:S07]  /*a600*/  MUFU.EX2 R165, R165 ;  /* 0x000000a500a57308 */ /* 0x000f6e0000000800 */
[C---:B------:R-:W-:Y:S01]  /*a610*/  HMMA.16816.F32.BF16 R24, R68.reuse, R78, R24 ;  /* 0x0000004e4418723c */ /* 0x040fe20000041818 */
[----:B------:R-:W2:Y:S02]  /*a620*/  LDSM.16.MT88.4 R76, [R244+0x5900] ;  /* 0x00590000f44c783b */ /* 0x000ea40000004200 */
[----:B------:R-:W-:Y:S05]  /*a630*/  MUFU.EX2 R157, R157 ;  /* 0x0000009d009d7308 */ /* 0x000fea0000000800 */
[C---:B------:R-:W-:Y:S05]  /*a640*/  HMMA.16816.F32.BF16 R28, R68.reuse, R84, R28 ;  /* 0x00000054441c723c */ /* 0x040fea000004181c */
[----:B------:R-:W1:Y:S03]  /*a650*/  MUFU.EX2 R158, R158 ;  /* 0x0000009e009e7308 */ /* 0x000e660000000800 */
[C---:B------:R-:W-:Y:S01]  /*a660*/  HMMA.16816.F32.BF16 R32, R68.reuse, R86, R32 ;  /* 0x000000564420723c */ /* 0x040fe20000041820 */
[----:B------:R-:W2:Y:S06]  /*a670*/  LDSM.16.MT88.4 R84, [R248+0x2100] ;  /* 0x00210000f854783b */ /* 0x000eac0000004200 */
[----:B------:R-:W2:Y:S01]  /*a680*/  MUFU.EX2 R154, R154 ;  /* 0x0000009a009a7308 */ /* 0x000ea20000000800 */
[C---:B----4-:R-:W-:Y:S08]  /*a690*/  HMMA.16816.F32.BF16 R36, R68.reuse, R72, R36 ;  /* 0x000000484424723c */ /* 0x050ff00000041824 */
[C---:B------:R-:W-:Y:S01]  /*a6a0*/  HMMA.16816.F32.BF16 R40, R68.reuse, R74, R40 ;  /* 0x0000004a4428723c */ /* 0x040fe20000041828 */
[----:B------:R-:W4:Y:S01]  /*a6b0*/  LDSM.16.MT88.4 R72, [R246+0x2100] ;  /* 0x00210000f648783b */ /* 0x000f220000004200 */
[----:B------:R-:W2:Y:S06]  /*a6c0*/  MUFU.EX2 R151, R151 ;  /* 0x0000009700977308 */ /* 0x000eac0000000800 */
[C---:B-1----:R-:W-:Y:S08]  /*a6d0*/  HMMA.16816.F32.BF16 R44, R68.reuse, R80, R44 ;  /* 0x00000050442c723c */ /* 0x042ff0000004182c */
[C---:B------:R-:W-:Y:S01]  /*a6e0*/  HMMA.16816.F32.BF16 R48, R68.reuse, R82, R48 ;  /* 0x000000524430723c */ /* 0x040fe20000041830 */
[----:B------:R-:W-:Y:S07]  /*a6f0*/  LDSM.16.MT88.4 R80, [R244+0x2100] ;  /* 0x00210000f450783b */ /* 0x000fee0000004200 */
[C---:B------:R-:W-:Y:S08]  /*a700*/  HMMA.16816.F32.BF16 R52, R68.reuse, R88, R52 ;  /* 0x000000584434723c */ /* 0x040ff00000041834 */
[C---:B------:R-:W-:Y:S01]  /*a710*/  HMMA.16816.F32.BF16 R56, R68.reuse, R90, R56 ;  /* 0x0000005a4438723c */ /* 0x040fe20000041838 */
[----:B------:R-:W-:Y:S07]  /*a720*/  LDSM.16.MT88.4 R88, [R245+0x6100] ;  /* 0x00610000f558783b */ /* 0x000fee0000004200 */
[C---:B--2---:R-:W-:Y:S08]  /*a730*/  HMMA.16816.F32.BF16 R60, R68.reuse, R76, R60 ;  /* 0x0000004c443c723c */ /* 0x044ff0000004183c */
[----:B------:R-:W-:Y:S01]  /*a740*/  HMMA.16816.F32.BF16 R64, R68, R78, R64 ;  /* 0x0000004e4440723c */ /* 0x000fe20000041840 */
[----:B------:R-:W1:Y:S06]  /*a750*/  LDSM.16.MT88.4 R76, [R245+0x2100] ;  /* 0x00210000f54c783b */ /* 0x000e6c0000004200 */
        /* <DEDUP_REMOVED lines=9> */
[C---:B------:R-:W-:Y:S03]  /*a7f0*/  HMMA.16816.F32.BF16 R4, R68.reuse, R84, R4 ;  /* 0x000000544404723c */ /* 0x040fe60000041804 */
[----:B------:R-:W-:Y:S02]  /*a800*/  FADD.FTZ R201, R201, R198 ;  /* 0x000000c6c9c97221 */ /* 0x000fe40000010000 */
[----:B------:R-:W-:Y:S03]  /*a810*/  FADD.FTZ R200, R200, R197 ;  /* 0x000000c5c8c87221 */ /* 0x000fe60000010000 */
[C---:B------:R-:W-:Y:S01]  /*a820*/  HMMA.16816.F32.BF16 R8, R68.reuse, R86, R8 ;  /* 0x000000564408723c */ /* 0x040fe20000041808 */
[----:B------:R-:W2:Y:S03]  /*a830*/  LDSM.16.MT88.4 R84, [R248+0x6100] ;  /* 0x00610000f854783b */ /* 0x000ea60000004200 */
[----:B------:R-:W-:Y:S04]  /*a840*/  FADD.FTZ R199, R199, R200 ;  /* 0x000000c8c7c77221 */ /* 0x000fe80000010000 */
        /* <DEDUP_REMOVED lines=8> */
[----:B------:R-:W1:Y:S07]  /*a8d0*/  LDSM.16.MT88.4 R80, [R246+0x2900] ;  /* 0x00290000f650783b */ /* 0x000e6e0000004200 */
[C---:B--2---:R-:W-:Y:S08]  /*a8e0*/  HMMA.16816.F32.BF16 R36, R68.reuse, R84, R36 ;  /* 0x000000544424723c */ /* 0x044ff00000041824 */
[C---:B------:R-:W-:Y:S01]  /*a8f0*/  HMMA.16816.F32.BF16 R40, R68.reuse, R86, R40 ;  /* 0x000000564428723c */ /* 0x040fe20000041828 */
[----:B------:R-:W2:Y:S07]  /*a900*/  LDSM.16.MT88.4 R84, [R245+0x2900] ;  /* 0x00290000f554783b */ /* 0x000eae0000004200 */
[C---:B----4-:R-:W-:Y:S08]  /*a910*/  HMMA.16816.F32.BF16 R44, R68.reuse, R72, R44 ;  /* 0x00000048442c723c */ /* 0x050ff0000004182c */
[C---:B------:R-:W-:Y:S01]  /*a920*/  HMMA.16816.F32.BF16 R48, R68.reuse, R74, R48 ;  /* 0x0000004a4430723c */ /* 0x040fe20000041830 */
[----:B------:R-:W4:Y:S07]  /*a930*/  LDSM.16.MT88.4 R72, [R244+0x2900] ;  /* 0x00290000f448783b */ /* 0x000f2e0000004200 */
        /* <DEDUP_REMOVED lines=11> */
[----:B---3--:R-:W-:Y:S01]  /*a9f0*/  F2FP.BF16.PACK_AB R71, R184, R183 ;  /* 0x000000b7b847723e */ /* 0x008fe200000010ff */
[----:B------:R-:W-:Y:S02]  /*aa00*/  FADD.FTZ R190, R190, R199 ;  /* 0x000000c7bebe7221 */ /* 0x000fe40000010000 */
[----:B------:R-:W-:Y:S02]  /*aa10*/  FADD.FTZ R186, R186, R203 ;  /* 0x000000cbbaba7221 */ /* 0x000fe40000010000 */
[----:B------:R-:W-:Y:S02]  /*aa20*/  FADD.FTZ R190, R189, R190 ;  /* 0x000000bebdbe7221 */ /* 0x000fe40000010000 */
[C---:B-1----:R-:W-:Y:S03]  /*aa30*/  HMMA.16816.F32.BF16 R4, R68.reuse, R76, R4 ;  /* 0x0000004c4404723c */ /* 0x042fe60000041804 */
[----:B------:R-:W-:Y:S02]  /*aa40*/  FADD.FTZ R193, R193, R186 ;  /* 0x000000bac1c17221 */ /* 0x000fe40000010000 */
[----:B------:R-:W-:Y:S03]  /*aa50*/  FADD.FTZ R183, R183, R190 ;  /* 0x000000beb7b77221 */ /* 0x000fe60000010000 */
[C---:B------:R-:W-:Y:S01]  /*aa60*/  HMMA.16816.F32.BF16 R8, R68.reuse, R78, R8 ;  /* 0x0000004e4408723c */ /* 0x040fe20000041808 */
[----:B------:R-:W1:Y:S03]  /*aa70*/  LDSM.16.MT88.4 R76, [R246+0x6900] ;  /* 0x00690000f64c783b */ /* 0x000e660000004200 */
[----:B------:R-:W-:Y:S04]  /*aa80*/  FADD.FTZ R183, R184, R183 ;  /* 0x000000b7b8b77221 */ /* 0x000fe80000010000 */
[C---:B------:R-:W-:Y:S08]  /*aa90*/  HMMA.16816.F32.BF16 R12, R68.reuse, R80, R12 ;  /* 0x00000050440c723c */ /* 0x040ff0000004180c */
[C---:B------:R-:W-:Y:S01]  /*aaa0*/  HMMA.16816.F32.BF16 R16, R68.reuse, R82, R16 ;  /* 0x000000524410723c */ /* 0x040fe20000041810 */
[----:B------:R-:W3:Y:S07]  /*aab0*/  LDSM.16.MT88.4 R80, [R245+0x6900] ;  /* 0x00690000f550783b */ /* 0x000eee0000004200 */
[C---:B--2---:R-:W-:Y:S08]  /*aac0*/  HMMA.16816.F32.BF16 R20, R68.reuse, R84, R20 ;  /* 0x000000544414723c */ /* 0x044ff00000041814 */
[C---:B------:R-:W-:Y:S01]  /*aad0*/  HMMA.16816.F32.BF16 R24, R68.reuse, R86, R24 ;  /* 0x000000564418723c */ /* 0x040fe20000041818 */
[----:B------:R-:W-:Y:S07]  /*aae0*/  LDSM.16.MT88.4 R84, [R244+0x3100] ;  /* 0x00310000f454783b */ /* 0x000fee0000004200 */
[C---:B----4-:R-:W-:Y:S08]  /*aaf0*/  HMMA.16816.F32.BF16 R28, R68.reuse, R72, R28 ;  /* 0x00000048441c723c */ /* 0x050ff0000004181c */
        /* <DEDUP_REMOVED lines=8> */
[C---:B---3--:R-:W-:Y:S08]  /*ab80*/  HMMA.16816.F32.BF16 R52, R68.reuse, R80, R52 ;  /* 0x000000504434723c */ /* 0x048ff00000041834 */
[C---:B------:R-:W-:Y:S01]  /*ab90*/  HMMA.16816.F32.BF16 R56, R68.reuse, R82, R56 ;  /* 0x000000524438723c */ /* 0x040fe20000041838 */
[----:B------:R-:W3:Y:S07]  /*aba0*/  LDSM.16.MT88.4 R80, [R246+0x3100] ;  /* 0x00310000f650783b */ /* 0x000eee0000004200 */
[C---:B--2---:R-:W-:Y:S08]  /*abb0*/  HMMA.16816.F32.BF16 R60, R68.reuse, R72, R60 ;  /* 0x00000048443c723c */ /* 0x044ff0000004183c */
[----:B------:R-:W-:Y:S01]  /*abc0*/  HMMA.16816.F32.BF16 R64, R68, R74, R64 ;  /* 0x0000004a4440723c */ /* 0x000fe20000041840 */
[----:B------:R-:W2:Y:S06]  /*abd0*/  LDSM.16.MT88.4 R72, [R245+0x3100] ;  /* 0x00310000f548783b */ /* 0x000eac0000004200 */
        /* <DEDUP_REMOVED lines=15> */
[C---:B---3--:R-:W-:Y:S08]  /*acd0*/  HMMA.16816.F32.BF16 R12, R68.reuse, R80, R12 ;  /* 0x00000050440c723c */ /* 0x048ff0000004180c */
[C---:B------:R-:W-:Y:S08]  /*ace0*/  HMMA.16816.F32.BF16 R16, R68.reuse, R82, R16 ;  /* 0x000000524410723c */ /* 0x040ff00000041810 */
[C---:B--2---:R-:W-:Y:S08]  /*acf0*/  HMMA.16816.F32.BF16 R20, R68.reuse, R72, R20 ;  /* 0x000000484414723c */ /* 0x044ff00000041814 */
[C---:B------:R-:W-:Y:S08]  /*ad00*/  HMMA.16816.F32.BF16 R24, R68.reuse, R74, R24 ;  /* 0x0000004a4418723c */ /* 0x040ff00000041818 */
[C---:B------:R-:W-:Y:S08]  /*ad10*/  HMMA.16816.F32.BF16 R28, R68.reuse, R84, R28 ;  /* 0x00000054441c723c */ /* 0x040ff0000004181c */
[C---:B------:R-:W-:Y:S01]  /*ad20*/  HMMA.16816.F32.BF16 R32, R68.reuse, R86, R32 ;  /* 0x000000564420723c */ /* 0x040fe20000041820 */
[----:B------:R-:W-:Y:S07]  /*ad30*/  LDSM.16.MT88.4 R84, [R246+0x7900] ;  /* 0x00790000f654783b */ /* 0x000fee0000004200 */
[C---:B-1----:R-:W-:Y:S08]  /*ad40*/  HMMA.16816.F32.BF16 R36, R68.reuse, R76, R36 ;  /* 0x0000004c4424723c */ /* 0x042ff00000041824 */
[C---:B------:R-:W-:Y:S01]  /*ad50*/  HMMA.16816.F32.BF16 R40, R68.reuse, R78, R40 ;  /* 0x0000004e4428723c */ /* 0x040fe20000041828 */
[----:B------:R-:W-:Y:S07]  /*ad60*/  LDSM.16.MT88.4 R76, [R245+0x7900] ;  /* 0x00790000f54c783b */ /* 0x000fee0000004200 */
[C---:B------:R-:W-:Y:S08]  /*ad70*/  HMMA.16816.F32.BF16 R44, R68.reuse, R88, R44 ;  /* 0x00000058442c723c */ /* 0x040ff0000004182c */
[C---:B------:R-:W-:Y:S08]  /*ad80*/  HMMA.16816.F32.BF16 R48, R68.reuse, R90, R48 ;  /* 0x0000005a4430723c */ /* 0x040ff00000041830 */
[C---:B------:R-:W-:Y:S08]  /*ad90*/  HMMA.16816.F32.BF16 R52, R68.reuse, R92, R52 ;  /* 0x0000005c4434723c */ /* 0x040ff00000041834 */
[C---:B------:R-:W-:Y:S01]  /*ada0*/  HMMA.16816.F32.BF16 R56, R68.reuse, R94, R56 ;  /* 0x0000005e4438723c */ /* 0x040fe20000041838 */
[----:B------:R-:W1:Y:S07]  /*adb0*/  LDSM.16.MT88.4 R92, [R248+0x7900] ;  /* 0x00790000f85c783b */ /* 0x000e6e0000004200 */
[C---:B------:R-:W-:Y:S08]  /*adc0*/  HMMA.16816.F32.BF16 R60, R68.reuse, R96, R60 ;  /* 0x00000060443c723c */ /* 0x040ff0000004183c */
[----:B------:R-:W-:Y:S07]  /*add0*/  HMMA.16816.F32.BF16 R64, R68, R98, R64 ;  /* 0x000000624440723c */ /* 0x000fee0000041840 */
[----:B-----5:R-:W-:Y:S01]  /*ade0*/  F2FP.BF16.PACK_AB R68, R165, R160 ;  /* 0x000000a0a544723e */ /* 0x020fe200000010ff */
        /* <DEDUP_REMOVED lines=8> */
[C---:B------:R-:W-:Y:S01]  /*ae70*/  HMMA.16816.F32.BF16 R128, R68.reuse, R124, R4 ;  /* 0x0000007c4480723c */ /* 0x040fe20000041804 */
[----:B------:R-:W2:Y:S02]  /*ae80*/  LDSM.16.MT88.4 R4, [R244+0x7900] ;  /* 0x00790000f404783b */ /* 0x000ea40000004200 */
[----:B------:R-:W-:Y:S02]  /*ae90*/  FADD.FTZ R3, R153, R154 ;  /* 0x0000009a99037221 */ /* 0x000fe40000010000 */
[----:B------:R-:W-:Y:S03]  /*aea0*/  FADD.FTZ R151, R151, R158 ;  /* 0x0000009e97977221 */ /* 0x000fe60000010000 */
[C---:B------:R-:W-:Y:S04]  /*aeb0*/  HMMA.16816.F32.BF16 R124, R68.reuse, R126, R8 ;  /* 0x0000007e447c723c */ /* 0x040fe80000041808 */
[----:B------:R-:W-:Y:S04]  /*aec0*/  FADD.FTZ R2, R150, R151 ;  /* 0x0000009796027221 */ /* 0x000fe80000010000 */
[C---:B------:R-:W-:Y:S01]  /*aed0*/  HMMA.16816.F32.BF16 R120, R68.reuse, R116, R12 ;  /* 0x000000744478723c */ /* 0x040fe2000004180c */
[----:B------:R3:W-:Y:S04]  /*aee0*/  STL [R1+0x24], R2 ;  /* 0x0000240201007387 */ /* 0x0007e80000100800 */
[----:B------:R4:W-:Y:S03]  /*aef0*/  STL [R1+0x20], R3 ;  /* 0x0000200301007387 */ /* 0x0009e60000100800 */
[C---:B------:R-:W-:Y:S08]  /*af00*/  HMMA.16816.F32.BF16 R116, R68.reuse, R118, R16 ;  /* 0x000000764474723c */ /* 0x040ff00000041810 */
[C---:B------:R-:W-:Y:S08]  /*af10*/  HMMA.16816.F32.BF16 R112, R68.reuse, R108, R20 ;  /* 0x0000006c4470723c */ /* 0x040ff00000041814 */
[C---:B------:R-:W-:Y:S04]  /*af20*/  HMMA.16816.F32.BF16 R108, R68.reuse, R110, R24 ;  /* 0x0000006e446c723c */ /* 0x040fe80000041818 */
[----:B---3--:R-:W-:Y:S02]  /*af30*/  IMAD.MOV.U32 R2, RZ, RZ, R132 ;  /* 0x000000ffff027224 */ /* 0x008fe400078e0084 */
[----:B----4-:R-:W-:Y:S02]  /*af40*/  IMAD.MOV.U32 R3, RZ, RZ, R0 ;  /* 0x000000ffff037224 */ /* 0x010fe400078e0000 */
[C---:B------:R-:W-:Y:S08]  /*af50*/  HMMA.16816.F32.BF16 R104, R68.reuse, R100, R28 ;  /* 0x000000644468723c */ /* 0x040ff0000004181c */
[C---:B------:R-:W-:Y:S08]  /*af60*/  HMMA.16816.F32.BF16 R100, R68.reuse, R102, R32 ;  /* 0x000000664464723c */ /* 0x040ff00000041820 */
[C---:B-1----:R-:W-:Y:S08]  /*af70*/  HMMA.16816.F32.BF16 R96, R68.reuse, R92, R36 ;  /* 0x0000005c4460723c */ /* 0x042ff00000041824 */
        /* <DEDUP_REMOVED lines=8> */
.L_x_557:
[----:B------:R-:W-:-:S13]  /*b000*/  ISETP.LE.AND P0, PT, RZ, UR10, PT ;  /* 0x0000000aff007c0c */ /* 0x000fda000bf03270 */
[----:B------:R-:W-:Y:S05]  /*b010*/  @!P0 BRA `(.L_x_561) ;  /* 0x0000414000008947 */ /* 0x000fea0003800000 */
[----:B------:R-:W2:Y:S01]  /*b020*/  LDL.LU R4, [R1+0x2c] ;  /* 0x00002c0001047983 */ /* 0x000ea20000300800 */
[----:B------:R-:W-:Y:S02]  /*b030*/  IMAD.MOV.U32 R135, RZ, RZ, R132 ;  /* 0x000000ffff877224 */ /* 0x000fe400078e0084 */
[----:B----4-:R-:W-:Y:S01]  /*b040*/  IMAD.MOV.U32 R3, RZ, RZ, R0 ;  /* 0x000000ffff037224 */ /* 0x010fe200078e0000 */
[----:B------:R-:W3:Y:S01]  /*b050*/  LDL.LU R5, [R1+0x30] ;  /* 0x0000300001057983 */ /* 0x000ee20000300800 */
[----:B--2---:R-:W-:Y:S02]  /*b060*/  SHF.R.S32.HI R192, RZ, 0x1f, R4 ;  /* 0x0000001fffc07819 */ /* 0x004fe40000011404 */
[C---:B------:R-:W-:Y:S02]  /*b070*/  SHF.L.U32 R193, R4.reuse, 0x1, RZ ;  /* 0x0000000104c17819 */ /* 0x040fe400000006ff */
[----:B------:R-:W-:Y:S02]  /*b080*/  SHF.L.U64.HI R192, R4, 0x1, R192 ;  /* 0x0000000104c07819 */ /* 0x000fe400000102c0 */
[----:B------:R-:W3:Y:S02]  /*b090*/  LDL.LU R4, [R1+0x28] ;  /* 0x0000280001047983 */ /* 0x000ee40000300800 */
[C---:B---3--:R-:W-:Y:S01]  /*b0a0*/  SHF.L.U64.HI R194, R4.reuse, 0x1, R5 ;  /* 0x0000000104c27819 */ /* 0x048fe20000010205 */
[----:B------:R-:W-:Y:S01]  /*b0b0*/  IMAD.SHL.U32 R195, R4, 0x2, RZ ;  /* 0x0000000204c37824 */ /* 0x000fe200078e00ff */
[----:B------:R-:W-:Y:S05]  /*b0c0*/  BRA `(.L_x_562) ;  /* 0x000003e000007947 */ /* 0x000fea0003800000 */
.L_x_564:
[----:B------:R-:W2:Y:S01]  /*b0d0*/  LDL R2, [R1+0x4] ;  /* 0x0000040001027983 */ /* 0x000ea20000100800 */
[----:B------:R-:W-:Y:S01]  /*b0e0*/  ULEA UR4, UR10, UR11, 0x7 ;  /* 0x0000000b0a047291 */ /* 0x000fe2000f8e383f */
[----:B------:R-:W-:Y:S02]  /*b0f0*/  IMAD.MOV.U32 R251, RZ, RZ, RZ ;  /* 0x000000fffffb7224 */ /* 0x000fe400078e00ff */
[----:B------:R-:W3:Y:S03]  /*b100*/  LDL R20, [R1] ;  /* 0x0000000001147983 */ /* 0x000ee60000100800 */
[----:B------:R-:W-:Y:S05]  /*b110*/  IMAD.U32 R252, RZ, RZ, UR4 ;  /* 0x00000004fffc7e24 */ /* 0x000fea000f8e00ff */
[----:B--2---:R-:W-:Y:S05]  /*b120*/  IADD3 R252, R252, -0x80, R2 ;  /* 0xffffff80fcfc7810 */ /* 0x004fea0007ffe002 */
        /* <DEDUP_REMOVED lines=25> */
[----:B------:R-:W4:Y:S04]  /*b2c0*/  SHFL.IDX PT, R6, R12, 0x1, 0x181f ;  /* 0x00381f000c067f89 */ /* 0x000f2800000e0000 */
[----:B------:R-:W5:Y:S04]  /*b2d0*/  SHFL.IDX PT, R7, R0, 0x1, 0x181f ;  /* 0x00381f0000077f89 */ /* 0x000f6800000e0000 */
[----:B------:R-:W5:Y:S04]  /*b2e0*/  SHFL.IDX PT, R4, R12, 0x2, 0x181f ;  /* 0x00581f000c047f89 */ /* 0x000f6800000e0000 */
[----:B------:R-:W5:Y:S04]  /*b2f0*/  SHFL.IDX PT, R5, R0, 0x2, 0x181f ;  /* 0x00581f0000057f89 */ /* 0x000f6800000e0000 */
[----:B------:R-:W5:Y:S01]  /*b300*/  SHFL.IDX PT, R2, R12, 0x3, 0x181f ;  /* 0x00781f000c027f89 */ /* 0x000f6200000e0000 */
[C---:B-1----:R-:W-:Y:S02]  /*b310*/  IADD3 R10, P6, R8.reuse, R193, RZ ;  /* 0x000000c1080a7210 */ /* 0x042fe40007fde0ff */
[----:B------:R-:W-:Y:S01]  /*b320*/  IADD3 R14, P1, R8, R195, RZ ;  /* 0x000000c3080e7210 */ /* 0x000fe20007f3e0ff */
[----:B------:R-:W1:Y:S02]  /*b330*/  SHFL.IDX PT, R13, R0, 0x3, 0x181f ;  /* 0x00781f00000d7f89 */ /* 0x000e6400000e0000 */
[C-C-:B--2---:R-:W-:Y:S01]  /*b340*/  IMAD.X R11, R9.reuse, 0x1, R192.reuse, P6 ;  /* 0x00000001090b7824 */ /* 0x144fe200030e06c0 */
[-C--:B------:R-:W-:Y:S02]  /*b350*/  IADD3.X R15, R9, R194.reuse, RZ, P1, !PT ;  /* 0x000000c2090f7210 */ /* 0x080fe40000ffe4ff */
[C---:B----4-:R-:W-:Y:S02]  /*b360*/  IADD3 R8, P0, R6.reuse, R193, RZ ;  /* 0x000000c106087210 */ /* 0x050fe40007f1e0ff */
[----:B---3--:R2:W-:Y:S01]  /*b370*/  LDGSTS.E.BYPASS.LTC128B.128 [R20+0x8100], [R10.64], !P5 ;  /* 0x081000000a147fae */ /* 0x0085e2000e901d4e */
[----:B------:R-:W-:Y:S02]  /*b380*/  IADD3 R6, P1, R6, R195, RZ ;  /* 0x000000c306067210 */ /* 0x000fe40007f3e0ff */
[C---:B-----5:R-:W-:Y:S01]  /*b390*/  IMAD.X R9, R7.reuse, 0x1, R192, P0 ;  /* 0x0000000107097824 */ /* 0x060fe200000e06c0 */
[----:B------:R2:W-:Y:S01]  /*b3a0*/  LDGSTS.E.BYPASS.LTC128B.128 [R20+0xc100], [R14.64], !P4 ;  /* 0x0c1000000e147fae */ /* 0x0005e2000e101d4e */
[C---:B------:R-:W-:Y:S01]  /*b3b0*/  IADD3 R16, P0, R4.reuse, R193, RZ ;  /* 0x000000c104107210 */ /* 0x040fe20007f1e0ff */
[----:B------:R-:W-:Y:S01]  /*b3c0*/  IMAD.X R7, R7, 0x1, R194, P1 ;  /* 0x0000000107077824 */ /* 0x000fe200008e06c2 */
[----:B------:R-:W-:Y:S01]  /*b3d0*/  IADD3 R18, P6, R4, R195, RZ ;  /* 0x000000c304127210 */ /* 0x000fe20007fde0ff */
[----:B------:R2:W-:Y:S02]  /*b3e0*/  LDGSTS.E.BYPASS.LTC128B.128 [R20+0x9100], [R8.64], !P5 ;  /* 0x0910000008147fae */ /* 0x0005e4000e901d4e */
[C-C-:B------:R-:W-:Y:S01]  /*b3f0*/  IMAD.X R17, R5.reuse, 0x1, R192.reuse, P0 ;  /* 0x0000000105117824 */ /* 0x140fe200000e06c0 */
[----:B------:R-:W-:Y:S01]  /*b400*/  IADD3.X R19, R5, R194, RZ, P6, !PT ;  /* 0x000000c205137210 */ /* 0x000fe200037fe4ff */
[----:B------:R2:W-:Y:S01]  /*b410*/  LDGSTS.E.BYPASS.LTC128B.128 [R20+0xd100], [R6.64], !P4 ;  /* 0x0d10000006147fae */ /* 0x0005e2000e101d4e */
[C---:B------:R-:W-:Y:S02]  /*b420*/  IADD3 R4, P1, R2.reuse, R193, RZ ;  /* 0x000000c102047210 */ /* 0x040fe40007f3e0ff */
[----:B------:R-:W-:Y:S01]  /*b430*/  IADD3 R12, P0, R2, R195, RZ ;  /* 0x000000c3020c7210 */ /* 0x000fe20007f1e0ff */
[----:B------:R2:W-:Y:S02]  /*b440*/  LDGSTS.E.BYPASS.LTC128B.128 [R20+0xa100], [R16.64], !P5 ;  /* 0x0a10000010147fae */ /* 0x0005e4000e901d4e */
[C---:B-1----:R-:W-:Y:S02]  /*b450*/  IMAD.X R5, R13.reuse, 0x1, R192, P1 ;  /* 0x000000010d057824 */ /* 0x042fe400008e06c0 */
[----:B------:R2:W-:Y:S01]  /*b460*/  LDGSTS.E.BYPASS.LTC128B.128 [R20+0xe100], [R18.64], !P4 ;  /* 0x0e10000012147fae */ /* 0x0005e2000e101d4e */
[----:B------:R-:W-:Y:S03]  /*b470*/  IMAD.X R13, R13, 0x1, R194, P0 ;  /* 0x000000010d0d7824 */ /* 0x000fe600000e06c2 */
[----:B------:R2:W-:Y:S04]  /*b480*/  LDGSTS.E.BYPASS.LTC128B.128 [R20+0xb100], [R4.64], !P5 ;  /* 0x0b10000004147fae */ /* 0x0005e8000e901d4e */
[----:B------:R2:W-:Y:S01]  /*b490*/  LDGSTS.E.BYPASS.LTC128B.128 [R20+0xf100], [R12.64], !P4 ;  /* 0x0f1000000c147fae */ /* 0x0005e2000e101d4e */
[----:B------:R-:W-:-:S05]  /*b4a0*/  BRA `(.L_x_563) ;  /* 0x0000180000007947 */ /* 0x000fca0003800000 */
.L_x_562:
[----:B------:R-:W2:Y:S01]  /*b4b0*/  LDL R134, [R1+0x1c] ;  /* 0x00001c0001867983 */ /* 0x000ea20000100800 */
[----:B------:R-:W-:Y:S04]  /*b4c0*/  DEPBAR.LE SB0, 0x0 ;  /* 0x000080000000791a */ /* 0x000fe80000000000 */
[----:B------:R-:W3:Y:S01]  /*b4d0*/  LDL R187, [R1+0x18] ;  /* 0x0000180001bb7983 */ /* 0x000ee20000100800 */
[----:B------:R-:W-:Y:S01]  /*b4e0*/  SHF.R.S32.HI R29, RZ, 0x1f, R252 ;  /* 0x0000001fff1d7819 */ /* 0x000fe200000114fc */
[C---:B------:R-:W-:Y:S01]  /*b4f0*/  IMAD.WIDE.U32 R38, R252.reuse, c[0x0][0x208], RZ ;  /* 0x00008200fc267a25 */ /* 0x040fe200078e00ff */
[----:B------:R-:W-:Y:S01]  /*b500*/  SHF.R.S32.HI R37, RZ, 0x1f, R251 ;  /* 0x0000001fff257819 */ /* 0x000fe200000114fb */
[----:B------:R-:W4:Y:S01]  /*b510*/  LDL R186, [R1+0x14] ;  /* 0x0000140001ba7983 */ /* 0x000f220000100800 */
[----:B------:R-:W-:Y:S01]  /*b520*/  UISETP.GE.AND UP0, UPT, UR10, 0x1, UPT ;  /* 0x000000010a00788c */ /* 0x000fe2000bf06270 */
[----:B------:R-:W-:Y:S02]  /*b530*/  IMAD R29, R29, c[0x0][0x208], RZ ;  /* 0x000082001d1d7a24 */ /* 0x000fe400078e02ff */
[----:B------:R-:W5:Y:S01]  /*b540*/  LDL R185, [R1+0x10] ;  /* 0x0000100001b97983 */ /* 0x000f620000100800 */
[----:B------:R-:W-:Y:S02]  /*b550*/  IMAD R37, R37, c[0x0][0x218], RZ ;  /* 0x0000860025257a24 */ /* 0x000fe400078e02ff */
[----:B------:R-:W-:Y:S01]  /*b560*/  IMAD R29, R252, c[0x0][0x20c], R29 ;  /* 0x00008300fc1d7a24 */ /* 0x000fe200078e021d */
[----:B------:R-:W5:Y:S01]  /*b570*/  LDL R184, [R1+0xc] ;  /* 0x00000c0001b87983 */ /* 0x000f620000100800 */
[----:B------:R-:W-:Y:S03]  /*b580*/  IMAD R37, R251, c[0x0][0x21c], R37 ;  /* 0x00008700fb257a24 */ /* 0x000fe600078e0225 */
[----:B------:R-:W5:Y:S01]  /*b590*/  LDL R176, [R1+0x8] ;  /* 0x0000080001b07983 */ /* 0x000f620000100800 */
[----:B------:R-:W-:Y:S03]  /*b5a0*/  IADD3 R39, R39, R29, RZ ;  /* 0x0000001d27277210 */ /* 0x000fe60007ffe0ff */
[----:B------:R-:W-:Y:S02]  /*b5b0*/  BAR.SYNC.DEFER_BLOCKING 0x0 ;  /* 0x0000000000007b1d */ /* 0x000fe40000010000 */
[----:B------:R-:W-:Y:S05]  /*b5c0*/  IMAD.WIDE.U32 R38, R251, c[0x0][0x218], R38 ;  /* 0x00008600fb267a25 */ /* 0x000fea00078e0026 */
[----:B------:R-:W-:Y:S04]  /*b5d0*/  IADD3 R0, P0, R38, UR24, RZ ;  /* 0x0000001826007c10 */ /* 0x000fe8000ff1e0ff */
[----:B------:R-:W-:Y:S02]  /*b5e0*/  IADD3.X R37, R39, UR16, R37, P0, !PT ;  /* 0x0000001027257c10 */ /* 0x000fe400087fe425 */
[C---:B------:R-:W-:Y:S04]  /*b5f0*/  LEA R60, P0, R0.reuse, c[0x0][0x1f8], 0x1 ;  /* 0x00007e00003c7a11 */ /* 0x040fe800078008ff */
[----:B------:R-:W-:Y:S01]  /*b600*/  LEA.HI.X R2, R0, c[0x0][0x1fc], R37, 0x1, P0 ;  /* 0x00007f0000027a11 */ /* 0x000fe200000f0c25 */
[----:B------:R-:W1:Y:S08]  /*b610*/  LDSM.16.M88.4 R8, [R250+0x8100] ;  /* 0x00810000fa08783b */ /* 0x000e700000000200 */
[----:B------:R-:W1:Y:S08]  /*b620*/  LDSM.16.M88.4 R16, [R250+0x8900] ;  /* 0x00890000fa10783b */ /* 0x000e700000000200 */
[----:B------:R-:W1:Y:S08]  /*b630*/  LDSM.16.M88.4 R24, [R250+0x9100] ;  /* 0x00910000fa18783b */ /* 0x000e700000000200 */
[----:B------:R-:W1:Y:S08]  /*b640*/  LDSM.16.M88.4 R32, [R250+0x9900] ;  /* 0x00990000fa20783b */ /* 0x000e700000000200 */
[----:B------:R-:W1:Y:S02]  /*b650*/  LDSM.16.M88.4 R40, [R250+0xa100] ;  /* 0x00a10000fa28783b */ /* 0x000e640000000200 */
[C---:B-1----:R-:W-:Y:S06]  /*b660*/  HMMA.16816.F32.BF16 R4, R136.reuse, R8, RZ ;  /* 0x000000088804723c */ /* 0x042fec00000418ff */
[----:B------:R-:W-:Y:S02]  /*b670*/  LDSM.16.M88.4 R48, [R250+0xa900] ;  /* 0x00a90000fa30783b */ /* 0x000fe40000000200 */
[C---:B------:R-:W-:Y:S06]  /*b680*/  HMMA.16816.F32.BF16 R8, R136.reuse, R10, RZ ;  /* 0x0000000a8808723c */ /* 0x040fec00000418ff */
[----:B------:R-:W-:Y:S02]  /*b690*/  LDSM.16.M88.4 R56, [R250+0xb100] ;  /* 0x00b10000fa38783b */ /* 0x000fe40000000200 */
[C---:B------:R-:W-:Y:S06]  /*b6a0*/  HMMA.16816.F32.BF16 R12, R136.reuse, R16, RZ ;  /* 0x00000010880c723c */ /* 0x040fec00000418ff */
[----:B------:R-:W-:Y:S02]  /*b6b0*/  LDSM.16.M88.4 R64, [R250+0xb900] ;  /* 0x00b90000fa40783b */ /* 0x000fe40000000200 */
[C---:B------:R-:W-:Y:S06]  /*b6c0*/  HMMA.16816.F32.BF16 R16, R136.reuse, R18, RZ ;  /* 0x000000128810723c */ /* 0x040fec00000418ff */
[----:B------:R-:W-:Y:S02]  /*b6d0*/  LDSM.16.M88.4 R140, [R249] ;  /* 0x00000000f98c783b */ /* 0x000fe40000000200 */
[C---:B------:R-:W-:Y:S06]  /*b6e0*/  HMMA.16816.F32.BF16 R20, R136.reuse, R24, RZ ;  /* 0x000000188814723c */ /* 0x040fec00000418ff */
[----:B------:R-:W-:Y:S02]  /*b6f0*/  LDSM.16.M88.4 R144, [R243] ;  /* 0x00000000f390783b */ /* 0x000fe40000000200 */
[C---:B------:R-:W-:Y:S06]  /*b700*/  HMMA.16816.F32.BF16 R24, R136.reuse, R26, RZ ;  /* 0x0000001a8818723c */ /* 0x040fec00000418ff */
[----:B------:R-:W-:Y:S02]  /*b710*/  LDSM.16.M88.4 R148, [R242] ;  /* 0x00000000f294783b */ /* 0x000fe40000000200 */
[C---:B------:R-:W-:Y:S06]  /*b720*/  HMMA.16816.F32.BF16 R28, R136.reuse, R32, RZ ;  /* 0x00000020881c723c */ /* 0x040fec00000418ff */
[----:B------:R-:W1:Y:S02]  /*b730*/  SHFL.IDX PT, R52, R60, RZ, 0x181f ;  /* 0x00181fff3c347589 */ /* 0x000e6400000e0000 */
[C---:B------:R-:W-:Y:S06]  /*b740*/  HMMA.16816.F32.BF16 R32, R136.reuse, R34, RZ ;  /* 0x000000228820723c */ /* 0x040fec00000418ff */
[----:B------:R-:W1:Y:S02]  /*b750*/  SHFL.IDX PT, R53, R2, RZ, 0x181f ;  /* 0x00181fff02357589 */ /* 0x000e6400000e0000 */
[C---:B------:R-:W-:Y:S06]  /*b760*/  HMMA.16816.F32.BF16 R36, R136.reuse, R40, RZ ;  /* 0x000000288824723c */ /* 0x040fec00000418ff */
[----:B------:R-:W1:Y:S02]  /*b770*/  SHFL.IDX PT, R54, R60, 0x1, 0x181f ;  /* 0x00381f003c367f89 */ /* 0x000e6400000e0000 */
[C---:B------:R-:W-:Y:S01]  /*b780*/  HMMA.16816.F32.BF16 R40, R136.reuse, R42, RZ ;  /* 0x0000002a8828723c */ /* 0x040fe200000418ff */
[C---:B-1----:R-:W-:Y:S05]  /*b790*/  IADD3 R62, P0, R52.reuse, R193, RZ ;  /* 0x000000c1343e7210 */ /* 0x042fea0007f1e0ff */
[----:B------:R-:W-:Y:S01]  /*b7a0*/  LDSM.16.M88.4 R152, [R241] ;  /* 0x00000000f198783b */ /* 0x000fe20000000200 */
[----:B------:R-:W-:Y:S01]  /*b7b0*/  IADD3 R180, P6, R52, R195, RZ ;  /* 0x000000c334b47210 */ /* 0x000fe20007fde0ff */
[C---:B------:R-:W-:Y:S01]  /*b7c0*/  HMMA.16816.F32.BF16 R44, R136.reuse, R48, RZ ;  /* 0x00000030882c723c */ /* 0x040fe200000418ff */
[C---:B------:R-:W-:Y:S05]  /*b7d0*/  IADD3.X R63, R53.reuse, R192, RZ, P0, !PT ;  /* 0x000000c0353f7210 */ /* 0x040fea00007fe4ff */
[----:B------:R-:W-:Y:S01]  /*b7e0*/  LDSM.16.M88.4 R156, [R240] ;  /* 0x00000000f09c783b */ /* 0x000fe20000000200 */
[----:B------:R-:W-:Y:S01]  /*b7f0*/  IADD3.X R181, R53, R194, RZ, P6, !PT ;  /* 0x000000c235b57210 */ /* 0x000fe200037fe4ff */
[C---:B------:R-:W-:Y:S01]  /*b800*/  HMMA.16816.F32.BF16 R48, R136.reuse, R50, RZ ;  /* 0x000000328830723c */ /* 0x040fe200000418ff */
[C---:B------:R-:W-:Y:S05]  /*b810*/  IADD3 R182, P1, R54.reuse, R193, RZ ;  /* 0x000000c136b67210 */ /* 0x040fea0007f3e0ff */
[----:B------:R-:W-:Y:S01]  /*b820*/  LDSM.16.M88.4 R160, [R239] ;  /* 0x00000000efa0783b */ /* 0x000fe20000000200 */
[----:B------:R-:W-:Y:S02]  /*b830*/  IADD3 R178, P0, R54, R195, RZ ;  /* 0x000000c336b27210 */ /* 0x000fe40007f1e0ff */
[C---:B------:R-:W-:Y:S05]  /*b840*/  HMMA.16816.F32.BF16 R52, R136.reuse, R56, RZ ;  /* 0x000000388834723c */ /* 0x040fea00000418ff */
[----:B------:R-:W-:Y:S03]  /*b850*/  LDSM.16.M88.4 R164, [R238] ;  /* 0x00000000eea4783b */ /* 0x000fe60000000200 */
[C---:B------:R-:W-:Y:S05]  /*b860*/  HMMA.16816.F32.BF16 R56, R136.reuse, R58, RZ ;  /* 0x0000003a8838723c */ /* 0x040fea00000418ff */
[----:B------:R-:W-:Y:S08]  /*b870*/  LDSM.16.M88.4 R172, [R237] ;  /* 0x00000000edac783b */ /* 0x000ff00000000200 */
[----:B------:R-:W1:Y:S08]  /*b880*/  SHFL.IDX PT, R61, R2, 0x1, 0x181f ;  /* 0x00381f00023d7f89 */ /* 0x000e7000000e0000 */
[----:B------:R-:W1:Y:S08]  /*b890*/  SHFL.IDX PT, R0, R60, 0x2, 0x181f ;  /* 0x00581f003c007f89 */ /* 0x000e7000000e0000 */
[----:B------:R-:W1:Y:S02]  /*b8a0*/  SHFL.IDX PT, R132, R60, 0x3, 0x181f ;  /* 0x00781f003c847f89 */ /* 0x000e6400000e0000 */
[C---:B-1----:R-:W-:Y:S06]  /*b8b0*/  IADD3.X R183, R61.reuse, R192, RZ, P1, !PT ;  /* 0x000000c03db77210 */ /* 0x042fec0000ffe4ff */
[----:B------:R-:W1:Y:S01]  /*b8c0*/  SHFL.IDX PT, R133, R2, 0x2, 0x181f ;  /* 0x00581f0002857f89 */ /* 0x000e6200000e0000 */
[----:B------:R-:W-:Y:S02]  /*b8d0*/  IADD3.X R179, R61, R194, RZ, P0, !PT ;  /* 0x000000c23db37210 */ /* 0x000fe400007fe4ff */
[C---:B------:R-:W-:Y:S05]  /*b8e0*/  IADD3 R190, P0, R0.reuse, R193, RZ ;  /* 0x000000c100be7210 */ /* 0x040fea0007f1e0ff */
[----:B------:R-:W1:Y:S01]  /*b8f0*/  SHFL.IDX PT, R177, R2, 0x3, 0x181f ;  /* 0x00781f0002b17f89 */ /* 0x000e6200000e0000 */
[----:B------:R-:W-:Y:S02]  /*b900*/  IADD3 R196, P6, R0, R195, RZ ;  /* 0x000000c300c47210 */ /* 0x000fe40007fde0ff */
[C---:B------:R-:W-:Y:S02]  /*b910*/  IADD3 R188, P1, R132.reuse, R193, RZ ;  /* 0x000000c184bc7210 */ /* 0x040fe40007f3e0ff */
[C---:B-1----:R-:W-:Y:S02]  /*b920*/  IADD3.X R191, R133.reuse, R192, RZ, P0, !PT ;  /* 0x000000c085bf7210 */ /* 0x042fe400007fe4ff */
[----:B------:R-:W-:Y:S02]  /*b930*/  IADD3.X R197, R133, R194, RZ, P6, !PT ;  /* 0x000000c285c57210 */ /* 0x000fe400037fe4ff */
[----:B------:R-:W-:Y:S02]  /*b940*/  IADD3 R132, P0, R132, R195, RZ ;  /* 0x000000c384847210 */ /* 0x000fe40007f1e0ff */
[C---:B------:R-:W-:Y:S02]  /*b950*/  IADD3.X R189, R177.reuse, R192, RZ, P1, !PT ;  /* 0x000000c0b1bd7210 */ /* 0x040fe40000ffe4ff */
[----:B------:R-:W-:Y:S02]  /*b960*/  IADD3.X R133, R177, R194, RZ, P0, !PT ;  /* 0x000000c2b1857210 */ /* 0x000fe400007fe4ff */
[----:B------:R-:W-:Y:S01]  /*b970*/  PLOP3.LUT P0, PT, PT, PT, UP0, 0x80, 0x0 ;  /* 0x000000000000781c */ /* 0x000fe20003f0f008 */
[----:B--2---:R1:W-:Y:S08]  /*b980*/  LDGSTS.E.BYPASS.LTC128B.128 [R134], [R62.64], !P5 ;  /* 0x000000003e867fae */ /* 0x0043f0000e901d4e */
[----:B---3--:R2:W-:Y:S08]  /*b990*/  LDGSTS.E.BYPASS.LTC128B.128 [R187], [R180.64], !P4 ;  /* 0x00000000b4bb7fae */ /* 0x0085f0000e101d4e */
[----:B----4-:R2:W-:Y:S08]  /*b9a0*/  LDGSTS.E.BYPASS.LTC128B.128 [R186], [R182.64], !P5 ;  /* 0x00000000b6ba7fae */ /* 0x0105f0000e901d4e */
[----:B-----5:R3:W-:Y:S01]  /*b9b0*/  LDGSTS.E.BYPASS.LTC128B.128 [R185], [R178.64], !P4 ;  /* 0x00000000b2b97fae */ /* 0x0207e2000e101d4e */
[C---:B-1----:R-:W-:Y:S07]  /*b9c0*/  HMMA.16816.F32.BF16 R60, R136.reuse, R64, RZ ;  /* 0x00000040883c723c */ /* 0x042fee00000418ff */
[----:B------:R1:W-:Y:S01]  /*b9d0*/  LDGSTS.E.BYPASS.LTC128B.128 [R184], [R190.64], !P5 ;  /* 0x00000000beb87fae */ /* 0x0003e2000e901d4e */
[----:B------:R-:W-:Y:S07]  /*b9e0*/  HMMA.16816.F32.BF16 R64, R136, R66, RZ ;  /* 0x000000428840723c */ /* 0x000fee00000418ff */
[----:B------:R3:W-:Y:S01]  /*b9f0*/  LDGSTS.E.BYPASS.LTC128B.128 [R176], [R196.64], !P4 ;  /* 0x00000000c4b07fae */ /* 0x0007e2000e101d4e */
[C---:B------:R-:W-:Y:S07]  /*ba00*/  HMMA.16816.F32.BF16 R4, R168.reuse, R140, R4 ;  /* 0x0000008ca804723c */ /* 0x040fee0000041804 */
[----:B------:R4:W-:Y:S01]  /*ba10*/  LDGSTS.E.BYPASS.LTC128B.128 [R134+0x3000], [R188.64], !P5 ;  /* 0x03000000bc867fae */ /* 0x0009e2000e901d4e */
[C---:B------:R-:W-:Y:S07]  /*ba20*/  HMMA.16816.F32.BF16 R8, R168.reuse, R142, R8 ;  /* 0x0000008ea808723c */ /* 0x040fee0000041808 */
[----:B------:R5:W-:Y:S01]  /*ba30*/  LDGSTS.E.BYPASS.LTC128B.128 [R134+0x7000], [R132.64], !P4 ;  /* 0x0700000084867fae */ /* 0x000be2000e101d4e */
[C---:B------:R-:W-:Y:S07]  /*ba40*/  HMMA.16816.F32.BF16 R12, R168.reuse, R144, R12 ;  /* 0x00000090a80c723c */ /* 0x040fee000004180c */
[----:B--2---:R-:W-:Y:S01]  /*ba50*/  LDSM.16.M88.4 R180, [R247+0x8900] ;  /* 0x00890000f7b4783b */ /* 0x004fe20000000200 */
[C---:B------:R-:W-:Y:S07]  /*ba60*/  HMMA.16816.F32.BF16 R16, R168.reuse, R146, R16 ;  /* 0x00000092a810723c */ /* 0x040fee0000041810 */
[----:B------:R-:W0:Y:S01]  /*ba70*/  LDGDEPBAR ;  /* 0x00000000000079af */ /* 0x000e220000000000 */
[C---:B------:R-:W-:Y:S07]  /*ba80*/  HMMA.16816.F32.BF16 R20, R168.reuse, R148, R20 ;  /* 0x00000094a814723c */ /* 0x040fee0000041814 */
[----:B---3--:R-:W2:Y:S01]  /*ba90*/  LDSM.16.M88.4 R176, [R247+0x8100] ;  /* 0x00810000f7b0783b */ /* 0x008ea20000000200 */
[C---:B------:R-:W-:Y:S07]  /*baa0*/  HMMA.16816.F32.BF16 R24, R168.reuse, R150, R24 ;  /* 0x00000096a818723c */ /* 0x040fee0000041818 */
[----:B-1----:R-:W1:Y:S01]  /*bab0*/  LDSM.16.M88.4 R184, [R247+0x9100] ;  /* 0x00910000f7b8783b */ /* 0x002e620000000200 */
[C---:B------:R-:W-:Y:S07]  /*bac0*/  HMMA.16816.F32.BF16 R28, R168.reuse, R152, R28 ;  /* 0x00000098a81c723c */ /* 0x040fee000004181c */
[----:B------:R-:W3:Y:S01]  /*bad0*/  LDSM.16.M88.4 R140, [R247+0x9900] ;  /* 0x00990000f78c783b */ /* 0x000ee20000000200 */
[C---:B------:R-:W-:Y:S07]  /*bae0*/  HMMA.16816.F32.BF16 R32, R168.reuse, R154, R32 ;  /* 0x0000009aa820723c */ /* 0x040fee0000041820 */
[----:B------:R-:W1:Y:S01]  /*baf0*/  LDSM.16.M88.4 R144, [R247+0xa100] ;  /* 0x00a10000f790783b */ /* 0x000e620000000200 */
[C---:B------:R-:W-:Y:S07]  /*bb00*/  HMMA.16816.F32.BF16 R36, R168.reuse, R156, R36 ;  /* 0x0000009ca824723c */ /* 0x040fee0000041824 */
[----:B------:R-:W1:Y:S01]  /*bb10*/  LDSM.16.M88.4 R148, [R247+0xa900] ;  /* 0x00a90000f794783b */ /* 0x000e620000000200 */
[C---:B------:R-:W-:Y:S07]  /*bb20*/  HMMA.16816.F32.BF16 R40, R168.reuse, R158, R40 ;  /* 0x0000009ea828723c */ /* 0x040fee0000041828 */
[----:B------:R-:W1:Y:S01]  /*bb30*/  LDSM.16.M88.4 R152, [R247+0xb100] ;  /* 0x00b10000f798783b */ /* 0x000e620000000200 */
[C---:B------:R-:W-:Y:S07]  /*bb40*/  HMMA.16816.F32.BF16 R44, R168.reuse, R160, R44 ;  /* 0x000000a0a82c723c */ /* 0x040fee000004182c */
[----:B------:R-:W1:Y:S01]  /*bb50*/  LDSM.16.M88.4 R156, [R247+0xb900] ;  /* 0x00b90000f79c783b */ /* 0x000e620000000200 */
[C---:B------:R-:W-:Y:S07]  /*bb60*/  HMMA.16816.F32.BF16 R48, R168.reuse, R162, R48 ;  /* 0x000000a2a830723c */ /* 0x040fee0000041830 */
[----:B------:R-:W1:Y:S01]  /*bb70*/  LDSM.16.M88.4 R160, [R236] ;  /* 0x00000000eca0783b */ /* 0x000e620000000200 */
[C---:B------:R-:W-:Y:S07]  /*bb80*/  HMMA.16816.F32.BF16 R52, R168.reuse, R164, R52 ;  /* 0x000000a4a834723c */ /* 0x040fee0000041834 */
[----:B----4-:R-:W-:Y:S01]  /*bb90*/  LDSM.16.M88.4 R188, [R247+0xf900] ;  /* 0x00f90000f7bc783b */ /* 0x010fe20000000200 */
[C---:B------:R-:W-:Y:S07]  /*bba0*/  HMMA.16816.F32.BF16 R56, R168.reuse, R166, R56 ;  /* 0x000000a6a838723c */ /* 0x040fee0000041838 */
[----:B------:R-:W4:Y:S01]  /*bbb0*/  LDSM.16.M88.4 R164, [R236+0x800] ;  /* 0x00080000eca4783b */ /* 0x000f220000000200 */
        /* <DEDUP_REMOVED lines=8> */
[----:B------:R-:W-:Y:S07]  /*bc40*/  LDSM.16.M88.4 R180, [R236+0x3800] ;  /* 0x00380000ecb4783b */ /* 0x000fee0000000200 */
[C---:B-1----:R-:W-:Y:S08]  /*bc50*/  HMMA.16816.F32.BF16 R20, R204.reuse, R184, R20 ;  /* 0x000000b8cc14723c */ /* 0x042ff00000041814 */
[C---:B------:R-:W-:Y:S01]  /*bc60*/  HMMA.16816.F32.BF16 R24, R204.reuse, R186, R24 ;  /* 0x000000bacc18723c */ /* 0x040fe20000041818 */
[----:B------:R-:W-:Y:S07]  /*bc70*/  LDSM.16.M88.4 R184, [R247+0xf100] ;  /* 0x00f10000f7b8783b */ /* 0x000fee0000000200 */
[C---:B---3--:R-:W-:Y:S08]  /*bc80*/  HMMA.16816.F32.BF16 R28, R204.reuse, R140, R28 ;  /* 0x0000008ccc1c723c */ /* 0x048ff0000004181c */
[C---:B------:R-:W-:Y:S01]  /*bc90*/  HMMA.16816.F32.BF16 R32, R204.reuse, R142, R32 ;  /* 0x0000008ecc20723c */ /* 0x040fe20000041820 */
[----:B------:R-:W1:Y:S07]  /*bca0*/  LDSM.16.M88.4 R140, [R236+0x2000] ;  /* 0x00200000ec8c783b */ /* 0x000e6e0000000200 */
[C---:B------:R-:W-:Y:S08]  /*bcb0*/  HMMA.16816.F32.BF16 R36, R204.reuse, R144, R36 ;  /* 0x00000090cc24723c */ /* 0x040ff00000041824 */
[C---:B------:R-:W-:Y:S01]  /*bcc0*/  HMMA.16816.F32.BF16 R40, R204.reuse, R146, R40 ;  /* 0x00000092cc28723c */ /* 0x040fe20000041828 */
[----:B------:R-:W3:Y:S07]  /*bcd0*/  LDSM.16.M88.4 R144, [R236+0x2800] ;  /* 0x00280000ec90783b */ /* 0x000eee0000000200 */
        /* <DEDUP_REMOVED lines=12> */
[C---:B----4-:R-:W-:Y:S08]  /*bda0*/  HMMA.16816.F32.BF16 R12, R208.reuse, R164, R12 ;  /* 0x000000a4d00c723c */ /* 0x050ff0000004180c */
[C---:B------:R-:W-:Y:S01]  /*bdb0*/  HMMA.16816.F32.BF16 R16, R208.reuse, R166, R16 ;  /* 0x000000a6d010723c */ /* 0x040fe20000041810 */
[----:B------:R-:W4:Y:S07]  /*bdc0*/  LDSM.16.M88.4 R164, [R250+0xd900] ;  /* 0x00d90000faa4783b */ /* 0x000f2e0000000200 */
[C---:B------:R-:W-:Y:S08]  /*bdd0*/  HMMA.16816.F32.BF16 R20, R208.reuse, R172, R20 ;  /* 0x000000acd014723c */ /* 0x040ff00000041814 */
[C---:B------:R-:W-:Y:S01]  /*bde0*/  HMMA.16816.F32.BF16 R24, R208.reuse, R174, R24 ;  /* 0x000000aed018723c */ /* 0x040fe20000041818 */
[----:B------:R-:W4:Y:S07]  /*bdf0*/  LDSM.16.M88.4 R172, [R250+0xe100] ;  /* 0x00e10000faac783b */ /* 0x000f2e0000000200 */
[C---:B--2---:R-:W-:Y:S08]  /*be00*/  HMMA.16816.F32.BF16 R28, R208.reuse, R176, R28 ;  /* 0x000000b0d01c723c */ /* 0x044ff0000004181c */
[C---:B------:R-:W-:Y:S01]  /*be10*/  HMMA.16816.F32.BF16 R32, R208.reuse, R178, R32 ;  /* 0x000000b2d020723c */ /* 0x040fe20000041820 */
[----:B------:R-:W-:Y:S07]  /*be20*/  LDSM.16.M88.4 R176, [R235] ;  /* 0x00000000ebb0783b */ /* 0x000fee0000000200 */
[C---:B-1----:R-:W-:Y:S08]  /*be30*/  HMMA.16816.F32.BF16 R36, R208.reuse, R140, R36 ;  /* 0x0000008cd024723c */ /* 0x042ff00000041824 */
[C---:B------:R-:W-:Y:S01]  /*be40*/  HMMA.16816.F32.BF16 R40, R208.reuse, R142, R40 ;  /* 0x0000008ed028723c */ /* 0x040fe20000041828 */
[----:B------:R-:W1:Y:S07]  /*be50*/  LDSM.16.M88.4 R140, [R250+0xe900] ;  /* 0x00e90000fa8c783b */ /* 0x000e6e0000000200 */
[C---:B---3--:R-:W-:Y:S08]  /*be60*/  HMMA.16816.F32.BF16 R44, R208.reuse, R144, R44 ;  /* 0x00000090d02c723c */ /* 0x048ff0000004182c */
[C---:B------:R-:W-:Y:S01]  /*be70*/  HMMA.16816.F32.BF16 R48, R208.reuse, R146, R48 ;  /* 0x00000092d030723c */ /* 0x040fe20000041830 */
[----:B------:R-:W2:Y:S07]  /*be80*/  LDSM.16.M88.4 R144, [R250+0xf100] ;  /* 0x00f10000fa90783b */ /* 0x000eae0000000200 */
[C---:B------:R-:W-:Y:S08]  /*be90*/  HMMA.16816.F32.BF16 R52, R208.reuse, R148, R52 ;  /* 0x00000094d034723c */ /* 0x040ff00000041834 */
[C---:B------:R-:W-:Y:S01]  /*bea0*/  HMMA.16816.F32.BF16 R56, R208.reuse, R150, R56 ;  /* 0x00000096d038723c */ /* 0x040fe20000041838 */
[----:B------:R-:W3:Y:S07]  /*beb0*/  LDSM.16.M88.4 R148, [R250+0xf900] ;  /* 0x00f90000fa94783b */ /* 0x000eee0000000200 */
[C---:B------:R-:W-:Y:S08]  /*bec0*/  HMMA.16816.F32.BF16 R60, R208.reuse, R180, R60 ;  /* 0x000000b4d03c723c */ /* 0x040ff0000004183c */
[----:B------:R-:W-:Y:S01]  /*bed0*/  HMMA.16816.F32.BF16 R64, R208, R182, R64 ;  /* 0x000000b6d040723c */ /* 0x000fe20000041840 */
[----:B------:R-:W1:Y:S07]  /*bee0*/  LDSM.16.M88.4 R180, [R234] ;  /* 0x00000000eab4783b */ /* 0x000e6e0000000200 */
        /* <DEDUP_REMOVED lines=11> */
[----:B------:R-:W-:Y:S07]  /*bfa0*/  LDSM.16.M88.4 R164, [R247+0xd100] ;  /* 0x00d10000f7a4783b */ /* 0x000fee0000000200 */
[C---:B------:R-:W-:Y:S08]  /*bfb0*/  HMMA.16816.F32.BF16 R36, R212.reuse, R172, R36 ;  /* 0x000000acd424723c */ /* 0x040ff00000041824 */
[C---:B------:R-:W-:Y:S01]  /*bfc0*/  HMMA.16816.F32.BF16 R40, R212.reuse, R174, R40 ;  /* 0x000000aed428723c */ /* 0x040fe20000041828 */
[----:B------:R-:W-:Y:S07]  /*bfd0*/  LDSM.16.M88.4 R172, [R247+0xd900] ;  /* 0x00d90000f7ac783b */ /* 0x000fee0000000200 */
[C---:B-1----:R-:W-:Y:S08]  /*bfe0*/  HMMA.16816.F32.BF16 R44, R212.reuse, R140, R44 ;  /* 0x0000008cd42c723c */ /* 0x042ff0000004182c */
[C---:B------:R-:W-:Y:S01]  /*bff0*/  HMMA.16816.F32.BF16 R48, R212.reuse, R142, R48 ;  /* 0x0000008ed430723c */ /* 0x040fe20000041830 */
[----:B------:R-:W1:Y:S07]  /*c000*/  LDSM.16.M88.4 R140, [R230] ;  /* 0x00000000e68c783b */ /* 0x000e6e0000000200 */
[C---:B--2---:R-:W-:Y:S08]  /*c010*/  HMMA.16816.F32.BF16 R52, R212.reuse, R144, R52 ;  /* 0x00000090d434723c */ /* 0x044ff00000041834 */
[C---:B------:R-:W-:Y:S01]  /*c020*/  HMMA.16816.F32.BF16 R56, R212.reuse, R146, R56 ;  /* 0x00000092d438723c */ /* 0x040fe20000041838 */
[----:B------:R-:W2:Y:S07]  /*c030*/  LDSM.16.M88.4 R144, [R229] ;  /* 0x00000000e590783b */ /* 0x000eae0000000200 */
[C---:B---3--:R-:W-:Y:S08]  /*c040*/  HMMA.16816.F32.BF16 R60, R212.reuse, R148, R60 ;  /* 0x00000094d43c723c */ /* 0x048ff0000004183c */
[----:B------:R-:W-:Y:S01]  /*c050*/  HMMA.16816.F32.BF16 R64, R212, R150, R64 ;  /* 0x00000096d440723c */ /* 0x000fe20000041840 */
[----:B------:R-:W3:Y:S07]  /*c060*/  LDSM.16.M88.4 R148, [R228] ;  /* 0x00000000e494783b */ /* 0x000eee0000000200 */
        /* <DEDUP_REMOVED lines=8> */
[----:B------:R-:W4:Y:S07]  /*c0f0*/  LDSM.16.M88.4 R152, [R247+0xc100] ;  /* 0x00c10000f798783b */ /* 0x000f2e0000000200 */
[C---:B------:R-:W-:Y:S08]  /*c100*/  HMMA.16816.F32.BF16 R28, R216.reuse, R156, R28 ;  /* 0x0000009cd81c723c */ /* 0x040ff0000004181c */
[C---:B------:R-:W-:Y:S01]  /*c110*/  HMMA.16816.F32.BF16 R32, R216.reuse, R158, R32 ;  /* 0x0000009ed820723c */ /* 0x040fe20000041820 */
[----:B------:R-:W3:Y:S07]  /*c120*/  LDSM.16.M88.4 R156, [R247+0xc900] ;  /* 0x00c90000f79c783b */ /* 0x000eee0000000200 */
[C---:B------:R-:W-:Y:S08]  /*c130*/  HMMA.16816.F32.BF16 R36, R216.reuse, R160, R36 ;  /* 0x000000a0d824723c */ /* 0x040ff00000041824 */
[C---:B------:R-:W-:Y:S01]  /*c140*/  HMMA.16816.F32.BF16 R40, R216.reuse, R162, R40 ;  /* 0x000000a2d828723c */ /* 0x040fe20000041828 */
[----:B------:R-:W4:Y:S07]  /*c150*/  LDSM.16.M88.4 R160, [R236+0x4000] ;  /* 0x00400000eca0783b */ /* 0x000f2e0000000200 */
[C---:B-1----:R-:W-:Y:S08]  /*c160*/  HMMA.16816.F32.BF16 R44, R216.reuse, R140, R44 ;  /* 0x0000008cd82c723c */ /* 0x042ff0000004182c */
[C---:B------:R-:W-:Y:S01]  /*c170*/  HMMA.16816.F32.BF16 R48, R216.reuse, R142, R48 ;  /* 0x0000008ed830723c */ /* 0x040fe20000041830 */
[----:B------:R-:W1:Y:S07]  /*c180*/  LDSM.16.M88.4 R140, [R236+0x4800] ;  /* 0x00480000ec8c783b */ /* 0x000e6e0000000200 */
[C---:B--2---:R-:W-:Y:S08]  /*c190*/  HMMA.16816.F32.BF16 R52, R216.reuse, R144, R52 ;  /* 0x00000090d834723c */ /* 0x044ff00000041834 */
[C---:B------:R-:W-:Y:S08]  /*c1a0*/  HMMA.16816.F32.BF16 R56, R216.reuse, R146, R56 ;  /* 0x00000092d838723c */ /* 0x040ff00000041838 */
[C---:B---3--:R-:W-:Y:S08]  /*c1b0*/  HMMA.16816.F32.BF16 R60, R216.reuse, R148, R60 ;  /* 0x00000094d83c723c */ /* 0x048ff0000004183c */
[----:B------:R-:W-:Y:S08]  /*c1c0*/  HMMA.16816.F32.BF16 R64, R216, R150, R64 ;  /* 0x00000096d840723c */ /* 0x000ff00000041840 */
[C---:B----4-:R-:W-:Y:S08]  /*c1d0*/  HMMA.16816.F32.BF16 R4, R220.reuse, R152, R4 ;  /* 0x00000098dc04723c */ /* 0x050ff00000041804 */
        /* <DEDUP_REMOVED lines=26> */
[----:B------:R-:W-:Y:S01]  /*c380*/  MUFU.TANH R141, R9 ;  /* 0x00000009008d7308 */ /* 0x000fe20000002400 */
[----:B------:R-:W-:Y:S02]  /*c390*/  FMUL.FTZ R0, R7, c[0x0][0x320] ;  /* 0x0000c80007007a20 */ /* 0x000fe40000410000 */
[----:B------:R-:W2:Y:S01]  /*c3a0*/  LDSM.16.M88.4 R4, [R236+0x5000] ;  /* 0x00500000ec04783b */ /* 0x000ea20000000200 */
[----:B------:R-:W-:Y:S02]  /*c3b0*/  FMUL.FTZ R148, R8, c[0x0][0x320] ;  /* 0x0000c80008947a20 */ /* 0x000fe40000410000 */
[----:B------:R-:W-:Y:S02]  /*c3c0*/  FMUL.FTZ R13, R13, c[0x0][0x320] ;  /* 0x0000c8000d0d7a20 */ /* 0x000fe40000410000 */
[----:B------:R-:W-:Y:S02]  /*c3d0*/  FMUL.FTZ R14, R14, c[0x0][0x320] ;  /* 0x0000c8000e0e7a20 */ /* 0x000fe40000410000 */
[----:B------:R-:W-:Y:S01]  /*c3e0*/  MUFU.TANH R140, R10 ;  /* 0x0000000a008c7308 */ /* 0x000fe20000002400 */
[----:B------:R-:W-:Y:S02]  /*c3f0*/  FMUL.FTZ R152, R16, c[0x0][0x320] ;  /* 0x0000c80010987a20 */ /* 0x000fe40000410000 */
[----:B------:R-:W-:Y:S01]  /*c400*/  FMUL.FTZ R15, R15, c[0x0][0x320] ;  /* 0x0000c8000f0f7a20 */ /* 0x000fe20000410000 */
[----:B-1----:R1:W-:Y:S01]  /*c410*/  STL [R1+0x48], R2 ;  /* 0x0000480201007387 */ /* 0x0023e20000100800 */
[----:B------:R-:W-:Y:S02]  /*c420*/  FMUL.FTZ R17, R17, c[0x0][0x320] ;  /* 0x0000c80011117a20 */ /* 0x000fe40000410000 */
[----:B------:R-:W-:Y:S02]  /*c430*/  FMUL.FTZ R18, R18, c[0x0][0x320] ;  /* 0x0000c80012127a20 */ /* 0x000fe40000410000 */
[----:B------:R-:W-:Y:S01]  /*c440*/  FMUL.FTZ R19, R19, c[0x0][0x320] ;  /* 0x0000c80013137a20 */ /* 0x000fe20000410000 */
[----:B------:R-:W3:Y:S10]  /*c450*/  MUFU.TANH R0, R0 ;  /* 0x0000000000007308 */ /* 0x000ef40000002400 */
[----:B------:R-:W-:Y:S10]  /*c460*/  MUFU.TANH R144, R144 ;  /* 0x0000009000907308 */ /* 0x000ff40000002400 */
[----:B-1----:R1:W4:Y:S01]  /*c470*/  MUFU.TANH R2, R11 ;  /* 0x0000000b00027308 */ /* 0x0023220000002400 */
[C---:B--2---:R-:W-:Y:S01]  /*c480*/  HMMA.16816.F32.BF16 R20, R224.reuse, R4, R20 ;  /* 0x00000004e014723c */ /* 0x044fe20000041814 */
[----:B---3--:R2:W-:Y:S08]  /*c490*/  STL [R1+0x44], R0 ;  /* 0x0000440001007387 */ /* 0x0085f00000100800 */
[----:B------:R-:W-:Y:S01]  /*c4a0*/  MUFU.TANH R145, R145 ;  /* 0x0000009100917308 */ /* 0x000fe20000002400 */
[C---:B------:R-:W-:Y:S01]  /*c4b0*/  HMMA.16816.F32.BF16 R24, R224.reuse, R6, R24 ;  /* 0x00000006e018723c */ /* 0x040fe20000041818 */
[----:B------:R-:W-:Y:S08]  /*c4c0*/  LDSM.16.M88.4 R4, [R236+0x6000] ;  /* 0x00600000ec04783b */ /* 0x000ff00000000200 */
[----:B------:R-:W-:Y:S01]  /*c4d0*/  MUFU.TANH R148, R148 ;  /* 0x0000009400947308 */ /* 0x000fe20000002400 */
[----:B-1----:R-:W1:Y:S04]  /*c4e0*/  LDSM.16.M88.4 R8, [R236+0x5800] ;  /* 0x00580000ec08783b */ /* 0x002e680000000200 */
[----:B------:R-:W-:Y:S02]  /*c4f0*/  FMUL.FTZ R156, R20, c[0x0][0x320] ;  /* 0x0000c800149c7a20 */ /* 0x000fe40000410000 */
[----:B--2---:R-:W-:Y:S03]  /*c500*/  FMUL.FTZ R0, R12, c[0x0][0x320] ;  /* 0x0000c8000c007a20 */ /* 0x004fe60000410000 */
[----:B------:R-:W-:Y:S01]  /*c510*/  MUFU.TANH R142, R14 ;  /* 0x0000000e008e7308 */ /* 0x000fe20000002400 */
[----:B------:R-:W-:Y:S01]  /*c520*/  FMUL.FTZ R21, R21, c[0x0][0x320] ;  /* 0x0000c80015157a20 */ /* 0x000fe20000410000 */
[----:B----4-:R2:W-:Y:S01]  /*c530*/  STL [R1+0x4c], R2 ;  /* 0x00004c0201007387 */ /* 0x0105e20000100800 */
[----:B------:R-:W-:Y:S02]  /*c540*/  FMUL.FTZ R22, R22, c[0x0][0x320] ;  /* 0x0000c80016167a20 */ /* 0x000fe40000410000 */
[----:B------:R-:W-:Y:S02]  /*c550*/  FMUL.FTZ R187, R24, c[0x0][0x320] ;  /* 0x0000c80018bb7a20 */ /* 0x000fe40000410000 */
[----:B------:R-:W-:Y:S02]  /*c560*/  FMUL.FTZ R23, R23, c[0x0][0x320] ;  /* 0x0000c80017177a20 */ /* 0x000fe40000410000 */
[----:B------:R-:W-:Y:S01]  /*c570*/  FMUL.FTZ R25, R25, c[0x0][0x320] ;  /* 0x0000c80019197a20 */ /* 0x000fe20000410000 */
[----:B------:R-:W-:Y:S01]  /*c580*/  MUFU.TANH R160, R15 ;  /* 0x0000000f00a07308 */ /* 0x000fe20000002400 */
[----:B------:R-:W-:Y:S02]  /*c590*/  FMUL.FTZ R26, R26, c[0x0][0x320] ;  /* 0x0000c8001a1a7a20 */ /* 0x000fe40000410000 */
[----:B------:R-:W-:Y:S07]  /*c5a0*/  FMUL.FTZ R27, R27, c[0x0][0x320] ;  /* 0x0000c8001b1b7a20 */ /* 0x000fee0000410000 */
[----:B------:R-:W-:Y:S10]  /*c5b0*/  MUFU.TANH R152, R152 ;  /* 0x0000009800987308 */ /* 0x000ff40000002400 */
[----:B--2---:R-:W2:Y:S01]  /*c5c0*/  MUFU.TANH R2, R0 ;  /* 0x0000000000027308 */ /* 0x004ea20000002400 */
[C---:B-1----:R-:W-:Y:S09]  /*c5d0*/  HMMA.16816.F32.BF16 R28, R224.reuse, R8, R28 ;  /* 0x00000008e01c723c */ /* 0x042ff2000004181c */
[----:B------:R-:W1:Y:S01]  /*c5e0*/  MUFU.TANH R0, R13 ;  /* 0x0000000d00007308 */ /* 0x000e620000002400 */
[C---:B------:R-:W-:Y:S01]  /*c5f0*/  HMMA.16816.F32.BF16 R32, R224.reuse, R10, R32 ;  /* 0x0000000ae020723c */ /* 0x040fe20000041820 */
[----:B------:R-:W3:Y:S08]  /*c600*/  LDSM.16.M88.4 R8, [R236+0x6800] ;  /* 0x00680000ec08783b */ /* 0x000ef00000000200 */
[----:B------:R-:W4:Y:S01]  /*c610*/  MUFU.TANH R157, R17 ;  /* 0x00000011009d7308 */ /* 0x000f220000002400 */
[C---:B------:R-:W-:Y:S01]  /*c620*/  HMMA.16816.F32.BF16 R36, R224.reuse, R4, R36 ;  /* 0x00000004e024723c */ /* 0x040fe20000041824 */
[----:B--2---:R-:W-:Y:S03]  /*c630*/  STL [R1+0x40], R2 ;  /* 0x0000400201007387 */ /* 0x004fe60000100800 */
[----:B------:R-:W-:Y:S04]  /*c640*/  FMUL.FTZ R164, R28, c[0x0][0x320] ;  /* 0x0000c8001ca47a20 */ /* 0x000fe80000410000 */
[C---:B------:R-:W-:Y:S01]  /*c650*/  HMMA.16816.F32.BF16 R40, R224.reuse, R6, R40 ;  /* 0x00000006e028723c */ /* 0x040fe20000041828 */
[----:B------:R-:W2:Y:S01]  /*c660*/  MUFU.TANH R154, R18 ;  /* 0x00000012009a7308 */ /* 0x000ea20000002400 */
[----:B------:R-:W2:Y:S02]  /*c670*/  LDSM.16.M88.4 R4, [R236+0x7000] ;  /* 0x00700000ec04783b */ /* 0x000ea40000000200 */
[----:B------:R-:W-:Y:S02]  /*c680*/  FMUL.FTZ R29, R29, c[0x0][0x320] ;  /* 0x0000c8001d1d7a20 */ /* 0x000fe40000410000 */
[----:B------:R-:W-:Y:S02]  /*c690*/  FMUL.FTZ R30, R30, c[0x0][0x320] ;  /* 0x0000c8001e1e7a20 */ /* 0x000fe40000410000 */
[----:B------:R-:W-:Y:S02]  /*c6a0*/  FMUL.FTZ R172, R32, c[0x0][0x320] ;  /* 0x0000c80020ac7a20 */ /* 0x000fe40000410000 */
[----:B-1----:R1:W-:Y:S01]  /*c6b0*/  STL [R1+0x3c], R0 ;  /* 0x00003c0001007387 */ /* 0x0023e20000100800 */
[----:B------:R-:W1:Y:S01]  /*c6c0*/  MUFU.TANH R167, R19 ;  /* 0x0000001300a77308 */ /* 0x000e620000002400 */
[----:B------:R-:W-:Y:S02]  /*c6d0*/  FMUL.FTZ R31, R31, c[0x0][0x320] ;  /* 0x0000c8001f1f7a20 */ /* 0x000fe40000410000 */
[----:B------:R-:W-:Y:S02]  /*c6e0*/  FMUL.FTZ R33, R33, c[0x0][0x320] ;  /* 0x0000c80021217a20 */ /* 0x000fe40000410000 */
[----:B------:R-:W-:Y:S02]  /*c6f0*/  FMUL.FTZ R34, R34, c[0x0][0x320] ;  /* 0x0000c80022227a20 */ /* 0x000fe40000410000 */
[----:B------:R-:W-:Y:S02]  /*c700*/  FMUL.FTZ R35, R35, c[0x0][0x320] ;  /* 0x0000c80023237a20 */ /* 0x000fe40000410000 */
[----:B------:R-:W-:Y:S01]  /*c710*/  FMUL.FTZ R37, R37, c[0x0][0x320] ;  /* 0x0000c80025257a20 */ /* 0x000fe20000410000 */
[----:B------:R-:W4:Y:S01]  /*c720*/  MUFU.TANH R156, R156 ;  /* 0x0000009c009c7308 */ /* 0x000f220000002400 */
[----:B------:R-:W-:Y:S01]  /*c730*/  FMUL.FTZ R38, R38, c[0x0][0x320] ;  /* 0x0000c80026267a20 */ /* 0x000fe20000410000 */
[C---:B---3--:R-:W-:Y:S03]  /*c740*/  HMMA.16816.F32.BF16 R44, R224.reuse, R8, R44 ;  /* 0x00000008e02c723c */ /* 0x048fe6000004182c */
[----:B------:R-:W-:Y:S02]  /*c750*/  FMUL.FTZ R198, R40, c[0x0][0x320] ;  /* 0x0000c80028c67a20 */ /* 0x000fe40000410000 */
[----:B------:R-:W-:Y:S03]  /*c760*/  FMUL.FTZ R39, R39, c[0x0][0x320] ;  /* 0x0000c80027277a20 */ /* 0x000fe60000410000 */
[----:B------:R-:W3:Y:S01]  /*c770*/  MUFU.TANH R183, R21 ;  /* 0x0000001500b77308 */ /* 0x000ee20000002400 */
[C---:B------:R-:W-:Y:S01]  /*c780*/  HMMA.16816.F32.BF16 R48, R224.reuse, R10, R48 ;  /* 0x0000000ae030723c */ /* 0x040fe20000041830 */
[----:B------:R-:W3:Y:S01]  /*c790*/  LDSM.16.M88.4 R8, [R236+0x7800] ;  /* 0x00780000ec08783b */ /* 0x000ee20000000200 */
[----:B------:R-:W-:Y:S04]  /*c7a0*/  DEPBAR.LE SB0, 0x0 ;  /* 0x000080000000791a */ /* 0x000fe80000000000 */
[----:B-1----:R-:W-:Y:S02]  /*c7b0*/  FMUL.FTZ R0, R36, c[0x0][0x320] ;  /* 0x0000c80024007a20 */ /* 0x002fe40000410000 */
[----:B------:R-:W-:Y:S01]  /*c7c0*/  FMUL.FTZ R41, R41, c[0x0][0x320] ;  /* 0x0000c80029297a20 */ /* 0x000fe20000410000 */
[----:B------:R-:W1:Y:S01]  /*c7d0*/  MUFU.TANH R158, R22 ;  /* 0x00000016009e7308 */ /* 0x000e620000002400 */
[----:B------:R-:W-:Y:S01]  /*c7e0*/  BAR.SYNC.DEFER_BLOCKING 0x0 ;  /* 0x0000000000007b1d */ /* 0x000fe20000010000 */
[C---:B--2---:R-:W-:Y:S05]  /*c7f0*/  HMMA.16816.F32.BF16 R52, R224.reuse, R4, R52 ;  /* 0x00000004e034723c */ /* 0x044fea0000041834 */
[----:B------:R-:W-:Y:S02]  /*c800*/  FMUL.FTZ R188, R44, c[0x0][0x320] ;  /* 0x0000c8002cbc7a20 */ /* 0x000fe40000410000 */
[----:B------:R-:W-:Y:S01]  /*c810*/  FMUL.FTZ R42, R42, c[0x0][0x320] ;  /* 0x0000c8002a2a7a20 */ /* 0x000fe20000410000 */
[----:B-----5:R2:W1:Y:S01]  /*c820*/  MUFU.TANH R132, R0 ;  /* 0x0000000000847308 */ /* 0x0204620000002400 */
        /* <DEDUP_REMOVED lines=10> */
[----:B------:R-:W-:Y:S01]  /*c8d0*/  FMUL.FTZ R50, R50, c[0x0][0x320] ;  /* 0x0000c80032327a20 */ /* 0x000fe20000410000 */
[C---:B---3--:R-:W-:Y:S03]  /*c8e0*/  HMMA.16816.F32.BF16 R60, R224.reuse, R8, R60 ;  /* 0x00000008e03c723c */ /* 0x048fe6000004183c */
        /* <DEDUP_REMOVED lines=20> */
[----:B--2---:R-:W-:Y:S09]  /*ca30*/  FMUL.FTZ R0, R67, c[0x0][0x320] ;  /* 0x0000c80043007a20 */ /* 0x004ff20000410000 */
[----:B------:R3:W2:Y:S10]  /*ca40*/  MUFU.TANH R201, R29 ;  /* 0x0000001d00c97308 */ /* 0x0006b40000002400 */
[----:B------:R3:W1:Y:S10]  /*ca50*/  MUFU.TANH R166, R30 ;  /* 0x0000001e00a67308 */ /* 0x0006740000002400 */
[----:B------:R3:W1:Y:S10]  /*ca60*/  MUFU.TANH R203, R31 ;  /* 0x0000001f00cb7308 */ /* 0x0006740000002400 */
[----:B------:R-:W1:Y:S10]  /*ca70*/  MUFU.TANH R172, R172 ;  /* 0x000000ac00ac7308 */ /* 0x000e740000002400 */
[----:B------:R3:W1:Y:S10]  /*ca80*/  MUFU.TANH R176, R33 ;  /* 0x0000002100b07308 */ /* 0x0006740000002400 */
[----:B------:R3:W1:Y:S10]  /*ca90*/  MUFU.TANH R182, R34 ;  /* 0x0000002200b67308 */ /* 0x0006740000002400 */
[----:B------:R3:W1:Y:S10]  /*caa0*/  MUFU.TANH R186, R35 ;  /* 0x0000002300ba7308 */ /* 0x0006740000002400 */
        /* <DEDUP_REMOVED lines=30> */
[----:B------:R3:W1:Y:S02]  /*cc90*/  MUFU.TANH R133, R0 ;  /* 0x0000000000857308 */ /* 0x0006640000002400 */
[----:B-1234-:R-:W-:-:S05]  /*cca0*/  @P0 BRA `(.L_x_564) ;  /* 0xffffe42000000947 */ /* 0x01efca000383ffff */
.L_x_563:
[----:B--2---:R-:W2:Y:S01]  /*ccb0*/  LDL.LU R13, [R1+0x48] ;  /* 0x00004800010d7983 */ /* 0x004ea20000300800 */
[----:B------:R-:W-:Y:S02]  /*ccc0*/  FMNMX.FTZ R0, R144, R3, !PT ;  /* 0x0000000390007209 */ /* 0x000fe40007810000 */
[----:B------:R-:W-:Y:S01]  /*ccd0*/  MOV R48, R142 ;  /* 0x0000008e00307202 */ /* 0x000fe20000000f00 */
[----:B------:R-:W3:Y:S01]  /*cce0*/  LDL.LU R12, [R1+0x44] ;  /* 0x00004400010c7983 */ /* 0x000ee20000300800 */
[----:B------:R-:W-:Y:S02]  /*ccf0*/  FMNMX.FTZ R5, R145, R0, !PT ;  /* 0x0000000091057209 */ /* 0x000fe40007810000 */
[----:B------:R-:W-:Y:S01]  /*cd00*/  MOV R40, R143 ;  /* 0x0000008f00287202 */ /* 0x000fe20000000f00 */
[----:B------:R-:W4:Y:S01]  /*cd10*/  LDL.LU R10, [R1+0x4c] ;  /* 0x00004c00010a7983 */ /* 0x000f220000300800 */
[----:B------:R-:W-:Y:S02]  /*cd20*/  FMNMX.FTZ R0, R148, R5, !PT ;  /* 0x0000000594007209 */ /* 0x000fe40007810000 */
[----:B------:R-:W-:Y:S01]  /*cd30*/  MOV R43, R132 ;  /* 0x00000084002b7202 */ /* 0x000fe20000000f00 */
[----:B------:R-:W5:Y:S01]  /*cd40*/  LDL.LU R32, [R1+0x40] ;  /* 0x0000400001207983 */ /* 0x000f620000300800 */
[----:B------:R-:W-:Y:S02]  /*cd50*/  FMNMX.FTZ R5, R141, R0, !PT ;  /* 0x000000008d057209 */ /* 0x000fe40007810000 */
[----:B------:R-:W-:Y:S01]  /*cd60*/  MOV R41, R150 ;  /* 0x0000009600297202 */ /* 0x000fe20000000f00 */
[----:B------:R-:W4:Y:S01]  /*cd70*/  LDL.LU R49, [R1+0x3c] ;  /* 0x00003c0001317983 */ /* 0x000f220000300800 */
        /* <DEDUP_REMOVED lines=11> */
[----:B---3--:R-:W-:Y:S04]  /*ce30*/  FMNMX.FTZ R7, R12, R7, !PT ;  /* 0x000000070c077209 */ /* 0x008fe80007810000 */
[----:B------:R-:W-:Y:S02]  /*ce40*/  FMNMX.FTZ R7, R140, R7, !PT ;  /* 0x000000078c077209 */ /* 0x000fe40007810000 */
[----:B-----5:R-:W-:Y:S02]  /*ce50*/  FMNMX.FTZ R5, R32, R5, !PT ;  /* 0x0000000520057209 */ /* 0x020fe40007810000 */
[----:B----4-:R-:W-:Y:S02]  /*ce60*/  FMNMX.FTZ R7, R10, R7, !PT ;  /* 0x000000070a077209 */ /* 0x010fe40007810000 */
        /* <DEDUP_REMOVED lines=67> */
[----:B------:R-:W-:Y:S02]  /*d2a0*/  FMUL.FTZ R148, R132, c[0x0][0x2d0] ;  /* 0x0000b40084947a20 */ /* 0x000fe40000410000 */
[----:B------:R-:W-:Y:S01]  /*d2b0*/  FFMA.FTZ R143, R141, c[0x0][0x2d0], -R150 ;  /* 0x0000b4008d8f7a23 */ /* 0x000fe20000010896 */
[----:B------:R-:W-:Y:S01]  /*d2c0*/  MUFU.EX2 R146, R146 ;  /* 0x0000009200927308 */ /* 0x000fe20000000800 */
[--C-:B------:R-:W-:Y:S02]  /*d2d0*/  FFMA.FTZ R142, R13, c[0x0][0x2d0], -R148.reuse ;  /* 0x0000b4000d8e7a23 */ /* 0x100fe40000010894 */
[--C-:B------:R-:W-:Y:S02]  /*d2e0*/  FFMA.FTZ R141, R12, c[0x0][0x2d0], -R148.reuse ;  /* 0x0000b4000c8d7a23 */ /* 0x100fe40000010894 */
[----:B------:R-:W1:Y:S01]  /*d2f0*/  LDSM.16.MT88.4 R12, [R248+0x100] ;  /* 0x00010000f80c783b */ /* 0x000e620000004200 */
[----:B------:R-:W-:Y:S02]  /*d300*/  FMUL.FTZ R3, R2, c[0x0][0x2d0] ;  /* 0x0000b40002037a20 */ /* 0x000fe40000410000 */
[----:B------:R-:W-:Y:S02]  /*d310*/  FADD.FTZ R2, -R132, R135 ;  /* 0x0000008784027221 */ /* 0x000fe40000010100 */
[----:B------:R-:W-:Y:S01]  /*d320*/  FFMA.FTZ R135, R10, c[0x0][0x2d0], -R148 ;  /* 0x0000b4000a877a23 */ /* 0x000fe20000010894 */
[----:B------:R-:W-:Y:S01]  /*d330*/  MUFU.EX2 R144, R144 ;  /* 0x0000009000907308 */ /* 0x000fe20000000800 */
[----:B------:R-:W-:Y:S02]  /*d340*/  FFMA.FTZ R145, R145, c[0x0][0x2d0], -R150 ;  /* 0x0000b40091917a23 */ /* 0x000fe40000010896 */
[----:B------:R-:W-:Y:S02]  /*d350*/  FFMA.FTZ R140, R140, c[0x0][0x2d0], -R148 ;  /* 0x0000b4008c8c7a23 */ /* 0x000fe40000010894 */
[----:B------:R-:W-:Y:S02]  /*d360*/  FMUL.FTZ R6, R2, c[0x0][0x2d0] ;  /* 0x0000b40002067a20 */ /* 0x000fe40000410000 */
[--C-:B------:R-:W-:Y:S02]  /*d370*/  FFMA.FTZ R152, R152, c[0x0][0x2d0], -R150.reuse ;  /* 0x0000b40098987a23 */ /* 0x100fe40000010896 */
[----:B------:R-:W-:Y:S01]  /*d380*/  FFMA.FTZ R157, R157, c[0x0][0x2d0], -R150 ;  /* 0x0000b4009d9d7a23 */ /* 0x000fe20000010896 */
[----:B------:R-:W2:Y:S01]  /*d390*/  MUFU.EX2 R3, R3 ;  /* 0x0000000300037308 */ /* 0x000ea20000000800 */
[--C-:B------:R-:W-:Y:S02]  /*d3a0*/  FFMA.FTZ R154, R154, c[0x0][0x2d0], -R148.reuse ;  /* 0x0000b4009a9a7a23 */ /* 0x100fe40000010894 */
[----:B------:R-:W-:Y:S02]  /*d3b0*/  FFMA.FTZ R167, R167, c[0x0][0x2d0], -R148 ;  /* 0x0000b400a7a77a23 */ /* 0x000fe40000010894 */
[--C-:B------:R-:W-:Y:S02]  /*d3c0*/  FFMA.FTZ R156, R156, c[0x0][0x2d0], -R150.reuse ;  /* 0x0000b4009c9c7a23 */ /* 0x100fe40000010896 */
[----:B------:R-:W-:Y:S02]  /*d3d0*/  FFMA.FTZ R183, R183, c[0x0][0x2d0], -R150 ;  /* 0x0000b400b7b77a23 */ /* 0x000fe40000010896 */
[--C-:B------:R-:W-:Y:S01]  /*d3e0*/  FFMA.FTZ R158, R158, c[0x0][0x2d0], -R148.reuse ;  /* 0x0000b4009e9e7a23 */ /* 0x100fe20000010894 */
[----:B------:R-:W3:Y:S01]  /*d3f0*/  MUFU.EX2 R2, R6 ;  /* 0x0000000600027308 */ /* 0x000ee20000000800 */
[--C-:B------:R-:W-:Y:S02]  /*d400*/  FFMA.FTZ R185, R185, c[0x0][0x2d0], -R148.reuse ;  /* 0x0000b400b9b97a23 */ /* 0x100fe40000010894 */
[--C-:B------:R-:W-:Y:S02]  /*d410*/  FFMA.FTZ R162, R162, c[0x0][0x2d0], -R148.reuse ;  /* 0x0000b400a2a27a23 */ /* 0x100fe40000010894 */
[----:B------:R-:W-:Y:S02]  /*d420*/  FFMA.FTZ R191, R191, c[0x0][0x2d0], -R148 ;  /* 0x0000b400bfbf7a23 */ /* 0x000fe40000010894 */
[--C-:B------:R-:W-:Y:S02]  /*d430*/  FFMA.FTZ R164, R164, c[0x0][0x2d0], -R150.reuse ;  /* 0x0000b400a4a47a23 */ /* 0x100fe40000010896 */
[----:B------:R-:W-:Y:S01]  /*d440*/  FFMA.FTZ R201, R201, c[0x0][0x2d0], -R150 ;  /* 0x0000b400c9c97a23 */ /* 0x000fe20000010896 */
[----:B------:R-:W4:Y:S01]  /*d450*/  MUFU.EX2 R145, R145 ;  /* 0x0000009100917308 */ /* 0x000f220000000800 */
[--C-:B------:R-:W-:Y:S02]  /*d460*/  FFMA.FTZ R166, R166, c[0x0][0x2d0], -R148.reuse ;  /* 0x0000b400a6a67a23 */ /* 0x100fe40000010894 */
[----:B------:R-:W-:Y:S02]  /*d470*/  FFMA.FTZ R203, R203, c[0x0][0x2d0], -R148 ;  /* 0x0000b400cbcb7a23 */ /* 0x000fe40000010894 */
[C---:B--2---:R-:W-:Y:S02]  /*d480*/  FMUL.FTZ R4, R3.reuse, R128 ;  /* 0x0000008003047220 */ /* 0x044fe40000410000 */
[C---:B------:R-:W-:Y:S02]  /*d490*/  FMUL.FTZ R5, R3.reuse, R129 ;  /* 0x0000008103057220 */ /* 0x040fe40000410000 */
[C---:B------:R-:W-:Y:S01]  /*d4a0*/  FMUL.FTZ R8, R3.reuse, R124 ;  /* 0x0000007c03087220 */ /* 0x040fe20000410000 */
[----:B------:R-:W2:Y:S01]  /*d4b0*/  MUFU.EX2 R143, R143 ;  /* 0x0000008f008f7308 */ /* 0x000ea20000000800 */
[C---:B------:R-:W-:Y:S01]  /*d4c0*/  FMUL.FTZ R9, R3.reuse, R125 ;  /* 0x0000007d03097220 */ /* 0x040fe20000410000 */
[----:B------:R-:W-:Y:S01]  /*d4d0*/  MOV R125, R42 ;  /* 0x0000002a007d7202 */ /* 0x000fe20000000f00 */
[C---:B------:R-:W-:Y:S01]  /*d4e0*/  FMUL.FTZ R16, R3.reuse, R116 ;  /* 0x0000007403107220 */ /* 0x040fe20000410000 */
[----:B------:R-:W-:Y:S01]  /*d4f0*/  MOV R124, R41 ;  /* 0x00000029007c7202 */ /* 0x000fe20000000f00 */
[C---:B---3--:R-:W-:Y:S02]  /*d500*/  FMUL.FTZ R6, R2.reuse, R130 ;  /* 0x0000008202067220 */ /* 0x048fe40000410000 */
[C---:B------:R-:W-:Y:S02]  /*d510*/  FMUL.FTZ R7, R2.reuse, R131 ;  /* 0x0000008302077220 */ /* 0x040fe40000410000 */
[C---:B------:R-:W-:Y:S01]  /*d520*/  FMUL.FTZ R10, R2.reuse, R126 ;  /* 0x0000007e020a7220 */ /* 0x040fe20000410000 */
[----:B------:R-:W-:Y:S01]  /*d530*/  MUFU.EX2 R142, R142 ;  /* 0x0000008e008e7308 */ /* 0x000fe20000000800 */
[C---:B------:R-:W-:Y:S01]  /*d540*/  FMUL.FTZ R11, R2.reuse, R127 ;  /* 0x0000007f020b7220 */ /* 0x040fe20000410000 */
[----:B------:R-:W-:Y:S01]  /*d550*/  MOV R126, R43 ;  /* 0x0000002b007e7202 */ /* 0x000fe20000000f00 */
[----:B------:R-:W-:Y:S01]  /*d560*/  FMUL.FTZ R17, R3, R117 ;  /* 0x0000007503117220 */ /* 0x000fe20000410000 */
[----:B----4-:R-:W-:Y:S01]  /*d570*/  F2FP.BF16.PACK_AB R128, R145, R146 ;  /* 0x000000929180723e */ /* 0x010fe200000010ff */
[C---:B------:R-:W-:Y:S01]  /*d580*/  FMUL.FTZ R18, R2.reuse, R118 ;  /* 0x0000007602127220 */ /* 0x040fe20000410000 */
[----:B------:R-:W-:Y:S01]  /*d590*/  MOV R127, R40 ;  /* 0x00000028007f7202 */ /* 0x000fe20000000f00 */
[C---:B------:R-:W-:Y:S02]  /*d5a0*/  FMUL.FTZ R19, R2.reuse, R119 ;  /* 0x0000007702137220 */ /* 0x040fe40000410000 */
[C---:B------:R-:W-:Y:S01]  /*d5b0*/  FMUL.FTZ R24, R3.reuse, R108 ;  /* 0x0000006c03187220 */ /* 0x040fe20000410000 */
[----:B------:R-:W3:Y:S01]  /*d5c0*/  MUFU.EX2 R141, R141 ;  /* 0x0000008d008d7308 */ /* 0x000ee20000000800 */
[----:B------:R-:W-:Y:S01]  /*d5d0*/  FMUL.FTZ R25, R3, R109 ;  /* 0x0000006d03197220 */ /* 0x000fe20000410000 */
[----:B------:R-:W-:Y:S01]  /*d5e0*/  LDSM.16.MT88.4 R116, [R246+0x3900] ;  /* 0x00390000f674783b */ /* 0x000fe20000004200 */
[C---:B------:R-:W-:Y:S01]  /*d5f0*/  FMUL.FTZ R26, R2.reuse, R110 ;  /* 0x0000006e021a7220 */ /* 0x040fe20000410000 */
[----:B--2---:R-:W-:Y:S01]  /*d600*/  F2FP.BF16.PACK_AB R130, R143, R144 ;  /* 0x000000908f82723e */ /* 0x004fe200000010ff */
[C---:B------:R-:W-:Y:S02]  /*d610*/  FMUL.FTZ R27, R2.reuse, R111 ;  /* 0x0000006f021b7220 */ /* 0x040fe40000410000 */
[C---:B------:R-:W-:Y:S02]  /*d620*/  FMUL.FTZ R33, R3.reuse, R101 ;  /* 0x0000006503217220 */ /* 0x040fe40000410000 */
[C---:B------:R-:W-:Y:S01]  /*d630*/  FMUL.FTZ R34, R2.reuse, R102 ;  /* 0x0000006602227220 */ /* 0x040fe20000410000 */
[----:B------:R-:W-:Y:S01]  /*d640*/  MUFU.EX2 R140, R140 ;  /* 0x0000008c008c7308 */ /* 0x000fe20000000800 */
[C---:B------:R-:W-:Y:S01]  /*d650*/  FMUL.FTZ R35, R2.reuse, R103 ;  /* 0x0000006702237220 */ /* 0x040fe20000410000 */
[----:B------:R-:W-:Y:S01]  /*d660*/  LDSM.16.MT88.4 R108, [R245+0x3900] ;  /* 0x00390000f56c783b */ /* 0x000fe20000004200 */
[C---:B------:R-:W-:Y:S02]  /*d670*/  FMUL.FTZ R40, R3.reuse, R92 ;  /* 0x0000005c03287220 */ /* 0x040fe40000410000 */
[----:B------:R-:W-:Y:S02]  /*d680*/  FMUL.FTZ R41, R3, R93 ;  /* 0x0000005d03297220 */ /* 0x000fe40000410000 */
[C---:B------:R-:W-:Y:S02]  /*d690*/  FMUL.FTZ R42, R2.reuse, R94 ;  /* 0x0000005e022a7220 */ /* 0x040fe40000410000 */
[C---:B------:R-:W-:Y:S01]  /*d6a0*/  FMUL.FTZ R43, R2.reuse, R95 ;  /* 0x0000005f022b7220 */ /* 0x040fe20000410000 */
[----:B------:R-:W2:Y:S01]  /*d6b0*/  MUFU.EX2 R135, R135 ;  /* 0x0000008700877308 */ /* 0x000ea20000000800 */
[C---:B------:R-:W-:Y:S01]  /*d6c0*/  FMUL.FTZ R50, R2.reuse, R86 ;  /* 0x0000005602327220 */ /* 0x040fe20000410000 */
[----:B------:R-:W-:Y:S01]  /*d6d0*/  LDSM.16.MT88.4 R92, [R245+0x5100] ;  /* 0x00510000f55c783b */ /* 0x000fe20000004200 */
[C---:B------:R-:W-:Y:S01]  /*d6e0*/  FMUL.FTZ R51, R2.reuse, R87 ;  /* 0x0000005702337220 */ /* 0x040fe20000410000 */
[----:B---3--:R-:W-:Y:S01]  /*d6f0*/  F2FP.BF16.PACK_AB R129, R141, R142 ;  /* 0x0000008e8d81723e */ /* 0x008fe200000010ff */
[C---:B------:R-:W-:Y:S02]  /*d700*/  FMUL.FTZ R56, R3.reuse, R76 ;  /* 0x0000004c03387220 */ /* 0x040fe40000410000 */
[C---:B------:R-:W-:Y:S02]  /*d710*/  FMUL.FTZ R57, R3.reuse, R77 ;  /* 0x0000004d03397220 */ /* 0x040fe40000410000 */
[C---:B------:R-:W-:Y:S01]  /*d720*/  FMUL.FTZ R58, R2.reuse, R78 ;  /* 0x0000004e023a7220 */ /* 0x040fe20000410000 */
[----:B------:R-:W-:Y:S01]  /*d730*/  MUFU.EX2 R152, R152 ;  /* 0x0000009800987308 */ /* 0x000fe20000000800 */
[C---:B------:R-:W-:Y:S02]  /*d740*/  FMUL.FTZ R59, R2.reuse, R79 ;  /* 0x0000004f023b7220 */ /* 0x040fe40000410000 */
[----:B------:R-:W-:Y:S01]  /*d750*/  LDSM.16.MT88.4 R76, [R248+0x900] ;  /* 0x00090000f84c783b */ /* 0x000fe20000004200 */
[C---:B------:R-:W-:Y:S02]  /*d760*/  FMUL.FTZ R64, R3.reuse, R68 ;  /* 0x0000004403407220 */ /* 0x040fe40000410000 */
[----:B------:R-:W-:Y:S02]  /*d770*/  FMUL.FTZ R65, R3, R69 ;  /* 0x0000004503417220 */ /* 0x000fe40000410000 */
[C---:B------:R-:W-:Y:S02]  /*d780*/  FMUL.FTZ R66, R2.reuse, R70 ;  /* 0x0000004602427220 */ /* 0x040fe40000410000 */
[----:B------:R-:W-:Y:S01]  /*d790*/  FMUL.FTZ R67, R2, R71 ;  /* 0x0000004702437220 */ /* 0x000fe20000410000 */
[----:B------:R-:W3:Y:S01]  /*d7a0*/  MUFU.EX2 R157, R157 ;  /* 0x0000009d009d7308 */ /* 0x000ee20000000800 */
[--C-:B------:R-:W-:Y:S01]  /*d7b0*/  FFMA.FTZ R172, R172, c[0x0][0x2d0], -R150.reuse ;  /* 0x0000b400acac7a23 */ /* 0x100fe20000010896 */
[----:B--2---:R-:W-:Y:S01]  /*d7c0*/  F2FP.BF16.PACK_AB R131, R135, R140 ;  /* 0x0000008c8783723e */ /* 0x004fe200000010ff */
[----:B------:R-:W-:Y:S02]  /*d7d0*/  FFMA.FTZ R176, R176, c[0x0][0x2d0], -R150 ;  /* 0x0000b400b0b07a23 */ /* 0x000fe40000010896 */
[--C-:B------:R-:W-:Y:S02]  /*d7e0*/  FFMA.FTZ R182, R182, c[0x0][0x2d0], -R148.reuse ;  /* 0x0000b400b6b67a23 */ /* 0x100fe40000010894 */
[--C-:B------:R-:W-:Y:S02]  /*d7f0*/  FFMA.FTZ R186, R186, c[0x0][0x2d0], -R148.reuse ;  /* 0x0000b400baba7a23 */ /* 0x100fe40000010894 */
[C---:B-1----:R-:W-:Y:S01]  /*d800*/  HMMA.16816.F32.BF16 R4, R128.reuse, R12, R4 ;  /* 0x0000000c8004723c */ /* 0x042fe20000041804 */
[----:B------:R-:W-:Y:S04]  /*d810*/  MUFU.EX2 R154, R154 ;  /* 0x0000009a009a7308 */ /* 0x000fe80000000800 */
[----:B------:R-:W-:Y:S02]  /*d820*/  FFMA.FTZ R202, R202, c[0x0][0x2d0], -R148 ;  /* 0x0000b400caca7a23 */ /* 0x000fe40000010894 */
[C---:B------:R-:W-:Y:S01]  /*d830*/  FMUL.FTZ R12, R3.reuse, R120 ;  /* 0x00000078030c7220 */ /* 0x040fe20000410000 */
[C---:B------:R-:W-:Y:S01]  /*d840*/  HMMA.16816.F32.BF16 R8, R128.reuse, R14, R8 ;  /* 0x0000000e8008723c */ /* 0x040fe20000041808 */
[----:B------:R-:W2:Y:S02]  /*d850*/  LDL.LU R120, [R1+0x20] ;  /* 0x0000200001787983 */ /* 0x000ea40000300800 */
[----:B------:R-:W1:Y:S01]  /*d860*/  MUFU.EX2 R167, R167 ;  /* 0x000000a700a77308 */ /* 0x000e620000000800 */
[----:B------:R-:W-:Y:S01]  /*d870*/  FMUL.FTZ R13, R3, R121 ;  /* 0x00000079030d7220 */ /* 0x000fe20000410000 */
[----:B---3--:R-:W-:Y:S02]  /*d880*/  F2FP.BF16.PACK_AB R70, R157, R152 ;  /* 0x000000989d46723e */ /* 0x008fe400000010ff */
[C---:B------:R-:W-:Y:S02]  /*d890*/  FMUL.FTZ R14, R2.reuse, R122 ;  /* 0x0000007a020e7220 */ /* 0x040fe40000410000 */
[----:B------:R-:W-:Y:S03]  /*d8a0*/  FMUL.FTZ R15, R2, R123 ;  /* 0x0000007b020f7220 */ /* 0x000fe60000410000 */
[--C-:B------:R-:W-:Y:S01]  /*d8b0*/  FFMA.FTZ R198, R198, c[0x0][0x2d0], -R150.reuse ;  /* 0x0000b400c6c67a23 */ /* 0x100fe20000010896 */
[----:B------:R-:W-:Y:S01]  /*d8c0*/  MUFU.EX2 R156, R156 ;  /* 0x0000009c009c7308 */ /* 0x000fe20000000800 */
[----:B------:R-:W-:Y:S02]  /*d8d0*/  FFMA.FTZ R200, R200, c[0x0][0x2d0], -R150 ;  /* 0x0000b400c8c87a23 */ /* 0x000fe40000010896 */
[C---:B------:R-:W-:Y:S03]  /*d8e0*/  HMMA.16816.F32.BF16 R12, R128.reuse, R20, R12 ;  /* 0x00000014800c723c */ /* 0x040fe6000004180c */
[--C-:B------:R-:W-:Y:S02]  /*d8f0*/  FFMA.FTZ R196, R196, c[0x0][0x2d0], -R148.reuse ;  /* 0x0000b400c4c47a23 */ /* 0x100fe40000010894 */
[----:B------:R-:W-:Y:S02]  /*d900*/  FFMA.FTZ R190, R190, c[0x0][0x2d0], -R148 ;  /* 0x0000b400bebe7a23 */ /* 0x000fe40000010894 */
[C---:B------:R-:W-:Y:S01]  /*d910*/  FMUL.FTZ R20, R3.reuse, R112 ;  /* 0x0000007003147220 */ /* 0x040fe20000410000 */
[C---:B------:R-:W-:Y:S01]  /*d920*/  HMMA.16816.F32.BF16 R16, R128.reuse, R22, R16 ;  /* 0x000000168010723c */ /* 0x040fe20000041810 */
[----:B------:R-:W-:Y:S03]  /*d930*/  MUFU.EX2 R183, R183 ;  /* 0x000000b700b77308 */ /* 0x000fe60000000800 */
[----:B------:R-:W-:Y:S01]  /*d940*/  FMUL.FTZ R21, R3, R113 ;  /* 0x0000007103157220 */ /* 0x000fe20000410000 */
[----:B-1----:R-:W-:Y:S01]  /*d950*/  F2FP.BF16.PACK_AB R71, R167, R154 ;  /* 0x0000009aa747723e */ /* 0x002fe200000010ff */
[--C-:B------:R-:W-:Y:S02]  /*d960*/  FFMA.FTZ R188, R188, c[0x0][0x2d0], -R150.reuse ;  /* 0x0000b400bcbc7a23 */ /* 0x100fe40000010896 */
[C---:B------:R-:W-:Y:S02]  /*d970*/  FMUL.FTZ R23, R2.reuse, R115 ;  /* 0x0000007302177220 */ /* 0x040fe40000410000 */
[----:B------:R-:W3:Y:S01]  /*d980*/  LDL.LU R115, [R1+0x24] ;  /* 0x0000240001737983 */ /* 0x000ee20000300800 */
[----:B------:R-:W-:Y:S01]  /*d990*/  MUFU.EX2 R158, R158 ;  /* 0x0000009e009e7308 */ /* 0x000fe20000000800 */
[----:B------:R-:W-:Y:S02]  /*d9a0*/  FMUL.FTZ R22, R2, R114 ;  /* 0x0000007202167220 */ /* 0x000fe40000410000 */
[----:B------:R-:W-:Y:S02]  /*d9b0*/  FFMA.FTZ R184, R184, c[0x0][0x2d0], -R150 ;  /* 0x0000b400b8b87a23 */ /* 0x000fe40000010896 */
[--C-:B------:R-:W-:Y:S02]  /*d9c0*/  FFMA.FTZ R180, R180, c[0x0][0x2d0], -R148.reuse ;  /* 0x0000b400b4b47a23 */ /* 0x100fe40000010894 */
[----:B------:R-:W-:Y:S01]  /*d9d0*/  FFMA.FTZ R178, R178, c[0x0][0x2d0], -R148 ;  /* 0x0000b400b2b27a23 */ /* 0x000fe20000010894 */
[C---:B------:R-:W-:Y:S02]  /*d9e0*/  HMMA.16816.F32.BF16 R20, R128.reuse, R28, R20 ;  /* 0x0000001c8014723c */ /* 0x040fe40000041814 */
[----:B------:R-:W-:Y:S01]  /*d9f0*/  MUFU.EX2 R185, R185 ;  /* 0x000000b900b97308 */ /* 0x000fe20000000800 */
[--C-:B------:R-:W-:Y:S02]  /*da00*/  FFMA.FTZ R174, R174, c[0x0][0x2d0], -R150.reuse ;  /* 0x0000b400aeae7a23 */ /* 0x100fe40000010896 */
[--C-:B------:R-:W-:Y:S02]  /*da10*/  FFMA.FTZ R199, R199, c[0x0][0x2d0], -R150.reuse ;  /* 0x0000b400c7c77a23 */ /* 0x100fe40000010896 */
[C---:B------:R-:W-:Y:S01]  /*da20*/  FMUL.FTZ R28, R3.reuse, R104 ;  /* 0x00000068031c7220 */ /* 0x040fe20000410000 */
[C---:B------:R-:W-:Y:S04]  /*da30*/  HMMA.16816.F32.BF16 R24, R128.reuse, R30, R24 ;  /* 0x0000001e8018723c */ /* 0x040fe80000041818 */
[C---:B------:R-:W-:Y:S01]  /*da40*/  FMUL.FTZ R29, R3.reuse, R105 ;  /* 0x00000069031d7220 */ /* 0x040fe20000410000 */
[----:B------:R-:W-:Y:S01]  /*da50*/  MUFU.EX2 R162, R162 ;  /* 0x000000a200a27308 */ /* 0x000fe20000000800 */
[--C-:B------:R-:W-:Y:S02]  /*da60*/  FFMA.FTZ R104, R32, c[0x0][0x2d0], -R150.reuse ;  /* 0x0000b40020687a23 */ /* 0x100fe40000010896 */
[C---:B------:R-:W-:Y:S04]  /*da70*/  FMUL.FTZ R30, R2.reuse, R106 ;  /* 0x0000006a021e7220 */ /* 0x040fe80000410000 */
[----:B------:R-:W-:Y:S02]  /*da80*/  FMUL.FTZ R31, R2, R107 ;  /* 0x0000006b021f7220 */ /* 0x000fe40000410000 */
[----:B------:R-:W-:Y:S01]  /*da90*/  FMUL.FTZ R32, R3, R100 ;  /* 0x0000006403207220 */ /* 0x000fe20000410000 */
[----:B------:R-:W-:Y:S01]  /*daa0*/  MUFU.EX2 R104, R104 ;  /* 0x0000006800687308 */ /* 0x000fe20000000800 */
[----:B------:R-:W-:Y:S01]  /*dab0*/  LDSM.16.MT88.4 R100, [R246+0x1900] ;  /* 0x00190000f664783b */ /* 0x000fe20000004200 */
[----:B------:R-:W-:Y:S02]  /*dac0*/  FFMA.FTZ R105, R49, c[0x0][0x2d0], -R150 ;  /* 0x0000b40031697a23 */ /* 0x000fe40000010896 */
[C---:B------:R-:W-:Y:S03]  /*dad0*/  HMMA.16816.F32.BF16 R28, R128.reuse, R36, R28 ;  /* 0x00000024801c723c */ /* 0x040fe6000004181c */
[C---:B------:R-:W-:Y:S02]  /*dae0*/  FMUL.FTZ R49, R3.reuse, R85 ;  /* 0x0000005503317220 */ /* 0x040fe40000410000 */
[--C-:B------:R-:W-:Y:S01]  /*daf0*/  FFMA.FTZ R106, R48, c[0x0][0x2d0], -R148.reuse ;  /* 0x0000b400306a7a23 */ /* 0x100fe20000010894 */
[----:B------:R-:W1:Y:S01]  /*db00*/  MUFU.EX2 R105, R105 ;  /* 0x0000006900697308 */ /* 0x000e620000000800 */
[C---:B------:R-:W-:Y:S01]  /*db10*/  FMUL.FTZ R36, R3.reuse, R96 ;  /* 0x0000006003247220 */ /* 0x040fe20000410000 */
[C---:B------:R-:W-:Y:S04]  /*db20*/  HMMA.16816.F32.BF16 R32, R128.reuse, R38, R32 ;  /* 0x000000268020723c */ /* 0x040fe80000041820 */
[C---:B------:R-:W-:Y:S02]  /*db30*/  FMUL.FTZ R37, R3.reuse, R97 ;  /* 0x0000006103257220 */ /* 0x040fe40000410000 */
[----:B------:R-:W-:Y:S02]  /*db40*/  FMUL.FTZ R48, R3, R84 ;  /* 0x0000005403307220 */ /* 0x000fe40000410000 */
[C---:B------:R-:W-:Y:S01]  /*db50*/  FMUL.FTZ R38, R2.reuse, R98 ;  /* 0x0000006202267220 */ /* 0x040fe20000410000 */
[----:B------:R-:W4:Y:S01]  /*db60*/  LDSM.16.MT88.4 R84, [R244+0x4100] ;  /* 0x00410000f454783b */ /* 0x000f220000004200 */
[----:B------:R-:W-:Y:S02]  /*db70*/  MUFU.EX2 R106, R106 ;  /* 0x0000006a006a7308 */ /* 0x000fe40000000800 */
[----:B------:R-:W-:Y:S02]  /*db80*/  FMUL.FTZ R39, R2, R99 ;  /* 0x0000006302277220 */ /* 0x000fe40000410000 */
[----:B------:R-:W-:Y:S02]  /*db90*/  FFMA.FTZ R107, R160, c[0x0][0x2d0], -R148 ;  /* 0x0000b400a06b7a23 */ /* 0x000fe40000010894 */
[--C-:B------:R-:W-:Y:S01]  /*dba0*/  FFMA.FTZ R160, R187, c[0x0][0x2d0], -R150.reuse ;  /* 0x0000b400bba07a23 */ /* 0x100fe20000010896 */
[----:B------:R-:W-:Y:S01]  /*dbb0*/  LDSM.16.MT88.4 R96, [R244+0x5100] ;  /* 0x00510000f460783b */ /* 0x000fe20000004200 */
[----:B------:R-:W-:Y:S01]  /*dbc0*/  FFMA.FTZ R187, R127, c[0x0][0x2d0], -R150 ;  /* 0x0000b4007fbb7a23 */ /* 0x000fe20000010896 */
[C---:B------:R-:W-:Y:S01]  /*dbd0*/  HMMA.16816.F32.BF16 R36, R128.reuse, R44, R36 ;  /* 0x0000002c8024723c */ /* 0x040fe20000041824 */
[----:B------:R-:W5:Y:S02]  /*dbe0*/  MUFU.EX2 R107, R107 ;  /* 0x0000006b006b7308 */ /* 0x000f640000000800 */
[----:B-1----:R-:W-:Y:S01]  /*dbf0*/  F2FP.BF16.PACK_AB R68, R105, R104 ;  /* 0x000000686944723e */ /* 0x002fe200000010ff */
[--C-:B------:R-:W-:Y:S02]  /*dc00*/  FFMA.FTZ R197, R197, c[0x0][0x2d0], -R148.reuse ;  /* 0x0000b400c5c57a23 */ /* 0x100fe40000010894 */
[----:B------:R-:W-:Y:S02]  /*dc10*/  FFMA.FTZ R189, R189, c[0x0][0x2d0], -R148 ;  /* 0x0000b400bdbd7a23 */ /* 0x000fe40000010894 */
[C---:B------:R-:W-:Y:S03]  /*dc20*/  HMMA.16816.F32.BF16 R40, R128.reuse, R46, R40 ;  /* 0x0000002e8028723c */ /* 0x040fe60000041828 */
[----:B------:R-:W-:Y:S01]  /*dc30*/  MUFU.EX2 R160, R160 ;  /* 0x000000a000a07308 */ /* 0x000fe20000000800 */
[C---:B------:R-:W-:Y:S02]  /*dc40*/  FMUL.FTZ R44, R3.reuse, R88 ;  /* 0x00000058032c7220 */ /* 0x040fe40000410000 */
[----:B------:R-:W-:Y:S02]  /*dc50*/  FMUL.FTZ R45, R3, R89 ;  /* 0x00000059032d7220 */ /* 0x000fe40000410000 */
[C---:B------:R-:W-:Y:S04]  /*dc60*/  FMUL.FTZ R46, R2.reuse, R90 ;  /* 0x0000005a022e7220 */ /* 0x040fe80000410000 */
[C---:B------:R-:W-:Y:S01]  /*dc70*/  FMUL.FTZ R47, R2.reuse, R91 ;  /* 0x0000005b022f7220 */ /* 0x040fe20000410000 */
[----:B------:R-:W1:Y:S01]  /*dc80*/  MUFU.EX2 R187, R187 ;  /* 0x000000bb00bb7308 */ /* 0x000e620000000800 */
[----:B------:R-:W-:Y:S01]  /*dc90*/  LDSM.16.MT88.4 R88, [R244+0x900] ;  /* 0x00090000f458783b */ /* 0x000fe20000004200 */
[--C-:B------:R-:W-:Y:S01]  /*dca0*/  FFMA.FTZ R181, R181, c[0x0][0x2d0], -R150.reuse ;  /* 0x0000b400b5b57a23 */ /* 0x100fe20000010896 */
[----:B-----5:R-:W-:Y:S01]  /*dcb0*/  F2FP.BF16.PACK_AB R69, R107, R106 ;  /* 0x0000006a6b45723e */ /* 0x020fe200000010ff */
[----:B------:R-:W-:Y:S02]  /*dcc0*/  FFMA.FTZ R179, R179, c[0x0][0x2d0], -R150 ;  /* 0x0000b400b3b37a23 */ /* 0x000fe40000010896 */
[C---:B------:R-:W-:Y:S03]  /*dcd0*/  HMMA.16816.F32.BF16 R44, R128.reuse, R52, R44 ;  /* 0x00000034802c723c */ /* 0x040fe6000004182c */
[--C-:B------:R-:W-:Y:S01]  /*dce0*/  FFMA.FTZ R177, R177, c[0x0][0x2d0], -R148.reuse ;  /* 0x0000b400b1b17a23 */ /* 0x100fe20000010894 */
[----:B------:R-:W5:Y:S01]  /*dcf0*/  MUFU.EX2 R191, R191 ;  /* 0x000000bf00bf7308 */ /* 0x000f620000000800 */
[----:B------:R-:W-:Y:S02]  /*dd00*/  FFMA.FTZ R175, R175, c[0x0][0x2d0], -R148 ;  /* 0x0000b400afaf7a23 */ /* 0x000fe40000010894 */
[C---:B------:R-:W-:Y:S01]  /*dd10*/  FMUL.FTZ R52, R3.reuse, R80 ;  /* 0x0000005003347220 */ /* 0x040fe20000410000 */
[C---:B------:R-:W-:Y:S04]  /*dd20*/  HMMA.16816.F32.BF16 R48, R128.reuse, R54, R48 ;  /* 0x000000368030723c */ /* 0x040fe80000041830 */
[----:B------:R-:W-:Y:S02]  /*dd30*/  FMUL.FTZ R53, R3, R81 ;  /* 0x0000005103357220 */ /* 0x000fe40000410000 */
[----:B------:R-:W-:Y:S01]  /*dd40*/  MUFU.EX2 R164, R164 ;  /* 0x000000a400a47308 */ /* 0x000fe20000000800 */
[C---:B------:R-:W-:Y:S02]  /*dd50*/  FMUL.FTZ R54, R2.reuse, R82 ;  /* 0x0000005202367220 */ /* 0x040fe40000410000 */
[C---:B------:R-:W-:Y:S02]  /*dd60*/  FMUL.FTZ R55, R2.reuse, R83 ;  /* 0x0000005302377220 */ /* 0x040fe40000410000 */
[----:B------:R-:W1:Y:S01]  /*dd70*/  LDSM.16.MT88.4 R80, [R246+0x900] ;  /* 0x00090000f650783b */ /* 0x000e620000004200 */
[--C-:B------:R-:W-:Y:S02]  /*dd80*/  FFMA.FTZ R173, R173, c[0x0][0x2d0], -R150.reuse ;  /* 0x0000b400adad7a23 */ /* 0x100fe40000010896 */
[----:B------:R-:W-:Y:S02]  /*dd90*/  FFMA.FTZ R165, R165, c[0x0][0x2d0], -R150 ;  /* 0x0000b400a5a57a23 */ /* 0x000fe40000010896 */
[C---:B------:R-:W-:Y:S01]  /*dda0*/  HMMA.16816.F32.BF16 R52, R128.reuse, R60, R52 ;  /* 0x0000003c8034723c */ /* 0x040fe20000041834 */
[----:B------:R-:W-:Y:S02]  /*ddb0*/  MUFU.EX2 R201, R201 ;  /* 0x000000c900c97308 */ /* 0x000fe40000000800 */
[--C-:B------:R-:W-:Y:S02]  /*ddc0*/  FFMA.FTZ R163, R163, c[0x0][0x2d0], -R148.reuse ;  /* 0x0000b400a3a37a23 */ /* 0x100fe40000010894 */
[----:B------:R-:W-:Y:S02]  /*ddd0*/  FFMA.FTZ R161, R161, c[0x0][0x2d0], -R148 ;  /* 0x0000b400a1a17a23 */ /* 0x000fe40000010894 */
        /* <DEDUP_REMOVED lines=8> */
[----:B------:R-:W5:Y:S01]  /*de60*/  LDSM.16.MT88.4 R72, [R245+0x900] ;  /* 0x00090000f548783b */ /* 0x000f620000004200 */
[----:B------:R-:W-:Y:S02]  /*de70*/  FFMA.FTZ R159, R159, c[0x0][0x2d0], -R150 ;  /* 0x0000b4009f9f7a23 */ /* 0x000fe40000010896 */
[--C-:B------:R-:W-:Y:S02]  /*de80*/  FFMA.FTZ R153, R153, c[0x0][0x2d0], -R148.reuse ;  /* 0x0000b40099997a23 */ /* 0x100fe40000010894 */
[C---:B----4-:R-:W-:Y:S03]  /*de90*/  HMMA.16816.F32.BF16 R60, R128.reuse, R84, R60 ;  /* 0x00000054803c723c */ /* 0x050fe6000004183c */
[----:B------:R-:W-:Y:S01]  /*dea0*/  FFMA.FTZ R151, R151, c[0x0][0x2d0], -R148 ;  /* 0x0000b40097977a23 */ /* 0x000fe20000010894 */
[----:B------:R-:W-:Y:S01]  /*deb0*/  MUFU.EX2 R172, R172 ;  /* 0x000000ac00ac7308 */ /* 0x000fe20000000800 */
[----:B------:R-:W-:Y:S02]  /*dec0*/  FFMA.FTZ R149, R149, c[0x0][0x2d0], -R150 ;  /* 0x0000b40095957a23 */ /* 0x000fe40000010896 */
[----:B------:R-:W-:Y:S01]  /*ded0*/  FFMA.FTZ R134, R134, c[0x0][0x2d0], -R148 ;  /* 0x0000b40086867a23 */ /* 0x000fe20000010894 */
[----:B------:R-:W-:Y:S01]  /*dee0*/  HMMA.16816.F32.BF16 R64, R128, R86, R64 ;  /* 0x000000568040723c */ /* 0x000fe20000041840 */
[----:B------:R-:W4:Y:S05]  /*def0*/  LDSM.16.MT88.4 R84, [R248+0x4900] ;  /* 0x00490000f854783b */ /* 0x000f2a0000004200 */
[----:B------:R-:W-:Y:S02]  /*df00*/  MUFU.EX2 R176, R176 ;  /* 0x000000b000b07308 */ /* 0x000fe40000000800 */
[C---:B------:R-:W-:Y:S08]  /*df10*/  HMMA.16816.F32.BF16 R4, R68.reuse, R76, R4 ;  /* 0x0000004c4404723c */ /* 0x040ff00000041804 */
[C---:B------:R-:W-:Y:S01]  /*df20*/  HMMA.16816.F32.BF16 R8, R68.reuse, R78, R8 ;  /* 0x0000004e4408723c */ /* 0x040fe20000041808 */
[----:B------:R-:W4:Y:S01]  /*df30*/  LDSM.16.MT88.4 R76, [R246+0x4900] ;  /* 0x00490000f64c783b */ /* 0x000f220000004200 */
[----:B------:R-:W-:Y:S06]  /*df40*/  MUFU.EX2 R182, R182 ;  /* 0x000000b600b67308 */ /* 0x000fec0000000800 */
[C---:B-1----:R-:W-:Y:S04]  /*df50*/  HMMA.16816.F32.BF16 R12, R68.reuse, R80, R12 ;  /* 0x00000050440c723c */ /* 0x042fe8000004180c */
[----:B------:R-:W-:Y:S04]  /*df60*/  MUFU.EX2 R186, R186 ;  /* 0x000000ba00ba7308 */ /* 0x000fe80000000800 */
[C---:B------:R-:W-:Y:S01]  /*df70*/  HMMA.16816.F32.BF16 R16, R68.reuse, R82, R16 ;  /* 0x000000524410723c */ /* 0x040fe20000041810 */
[----:B------:R-:W-:Y:S05]  /*df80*/  LDSM.16.MT88.4 R80, [R244+0x4900] ;  /* 0x00490000f450783b */ /* 0x000fea0000004200 */
[----:B------:R-:W-:Y:S02]  /*df90*/  MUFU.EX2 R202, R202 ;  /* 0x000000ca00ca7308 */ /* 0x000fe40000000800 */
[C---:B-----5:R-:W-:Y:S08]  /*dfa0*/  HMMA.16816.F32.BF16 R20, R68.reuse, R72, R20 ;  /* 0x000000484414723c */ /* 0x060ff00000041814 */
[C---:B------:R-:W-:Y:S01]  /*dfb0*/  HMMA.16816.F32.BF16 R24, R68.reuse, R74, R24 ;  /* 0x0000004a4418723c */ /* 0x040fe20000041818 */
[----:B------:R-:W1:Y:S01]  /*dfc0*/  LDSM.16.MT88.4 R72, [R245+0x4900] ;  /* 0x00490000f548783b */ /* 0x000e620000004200 */
[----:B------:R-:W-:Y:S06]  /*dfd0*/  MUFU.EX2 R198, R198 ;  /* 0x000000c600c67308 */ /* 0x000fec0000000800 */
[C---:B------:R-:W-:Y:S04]  /*dfe0*/  HMMA.16816.F32.BF16 R28, R68.reuse, R88, R28 ;  /* 0x00000058441c723c */ /* 0x040fe8000004181c */
[----:B------:R-:W-:Y:S04]  /*dff0*/  MUFU.EX2 R200, R200 ;  /* 0x000000c800c87308 */ /* 0x000fe80000000800 */
[C---:B------:R-:W-:Y:S01]  /*e000*/  HMMA.16816.F32.BF16 R32, R68.reuse, R90, R32 ;  /* 0x0000005a4420723c */ /* 0x040fe20000041820 */
[----:B------:R-:W-:Y:S05]  /*e010*/  LDSM.16.MT88.4 R88, [R246+0x5100] ;  /* 0x00510000f658783b */ /* 0x000fea0000004200 */
[----:B------:R-:W-:Y:S02]  /*e020*/  MUFU.EX2 R196, R196 ;  /* 0x000000c400c47308 */ /* 0x000fe40000000800 */
[C---:B----4-:R-:W-:Y:S08]  /*e030*/  HMMA.16816.F32.BF16 R36, R68.reuse, R84, R36 ;  /* 0x000000544424723c */ /* 0x050ff00000041824 */
[C---:B------:R-:W-:Y:S01]  /*e040*/  HMMA.16816.F32.BF16 R40, R68.reuse, R86, R40 ;  /* 0x000000564428723c */ /* 0x040fe20000041828 */
[----:B------:R-:W-:Y:S01]  /*e050*/  LDSM.16.MT88.4 R84, [R244+0x1100] ;  /* 0x00110000f454783b */ /* 0x000fe20000004200 */
[----:B------:R-:W-:Y:S06]  /*e060*/  MUFU.EX2 R190, R190 ;  /* 0x000000be00be7308 */ /* 0x000fec0000000800 */
[C---:B------:R-:W-:Y:S04]  /*e070*/  HMMA.16816.F32.BF16 R44, R68.reuse, R76, R44 ;  /* 0x0000004c442c723c */ /* 0x040fe8000004182c */
[----:B------:R-:W-:Y:S04]  /*e080*/  MUFU.EX2 R188, R188 ;  /* 0x000000bc00bc7308 */ /* 0x000fe80000000800 */
[C---:B------:R-:W-:Y:S01]  /*e090*/  HMMA.16816.F32.BF16 R48, R68.reuse, R78, R48 ;  /* 0x0000004e4430723c */ /* 0x040fe20000041830 */
[----:B------:R-:W4:Y:S05]  /*e0a0*/  LDSM.16.MT88.4 R76, [R248+0x1100] ;  /* 0x00110000f84c783b */ /* 0x000f2a0000004200 */
[----:B------:R-:W-:Y:S02]  /*e0b0*/  MUFU.EX2 R184, R184 ;  /* 0x000000b800b87308 */ /* 0x000fe40000000800 */
[C---:B-1----:R-:W-:Y:S08]  /*e0c0*/  HMMA.16816.F32.BF16 R52, R68.reuse, R72, R52 ;  /* 0x000000484434723c */ /* 0x042ff00000041834 */
[C---:B------:R-:W-:Y:S01]  /*e0d0*/  HMMA.16816.F32.BF16 R56, R68.reuse, R74, R56 ;  /* 0x0000004a4438723c */ /* 0x040fe20000041838 */
[----:B------:R-:W1:Y:S01]  /*e0e0*/  LDSM.16.MT88.4 R72, [R246+0x1100] ;  /* 0x00110000f648783b */ /* 0x000e620000004200 */
[----:B------:R-:W-:Y:S02]  /*e0f0*/  MUFU.EX2 R180, R180 ;  /* 0x000000b400b47308 */ /* 0x000fe40000000800 */
[----:B--2---:R-:W-:Y:S04]  /*e100*/  FFMA.FTZ R146, R3, R120, R146 ;  /* 0x0000007803927223 */ /* 0x004fe80000010092 */
[C---:B------:R-:W-:Y:S04]  /*e110*/  HMMA.16816.F32.BF16 R60, R68.reuse, R80, R60 ;  /* 0x00000050443c723c */ /* 0x040fe8000004183c */
[----:B------:R-:W-:Y:S01]  /*e120*/  MUFU.EX2 R178, R178 ;  /* 0x000000b200b27308 */ /* 0x000fe20000000800 */
[----:B------:R-:W-:Y:S03]  /*e130*/  FADD.FTZ R145, R145, R146 ;  /* 0x0000009291917221 */ /* 0x000fe60000010000 */
[----:B------:R-:W-:Y:S01]  /*e140*/  HMMA.16816.F32.BF16 R64, R68, R82, R64 ;  /* 0x000000524440723c */ /* 0x000fe20000041840 */
[----:B------:R-:W2:Y:S03]  /*e150*/  LDSM.16.MT88.4 R80, [R245+0x1100] ;  /* 0x00110000f550783b */ /* 0x000ea60000004200 */
[----:B------:R-:W-:Y:S02]  /*e160*/  FADD.FTZ R144, R144, R145 ;  /* 0x0000009190907221 */ /* 0x000fe40000010000 */
[----:B------:R-:W-:Y:S01]  /*e170*/  MUFU.EX2 R174, R174 ;  /* 0x000000ae00ae7308 */ /* 0x000fe20000000800 */
[----:B------:R-:W-:Y:S01]  /*e180*/  F2FP.BF16.PACK_AB R68, R183, R156 ;  /* 0x0000009cb744723e */ /* 0x000fe200000010ff */
[----:B------:R-:W-:Y:S01]  /*e190*/  FADD.FTZ R143, R143, R144 ;  /* 0x000000908f8f7221 */ /* 0x000fe20000010000 */
[----:B------:R-:W-:Y:S03]  /*e1a0*/  F2FP.BF16.PACK_AB R69, R185, R158 ;  /* 0x0000009eb945723e */ /* 0x000fe600000010ff */
[----:B------:R-:W-:Y:S01]  /*e1b0*/  F2FP.BF16.PACK_AB R70, R187, R160 ;  /* 0x000000a0bb46723e */ /* 0x000fe200000010ff */
[----:B------:R-:W-:Y:S01]  /*e1c0*/  FADD.FTZ R104, R104, R143 ;  /* 0x0000008f68687221 */ /* 0x000fe20000010000 */
[----:B------:R-:W-:Y:S02]  /*e1d0*/  F2FP.BF16.PACK_AB R71, R191, R162 ;  /* 0x000000a2bf47723e */ /* 0x000fe400000010ff */
[----:B------:R-:W-:Y:S01]  /*e1e0*/  MUFU.EX2 R199, R199 ;  /* 0x000000c700c77308 */ /* 0x000fe20000000800 */
[----:B------:R-:W-:Y:S04]  /*e1f0*/  FADD.FTZ R105, R105, R104 ;  /* 0x0000006869697221 */ /* 0x000fe80000010000 */
[C---:B----4-:R-:W-:Y:S03]  /*e200*/  HMMA.16816.F32.BF16 R4, R68.reuse, R76, R4 ;  /* 0x0000004c4404723c */ /* 0x050fe60000041804 */
[----:B---3--:R-:W-:Y:S02]  /*e210*/  FFMA.FTZ R142, R2, R115, R142 ;  /* 0x00000073028e7223 */ /* 0x008fe4000001008e */
[----:B------:R-:W-:Y:S01]  /*e220*/  MUFU.EX2 R197, R197 ;  /* 0x000000c500c57308 */ /* 0x000fe20000000800 */
[----:B------:R-:W-:Y:S02]  /*e230*/  FADD.FTZ R152, R152, R105 ;  /* 0x0000006998987221 */ /* 0x000fe40000010000 */
[C---:B------:R-:W-:Y:S01]  /*e240*/  HMMA.16816.F32.BF16 R8, R68.reuse, R78, R8 ;  /* 0x0000004e4408723c */ /* 0x040fe20000041808 */
[----:B------:R-:W3:Y:S03]  /*e250*/  LDSM.16.MT88.4 R76, [R248+0x5100] ;  /* 0x00510000f84c783b */ /* 0x000ee60000004200 */
[----:B------:R-:W-:Y:S02]  /*e260*/  FADD.FTZ R157, R157, R152 ;  /* 0x000000989d9d7221 */ /* 0x000fe40000010000 */
[----:B------:R-:W-:Y:S01]  /*e270*/  FADD.FTZ R141, R141, R142 ;  /* 0x0000008e8d8d7221 */ /* 0x000fe20000010000 */
[----:B------:R-:W-:Y:S01]  /*e280*/  MUFU.EX2 R189, R189 ;  /* 0x000000bd00bd7308 */ /* 0x000fe20000000800 */
[C---:B-1----:R-:W-:Y:S04]  /*e290*/  HMMA.16816.F32.BF16 R12, R68.reuse, R72, R12 ;  /* 0x00000048440c723c */ /* 0x042fe8000004180c */
[----:B------:R-:W-:Y:S02]  /*e2a0*/  FADD.FTZ R156, R156, R157 ;  /* 0x0000009d9c9c7221 */ /* 0x000fe40000010000 */
[----:B------:R-:W-:Y:S02]  /*e2b0*/  FADD.FTZ R140, R140, R141 ;  /* 0x0000008d8c8c7221 */ /* 0x000fe40000010000 */
[C---:B------:R-:W-:Y:S01]  /*e2c0*/  HMMA.16816.F32.BF16 R16, R68.reuse, R74, R16 ;  /* 0x0000004a4410723c */ /* 0x040fe20000041810 */
[----:B------:R-:W1:Y:S01]  /*e2d0*/  LDSM.16.MT88.4 R72, [R248+0x1900] ;  /* 0x00190000f848783b */ /* 0x000e620000004200 */
[----:B------:R-:W-:Y:S02]  /*e2e0*/  MUFU.EX2 R181, R181 ;  /* 0x000000b500b57308 */ /* 0x000fe40000000800 */
[----:B------:R-:W-:Y:S02]  /*e2f0*/  FADD.FTZ R183, R183, R156 ;  /* 0x0000009cb7b77221 */ /* 0x000fe40000010000 */
[----:B------:R-:W-:Y:S02]  /*e300*/  FADD.FTZ R135, R135, R140 ;  /* 0x0000008c87877221 */ /* 0x000fe40000010000 */
[C---:B--2---:R-:W-:Y:S04]  /*e310*/  HMMA.16816.F32.BF16 R20, R68.reuse, R80, R20 ;  /* 0x000000504414723c */ /* 0x044fe80000041814 */
[----:B------:R-:W-:Y:S01]  /*e320*/  MUFU.EX2 R179, R179 ;  /* 0x000000b300b37308 */ /* 0x000fe20000000800 */
[----:B------:R-:W-:Y:S02]  /*e330*/  FADD.FTZ R160, R160, R183 ;  /* 0x000000b7a0a07221 */ /* 0x000fe40000010000 */
[----:B------:R-:W-:Y:S01]  /*e340*/  FADD.FTZ R106, R106, R135 ;  /* 0x000000876a6a7221 */ /* 0x000fe20000010000 */
[C---:B------:R-:W-:Y:S01]  /*e350*/  HMMA.16816.F32.BF16 R24, R68.reuse, R82, R24 ;  /* 0x000000524418723c */ /* 0x040fe20000041818 */
[----:B------:R-:W2:Y:S03]  /*e360*/  LDSM.16.MT88.4 R80, [R245+0x1900] ;  /* 0x00190000f550783b */ /* 0x000ea60000004200 */
[----:B------:R-:W-:Y:S01]  /*e370*/  FADD.FTZ R187, R187, R160 ;  /* 0x000000a0bbbb7221 */ /* 0x000fe20000010000 */
[----:B------:R-:W-:Y:S01]  /*e380*/  MOV R135, R132 ;  /* 0x0000008400877202 */ /* 0x000fe20000000f00 */
[----:B------:R-:W-:Y:S01]  /*e390*/  MUFU.EX2 R177, R177 ;  /* 0x000000b100b17308 */ /* 0x000fe20000000800 */
[----:B------:R-:W-:Y:S01]  /*e3a0*/  FADD.FTZ R107, R107, R106 ;  /* 0x0000006a6b6b7221 */ /* 0x000fe20000010000 */
[C---:B------:R-:W-:Y:S04]  /*e3b0*/  HMMA.16816.F32.BF16 R28, R68.reuse, R84, R28 ;  /* 0x00000054441c723c */ /* 0x040fe8000004181c */
[----:B------:R-:W-:Y:S04]  /*e3c0*/  FADD.FTZ R154, R154, R107 ;  /* 0x0000006b9a9a7221 */ /* 0x000fe80000010000 */
[C---:B------:R-:W-:Y:S01]  /*e3d0*/  HMMA.16816.F32.BF16 R32, R68.reuse, R86, R32 ;  /* 0x000000564420723c */ /* 0x040fe20000041820 */
[----:B------:R-:W-:Y:S01]  /*e3e0*/  LDSM.16.MT88.4 R84, [R246+0x5900] ;  /* 0x00590000f654783b */ /* 0x000fe20000004200 */
[----:B------:R-:W-:Y:S02]  /*e3f0*/  MUFU.EX2 R175, R175 ;  /* 0x000000af00af7308 */ /* 0x000fe40000000800 */
[----:B------:R-:W-:Y:S04]  /*e400*/  FADD.FTZ R167, R167, R154 ;  /* 0x0000009aa7a77221 */ /* 0x000fe80000010000 */
[C---:B---3--:R-:W-:Y:S04]  /*e410*/  HMMA.16816.F32.BF16 R36, R68.reuse, R76, R36 ;  /* 0x0000004c4424723c */ /* 0x048fe80000041824 */
[----:B------:R-:W-:Y:S01]  /*e420*/  MUFU.EX2 R173, R173 ;  /* 0x000000ad00ad7308 */ /* 0x000fe20000000800 */
[----:B------:R-:W-:Y:S03]  /*e430*/  FADD.FTZ R158, R158, R167 ;  /* 0x000000a79e9e7221 */ /* 0x000fe60000010000 */
[C---:B------:R-:W-:Y:S01]  /*e440*/  HMMA.16816.F32.BF16 R40, R68.reuse, R78, R40 ;  /* 0x0000004e4428723c */ /* 0x040fe20000041828 */
[----:B------:R-:W3:Y:S03]  /*e450*/  LDSM.16.MT88.4 R76, [R244+0x1900] ;  /* 0x00190000f44c783b */ /* 0x000ee60000004200 */
[----:B------:R-:W-:Y:S02]  /*e460*/  FADD.FTZ R185, R185, R158 ;  /* 0x0000009eb9b97221 */ /* 0x000fe40000010000 */
[----:B------:R-:W-:Y:S02]  /*e470*/  MUFU.EX2 R165, R165 ;  /* 0x000000a500a57308 */ /* 0x000fe40000000800 */
[C---:B------:R-:W-:Y:S04]  /*e480*/  HMMA.16816.F32.BF16 R44, R68.reuse, R88, R44 ;  /* 0x00000058442c723c */ /* 0x040fe8000004182c */
[----:B------:R-:W-:Y:S03]  /*e490*/  FADD.FTZ R162, R162, R185 ;  /* 0x000000b9a2a27221 */ /* 0x000fe60000010000 */
[----:B------:R-:W-:Y:S01]  /*e4a0*/  FFMA.FTZ R88, R125, c[0x0][0x2d0], -R150 ;  /* 0x0000b4007d587a23 */ /* 0x000fe20000010896 */
[C---:B------:R-:W-:Y:S01]  /*e4b0*/  HMMA.16816.F32.BF16 R48, R68.reuse, R90, R48 ;  /* 0x0000005a4430723c */ /* 0x040fe20000041830 */
[----:B------:R-:W-:Y:S03]  /*e4c0*/  MUFU.EX2 R163, R163 ;  /* 0x000000a300a37308 */ /* 0x000fe60000000800 */
[--C-:B------:R-:W-:Y:S02]  /*e4d0*/  FFMA.FTZ R89, R124, c[0x0][0x2d0], -R148.reuse ;  /* 0x0000b4007c597a23 */ /* 0x100fe40000010894 */
[----:B------:R-:W-:Y:S02]  /*e4e0*/  FFMA.FTZ R148, R133, c[0x0][0x2d0], -R148 ;  /* 0x0000b40085947a23 */ /* 0x000fe40000010894 */
[C---:B------:R-:W-:Y:S03]  /*e4f0*/  HMMA.16816.F32.BF16 R52, R68.reuse, R92, R52 ;  /* 0x0000005c4434723c */ /* 0x040fe60000041834 */
[----:B------:R-:W4:Y:S01]  /*e500*/  MUFU.EX2 R114, R88 ;  /* 0x0000005800727308 */ /* 0x000f220000000800 */
[--C-:B------:R-:W-:Y:S02]  /*e510*/  FFMA.FTZ R90, R126, c[0x0][0x2d0], -R150.reuse ;  /* 0x0000b4007e5a7a23 */ /* 0x100fe40000010896 */
[----:B------:R-:W-:Y:S01]  /*e520*/  LDSM.16.MT88.4 R124, [R248+0x3900] ;  /* 0x00390000f87c783b */ /* 0x000fe20000004200 */
[----:B------:R-:W-:Y:S01]  /*e530*/  FFMA.FTZ R150, R147, c[0x0][0x2d0], -R150 ;  /* 0x0000b40093967a23 */ /* 0x000fe20000010896 */
[C---:B------:R-:W-:Y:S04]  /*e540*/  HMMA.16816.F32.BF16 R56, R68.reuse, R94, R56 ;  /* 0x0000005e4438723c */ /* 0x040fe80000041838 */
[----:B------:R-:W-:Y:S01]  /*e550*/  FADD.FTZ R191, R191, R162 ;  /* 0x000000a2bfbf7221 */ /* 0x000fe20000010000 */
[----:B------:R-:W5:Y:S01]  /*e560*/  MUFU.EX2 R112, R90 ;  /* 0x0000005a00707308 */ /* 0x000f620000000800 */
[----:B------:R-:W-:Y:S02]  /*e570*/  LDSM.16.MT88.4 R92, [R245+0x6100] ;  /* 0x00610000f55c783b */ /* 0x000fe40000004200 */
[C---:B------:R-:W-:Y:S07]  /*e580*/  HMMA.16816.F32.BF16 R60, R68.reuse, R96, R60 ;  /* 0x00000060443c723c */ /* 0x040fee000004183c */
[----:B------:R2:W2:Y:S01]  /*e590*/  MUFU.EX2 R113, R89 ;  /* 0x0000005900717308 */ /* 0x0004a20000000800 */
[----:B------:R-:W-:Y:S01]  /*e5a0*/  HMMA.16816.F32.BF16 R64, R68, R98, R64 ;  /* 0x000000624440723c */ /* 0x000fe20000041840 */
[----:B------:R-:W-:Y:S03]  /*e5b0*/  LDSM.16.MT88.4 R96, [R246+0x2900] ;  /* 0x00290000f660783b */ /* 0x000fe60000004200 */
[----:B----4-:R-:W-:Y:S03]  /*e5c0*/  MOV R147, R114 ;  /* 0x0000007200937202 */ /* 0x010fe60000000f00 */
[----:B------:R-:W-:Y:S01]  /*e5d0*/  F2FP.BF16.PACK_AB R68, R201, R164 ;  /* 0x000000a4c944723e */ /* 0x000fe200000010ff */
[----:B------:R-:W-:Y:S01]  /*e5e0*/  FADD.FTZ R164, R164, R187 ;  /* 0x000000bba4a47221 */ /* 0x000fe20000010000 */
[----:B------:R-:W-:Y:S01]  /*e5f0*/  F2FP.BF16.PACK_AB R69, R203, R166 ;  /* 0x000000a6cb45723e */ /* 0x000fe200000010ff */
[----:B------:R-:W-:Y:S02]  /*e600*/  MUFU.EX2 R150, R150 ;  /* 0x0000009600967308 */ /* 0x000fe40000000800 */
[----:B------:R-:W-:Y:S01]  /*e610*/  F2FP.BF16.PACK_AB R70, R176, R172 ;  /* 0x000000acb046723e */ /* 0x000fe200000010ff */
[----:B------:R-:W-:Y:S01]  /*e620*/  FADD.FTZ R201, R201, R164 ;  /* 0x000000a4c9c97221 */ /* 0x000fe20000010000 */
[----:B------:R-:W-:Y:S01]  /*e630*/  F2FP.BF16.PACK_AB R71, R186, R182 ;  /* 0x000000b6ba47723e */ /* 0x000fe200000010ff */
[----:B------:R-:W-:Y:S02]  /*e640*/  FADD.FTZ R166, R166, R191 ;  /* 0x000000bfa6a67221 */ /* 0x000fe40000010000 */
[----:B------:R-:W-:Y:S02]  /*e650*/  FADD.FTZ R201, R172, R201 ;  /* 0x000000c9acc97221 */ /* 0x000fe40000010000 */
[----:B------:R-:W-:Y:S01]  /*e660*/  FADD.FTZ R203, R203, R166 ;  /* 0x000000a6cbcb7221 */ /* 0x000fe20000010000 */
[----:B------:R-:W-:Y:S01]  /*e670*/  MUFU.EX2 R133, R148 ;  /* 0x0000009400857308 */ /* 0x000fe20000000800 */
[C---:B-1----:R-:W-:Y:S01]  /*e680*/  HMMA.16816.F32.BF16 R4, R68.reuse, R72, R4 ;  /* 0x000000484404723c */ /* 0x042fe20000041804 */
[----:B--2---:R-:W-:Y:S02]  /*e690*/  LDSM.16.MT88.4 R88, [R246+0x6100] ;  /* 0x00610000f658783b */ /* 0x004fe40000004200 */
[----:B------:R-:W-:Y:S02]  /*e6a0*/  FADD.FTZ R176, R176, R201 ;  /* 0x000000c9b0b07221 */ /* 0x000fe40000010000 */
[----:B------:R-:W-:Y:S03]  /*e6b0*/  FADD.FTZ R203, R182, R203 ;  /* 0x000000cbb6cb7221 */ /* 0x000fe60000010000 */
[C---:B------:R-:W-:Y:S01]  /*e6c0*/  HMMA.16816.F32.BF16 R8, R68.reuse, R74, R8 ;  /* 0x0000004a4408723c */ /* 0x040fe20000041808 */
[----:B------:R-:W1:Y:S01]  /*e6d0*/  MUFU.EX2 R161, R161 ;  /* 0x000000a100a17308 */ /* 0x000e620000000800 */
[----:B------:R-:W2:Y:S02]  /*e6e0*/  LDSM.16.MT88.4 R72, [R248+0x5900] ;  /* 0x00590000f848783b */ /* 0x000ea40000004200 */
[----:B------:R-:W-:Y:S04]  /*e6f0*/  FADD.FTZ R186, R186, R203 ;  /* 0x000000cbbaba7221 */ /* 0x000fe80000010000 */
[C---:B------:R-:W-:Y:S03]  /*e700*/  HMMA.16816.F32.BF16 R12, R68.reuse, R100, R12 ;  /* 0x00000064440c723c */ /* 0x040fe6000004180c */
[----:B------:R-:W-:Y:S05]  /*e710*/  MUFU.EX2 R155, R155 ;  /* 0x0000009b009b7308 */ /* 0x000fea0000000800 */
[C---:B------:R-:W-:Y:S01]  /*e720*/  HMMA.16816.F32.BF16 R16, R68.reuse, R102, R16 ;  /* 0x000000664410723c */ /* 0x040fe20000041810 */
[----:B------:R-:W-:Y:S04]  /*e730*/  LDSM.16.MT88.4 R100, [R244+0x3900] ;  /* 0x00390000f464783b */ /* 0x000fe80000004200 */
[----:B------:R-:W4:Y:S03]  /*e740*/  MUFU.EX2 R159, R159 ;  /* 0x0000009f009f7308 */ /* 0x000f260000000800 */
[C---:B------:R-:W-:Y:S07]  /*e750*/  HMMA.16816.F32.BF16 R20, R68.reuse, R80, R20 ;  /* 0x000000504414723c */ /* 0x040fee0000041814 */
[----:B------:R-:W-:Y:S01]  /*e760*/  MUFU.EX2 R153, R153 ;  /* 0x0000009900997308 */ /* 0x000fe20000000800 */
[C---:B------:R-:W-:Y:S01]  /*e770*/  HMMA.16816.F32.BF16 R24, R68.reuse, R82, R24 ;  /* 0x000000524418723c */ /* 0x040fe20000041818 */
[----:B------:R-:W1:Y:S07]  /*e780*/  LDSM.16.MT88.4 R80, [R245+0x5900] ;  /* 0x00590000f550783b */ /* 0x000e6e0000004200 */
[C---:B---3--:R-:W-:Y:S01]  /*e790*/  HMMA.16816.F32.BF16 R28, R68.reuse, R76, R28 ;  /* 0x0000004c441c723c */ /* 0x048fe2000004181c */
[----:B------:R-:W3:Y:S07]  /*e7a0*/  MUFU.EX2 R151, R151 ;  /* 0x0000009700977308 */ /* 0x000eee0000000800 */
[C---:B------:R-:W-:Y:S01]  /*e7b0*/  HMMA.16816.F32.BF16 R32, R68.reuse, R78, R32 ;  /* 0x0000004e4420723c */ /* 0x040fe20000041820 */
[----:B------:R-:W3:Y:S02]  /*e7c0*/  LDSM.16.MT88.4 R76, [R244+0x5900] ;  /* 0x00590000f44c783b */ /* 0x000ee40000004200 */
[----:B------:R-:W1:Y:S05]  /*e7d0*/  MUFU.EX2 R149, R149 ;  /* 0x0000009500957308 */ /* 0x000e6a0000000800 */
[C---:B--2---:R-:W-:Y:S05]  /*e7e0*/  HMMA.16816.F32.BF16 R36, R68.reuse, R72, R36 ;  /* 0x000000484424723c */ /* 0x044fea0000041824 */
[----:B------:R-:W2:Y:S03]  /*e7f0*/  MUFU.EX2 R134, R134 ;  /* 0x0000008600867308 */ /* 0x000ea60000000800 */
[C---:B------:R-:W-:Y:S01]  /*e800*/  HMMA.16816.F32.BF16 R40, R68.reuse, R74, R40 ;  /* 0x0000004a4428723c */ /* 0x040fe20000041828 */
[----:B------:R-:W2:Y:S07]  /*e810*/  LDSM.16.MT88.4 R72, [R248+0x2100] ;  /* 0x00210000f848783b */ /* 0x000eae0000004200 */
[C---:B------:R-:W-:Y:S08]  /*e820*/  HMMA.16816.F32.BF16 R44, R68.reuse, R84, R44 ;  /* 0x00000054442c723c */ /* 0x040ff0000004182c */
[C---:B------:R-:W-:Y:S01]  /*e830*/  HMMA.16816.F32.BF16 R48, R68.reuse, R86, R48 ;  /* 0x000000564430723c */ /* 0x040fe20000041830 */
[----:B------:R-:W2:Y:S07]  /*e840*/  LDSM.16.MT88.4 R84, [R246+0x2100] ;  /* 0x00210000f654783b */ /* 0x000eae0000004200 */
[C---:B-1----:R-:W-:Y:S08]  /*e850*/  HMMA.16816.F32.BF16 R52, R68.reuse, R80, R52 ;  /* 0x000000504434723c */ /* 0x042ff00000041834 */
[C---:B------:R-:W-:Y:S01]  /*e860*/  HMMA.16816.F32.BF16 R56, R68.reuse, R82, R56 ;  /* 0x000000524438723c */ /* 0x040fe20000041838 */
[----:B------:R-:W1:Y:S07]  /*e870*/  LDSM.16.MT88.4 R80, [R245+0x2100] ;  /* 0x00210000f550783b */ /* 0x000e6e0000004200 */
[C---:B---3--:R-:W-:Y:S08]  /*e880*/  HMMA.16816.F32.BF16 R60, R68.reuse, R76, R60 ;  /* 0x0000004c443c723c */ /* 0x048ff0000004183c */
[----:B------:R-:W-:Y:S01]  /*e890*/  HMMA.16816.F32.BF16 R64, R68, R78, R64 ;  /* 0x0000004e4440723c */ /* 0x000fe20000041840 */
[----:B------:R-:W3:Y:S06]  /*e8a0*/  LDSM.16.MT88.4 R76, [R244+0x2100] ;  /* 0x00210000f44c783b */ /* 0x000eec0000004200 */
[----:B-----5:R-:W-:Y:S02]  /*e8b0*/  F2FP.BF16.PACK_AB R68, R114, R112 ;  /* 0x000000707244723e */ /* 0x020fe400000010ff */
[----:B------:R-:W-:Y:S03]  /*e8c0*/  F2FP.BF16.PACK_AB R69, R202, R113 ;  /* 0x00000071ca45723e */ /* 0x000fe600000010ff */
[----:B------:R-:W-:Y:S02]  /*e8d0*/  F2FP.BF16.PACK_AB R70, R200, R198 ;  /* 0x000000c6c846723e */ /* 0x000fe400000010ff */
[----:B------:R-:W-:Y:S07]  /*e8e0*/  F2FP.BF16.PACK_AB R71, R190, R196 ;  /* 0x000000c4be47723e */ /* 0x000fee00000010ff */
[C---:B--2---:R-:W-:Y:S08]  /*e8f0*/  HMMA.16816.F32.BF16 R4, R68.reuse, R72, R4 ;  /* 0x000000484404723c */ /* 0x044ff00000041804 */
[C---:B------:R-:W-:Y:S01]  /*e900*/  HMMA.16816.F32.BF16 R8, R68.reuse, R74, R8 ;  /* 0x0000004a4408723c */ /* 0x040fe20000041808 */
[----:B------:R-:W2:Y:S07]  /*e910*/  LDSM.16.MT88.4 R72, [R248+0x6100] ;  /* 0x00610000f848783b */ /* 0x000eae0000004200 */
[C---:B------:R-:W-:Y:S08]  /*e920*/  HMMA.16816.F32.BF16 R12, R68.reuse, R84, R12 ;  /* 0x00000054440c723c */ /* 0x040ff0000004180c */
[C---:B------:R-:W-:Y:S01]  /*e930*/  HMMA.16816.F32.BF16 R16, R68.reuse, R86, R16 ;  /* 0x000000564410723c */ /* 0x040fe20000041810 */
[----:B------:R-:W5:Y:S07]  /*e940*/  LDSM.16.MT88.4 R84, [R244+0x6100] ;  /* 0x00610000f454783b */ /* 0x000f6e0000004200 */
[C---:B-1----:R-:W-:Y:S08]  /*e950*/  HMMA.16816.F32.BF16 R20, R68.reuse, R80, R20 ;  /* 0x000000504414723c */ /* 0x042ff00000041814 */
        /* <DEDUP_REMOVED lines=21> */
[C---:B-1----:R-:W-:Y:S08]  /*eab0*/  HMMA.16816.F32.BF16 R4, R68.reuse, R80, R4 ;  /* 0x000000504404723c */ /* 0x042ff00000041804 */
[C---:B------:R-:W-:Y:S01]  /*eac0*/  HMMA.16816.F32.BF16 R8, R68.reuse, R82, R8 ;  /* 0x000000524408723c */ /* 0x040fe20000041808 */
[----:B------:R-:W1:Y:S07]  /*ead0*/  LDSM.16.MT88.4 R80, [R248+0x6900] ;  /* 0x00690000f850783b */ /* 0x000e6e0000004200 */
[C---:B------:R-:W-:Y:S08]  /*eae0*/  HMMA.16816.F32.BF16 R12, R68.reuse, R96, R12 ;  /* 0x00000060440c723c */ /* 0x040ff0000004180c */
[C---:B------:R-:W-:Y:S01]  /*eaf0*/  HMMA.16816.F32.BF16 R16, R68.reuse, R98, R16 ;  /* 0x000000624410723c */ /* 0x040fe20000041810 */
[----:B------:R-:W-:Y:S07]  /*eb00*/  LDSM.16.MT88.4 R96, [R244+0x7100] ;  /* 0x00710000f460783b */ /* 0x000fee0000004200 */
[C---:B---3--:R-:W-:Y:S08]  /*eb10*/  HMMA.16816.F32.BF16 R20, R68.reuse, R76, R20 ;  /* 0x0000004c4414723c */ /* 0x048ff00000041814 */
[C---:B------:R-:W-:Y:S01]  /*eb20*/  HMMA.16816.F32.BF16 R24, R68.reuse, R78, R24 ;  /* 0x0000004e4418723c */ /* 0x040fe20000041818 */
[----:B------:R-:W3:Y:S07]  /*eb30*/  LDSM.16.MT88.4 R76, [R245+0x6900] ;  /* 0x00690000f54c783b */ /* 0x000eee0000004200 */
        /* <DEDUP_REMOVED lines=13> */
[----:B------:R-:W-:Y:S01]  /*ec10*/  HMMA.16816.F32.BF16 R64, R68, R74, R64 ;  /* 0x0000004a4440723c */ /* 0x000fe20000041840 */
[----:B------:R-:W2:Y:S06]  /*ec20*/  LDSM.16.MT88.4 R72, [R245+0x3100] ;  /* 0x00310000f548783b */ /* 0x000eac0000004200 */
[----:B------:R-:W-:Y:S02]  /*ec30*/  F2FP.BF16.PACK_AB R68, R179, R181 ;  /* 0x000000b5b344723e */ /* 0x000fe400000010ff */
[----:B------:R-:W-:Y:S03]  /*ec40*/  F2FP.BF16.PACK_AB R69, R175, R177 ;  /* 0x000000b1af45723e */ /* 0x000fe600000010ff */
[----:B------:R-:W-:Y:S02]  /*ec50*/  F2FP.BF16.PACK_AB R70, R165, R173 ;  /* 0x000000ada546723e */ /* 0x000fe400000010ff */
[----:B------:R-:W-:Y:S07]  /*ec60*/  F2FP.BF16.PACK_AB R71, R161, R163 ;  /* 0x000000a3a147723e */ /* 0x000fee00000010ff */
[C---:B-1----:R-:W-:Y:S08]  /*ec70*/  HMMA.16816.F32.BF16 R4, R68.reuse, R80, R4 ;  /* 0x000000504404723c */ /* 0x042ff00000041804 */
[C---:B------:R-:W-:Y:S01]  /*ec80*/  HMMA.16816.F32.BF16 R8, R68.reuse, R82, R8 ;  /* 0x000000524408723c */ /* 0x040fe20000041808 */
[----:B------:R-:W1:Y:S07]  /*ec90*/  LDSM.16.MT88.4 R80, [R248+0x7100] ;  /* 0x00710000f850783b */ /* 0x000e6e0000004200 */
[C---:B---3--:R-:W-:Y:S08]  /*eca0*/  HMMA.16816.F32.BF16 R12, R68.reuse, R76, R12 ;  /* 0x0000004c440c723c */ /* 0x048ff0000004180c */
[C---:B------:R-:W-:Y:S01]  /*ecb0*/  HMMA.16816.F32.BF16 R16, R68.reuse, R78, R16 ;  /* 0x0000004e4410723c */ /* 0x040fe20000041810 */
[----:B------:R-:W-:Y:S07]  /*ecc0*/  LDSM.16.MT88.4 R76, [R245+0x7900] ;  /* 0x00790000f54c783b */ /* 0x000fee0000004200 */
[C---:B--2---:R-:W-:Y:S07]  /*ecd0*/  HMMA.16816.F32.BF16 R20, R68.reuse, R72, R20 ;  /* 0x000000484414723c */ /* 0x044fee0000041814 */
[----:B------:R-:W-:Y:S01]  /*ece0*/  MOV R73, R113 ;  /* 0x0000007100497202 */ /* 0x000fe20000000f00 */
[C---:B------:R-:W-:Y:S04]  /*ecf0*/  HMMA.16816.F32.BF16 R24, R68.reuse, R74, R24 ;  /* 0x0000004a4418723c */ /* 0x040fe80000041818 */
[----:B------:R-:W-:Y:S04]  /*ed00*/  MOV R72, R112 ;  /* 0x0000007000487202 */ /* 0x000fe80000000f00 */
[C---:B------:R-:W-:Y:S08]  /*ed10*/  HMMA.16816.F32.BF16 R28, R68.reuse, R84, R28 ;  /* 0x00000054441c723c */ /* 0x040ff0000004181c */
[C---:B------:R-:W-:Y:S01]  /*ed20*/  HMMA.16816.F32.BF16 R32, R68.reuse, R86, R32 ;  /* 0x000000564420723c */ /* 0x040fe20000041820 */
[----:B------:R-:W-:Y:S07]  /*ed30*/  LDSM.16.MT88.4 R84, [R246+0x7900] ;  /* 0x00790000f654783b */ /* 0x000fee0000004200 */
[C---:B-1----:R-:W-:Y:S08]  /*ed40*/  HMMA.16816.F32.BF16 R36, R68.reuse, R80, R36 ;  /* 0x000000504424723c */ /* 0x042ff00000041824 */
[C---:B------:R-:W-:Y:S08]  /*ed50*/  HMMA.16816.F32.BF16 R40, R68.reuse, R82, R40 ;  /* 0x000000524428723c */ /* 0x040ff00000041828 */
[C---:B------:R-:W-:Y:S08]  /*ed60*/  HMMA.16816.F32.BF16 R44, R68.reuse, R88, R44 ;  /* 0x00000058442c723c */ /* 0x040ff0000004182c */
[C---:B------:R-:W-:Y:S08]  /*ed70*/  HMMA.16816.F32.BF16 R48, R68.reuse, R90, R48 ;  /* 0x0000005a4430723c */ /* 0x040ff00000041830 */
[C---:B------:R-:W-:Y:S08]  /*ed80*/  HMMA.16816.F32.BF16 R52, R68.reuse, R92, R52 ;  /* 0x0000005c4434723c */ /* 0x040ff00000041834 */
[C---:B------:R-:W-:Y:S01]  /*ed90*/  HMMA.16816.F32.BF16 R56, R68.reuse, R94, R56 ;  /* 0x0000005e4438723c */ /* 0x040fe20000041838 */
[----:B------:R-:W1:Y:S07]  /*eda0*/  LDSM.16.MT88.4 R92, [R248+0x7900] ;  /* 0x00790000f85c783b */ /* 0x000e6e0000004200 */
[C---:B------:R-:W-:Y:S08]  /*edb0*/  HMMA.16816.F32.BF16 R60, R68.reuse, R96, R60 ;  /* 0x00000060443c723c */ /* 0x040ff0000004183c */
[----:B------:R-:W-:Y:S07]  /*edc0*/  HMMA.16816.F32.BF16 R64, R68, R98, R64 ;  /* 0x000000624440723c */ /* 0x000fee0000041840 */
[----:B----4-:R-:W-:Y:S02]  /*edd0*/  F2FP.BF16.PACK_AB R68, R159, R155 ;  /* 0x0000009b9f44723e */ /* 0x010fe400000010ff */
[----:B------:R-:W-:Y:S03]  /*ede0*/  F2FP.BF16.PACK_AB R69, R151, R153 ;  /* 0x000000999745723e */ /* 0x000fe600000010ff */
[----:B------:R-:W-:Y:S02]  /*edf0*/  F2FP.BF16.PACK_AB R70, R150, R149 ;  /* 0x000000959646723e */ /* 0x000fe400000010ff */
[----:B------:R-:W-:Y:S07]  /*ee00*/  F2FP.BF16.PACK_AB R71, R133, R134 ;  /* 0x000000868547723e */ /* 0x000fee00000010ff */
[C---:B------:R-:W-:Y:S01]  /*ee10*/  HMMA.16816.F32.BF16 R128, R68.reuse, R124, R4 ;  /* 0x0000007c4480723c */ /* 0x040fe20000041804 */
[----:B------:R-:W2:Y:S07]  /*ee20*/  LDSM.16.MT88.4 R4, [R244+0x7900] ;  /* 0x00790000f404783b */ /* 0x000eae0000004200 */
        /* <DEDUP_REMOVED lines=36> */
[----:B------:R-:W-:Y:S01]  /*f070*/  FADD.FTZ R2, R159, R2 ;  /* 0x000000029f027221 */ /* 0x000fe20000010000 */
[C---:B--2---:R-:W-:Y:S03]  /*f080*/  HMMA.16816.F32.BF16 R72, R68.reuse, R4, R60 ;  /* 0x000000044448723c */ /* 0x044fe6000004183c */
[----:B------:R-:W-:Y:S04]  /*f090*/  FADD.FTZ R149, R149, R2 ;  /* 0x0000000295957221 */ /* 0x000fe80000010000 */
[----:B------:R-:W-:Y:S01]  /*f0a0*/  FADD.FTZ R4, R163, R8 ;  /* 0x00000008a3047221 */ /* 0x000fe20000010000 */
[----:B------:R-:W-:Y:S04]  /*f0b0*/  HMMA.16816.F32.BF16 R68, R68, R6, R64 ;  /* 0x000000064444723c */ /* 0x000fe80000041840 */
[----:B------:R-:W-:Y:S02]  /*f0c0*/  FADD.FTZ R4, R161, R4 ;  /* 0x00000004a1047221 */ /* 0x000fe40000010000 */
[----:B------:R-:W-:Y:S02]  /*f0d0*/  FADD.FTZ R3, R150, R149 ;  /* 0x0000009596037221 */ /* 0x000fe40000010000 */
[----:B------:R-:W-:Y:S03]  /*f0e0*/  FADD.FTZ R4, R153, R4 ;  /* 0x0000000499047221 */ /* 0x000fe60000010000 */
[----:B------:R1:W-:Y:S01]  /*f0f0*/  STL [R1+0x20], R3 ;  /* 0x0000200301007387 */ /* 0x0003e20000100800 */
[----:B------:R-:W-:Y:S04]  /*f100*/  FADD.FTZ R151, R151, R4 ;  /* 0x0000000497977221 */ /* 0x000fe80000010000 */
[----:B------:R-:W-:Y:S04]  /*f110*/  FADD.FTZ R134, R134, R151 ;  /* 0x0000009786867221 */ /* 0x000fe80000010000 */
[----:B------:R-:W-:Y:S05]  /*f120*/  FADD.FTZ R2, R133, R134 ;  /* 0x0000008685027221 */ /* 0x000fea0000010000 */
[----:B------:R2:W-:Y:S01]  /*f130*/  STL [R1+0x24], R2 ;  /* 0x0000240201007387 */ /* 0x0005e20000100800 */
[----:B-1----:R-:W-:Y:S01]  /*f140*/  MOV R3, R0 ;  /* 0x0000000000037202 */ /* 0x002fe20000000f00 */
[----:B--2---:R-:W-:-:S05]  /*f150*/  @P0 BRA `(.L_x_562) ;  /* 0xffffc35000000947 */ /* 0x004fca000383ffff */
.L_x_561:
[----:B------:R-:W2:Y:S04]  /*f160*/  LDL.LU R4, [R1+0x20] ;  /* 0x0000200001047983 */ /* 0x000ea80000300800 */
[----:B----4-:R-:W3:Y:S01]  /*f170*/  LDL.LU R2, [R1+0x24] ;  /* 0x0000240001027983 */ /* 0x010ee20000300800 */
[----:B------:R-:W-:-:S02]  /*f180*/  MOV R3, RZ ;  /* 0x000000ff00037202 */ /* 0x000fc40000000f00 */
[----:B------:R-:W-:Y:S01]  /*f190*/  PLOP3.LUT P2, PT, PT, PT, PT, 0x8, 0x0 ;  /* 0x000000000000781c */ /* 0x000fe20003f4e170 */
[----:B--2---:R-:W1:Y:S04]  /*f1a0*/  SHFL.BFLY PT, R6, R4, 0x2, 0x1f ;  /* 0x0c401f0004067f89 */ /* 0x004e6800000e0000 */
[----:B---3--:R-:W2:Y:S01]  /*f1b0*/  SHFL.BFLY PT, R7, R2, 0x2, 0x1f ;  /* 0x0c401f0002077f89 */ /* 0x008ea200000e0000 */
[----:B-1----:R-:W-:Y:S01]  /*f1c0*/  FADD.FTZ R6, R6, R4 ;  /* 0x0000000406067221 */ /* 0x002fe20000010000 */
[----:B------:R-:W-:Y:S01]  /*f1d0*/  MOV R4, RZ ;  /* 0x000000ff00047202 */ /* 0x000fe20000000f00 */
        /* <DEDUP_REMOVED lines=49> */
[----:B------:R-:W-:Y:S01]  /*f4f0*/  FMUL.FTZ R69, R4, R69 ;  /* 0x0000004504457220 */ /* 0x000fe20000410000 */
[----:B------:R-:W-:Y:S01]  /*f500*/  MOV R4, 0xff800000 ;  /* 0xff80000000047802 */ /* 0x000fe20000000f00 */
        /* <DEDUP_REMOVED lines=34> */
.L_x_555:
[----:B------:R-:W-:Y:S01]  /*f730*/  USHF.R.S32.HI UR8, URZ, 0x1f, UR9 ;  /* 0x0000001f3f087899 */ /* 0x000fe20008011409 */
        /* <DEDUP_REMOVED lines=48> */
[----:B------:R-:W-:Y:S01]  /*fa40*/  F2FP.BF16.PACK_AB R88, R89, R88 ;  /* 0x000000585958723e */ /* 0x000fe200000010ff */
[----:B------:R-:W-:Y:S01]  /*fa50*/  IMAD.SHL.U32 R13, R12, 0x2, RZ ;  /* 0x000000020c0d7824 */ /* 0x000fe200078e00ff */
[----:B------:R-:W-:Y:S01]  /*fa60*/  BAR.SYNC.DEFER_BLOCKING 0x1, 0x100 ;  /* 0x0044000000007b1d */ /* 0x000fe20000010000 */
[----:B------:R-:W-:-:S02]  /*fa70*/  F2FP.BF16.PACK_AB R90, R91, R90 ;  /* 0x0000005a5b5a723e */ /* 0x000fc400000010ff */
[----:B------:R-:W-:Y:S02]  /*fa80*/  F2FP.BF16.PACK_AB R84, R85, R84 ;  /* 0x000000545554723e */ /* 0x000fe400000010ff */
[C---:B------:R-:W-:Y:S02]  /*fa90*/  IADD3 R10, R13.reuse, 0x80, RZ ;  /* 0x000000800d0a7810 */ /* 0x040fe40007ffe0ff */
[----:B------:R-:W-:Y:S02]  /*faa0*/  IADD3 R15, R13, 0x70, RZ ;  /* 0x000000700d0f7810 */ /* 0x000fe40007ffe0ff */
[----:B------:R-:W-:Y:S02]  /*fab0*/  @P0 IADD3 R15, R10, 0x10, RZ ;  /* 0x000000100a0f0810 */ /* 0x000fe40007ffe0ff */
[----:B------:R-:W-:Y:S01]  /*fac0*/  SEL R10, R9, 0xffffffe0, !P1 ;  /* 0xffffffe0090a7807 */ /* 0x000fe20004800000 */
[----:B------:R-:W-:Y:S01]  /*fad0*/  IMAD.MOV.U32 R9, RZ, RZ, 0x40 ;  /* 0x00000040ff097424 */ /* 0x000fe200078e00ff */
[----:B------:R-:W-:-:S02]  /*fae0*/  F2FP.BF16.PACK_AB R86, R87, R86 ;  /* 0x000000565756723e */ /* 0x000fc400000010ff */
[----:B------:R-:W-:Y:S01]  /*faf0*/  F2FP.BF16.PACK_AB R80, R81, R80 ;  /* 0x000000505150723e */ /* 0x000fe200000010ff */
[----:B------:R-:W-:Y:S01]  /*fb00*/  IMAD.IADD R17, R13, 0x1, R10 ;  /* 0x000000010d117824 */ /* 0x000fe200078e020a */
[----:B------:R-:W-:Y:S01]  /*fb10*/  SEL R12, R9, 0xffffffc0, !P2 ;  /* 0xffffffc0090c7807 */ /* 0x000fe20005000000 */
[--C-:B------:R-:W-:Y:S01]  /*fb20*/  IMAD.IADD R9, R10, 0x1, R15.reuse ;  /* 0x000000010a097824 */ /* 0x100fe200078e020f */
[----:B------:R-:W-:Y:S02]  /*fb30*/  F2FP.BF16.PACK_AB R82, R83, R82 ;  /* 0x000000525352723e */ /* 0x000fe400000010ff */
[----:B------:R-:W-:Y:S01]  /*fb40*/  F2FP.BF16.PACK_AB R76, R77, R76 ;  /* 0x0000004c4d4c723e */ /* 0x000fe200000010ff */
[--C-:B------:R-:W-:Y:S01]  /*fb50*/  IMAD.IADD R19, R13, 0x1, R12.reuse ;  /* 0x000000010d137824 */ /* 0x100fe200078e020c */
[----:B------:R-:W-:Y:S01]  /*fb60*/  F2FP.BF16.PACK_AB R78, R79, R78 ;  /* 0x0000004e4f4e723e */ /* 0x000fe200000010ff */
[----:B------:R-:W-:Y:S01]  /*fb70*/  STS [R13+0x80], R128 ;  /* 0x000080800d007388 */ /* 0x000fe20000000800 */
[C---:B------:R-:W-:Y:S01]  /*fb80*/  IMAD.IADD R21, R12.reuse, 0x1, R15 ;  /* 0x000000010c157824 */ /* 0x040fe200078e020f */
[----:B------:R-:W-:Y:S01]  /*fb90*/  F2FP.BF16.PACK_AB R72, R73, R72 ;  /* 0x000000484948723e */ /* 0x000fe200000010ff */
[----:B------:R-:W-:Y:S01]  /*fba0*/  IMAD.IADD R23, R12, 0x1, R17 ;  /* 0x000000010c177824 */ /* 0x000fe200078e0211 */
[----:B------:R-:W-:Y:S01]  /*fbb0*/  STS [R13+0x480], R130 ;  /* 0x000480820d007388 */ /* 0x000fe20000000800 */
[----:B------:R-:W-:Y:S01]  /*fbc0*/  IMAD.IADD R25, R9, 0x1, R12 ;  /* 0x0000000109197824 */ /* 0x000fe200078e020c */
[----:B------:R-:W-:Y:S01]  /*fbd0*/  F2FP.BF16.PACK_AB R74, R75, R74 ;  /* 0x0000004a4b4a723e */ /* 0x000fe200000010ff */
[----:B------:R-:W-:Y:S01]  /*fbe0*/  IMAD.U32 R12, RZ, RZ, UR4 ;  /* 0x00000004ff0c7e24 */ /* 0x000fe2000f8e00ff */
[----:B------:R-:W-:Y:S01]  /*fbf0*/  STS [R15], R124 ;  /* 0x0000007c0f007388 */ /* 0x000fe20000000800 */
[----:B------:R-:W-:-:S02]  /*fc00*/  F2FP.BF16.PACK_AB R68, R69, R68 ;  /* 0x000000444544723e */ /* 0x000fc400000010ff */
        /* <DEDUP_REMOVED lines=23> */
[----:B-1----:R-:W-:Y:S01]  /*fd80*/  IMAD.U32 R13, RZ, RZ, UR5 ;  /* 0x00000005ff0d7e24 */ /* 0x002fe2000f8e00ff */
[----:B------:R-:W-:-:S02]  /*fd90*/  ULDC.64 UR4, c[0x0][0x508] ;  /* 0x0001420000047ab9 */ /* 0x000fc40000000a00 */
        /* <DEDUP_REMOVED lines=8> */
[----:B------:R-:W-:Y:S01]  /*fe20*/  BAR.SYNC.DEFER_BLOCKING 0x1, 0x100 ;  /* 0x0044000000007b1d */ /* 0x000fe20000010000 */
[----:B------:R-:W-:-:S04]  /*fe30*/  UISETP.NE.U32.AND UP0, UPT, URZ, UR4, UPT ;  /* 0x000000043f00728c */ /* 0x000fc8000bf05070 */
[----:B------:R-:W-:Y:S01]  /*fe40*/  UISETP.NE.AND.EX UP0, UPT, URZ, UR5, UPT, UP0 ;  /* 0x000000053f00728c */ /* 0x000fe2000bf05300 */
[----:B------:R-:W3:Y:S02]  /*fe50*/  @P1 LDG.E R6, [R12.64] ;  /* 0x0000000e0c061981 */ /* 0x000ee4000c1e1900 */
[----:B------:R-:W-:-:S03]  /*fe60*/  ULDC.64 UR4, c[0x0][0x508] ;  /* 0x0001420000047ab9 */ /* 0x000fc60000000a00 */
[----:B------:R-:W-:-:S05]  /*fe70*/  PLOP3.LUT P0, PT, PT, PT, UP0, 0x80, 0x0 ;  /* 0x000000000000781c */ /* 0x000fca0003f0f008 */
[----:B------:R-:W-:Y:S01]  /*fe80*/  @UP0 UIMAD.WIDE UR4, UR13, UR6, UR4 ;  /* 0x000000060d0402a5 */ /* 0x000fe2000f8e0204 */
[----:B--2---:R-:W-:-:S05]  /*fe90*/  IMAD.MOV.U32 R9, RZ, RZ, c[0x0][0x388] ;  /* 0x0000e200ff097624 */ /* 0x004fca00078e00ff */
[----:B------:R-:W-:Y:S02]  /*fea0*/  IMAD.U32 R14, RZ, RZ, UR4 ;  /* 0x00000004ff0e7e24 */ /* 0x000fe4000f8e00ff */
[----:B------:R-:W-:-:S05]  /*feb0*/  IMAD.U32 R15, RZ, RZ, UR5 ;  /* 0x00000005ff0f7e24 */ /* 0x000fca000f8e00ff */
[----:B------:R1:W5:Y:S01]  /*fec0*/  @P0 LDG.E R9, [R14.64] ;  /* 0x0000000e0e090981 */ /* 0x000362000c1e1900 */
[----:B------:R-:W-:Y:S02]  /*fed0*/  UMOV UR16, URZ ;  /* 0x0000003f00107c82 */ /* 0x000fe40008000000 */
[----:B------:R-:W-:Y:S01]  /*fee0*/  UMOV UR17, URZ ;  /* 0x0000003f00117c82 */ /* 0x000fe20008000000 */
[----:B---3--:R-:W2:Y:S02]  /*fef0*/  @P1 R2UR UR5, R6 ;  /* 0x00000000060513c2 */ /* 0x008ea400000e0000 */
[----:B--2---:R-:W-:Y:S02]  /*ff00*/  @UP1 USHF.R.S32.HI UR4, URZ, 0x1f, UR5 ;  /* 0x0000001f3f041899 */ /* 0x004fe40008011405 */
[----:B------:R-:W-:-:S05]  /*ff10*/  @UP1 UMOV UR16, UR5 ;  /* 0x0000000500101c82 */ /* 0x000fca0008000000 */
[----:B------:R-:W-:Y:S01]  /*ff20*/  @UP1 UMOV UR17, UR4 ;  /* 0x0000000400111c82 */ /* 0x000fe20008000000 */
[----:B------:R-:W-:Y:S05]  /*ff30*/  @P0 BRA `(.L_x_566) ;  /* 0x0000004000000947 */ /* 0x000fea0003800000 */
[----:B-1----:R-:W-:Y:S05]  /*ff40*/  @!P1 BRA `(.L_x_566) ;  /* 0x0000003000009947 */ /* 0x002fea0003800000 */
[----:B-----5:R-:W2:Y:S04]  /*ff50*/  LDG.E R9, [R12.64] ;  /* 0x0000000e0c097981 */ /* 0x020ea8000c1e1900 */
[----:B------:R-:W2:Y:S02]  /*ff60*/  LDG.E R6, [R12.64+0x4] ;  /* 0x0000040e0c067981 */ /* 0x000ea4000c1e1900 */
[----:B--2---:R-:W-:Y:S02]  /*ff70*/  IADD3 R9, -R9, R6, RZ ;  /* 0x0000000609097210 */ /* 0x004fe40007ffe1ff */
.L_x_566:
[----:B-1----:R-:W-:Y:S01]  /*ff80*/  LOP3.LUT R3, R8, 0xffffffe0, RZ, 0xc0, !PT ;  /* 0xffffffe008037812 */ /* 0x002fe200078ec0ff */
[----:B------:R-:W1:Y:S01]  /*ff90*/  S2R R39, SR_CTAID.X ;  /* 0x0000000000277919 */ /* 0x000e620000002500 */
[----:B------:R-:W-:Y:S01]  /*ffa0*/  SHF.R.S32.HI R13, RZ, 0x1f, R2 ;  /* 0x0000001fff0d7819 */ /* 0x000fe20000011402 */
[----:B------:R-:W-:Y:S01]  /*ffb0*/  IMAD.MOV.U32 R10, RZ, RZ, c[0x0][0x4e8] ;  /* 0x00013a00ff0a7624 */ /* 0x000fe200078e00ff */
[----:B------:R-:W-:Y:S01]  /*ffc0*/  LEA.HI R6, R11, R11, RZ, 0x1 ;  /* 0x0000000b0b067211 */ /* 0x000fe200078f08ff */
[----:B------:R-:W-:Y:S01]  /*ffd0*/  IMAD.IADD R3, R0, 0x1, -R3 ;  /* 0x0000000100037824 */ /* 0x000fe200078e0a03 */
[----:B------:R-:W-:Y:S01]  /*ffe0*/  LEA.HI R13, R13, R2, RZ, 0x3 ;  /* 0x000000020d0d7211 */ /* 0x000fe200078f18ff */
[----:B------:R-:W-:Y:S01]  /*fff0*/  ULDC.64 UR4, c[0x0][0x490] ;  /* 0x0001240000047ab9 */ /* 0x000fe20000000a00 */
[----:B------:R-:W-:Y:S01]  /*10000*/  LOP3.LUT R6, R6, 0x1ffffffe, RZ, 0xc0, !PT ;  /* 0x1ffffffe06067812 */ /* 0x000fe200078ec0ff */
[----:B------:R-:W-:Y:S01]  /*10010*/  UIMAD UR11, UR8, UR4, URZ ;  /* 0x00000004080b72a4 */ /* 0x000fe2000f8e023f */
[----:B------:R-:W-:Y:S01]  /*10020*/  SHF.R.S32.HI R8, RZ, 0x1f, R3 ;  /* 0x0000001fff087819 */ /* 0x000fe20000011403 */
[----:B------:R-:W-:Y:S01]  /*10030*/  USHF.R.S32.HI UR10, URZ, 0x1f, UR13 ;  /* 0x0000001f3f0a7899 */ /* 0x000fe2000801140d */
[----:B------:R-:W-:Y:S01]  /*10040*/  LOP3.LUT R13, R13, 0xffffff8, RZ, 0xc0, !PT ;  /* 0x0ffffff80d0d7812 */ /* 0x000fe200078ec0ff */
[----:B------:R-:W-:Y:S01]  /*10050*/  IMAD.IADD R11, R11, 0x1, -R6 ;  /* 0x000000010b0b7824 */ /* 0x000fe200078e0a06 */
[----:B------:R-:W-:Y:S01]  /*10060*/  LEA.HI R8, R8, R3, RZ, 0x2 ;  /* 0x0000000308087211 */ /* 0x000fe200078f10ff */
[----:B------:R-:W-:Y:S01]  /*10070*/  UMOV UR20, UR16 ;  /* 0x0000001000147c82 */ /* 0x000fe20008000000 */
[----:B------:R-:W-:Y:S01]  /*10080*/  ISETP.NE.AND P1, PT, R10, 0x1, PT ;  /* 0x000000010a00780c */ /* 0x000fe20003f25270 */
[----:B------:R-:W-:Y:S01]  /*10090*/  IMAD.IADD R2, R2, 0x1, -R13 ;  /* 0x0000000102027824 */ /* 0x000fe200078e0a0d */
[----:B------:R-:W-:Y:S01]  /*100a0*/  SHF.R.S32.HI R13, RZ, 0x2, R8 ;  /* 0x00000002ff0d7819 */ /* 0x000fe20000011408 */
[----:B------:R-:W-:Y:S01]  /*100b0*/  UMOV UR21, UR17 ;  /* 0x0000001100157c82 */ /* 0x000fe20008000000 */
[----:B------:R-:W-:Y:S01]  /*100c0*/  LOP3.LUT P2, RZ, R3, 0x3, RZ, 0xc0, !PT ;  /* 0x0000000303ff7812 */ /* 0x000fe2000784c0ff */
[----:B------:R-:W-:Y:S01]  /*100d0*/  UIMAD.WIDE.U32 UR20, UR9, UR4, UR20 ;  /* 0x00000004091472a5 */ /* 0x000fe2000f8e0014 */
[----:B------:R-:W-:Y:S01]  /*100e0*/  BSSY B0, `(.L_x_567) ;  /* 0x0000073000007945 */ /* 0x000fe20003800000 */
[----:B------:R-:W-:Y:S01]  /*100f0*/  IMAD R2, R2, 0x10, R13 ;  /* 0x0000001002027824 */ /* 0x000fe200078e020d */
[----:B------:R-:W-:-:S02]  /*10100*/  UIMAD UR11, UR9, UR5, UR11 ;  /* 0x00000005090b72a4 */ /* 0x000fc4000f8e020b */
[----:B------:R-:W-:Y:S01]  /*10110*/  USEL UR10, UR10, URZ, !UP1 ;  /* 0x0000003f0a0a7287 */ /* 0x000fe2000c800000 */
[----:B------:R-:W-:Y:S01]  /*10120*/  IMAD R6, R11, 0x8, R2 ;  /* 0x000000080b067824 */ /* 0x000fe200078e0202 */
[----:B------:R-:W-:Y:S02]  /*10130*/  ULDC.64 UR6, c[0x0][0x498] ;  /* 0x0001260000067ab9 */ /* 0x000fe40000000a00 */
[----:B------:R-:W-:Y:S01]  /*10140*/  UIADD3 UR21, UR21, UR11, URZ ;  /* 0x0000000b15157290 */ /* 0x000fe2000fffe03f */
[----:B-1----:R-:W-:Y:S01]  /*10150*/  IMAD R6, R39, 0x80, R6 ;  /* 0x0000008027067824 */ /* 0x002fe200078e0206 */
[----:B------:R-:W-:Y:S02]  /*10160*/  USEL UR13, UR13, URZ, !UP1 ;  /* 0x0000003f0d0d7287 */ /* 0x000fe4000c800000 */
[----:B------:R-:W-:Y:S01]  /*10170*/  UIMAD UR11, UR10, UR6, URZ ;  /* 0x000000060a0b72a4 */ /* 0x000fe2000f8e023f */
[----:B------:R-:W-:Y:S01]  /*10180*/  @P1 IMAD.HI.U32 R8, R6, c[0x0][0x4ec], RZ ;  /* 0x00013b0006081a27 */ /* 0x000fe200078e00ff */
[----:B------:R-:W-:-:S02]  /*10190*/  UIMAD.WIDE.U32 UR20, UR13, UR6, UR20 ;  /* 0x000000060d1472a5 */ /* 0x000fc4000f8e0014 */
[----:B------:R-:W-:Y:S01]  /*101a0*/  UIMAD UR7, UR13, UR7, UR11 ;  /* 0x000000070d0772a4 */ /* 0x000fe2000f8e020b */
[----:B------:R-:W-:Y:S01]  /*101b0*/  IMAD.MOV.U32 R14, RZ, RZ, R6 ;  /* 0x000000ffff0e7224 */ /* 0x000fe200078e0006 */
[----:B------:R-:W-:Y:S01]  /*101c0*/  @P1 SHF.R.U32.HI R14, RZ, c[0x0][0x4f0], R8 ;  /* 0x00013c00ff0e1a19 */ /* 0x000fe20000011608 */
[----:B------:R-:W-:Y:S02]  /*101d0*/  ULDC.64 UR4, c[0x0][0x3a0] ;  /* 0x0000e80000047ab9 */ /* 0x000fe40000000a00 */
[----:B------:R-:W-:Y:S01]  /*101e0*/  UIMAD.WIDE.U32 UR18, UR16, UR4, URZ ;  /* 0x00000004101272a5 */ /* 0x000fe2000f8e003f */
[--C-:B------:R-:W-:Y:S01]  /*101f0*/  SHF.R.S32.HI R8, RZ, 0x1f, R14.reuse ;  /* 0x0000001fff087819 */ /* 0x100fe2000001140e */
[----:B------:R-:W-:Y:S01]  /*10200*/  IMAD.MOV R11, RZ, RZ, -R14 ;  /* 0x000000ffff0b7224 */ /* 0x000fe200078e0a0e */
[----:B------:R-:W-:Y:S01]  /*10210*/  MOV R3, UR7 ;  /* 0x0000000700037c02 */ /* 0x000fe20008000f00 */
[----:B------:R-:W-:Y:S01]  /*10220*/  UIMAD UR4, UR17, UR4, URZ ;  /* 0x00000004110472a4 */ /* 0x000fe2000f8e023f */
[----:B------:R-:W-:Y:S01]  /*10230*/  IADD3 R14, P0, R14, UR20, RZ ;  /* 0x000000140e0e7c10 */ /* 0x000fe2000ff1e0ff */
[----:B------:R-:W-:Y:S01]  /*10240*/  IMAD R11, R11, c[0x0][0x4e8], R6 ;  /* 0x00013a000b0b7a24 */ /* 0x000fe200078e0206 */
[CC--:B------:R-:W-:Y:S01]  /*10250*/  LEA.HI R6, R5.reuse, R0.reuse, RZ, 0x3 ;  /* 0x0000000005067211 */ /* 0x0c0fe200078f18ff */
[----:B------:R-:W-:Y:S01]  /*10260*/  UIMAD UR16, UR16, UR5, UR4 ;  /* 0x00000005101072a4 */ /* 0x000fe2000f8e0204 */
[----:B------:R-:W-:-:S02]  /*10270*/  LEA.HI R5, R5, R0, RZ, 0x6 ;  /* 0x0000000005057211 */ /* 0x000fc400078f30ff */
[----:B------:R-:W-:Y:S01]  /*10280*/  LOP3.LUT R13, R6, 0xfffffff8, RZ, 0xc0, !PT ;  /* 0xfffffff8060d7812 */ /* 0x000fe200078ec0ff */
[----:B------:R-:W-:Y:S01]  /*10290*/  ULDC.64 UR4, c[0x0][0x3e8] ;  /* 0x0000fa0000047ab9 */ /* 0x000fe20000000a00 */
[----:B------:R-:W-:Y:S01]  /*102a0*/  SHF.R.S32.HI R6, RZ, 0x3, R6 ;  /* 0x00000003ff067819 */ /* 0x000fe20000011406 */
[----:B------:R-:W-:Y:S01]  /*102b0*/  UIADD3 UR17, UR19, UR16, URZ ;  /* 0x0000001013117290 */ /* 0x000fe2000fffe03f */
[----:B------:R-:W-:Y:S01]  /*102c0*/  IADD3.X R15, R8, UR21, R3, P0, !PT ;  /* 0x00000015080f7c10 */ /* 0x000fe200087fe403 */
[----:B------:R-:W-:Y:S01]  /*102d0*/  IMAD.IADD R13, R0, 0x1, -R13 ;  /* 0x00000001000d7824 */ /* 0x000fe200078e0a0d */
[----:B------:R-:W-:Y:S01]  /*102e0*/  SHF.R.S32.HI R0, RZ, 0x1f, R11 ;  /* 0x0000001fff007819 */ /* 0x000fe2000001140b */
[----:B------:R-:W-:Y:S01]  /*102f0*/  UIMAD UR8, UR8, UR4, URZ ;  /* 0x00000004080872a4 */ /* 0x000fe2000f8e023f */
[----:B------:R-:W-:Y:S01]  /*10300*/  IMAD.SHL.U32 R3, R6, 0x40, RZ ;  /* 0x0000004006037824 */ /* 0x000fe200078e00ff */
[----:B------:R-:W-:Y:S01]  /*10310*/  UMOV UR16, UR18 ;  /* 0x0000001200107c82 */ /* 0x000fe20008000000 */
[----:B------:R-:W-:Y:S01]  /*10320*/  IMAD R8, R13, 0x20, R6 ;  /* 0x000000200d087824 */ /* 0x000fe200078e0206 */
[----:B------:R-:W-:Y:S01]  /*10330*/  UIMAD UR8, UR9, UR5, UR8 ;  /* 0x00000005090872a4 */ /* 0x000fe2000f8e0208 */
[----:B------:R-:W-:Y:S01]  /*10340*/  IMAD R0, R0, c[0x0][0x488], RZ ;  /* 0x0001220000007a24 */ /* 0x000fe200078e02ff */
[----:B------:R-:W-:Y:S01]  /*10350*/  UIMAD.WIDE.U32 UR16, UR9, UR4, UR16 ;  /* 0x00000004091072a5 */ /* 0x000fe2000f8e0010 */
[----:B------:R-:W-:Y:S01]  /*10360*/  IMAD.WIDE.U32 R14, R11, c[0x0][0x488], R14 ;  /* 0x000122000b0e7a25 */ /* 0x000fe200078e000e */
[----:B------:R-:W-:Y:S01]  /*10370*/  LOP3.LUT R3, R3, 0x1c0, RZ, 0xc0, !PT ;  /* 0x000001c003037812 */ /* 0x000fe200078ec0ff */
[----:B------:R-:W-:-:S02]  /*10380*/  ULDC.64 UR4, c[0x0][0x3f0] ;  /* 0x0000fc0000047ab9 */ /* 0x000fc40000000a00 */
[----:B------:R-:W-:Y:S01]  /*10390*/  IMAD R11, R11, c[0x0][0x48c], R0 ;  /* 0x000123000b0b7a24 */ /* 0x000fe200078e0200 */
[C---:B------:R-:W-:Y:S01]  /*103a0*/  LEA R12, P0, R14.reuse, c[0x0][0x450], 0x2 ;  /* 0x000114000e0c7a11 */ /* 0x040fe200078010ff */
[----:B------:R-:W-:Y:S01]  /*103b0*/  IMAD.SHL.U32 R0, R13, 0x8, RZ ;  /* 0x000000080d007824 */ /* 0x000fe200078e00ff */
[----:B------:R-:W-:Y:S01]  /*103c0*/  UIADD3 UR9, UR17, UR8, URZ ;  /* 0x0000000811097290 */ /* 0x000fe2000fffe03f */
[----:B------:R-:W-:Y:S01]  /*103d0*/  IMAD R13, R39, 0x80, R8 ;  /* 0x00000080270d7824 */ /* 0x000fe200078e0208 */
[----:B------:R-:W-:Y:S01]  /*103e0*/  IADD3 R11, R15, R11, RZ ;  /* 0x0000000b0f0b7210 */ /* 0x000fe20007ffe0ff */
[----:B------:R-:W-:Y:S01]  /*103f0*/  UIMAD UR10, UR10, UR4, URZ ;  /* 0x000000040a0a72a4 */ /* 0x000fe2000f8e023f */
[----:B------:R-:W-:Y:S01]  /*10400*/  LOP3.LUT R10, R3, 0x38, R0, 0xf8, !PT ;  /* 0x00000038030a7812 */ /* 0x000fe200078ef800 */
[----:B------:R-:W-:Y:S01]  /*10410*/  @P1 IMAD.HI.U32 R16, R13, c[0x0][0x4ec], RZ ;  /* 0x00013b000d101a27 */ /* 0x000fe200078e00ff */
[----:B------:R-:W-:Y:S01]  /*10420*/  LEA.HI.X R11, R14, c[0x0][0x454], R11, 0x2, P0 ;  /* 0x000115000e0b7a11 */ /* 0x000fe200000f140b */
[----:B------:R-:W-:Y:S01]  /*10430*/  UMOV UR8, UR16 ;  /* 0x0000001000087c82 */ /* 0x000fe20008000000 */
[----:B------:R-:W-:Y:S01]  /*10440*/  SHF.R.U32.HI R3, RZ, 0x3, R3 ;  /* 0x00000003ff037819 */ /* 0x000fe20000011603 */
[--C-:B------:R-:W-:Y:S01]  /*10450*/  IMAD.MOV.U32 R8, RZ, RZ, R13.reuse ;  /* 0x000000ffff087224 */ /* 0x100fe200078e000d */
[----:B------:R-:W-:Y:S01]  /*10460*/  @P1 SHF.R.U32.HI R8, RZ, c[0x0][0x4f0], R16 ;  /* 0x00013c00ff081a19 */ /* 0x000fe20000011610 */
[----:B------:R-:W-:Y:S01]  /*10470*/  UIMAD UR5, UR13, UR5, UR10 ;  /* 0x000000050d0572a4 */ /* 0x000fe2000f8e020a */
[----:B------:R-:W-:Y:S01]  /*10480*/  SHFL.IDX PT, R42, R12, RZ, 0x1c1f ;  /* 0x001c1fff0c2a7589 */ /* 0x000fe200000e0000 */
[----:B------:R-:W-:Y:S01]  /*10490*/  UIMAD.WIDE.U32 UR8, UR13, UR4, UR8 ;  /* 0x000000040d0872a5 */ /* 0x000fe2000f8e0008 */
[----:B------:R-:W-:Y:S01]  /*104a0*/  LOP3.LUT R3, R10, R3, RZ, 0x3c, !PT ;  /* 0x000000030a037212 */ /* 0x000fe200078e3cff */
[--C-:B------:R-:W-:Y:S01]  /*104b0*/  IMAD.MOV R32, RZ, RZ, -R8.reuse ;  /* 0x000000ffff207224 */ /* 0x100fe200078e0a08 */
[----:B------:R-:W1:Y:S01]  /*104c0*/  SHFL.IDX PT, R43, R11, RZ, 0x1c1f ;  /* 0x001c1fff0b2b7589 */ /* 0x000e6200000e0000 */
[----:B------:R-:W-:Y:S01]  /*104d0*/  UIADD3 UR5, UR9, UR5, URZ ;  /* 0x0000000509057290 */ /* 0x000fe2000fffe03f */
[----:B------:R-:W-:Y:S01]  /*104e0*/  SHF.R.S32.HI R10, RZ, 0x1f, R8 ;  /* 0x0000001fff0a7819 */ /* 0x000fe20000011408 */
[----:B------:R-:W-:Y:S01]  /*104f0*/  IMAD R32, R32, c[0x0][0x4e8], R13 ;  /* 0x00013a0020207a24 */ /* 0x000fe200078e020d */
[----:B------:R-:W-:Y:S01]  /*10500*/  SHFL.IDX PT, R34, R12, 0x1, 0x1c1f ;  /* 0x003c1f000c227f89 */ /* 0x000fe200000e0000 */
[----:B------:R-:W-:Y:S01]  /*10510*/  IMAD R13, R39, 0x80, R2 ;  /* 0x00000080270d7824 */ /* 0x000fe200078e0202 */
[----:B------:R-:W-:Y:S01]  /*10520*/  IADD3 R36, R0, 0x40, RZ ;  /* 0x0000004000247810 */ /* 0x000fe20007ffe0ff */
[----:B-----5:R-:W-:Y:S01]  /*10530*/  IMAD R2, R9, c[0x0][0x4e8], RZ ;  /* 0x00013a0009027a24 */ /* 0x020fe200078e02ff */
[----:B------:R-:W2:Y:S01]  /*10540*/  SHFL.IDX PT, R35, R11, 0x1, 0x1c1f ;  /* 0x003c1f000b237f89 */ /* 0x000ea200000e0000 */
[----:B------:R-:W-:Y:S01]  /*10550*/  IMAD.U32 R15, RZ, RZ, UR9 ;  /* 0x00000009ff0f7e24 */ /* 0x000fe2000f8e00ff */
[C---:B------:R-:W-:Y:S01]  /*10560*/  IADD3 R9, R13.reuse, 0x8, RZ ;  /* 0x000000080d097810 */ /* 0x040fe20007ffe0ff */
[----:B------:R-:W-:Y:S01]  /*10570*/  IMAD.U32 R14, RZ, RZ, UR8 ;  /* 0x00000008ff0e7e24 */ /* 0x000fe2000f8e00ff */
[-C--:B------:R-:W-:Y:S01]  /*10580*/  ISETP.GE.OR P0, PT, R13, R2.reuse, P2 ;  /* 0x000000020d00720c */ /* 0x080fe20001706670 */
[----:B------:R-:W-:Y:S01]  /*10590*/  IMAD.U32 R15, RZ, RZ, UR5 ;  /* 0x00000005ff0f7e24 */ /* 0x000fe2000f8e00ff */
[----:B------:R-:W-:Y:S01]  /*105a0*/  ISETP.GE.OR P2, PT, R9, R2, P2 ;  /* 0x000000020900720c */ /* 0x000fe20001746670 */
[----:B------:R-:W-:Y:S01]  /*105b0*/  IMAD R17, R10, c[0x0][0x3e0], RZ ;  /* 0x0000f8000a117a24 */ /* 0x000fe200078e02ff */
[----:B------:R-:W-:Y:S01]  /*105c0*/  SHF.L.U32 R10, R5, 0x3, RZ ;  /* 0x00000003050a7819 */ /* 0x000fe200000006ff */
[----:B------:R-:W-:-:S03]  /*105d0*/  IMAD.WIDE.U32 R14, R8, c[0x0][0x3e0], R14 ;  /* 0x0000f800080e7a25 */ /* 0x000fc600078e000e */
[----:B------:R-:W-:Y:S01]  /*105e0*/  LOP3.LUT R10, R3, 0x7ffffe00, R10, 0xf8, !PT ;  /* 0x7ffffe00030a7812 */ /* 0x000fe200078ef80a */
[----:B------:R-:W-:Y:S01]  /*105f0*/  IMAD R17, R8, c[0x0][0x3e4], R17 ;  /* 0x0000f90008117a24 */ /* 0x000fe200078e0211 */
[----:B------:R-:W-:Y:S01]  /*10600*/  SHF.R.S32.HI R8, RZ, 0x1f, R32 ;  /* 0x0000001fff087819 */ /* 0x000fe20000011420 */
[----:B------:R-:W-:Y:S02]  /*10610*/  IMAD R39, R39, 0x80, R6 ;  /* 0x0000008027277824 */ /* 0x000fe400078e0206 */
[----:B------:R-:W-:Y:S01]  /*10620*/  IMAD.IADD R15, R15, 0x1, R17 ;  /* 0x000000010f0f7824 */ /* 0x000fe200078e0211 */
[----:B-1----:R1:W-:Y:S01]  /*10630*/  @!P0 ST.E [R42.64], R4 ;  /* 0x000000042a008985 */ /* 0x0023e2000c10190e */
[----:B------:R-:W-:Y:S02]  /*10640*/  IMAD R5, R8, c[0x0][0x3d8], RZ ;  /* 0x0000f60008057a24 */ /* 0x000fe400078e02ff */
[----:B------:R-:W-:Y:S02]  /*10650*/  IMAD.SHL.U32 R40, R10, 0x2, RZ ;  /* 0x000000020a287824 */ /* 0x000fe400078e00ff */
[C---:B------:R-:W-:Y:S01]  /*10660*/  IMAD R3, R32.reuse, c[0x0][0x3dc], R5 ;  /* 0x0000f70020037a24 */ /* 0x040fe200078e0205 */
[----:B--2---:R1:W-:Y:S01]  /*10670*/  @!P2 ST.E [R34.64], R7 ;  /* 0x000000072200a985 */ /* 0x0043e2000c10190e */
[----:B------:R-:W-:-:S03]  /*10680*/  IMAD.WIDE.U32 R32, R32, c[0x0][0x3d8], R14 ;  /* 0x0000f60020207a25 */ /* 0x000fc600078e000e */
[----:B------:R1:W2:Y:S01]  /*10690*/  LDS.128 R28, [R40+0x1080] ;  /* 0x00108000281c7984 */ /* 0x0002a20000000c00 */
[----:B------:R-:W-:Y:S01]  /*106a0*/  IMAD.IADD R3, R33, 0x1, R3 ;  /* 0x0000000121037824 */ /* 0x000fe200078e0203 */
[C---:B------:R-:W-:Y:S02]  /*106b0*/  LEA R38, P0, R32.reuse, c[0x0][0x380], 0x1 ;  /* 0x0000e00020267a11 */ /* 0x040fe400078008ff */
[----:B------:R1:W3:Y:S02]  /*106c0*/  LDS.128 R24, [R40+0x2080] ;  /* 0x0020800028187984 */ /* 0x0002e40000000c00 */
[----:B------:R-:W-:Y:S02]  /*106d0*/  LEA.HI.X R37, R32, c[0x0][0x384], R3, 0x1, P0 ;  /* 0x0000e10020257a11 */ /* 0x000fe400000f0c03 */
[----:B------:R1:W4:Y:S01]  /*106e0*/  LDS.128 R20, [R40+0x3080] ;  /* 0x0030800028147984 */ /* 0x0003220000000c00 */
[----:B------:R-:W-:-:S03]  /*106f0*/  ISETP.GE.AND P0, PT, R39, R2, PT ;  /* 0x000000022700720c */ /* 0x000fc60003f06270 */
[----:B------:R1:W1:Y:S04]  /*10700*/  LDS.128 R16, [R40+0x5080] ;  /* 0x0050800028107984 */ /* 0x0002680000000c00 */
[----:B------:R1:W1:Y:S04]  /*10710*/  LDS.128 R12, [R40+0x6080] ;  /* 0x00608000280c7984 */ /* 0x0002680000000c00 */
[----:B------:R1:W1:Y:S04]  /*10720*/  LDS.128 R8, [R40+0x7080] ;  /* 0x0070800028087984 */ /* 0x0002680000000c00 */
[----:B------:R1:W1:Y:S04]  /*10730*/  SHFL.IDX PT, R42, R38, RZ, 0x181f ;  /* 0x00181fff262a7589 */ /* 0x00026800000e0000 */
[----:B------:R1:W1:Y:S01]  /*10740*/  SHFL.IDX PT, R43, R37, RZ, 0x181f ;  /* 0x00181fff252b7589 */ /* 0x00026200000e0000 */
[----:B------:R-:W-:Y:S05]  /*10750*/  @P0 BRA `(.L_x_568) ;  /* 0x000000b000000947 */ /* 0x000fea0003800000 */
[----:B-1----:R-:W1:Y:S01]  /*10760*/  LDS.128 R32, [R40+0x80] ;  /* 0x0000800028207984 */ /* 0x002e620000000c00 */
[----:B------:R-:W-:-:S02]  /*10770*/  ISETP.GE.AND P0, PT, R36, c[0x0][0x3c8], PT ;  /* 0x0000f20024007a0c */ /* 0x000fc40003f06270 */
[----:B------:R-:W-:Y:S01]  /*10780*/  ISETP.GE.AND P1, PT, R0, c[0x0][0x3c8], PT ;  /* 0x0000f20000007a0c */ /* 0x000fe20003f26270 */
[----:B------:R-:W5:Y:S10]  /*10790*/  LDS.128 R4, [R40+0x4080] ;  /* 0x0040800028047984 */ /* 0x000f740000000c00 */
[----:B------:R-:W-:-:S02]  /*107a0*/  @!P0 SHF.R.S32.HI R3, RZ, 0x1f, R36 ;  /* 0x0000001fff038819 */ /* 0x000fc40000011424 */
[----:B------:R-:W-:Y:S02]  /*107b0*/  @!P1 IMAD.WIDE R44, R0, 0x2, R42 ;  /* 0x00000002002c9825 */ /* 0x000fe400078e022a */
[----:B------:R-:W-:-:S04]  /*107c0*/  @!P0 LEA.HI R3, R3, R36, RZ, 0x3 ;  /* 0x0000002403038211 */ /* 0x000fc800078f18ff */
[----:B------:R-:W-:-:S05]  /*107d0*/  @!P0 LOP3.LUT R3, R3, 0xfffffff8, RZ, 0xc0, !PT ;  /* 0xfffffff803038812 */ /* 0x000fca00078ec0ff */
[----:B------:R-:W-:Y:S01]  /*107e0*/  @!P0 IMAD.WIDE R42, R3, 0x2, R42 ;  /* 0x00000002032a8825 */ /* 0x000fe200078e022a */
[----:B-1----:R1:W-:Y:S04]  /*107f0*/  @!P1 ST.E.128 [R44.64], R32 ;  /* 0x000000202c009985 */ /* 0x0023e8000c101d0e */
[----:B-----5:R1:W-:Y:S02]  /*10800*/  @!P0 ST.E.128 [R42.64], R4 ;  /* 0x000000042a008985 */ /* 0x0203e4000c101d0e */
.L_x_568:
[----:B------:R-:W-:Y:S05]  /*10810*/  BSYNC B0 ;  /* 0x0000000000007941 */ /* 0x000fea0003800000 */
.L_x_567:
        /* <DEDUP_REMOVED lines=15> */
.L_x_570:
[----:B------:R-:W-:Y:S05]  /*10910*/  BSYNC B0 ;  /* 0x0000000000007941 */ /* 0x000fea0003800000 */
.L_x_569:
        /* <DEDUP_REMOVED lines=15> */
.L_x_572:
[----:B------:R-:W-:Y:S05]  /*10a10*/  BSYNC B0 ;  /* 0x0000000000007941 */ /* 0x000fea0003800000 */
.L_x_571:
        /* <DEDUP_REMOVED lines=16> */
.L_x_565:
        /* <DEDUP_REMOVED lines=31> */
.L_x_573:
[----:B-1----:R-:W1:Y:S01]  /*10d10*/  S2R R0, SR_TID.X ;  /* 0x0000000000007919 */ /* 0x002e620000002100 */
[----:B------:R-:W-:Y:S01]  /*10d20*/  USHF.R.S32.HI UR6, URZ, 0x1f, UR13 ;  /* 0x0000001f3f067899 */ /* 0x000fe2000801140d */
[----:B------:R-:W-:Y:S01]  /*10d30*/  BSSY B0, `(.L_x_574) ;  /* 0x0000029000007945 */ /* 0x000fe20003800000 */
[----:B------:R-:W-:-:S02]  /*10d40*/  USEL UR13, UR13, URZ, !UP1 ;  /* 0x0000003f0d0d7287 */ /* 0x000fc4000c800000 */
[----:B------:R-:W-:Y:S01]  /*10d50*/  USEL UR6, UR6, URZ, !UP1 ;  /* 0x0000003f06067287 */ /* 0x000fe2000c800000 */
[----:B-1----:R-:W-:-:S13]  /*10d60*/  ISETP.GT.AND P0, PT, R0, 0x7f, PT ;  /* 0x0000007f0000780c */ /* 0x002fda0003f04270 */
        /* <DEDUP_REMOVED lines=31> */
[----:B------:R-:W-:Y:S02]  /*10f60*/  IMAD R2, R5, c[0x0][0x48c], R2 ;  /* 0x0001230005027a24 */ /* 0x000fe400078e0202 */
[----:B------:R-:W-:-:S03]  /*10f70*/  IMAD.MOV.U32 R5, RZ, RZ, -0x800000 ;  /* 0xff800000ff057424 */ /* 0x000fc600078e00ff */
[----:B------:R-:W-:Y:S02]  /*10f80*/  IADD3 R3, R7, R2, RZ ;  /* 0x0000000207037210 */ /* 0x000fe40007ffe0ff */
[----:B------:R-:W-:-:S04]  /*10f90*/  LEA R2, P0, R6, c[0x0][0x450], 0x2 ;  /* 0x0001140006027a11 */ /* 0x000fc800078010ff */
[----:B------:R-:W-:-:S05]  /*10fa0*/  LEA.HI.X R3, R6, c[0x0][0x454], R3, 0x2, P0 ;  /* 0x0001150006037a11 */ /* 0x000fca00000f1403 */
[----:B------:R1:W-:Y:S04]  /*10fb0*/  STG.E [R2.64], R5 ;  /* 0x0000000502007986 */ /* 0x0003e8000c10190e */
.L_x_575:
[----:B------:R-:W-:Y:S05]  /*10fc0*/  BSYNC B0 ;  /* 0x0000000000007941 */ /* 0x000fea0003800000 */
.L_x_574:
[----:B-1----:R-:W1:Y:S01]  /*10fd0*/  S2R R2, SR_CTAID.X ;  /* 0x0000000000027919 */ /* 0x002e620000002500 */
[----:B------:R-:W-:Y:S01]  /*10fe0*/  SHF.R.S32.HI R3, RZ, 0x1f, R0 ;  /* 0x0000001fff037819 */ /* 0x000fe20000011400 */
        /* <DEDUP_REMOVED lines=16> */
[----:B------:R-:W-:Y:S01]  /*110f0*/  UIMAD.WIDE.U32 UR16, UR9, UR4, UR16 ;  /* 0x00000004091072a5 */ /* 0x000fe2000f8e0010 */
[----:B------:R-:W-:Y:S01]  /*11100*/  SHF.L.U32 R9, R0, 0x3, RZ ;  /* 0x0000000300097819 */ /* 0x000fe200000006ff */
[----:B------:R-:W-:Y:S02]  /*11110*/  UIMAD UR7, UR9, UR5, UR7 ;  /* 0x00000005090772a4 */ /* 0x000fe4000f8e0207 */
[C---:B-1----:R-:W-:Y:S01]  /*11120*/  IMAD R5, R2.reuse, 0x80, R5 ;  /* 0x0000008002057824 */ /* 0x042fe200078e0205 */
[----:B------:R-:W-:Y:S01]  /*11130*/  ULDC.64 UR4, c[0x0][0x3f0] ;  /* 0x0000fc0000047ab9 */ /* 0x000fe20000000a00 */
[----:B------:R-:W-:Y:S01]  /*11140*/  IMAD R3, R2, 0x80, R3 ;  /* 0x0000008002037824 */ /* 0x000fe200078e0203 */
[----:B------:R-:W-:Y:S01]  /*11150*/  UIMAD UR6, UR6, UR4, URZ ;  /* 0x00000004060672a4 */ /* 0x000fe2000f8e023f */
[----:B------:R-:W-:Y:S01]  /*11160*/  @P0 IMAD.HI.U32 R4, R5, c[0x0][0x4ec], RZ ;  /* 0x00013b0005040a27 */ /* 0x000fe200078e00ff */
[----:B------:R-:W-:Y:S01]  /*11170*/  UIADD3 UR17, UR7, UR17, URZ ;  /* 0x0000001107117290 */ /* 0x000fe2000fffe03f */
[----:B------:R-:W-:Y:S01]  /*11180*/  MOV R7, R5 ;  /* 0x0000000500077202 */ /* 0x000fe20000000f00 */
[----:B------:R-:W-:Y:S01]  /*11190*/  UIMAD UR5, UR13, UR5, UR6 ;  /* 0x000000050d0572a4 */ /* 0x000fe2000f8e0206 */
[----:B------:R-:W-:Y:S01]  /*111a0*/  IADD3 R0, R9, 0x40, RZ ;  /* 0x0000004009007810 */ /* 0x000fe20007ffe0ff */
[----:B------:R-:W-:Y:S01]  /*111b0*/  UIMAD.WIDE.U32 UR16, UR13, UR4, UR16 ;  /* 0x000000040d1072a5 */ /* 0x000fe2000f8e0010 */
[----:B------:R-:W-:-:S03]  /*111c0*/  @P0 SHF.R.U32.HI R7, RZ, c[0x0][0x4f0], R4 ;  /* 0x00013c00ff070a19 */ /* 0x000fc60000011604 */
        /* <DEDUP_REMOVED lines=31> */
.L_x_577:
[----:B------:R-:W-:Y:S05]  /*113c0*/  BSYNC B0 ;  /* 0x0000000000007941 */ /* 0x000fea0003800000 */
.L_x_576:
[----:B------:R-:W-:Y:S01]  /*113d0*/  IADD3 R11, R3, 0x20, RZ ;  /* 0x00000020030b7810 */ /* 0x000fe20007ffe0ff */
[----:B--23--:R2:W3:Y:S01]  /*113e0*/  SHFL.IDX PT, R7, R4, 0x1, 0x181f ;  /* 0x00381f0004077f89 */ /* 0x00c4e200000e0000 */
[----:B------:R-:W-:Y:S02]  /*113f0*/  BSSY B0, `(.L_x_578) ;  /* 0x000000d000007945 */ /* 0x000fe40003800000 */
[----:B------:R-:W-:Y:S01]  /*11400*/  ISETP.GE.AND P0, PT, R11, R8, PT ;  /* 0x000000080b00720c */ /* 0x000fe20003f06270 */
[----:B------:R2:W4:-:S12]  /*11410*/  SHFL.IDX PT, R6, R5, 0x1, 0x181f ;  /* 0x00381f0005067f89 */ /* 0x00051800000e0000 */
[----:B------:R-:W-:Y:S05]  /*11420*/  @P0 BRA `(.L_x_579) ;  /* 0x0000009000000947 */ /* 0x000fea0003800000 */
[----:B------:R-:W-:Y:S02]  /*11430*/  ISETP.GE.AND P0, PT, R0, c[0x0][0x3c8], PT ;  /* 0x0000f20000007a0c */ /* 0x000fe40003f06270 */
[----:B------:R-:W-:-:S11]  /*11440*/  ISETP.GE.AND P1, PT, R9, c[0x0][0x3c8], PT ;  /* 0x0000f20009007a0c */ /* 0x000fd60003f26270 */
[----:B------:R-:W-:-:S04]  /*11450*/  @!P0 SHF.R.S32.HI R11, RZ, 0x1f, R0 ;  /* 0x0000001fff0b8819 */ /* 0x000fc80000011400 */
[----:B------:R-:W-:Y:S01]  /*11460*/  @!P0 LEA.HI R2, R11, R0, RZ, 0x3 ;  /* 0x000000000b028211 */ /* 0x000fe200078f18ff */
[----:B---34-:R-:W-:-:S03]  /*11470*/  @!P1 IMAD.WIDE R10, R9, 0x2, R6 ;  /* 0x00000002090a9825 */ /* 0x018fc600078e0206 */
[----:B------:R-:W-:Y:S02]  /*11480*/  @!P0 LOP3.LUT R2, R2, 0xfffffff8, RZ, 0xc0, !PT ;  /* 0xfffffff802028812 */ /* 0x000fe400078ec0ff */
[----:B------:R3:W-:Y:S03]  /*11490*/  @!P1 ST.E.128 [R10.64], RZ ;  /* 0x000000ff0a009985 */ /* 0x0007e6000c101d0e */
[----:B------:R-:W-:-:S05]  /*114a0*/  @!P0 IMAD.WIDE R6, R2, 0x2, R6 ;  /* 0x0000000202068825 */ /* 0x000fca00078e0206 */
[----:B------:R3:W-:Y:S02]  /*114b0*/  @!P0 ST.E.128 [R6.64], RZ ;  /* 0x000000ff06008985 */ /* 0x0007e4000c101d0e */
.L_x_579:
[----:B------:R-:W-:Y:S05]  /*114c0*/  BSYNC B0 ;  /* 0x0000000000007941 */ /* 0x000fea0003800000 */
.L_x_578:
        /* <DEDUP_REMOVED lines=9> */
[----:B------:R-:W-:Y:S01]  /*11560*/  @!P0 LEA.HI R2, R11, R0, RZ, 0x3 ;  /* 0x000000000b028211 */ /* 0x000fe200078f18ff */
[----:B-1--4-:R-:W-:-:S03]  /*11570*/  @!P1 IMAD.WIDE R10, R9, 0x2, R6 ;  /* 0x00000002090a9825 */ /* 0x012fc600078e0206 */
[----:B------:R-:W-:Y:S02]  /*11580*/  @!P0 LOP3.LUT R2, R2, 0xfffffff8, RZ, 0xc0, !PT ;  /* 0xfffffff802028812 */ /* 0x000fe400078ec0ff */
[----:B------:R1:W-:Y:S03]  /*11590*/  @!P1 ST.E.128 [R10.64], RZ ;  /* 0x000000ff0a009985 */ /* 0x0003e6000c101d0e */
[----:B------:R-:W-:-:S05]  /*115a0*/  @!P0 IMAD.WIDE R6, R2, 0x2, R6 ;  /* 0x0000000202068825 */ /* 0x000fca00078e0206 */
[----:B------:R1:W-:Y:S02]  /*115b0*/  @!P0 ST.E.128 [R6.64], RZ ;  /* 0x000000ff06008985 */ /* 0x0003e4000c101d0e */
.L_x_581:
[----:B------:R-:W-:Y:S05]  /*115c0*/  BSYNC B0 ;  /* 0x0000000000007941 */ /* 0x000fea0003800000 */
.L_x_580:
[----:B------:R-:W-:Y:S01]  /*115d0*/  IADD3 R3, R3, 0x60, RZ ;  /* 0x0000006003037810 */ /* 0x000fe20007ffe0ff */
[----:B-1----:R1:W2:Y:S03]  /*115e0*/  SHFL.IDX PT, R7, R4, 0x3, 0x181f ;  /* 0x00781f0004077f89 */ /* 0x0022a600000e0000 */
        /* <DEDUP_REMOVED lines=8> */
[----:B--2---:R-:W-:-:S04]  /*11670*/  SHF.R.S32.HI R3, RZ, 0x1f, R0 ;  /* 0x0000001fff037819 */ /* 0x004fc80000011400 */
[----:B------:R-:W-:-:S04]  /*11680*/  LEA.HI R3, R3, R0, RZ, 0x3 ;  /* 0x0000000003037211 */ /* 0x000fc800078f18ff */
[----:B------:R-:W-:-:S05]  /*11690*/  LOP3.LUT R3, R3, 0xfffffff8, RZ, 0xc0, !PT ;  /* 0xfffffff803037812 */ /* 0x000fca00078ec0ff */
[----:B------:R-:W-:-:S05]  /*116a0*/  IMAD.WIDE R6, R3, 0x2, R6 ;  /* 0x0000000203067825 */ /* 0x000fca00078e0206 */
[----:B------:R-:W-:Y:S01]  /*116b0*/  ST.E.128 [R6.64], RZ ;  /* 0x000000ff06007985 */ /* 0x000fe2000c101d0e */
[----:B------:R-:W-:Y:S05]  /*116c0*/  EXIT ;  /* 0x000000000000794d */ /* 0x000fea0003800000 */
.L_x_582:
        /* <DEDUP_REMOVED lines=11> */
.L_x_2174:


//--------------------- .text._ZN7cutlass13device_kernelIN5flash19enable_sm80_to_sm89INS1_16FlashAttnFwdSm80INS1_25CollectiveMainloopFwdSm80ILi8ELi1ELb1EN4cute5tupleIJNS5_1CILi128EEES8_S8_EEELi128ENS_10bfloat16_tEfNS_4arch4Sm80ELb1ELb0ELb1ELb1ELb1ELb1ELb1ELb0EEENS1_21CollectiveEpilogueFwdIS9_NS6_IJNS7_ILi1EEESF_SF_EEESA_SC_Li256ELb1ELb1ELb0ELb0EEENS1_19SingleTileSchedulerILb1ELb0ELb1ELi128EEEEEEEEEvNT_6ParamsE --------------------------
	.section	.text._ZN7cutlass13device_kernelIN5flash19enable_sm80_to_sm89INS1_16FlashAttnFwdSm80INS1_25CollectiveMainloopFwdSm80ILi8ELi1ELb1EN4cute5tupleIJNS5_1CILi128EEES8_S8_EEELi128ENS_10bfloat16_tEfNS_4arch4Sm80ELb1ELb0ELb1ELb1ELb1ELb1ELb1ELb0EEENS1_21CollectiveEpilogueFwdIS9_NS6_IJNS7_ILi1EEESF_SF_EEESA_SC_Li256ELb1ELb1ELb0ELb0EEENS1_19SingleTileSchedulerILb1ELb0ELb1ELi128EEEEEEEEEvNT_6ParamsE,"ax",@progbits
	.sectioninfo	@"SHI_REGISTERS=255"
	.align	128
.text._ZN7cutlass13device_kernelIN5flash19enable_sm80_to_sm89INS1_16FlashAttnFwdSm80INS1_25CollectiveMainloopFwdSm80ILi8ELi1ELb1EN4cute5tupleIJNS5_1CILi128EEES8_S8_EEELi128ENS_10bfloat16_tEfNS_4arch4Sm80ELb1ELb0ELb1ELb1ELb1ELb1ELb1ELb0EEENS1_21CollectiveEpilogueFwdIS9_NS6_IJNS7_ILi1EEESF_SF_EEESA_SC_Li256ELb1ELb1ELb0ELb0EEENS1_19SingleTileSchedulerILb1ELb0ELb1ELi128EEEEEEEEEvNT_6ParamsE:
        .type           _ZN7cutlass13device_kernelIN5flash19enable_sm80_to_sm89INS1_16FlashAttnFwdSm80INS1_25CollectiveMainloopFwdSm80ILi8ELi1ELb1EN4cute5tupleIJNS5_1CILi128EEES8_S8_EEELi128ENS_10bfloat16_tEfNS_4arch4Sm80ELb1ELb0ELb1ELb1ELb1ELb1ELb1ELb0EEENS1_21CollectiveEpilogueFwdIS9_NS6_IJNS7_ILi1EEESF_SF_EEESA_SC_Li256ELb1ELb1ELb0ELb0EEENS1_19SingleTileSchedulerILb1ELb0ELb1ELi128EEEEEEEEEvNT_6ParamsE,@function
        .size           _ZN7cutlass13device_kernelIN5flash19enable_sm80_to_sm89INS1_16FlashAttnFwdSm80INS1_25CollectiveMainloopFwdSm80ILi8ELi1ELb1EN4cute5tupleIJNS5_1CILi128EEES8_S8_EEELi128ENS_10bfloat16_tEfNS_4arch4Sm80ELb1ELb0ELb1ELb1ELb1ELb1ELb1ELb0EEENS1_21CollectiveEpilogueFwdIS9_NS6_IJNS7_ILi1EEESF_SF_EEESA_SC_Li256ELb1ELb1ELb0ELb0EEENS1_19SingleTileSchedulerILb1ELb0ELb1ELi128EEEEEEEEEvNT_6ParamsE,(.L_x_2175 - _ZN7cutlass13device_kernelIN5flash19enable_sm80_to_sm89INS1_16FlashAttnFwdSm80INS1_25CollectiveMainloopFwdSm80ILi8ELi1ELb1EN4cute5tupleIJNS5_1CILi128EEES8_S8_EEELi128ENS_10bfloat16_tEfNS_4arch4Sm80ELb1ELb0ELb1ELb1ELb1ELb1ELb1ELb0EEENS1_21CollectiveEpilogueFwdIS9_NS6_IJNS7_ILi1EEESF_SF_EEESA_SC_Li256ELb1ELb1ELb0ELb0EEENS1_19SingleTileSchedulerILb1ELb0ELb1ELi128EEEEEEEEEvNT_6ParamsE)
        .other          _ZN7cutlass13device_kernelIN5flash19enable_sm80_to_sm89INS1_16FlashAttnFwdSm80INS1_25CollectiveMainloopFwdSm80ILi8ELi1ELb1EN4cute5tupleIJNS5_1CILi128EEES8_S8_EEELi128ENS_10bfloat16_tEfNS_4arch4Sm80ELb1ELb0ELb1ELb1ELb1ELb1ELb1ELb0EEENS1_21CollectiveEpilogueFwdIS9_NS6_IJNS7_ILi1EEESF_SF_EEESA_SC_Li256ELb1ELb1ELb0ELb0EEENS1_19SingleTileSchedulerILb1ELb0ELb1ELi128EEEEEEEEEvNT_6ParamsE,@"STO_CUDA_ENTRY STV_DEFAULT"
_ZN7cutlass13device_kernelIN5flash19enable_sm80_to_sm89INS1_16FlashAttnFwdSm80INS1_25CollectiveMainloopFwdSm80ILi8ELi1ELb1EN4cute5tupleIJNS5_1CILi128EEES8_S8_EEELi128ENS_10bfloat16_tEfNS_4arch4Sm80ELb1ELb0ELb1ELb1ELb1ELb1ELb1ELb0EEENS1_21CollectiveEpilogueFwdIS9_NS6_IJNS7_ILi1EEESF_SF_EEESA_SC_Li256ELb1ELb1ELb0ELb0EEENS1_19SingleTileSchedulerILb1ELb0ELb1ELi128EEEEEEEEEvNT_6ParamsE:
        /* <DEDUP_REMOVED lines=21> */
.L_x_584:
[----:B------:R-:W-:-:S04]  /*0150*/  ISETP.NE.U32.AND P0, PT, RZ, c[0x0][0x560], PT ;  /* 0x00015800ff007a0c */ /* 0x000fc80003f05070 */
[----:B------:R-:W-:-:S13]  /*0160*/  ISETP.NE.AND.EX P0, PT, RZ, c[0x0][0x564], PT, P0 ;  /* 0x00015900ff007a0c */ /* 0x000fda0003f05300 */
[----:B------:R-:W-:Y:S05]  /*0170*/  @!P0 BRA `(.L_x_586) ;  /* 0x000000a000008947 */ /* 0x000fea0003800000 */
[----:B------:R-:W-:Y:S02]  /*0180*/  ULDC.64 UR4, c[0x0][0x560] ;  /* 0x0001580000047ab9 */ /* 0x000fe40000000a00 */
[----:B------:R-:W-:-:S06]  /*0190*/  UIMAD.WIDE UR4, UR21, UR7, UR4 ;  /* 0x00000007150472a5 */ /* 0x000fcc000f8e0204 */
[----:B------:R-:W-:Y:S02]  /*01a0*/  MOV R2, UR4 ;  /* 0x0000000400027c02 */ /* 0x000fe40008000f00 */
[----:B------:R-:W-:-:S05]  /*01b0*/  MOV R3, UR5 ;  /* 0x0000000500037c02 */ /* 0x000fca0008000f00 */
[----:B------:R1:W2:Y:S04]  /*01c0*/  LDG.E R0, [R2.64] ;  /* 0x0000001602007981 */ /* 0x0002a8000c1e1900 */
[----:B-1----:R-:W3:Y:S01]  /*01d0*/  LDG.E R2, [R2.64+0x4] ;  /* 0x0000041602027981 */ /* 0x002ee2000c1e1900 */
[----:B--2---:R-:W1:Y:S08]  /*01e0*/  R2UR UR4, R0 ;  /* 0x00000000000473c2 */ /* 0x004e7000000e0000 */
[----:B---3--:R-:W1:Y:S02]  /*01f0*/  R2UR UR5, R2 ;  /* 0x00000000020573c2 */ /* 0x008e6400000e0000 */
[----:B-1----:R-:W-:Y:S01]  /*0200*/  UIADD3 UR5, -UR4, UR5, URZ ;  /* 0x0000000504057290 */ /* 0x002fe2000fffe13f */
[----:B------:R-:W-:Y:S05]  /*0210*/  BRA `(.L_x_585) ;  /* 0x0000001000007947 */ /* 0x000fea0003800000 */
.L_x_586:
[----:B------:R-:W-:Y:S02]  /*0220*/  ULDC UR5, c[0x0][0x54c] ;  /* 0x0001530000057ab9 */ /* 0x000fe40000000800 */
.L_x_585:
[----:B------:R-:W-:Y:S02]  /*0230*/  ULDC UR4, c[0x0][0x548] ;  /* 0x0001520000047ab9 */ /* 0x000fe40000000800 */
[----:B------:R-:W-:-:S02]  /*0240*/  USHF.L.U32 UR14, UR14, 0x7, URZ ;  /* 0x000000070e0e7899 */ /* 0x000fc4000800063f */
[----:B------:R-:W-:-:S04]  /*0250*/  UIMAD UR4, UR5, UR4, URZ ;  /* 0x00000004050472a4 */ /* 0x000fc8000f8e023f */
[----:B------:R-:W-:-:S04]  /*0260*/  UISETP.GE.AND UP0, UPT, UR14, UR4, UPT ;  /* 0x000000040e00728c */ /* 0x000fc8000bf06270 */
[----:B------:R-:W-:Y:S01]  /*0270*/  USEL UR21, UR21, 0xffffffff, !UP0 ;  /* 0xffffffff15157887 */ /* 0x000fe2000c000000 */
[----:B------:R-:W-:Y:S05]  /*0280*/  BRA `(.L_x_587) ;  /* 0x000001b000007947 */ /* 0x000fea0003800000 */
.L_x_583:
        /* <DEDUP_REMOVED lines=8> */
.L_x_588:
        /* <DEDUP_REMOVED lines=13> */
.L_x_590:
[----:B------:R-:W-:Y:S02]  /*03e0*/  ULDC UR5, c[0x0][0x54c] ;  /* 0x0001530000057ab9 */ /* 0x000fe40000000800 */
.L_x_589:
[----:B------:R-:W-:Y:S02]  /*03f0*/  ULDC UR4, c[0x0][0x548] ;  /* 0x0001520000047ab9 */ /* 0x000fe40000000800 */
[----:B------:R-:W-:-:S02]  /*0400*/  USHF.L.U32 UR14, UR14, 0x7, URZ ;  /* 0x000000070e0e7899 */ /* 0x000fc4000800063f */
[----:B------:R-:W-:-:S04]  /*0410*/  UIMAD UR4, UR5, UR4, URZ ;  /* 0x00000004050472a4 */ /* 0x000fc8000f8e023f */
[----:B------:R-:W-:-:S04]  /*0420*/  UISETP.GE.AND UP0, UPT, UR14, UR4, UPT ;  /* 0x000000040e00728c */ /* 0x000fc8000bf06270 */
[----:B------:R-:W-:-:S06]  /*0430*/  USEL UR21, UR21, 0xffffffff, !UP0 ;  /* 0xffffffff15157887 */ /* 0x000fcc000c000000 */
.L_x_587:
        /* <DEDUP_REMOVED lines=34> */
[----:B------:R3:W4:Y:S01]  /*0660*/  @P2 LDG.E R7, [R4.64] ;  /* 0x0000001604072981 */ /* 0x000722000c1e1900 */
[----:B------:R-:W-:Y:S01]  /*0670*/  UIMAD.WIDE UR4, UR21, UR7, UR4 ;  /* 0x00000007150472a5 */ /* 0x000fe2000f8e0204 */
[----:B------:R-:W-:Y:S01]  /*0680*/  MOV R24, RZ ;  /* 0x000000ff00187202 */ /* 0x000fe20000000f00 */
[----:B------:R-:W-:Y:S01]  /*0690*/  IMAD.MOV.U32 R8, RZ, RZ, RZ ;  /* 0x000000ffff087224 */ /* 0x000fe200078e00ff */
[----:B------:R-:W4:Y:S03]  /*06a0*/  @P3 LDG.E R6, [R10.64] ;  /* 0x000000160a063981 */ /* 0x000f26000c1e1900 */
[----:B-1----:R-:W-:Y:S01]  /*06b0*/  IMAD.U32 R2, RZ, RZ, UR4 ;  /* 0x00000004ff027e24 */ /* 0x002fe2000f8e00ff */
[----:B------:R-:W-:Y:S01]  /*06c0*/  MOV R3, UR5 ;  /* 0x0000000500037c02 */ /* 0x000fe20008000f00 */
[----:B---3--:R-:W-:Y:S01]  /*06d0*/  IMAD.U32 R4, RZ, RZ, UR8 ;  /* 0x00000008ff047e24 */ /* 0x008fe2000f8e00ff */
[----:B------:R-:W-:-:S03]  /*06e0*/  MOV R5, UR9 ;  /* 0x0000000900057c02 */ /* 0x000fc60008000f00 */
[----:B------:R1:W5:Y:S04]  /*06f0*/  @P1 LDG.E R8, [R2.64] ;  /* 0x0000001602081981 */ /* 0x000368000c1e1900 */
[----:B------:R1:W5:Y:S01]  /*0700*/  @P4 LDG.E R24, [R4.64] ;  /* 0x0000001604184981 */ /* 0x000362000c1e1900 */
[----:B------:R-:W3:Y:S01]  /*0710*/  S2UR UR13, SR_CTAID.Y ;  /* 0x00000000000d79c3 */ /* 0x000ee20000002600 */
[----:B------:R-:W-:Y:S02]  /*0720*/  UMOV UR16, URZ ;  /* 0x0000003f00107c82 */ /* 0x000fe40008000000 */
[----:B------:R-:W-:Y:S02]  /*0730*/  ULDC UR20, c[0x0][0x168] ;  /* 0x00005a0000147ab9 */ /* 0x000fe40000000800 */
[----:B------:R-:W-:-:S02]  /*0740*/  UMOV UR17, URZ ;  /* 0x0000003f00117c82 */ /* 0x000fc40008000000 */
[----:B------:R-:W-:Y:S02]  /*0750*/  ULDC UR4, c[0x0][0x2ac] ;  /* 0x0000ab0000047ab9 */ /* 0x000fe40000000800 */
[----:B------:R-:W-:Y:S02]  /*0760*/  ULDC UR19, c[0x0][0x1d0] ;  /* 0x0000740000137ab9 */ /* 0x000fe40000000800 */
[----:B------:R-:W-:Y:S02]  /*0770*/  UIMAD UR19, UR4, UR19, URZ ;  /* 0x00000013041372a4 */ /* 0x000fe4000f8e023f */
[----:B------:R-:W-:Y:S02]  /*0780*/  ULDC UR18, c[0x0][0x228] ;  /* 0x00008a0000127ab9 */ /* 0x000fe40000000800 */
[----:B---3--:R-:W-:Y:S01]  /*0790*/  USHF.R.S32.HI UR12, URZ, 0x1f, UR13 ;  /* 0x0000001f3f0c7899 */ /* 0x008fe2000801140d */
[----:B--2---:R1:W2:Y:S08]  /*07a0*/  @P0 R2UR UR20, R0 ;  /* 0x00000000001403c2 */ /* 0x0042b000000e0000 */
[----:B----4-:R1:W3:Y:S08]  /*07b0*/  @P2 R2UR UR16, R7 ;  /* 0x00000000071023c2 */ /* 0x0102f000000e0000 */
[----:B------:R1:W4:Y:S01]  /*07c0*/  @P3 R2UR UR17, R6 ;  /* 0x00000000061133c2 */ /* 0x00032200000e0000 */
[----:B------:R-:W-:Y:S05]  /*07d0*/  @P0 BRA `(.L_x_591) ;  /* 0x0000006000000947 */ /* 0x000fea0003800000 */
[----:B------:R-:W-:Y:S05]  /*07e0*/  @!P3 BRA `(.L_x_591) ;  /* 0x000000500000b947 */ /* 0x000fea0003800000 */
[----:B-1--4-:R-:W4:Y:S04]  /*07f0*/  LDG.E R6, [R10.64] ;  /* 0x000000160a067981 */ /* 0x012f28000c1e1900 */
[----:B---3--:R-:W3:Y:S01]  /*0800*/  LDG.E R0, [R10.64+0x4] ;  /* 0x000004160a007981 */ /* 0x008ee2000c1e1900 */
[----:B--2-4-:R-:W1:Y:S08]  /*0810*/  R2UR UR20, R6 ;  /* 0x00000000061473c2 */ /* 0x014e7000000e0000 */
[----:B---3--:R-:W1:Y:S02]  /*0820*/  R2UR UR4, R0 ;  /* 0x00000000000473c2 */ /* 0x008e6400000e0000 */
[----:B-1----:R-:W-:-:S06]  /*0830*/  UIADD3 UR20, -UR20, UR4, URZ ;  /* 0x0000000414147290 */ /* 0x002fcc000fffe13f */
.L_x_591:
[----:B------:R-:W-:-:S04]  /*0840*/  ISETP.NE.U32.AND P0, PT, RZ, c[0x0][0x368], PT ;  /* 0x0000da00ff007a0c */ /* 0x000fc80003f05070 */
[----:B------:R-:W-:-:S13]  /*0850*/  ISETP.NE.AND.EX P0, PT, RZ, c[0x0][0x36c], PT, P0 ;  /* 0x0000db00ff007a0c */ /* 0x000fda0003f05300 */
[----:B------:R-:W-:Y:S05]  /*0860*/  @!P0 BRA `(.L_x_592) ;  /* 0x0000007000008947 */ /* 0x000fea0003800000 */
[----:B------:R-:W-:Y:S02]  /*0870*/  ULDC.64 UR4, c[0x0][0x368] ;  /* 0x0000da0000047ab9 */ /* 0x000fe40000000a00 */
[----:B------:R-:W-:-:S06]  /*0880*/  UIMAD.WIDE UR4, UR21, UR7, UR4 ;  /* 0x00000007150472a5 */ /* 0x000fcc000f8e0204 */
[----:B-1----:R-:W-:Y:S02]  /*0890*/  MOV R4, UR4 ;  /* 0x0000000400047c02 */ /* 0x002fe40008000f00 */
[----:B------:R-:W-:-:S05]  /*08a0*/  MOV R5, UR5 ;  /* 0x0000000500057c02 */ /* 0x000fca0008000f00 */
[----:B----4-:R-:W4:Y:S02]  /*08b0*/  LDG.E R0, [R4.64] ;  /* 0x0000001604007981 */ /* 0x010f24000c1e1900 */
[----:B----4-:R1:W4:Y:S02]  /*08c0*/  R2UR UR19, R0 ;  /* 0x00000000001373c2 */ /* 0x01032400000e0000 */
[----:B-1--4-:R-:W-:Y:S05]  /*08d0*/  BRA `(.L_x_593) ;  /* 0x0000006000007947 */ /* 0x012fea0003800000 */
.L_x_592:
[----:B------:R-:W-:Y:S05]  /*08e0*/  @!P4 BRA `(.L_x_593) ;  /* 0x000000500000c947 */ /* 0x000fea0003800000 */
[----:B-1--4-:R1:W4:Y:S04]  /*08f0*/  LDG.E R0, [R4.64] ;  /* 0x0000001604007981 */ /* 0x012328000c1e1900 */
[----:B-1-3--:R-:W3:Y:S01]  /*0900*/  LDG.E R4, [R4.64+0x4] ;  /* 0x0000041604047981 */ /* 0x00aee2000c1e1900 */
[----:B----4-:R-:W1:Y:S08]  /*0910*/  R2UR UR19, R0 ;  /* 0x00000000001373c2 */ /* 0x010e7000000e0000 */
[----:B---3--:R-:W1:Y:S02]  /*0920*/  R2UR UR4, R4 ;  /* 0x00000000040473c2 */ /* 0x008e6400000e0000 */
[----:B-1----:R-:W-:-:S06]  /*0930*/  UIADD3 UR19, -UR19, UR4, URZ ;  /* 0x0000000413137290 */ /* 0x002fcc000fffe13f */
.L_x_593:
[----:B-1--4-:R1:W4:Y:S01]  /*0940*/  @P1 LDG.E R5, [R2.64] ;  /* 0x0000001602051981 */ /* 0x012322000c1e1900 */
[----:B------:R-:W-:-:S03]  /*0950*/  ULDC.64 UR4, c[0x0][0x378] ;  /* 0x0000de0000047ab9 */ /* 0x000fc60000000a00 */
[----:B---3--:R1:W3:Y:S01]  /*0960*/  @P1 LDG.E R4, [R2.64+0x4] ;  /* 0x0000041602041981 */ /* 0x0082e2000c1e1900 */
[----:B------:R-:W-:-:S04]  /*0970*/  UISETP.NE.U32.AND UP0, UPT, URZ, UR4, UPT ;  /* 0x000000043f00728c */ /* 0x000fc8000bf05070 */
[----:B------:R-:W-:-:S03]  /*0980*/  UISETP.NE.AND.EX UP0, UPT, URZ, UR5, UPT, UP0 ;  /* 0x000000053f00728c */ /* 0x000fc6000bf05300 */
[----:B------:R-:W-:-:S03]  /*0990*/  ULDC.64 UR4, c[0x0][0x378] ;  /* 0x0000de0000047ab9 */ /* 0x000fc60000000a00 */
[----:B------:R-:W-:-:S05]  /*09a0*/  PLOP3.LUT P0, PT, PT, PT, UP0, 0x80, 0x0 ;  /* 0x000000000000781c */ /* 0x000fca0003f0f008 */
[----:B------:R-:W-:-:S06]  /*09b0*/  @UP0 UIMAD.WIDE UR4, UR21, UR7, UR4 ;  /* 0x00000007150402a5 */ /* 0x000fcc000f8e0204 */
[----:B-1----:R-:W-:Y:S02]  /*09c0*/  IMAD.U32 R2, RZ, RZ, UR4 ;  /* 0x00000004ff027e24 */ /* 0x002fe4000f8e00ff */
[----:B------:R-:W-:-:S05]  /*09d0*/  IMAD.U32 R3, RZ, RZ, UR5 ;  /* 0x00000005ff037e24 */ /* 0x000fca000f8e00ff */
[----:B--2---:R-:W2:Y:S01]  /*09e0*/  @P0 LDG.E R0, [R2.64] ;  /* 0x0000001602000981 */ /* 0x004ea2000c1e1900 */
[----:B------:R-:W-:Y:S02]  /*09f0*/  ULDC UR6, c[0x0][0x2c4] ;  /* 0x0000b10000067ab9 */ /* 0x000fe40000000800 */
[----:B------:R-:W-:Y:S02]  /*0a00*/  UISETP.NE.AND UP2, UPT, UR6, 0x1, UPT ;  /* 0x000000010600788c */ /* 0x000fe4000bf45270 */
[----:B------:R-:W-:Y:S02]  /*0a10*/  UIADD3 UR6, -UR16, UR19, URZ ;  /* 0x0000001310067290 */ /* 0x000fe4000fffe13f */
[----:B------:R-:W-:-:S07]  /*0a20*/  UMOV UR15, UR19 ;  /* 0x00000013000f7c82 */ /* 0x000fce0008000000 */
[----:B------:R-:W-:Y:S01]  /*0a30*/  @UP2 UIADD3 UR24, UR14, 0x7f, URZ ;  /* 0x0000007f0e182890 */ /* 0x000fe2000fffe03f */
[----:B----4-:R-:W1:Y:S08]  /*0a40*/  @P1 R2UR UR4, R5 ;  /* 0x00000000050413c2 */ /* 0x010e7000000e0000 */
[----:B---3--:R-:W1:Y:S02]  /*0a50*/  @P1 R2UR UR5, R4 ;  /* 0x00000000040513c2 */ /* 0x008e6400000e0000 */
[----:B-1----:R-:W-:-:S03]  /*0a60*/  @UP3 UIADD3 UR18, -UR4, UR5, URZ ;  /* 0x0000000504123290 */ /* 0x002fc6000fffe13f */
[----:B------:R-:W-:-:S03]  /*0a70*/  ULDC.64 UR4, c[0x0][0x2c8] ;  /* 0x0000b20000047ab9 */ /* 0x000fc60000000a00 */
[----:B--2---:R1:W2:Y:S01]  /*0a80*/  @P0 R2UR UR15, R0 ;  /* 0x00000000000f03c2 */ /* 0x0042a200000e0000 */
[----:B------:R-:W-:Y:S02]  /*0a90*/  UIMAD.WIDE.U32 UR24, UR24, UR4, URZ ;  /* 0x00000004181872a5 */ /* 0x000fe4000f8e003f */
[----:B------:R-:W-:Y:S02]  /*0aa0*/  UIADD3 UR11, UR6, UR18, URZ ;  /* 0x00000012060b7290 */ /* 0x000fe4000fffe03f */
[----:B------:R-:W-:Y:S02]  /*0ab0*/  UIADD3 UR4, UR14, 0x7f, URZ ;  /* 0x0000007f0e047890 */ /* 0x000fe4000fffe03f */
[----:B------:R-:W-:Y:S02]  /*0ac0*/  UIADD3 UR9, UR11, 0x80, -UR20 ;  /* 0x000000800b097890 */ /* 0x000fe4000fffe814 */
[----:B------:R-:W-:Y:S02]  /*0ad0*/  @UP2 USHF.R.U32.HI UR4, URZ, UR5, UR25 ;  /* 0x000000053f042299 */ /* 0x000fe40008011619 */
[----:B------:R-:W-:-:S02]  /*0ae0*/  UIADD3 UR10, UR11, 0x7f, URZ ;  /* 0x0000007f0b0a7890 */ /* 0x000fc4000fffe03f */
[----:B------:R-:W-:Y:S02]  /*0af0*/  UIADD3 UR5, UR9, UR4, URZ ;  /* 0x0000000409057290 */ /* 0x000fe4000fffe03f */
[----:B------:R-:W-:Y:S02]  /*0b00*/  USHF.R.S32.HI UR8, URZ, 0x1f, UR10 ;  /* 0x0000001f3f087899 */ /* 0x000fe4000801140a */
[----:B------:R-:W-:Y:S02]  /*0b10*/  USHF.R.S32.HI UR4, URZ, 0x1f, UR5 ;  /* 0x0000001f3f047899 */ /* 0x000fe40008011405 */
[----:B------:R-:W-:Y:S02]  /*0b20*/  ULEA.HI UR10, UR8, UR10, URZ, 0x7 ;  /* 0x0000000a080a7291 */ /* 0x000fe4000f8f383f */
[----:B------:R-:W-:Y:S02]  /*0b30*/  ULEA.HI UR4, UR4, UR5, URZ, 0x7 ;  /* 0x0000000504047291 */ /* 0x000fe4000f8f383f */
[----:B------:R-:W-:-:S02]  /*0b40*/  USHF.R.S32.HI UR10, URZ, 0x7, UR10 ;  /* 0x000000073f0a7899 */ /* 0x000fc4000801140a */
[----:B------:R-:W-:-:S04]  /*0b50*/  USHF.R.S32.HI UR4, URZ, 0x7, UR4 ;  /* 0x000000073f047899 */ /* 0x000fc80008011404 */
[----:B------:R-:W-:-:S04]  /*0b60*/  UISETP.LT.AND UP0, UPT, UR10, UR4, UPT ;  /* 0x000000040a00728c */ /* 0x000fc8000bf01270 */
[----:B------:R-:W-:Y:S02]  /*0b70*/  USEL UR5, UR10, UR4, UP0 ;  /* 0x000000040a057287 */ /* 0x000fe40008000000 */
[----:B------:R-:W-:Y:S02]  /*0b80*/  UIADD3 UR4, -UR6, URZ, URZ ;  /* 0x0000003f06047290 */ /* 0x000fe4000fffe13f */
[----:B------:R-:W-:Y:S02]  /*0b90*/  ULEA UR6, UR5, -UR6, 0x7 ;  /* 0x8000000605067291 */ /* 0x000fe4000f8e383f */
[----:B------:R-:W-:Y:S02]  /*0ba0*/  UISETP.LT.AND UP1, UPT, URZ, UR4, UPT ;  /* 0x000000043f00728c */ /* 0x000fe4000bf21270 */
[----:B------:R-:W-:Y:S02]  /*0bb0*/  UISETP.LT.AND UP0, UPT, UR6, UR18, UPT ;  /* 0x000000120600728c */ /* 0x000fe4000bf01270 */
[----:B------:R-:W-:-:S02]  /*0bc0*/  USEL UR4, URZ, UR4, !UP1 ;  /* 0x000000043f047287 */ /* 0x000fc4000c800000 */
[----:B------:R-:W-:Y:S02]  /*0bd0*/  USEL UR5, UR6, UR18, UP0 ;  /* 0x0000001206057287 */ /* 0x000fe40008000000 */
[----:B------:R-:W-:Y:S02]  /*0be0*/  USHF.R.U32.HI UR8, URZ, 0x7, UR4 ;  /* 0x000000073f087899 */ /* 0x000fe40008011604 */
[----:B------:R-:W-:-:S05]  /*0bf0*/  UISETP.GT.AND UP0, UPT, UR5, UR4, UPT ;  /* 0x000000040500728c */ /* 0x000fca000bf04270 */
[----:B------:R-:W-:-:S06]  /*0c00*/  UMOV UR6, UR8 ;  /* 0x0000000800067c82 */ /* 0x000fcc0008000000 */
        /* <DEDUP_REMOVED lines=16> */
[----:B------:R-:W-:-:S03]  /*0d10*/  ULDC.64 UR4, c[0x0][0x240] ;  /* 0x0000900000047ab9 */ /* 0x000fc60000000a00 */
[----:B------:R-:W-:Y:S01]  /*0d20*/  LEA.HI R0, R4, R183, RZ, 0x3 ;  /* 0x000000b704007211 */ /* 0x000fe200078f18ff */
[----:B------:R1:W2:Y:S01]  /*0d30*/  @P4 LDG.E R23, [R2.64] ;  /* 0x0000001602174981 */ /* 0x0002a2000c1e1900 */
[----:B------:R-:W-:Y:S01]  /*0d40*/  UIMAD UR4, UR12, UR4, URZ ;  /* 0x000000040c0472a4 */ /* 0x000fe2000f8e023f */
[----:B------:R-:W-:Y:S01]  /*0d50*/  IMAD.MOV.U32 R147, RZ, RZ, c[0x0][0x238] ;  /* 0x00008e00ff937624 */ /* 0x000fe200078e00ff */
[----:B------:R-:W-:Y:S01]  /*0d60*/  SHF.R.S32.HI R96, RZ, 0x3, R0 ;  /* 0x00000003ff607819 */ /* 0x000fe20000011400 */
[----:B------:R-:W-:Y:S01]  /*0d70*/  USHF.R.S32.HI UR24, URZ, 0x1f, UR21 ;  /* 0x0000001f3f187899 */ /* 0x000fe20008011415 */
[----:B------:R-:W-:Y:S01]  /*0d80*/  LOP3.LUT R0, R0, 0xfffffff8, RZ, 0xc0, !PT ;  /* 0xfffffff800007812 */ /* 0x000fe200078ec0ff */
[----:B------:R-:W-:Y:S01]  /*0d90*/  UIADD3 UR25, UR6, -0x1, URZ ;  /* 0xffffffff06197890 */ /* 0x000fe2000fffe03f */
[----:B------:R-:W-:Y:S01]  /*0da0*/  SHF.R.S32.HI R7, RZ, 0x1f, R96 ;  /* 0x0000001fff077819 */ /* 0x000fe20000011460 */
[----:B------:R-:W-:Y:S01]  /*0db0*/  UIMAD UR7, UR13, UR5, UR4 ;  /* 0x000000050d0772a4 */ /* 0x000fe2000f8e0204 */
[C---:B-----5:R-:W-:Y:S01]  /*0dc0*/  IADD3 R118, P0, R96.reuse, R8, RZ ;  /* 0x0000000860767210 */ /* 0x060fe20007f1e0ff */
[----:B------:R-:W-:Y:S01]  /*0dd0*/  IMAD.IADD R22, R183, 0x1, -R0 ;  /* 0x00000001b7167824 */ /* 0x000fe200078e0a00 */
[----:B------:R-:W-:Y:S01]  /*0de0*/  USEL UR27, UR21, URZ, !UP3 ;  /* 0x0000003f151b7287 */ /* 0x000fe2000d800000 */
[----:B------:R-:W-:Y:S01]  /*0df0*/  IADD3 R143, -R96, UR18, RZ ;  /* 0x00000012608f7c10 */ /* 0x000fe2000fffe1ff */
[----:B------:R-:W-:Y:S01]  /*0e00*/  USEL UR26, UR24, URZ, !UP3 ;  /* 0x0000003f181a7287 */ /* 0x000fe2000d800000 */
[----:B------:R-:W-:Y:S01]  /*0e10*/  IMAD.SHL.U32 R20, R22, 0x8, RZ ;  /* 0x0000000816147824 */ /* 0x000fe200078e00ff */
[----:B------:R-:W-:Y:S01]  /*0e20*/  LEA.HI.X.SX32 R119, R8, R7, 0x1, P0 ;  /* 0x0000000708777211 */ /* 0x000fe200000f0eff */
[----:B------:R-:W-:Y:S01]  /*0e30*/  ULDC.64 UR4, c[0x0][0x248] ;  /* 0x0000920000047ab9 */ /* 0x000fe20000000a00 */
[----:B------:R-:W-:Y:S01]  /*0e40*/  IMAD.MOV.U32 R158, RZ, RZ, 0x7 ;  /* 0x00000007ff9e7424 */ /* 0x000fe200078e00ff */
[----:B------:R-:W-:Y:S01]  /*0e50*/  UIMAD UR4, UR26, UR4, URZ ;  /* 0x000000041a0472a4 */ /* 0x000fe2000f8e023f */
[----:B------:R-:W-:Y:S01]  /*0e60*/  SHF.R.S32.HI R21, RZ, 0x1f, R20 ;  /* 0x0000001fff157819 */ /* 0x000fe20000011414 */
[----:B------:R-:W-:Y:S01]  /*0e70*/  IMAD R0, R119, c[0x0][0x238], RZ ;  /* 0x00008e0077007a24 */ /* 0x000fe200078e02ff */
[----:B------:R-:W-:Y:S01]  /*0e80*/  LEA.HI R4, R4, R183, RZ, 0x6 ;  /* 0x000000b704047211 */ /* 0x000fe200078f30ff */
[----:B------:R-:W-:Y:S01]  /*0e90*/  IMAD.U32 R100, RZ, RZ, UR27 ;  /* 0x0000001bff647e24 */ /* 0x000fe2000f8e00ff */
[----:B------:R-:W-:Y:S01]  /*0ea0*/  UIMAD UR4, UR27, UR5, UR4 ;  /* 0x000000051b0472a4 */ /* 0x000fe2000f8e0204 */
[C---:B------:R-:W-:Y:S01]  /*0eb0*/  IMAD R0, R118.reuse, c[0x0][0x23c], R0 ;  /* 0x00008f0076007a24 */ /* 0x040fe200078e0200 */
[----:B------:R-:W-:Y:S01]  /*0ec0*/  SHF.L.U64.HI R166, R147, R158, c[0x0][0x23c] ;  /* 0x00008f0093a67619 */ /* 0x000fe2000001029e */
[----:B-1----:R-:W-:Y:S01]  /*0ed0*/  IMAD.WIDE.U32 R2, R118, c[0x0][0x238], R20 ;  /* 0x00008e0076027a25 */ /* 0x002fe200078e0014 */
[----:B------:R-:W-:Y:S01]  /*0ee0*/  USHF.R.S32.HI UR5, URZ, 0x1f, UR25 ;  /* 0x0000001f3f057899 */ /* 0x000fe20008011419 */
[C---:B------:R-:W-:Y:S01]  /*0ef0*/  IADD3 R92, R20.reuse, 0x40, RZ ;  /* 0x00000040145c7810 */ /* 0x040fe20007ffe0ff */
[----:B------:R-:W-:Y:S01]  /*0f00*/  USHF.R.S32.HI UR28, URZ, 0x1f, UR15 ;  /* 0x0000001f3f1c7899 */ /* 0x000fe2000801140f */
[----:B------:R-:W-:Y:S01]  /*0f10*/  IMAD.IADD R3, R3, 0x1, R0 ;  /* 0x0000000103037824 */ /* 0x000fe200078e0200 */
[----:B------:R-:W-:Y:S01]  /*0f20*/  ISETP.GE.AND P6, PT, R20, c[0x0][0x1d4], PT ;  /* 0x0000750014007a0c */ /* 0x000fe20003fc6270 */
[----:B------:R-:W-:Y:S01]  /*0f30*/  IMAD.U32 R0, RZ, RZ, UR13 ;  /* 0x0000000dff007e24 */ /* 0x000fe2000f8e00ff */
[----:B------:R-:W-:Y:S01]  /*0f40*/  ISETP.GE.AND P5, PT, R92, c[0x0][0x1d4], PT ;  /* 0x000075005c007a0c */ /* 0x000fe20003fa6270 */
[----:B------:R-:W-:Y:S01]  /*0f50*/  IMAD.SHL.U32 R174, R147, 0x80, RZ ;  /* 0x0000008093ae7824 */ /* 0x000fe200078e00ff */
[----:B------:R-:W-:Y:S01]  /*0f60*/  IADD3 R156, R96, 0x20, RZ ;  /* 0x00000020609c7810 */ /* 0x000fe20007ffe0ff */
[----:B------:R-:W-:Y:S01]  /*0f70*/  IMAD.WIDE.U32 R2, R0, c[0x0][0x240], R2 ;  /* 0x0000900000027a25 */ /* 0x000fe200078e0002 */
[----:B------:R-:W-:-:S02]  /*0f80*/  IADD3 R154, R96, 0x60, RZ ;  /* 0x00000060609a7810 */ /* 0x000fc40007ffe0ff */
[----:B------:R-:W-:Y:S01]  /*0f90*/  IADD3 R155, R96, 0x40, RZ ;  /* 0x00000040609b7810 */ /* 0x000fe20007ffe0ff */
[----:B------:R-:W-:Y:S01]  /*0fa0*/  IMAD.U32 R0, RZ, RZ, UR25 ;  /* 0x00000019ff007e24 */ /* 0x000fe2000f8e00ff */
[----:B------:R-:W-:Y:S01]  /*0fb0*/  IADD3 R3, R3, UR7, RZ ;  /* 0x0000000703037c10 */ /* 0x000fe2000fffe0ff */
[----:B------:R-:W-:Y:S01]  /*0fc0*/  IMAD.MOV.U32 R25, RZ, RZ, c[0x0][0x23c] ;  /* 0x00008f00ff197624 */ /* 0x000fe200078e00ff */
[----:B------:R-:W-:Y:S01]  /*0fd0*/  ULDC.64 UR6, c[0x0][0x280] ;  /* 0x0000a00000067ab9 */ /* 0x000fe20000000a00 */
[----:B------:R-:W-:Y:S01]  /*0fe0*/  IMAD R6, R0, -0x80, R143 ;  /* 0xffffff8000067824 */ /* 0x000fe200078e028f */
[----:B------:R-:W-:Y:S01]  /*0ff0*/  UIMAD UR6, UR28, UR6, URZ ;  /* 0x000000061c0672a4 */ /* 0x000fe2000f8e023f */
[----:B------:R-:W-:Y:S01]  /*1000*/  IMAD.WIDE.U32 R132, R100, c[0x0][0x248], R2 ;  /* 0x0000920064847a25 */ /* 0x000fe200078e0002 */
[----:B------:R-:W-:Y:S01]  /*1010*/  IADD3 R142, R24, UR19, RZ ;  /* 0x00000013188e7c10 */ /* 0x000fe2000fffe0ff */
[----:B------:R-:W-:Y:S01]  /*1020*/  ULDC UR19, c[0x0][0x294] ;  /* 0x0000a50000137ab9 */ /* 0x000fe20000000800 */
[----:B------:R-:W-:Y:S01]  /*1030*/  ISETP.GE.AND P0, PT, R6, 0x1, PT ;  /* 0x000000010600780c */ /* 0x000fe20003f06270 */
[----:B------:R-:W-:Y:S01]  /*1040*/  IMAD.SHL.U32 R3, R96, 0x40, RZ ;  /* 0x0000004060037824 */ /* 0x000fe200078e00ff */
[----:B------:R-:W-:Y:S01]  /*1050*/  IADD3 R129, R133, UR4, RZ ;  /* 0x0000000485817c10 */ /* 0x000fe2000fffe0ff */
[----:B------:R-:W-:Y:S01]  /*1060*/  IMAD.SHL.U32 R0, R4, 0x8, RZ ;  /* 0x0000000804007824 */ /* 0x000fe200078e00ff */
[----:B------:R-:W-:Y:S01]  /*1070*/  ISETP.GE.AND P2, PT, R6, 0x21, PT ;  /* 0x000000210600780c */ /* 0x000fe20003f46270 */
[----:B------:R-:W-:Y:S01]  /*1080*/  IMAD R2, R166, UR25, RZ ;  /* 0x00000019a6027c24 */ /* 0x000fe2000f8e02ff */
[----:B------:R-:W-:Y:S01]  /*1090*/  LOP3.LUT R130, R3, 0x1c0, RZ, 0xc0, !PT ;  /* 0x000001c003827812 */ /* 0x000fe200078ec0ff */
[----:B------:R-:W-:Y:S01]  /*10a0*/  IMAD.MOV.U32 R128, RZ, RZ, R132 ;  /* 0x000000ffff807224 */ /* 0x000fe200078e0084 */
[----:B------:R-:W-:Y:S01]  /*10b0*/  LOP3.LUT R134, R0, 0xfffffe00, RZ, 0xc0, !PT ;  /* 0xfffffe0000867812 */ /* 0x000fe200078ec0ff */
[----:B------:R-:W-:Y:S01]  /*10c0*/  IMAD R2, R174, UR5, R2 ;  /* 0x00000005ae027c24 */ /* 0x000fe2000f8e0202 */
[----:B------:R-:W-:Y:S01]  /*10d0*/  LOP3.LUT R74, R130, 0x38, R20, 0xf8, !PT ;  /* 0x00000038824a7812 */ /* 0x000fe200078ef814 */
[----:B------:R-:W-:Y:S01]  /*10e0*/  IMAD.WIDE.U32 R14, R174, UR25, R128 ;  /* 0x00000019ae0e7c25 */ /* 0x000fe2000f8e0080 */
[----:B------:R-:W-:Y:S01]  /*10f0*/  SHF.R.U32.HI R167, RZ, 0x3, R130 ;  /* 0x00000003ffa77819 */ /* 0x000fe20000011682 */
[----:B------:R-:W-:Y:S01]  /*1100*/  ULDC.64 UR4, c[0x0][0x260] ;  /* 0x0000980000047ab9 */ /* 0x000fe20000000a00 */
[----:B------:R-:W-:Y:S01]  /*1110*/  P2R R145, PR, RZ, 0x20 ;  /* 0x00000020ff917803 */ /* 0x000fe20000000000 */
[----:B------:R-:W-:Y:S01]  /*1120*/  IMAD.IADD R3, R15, 0x1, R2 ;  /* 0x000000010f037824 */ /* 0x000fe200078e0202 */
[----:B------:R-:W-:Y:S01]  /*1130*/  LOP3.LUT R74, R134, R74, R167, 0xf6, !PT ;  /* 0x0000004a864a7212 */ /* 0x000fe200078ef6a7 */
[----:B------:R-:W-:Y:S01]  /*1140*/  IMAD.U32 R0, RZ, RZ, UR13 ;  /* 0x0000000dff007e24 */ /* 0x000fe2000f8e00ff */
[----:B------:R-:W-:Y:S01]  /*1150*/  @P0 LEA R4, P1, R14, c[0x0][0x220], 0x1 ;  /* 0x000088000e040a11 */ /* 0x000fe200078208ff */
[----:B------:R-:W-:Y:S01]  /*1160*/  UIMAD UR4, UR12, UR4, URZ ;  /* 0x000000040c0472a4 */ /* 0x000fe2000f8e023f */
[----:B------:R-:W-:Y:S01]  /*1170*/  IMAD.SHL.U32 R32, R22, 0x4, RZ ;  /* 0x0000000416207824 */ /* 0x000fe200078e00ff */
[----:B------:R-:W-:Y:S01]  /*1180*/  P2R R146, PR, RZ, 0x40 ;  /* 0x00000040ff927803 */ /* 0x000fe20000000000 */
[----:B------:R-:W-:Y:S01]  /*1190*/  IMAD.SHL.U32 R74, R74, 0x2, RZ ;  /* 0x000000024a4a7824 */ /* 0x000fe200078e00ff */
[----:B------:R-:W-:Y:S01]  /*11a0*/  @P0 LEA.HI.X R5, R14, c[0x0][0x224], R3, 0x1, P1 ;  /* 0x000089000e050a11 */ /* 0x000fe200008f0c03 */
[----:B------:R-:W-:Y:S01]  /*11b0*/  UIMAD UR4, UR13, UR5, UR4 ;  /* 0x000000050d0472a4 */ /* 0x000fe2000f8e0204 */
[----:B------:R-:W-:Y:S01]  /*11c0*/  SHF.R.S32.HI R33, RZ, 0x1f, R32 ;  /* 0x0000001fff217819 */ /* 0x000fe20000011420 */
[----:B------:R-:W-:Y:S01]  /*11d0*/  IMAD.WIDE.U32 R18, R96, c[0x0][0x290], R20 ;  /* 0x0000a40060127a25 */ /* 0x000fe200078e0014 */
[----:B------:R-:W-:Y:S01]  /*11e0*/  ISETP.GE.AND P1, PT, R6, 0x41, PT ;  /* 0x000000410600780c */ /* 0x000fe20003f26270 */
[----:B------:R-:W-:Y:S01]  /*11f0*/  @!PT LDS RZ, [RZ] ;  /* 0x00000000fffff984 */ /* 0x000fe20000000800 */
[----:B------:R-:W-:Y:S01]  /*1200*/  @!PT LDS RZ, [RZ] ;  /* 0x00000000fffff984 */ /* 0x000fe20000000800 */
[----:B------:R-:W-:Y:S01]  /*1210*/  @!PT LDS RZ, [RZ] ;  /* 0x00000000fffff984 */ /* 0x000fe20000000800 */
[----:B------:R1:W-:Y:S01]  /*1220*/  @P0 LDGSTS.E.BYPASS.LTC128B.128 [R74+0x8100], [R4.64], !P6 ;  /* 0x08100000044a0fae */ /* 0x0003e2000f101d56 */
[----:B------:R-:W-:Y:S01]  /*1230*/  IADD3 R34, R32, 0x20, RZ ;  /* 0x0000002020227810 */ /* 0x000fe20007ffe0ff */
[----:B------:R-:W-:-:S02]  /*1240*/  IMAD.WIDE.U32 R8, R96, c[0x0][0x290], R32 ;  /* 0x0000a40060087a25 */ /* 0x000fc400078e0020 */
[----:B------:R1:W-:Y:S01]  /*1250*/  @P0 LDGSTS.E.BYPASS.LTC128B.128 [R74+0xc100], [R4.64+0x80], !P5 ;  /* 0x0c100080044a0fae */ /* 0x0003e2000e901d56 */
[----:B------:R-:W-:Y:S01]  /*1260*/  ISETP.GT.AND P0, PT, R6, 0x60, PT ;  /* 0x000000600600780c */ /* 0x000fe20003f04270 */
[----:B------:R-:W-:Y:S02]  /*1270*/  IMAD.MOV.U32 R151, RZ, RZ, 0x6 ;  /* 0x00000006ff977424 */ /* 0x000fe400078e00ff */
[----:B------:R-:W-:Y:S02]  /*1280*/  IMAD.MOV.U32 R153, RZ, RZ, 0x5 ;  /* 0x00000005ff997424 */ /* 0x000fe400078e00ff */
[----:B------:R-:W-:Y:S02]  /*1290*/  IMAD.SHL.U32 R149, R147, 0x40, RZ ;  /* 0x0000004093957824 */ /* 0x000fe400078e00ff */
[----:B------:R-:W-:Y:S02]  /*12a0*/  IMAD.MOV.U32 R176, RZ, RZ, c[0x0][0x2b8] ;  /* 0x0000ae00ffb07624 */ /* 0x000fe400078e00ff */
[----:B------:R-:W-:-:S02]  /*12b0*/  IMAD.MOV.U32 R175, RZ, RZ, c[0x0][0x27c] ;  /* 0x00009f00ffaf7624 */ /* 0x000fc400078e00ff */
[----:B------:R-:W-:Y:S02]  /*12c0*/  IMAD.MOV.U32 R148, RZ, RZ, c[0x0][0x27c] ;  /* 0x00009f00ff947624 */ /* 0x000fe400078e00ff */
[----:B------:R-:W-:Y:S02]  /*12d0*/  IMAD.U32 R91, RZ, RZ, UR25 ;  /* 0x00000019ff5b7e24 */ /* 0x000fe4000f8e00ff */
[----:B------:R-:W-:Y:S02]  /*12e0*/  IMAD.SHL.U32 R148, R148, 0x2, RZ ;  /* 0x0000000294947824 */ /* 0x000fe400078e00ff */
[----:B------:R-:W-:Y:S02]  /*12f0*/  IMAD R120, R22, 0x20, R96 ;  /* 0x0000002016787824 */ /* 0x000fe400078e0260 */
[----:B-1----:R-:W-:Y:S01]  /*1300*/  IMAD.WIDE.U32 R4, R0, c[0x0][0x260], R20 ;  /* 0x0000980000047a25 */ /* 0x002fe200078e0014 */
[----:B------:R-:W-:-:S03]  /*1310*/  @P2 LEA R0, P3, R147, R14, 0x5 ;  /* 0x0000000e93002211 */ /* 0x000fc600078628ff */
[----:B------:R-:W-:Y:S01]  /*1320*/  IMAD.MOV.U32 R12, RZ, RZ, R4 ;  /* 0x000000ffff0c7224 */ /* 0x000fe200078e0004 */
[----:B------:R-:W-:Y:S02]  /*1330*/  @P2 LEA.HI.X R2, R147, R3, R25, 0x5, P3 ;  /* 0x0000000393022211 */ /* 0x000fe400018f2c19 */
[----:B------:R-:W-:Y:S01]  /*1340*/  IADD3 R13, R5, UR4, RZ ;  /* 0x00000004050d7c10 */ /* 0x000fe2000fffe0ff */
[C---:B------:R-:W-:Y:S01]  /*1350*/  IMAD R5, R7.reuse, c[0x0][0x280], RZ ;  /* 0x0000a00007057a24 */ /* 0x040fe200078e02ff */
[----:B------:R-:W-:Y:S01]  /*1360*/  @P2 LEA R16, P3, R0, c[0x0][0x220], 0x1 ;  /* 0x0000880000102a11 */ /* 0x000fe200078608ff */
[----:B------:R-:W-:Y:S02]  /*1370*/  ULDC.64 UR4, c[0x0][0x290] ;  /* 0x0000a40000047ab9 */ /* 0x000fe40000000a00 */
[----:B------:R-:W-:Y:S01]  /*1380*/  IMAD.WIDE.U32 R100, R100, c[0x0][0x268], R12 ;  /* 0x00009a0064647a25 */ /* 0x000fe200078e000c */
[----:B------:R-:W-:Y:S01]  /*1390*/  @P2 LEA.HI.X R17, R0, c[0x0][0x224], R2, 0x1, P3 ;  /* 0x0000890000112a11 */ /* 0x000fe200018f0c02 */
[----:B------:R-:W-:Y:S01]  /*13a0*/  UIMAD UR4, UR28, UR4, URZ ;  /* 0x000000041c0472a4 */ /* 0x000fe2000f8e023f */
[----:B------:R-:W-:Y:S01]  /*13b0*/  ISETP.GE.AND P3, PT, R20, c[0x0][0x27c], PT ;  /* 0x00009f0014007a0c */ /* 0x000fe20003f66270 */
[C---:B------:R-:W-:Y:S01]  /*13c0*/  IMAD R2, R96.reuse, c[0x0][0x284], R5 ;  /* 0x0000a10060027a24 */ /* 0x040fe200078e0205 */
[----:B------:R-:W-:Y:S01]  /*13d0*/  UIMAD UR28, UR15, UR7, UR6 ;  /* 0x000000070f1c72a4 */ /* 0x000fe2000f8e0206 */
[C---:B------:R-:W-:Y:S01]  /*13e0*/  IMAD.WIDE.U32 R4, R96.reuse, c[0x0][0x280], R32 ;  /* 0x0000a00060047a25 */ /* 0x040fe200078e0020 */
[----:B------:R1:W-:Y:S01]  /*13f0*/  @P2 LDGSTS.E.BYPASS.LTC128B.128 [R74+0x9100], [R16.64], !P6 ;  /* 0x09100000104a2fae */ /* 0x0003e2000f101d56 */
[----:B------:R-:W-:Y:S01]  /*1400*/  P2R R144, PR, RZ, 0x8 ;  /* 0x00000008ff907803 */ /* 0x000fe20000000000 */
[----:B------:R-:W-:Y:S01]  /*1410*/  UIMAD UR29, UR15, UR5, UR4 ;  /* 0x000000050f1d72a4 */ /* 0x000fe2000f8e0204 */
[----:B------:R-:W-:Y:S01]  /*1420*/  IMAD R0, R7, c[0x0][0x290], RZ ;  /* 0x0000a40007007a24 */ /* 0x000fe200078e02ff */
[----:B------:R1:W-:Y:S01]  /*1430*/  @P2 LDGSTS.E.BYPASS.LTC128B.128 [R74+0xd100], [R16.64+0x80], !P5 ;  /* 0x0d100080104a2fae */ /* 0x0003e2000e901d56 */
[----:B------:R-:W-:Y:S01]  /*1440*/  IMAD.IADD R11, R5, 0x1, R2 ;  /* 0x00000001050b7824 */ /* 0x000fe200078e0202 */
[----:B------:R-:W-:Y:S01]  /*1450*/  SEL R5, RZ, c[0x0][0x27c], !P3 ;  /* 0x00009f00ff057a07 */ /* 0x000fe20005800000 */
[----:B------:R-:W-:Y:S01]  /*1460*/  IMAD.WIDE.U32 R6, R96, c[0x0][0x280], R20 ;  /* 0x0000a00060067a25 */ /* 0x000fe200078e0014 */
[----:B------:R-:W-:-:S02]  /*1470*/  ULDC.64 UR4, c[0x0][0x1e8] ;  /* 0x00007a0000047ab9 */ /* 0x000fc40000000a00 */
[----:B------:R-:W-:Y:S01]  /*1480*/  UIMAD UR31, UR12, UR4, URZ ;  /* 0x000000040c1f72a4 */ /* 0x000fe2000f8e023f */
[----:B------:R-:W-:Y:S01]  /*1490*/  IMAD.IADD R7, R2, 0x1, R7 ;  /* 0x0000000102077824 */ /* 0x000fe200078e0207 */
[----:B------:R-:W-:Y:S01]  /*14a0*/  UIMAD.WIDE.U32 UR32, UR13, UR4, URZ ;  /* 0x000000040d2072a5 */ /* 0x000fe2000f8e003f */
[----:B------:R-:W-:Y:S01]  /*14b0*/  IMAD R0, R96, c[0x0][0x294], R0 ;  /* 0x0000a50060007a24 */ /* 0x000fe200078e0200 */
[----:B------:R-:W-:Y:S01]  /*14c0*/  UIMAD UR31, UR13, UR5, UR31 ;  /* 0x000000050d1f72a4 */ /* 0x000fe2000f8e021f */
[----:B------:R-:W-:Y:S01]  /*14d0*/  IMAD.IADD R2, R20, 0x1, R5 ;  /* 0x0000000114027824 */ /* 0x000fe200078e0205 */
[----:B------:R-:W-:Y:S01]  /*14e0*/  ULDC.64 UR6, c[0x0][0x268] ;  /* 0x00009a0000067ab9 */ /* 0x000fe20000000a00 */
[----:B------:R-:W-:Y:S01]  /*14f0*/  IMAD.IADD R9, R9, 0x1, R0 ;  /* 0x0000000109097824 */ /* 0x000fe200078e0200 */
[----:B------:R-:W-:Y:S01]  /*1500*/  ULDC.64 UR4, c[0x0][0x210] ;  /* 0x0000840000047ab9 */ /* 0x000fe20000000a00 */
[----:B------:R-:W-:Y:S01]  /*1510*/  IMAD.IADD R5, R0, 0x1, R19 ;  /* 0x0000000100057824 */ /* 0x000fe200078e0213 */
[----:B------:R-:W-:Y:S01]  /*1520*/  SHF.R.S32.HI R0, RZ, 0x1f, R2 ;  /* 0x0000001fff007819 */ /* 0x000fe20000011402 */
[----:B------:R-:W-:Y:S01]  /*1530*/  IMAD.MOV.U32 R10, RZ, RZ, R4 ;  /* 0x000000ffff0a7224 */ /* 0x000fe200078e0004 */
[----:B------:R-:W-:Y:S01]  /*1540*/  UIMAD UR34, UR12, UR4, URZ ;  /* 0x000000040c2272a4 */ /* 0x000fe2000f8e023f */
[----:B------:R-:W-:Y:S01]  /*1550*/  IMAD.MOV.U32 R4, RZ, RZ, R18 ;  /* 0x000000ffff047224 */ /* 0x000fe200078e0012 */
[CC--:B------:R-:W-:Y:S01]  /*1560*/  LEA.HI R15, R0.reuse, R2.reuse, RZ, 0x3 ;  /* 0x00000002000f7211 */ /* 0x0c0fe200078f18ff */
[----:B------:R-:W-:Y:S01]  /*1570*/  IMAD.U32 R12, RZ, RZ, UR15 ;  /* 0x0000000fff0c7e24 */ /* 0x000fe2000f8e00ff */
[----:B------:R-:W-:Y:S01]  /*1580*/  LEA.HI R18, R0, R2, RZ, 0x6 ;  /* 0x0000000200127211 */ /* 0x000fe200078f30ff */
[----:B------:R-:W-:Y:S01]  /*1590*/  IMAD.U32 R0, RZ, RZ, UR15 ;  /* 0x0000000fff007e24 */ /* 0x000fe2000f8e00ff */
[----:B------:R-:W-:Y:S01]  /*15a0*/  UIMAD UR6, UR26, UR6, URZ ;  /* 0x000000061a0672a4 */ /* 0x000fe2000f8e023f */
[----:B------:R-:W-:Y:S01]  /*15b0*/  IMAD.WIDE.U32 R108, R12, c[0x0][0x280], R10 ;  /* 0x0000a0000c6c7a25 */ /* 0x000fe200078e000a */
[----:B------:R-:W-:Y:S01]  /*15c0*/  UIMAD.WIDE.U32 UR36, UR13, UR4, URZ ;  /* 0x000000040d2472a5 */ /* 0x000fe2000f8e003f */
[----:B------:R-:W-:Y:S01]  /*15d0*/  LOP3.LUT R94, R15, 0xfffffff8, RZ, 0xc0, !PT ;  /* 0xfffffff80f5e7812 */ /* 0x000fe200078ec0ff */
[----:B------:R-:W-:Y:S01]  /*15e0*/  UIMAD UR34, UR13, UR5, UR34 ;  /* 0x000000050d2272a4 */ /* 0x000fe2000f8e0222 */
[----:B------:R-:W-:Y:S01]  /*15f0*/  IMAD.WIDE.U32 R104, R0, c[0x0][0x280], R6 ;  /* 0x0000a00000687a25 */ /* 0x000fe200078e0006 */
[----:B------:R-:W-:Y:S01]  /*1600*/  UIMAD UR6, UR27, UR7, UR6 ;  /* 0x000000071b0672a4 */ /* 0x000fe2000f8e0206 */
[----:B------:R-:W-:Y:S01]  /*1610*/  SHF.R.S32.HI R115, RZ, 0x3, R15 ;  /* 0x00000003ff737819 */ /* 0x000fe2000001140f */
[----:B------:R-:W-:Y:S01]  /*1620*/  ULDC.64 UR4, c[0x0][0x2b0] ;  /* 0x0000ac0000047ab9 */ /* 0x000fe20000000a00 */
[----:B------:R-:W-:Y:S01]  /*1630*/  IMAD.WIDE.U32 R6, R147, 0x40, RZ ;  /* 0x0000004093067825 */ /* 0x000fe200078e00ff */
[----:B------:R-:W-:Y:S01]  /*1640*/  IADD3 R113, R109, UR28, RZ ;  /* 0x0000001c6d717c10 */ /* 0x000fe2000fffe0ff */
[----:B------:R-:W-:Y:S01]  /*1650*/  UIADD3 UR31, UR33, UR31, URZ ;  /* 0x0000001f211f7290 */ /* 0x000fe2000fffe03f */
[----:B------:R-:W-:Y:S01]  /*1660*/  IADD3 R99, R101, UR6, RZ ;  /* 0x0000000665637c10 */ /* 0x000fe2000fffe0ff */
[----:B------:R-:W-:Y:S01]  /*1670*/  IMAD.SHL.U32 R11, R25, 0x40, RZ ;  /* 0x00000040190b7824 */ /* 0x000fe200078e00ff */
[----:B------:R-:W-:Y:S01]  /*1680*/  @P1 IADD3 R0, P2, R14, R6, RZ ;  /* 0x000000060e001210 */ /* 0x000fe20007f5e0ff */
[----:B------:R-:W-:Y:S01]  /*1690*/  IMAD.U32 R2, RZ, RZ, UR15 ;  /* 0x0000000fff027e24 */ /* 0x000fe2000f8e00ff */
[----:B------:R-:W-:Y:S01]  /*16a0*/  IADD3 R124, P3, R6, 0x80, RZ ;  /* 0x00000080067c7810 */ /* 0x000fe20007f7e0ff */
[----:B------:R-:W-:Y:S01]  /*16b0*/  IMAD.IADD R11, R7, 0x1, R11 ;  /* 0x00000001070b7824 */ /* 0x000fe200078e020b */
[----:B------:R-:W-:Y:S01]  /*16c0*/  IADD3 R111, R105, UR28, RZ ;  /* 0x0000001c696f7c10 */ /* 0x000fe2000fffe0ff */
[----:B------:R-:W-:Y:S01]  /*16d0*/  IMAD.WIDE.U32 R102, R2, c[0x0][0x290], R4 ;  /* 0x0000a40002667a25 */ /* 0x000fe200078e0004 */
[----:B------:R-:W-:Y:S01]  /*16e0*/  SHF.R.S32.HI R114, RZ, 0x1f, R94 ;  /* 0x0000001fff727819 */ /* 0x000fe2000001145e */
[----:B------:R-:W-:-:S02]  /*16f0*/  UIADD3 UR34, UR37, UR34, URZ ;  /* 0x0000002225227290 */ /* 0x000fc4000fffe03f */
[----:B------:R-:W-:Y:S01]  /*1700*/  @P1 IMAD.X R4, R11, 0x1, R3, P2 ;  /* 0x000000010b041824 */ /* 0x000fe200010e0603 */
[----:B------:R-:W-:Y:S01]  /*1710*/  @P1 LEA R6, P2, R0, c[0x0][0x220], 0x1 ;  /* 0x0000880000061a11 */ /* 0x000fe200078408ff */
[----:B------:R-:W-:Y:S01]  /*1720*/  IMAD.WIDE.U32 R106, R2, c[0x0][0x290], R8 ;  /* 0x0000a400026a7a25 */ /* 0x000fe200078e0008 */
[----:B------:R-:W-:Y:S02]  /*1730*/  SHF.R.S32.HI R9, RZ, 0x1f, R154 ;  /* 0x0000001fff097819 */ /* 0x000fe4000001149a */
[----:B------:R-:W-:Y:S01]  /*1740*/  @P1 LEA.HI.X R7, R0, c[0x0][0x224], R4, 0x1, P2 ;  /* 0x0000890000071a11 */ /* 0x000fe200010f0c04 */
[----:B------:R-:W-:Y:S01]  /*1750*/  IMAD.SHL.U32 R0, R156, 0x40, RZ ;  /* 0x000000409c007824 */ /* 0x000fe200078e00ff */
[----:B------:R-:W-:Y:S01]  /*1760*/  SHF.R.S32.HI R4, RZ, 0x1f, R155 ;  /* 0x0000001fff047819 */ /* 0x000fe2000001149b */
[----:B------:R-:W-:Y:S01]  /*1770*/  IMAD.SHL.U32 R5, R155, 0x40, RZ ;  /* 0x000000409b057824 */ /* 0x000fe200078e00ff */
[----:B------:R-:W-:Y:S01]  /*1780*/  SHF.R.S32.HI R8, RZ, 0x1f, R156 ;  /* 0x0000001fff087819 */ /* 0x000fe2000001149c */
[----:B------:R-:W-:Y:S01]  /*1790*/  IMAD.SHL.U32 R10, R154, 0x40, RZ ;  /* 0x000000409a0a7824 */ /* 0x000fe200078e00ff */
[----:B------:R-:W-:Y:S01]  /*17a0*/  LOP3.LUT R127, R0, 0x1c0, RZ, 0xc0, !PT ;  /* 0x000001c0007f7812 */ /* 0x000fe200078ec0ff */
[----:B------:R-:W-:Y:S01]  /*17b0*/  @P0 IMAD.MOV.U32 R2, RZ, RZ, R14 ;  /* 0x000000ffff020224 */ /* 0x000fe200078e000e */
[----:B------:R-:W-:Y:S01]  /*17c0*/  LEA.HI R0, R9, R154, RZ, 0x3 ;  /* 0x0000009a09007211 */ /* 0x000fe200078f18ff */
[----:B------:R-:W-:Y:S01]  /*17d0*/  @P0 IMAD R12, R25, 0x60, RZ ;  /* 0x00000060190c0824 */ /* 0x000fe200078e02ff */
[----:B------:R-:W-:Y:S01]  /*17e0*/  LEA.HI R4, R4, R155, RZ, 0x3 ;  /* 0x0000009b04047211 */ /* 0x000fe200078f18ff */
[----:B------:R-:W-:Y:S01]  /*17f0*/  @P0 IMAD.WIDE.U32 R2, R147, 0x60, R2 ;  /* 0x0000006093020825 */ /* 0x000fe200078e0002 */
[----:B------:R-:W-:Y:S01]  /*1800*/  LEA.HI R8, R8, R156, RZ, 0x3 ;  /* 0x0000009c08087211 */ /* 0x000fe200078f18ff */
[----:B------:R1:W-:Y:S01]  /*1810*/  @P1 LDGSTS.E.BYPASS.LTC128B.128 [R74+0xa100], [R6.64], !P6 ;  /* 0x0a100000064a1fae */ /* 0x0003e2000f101d56 */
[----:B------:R-:W-:Y:S01]  /*1820*/  LOP3.LUT R126, R5, 0x1c0, RZ, 0xc0, !PT ;  /* 0x000001c0057e7812 */ /* 0x000fe200078ec0ff */
[----:B------:R-:W-:Y:S01]  /*1830*/  IMAD.SHL.U32 R0, R0, 0x40, RZ ;  /* 0x0000004000007824 */ /* 0x000fe200078e00ff */
[----:B------:R-:W-:Y:S01]  /*1840*/  LOP3.LUT R125, R10, 0x1c0, RZ, 0xc0, !PT ;  /* 0x000001c00a7d7812 */ /* 0x000fe200078ec0ff */
[----:B------:R-:W-:Y:S01]  /*1850*/  IMAD.SHL.U32 R4, R4, 0x40, RZ ;  /* 0x0000004004047824 */ /* 0x000fe200078e00ff */
[----:B------:R-:W-:Y:S01]  /*1860*/  SHF.R.U32.HI R165, RZ, 0x3, R127 ;  /* 0x00000003ffa57819 */ /* 0x000fe2000001167f */
[----:B------:R-:W-:Y:S01]  /*1870*/  IMAD.SHL.U32 R5, R8, 0x40, RZ ;  /* 0x0000004008057824 */ /* 0x000fe200078e00ff */
[----:B------:R-:W-:Y:S01]  /*1880*/  LOP3.LUT R135, R0, 0xfffffe00, RZ, 0xc0, !PT ;  /* 0xfffffe0000877812 */ /* 0x000fe200078ec0ff */
[----:B------:R-:W-:Y:S01]  /*1890*/  IMAD.SHL.U32 R0, R18, 0x80, RZ ;  /* 0x0000008012007824 */ /* 0x000fe200078e00ff */
[----:B------:R-:W-:Y:S01]  /*18a0*/  LOP3.LUT R136, R4, 0xfffffe00, RZ, 0xc0, !PT ;  /* 0xfffffe0004887812 */ /* 0x000fe200078ec0ff */
[----:B------:R-:W-:Y:S01]  /*18b0*/  @P0 IMAD.IADD R3, R3, 0x1, R12 ;  /* 0x0000000103030824 */ /* 0x000fe200078e020c */
[----:B------:R-:W-:Y:S01]  /*18c0*/  LOP3.LUT R4, R127, 0x38, R15, 0xf8, !PT ;  /* 0x000000387f047812 */ /* 0x000fe200078ef80f */
[----:B------:R1:W-:Y:S01]  /*18d0*/  @P1 LDGSTS.E.BYPASS.LTC128B.128 [R74+0xe100], [R6.64+0x80], !P5 ;  /* 0x0e100080064a1fae */ /* 0x0003e2000e901d56 */
[----:B------:R-:W-:Y:S01]  /*18e0*/  LOP3.LUT R137, R5, 0xfffffe00, RZ, 0xc0, !PT ;  /* 0xfffffe0005897812 */ /* 0x000fe200078ec0ff */
[----:B------:R-:W-:Y:S01]  /*18f0*/  IMAD.X R121, RZ, RZ, R11, P3 ;  /* 0x000000ffff797224 */ /* 0x000fe200018e060b */
[----:B------:R-:W-:-:S02]  /*1900*/  LOP3.LUT R5, R130, 0x38, R15, 0xf8, !PT ;  /* 0x0000003882057812 */ /* 0x000fc400078ef80f */
[----:B------:R-:W-:Y:S02]  /*1910*/  SHF.R.U32.HI R164, RZ, 0x3, R126 ;  /* 0x00000003ffa47819 */ /* 0x000fe4000001167e */
[----:B------:R-:W-:Y:S02]  /*1920*/  SHF.R.U32.HI R159, RZ, 0x3, R125 ;  /* 0x00000003ff9f7819 */ /* 0x000fe4000001167d */
[--C-:B------:R-:W-:Y:S02]  /*1930*/  LOP3.LUT R8, R126, 0x38, R15.reuse, 0xf8, !PT ;  /* 0x000000387e087812 */ /* 0x100fe400078ef80f */
[----:B------:R-:W-:Y:S02]  /*1940*/  LOP3.LUT R10, R125, 0x38, R15, 0xf8, !PT ;  /* 0x000000387d0a7812 */ /* 0x000fe400078ef80f */
[----:B------:R-:W-:Y:S02]  /*1950*/  LOP3.LUT R0, R0, 0xffffe000, RZ, 0xc0, !PT ;  /* 0xffffe00000007812 */ /* 0x000fe400078ec0ff */
[----:B------:R-:W-:-:S02]  /*1960*/  LOP3.LUT R4, R4, R165, RZ, 0x3c, !PT ;  /* 0x000000a504047212 */ /* 0x000fc400078e3cff */
[----:B------:R-:W-:Y:S02]  /*1970*/  LOP3.LUT R9, R5, R167, RZ, 0x3c, !PT ;  /* 0x000000a705097212 */ /* 0x000fe400078e3cff */
[----:B------:R-:W-:Y:S02]  /*1980*/  LOP3.LUT R8, R8, R164, RZ, 0x3c, !PT ;  /* 0x000000a408087212 */ /* 0x000fe400078e3cff */
[----:B------:R-:W-:Y:S02]  /*1990*/  LOP3.LUT R5, R10, R159, RZ, 0x3c, !PT ;  /* 0x0000009f0a057212 */ /* 0x000fe400078e3cff */
[-C--:B------:R-:W-:Y:S02]  /*19a0*/  IADD3 R10, R4, R0.reuse, R137 ;  /* 0x00000000040a7210 */ /* 0x080fe40007ffe089 */
[----:B------:R-:W-:Y:S02]  /*19b0*/  @P0 LEA R4, P2, R2, c[0x0][0x220], 0x1 ;  /* 0x0000880002040a11 */ /* 0x000fe400078408ff */
[-C--:B------:R-:W-:Y:S01]  /*19c0*/  IADD3 R13, R9, R0.reuse, R134 ;  /* 0x00000000090d7210 */ /* 0x080fe20007ffe086 */
[----:B------:R-:W-:Y:S01]  /*19d0*/  IMAD.SHL.U32 R140, R10, 0x2, RZ ;  /* 0x000000020a8c7824 */ /* 0x000fe200078e00ff */
[----:B------:R-:W-:-:S02]  /*19e0*/  IADD3 R9, R8, R0, R136 ;  /* 0x0000000008097210 */ /* 0x000fc40007ffe088 */
[----:B------:R-:W-:Y:S01]  /*19f0*/  IADD3 R8, R5, R0, R135 ;  /* 0x0000000005087210 */ /* 0x000fe20007ffe087 */
[----:B------:R-:W-:Y:S01]  /*1a00*/  IMAD.MOV.U32 R0, RZ, RZ, c[0x0][0x290] ;  /* 0x0000a400ff007624 */ /* 0x000fe200078e00ff */
[----:B------:R-:W-:Y:S01]  /*1a10*/  @P0 LEA.HI.X R5, R2, c[0x0][0x224], R3, 0x1, P2 ;  /* 0x0000890002050a11 */ /* 0x000fe200010f0c03 */
[----:B------:R-:W-:Y:S01]  /*1a20*/  IMAD.MOV.U32 R2, RZ, RZ, c[0x0][0x280] ;  /* 0x0000a000ff027624 */ /* 0x000fe200078e00ff */
[-C--:B------:R-:W-:Y:S01]  /*1a30*/  SHF.L.U64.HI R147, R147, R151.reuse, c[0x0][0x23c] ;  /* 0x00008f0093937619 */ /* 0x080fe20000010297 */
[----:B------:R-:W-:Y:S01]  /*1a40*/  IMAD.SHL.U32 R168, R0, 0x40, RZ ;  /* 0x0000004000a87824 */ /* 0x000fe200078e00ff */
[----:B------:R-:W-:Y:S01]  /*1a50*/  IADD3 R112, R107, UR29, RZ ;  /* 0x0000001d6b707c10 */ /* 0x000fe2000fffe0ff */
[----:B------:R1:W-:Y:S01]  /*1a60*/  @P0 LDGSTS.E.BYPASS.LTC128B.128 [R74+0xb100], [R4.64], !P6 ;  /* 0x0b100000044a0fae */ /* 0x0003e2000f101d56 */
[----:B------:R-:W-:Y:S01]  /*1a70*/  SHF.L.U64.HI R150, R2, R151, c[0x0][0x284] ;  /* 0x0000a10002967619 */ /* 0x000fe20000010297 */
[----:B------:R-:W-:Y:S01]  /*1a80*/  IMAD.SHL.U32 R169, R0, 0x80, RZ ;  /* 0x0000008000a97824 */ /* 0x000fe200078e00ff */
[CC--:B------:R-:W-:Y:S01]  /*1a90*/  SHF.L.U64.HI R157, R2.reuse, R158.reuse, c[0x0][0x284] ;  /* 0x0000a100029d7619 */ /* 0x0c0fe2000001029e */
[----:B------:R1:W-:Y:S01]  /*1aa0*/  @P0 LDGSTS.E.BYPASS.LTC128B.128 [R74+0xf100], [R4.64+0x80], !P5 ;  /* 0x0f100080044a0fae */ /* 0x0003e2000e901d56 */
[----:B------:R-:W-:Y:S01]  /*1ab0*/  SHF.L.U64.HI R152, R2, R153, c[0x0][0x284] ;  /* 0x0000a10002987619 */ /* 0x000fe20000010299 */
[C---:B------:R-:W-:Y:S01]  /*1ac0*/  IMAD.SHL.U32 R170, R0.reuse, 0x20, RZ ;  /* 0x0000002000aa7824 */ /* 0x040fe200078e00ff */
[C---:B------:R-:W-:Y:S01]  /*1ad0*/  SHF.L.U64.HI R151, R0.reuse, R151, c[0x0][0x294] ;  /* 0x0000a50000977619 */ /* 0x040fe20000010297 */
[----:B------:R-:W0:Y:S01]  /*1ae0*/  LDGDEPBAR ;  /* 0x00000000000079af */ /* 0x000e220000000000 */
[C---:B------:R-:W-:Y:S01]  /*1af0*/  SHF.L.U64.HI R158, R0.reuse, R158, c[0x0][0x294] ;  /* 0x0000a500009e7619 */ /* 0x040fe2000001029e */
[C---:B------:R-:W-:Y:S01]  /*1b00*/  IMAD.WIDE.U32 R160, R0.reuse, 0x60, RZ ;  /* 0x0000006000a07825 */ /* 0x040fe200078e00ff */
[----:B------:R-:W-:-:S02]  /*1b10*/  SHF.L.U64.HI R153, R0, R153, c[0x0][0x294] ;  /* 0x0000a50000997619 */ /* 0x000fc40000010299 */
[----:B------:R-:W-:Y:S01]  /*1b20*/  SHF.R.S32.HI R0, RZ, 0x1f, R92 ;  /* 0x0000001fff007819 */ /* 0x000fe2000001145c */
[----:B------:R-:W-:Y:S01]  /*1b30*/  IMAD.WIDE.U32 R162, R2, 0x60, RZ ;  /* 0x0000006002a27825 */ /* 0x000fe200078e00ff */
[----:B------:R-:W-:Y:S02]  /*1b40*/  ISETP.GE.AND P5, PT, R20, c[0x0][0x1d4], PT ;  /* 0x0000750014007a0c */ /* 0x000fe40003fa6270 */
[----:B------:R-:W-:Y:S01]  /*1b50*/  LEA.HI R0, R0, R92, RZ, 0x3 ;  /* 0x0000005c00007211 */ /* 0x000fe200078f18ff */
[C---:B------:R-:W-:Y:S01]  /*1b60*/  IMAD.SHL.U32 R171, R2.reuse, 0x40, RZ ;  /* 0x0000004002ab7824 */ /* 0x040fe200078e00ff */
[----:B------:R-:W-:Y:S01]  /*1b70*/  IADD3 R110, R103, UR29, RZ ;  /* 0x0000001d676e7c10 */ /* 0x000fe2000fffe0ff */
[----:B------:R-:W-:Y:S01]  /*1b80*/  IMAD.SHL.U32 R172, R2, 0x80, RZ ;  /* 0x0000008002ac7824 */ /* 0x000fe200078e00ff */
[----:B------:R-:W-:Y:S01]  /*1b90*/  LOP3.LUT R82, R0, 0xfffffff8, RZ, 0xc0, !PT ;  /* 0xfffffff800527812 */ /* 0x000fe200078ec0ff */
[----:B------:R-:W-:Y:S01]  /*1ba0*/  IMAD.SHL.U32 R173, R2, 0x20, RZ ;  /* 0x0000002002ad7824 */ /* 0x000fe200078e00ff */
[----:B------:R-:W-:Y:S01]  /*1bb0*/  BAR.SYNC.DEFER_BLOCKING 0x0 ;  /* 0x0000000000007b1d */ /* 0x000fe20000010000 */
[----:B------:R-:W-:Y:S01]  /*1bc0*/  IMAD.SHL.U32 R141, R13, 0x2, RZ ;  /* 0x000000020d8d7824 */ /* 0x000fe200078e00ff */
[----:B------:R-:W-:Y:S01]  /*1bd0*/  SHF.R.S32.HI R93, RZ, 0x1f, R82 ;  /* 0x0000001fff5d7819 */ /* 0x000fe20000011452 */
[----:B------:R-:W-:Y:S01]  /*1be0*/  IMAD.SHL.U32 R139, R9, 0x2, RZ ;  /* 0x00000002098b7824 */ /* 0x000fe200078e00ff */
[----:B------:R-:W-:Y:S01]  /*1bf0*/  ISETP.NE.AND P1, PT, R176, 0x1, PT ;  /* 0x00000001b000780c */ /* 0x000fe20003f25270 */
[----:B------:R-:W-:Y:S01]  /*1c00*/  IMAD.SHL.U32 R138, R8, 0x2, RZ ;  /* 0x00000002088a7824 */ /* 0x000fe200078e00ff */
[----:B------:R-:W-:Y:S01]  /*1c10*/  ISETP.GE.AND P0, PT, R175, 0x1, PT ;  /* 0x00000001af00780c */ /* 0x000fe20003f06270 */
[----:B--2---:R-:W2:Y:S02]  /*1c20*/  @P4 R2UR UR30, R23 ;  /* 0x00000000171e43c2 */ /* 0x004ea400000e0000 */
[----:B--2---:R-:W-:-:S02]  /*1c30*/  @UP0 USHF.R.S32.HI UR39, URZ, 0x1f, UR30 ;  /* 0x0000001f3f270899 */ /* 0x004fc4000801141e */
[----:B------:R-:W-:Y:S02]  /*1c40*/  @UP0 UMOV UR38, UR30 ;  /* 0x0000001e00260c82 */ /* 0x000fe40008000000 */
[----:B------:R-:W-:Y:S02]  /*1c50*/  @!UP0 UMOV UR38, UR21 ;  /* 0x0000001500268c82 */ /* 0x000fe40008000000 */
[----:B------:R-:W-:Y:S02]  /*1c60*/  UIMAD.WIDE.U32 UR26, UR38, UR4, URZ ;  /* 0x00000004261a72a5 */ /* 0x000fe4000f8e003f */
[----:B------:R-:W-:Y:S02]  /*1c70*/  @!UP0 UMOV UR39, UR24 ;  /* 0x0000001800278c82 */ /* 0x000fe40008000000 */
[----:B------:R-:W-:-:S03]  /*1c80*/  UIMAD UR7, UR39, UR4, URZ ;  /* 0x00000004270772a4 */ /* 0x000fc6000f8e023f */
[----:B------:R-:W-:Y:S02]  /*1c90*/  ULDC UR4, c[0x0][0x284] ;  /* 0x0000a10000047ab9 */ /* 0x000fe40000000800 */
[----:B------:R-:W-:-:S03]  /*1ca0*/  UIMAD UR7, UR38, UR5, UR7 ;  /* 0x00000005260772a4 */ /* 0x000fc6000f8e0207 */
[----:B------:R-:W-:Y:S02]  /*1cb0*/  UMOV UR5, 0x60 ;  /* 0x0000006000057882 */ /* 0x000fe40000000000 */
[----:B------:R-:W-:Y:S02]  /*1cc0*/  UIMAD UR19, UR5, UR19, URZ ;  /* 0x00000013051372a4 */ /* 0x000fe4000f8e023f */
[----:B------:R-:W-:Y:S02]  /*1cd0*/  UIMAD UR4, UR5, UR4, URZ ;  /* 0x00000004050472a4 */ /* 0x000fe4000f8e023f */
[----:B------:R-:W-:Y:S02]  /*1ce0*/  UIADD3 UR7, UR27, UR7, URZ ;  /* 0x000000071b077290 */ /* 0x000fe4000fffe03f */
[----:B------:R-:W-:Y:S02]  /*1cf0*/  IADD3 R123, R161, UR19, RZ ;  /* 0x00000013a17b7c10 */ /* 0x000fe4000fffe0ff */
[----:B------:R-:W-:Y:S01]  /*1d00*/  IADD3 R122, R163, UR4, RZ ;  /* 0x00000004a37a7c10 */ /* 0x000fe2000fffe0ff */
[----:B-1----:R-:W-:-:S02]  /*1d10*/  ULDC.U8 UR4, c[0x0][0x298] ;  /* 0x0000a60000047ab9 */ /* 0x002fc40000000000 */
.L_x_641:
        /* <DEDUP_REMOVED lines=10> */
[----:B-1----:R-:W-:Y:S04]  /*1dc0*/  IMAD.MOV.U32 R4, RZ, RZ, R0 ;  /* 0x000000ffff047224 */ /* 0x002fe800078e0000 */
[----:B------:R-:W-:Y:S05]  /*1dd0*/  @P1 IMAD.HI.U32 R2, R0, c[0x0][0x2bc], RZ ;  /* 0x0000af0000021a27 */ /* 0x000fea00078e00ff */
[----:B------:R-:W-:Y:S04]  /*1de0*/  @P1 SHF.R.U32.HI R4, RZ, c[0x0][0x2c0], R2 ;  /* 0x0000b000ff041a19 */ /* 0x000fe80000011602 */
[C---:B------:R-:W-:Y:S04]  /*1df0*/  @!P0 IADD3 R3, P1, R4.reuse, UR26, RZ ;  /* 0x0000001a04038c10 */ /* 0x040fe8000ff3e0ff */
[----:B------:R-:W-:Y:S02]  /*1e00*/  @!P0 LEA.HI.X.SX32 R5, R4, UR7, 0x1, P1 ;  /* 0x0000000704058c11 */ /* 0x000fe400088f0eff */
[C---:B------:R-:W-:Y:S04]  /*1e10*/  @!P0 LEA R2, P1, R3.reuse, c[0x0][0x2a0], 0x2 ;  /* 0x0000a80003028a11 */ /* 0x040fe800078210ff */
[----:B------:R-:W-:Y:S05]  /*1e20*/  @!P0 LEA.HI.X R3, R3, c[0x0][0x2a4], R5, 0x2, P1 ;  /* 0x0000a90003038a11 */ /* 0x000fea00008f1405 */
[----:B------:R1:W2:Y:S04]  /*1e30*/  @!P0 LDG.E R95, [R2.64] ;  /* 0x00000016025f8981 */ /* 0x0002a8000c1e1900 */
[----:B------:R-:W-:Y:S01]  /*1e40*/  BAR.SYNC.DEFER_BLOCKING 0x0 ;  /* 0x0000000000007b1d */ /* 0x000fe20000010000 */
[----:B-1----:R-:W-:Y:S04]  /*1e50*/  IMAD.MOV R2, RZ, RZ, -R4 ;  /* 0x000000ffff027224 */ /* 0x002fe800078e0a04 */
[----:B------:R-:W-:Y:S04]  /*1e60*/  IMAD R97, R2, c[0x0][0x2b8], R0 ;  /* 0x0000ae0002617a24 */ /* 0x000fe800078e0200 */
[C---:B------:R-:W-:Y:S01]  /*1e70*/  IMAD.WIDE.U32 R2, R97.reuse, c[0x0][0x1e0], RZ ;  /* 0x0000780061027a25 */ /* 0x040fe200078e00ff */
[----:B------:R-:W-:Y:S05]  /*1e80*/  SHF.R.S32.HI R116, RZ, 0x1f, R97 ;  /* 0x0000001fff747819 */ /* 0x000fea0000011461 */
        /* <DEDUP_REMOVED lines=16> */
[----:B------:R-:W-:Y:S04]  /*1f90*/  IMAD.WIDE.U32 R36, R172, R91, RZ ;  /* 0x0000005bac247225 */ /* 0x000fe800078e00ff */
[C---:B------:R-:W-:Y:S02]  /*1fa0*/  IMAD R3, R0.reuse, R172, R3 ;  /* 0x000000ac00037224 */ /* 0x040fe400078e0203 */
[----:B------:R-:W-:Y:S01]  /*1fb0*/  IMAD R0, R0, R169, R2 ;  /* 0x000000a900007224 */ /* 0x000fe200078e0202 */
[----:B------:R-:W-:Y:S01]  /*1fc0*/  IADD3 R2, -R98, UR18, RZ ;  /* 0x0000001262027c10 */ /* 0x000fe2000fffe1ff */
[----:B------:R-:W-:Y:S01]  /*1fd0*/  IMAD.WIDE.U32 R68, R169, R91, RZ ;  /* 0x0000005ba9447225 */ /* 0x000fe200078e00ff */
[----:B------:R-:W-:Y:S02]  /*1fe0*/  IADD3 R41, R37, R3, RZ ;  /* 0x0000000325297210 */ /* 0x000fe40007ffe0ff */
[----:B------:R-:W-:Y:S02]  /*1ff0*/  IMNMX R90, R2, 0x80, PT ;  /* 0x00000080025a7817 */ /* 0x000fe40003800200 */
        /* <DEDUP_REMOVED lines=30> */
.L_x_599:
[----:B------:R-:W-:Y:S05]  /*21e0*/  BSYNC B0 ;  /* 0x0000000000007941 */ /* 0x000fea0003800000 */
.L_x_598:
        /* <DEDUP_REMOVED lines=38> */
.L_x_601:
[----:B------:R-:W-:Y:S05]  /*2450*/  BSYNC B0 ;  /* 0x0000000000007941 */ /* 0x000fea0003800000 */
.L_x_600:
[----:B------:R-:W-:Y:S01]  /*2460*/  ISETP.GE.AND P4, PT, R155, R90, PT ;  /* 0x0000005a9b00720c */ /* 0x000fe20003f86270 */
[----:B-----5:R-:W-:Y:S01]  /*2470*/  IMAD.MOV.U32 R6, RZ, RZ, R16 ;  /* 0x000000ffff067224 */ /* 0x020fe200078e0010 */
[----:B-1----:R-:W-:Y:S01]  /*2480*/  MOV R4, R14 ;  /* 0x0000000e00047202 */ /* 0x002fe20000000f00 */
        /* <DEDUP_REMOVED lines=37> */
.L_x_603:
[----:B------:R-:W-:Y:S05]  /*26e0*/  BSYNC B0 ;  /* 0x0000000000007941 */ /* 0x000fea0003800000 */
.L_x_602:
        /* <DEDUP_REMOVED lines=38> */
.L_x_605:
[----:B------:R-:W-:Y:S05]  /*2950*/  BSYNC B0 ;  /* 0x0000000000007941 */ /* 0x000fea0003800000 */
.L_x_604:
[----:B-1---5:R-:W-:Y:S01]  /*2960*/  MOV R4, R24 ;  /* 0x0000001800047202 */ /* 0x022fe20000000f00 */
[----:B------:R1:W2:Y:S01]  /*2970*/  SHFL.IDX PT, R68, R88, RZ, 0x181f ;  /* 0x00181fff58447589 */ /* 0x0002a200000e0000 */
[----:B------:R-:W-:Y:S01]  /*2980*/  IMAD.MOV.U32 R6, RZ, RZ, R26 ;  /* 0x000000ffff067224 */ /* 0x000fe200078e001a */
[----:B------:R-:W-:Y:S01]  /*2990*/  BSSY B1, `(.L_x_606) ;  /* 0x000007f000017945 */ /* 0x000fe20003800000 */
[----:B------:R-:W-:Y:S02]  /*29a0*/  IMAD.MOV.U32 R5, RZ, RZ, R27 ;  /* 0x000000ffff057224 */ /* 0x000fe400078e001b */
[----:B------:R-:W-:Y:S01]  /*29b0*/  IMAD.MOV.U32 R0, RZ, RZ, R25 ;  /* 0x000000ffff007224 */ /* 0x000fe200078e0019 */
[----:B------:R1:W3:Y:S02]  /*29c0*/  SHFL.IDX PT, R66, R89, RZ, 0x181f ;  /* 0x00181fff59427589 */ /* 0x0002e400000e0000 */
        /* <DEDUP_REMOVED lines=11> */
[C---:B---3--:R-:W-:Y:S01]  /*2a80*/  LEA R64, P0, R20.reuse, R66, 0x1 ;  /* 0x0000004214407211 */ /* 0x048fe200078008ff */
[----:B------:R-:W3:Y:S03]  /*2a90*/  LDS.128 R8, [R74+0x8100] ;  /* 0x008100004a087984 */ /* 0x000ee60000000c00 */
[----:B--2---:R-:W-:Y:S02]  /*2aa0*/  LEA.HI.X R65, R20, R68, R21, 0x1, P0 ;  /* 0x0000004414417211 */ /* 0x004fe400000f0c15 */
[----:B------:R-:W-:Y:S11]  /*2ab0*/  ISETP.GE.AND P0, PT, R32, c[0x0][0x27c], PT ;  /* 0x00009f0020007a0c */ /* 0x000ff60003f06270 */
[----:B------:R-:W-:Y:S02]  /*2ac0*/  @!UPT UIADD3 URZ, URZ, URZ, URZ ;  /* 0x0000003f3f3ff290 */ /* 0x000fe4000fffe03f */
[----:B------:R-:W-:Y:S02]  /*2ad0*/  @!P0 SHF.R.U64 R4, R38, 0x10, R39 ;  /* 0x0000001026048819 */ /* 0x000fe40000001227 */
[--C-:B------:R-:W-:Y:S02]  /*2ae0*/  @!P0 SHF.R.U64 R0, R2, 0x10, R3.reuse ;  /* 0x0000001002008819 */ /* 0x100fe40000001203 */
[----:B------:R-:W-:Y:S02]  /*2af0*/  @!P0 SHF.R.U32.HI R2, RZ, 0x10, R3 ;  /* 0x00000010ff028819 */ /* 0x000fe40000011603 */
[----:B------:R-:W-:Y:S02]  /*2b00*/  @!P0 SHF.R.U32.HI R41, RZ, 0x10, R39 ;  /* 0x00000010ff298819 */ /* 0x000fe40000011627 */
[----:B------:R-:W-:Y:S02]  /*2b10*/  @!P0 PRMT R39, R40, 0x5410, R4 ;  /* 0x0000541028278816 */ /* 0x000fe40000000004 */
[C---:B------:R-:W-:Y:S02]  /*2b20*/  @!P0 PRMT R0, R7.reuse, 0x5432, R0 ;  /* 0x0000543207008816 */ /* 0x040fe40000000000 */
[----:B------:R-:W-:Y:S01]  /*2b30*/  @!P0 PRMT R5, R7, 0x5410, R2 ;  /* 0x0000541007058816 */ /* 0x000fe20000000002 */
[C---:B------:R-:W-:Y:S01]  /*2b40*/  @!P0 IMAD.U32 R7, R39.reuse, 0x10000, RZ ;  /* 0x0001000027078824 */ /* 0x040fe200078e00ff */
[C---:B------:R-:W-:Y:S01]  /*2b50*/  @!P0 LOP3.LUT R4, R0.reuse, 0xffff0000, RZ, 0xc0, !PT ;  /* 0xffff000000048812 */ /* 0x040fe200078ec0ff */
[----:B------:R-:W-:Y:S01]  /*2b60*/  @!P0 IMAD.U32 R6, R0, 0x10000, RZ ;  /* 0x0001000000068824 */ /* 0x000fe200078e00ff */
[----:B------:R-:W-:Y:S02]  /*2b70*/  @!P0 LOP3.LUT R39, R39, 0xffff0000, RZ, 0xc0, !PT ;  /* 0xffff000027278812 */ /* 0x000fe400078ec0ff */
[----:B------:R-:W-:Y:S01]  /*2b80*/  @!P0 PRMT R41, R40, 0x5432, R41 ;  /* 0x0000543228298816 */ /* 0x000fe20000000029 */
[C---:B---3--:R-:W-:Y:S01]  /*2b90*/  @!P0 IMAD.U32 R38, R8.reuse, 0x10000, RZ ;  /* 0x0001000008268824 */ /* 0x048fe200078e00ff */
        /* <DEDUP_REMOVED lines=8> */
[----:B------:R-:W-:Y:S01]  /*2c20*/  @!P0 FMUL.FTZ R2, R3, R4 ;  /* 0x0000000403028220 */ /* 0x000fe20000410000 */
        /* <DEDUP_REMOVED lines=27> */
.L_x_609:
[----:B------:R-:W-:Y:S05]  /*2de0*/  BSYNC B0 ;  /* 0x0000000000007941 */ /* 0x000fea0003800000 */
.L_x_608:
[----:B------:R-:W-:Y:S11]  /*2df0*/  ISETP.GE.AND P0, PT, R92, c[0x0][0x1d4], PT ;  /* 0x000075005c007a0c */ /* 0x000ff60003f06270 */
[----:B------:R-:W-:Y:S02]  /*2e00*/  @!UPT UIADD3 URZ, URZ, URZ, URZ ;  /* 0x0000003f3f3ff290 */ /* 0x000fe4000fffe03f */
[----:B------:R-:W-:-:S05]  /*2e10*/  @P0 BRA `(.L_x_607) ;  /* 0x0000036000000947 */ /* 0x000fca0003800000 */
[C---:B---3--:R-:W-:Y:S01]  /*2e20*/  LEA R40, P0, R82.reuse, R66, 0x1 ;  /* 0x0000004252287211 */ /* 0x048fe200078008ff */
[----:B--2---:R-:W2:Y:S03]  /*2e30*/  LDS.128 R8, [R74+0xc100] ;  /* 0x00c100004a087984 */ /* 0x004ea60000000c00 */
[----:B------:R-:W-:Y:S02]  /*2e40*/  LEA.HI.X R41, R82, R68, R93, 0x1, P0 ;  /* 0x0000004452297211 */ /* 0x000fe400000f0c5d */
        /* <DEDUP_REMOVED lines=9> */
[----:B------:R-:W-:Y:S01]  /*2ee0*/  @!P0 SHF.R.U32.HI R38, RZ, 0x10, R45 ;  /* 0x00000010ff268819 */ /* 0x000fe2000001162d */
[C---:B------:R-:W-:Y:S01]  /*2ef0*/  @!P0 IMAD.U32 R6, R0.reuse, 0x10000, RZ ;  /* 0x0001000000068824 */ /* 0x040fe200078e00ff */
[----:B------:R-:W-:Y:S02]  /*2f00*/  @!P0 LOP3.LUT R13, R13, 0xffff0000, RZ, 0xc0, !PT ;  /* 0xffff00000d0d8812 */ /* 0x000fe400078ec0ff */
[----:B------:R-:W-:Y:S02]  /*2f10*/  @!P0 LOP3.LUT R4, R0, 0xffff0000, RZ, 0xc0, !PT ;  /* 0xffff000000048812 */ /* 0x000fe400078ec0ff */
        /* <DEDUP_REMOVED lines=38> */
.L_x_607:
[----:B------:R-:W-:Y:S05]  /*3180*/  BSYNC B1 ;  /* 0x0000000000017941 */ /* 0x000fea0003800000 */
.L_x_606:
[----:B--2---:R2:W4:Y:S01]  /*3190*/  SHFL.IDX PT, R41, R88, 0x1, 0x181f ;  /* 0x00381f0058297f89 */ /* 0x00452200000e0000 */
[----:B------:R-:W-:Y:S03]  /*31a0*/  BSSY B1, `(.L_x_610) ;  /* 0x0000075000017945 */ /* 0x000fe60003800000 */
[----:B------:R2:W1:Y:S01]  /*31b0*/  SHFL.IDX PT, R40, R89, 0x1, 0x181f ;  /* 0x00381f0059287f89 */ /* 0x00046200000e0000 */
[----:B------:R-:W-:-:S05]  /*31c0*/  @P6 BRA `(.L_x_611) ;  /* 0x0000072000006947 */ /* 0x000fca0003800000 */
[----:B------:R-:W-:Y:S01]  /*31d0*/  BSSY B0, `(.L_x_612) ;  /* 0x0000038000007945 */ /* 0x000fe20003800000 */
[----:B------:R-:W-:-:S05]  /*31e0*/  @P5 BRA `(.L_x_613) ;  /* 0x0000036000005947 */ /* 0x000fca0003800000 */
[C---:B-1----:R-:W-:Y:S01]  /*31f0*/  LEA R38, P0, R20.reuse, R40, 0x1 ;  /* 0x0000002814267211 */ /* 0x042fe200078008ff */
[----:B------:R-:W1:Y:S03]  /*3200*/  LDS.128 R8, [R74+0x9100] ;  /* 0x009100004a087984 */ /* 0x000e660000000c00 */
[----:B----4-:R-:W-:Y:S02]  /*3210*/  LEA.HI.X R39, R20, R41, R21, 0x1, P0 ;  /* 0x0000002914277211 */ /* 0x010fe400000f0c15 */
        /* <DEDUP_REMOVED lines=51> */
.L_x_613:
[----:B------:R-:W-:Y:S05]  /*3550*/  BSYNC B0 ;  /* 0x0000000000007941 */ /* 0x000fea0003800000 */
.L_x_612:
[----:B------:R-:W-:Y:S11]  /*3560*/  ISETP.GE.AND P0, PT, R92, c[0x0][0x1d4], PT ;  /* 0x000075005c007a0c */ /* 0x000ff60003f06270 */
[----:B------:R-:W-:Y:S02]  /*3570*/  @!UPT UIADD3 URZ, URZ, URZ, URZ ;  /* 0x0000003f3f3ff290 */ /* 0x000fe4000fffe03f */
        /* <DEDUP_REMOVED lines=55> */
.L_x_611:
[----:B------:R-:W-:Y:S05]  /*38f0*/  BSYNC B1 ;  /* 0x0000000000017941 */ /* 0x000fea0003800000 */
.L_x_610:
[----:B-1----:R1:W2:Y:S01]  /*3900*/  SHFL.IDX PT, R38, R88, 0x2, 0x181f ;  /* 0x00581f0058267f89 */ /* 0x0022a200000e0000 */
[----:B------:R-:W-:Y:S03]  /*3910*/  BSSY B1, `(.L_x_614) ;  /* 0x0000075000017945 */ /* 0x000fe60003800000 */
[----:B------:R1:W4:Y:S01]  /*3920*/  SHFL.IDX PT, R30, R89, 0x2, 0x181f ;  /* 0x00581f00591e7f89 */ /* 0x00032200000e0000 */
[----:B------:R-:W-:-:S05]  /*3930*/  @P4 BRA `(.L_x_615) ;  /* 0x0000072000004947 */ /* 0x000fca0003800000 */
[----:B------:R-:W-:Y:S01]  /*3940*/  BSSY B0, `(.L_x_616) ;  /* 0x0000038000007945 */ /* 0x000fe20003800000 */
        /* <DEDUP_REMOVED lines=18> */
[C---:B----4-:R-:W-:Y:S01]  /*3a70*/  @!P0 IMAD.U32 R12, R8.reuse, 0x10000, RZ ;  /* 0x00010000080c8824 */ /* 0x050fe200078e00ff */
        /* <DEDUP_REMOVED lines=36> */
.L_x_617:
[----:B------:R-:W-:Y:S05]  /*3cc0*/  BSYNC B0 ;  /* 0x0000000000007941 */ /* 0x000fea0003800000 */
.L_x_616:
[----:B------:R-:W-:Y:S11]  /*3cd0*/  ISETP.GE.AND P0, PT, R92, c[0x0][0x1d4], PT ;  /* 0x000075005c007a0c */ /* 0x000ff60003f06270 */
[----:B------:R-:W-:Y:S02]  /*3ce0*/  @!UPT UIADD3 URZ, URZ, URZ, URZ ;  /* 0x0000003f3f3ff290 */ /* 0x000fe4000fffe03f */
[----:B------:R-:W-:-:S05]  /*3cf0*/  @P0 BRA `(.L_x_615) ;  /* 0x0000036000000947 */ /* 0x000fca0003800000 */
[C---:B----4-:R-:W-:Y:S01]  /*3d00*/  LEA R18, P0, R82.reuse, R30, 0x1 ;  /* 0x0000001e52127211 */ /* 0x050fe200078008ff */
        /* <DEDUP_REMOVED lines=53> */
.L_x_615:
[----:B------:R-:W-:Y:S05]  /*4060*/  BSYNC B1 ;  /* 0x0000000000017941 */ /* 0x000fea0003800000 */
.L_x_614:
[----:B--2---:R2:W1:Y:S04]  /*4070*/  SHFL.IDX PT, R29, R88, 0x3, 0x181f ;  /* 0x00781f00581d7f89 */ /* 0x00446800000e0000 */
[----:B------:R2:W4:Y:S01]  /*4080*/  SHFL.IDX PT, R28, R89, 0x3, 0x181f ;  /* 0x00781f00591c7f89 */ /* 0x00052200000e0000 */
[----:B------:R-:W-:-:S05]  /*4090*/  @P2 BRA `(.L_x_618) ;  /* 0x0000313000002947 */ /* 0x000fca0003800000 */
[----:B------:R-:W-:Y:S01]  /*40a0*/  BSSY B0, `(.L_x_619) ;  /* 0x0000038000007945 */ /* 0x000fe20003800000 */
[----:B------:R-:W-:-:S05]  /*40b0*/  @P5 BRA `(.L_x_620) ;  /* 0x0000036000005947 */ /* 0x000fca0003800000 */
[C---:B----4-:R-:W-:Y:S01]  /*40c0*/  LEA R22, P0, R20.reuse, R28, 0x1 ;  /* 0x0000001c14167211 */ /* 0x050fe200078008ff */
[----:B------:R-:W4:Y:S03]  /*40d0*/  LDS.128 R8, [R74+0xb100] ;  /* 0x00b100004a087984 */ /* 0x000f260000000c00 */
[----:B-1----:R-:W-:Y:S02]  /*40e0*/  LEA.HI.X R23, R20, R29, R21, 0x1, P0 ;  /* 0x0000001d14177211 */ /* 0x002fe400000f0c15 */
        /* <DEDUP_REMOVED lines=51> */
.L_x_620:
[----:B------:R-:W-:Y:S05]  /*4420*/  BSYNC B0 ;  /* 0x0000000000007941 */ /* 0x000fea0003800000 */
.L_x_619:
[----:B------:R-:W-:Y:S11]  /*4430*/  ISETP.GE.AND P0, PT, R92, c[0x0][0x1d4], PT ;  /* 0x000075005c007a0c */ /* 0x000ff60003f06270 */
[----:B------:R-:W-:Y:S02]  /*4440*/  @!UPT UIADD3 URZ, URZ, URZ, URZ ;  /* 0x0000003f3f3ff290 */ /* 0x000fe4000fffe03f */
[----:B------:R-:W-:-:S05]  /*4450*/  @P0 BRA `(.L_x_618) ;  /* 0x00002d7000000947 */ /* 0x000fca0003800000 */
[C---:B-1--4-:R-:W-:Y:S01]  /*4460*/  LEA R22, P0, R82.reuse, R28, 0x1 ;  /* 0x0000001c52167211 */ /* 0x052fe200078008ff */
[----:B------:R-:W1:Y:S03]  /*4470*/  LDS.128 R8, [R74+0xf100] ;  /* 0x00f100004a087984 */ /* 0x000e660000000c00 */
[----:B------:R-:W-:Y:S02]  /*4480*/  LEA.HI.X R23, R82, R29, R93, 0x1, P0 ;  /* 0x0000001d52177211 */ /* 0x000fe400000f0c5d */
[----:B------:R-:W-:Y:S11]  /*4490*/  ISETP.GE.AND P0, PT, R34, c[0x0][0x27c], PT ;  /* 0x00009f0022007a0c */ /* 0x000ff60003f06270 */
[----:B------:R-:W-:Y:S02]  /*44a0*/  @!UPT UIADD3 URZ, URZ, URZ, URZ ;  /* 0x0000003f3f3ff290 */ /* 0x000fe4000fffe03f */
[----:B------:R-:W-:Y:S02]  /*44b0*/  @!P0 SHF.R.U64 R13, R56, 0x10, R57 ;  /* 0x00000010380d8819 */ /* 0x000fe40000001239 */
[--C-:B------:R-:W-:Y:S02]  /*44c0*/  @!P0 SHF.R.U64 R0, R26, 0x10, R27.reuse ;  /* 0x000000101a008819 */ /* 0x100fe4000000121b */
[----:B------:R-:W-:Y:S02]  /*44d0*/  @!P0 SHF.R.U32.HI R2, RZ, 0x10, R27 ;  /* 0x00000010ff028819 */ /* 0x000fe4000001161b */
[----:B------:R-:W-:Y:S02]  /*44e0*/  @!P0 PRMT R13, R63, 0x5410, R13 ;  /* 0x000054103f0d8816 */ /* 0x000fe4000000000d */
[----:B------:R-:W-:Y:S02]  /*44f0*/  @!P0 PRMT R0, R37, 0x5432, R0 ;  /* 0x0000543225008816 */ /* 0x000fe40000000000 */
[----:B------:R-:W-:Y:S01]  /*4500*/  @!P0 SHF.R.U32.HI R3, RZ, 0x10, R57 ;  /* 0x00000010ff038819 */ /* 0x000fe20000011639 */
[----:B------:R-:W-:Y:S01]  /*4510*/  @!P0 IMAD.U32 R7, R13, 0x10000, RZ ;  /* 0x000100000d078824 */ /* 0x000fe200078e00ff */
[----:B------:R-:W-:Y:S01]  /*4520*/  @!P0 PRMT R5, R37, 0x5410, R2 ;  /* 0x0000541025058816 */ /* 0x000fe20000000002 */
[C---:B------:R-:W-:Y:S01]  /*4530*/  @!P0 IMAD.U32 R6, R0.reuse, 0x10000, RZ ;  /* 0x0001000000068824 */ /* 0x040fe200078e00ff */
[----:B------:R-:W-:Y:S02]  /*4540*/  @!P0 PRMT R15, R63, 0x5432, R3 ;  /* 0x000054323f0f8816 */ /* 0x000fe40000000003 */
[----:B------:R-:W-:Y:S02]  /*4550*/  @!P0 LOP3.LUT R13, R13, 0xffff0000, RZ, 0xc0, !PT ;  /* 0xffff00000d0d8812 */ /* 0x000fe400078ec0ff */
        /* <DEDUP_REMOVED lines=39> */
.L_x_597:
[----:B------:R-:W-:Y:S01]  /*47d0*/  ISETP.GE.AND P0, PT, R156, R90, PT ;  /* 0x0000005a9c00720c */ /* 0x000fe20003f06270 */
[----:B------:R-:W-:Y:S01]  /*47e0*/  CS2R R26, SRZ ;  /* 0x00000000001a7805 */ /* 0x000fe2000001ff00 */
[----:B------:R-:W-:Y:S01]  /*47f0*/  ISETP.NE.AND P6, PT, R144, RZ, PT ;  /* 0x000000ff9000720c */ /* 0x000fe20003fc5270 */
[----:B------:R-:W-:Y:S01]  /*4800*/  CS2R R24, SRZ ;  /* 0x0000000000187805 */ /* 0x000fe2000001ff00 */
[----:B------:R-:W-:Y:S01]  /*4810*/  ISETP.GE.OR P4, PT, R20, c[0x0][0x27c], P0 ;  /* 0x00009f0014007a0c */ /* 0x000fe20000786670 */
[----:B------:R-:W-:Y:S01]  /*4820*/  CS2R R18, SRZ ;  /* 0x0000000000127805 */ /* 0x000fe2000001ff00 */
[----:B------:R-:W-:Y:S01]  /*4830*/  IADD3 R131, -R148, c[0x0][0x1d4], RZ ;  /* 0x0000750094837a10 */ /* 0x000fe20007ffe1ff */
        /* <DEDUP_REMOVED lines=10> */
[----:B------:R-:W-:Y:S01]  /*48e0*/  @!P4 IADD3 R0, P1, P0, R104, R36, R173 ;  /* 0x000000246800c210 */ /* 0x000fe2000783e0ad */
[----:B------:R-:W-:Y:S03]  /*48f0*/  BSSY B0, `(.L_x_621) ;  /* 0x00000d9000007945 */ /* 0x000fe60003800000 */
[----:B------:R-:W-:Y:S02]  /*4900*/  @!P4 IADD3.X R2, R111, R41, R152, P1, P0 ;  /* 0x000000296f02c210 */ /* 0x000fe40000fe0498 */
[----:B------:R-:W-:Y:S01]  /*4910*/  @!P4 IADD3 R3, P1, P0, R102, R68, R170 ;  /* 0x000000446603c210 */ /* 0x000fe2000783e0aa */
[----:B------:R1:W3:Y:S03]  /*4920*/  SHFL.IDX PT, R48, R89, RZ, 0x181f ;  /* 0x00181fff59307589 */ /* 0x0002e600000e0000 */
[----:B------:R-:W-:Y:S02]  /*4930*/  @!P4 IADD3.X R8, R110, R42, R153, P1, P0 ;  /* 0x0000002a6e08c210 */ /* 0x000fe40000fe0499 */
[----:B------:R-:W-:Y:S04]  /*4940*/  ISETP.GE.AND P0, PT, R155, R90, PT ;  /* 0x0000005a9b00720c */ /* 0x000fe80003f06270 */
[----:B------:R-:W-:Y:S11]  /*4950*/  ISETP.GE.OR P2, PT, R20, c[0x0][0x27c], P0 ;  /* 0x00009f0014007a0c */ /* 0x000ff60000746670 */
[----:B------:R-:W-:Y:S02]  /*4960*/  @!UPT UIADD3 URZ, URZ, URZ, URZ ;  /* 0x0000003f3f3ff290 */ /* 0x000fe4000fffe03f */
[----:B------:R-:W-:Y:S04]  /*4970*/  @!P2 IADD3 R6, P1, P0, R104, R171, R36 ;  /* 0x000000ab6806a210 */ /* 0x000fe8000783e024 */
[C-C-:B------:R-:W-:Y:S02]  /*4980*/  @!P2 IADD3.X R9, R111.reuse, R150, R41.reuse, P1, P0 ;  /* 0x000000966f09a210 */ /* 0x140fe40000fe0429 */
        /* <DEDUP_REMOVED lines=19> */
[C---:B------:R-:W-:Y:S01]  /*4ac0*/  @!P1 LEA R12, P0, R10.reuse, c[0x0][0x270], 0x1 ;  /* 0x00009c000a0c9a11 */ /* 0x040fe200078008ff */
[----:B------:R1:W3:Y:S03]  /*4ad0*/  @!P2 LDG.E.128 R24, [R8.64] ;  /* 0x000000160818a981 */ /* 0x0002e6000c1e1d00 */
[----:B------:R-:W-:Y:S02]  /*4ae0*/  @!P1 LEA.HI.X R13, R10, c[0x0][0x274], R13, 0x1, P0 ;  /* 0x00009d000a0d9a11 */ /* 0x000fe400000f0c0d */
[C---:B------:R-:W-:Y:S03]  /*4af0*/  @!P1 LEA R10, P0, R11.reuse, c[0x0][0x288], 0x1 ;  /* 0x0000a2000b0a9a11 */ /* 0x040fe600078008ff */
[----:B------:R1:W3:Y:S01]  /*4b00*/  @!P2 LDG.E.128 R60, [R6.64] ;  /* 0x00000016063ca981 */ /* 0x0002e2000c1e1d00 */
[----:B------:R-:W-:Y:S01]  /*4b10*/  @!P1 LEA.HI.X R11, R11, c[0x0][0x28c], R14, 0x1, P0 ;  /* 0x0000a3000b0b9a11 */ /* 0x000fe200000f0c0e */
[----:B----4-:R-:W-:Y:S01]  /*4b20*/  CS2R R4, SRZ ;  /* 0x0000000000047805 */ /* 0x010fe2000001ff00 */
[----:B------:R-:W-:Y:S04]  /*4b30*/  ISETP.GE.AND P0, PT, R96, R90, PT ;  /* 0x0000005a6000720c */ /* 0x000fe80003f06270 */
[----:B------:R-:W-:Y:S01]  /*4b40*/  ISETP.GE.OR P0, PT, R20, c[0x0][0x27c], P0 ;  /* 0x00009f0014007a0c */ /* 0x000fe20000706670 */
[----:B------:R-:W4:Y:S08]  /*4b50*/  @!P1 LDG.E.128 R28, [R12.64] ;  /* 0x000000160c1c9981 */ /* 0x000f30000c1e1d00 */
[----:B------:R2:W4:Y:S04]  /*4b60*/  @!P1 LDG.E.128 R64, [R10.64] ;  /* 0x000000160a409981 */ /* 0x000528000c1e1d00 */
[----:B------:R-:W-:Y:S05]  /*4b70*/  @!P0 IADD3 R36, P1, R104, R36, RZ ;  /* 0x0000002468248210 */ /* 0x000fea0007f3e0ff */
[----:B------:R-:W-:Y:S01]  /*4b80*/  @!P0 IMAD.X R0, R111, 0x1, R41, P1 ;  /* 0x000000016f008824 */ /* 0x000fe200008e0629 */
[C---:B-1----:R-:W-:Y:S01]  /*4b90*/  @!P0 LEA R8, P1, R36.reuse, c[0x0][0x270], 0x1 ;  /* 0x00009c0024088a11 */ /* 0x042fe200078208ff */
[----:B------:R-:W-:Y:S01]  /*4ba0*/  CS2R R6, SRZ ;  /* 0x0000000000067805 */ /* 0x000fe2000001ff00 */
[----:B------:R-:W-:Y:S02]  /*4bb0*/  CS2R R40, SRZ ;  /* 0x0000000000287805 */ /* 0x000fe4000001ff00 */
[----:B------:R-:W-:Y:S02]  /*4bc0*/  @!P0 LEA.HI.X R9, R36, c[0x0][0x274], R0, 0x1, P1 ;  /* 0x00009d0024098a11 */ /* 0x000fe400008f0c00 */
[----:B------:R-:W-:Y:S03]  /*4bd0*/  @!P0 IADD3 R68, P1, R102, R68, RZ ;  /* 0x0000004466448210 */ /* 0x000fe60007f3e0ff */
[----:B------:R2:W5:Y:S02]  /*4be0*/  @!P0 LDG.E.128 R4, [R8.64] ;  /* 0x0000001608048981 */ /* 0x000564000c1e1d00 */
[----:B------:R-:W-:Y:S01]  /*4bf0*/  @!P0 IMAD.X R0, R110, 0x1, R42, P1 ;  /* 0x000000016e008824 */ /* 0x000fe200008e062a */
[C---:B------:R-:W-:Y:S01]  /*4c00*/  @!P0 LEA R2, P1, R68.reuse, c[0x0][0x288], 0x1 ;  /* 0x0000a20044028a11 */ /* 0x040fe200078208ff */
[----:B------:R-:W-:Y:S03]  /*4c10*/  CS2R R42, SRZ ;  /* 0x00000000002a7805 */ /* 0x000fe6000001ff00 */
[----:B------:R-:W-:Y:S02]  /*4c20*/  @!P0 LEA.HI.X R3, R68, c[0x0][0x28c], R0, 0x1, P1 ;  /* 0x0000a30044038a11 */ /* 0x000fe400008f0c00 */
[----:B------:R-:W-:Y:S03]  /*4c30*/  ISETP.GE.AND P1, PT, R20, c[0x0][0x27c], PT ;  /* 0x00009f0014007a0c */ /* 0x000fe60003f26270 */
[----:B------:R1:W5:Y:S01]  /*4c40*/  @!P0 LDG.E.128 R40, [R2.64] ;  /* 0x0000001602288981 */ /* 0x000362000c1e1d00 */
[----:B------:R-:W-:Y:S01]  /*4c50*/  ISETP.GE.OR P0, PT, R96, R90, P5 ;  /* 0x0000005a6000720c */ /* 0x000fe20002f06670 */
[----:B--2---:R-:W-:Y:S02]  /*4c60*/  IMAD.MOV.U32 R8, RZ, RZ, R18 ;  /* 0x000000ffff087224 */ /* 0x004fe400078e0012 */
[----:B-1----:R-:W-:Y:S02]  /*4c70*/  IMAD.MOV.U32 R3, RZ, RZ, R19 ;  /* 0x000000ffff037224 */ /* 0x002fe400078e0013 */
        /* <DEDUP_REMOVED lines=21> */
[----:B----4-:R-:W-:Y:S02]  /*4dd0*/  IMAD.MOV.U32 R8, RZ, RZ, R30 ;  /* 0x000000ffff087224 */ /* 0x010fe400078e001e */
        /* <DEDUP_REMOVED lines=13> */
[----:B------:R-:W-:Y:S01]  /*4eb0*/  SEL R0, R148, R131, !P6 ;  /* 0x0000008394007207 */ /* 0x000fe20007000000 */
        /* <DEDUP_REMOVED lines=9> */
[----:B------:R-:W-:Y:S02]  /*4f50*/  @!P1 SHF.R.U64 R8, R4, 0x10, R5 ;  /* 0x0000001004089819 */ /* 0x000fe40000001205 */
[----:B------:R-:W-:Y:S02]  /*4f60*/  LEA.HI.SX32 R0, R0, R115, 0x1c ;  /* 0x0000007300007211 */ /* 0x000fe400078fe2ff */
[----:B------:R-:W-:Y:S02]  /*4f70*/  LEA R78, P0, R94, R48, 0x1 ;  /* 0x000000305e4e7211 */ /* 0x000fe400078008ff */
[----:B------:R-:W-:Y:S01]  /*4f80*/  SHF.R.S32.HI R2, RZ, 0x1f, R0 ;  /* 0x0000001fff027819 */ /* 0x000fe20000011400 */
[----:B------:R-:W-:Y:S01]  /*4f90*/  IMAD.SHL.U32 R47, R0, 0x8, RZ ;  /* 0x00000008002f7824 */ /* 0x000fe200078e00ff */
[----:B------:R-:W-:Y:S02]  /*4fa0*/  LEA.HI.X R79, R94, R49, R114, 0x1, P0 ;  /* 0x000000315e4f7211 */ /* 0x000fe400000f0c72 */
[----:B------:R-:W-:Y:S02]  /*4fb0*/  LEA.HI R0, R2, R0, RZ, 0x3 ;  /* 0x0000000002007211 */ /* 0x000fe400078f18ff */
[C---:B------:R-:W-:Y:S02]  /*4fc0*/  ISETP.GE.AND P0, PT, R47.reuse, c[0x0][0x1d4], PT ;  /* 0x000075002f007a0c */ /* 0x040fe40003f06270 */
[----:B------:R-:W-:Y:S01]  /*4fd0*/  LOP3.LUT R2, R130, 0x38, R47, 0xf8, !PT ;  /* 0x0000003882027812 */ /* 0x000fe200078ef82f */
[----:B------:R-:W-:Y:S01]  /*4fe0*/  IMAD.SHL.U32 R0, R0, 0x400, RZ ;  /* 0x0000040000007824 */ /* 0x000fe200078e00ff */
[----:B------:R-:W-:Y:S02]  /*4ff0*/  @!P1 SHF.R.U32.HI R41, RZ, 0x10, R41 ;  /* 0x00000010ff299819 */ /* 0x000fe40000011629 */
[----:B------:R-:W-:Y:S02]  /*5000*/  LOP3.LUT R2, R2, R167, RZ, 0x3c, !PT ;  /* 0x000000a702027212 */ /* 0x000fe400078e3cff */
[----:B------:R-:W-:Y:S02]  /*5010*/  LOP3.LUT R0, R0, 0x7fffe000, RZ, 0xc0, !PT ;  /* 0x7fffe00000007812 */ /* 0x000fe400078ec0ff */
[----:B------:R-:W-:Y:S02]  /*5020*/  MOV R39, R42 ;  /* 0x0000002a00277202 */ /* 0x000fe40000000f00 */
[----:B------:R-:W-:Y:S01]  /*5030*/  IADD3 R0, R2, R0, R134 ;  /* 0x0000000002007210 */ /* 0x000fe20007ffe086 */
[----:B------:R-:W-:Y:S01]  /*5040*/  IMAD.MOV.U32 R2, RZ, RZ, R4 ;  /* 0x000000ffff027224 */ /* 0x000fe200078e0004 */
[----:B------:R-:W-:Y:S01]  /*5050*/  @!P1 PRMT R38, R38, 0x5410, R40 ;  /* 0x0000541026269816 */ /* 0x000fe20000000028 */
[----:B------:R-:W-:Y:S01]  /*5060*/  IMAD.MOV.U32 R4, RZ, RZ, R6 ;  /* 0x000000ffff047224 */ /* 0x000fe200078e0006 */
[----:B------:R-:W-:Y:S01]  /*5070*/  @!P1 SHF.R.U32.HI R3, RZ, 0x10, R5 ;  /* 0x00000010ff039819 */ /* 0x000fe20000011605 */
[----:B------:R-:W-:Y:S01]  /*5080*/  IMAD.SHL.U32 R0, R0, 0x2, RZ ;  /* 0x0000000200007824 */ /* 0x000fe200078e00ff */
[----:B------:R-:W-:Y:S01]  /*5090*/  @!P1 SHF.R.U64 R5, R6, 0x10, R7 ;  /* 0x0000001006059819 */ /* 0x000fe20000001207 */
[----:B------:R-:W-:Y:S01]  /*50a0*/  @!P0 IMAD.WIDE R86, R47, 0x2, R48 ;  /* 0x000000022f568825 */ /* 0x000fe200078e0230 */
[----:B-1----:R-:W-:Y:S02]  /*50b0*/  @!P1 LOP3.LUT R47, R54, 0xffff0000, RZ, 0xc0, !PT ;  /* 0xffff0000362f9812 */ /* 0x002fe400078ec0ff */
[----:B------:R1:W2:Y:S01]  /*50c0*/  LDS.128 R12, [R0+0x8100] ;  /* 0x00810000000c7984 */ /* 0x0002a20000000c00 */
[C---:B------:R-:W-:Y:S02]  /*50d0*/  @!P1 SHF.L.U32 R49, R55.reuse, 0x10, RZ ;  /* 0x0000001037319819 */ /* 0x040fe400000006ff */
[----:B------:R-:W-:Y:S02]  /*50e0*/  @!P1 LOP3.LUT R51, R55, 0xffff0000, RZ, 0xc0, !PT ;  /* 0xffff000037339812 */ /* 0x000fe400078ec0ff */
[----:B------:R-:W-:Y:S02]  /*50f0*/  @!P1 PRMT R6, R9, 0x5410, R3 ;  /* 0x0000541009069816 */ /* 0x000fe40000000003 */
[----:B------:R-:W-:Y:S02]  /*5100*/  @!P1 SHF.L.U32 R9, R52, 0x10, RZ ;  /* 0x0000001034099819 */ /* 0x000fe400000006ff */
[----:B------:R-:W-:Y:S02]  /*5110*/  @!P1 SHF.R.U64 R46, R42, 0x10, R43 ;  /* 0x000000102a2e9819 */ /* 0x000fe4000000122b */
[----:B------:R-:W-:Y:S02]  /*5120*/  @!P1 PRMT R42, R44, 0x5410, R41 ;  /* 0x000054102c2a9816 */ /* 0x000fe40000000029 */
[----:B------:R-:W-:Y:S02]  /*5130*/  @!P1 SHF.L.U32 R41, R53, 0x10, RZ ;  /* 0x0000001035299819 */ /* 0x000fe400000006ff */
[----:B------:R-:W-:Y:S02]  /*5140*/  @!P1 PRMT R46, R39, 0x5410, R46 ;  /* 0x00005410272e9816 */ /* 0x000fe4000000002e */
[----:B------:R-:W-:Y:S02]  /*5150*/  @!P1 LOP3.LUT R39, R52, 0xffff0000, RZ, 0xc0, !PT ;  /* 0xffff000034279812 */ /* 0x000fe400078ec0ff */
[----:B------:R-:W-:Y:S01]  /*5160*/  @!P1 SHF.R.U32.HI R43, RZ, 0x10, R43 ;  /* 0x00000010ff2b9819 */ /* 0x000fe2000001162b */
[----:B------:R-:W-:Y:S01]  /*5170*/  @!P1 IMAD.U32 R44, R46, 0x10000, RZ ;  /* 0x000100002e2c9824 */ /* 0x000fe200078e00ff */
[----:B------:R-:W-:Y:S02]  /*5180*/  @!P1 PRMT R2, R2, 0x5410, R8 ;  /* 0x0000541002029816 */ /* 0x000fe40000000008 */
[----:B-1----:R-:W-:Y:S01]  /*5190*/  @!P1 SHF.R.U32.HI R0, RZ, 0x10, R7 ;  /* 0x00000010ff009819 */ /* 0x002fe20000011607 */
[----:B------:R-:W-:Y:S01]  /*51a0*/  @!P1 IMAD.U32 R7, R38, 0x10000, RZ ;  /* 0x0001000026079824 */ /* 0x000fe200078e00ff */
[----:B------:R-:W-:Y:S01]  /*51b0*/  @!P1 PRMT R8, R4, 0x5410, R5 ;  /* 0x0000541004089816 */ /* 0x000fe20000000005 */
[----:B------:R-:W-:Y:S01]  /*51c0*/  @!P1 IMAD.U32 R4, R2, 0x10000, RZ ;  /* 0x0001000002049824 */ /* 0x000fe200078e00ff */
[----:B------:R-:W-:Y:S02]  /*51d0*/  @!P1 LOP3.LUT R38, R38, 0xffff0000, RZ, 0xc0, !PT ;  /* 0xffff000026269812 */ /* 0x000fe400078ec0ff */
[----:B------:R-:W-:Y:S02]  /*51e0*/  @!P1 PRMT R10, R10, 0x5410, R0 ;  /* 0x000054100a0a9816 */ /* 0x000fe40000000000 */
[----:B------:R-:W-:Y:S02]  /*51f0*/  @!P1 LOP3.LUT R3, R2, 0xffff0000, RZ, 0xc0, !PT ;  /* 0xffff000002039812 */ /* 0x000fe400078ec0ff */
[----:B------:R-:W-:Y:S02]  /*5200*/  @!P1 PRMT R50, R45, 0x5410, R43 ;  /* 0x000054102d329816 */ /* 0x000fe4000000002b */
[----:B------:R-:W-:Y:S02]  /*5210*/  @!P1 LOP3.LUT R43, R53, 0xffff0000, RZ, 0xc0, !PT ;  /* 0xffff0000352b9812 */ /* 0x000fe400078ec0ff */
[----:B------:R-:W-:Y:S02]  /*5220*/  @!P1 SHF.L.U32 R45, R54, 0x10, RZ ;  /* 0x00000010362d9819 */ /* 0x000fe400000006ff */
[----:B------:R-:W-:Y:S01]  /*5230*/  @!P1 LOP3.LUT R46, R46, 0xffff0000, RZ, 0xc0, !PT ;  /* 0xffff00002e2e9812 */ /* 0x000fe200078ec0ff */
[C---:B--2---:R-:W-:Y:S01]  /*5240*/  @!P1 IMAD.U32 R0, R12.reuse, 0x10000, RZ ;  /* 0x000100000c009824 */ /* 0x044fe200078e00ff */
[----:B------:R-:W-:Y:S03]  /*5250*/  @!P1 LOP3.LUT R5, R12, 0xffff0000, RZ, 0xc0, !PT ;  /* 0xffff00000c059812 */ /* 0x000fe600078ec0ff */
[C---:B------:R-:W-:Y:S02]  /*5260*/  @!P1 FMUL.FTZ R2, R0.reuse, R7 ;  /* 0x0000000700029220 */ /* 0x040fe40000410000 */
[----:B------:R-:W-:Y:S02]  /*5270*/  @!P1 FMUL.FTZ R40, R5, R38 ;  /* 0x0000002605289220 */ /* 0x000fe40000410000 */
[-C--:B------:R-:W-:Y:S02]  /*5280*/  @!P1 FMUL.FTZ R0, R0, R4.reuse ;  /* 0x0000000400009220 */ /* 0x080fe40000410000 */
[----:B------:R-:W-:Y:S02]  /*5290*/  @!P1 FFMA.FTZ R85, R9, R4, -R2 ;  /* 0x0000000409559223 */ /* 0x000fe40000010802 */
[-C--:B------:R-:W-:Y:S01]  /*52a0*/  @!P1 FMUL.FTZ R2, R5, R3.reuse ;  /* 0x0000000305029220 */ /* 0x080fe20000410000 */
[----:B------:R-:W-:Y:S01]  /*52b0*/  @!P1 LOP3.LUT R5, R13, 0xffff0000, RZ, 0xc0, !PT ;  /* 0xffff00000d059812 */ /* 0x000fe200078ec0ff */
[----:B------:R-:W-:Y:S02]  /*52c0*/  @!P1 FFMA.FTZ R84, R39, R3, -R40 ;  /* 0x0000000327549223 */ /* 0x000fe40000010828 */
[C---:B------:R-:W-:Y:S01]  /*52d0*/  @!P1 IMAD.U32 R40, R42.reuse, 0x10000, RZ ;  /* 0x000100002a289824 */ /* 0x040fe200078e00ff */
[----:B------:R-:W-:Y:S01]  /*52e0*/  @!P1 LOP3.LUT R42, R42, 0xffff0000, RZ, 0xc0, !PT ;  /* 0xffff00002a2a9812 */ /* 0x000fe200078ec0ff */
[----:B------:R-:W-:Y:S02]  /*52f0*/  @!P1 IMAD.U32 R3, R13, 0x10000, RZ ;  /* 0x000100000d039824 */ /* 0x000fe400078e00ff */
[----:B------:R-:W-:Y:S02]  /*5300*/  @!P1 FFMA.FTZ R0, R7, R9, R0 ;  /* 0x0000000907009223 */ /* 0x000fe40000010000 */
[C---:B------:R-:W-:Y:S01]  /*5310*/  @!P1 IMAD.U32 R4, R6.reuse, 0x10000, RZ ;  /* 0x0001000006049824 */ /* 0x040fe200078e00ff */
[----:B------:R-:W-:Y:S01]  /*5320*/  @!P1 LOP3.LUT R6, R6, 0xffff0000, RZ, 0xc0, !PT ;  /* 0xffff000006069812 */ /* 0x000fe200078ec0ff */
[----:B------:R-:W-:Y:S02]  /*5330*/  @!P1 FMUL.FTZ R7, R3, R40 ;  /* 0x0000002803079220 */ /* 0x000fe40000410000 */
[----:B------:R-:W-:Y:S02]  /*5340*/  @!P1 FMUL.FTZ R9, R5, R42 ;  /* 0x0000002a05099220 */ /* 0x000fe40000410000 */
[-C--:B------:R-:W-:Y:S01]  /*5350*/  @!P1 FFMA.FTZ R83, R41, R4.reuse, -R7 ;  /* 0x0000000429539223 */ /* 0x080fe20000010807 */
[C---:B------:R-:W-:Y:S01]  /*5360*/  @!P1 LOP3.LUT R7, R14.reuse, 0xffff0000, RZ, 0xc0, !PT ;  /* 0xffff00000e079812 */ /* 0x040fe200078ec0ff */
[----:B------:R-:W-:Y:S02]  /*5370*/  @!P1 FMUL.FTZ R3, R3, R4 ;  /* 0x0000000403039220 */ /* 0x000fe40000410000 */
[-C--:B------:R-:W-:Y:S02]  /*5380*/  @!P1 FMUL.FTZ R4, R5, R6.reuse ;  /* 0x0000000605049220 */ /* 0x080fe40000410000 */
[----:B------:R-:W-:Y:S02]  /*5390*/  @!P1 IMAD.U32 R5, R14, 0x10000, RZ ;  /* 0x000100000e059824 */ /* 0x000fe400078e00ff */
[----:B------:R-:W-:Y:S02]  /*53a0*/  @!P1 FFMA.FTZ R81, R43, R6, -R9 ;  /* 0x000000062b519223 */ /* 0x000fe40000010809 */
[C---:B------:R-:W-:Y:S01]  /*53b0*/  @!P1 IMAD.U32 R6, R8.reuse, 0x10000, RZ ;  /* 0x0001000008069824 */ /* 0x040fe200078e00ff */
[----:B------:R-:W-:Y:S01]  /*53c0*/  @!P1 LOP3.LUT R8, R8, 0xffff0000, RZ, 0xc0, !PT ;  /* 0xffff000008089812 */ /* 0x000fe200078ec0ff */
[----:B------:R-:W-:Y:S02]  /*53d0*/  @!P1 FMUL.FTZ R9, R5, R44 ;  /* 0x0000002c05099220 */ /* 0x000fe40000410000 */
[----:B------:R-:W-:Y:S02]  /*53e0*/  @!P1 FMUL.FTZ R48, R7, R46 ;  /* 0x0000002e07309220 */ /* 0x000fe40000410000 */
[----:B------:R-:W-:Y:S01]  /*53f0*/  @!P1 FFMA.FTZ R80, R45, R6, -R9 ;  /* 0x000000062d509223 */ /* 0x000fe20000010809 */
[----:B------:R-:W-:Y:S01]  /*5400*/  @!P1 LOP3.LUT R9, R15, 0xffff0000, RZ, 0xc0, !PT ;  /* 0xffff00000f099812 */ /* 0x000fe200078ec0ff */
[----:B------:R-:W-:Y:S02]  /*5410*/  @!P1 FFMA.FTZ R77, R47, R8, -R48 ;  /* 0x000000082f4d9223 */ /* 0x000fe40000010830 */
[C---:B------:R-:W-:Y:S01]  /*5420*/  @!P1 IMAD.U32 R48, R50.reuse, 0x10000, RZ ;  /* 0x0001000032309824 */ /* 0x040fe200078e00ff */
[----:B------:R-:W-:Y:S01]  /*5430*/  @!P1 LOP3.LUT R50, R50, 0xffff0000, RZ, 0xc0, !PT ;  /* 0xffff000032329812 */ /* 0x000fe200078ec0ff */
[----:B------:R-:W-:Y:S02]  /*5440*/  @!P1 FMUL.FTZ R5, R5, R6 ;  /* 0x0000000605059220 */ /* 0x000fe40000410000 */
        /* <DEDUP_REMOVED lines=35> */
.L_x_622:
[----:B------:R-:W-:Y:S05]  /*5680*/  BSYNC B0 ;  /* 0x0000000000007941 */ /* 0x000fea0003800000 */
.L_x_621:
[----:B-----5:R2:W3:Y:S01]  /*5690*/  SHFL.IDX PT, R43, R88, 0x1, 0x181f ;  /* 0x00381f00582b7f89 */ /* 0x0204e200000e0000 */
[----:B------:R-:W-:Y:S01]  /*56a0*/  ISETP.GE.OR P0, PT, R156, R90, P5 ;  /* 0x0000005a9c00720c */ /* 0x000fe20002f06670 */
[----:B------:R-:W-:Y:S02]  /*56b0*/  BSSY B0, `(.L_x_623) ;  /* 0x0000078000007945 */ /* 0x000fe40003800000 */
[----:B------:R2:W4:Y:S10]  /*56c0*/  SHFL.IDX PT, R42, R89, 0x1, 0x181f ;  /* 0x00381f00592a7f89 */ /* 0x00053400000e0000 */
[----:B------:R-:W-:-:S05]  /*56d0*/  @P0 BRA `(.L_x_624) ;  /* 0x0000075000000947 */ /* 0x000fca0003800000 */
[----:B------:R-:W-:Y:S01]  /*56e0*/  SEL R0, R148, R131, !P6 ;  /* 0x0000008394007207 */ /* 0x000fe20007000000 */
[----:B------:R-:W5:Y:S01]  /*56f0*/  LDS.128 R48, [R140+0x8100] ;  /* 0x008100008c307984 */ /* 0x000f620000000c00 */
[----:B------:R-:W-:Y:S02]  /*5700*/  @!P1 SHF.R.U64 R5, R56, 0x10, R57 ;  /* 0x0000001038059819 */ /* 0x000fe40000001239 */
[----:B------:R-:W-:Y:S02]  /*5710*/  SHF.R.S32.HI R2, RZ, 0x1f, R0 ;  /* 0x0000001fff027819 */ /* 0x000fe40000011400 */
[----:B----4-:R-:W-:Y:S02]  /*5720*/  LEA R76, P0, R94, R42, 0x1 ;  /* 0x0000002a5e4c7211 */ /* 0x010fe400078008ff */
[----:B------:R-:W-:Y:S02]  /*5730*/  LEA.HI R0, R2, R0, RZ, 0x4 ;  /* 0x0000000002007211 */ /* 0x000fe400078f20ff */
[----:B---3--:R-:W-:Y:S02]  /*5740*/  LEA.HI.X R77, R94, R43, R114, 0x1, P0 ;  /* 0x0000002b5e4d7211 */ /* 0x008fe400000f0c72 */
[----:B------:R-:W-:Y:S02]  /*5750*/  LEA.HI.SX32 R0, R0, R115, 0x1c ;  /* 0x0000007300007211 */ /* 0x000fe400078fe2ff */
[--C-:B------:R-:W-:Y:S02]  /*5760*/  @!P1 SHF.R.U64 R8, R58, 0x10, R59.reuse ;  /* 0x000000103a089819 */ /* 0x100fe4000000123b */
[----:B------:R-:W-:Y:S01]  /*5770*/  SHF.R.S32.HI R2, RZ, 0x1f, R0 ;  /* 0x0000001fff027819 */ /* 0x000fe20000011400 */
[----:B------:R-:W-:Y:S01]  /*5780*/  IMAD.SHL.U32 R39, R0, 0x8, RZ ;  /* 0x0000000800277824 */ /* 0x000fe200078e00ff */
[----:B------:R-:W-:Y:S02]  /*5790*/  @!P1 SHF.R.U32.HI R9, RZ, 0x10, R59 ;  /* 0x00000010ff099819 */ /* 0x000fe4000001163b */
[----:B------:R-:W-:Y:S02]  /*57a0*/  LEA.HI R0, R2, R0, RZ, 0x3 ;  /* 0x0000000002007211 */ /* 0x000fe400078f18ff */
[----:B------:R-:W-:Y:S02]  /*57b0*/  ISETP.GE.AND P0, PT, R39, c[0x0][0x1d4], PT ;  /* 0x0000750027007a0c */ /* 0x000fe40003f06270 */
[----:B------:R-:W-:Y:S01]  /*57c0*/  @!P1 SHF.R.U64 R3, R18, 0x10, R19 ;  /* 0x0000001012039819 */ /* 0x000fe20000001213 */
[----:B------:R-:W-:Y:S01]  /*57d0*/  IMAD.SHL.U32 R0, R0, 0x400, RZ ;  /* 0x0000040000007824 */ /* 0x000fe200078e00ff */
[----:B------:R-:W-:Y:S02]  /*57e0*/  LOP3.LUT R2, R127, 0x38, R39, 0xf8, !PT ;  /* 0x000000387f027812 */ /* 0x000fe400078ef827 */
[----:B------:R-:W-:Y:S02]  /*57f0*/  @!P1 PRMT R40, R69, 0x5432, R8 ;  /* 0x0000543245289816 */ /* 0x000fe40000000008 */
[----:B------:R-:W-:Y:S02]  /*5800*/  LOP3.LUT R2, R2, R165, RZ, 0x3c, !PT ;  /* 0x000000a502027212 */ /* 0x000fe400078e3cff */
[----:B------:R-:W-:Y:S02]  /*5810*/  LOP3.LUT R0, R0, 0x7fffe000, RZ, 0xc0, !PT ;  /* 0x7fffe00000007812 */ /* 0x000fe400078ec0ff */
[----:B------:R-:W-:Y:S01]  /*5820*/  @!P1 PRMT R10, R22, 0x5432, R3 ;  /* 0x00005432160a9816 */ /* 0x000fe20000000003 */
[----:B------:R-:W-:Y:S01]  /*5830*/  @!P0 IMAD.WIDE R58, R39, 0x2, R42 ;  /* 0x00000002273a8825 */ /* 0x000fe200078e022a */
[----:B------:R-:W-:Y:S02]  /*5840*/  IADD3 R0, R2, R0, R137 ;  /* 0x0000000002007210 */ /* 0x000fe40007ffe089 */
[----:B------:R-:W-:Y:S02]  /*5850*/  @!P1 SHF.R.U32.HI R6, RZ, 0x10, R57 ;  /* 0x00000010ff069819 */ /* 0x000fe40000011639 */
[----:B------:R-:W-:Y:S01]  /*5860*/  @!P1 SHF.R.U32.HI R2, RZ, 0x10, R17 ;  /* 0x00000010ff029819 */ /* 0x000fe20000011611 */
[----:B------:R-:W-:Y:S01]  /*5870*/  IMAD.SHL.U32 R0, R0, 0x2, RZ ;  /* 0x0000000200007824 */ /* 0x000fe200078e00ff */
[----:B-----5:R-:W-:Y:S01]  /*5880*/  @!P1 SHF.L.U32 R18, R49, 0x10, RZ ;  /* 0x0000001031129819 */ /* 0x020fe200000006ff */
[----:B------:R-:W-:Y:S01]  /*5890*/  @!P1 IMAD.U32 R8, R48, 0x10000, RZ ;  /* 0x0001000030089824 */ /* 0x000fe200078e00ff */
[C---:B------:R-:W-:Y:S01]  /*58a0*/  @!P1 LOP3.LUT R45, R51.reuse, 0xffff0000, RZ, 0xc0, !PT ;  /* 0xffff0000332d9812 */ /* 0x040fe200078ec0ff */
[----:B------:R-:W-:Y:S01]  /*58b0*/  @!P1 IMAD.U32 R43, R51, 0x10000, RZ ;  /* 0x00010000332b9824 */ /* 0x000fe200078e00ff */
[----:B-1----:R1:W3:Y:S01]  /*58c0*/  LDS.128 R12, [R0+0x8100] ;  /* 0x00810000000c7984 */ /* 0x0022e20000000c00 */
[----:B------:R-:W-:Y:S02]  /*58d0*/  @!P1 LOP3.LUT R41, R50, 0xffff0000, RZ, 0xc0, !PT ;  /* 0xffff000032299812 */ /* 0x000fe400078ec0ff */
[----:B------:R-:W-:Y:S02]  /*58e0*/  @!P1 SHF.R.U32.HI R4, RZ, 0x10, R19 ;  /* 0x00000010ff049819 */ /* 0x000fe40000011613 */
[----:B------:R-:W-:Y:S02]  /*58f0*/  @!P1 PRMT R19, R68, 0x5432, R6 ;  /* 0x0000543244139816 */ /* 0x000fe40000000006 */
[----:B------:R-:W-:Y:S02]  /*5900*/  @!P1 PRMT R38, R69, 0x5410, R9 ;  /* 0x0000541045269816 */ /* 0x000fe40000000009 */
[----:B------:R-:W-:Y:S02]  /*5910*/  @!P1 PRMT R9, R22, 0x5410, R4 ;  /* 0x0000541016099816 */ /* 0x000fe40000000004 */
[C---:B------:R-:W-:Y:S01]  /*5920*/  @!P1 LOP3.LUT R44, R38.reuse, 0xffff0000, RZ, 0xc0, !PT ;  /* 0xffff0000262c9812 */ /* 0x040fe200078ec0ff */
[----:B------:R-:W-:Y:S01]  /*5930*/  @!P1 IMAD.U32 R42, R38, 0x10000, RZ ;  /* 0x00010000262a9824 */ /* 0x000fe200078e00ff */
[----:B-1----:R-:W-:Y:S01]  /*5940*/  @!P1 SHF.R.U64 R0, R16, 0x10, R17 ;  /* 0x0000001010009819 */ /* 0x002fe20000001211 */
[----:B------:R-:W-:Y:S01]  /*5950*/  @!P1 IMAD.U32 R17, R19, 0x10000, RZ ;  /* 0x0001000013119824 */ /* 0x000fe200078e00ff */
[----:B------:R-:W-:Y:S02]  /*5960*/  @!P1 PRMT R16, R68, 0x5410, R5 ;  /* 0x0000541044109816 */ /* 0x000fe40000000005 */
[C---:B------:R-:W-:Y:S02]  /*5970*/  @!P1 PRMT R7, R11.reuse, 0x5432, R0 ;  /* 0x000054320b079816 */ /* 0x040fe40000000000 */
[----:B------:R-:W-:Y:S01]  /*5980*/  @!P1 PRMT R5, R11, 0x5410, R2 ;  /* 0x000054100b059816 */ /* 0x000fe20000000002 */
[----:B------:R-:W-:Y:S01]  /*5990*/  @!P1 IMAD.U32 R6, R16, 0x10000, RZ ;  /* 0x0001000010069824 */ /* 0x000fe200078e00ff */
[----:B------:R-:W-:Y:S01]  /*59a0*/  @!P1 LOP3.LUT R19, R19, 0xffff0000, RZ, 0xc0, !PT ;  /* 0xffff000013139812 */ /* 0x000fe200078ec0ff */
[C---:B------:R-:W-:Y:S01]  /*59b0*/  @!P1 IMAD.U32 R2, R7.reuse, 0x10000, RZ ;  /* 0x0001000007029824 */ /* 0x040fe200078e00ff */
[----:B------:R-:W-:Y:S01]  /*59c0*/  @!P1 LOP3.LUT R7, R7, 0xffff0000, RZ, 0xc0, !PT ;  /* 0xffff000007079812 */ /* 0x000fe200078ec0ff */
[C---:B------:R-:W-:Y:S01]  /*59d0*/  @!P1 IMAD.U32 R4, R5.reuse, 0x10000, RZ ;  /* 0x0001000005049824 */ /* 0x040fe200078e00ff */
[----:B------:R-:W-:Y:S01]  /*59e0*/  @!P1 LOP3.LUT R5, R5, 0xffff0000, RZ, 0xc0, !PT ;  /* 0xffff000005059812 */ /* 0x000fe200078ec0ff */
[----:B---3--:R-:W-:Y:S01]  /*59f0*/  @!P1 IMAD.U32 R3, R13, 0x10000, RZ ;  /* 0x000100000d039824 */ /* 0x008fe200078e00ff */
[----:B------:R-:W-:Y:S03]  /*5a00*/  @!P1 SHF.L.U32 R0, R12, 0x10, RZ ;  /* 0x000000100c009819 */ /* 0x000fe600000006ff */
[----:B------:R-:W-:Y:S02]  /*5a10*/  @!P1 FMUL.FTZ R22, R3, R17 ;  /* 0x0000001103169220 */ /* 0x000fe40000410000 */
[C---:B------:R-:W-:Y:S02]  /*5a20*/  @!P1 FMUL.FTZ R11, R0.reuse, R6 ;  /* 0x00000006000b9220 */ /* 0x040fe40000410000 */
[-C--:B------:R-:W-:Y:S02]  /*5a30*/  @!P1 FMUL.FTZ R0, R0, R2.reuse ;  /* 0x0000000200009220 */ /* 0x080fe40000410000 */
[----:B------:R-:W-:Y:S01]  /*5a40*/  @!P1 FFMA.FTZ R57, R8, R2, -R11 ;  /* 0x0000000208399223 */ /* 0x000fe2000001080b */
[----:B------:R-:W-:Y:S01]  /*5a50*/  @!P1 LOP3.LUT R2, R13, 0xffff0000, RZ, 0xc0, !PT ;  /* 0xffff00000d029812 */ /* 0x000fe200078ec0ff */
[----:B------:R-:W-:Y:S01]  /*5a60*/  @!P1 FFMA.FTZ R0, R6, R8, R0 ;  /* 0x0000000806009223 */ /* 0x000fe20000010000 */
[----:B------:R-:W-:Y:S01]  /*5a70*/  @!P1 LOP3.LUT R6, R12, 0xffff0000, RZ, 0xc0, !PT ;  /* 0xffff00000c069812 */ /* 0x000fe200078ec0ff */
[-C--:B------:R-:W-:Y:S01]  /*5a80*/  @!P1 FFMA.FTZ R56, R18, R4.reuse, -R22 ;  /* 0x0000000412389223 */ /* 0x080fe20000010816 */
[----:B------:R-:W-:Y:S01]  /*5a90*/  @!P1 LOP3.LUT R22, R49, 0xffff0000, RZ, 0xc0, !PT ;  /* 0xffff000031169812 */ /* 0x000fe200078ec0ff */
[----:B------:R-:W-:Y:S01]  /*5aa0*/  @!P1 FMUL.FTZ R3, R3, R4 ;  /* 0x0000000403039220 */ /* 0x000fe20000410000 */
[----:B------:R-:W-:Y:S01]  /*5ab0*/  @!P1 LOP3.LUT R11, R16, 0xffff0000, RZ, 0xc0, !PT ;  /* 0xffff0000100b9812 */ /* 0x000fe200078ec0ff */
[----:B------:R-:W-:Y:S01]  /*5ac0*/  @!P1 FMUL.FTZ R8, R2, R19 ;  /* 0x0000001302089220 */ /* 0x000fe20000410000 */
[----:B------:R-:W-:Y:S01]  /*5ad0*/  @!P1 LOP3.LUT R16, R48, 0xffff0000, RZ, 0xc0, !PT ;  /* 0xffff000030109812 */ /* 0x000fe200078ec0ff */
[----:B------:R-:W-:Y:S02]  /*5ae0*/  @!P1 FMUL.FTZ R4, R2, R5 ;  /* 0x0000000502049220 */ /* 0x000fe40000410000 */
[C---:B------:R-:W-:Y:S02]  /*5af0*/  @!P1 FMUL.FTZ R39, R6.reuse, R11 ;  /* 0x0000000b06279220 */ /* 0x040fe40000410000 */
[-C--:B------:R-:W-:Y:S01]  /*5b00*/  @!P1 FMUL.FTZ R2, R6, R7.reuse ;  /* 0x0000000706029220 */ /* 0x080fe20000410000 */
[C---:B------:R-:W-:Y:S01]  /*5b10*/  @!P1 LOP3.LUT R6, R15.reuse, 0xffff0000, RZ, 0xc0, !PT ;  /* 0xffff00000f069812 */ /* 0x040fe200078ec0ff */
[----:B------:R-:W-:Y:S01]  /*5b20*/  @!P1 FFMA.FTZ R54, R16, R7, -R39 ;  /* 0x0000000710369223 */ /* 0x000fe20000010827 */
[----:B------:R-:W-:Y:S01]  /*5b30*/  @!P1 SHF.L.U32 R39, R50, 0x10, RZ ;  /* 0x0000001032279819 */ /* 0x000fe200000006ff */
[----:B------:R-:W-:Y:S02]  /*5b40*/  @!P1 IMAD.U32 R7, R15, 0x10000, RZ ;  /* 0x000100000f079824 */ /* 0x000fe400078e00ff */
[----:B------:R-:W-:Y:S02]  /*5b50*/  @!P1 FFMA.FTZ R55, R22, R5, -R8 ;  /* 0x0000000516379223 */ /* 0x000fe40000010808 */
[C---:B------:R-:W-:Y:S01]  /*5b60*/  @!P1 IMAD.U32 R5, R9.reuse, 0x10000, RZ ;  /* 0x0001000009059824 */ /* 0x040fe200078e00ff */
[----:B------:R-:W-:Y:S01]  /*5b70*/  @!P1 LOP3.LUT R9, R9, 0xffff0000, RZ, 0xc0, !PT ;  /* 0xffff000009099812 */ /* 0x000fe200078ec0ff */
[----:B------:R-:W-:Y:S02]  /*5b80*/  @!P1 FMUL.FTZ R8, R7, R42 ;  /* 0x0000002a07089220 */ /* 0x000fe40000410000 */
[C---:B------:R-:W-:Y:S02]  /*5b90*/  @!P1 FMUL.FTZ R38, R6.reuse, R44 ;  /* 0x0000002c06269220 */ /* 0x040fe40000410000 */
[----:B------:R-:W-:Y:S02]  /*5ba0*/  @!P1 FFMA.FTZ R53, R43, R5, -R8 ;  /* 0x000000052b359223 */ /* 0x000fe40000010808 */
[-C--:B------:R-:W-:Y:S02]  /*5bb0*/  @!P1 FMUL.FTZ R8, R6, R9.reuse ;  /* 0x0000000906089220 */ /* 0x080fe40000410000 */
[----:B------:R-:W-:Y:S01]  /*5bc0*/  @!P1 FFMA.FTZ R52, R45, R9, -R38 ;  /* 0x000000092d349223 */ /* 0x000fe20000010826 */
[----:B------:R-:W-:Y:S01]  /*5bd0*/  @!P1 LOP3.LUT R9, R14, 0xffff0000, RZ, 0xc0, !PT ;  /* 0xffff00000e099812 */ /* 0x000fe200078ec0ff */
[C---:B------:R-:W-:Y:S01]  /*5be0*/  @!P1 IMAD.U32 R38, R40.reuse, 0x10000, RZ ;  /* 0x0001000028269824 */ /* 0x040fe200078e00ff */
[----:B------:R-:W-:Y:S01]  /*5bf0*/  @!P1 LOP3.LUT R40, R40, 0xffff0000, RZ, 0xc0, !PT ;  /* 0xffff000028289812 */ /* 0x000fe200078ec0ff */
[----:B------:R-:W-:Y:S02]  /*5c00*/  @!P1 FMUL.FTZ R7, R7, R5 ;  /* 0x0000000507079220 */ /* 0x000fe40000410000 */
[----:B------:R-:W-:Y:S02]  /*5c10*/  @!P1 IMAD.U32 R5, R14, 0x10000, RZ ;  /* 0x000100000e059824 */ /* 0x000fe400078e00ff */
        /* <DEDUP_REMOVED lines=10> */
[-C--:B------:R-:W-:Y:S01]  /*5cc0*/  @!P1 FMUL.FTZ R6, R9, R10.reuse ;  /* 0x0000000a09069220 */ /* 0x080fe20000410000 */
        /* <DEDUP_REMOVED lines=22> */
.L_x_624:
[----:B------:R-:W-:Y:S05]  /*5e30*/  BSYNC B0 ;  /* 0x0000000000007941 */ /* 0x000fea0003800000 */
.L_x_623:
[----:B------:R1:W2:Y:S01]  /*5e40*/  SHFL.IDX PT, R19, R88, 0x2, 0x181f ;  /* 0x00581f0058137f89 */ /* 0x0002a200000e0000 */
[----:B------:R-:W-:Y:S01]  /*5e50*/  ISETP.GE.OR P0, PT, R155, R90, P5 ;  /* 0x0000005a9b00720c */ /* 0x000fe20002f06670 */
[----:B------:R-:W-:Y:S02]  /*5e60*/  BSSY B0, `(.L_x_625) ;  /* 0x0000078000007945 */ /* 0x000fe40003800000 */
[----:B------:R1:W4:Y:S10]  /*5e70*/  SHFL.IDX PT, R18, R89, 0x2, 0x181f ;  /* 0x00581f0059127f89 */ /* 0x00033400000e0000 */
[----:B------:R-:W-:-:S05]  /*5e80*/  @P0 BRA `(.L_x_626) ;  /* 0x0000075000000947 */ /* 0x000fca0003800000 */
[----:B------:R-:W-:Y:S01]  /*5e90*/  SEL R0, R148, R131, !P6 ;  /* 0x0000008394007207 */ /* 0x000fe20007000000 */
[----:B---34-:R-:W3:Y:S01]  /*5ea0*/  LDS.128 R40, [R139+0x8100] ;  /* 0x008100008b287984 */ /* 0x018ee20000000c00 */
[C---:B-1----:R-:W-:Y:S02]  /*5eb0*/  LEA R52, P0, R94.reuse, R18, 0x1 ;  /* 0x000000125e347211 */ /* 0x042fe400078008ff */
[----:B------:R-:W-:Y:S02]  /*5ec0*/  SHF.R.S32.HI R2, RZ, 0x1f, R0 ;  /* 0x0000001fff027819 */ /* 0x000fe40000011400 */
[----:B--2---:R-:W-:Y:S02]  /*5ed0*/  LEA.HI.X R53, R94, R19, R114, 0x1, P0 ;  /* 0x000000135e357211 */ /* 0x004fe400000f0c72 */
[----:B------:R-:W-:Y:S02]  /*5ee0*/  LEA.HI R0, R2, R0, RZ, 0x4 ;  /* 0x0000000002007211 */ /* 0x000fe400078f20ff */
[----:B------:R-:W-:Y:S02]  /*5ef0*/  @!P1 SHF.R.U32.HI R8, RZ, 0x10, R63 ;  /* 0x00000010ff089819 */ /* 0x000fe4000001163f */
[----:B------:R-:W-:Y:S02]  /*5f00*/  LEA.HI.SX32 R0, R0, R115, 0x1c ;  /* 0x0000007300007211 */ /* 0x000fe400078fe2ff */
[----:B------:R-:W-:Y:S02]  /*5f10*/  @!P1 SHF.R.U64 R3, R26, 0x10, R27 ;  /* 0x000000101a039819 */ /* 0x000fe4000000121b */
[----:B------:R-:W-:Y:S01]  /*5f20*/  SHF.R.S32.HI R2, RZ, 0x1f, R0 ;  /* 0x0000001fff027819 */ /* 0x000fe20000011400 */
[----:B------:R-:W-:Y:S01]  /*5f30*/  IMAD.SHL.U32 R17, R0, 0x8, RZ ;  /* 0x0000000800117824 */ /* 0x000fe200078e00ff */
[----:B------:R-:W-:Y:S02]  /*5f40*/  @!P1 SHF.R.U64 R5, R60, 0x10, R61 ;  /* 0x000000103c059819 */ /* 0x000fe4000000123d */
[----:B------:R-:W-:Y:S02]  /*5f50*/  LEA.HI R0, R2, R0, RZ, 0x3 ;  /* 0x0000000002007211 */ /* 0x000fe400078f18ff */
[C---:B------:R-:W-:Y:S02]  /*5f60*/  ISETP.GE.AND P0, PT, R17.reuse, c[0x0][0x1d4], PT ;  /* 0x0000750011007a0c */ /* 0x040fe40003f06270 */
[----:B------:R-:W-:Y:S01]  /*5f70*/  @!P1 PRMT R16, R70, 0x5410, R5 ;  /* 0x0000541046109816 */ /* 0x000fe20000000005 */
[----:B------:R-:W-:Y:S01]  /*5f80*/  IMAD.SHL.U32 R0, R0, 0x400, RZ ;  /* 0x0000040000007824 */ /* 0x000fe200078e00ff */
[----:B------:R-:W-:Y:S02]  /*5f90*/  LOP3.LUT R2, R126, 0x38, R17, 0xf8, !PT ;  /* 0x000000387e027812 */ /* 0x000fe400078ef811 */
[----:B------:R-:W-:Y:S02]  /*5fa0*/  @!P1 SHF.R.U32.HI R6, RZ, 0x10, R61 ;  /* 0x00000010ff069819 */ /* 0x000fe4000001163d */
[----:B------:R-:W-:Y:S02]  /*5fb0*/  LOP3.LUT R2, R2, R164, RZ, 0x3c, !PT ;  /* 0x000000a402027212 */ /* 0x000fe400078e3cff */
[----:B------:R-:W-:Y:S02]  /*5fc0*/  LOP3.LUT R0, R0, 0x7fffe000, RZ, 0xc0, !PT ;  /* 0x7fffe00000007812 */ /* 0x000fe400078ec0ff */
[----:B------:R-:W-:Y:S01]  /*5fd0*/  @!P1 PRMT R11, R70, 0x5432, R6 ;  /* 0x00005432460b9816 */ /* 0x000fe20000000006 */
[----:B------:R-:W-:Y:S01]  /*5fe0*/  @!P1 IMAD.U32 R6, R16, 0x10000, RZ ;  /* 0x0001000010069824 */ /* 0x000fe200078e00ff */
[----:B------:R-:W-:Y:S01]  /*5ff0*/  IADD3 R0, R2, R0, R136 ;  /* 0x0000000002007210 */ /* 0x000fe20007ffe088 */
[----:B------:R-:W-:Y:S01]  /*6000*/  @!P0 IMAD.WIDE R54, R17, 0x2, R18 ;  /* 0x0000000211368825 */ /* 0x000fe200078e0212 */
[----:B------:R-:W-:Y:S02]  /*6010*/  @!P1 SHF.R.U32.HI R2, RZ, 0x10, R25 ;  /* 0x00000010ff029819 */ /* 0x000fe40000011619 */
[----:B------:R-:W-:Y:S01]  /*6020*/  @!P1 SHF.R.U64 R10, R62, 0x10, R63 ;  /* 0x000000103e0a9819 */ /* 0x000fe2000000123f */
[----:B------:R-:W-:Y:S01]  /*6030*/  IMAD.SHL.U32 R0, R0, 0x2, RZ ;  /* 0x0000000200007824 */ /* 0x000fe200078e00ff */
[----:B---3--:R-:W-:Y:S01]  /*6040*/  @!P1 SHF.L.U32 R18, R41, 0x10, RZ ;  /* 0x0000001029129819 */ /* 0x008fe200000006ff */
[----:B------:R-:W-:Y:S01]  /*6050*/  @!P1 IMAD.U32 R17, R11, 0x10000, RZ ;  /* 0x000100000b119824 */ /* 0x000fe200078e00ff */
[----:B------:R-:W-:Y:S02]  /*6060*/  @!P1 LOP3.LUT R39, R43, 0xffff0000, RZ, 0xc0, !PT ;  /* 0xffff00002b279812 */ /* 0x000fe400078ec0ff */
[----:B------:R1:W2:Y:S01]  /*6070*/  LDS.128 R12, [R0+0x8100] ;  /* 0x00810000000c7984 */ /* 0x0002a20000000c00 */
[----:B------:R-:W-:Y:S02]  /*6080*/  @!P1 LOP3.LUT R26, R42, 0xffff0000, RZ, 0xc0, !PT ;  /* 0xffff00002a1a9812 */ /* 0x000fe400078ec0ff */
[----:B------:R-:W-:Y:S02]  /*6090*/  @!P1 PRMT R5, R23, 0x5410, R2 ;  /* 0x0000541017059816 */ /* 0x000fe40000000002 */
[----:B------:R-:W-:Y:S04]  /*60a0*/  @!P1 SHF.R.U32.HI R4, RZ, 0x10, R27 ;  /* 0x00000010ff049819 */ /* 0x000fe8000001161b */
[----:B------:R-:W-:Y:S01]  /*60b0*/  @!P1 PRMT R9, R35, 0x5410, R4 ;  /* 0x0000541023099816 */ /* 0x000fe20000000004 */
[C---:B------:R-:W-:Y:S01]  /*60c0*/  @!P1 IMAD.U32 R4, R5.reuse, 0x10000, RZ ;  /* 0x0001000005049824 */ /* 0x040fe200078e00ff */
[----:B------:R-:W-:Y:S02]  /*60d0*/  @!P1 LOP3.LUT R5, R5, 0xffff0000, RZ, 0xc0, !PT ;  /* 0xffff000005059812 */ /* 0x000fe400078ec0ff */
[----:B-1----:R-:W-:Y:S02]  /*60e0*/  @!P1 SHF.R.U64 R0, R24, 0x10, R25 ;  /* 0x0000001018009819 */ /* 0x002fe40000001219 */
[----:B------:R-:W-:Y:S02]  /*60f0*/  @!P1 PRMT R25, R71, 0x5432, R10 ;  /* 0x0000543247199816 */ /* 0x000fe4000000000a */
[----:B------:R-:W-:Y:S02]  /*6100*/  @!P1 PRMT R7, R23, 0x5432, R0 ;  /* 0x0000543217079816 */ /* 0x000fe40000000000 */
[----:B------:R-:W-:Y:S01]  /*6110*/  @!P1 PRMT R23, R71, 0x5410, R8 ;  /* 0x0000541047179816 */ /* 0x000fe20000000008 */
[----:B------:R-:W-:Y:S01]  /*6120*/  @!P1 IMAD.U32 R8, R40, 0x10000, RZ ;  /* 0x0001000028089824 */ /* 0x000fe200078e00ff */
[----:B------:R-:W-:Y:S01]  /*6130*/  @!P1 PRMT R10, R35, 0x5432, R3 ;  /* 0x00005432230a9816 */ /* 0x000fe20000000003 */
[C---:B------:R-:W-:Y:S01]  /*6140*/  @!P1 IMAD.U32 R2, R7.reuse, 0x10000, RZ ;  /* 0x0001000007029824 */ /* 0x040fe200078e00ff */
[----:B------:R-:W-:Y:S01]  /*6150*/  @!P1 LOP3.LUT R7, R7, 0xffff0000, RZ, 0xc0, !PT ;  /* 0xffff000007079812 */ /* 0x000fe200078ec0ff */
[C---:B------:R-:W-:Y:S01]  /*6160*/  @!P1 IMAD.U32 R27, R23.reuse, 0x10000, RZ ;  /* 0x00010000171b9824 */ /* 0x040fe200078e00ff */
[----:B------:R-:W-:Y:S01]  /*6170*/  @!P1 LOP3.LUT R38, R23, 0xffff0000, RZ, 0xc0, !PT ;  /* 0xffff000017269812 */ /* 0x000fe200078ec0ff */
[----:B------:R-:W-:Y:S02]  /*6180*/  @!P1 IMAD.U32 R35, R43, 0x10000, RZ ;  /* 0x000100002b239824 */ /* 0x000fe400078e00ff */
[----:B--2---:R-:W-:Y:S01]  /*6190*/  @!P1 IMAD.U32 R3, R13, 0x10000, RZ ;  /* 0x000100000d039824 */ /* 0x004fe200078e00ff */
        /* <DEDUP_REMOVED lines=13> */
[----:B------:R-:W-:Y:S02]  /*6270*/  @!P1 LOP3.LUT R11, R16, 0xffff0000, RZ, 0xc0, !PT ;  /* 0xffff0000100b9812 */ /* 0x000fe400078ec0ff */
        /* <DEDUP_REMOVED lines=16> */
[C---:B------:R-:W-:Y:S01]  /*6380*/  @!P1 LOP3.LUT R9, R14.reuse, 0xffff0000, RZ, 0xc0, !PT ;  /* 0xffff00000e099812 */ /* 0x040fe200078ec0ff */
        /* <DEDUP_REMOVED lines=37> */
.L_x_626:
[----:B------:R-:W-:Y:S05]  /*65e0*/  BSYNC B0 ;  /* 0x0000000000007941 */ /* 0x000fea0003800000 */
.L_x_625:
[----:B------:R1:W4:Y:S01]  /*65f0*/  SHFL.IDX PT, R45, R88, 0x3, 0x181f ;  /* 0x00781f00582d7f89 */ /* 0x00032200000e0000 */
[----:B------:R-:W-:Y:S03]  /*6600*/  ISETP.GE.OR P0, PT, R154, R90, P5 ;  /* 0x0000005a9a00720c */ /* 0x000fe60002f06670 */
[----:B------:R1:W3:Y:S10]  /*6610*/  SHFL.IDX PT, R44, R89, 0x3, 0x181f ;  /* 0x00781f00592c7f89 */ /* 0x0002f400000e0000 */
[----:B------:R-:W-:-:S05]  /*6620*/  @P0 BRA `(.L_x_618) ;  /* 0x00000ba000000947 */ /* 0x000fca0003800000 */
[----:B------:R-:W-:Y:S01]  /*6630*/  SEL R0, R148, R131, !P6 ;  /* 0x0000008394007207 */ /* 0x000fe20007000000 */
[----:B-1-34-:R-:W1:Y:S01]  /*6640*/  LDS.128 R40, [R138+0x8100] ;  /* 0x008100008a287984 */ /* 0x01ae620000000c00 */
[----:B------:R-:W-:Y:S02]  /*6650*/  @!P1 SHF.R.U64 R3, R28, 0x10, R29 ;  /* 0x000000101c039819 */ /* 0x000fe4000000121d */
[----:B------:R-:W-:Y:S02]  /*6660*/  SHF.R.S32.HI R2, RZ, 0x1f, R0 ;  /* 0x0000001fff027819 */ /* 0x000fe40000011400 */
[----:B------:R-:W-:Y:S02]  /*6670*/  LEA R52, P0, R94, R44, 0x1 ;  /* 0x0000002c5e347211 */ /* 0x000fe400078008ff */
[----:B------:R-:W-:Y:S02]  /*6680*/  LEA.HI R0, R2, R0, RZ, 0x4 ;  /* 0x0000000002007211 */ /* 0x000fe400078f20ff */
[----:B------:R-:W-:Y:S02]  /*6690*/  LEA.HI.X R53, R94, R45, R114, 0x1, P0 ;  /* 0x0000002d5e357211 */ /* 0x000fe400000f0c72 */
[----:B------:R-:W-:Y:S02]  /*66a0*/  LEA.HI.SX32 R0, R0, R115, 0x1c ;  /* 0x0000007300007211 */ /* 0x000fe400078fe2ff */
[----:B------:R-:W-:Y:S02]  /*66b0*/  @!P1 SHF.R.U64 R4, R30, 0x10, R31 ;  /* 0x000000101e049819 */ /* 0x000fe4000000121f */
[----:B------:R-:W-:Y:S01]  /*66c0*/  SHF.R.S32.HI R2, RZ, 0x1f, R0 ;  /* 0x0000001fff027819 */ /* 0x000fe20000011400 */
[----:B------:R-:W-:Y:S01]  /*66d0*/  IMAD.SHL.U32 R46, R0, 0x8, RZ ;  /* 0x00000008002e7824 */ /* 0x000fe200078e00ff */
[----:B------:R-:W-:Y:S02]  /*66e0*/  @!P1 PRMT R7, R36, 0x5432, R3 ;  /* 0x0000543224079816 */ /* 0x000fe40000000003 */
[----:B------:R-:W-:Y:S02]  /*66f0*/  LEA.HI R0, R2, R0, RZ, 0x3 ;  /* 0x0000000002007211 */ /* 0x000fe400078f18ff */
[----:B------:R-:W-:Y:S02]  /*6700*/  @!P1 SHF.R.U32.HI R5, RZ, 0x10, R31 ;  /* 0x00000010ff059819 */ /* 0x000fe4000001161f */
[----:B------:R-:W-:Y:S01]  /*6710*/  LOP3.LUT R2, R125, 0x38, R46, 0xf8, !PT ;  /* 0x000000387d027812 */ /* 0x000fe200078ef82e */
[----:B------:R-:W-:Y:S01]  /*6720*/  IMAD.SHL.U32 R0, R0, 0x400, RZ ;  /* 0x0000040000007824 */ /* 0x000fe200078e00ff */
[C---:B------:R-:W-:Y:S02]  /*6730*/  @!P1 PRMT R8, R37.reuse, 0x5410, R4 ;  /* 0x0000541025089816 */ /* 0x040fe40000000004 */
[----:B------:R-:W-:Y:S02]  /*6740*/  LOP3.LUT R2, R2, R159, RZ, 0x3c, !PT ;  /* 0x0000009f02027212 */ /* 0x000fe400078e3cff */
[----:B------:R-:W-:Y:S02]  /*6750*/  LOP3.LUT R0, R0, 0x7fffe000, RZ, 0xc0, !PT ;  /* 0x7fffe00000007812 */ /* 0x000fe400078ec0ff */
[----:B------:R-:W-:Y:S01]  /*6760*/  @!P1 PRMT R10, R37, 0x5432, R5 ;  /* 0x00005432250a9816 */ /* 0x000fe20000000005 */
[----:B------:R-:W-:Y:S01]  /*6770*/  @!P1 IMAD.U32 R5, R7, 0x10000, RZ ;  /* 0x0001000007059824 */ /* 0x000fe200078e00ff */
[----:B------:R-:W-:Y:S02]  /*6780*/  IADD3 R0, R2, R0, R135 ;  /* 0x0000000002007210 */ /* 0x000fe40007ffe087 */
[----:B------:R-:W-:Y:S02]  /*6790*/  @!P1 SHF.R.U32.HI R2, RZ, 0x10, R65 ;  /* 0x00000010ff029819 */ /* 0x000fe40000011641 */
[----:B------:R-:W-:Y:S01]  /*67a0*/  @!P1 SHF.R.U64 R6, R66, 0x10, R67 ;  /* 0x0000001042069819 */ /* 0x000fe20000001243 */
[----:B------:R-:W-:Y:S01]  /*67b0*/  IMAD.SHL.U32 R12, R0, 0x2, RZ ;  /* 0x00000002000c7824 */ /* 0x000fe200078e00ff */
[----:B------:R-:W-:Y:S01]  /*67c0*/  @!P1 SHF.R.U32.HI R0, RZ, 0x10, R29 ;  /* 0x00000010ff009819 */ /* 0x000fe2000001161d */
[----:B-1----:R-:W-:Y:S01]  /*67d0*/  @!P1 IMAD.U32 R17, R40, 0x10000, RZ ;  /* 0x0001000028119824 */ /* 0x002fe200078e00ff */
[C---:B------:R-:W-:Y:S01]  /*67e0*/  @!P1 SHF.L.U32 R23, R41.reuse, 0x10, RZ ;  /* 0x0000001029179819 */ /* 0x040fe200000006ff */
[----:B------:R-:W-:Y:S01]  /*67f0*/  @!P1 IMAD.U32 R27, R42, 0x10000, RZ ;  /* 0x000100002a1b9824 */ /* 0x000fe200078e00ff */
[----:B------:R-:W-:Y:S01]  /*6800*/  @!P1 LOP3.LUT R25, R41, 0xffff0000, RZ, 0xc0, !PT ;  /* 0xffff000029199812 */ /* 0x000fe200078ec0ff */
[C---:B------:R-:W-:Y:S01]  /*6810*/  @!P1 IMAD.U32 R31, R43.reuse, 0x10000, RZ ;  /* 0x000100002b1f9824 */ /* 0x040fe200078e00ff */
[----:B------:R-:W1:Y:S01]  /*6820*/  LDS.128 R12, [R12+0x8100] ;  /* 0x008100000c0c7984 */ /* 0x000e620000000c00 */
[----:B--2---:R-:W-:Y:S02]  /*6830*/  @!P1 LOP3.LUT R19, R40, 0xffff0000, RZ, 0xc0, !PT ;  /* 0xffff000028139812 */ /* 0x004fe400078ec0ff */
[----:B------:R-:W-:Y:S02]  /*6840*/  @!P1 LOP3.LUT R29, R42, 0xffff0000, RZ, 0xc0, !PT ;  /* 0xffff00002a1d9812 */ /* 0x000fe400078ec0ff */
[----:B------:R-:W-:Y:S02]  /*6850*/  @!P1 PRMT R24, R72, 0x5410, R2 ;  /* 0x0000541048189816 */ /* 0x000fe40000000002 */
[----:B------:R-:W-:Y:S02]  /*6860*/  @!P1 PRMT R2, R36, 0x5410, R0 ;  /* 0x0000541024029816 */ /* 0x000fe40000000000 */
[----:B------:R-:W-:Y:S01]  /*6870*/  @!P1 LOP3.LUT R36, R43, 0xffff0000, RZ, 0xc0, !PT ;  /* 0xffff00002b249812 */ /* 0x000fe200078ec0ff */
[C---:B------:R-:W-:Y:S01]  /*6880*/  @!P1 IMAD.U32 R22, R24.reuse, 0x10000, RZ ;  /* 0x0001000018169824 */ /* 0x040fe200078e00ff */
[----:B------:R-:W-:Y:S01]  /*6890*/  @!P1 LOP3.LUT R24, R24, 0xffff0000, RZ, 0xc0, !PT ;  /* 0xffff000018189812 */ /* 0x000fe200078ec0ff */
[C---:B------:R-:W-:Y:S01]  /*68a0*/  @!P1 IMAD.U32 R0, R2.reuse, 0x10000, RZ ;  /* 0x0001000002009824 */ /* 0x040fe200078e00ff */
[----:B------:R-:W-:Y:S02]  /*68b0*/  @!P1 LOP3.LUT R2, R2, 0xffff0000, RZ, 0xc0, !PT ;  /* 0xffff000002029812 */ /* 0x000fe400078ec0ff */
[C---:B------:R-:W-:Y:S02]  /*68c0*/  @!P1 PRMT R28, R73.reuse, 0x5410, R6 ;  /* 0x00005410491c9816 */ /* 0x040fe40000000006 */
[----:B------:R-:W-:Y:S02]  /*68d0*/  @!P1 SHF.R.U32.HI R35, RZ, 0x10, R67 ;  /* 0x00000010ff239819 */ /* 0x000fe40000011643 */
[----:B------:R-:W-:Y:S01]  /*68e0*/  @!P1 SHF.R.U64 R18, R64, 0x10, R65 ;  /* 0x0000001040129819 */ /* 0x000fe20000001241 */
[C---:B------:R-:W-:Y:S01]  /*68f0*/  @!P1 IMAD.U32 R26, R28.reuse, 0x10000, RZ ;  /* 0x000100001c1a9824 */ /* 0x040fe200078e00ff */
[----:B------:R-:W-:Y:S02]  /*6900*/  @!P1 LOP3.LUT R28, R28, 0xffff0000, RZ, 0xc0, !PT ;  /* 0xffff00001c1c9812 */ /* 0x000fe400078ec0ff */
[----:B------:R-:W-:Y:S02]  /*6910*/  @!P1 PRMT R35, R73, 0x5432, R35 ;  /* 0x0000543249239816 */ /* 0x000fe40000000023 */
[----:B------:R-:W-:Y:S02]  /*6920*/  @!P1 PRMT R18, R72, 0x5432, R18 ;  /* 0x0000543248129816 */ /* 0x000fe40000000012 */
[----:B------:R-:W-:Y:S01]  /*6930*/  ISETP.GE.AND P0, PT, R46, c[0x0][0x1d4], PT ;  /* 0x000075002e007a0c */ /* 0x000fe20003f06270 */
[C---:B------:R-:W-:Y:S01]  /*6940*/  @!P1 IMAD.U32 R30, R35.reuse, 0x10000, RZ ;  /* 0x00010000231e9824 */ /* 0x040fe200078e00ff */
[----:B------:R-:W-:Y:S01]  /*6950*/  @!P1 LOP3.LUT R35, R35, 0xffff0000, RZ, 0xc0, !PT ;  /* 0xffff000023239812 */ /* 0x000fe200078ec0ff */
[C---:B------:R-:W-:Y:S01]  /*6960*/  @!P1 IMAD.U32 R16, R18.reuse, 0x10000, RZ ;  /* 0x0001000012109824 */ /* 0x040fe200078e00ff */
[----:B------:R-:W-:Y:S01]  /*6970*/  @!P1 LOP3.LUT R18, R18, 0xffff0000, RZ, 0xc0, !PT ;  /* 0xffff000012129812 */ /* 0x000fe200078ec0ff */
[----:B-1----:R-:W-:Y:S02]  /*6980*/  @!P1 IMAD.U32 R3, R13, 0x10000, RZ ;  /* 0x000100000d039824 */ /* 0x002fe400078e00ff */
[----:B------:R-:W-:Y:S02]  /*6990*/  @!P1 IMAD.U32 R6, R12, 0x10000, RZ ;  /* 0x000100000c069824 */ /* 0x000fe400078e00ff */
[C---:B------:R-:W-:Y:S02]  /*69a0*/  @!P1 FMUL.FTZ R4, R3.reuse, R22 ;  /* 0x0000001603049220 */ /* 0x040fe40000410000 */
[-C--:B------:R-:W-:Y:S02]  /*69b0*/  @!P1 FMUL.FTZ R3, R3, R0.reuse ;  /* 0x0000000003039220 */ /* 0x080fe40000410000 */
[----:B------:R-:W-:Y:S01]  /*69c0*/  @!P1 FFMA.FTZ R54, R23, R0, -R4 ;  /* 0x0000000017369223 */ /* 0x000fe20000010804 */
[----:B------:R-:W-:Y:S01]  /*69d0*/  @!P1 LOP3.LUT R0, R13, 0xffff0000, RZ, 0xc0, !PT ;  /* 0xffff00000d009812 */ /* 0x000fe200078ec0ff */
[----:B------:R-:W-:Y:S04]  /*69e0*/  @!P1 FMUL.FTZ R11, R6, R16 ;  /* 0x00000010060b9220 */ /* 0x000fe80000410000 */
[C---:B------:R-:W-:Y:S02]  /*69f0*/  @!P1 FMUL.FTZ R9, R0.reuse, R24 ;  /* 0x0000001800099220 */ /* 0x040fe40000410000 */
[-C--:B------:R-:W-:Y:S02]  /*6a00*/  @!P1 FMUL.FTZ R4, R0, R2.reuse ;  /* 0x0000000200049220 */ /* 0x080fe40000410000 */
[----:B------:R-:W-:Y:S01]  /*6a10*/  @!P1 FFMA.FTZ R51, R25, R2, -R9 ;  /* 0x0000000219339223 */ /* 0x000fe20000010809 */
[----:B------:R-:W-:Y:S01]  /*6a20*/  @!P1 LOP3.LUT R2, R12, 0xffff0000, RZ, 0xc0, !PT ;  /* 0xffff00000c029812 */ /* 0x000fe200078ec0ff */
[-C--:B------:R-:W-:Y:S01]  /*6a30*/  @!P1 FMUL.FTZ R0, R6, R5.reuse ;  /* 0x0000000506009220 */ /* 0x080fe20000410000 */
[----:B------:R-:W-:Y:S01]  /*6a40*/  @!P1 SHF.L.U32 R6, R14, 0x10, RZ ;  /* 0x000000100e069819 */ /* 0x000fe200000006ff */
[----:B------:R-:W-:Y:S01]  /*6a50*/  @!P1 FFMA.FTZ R50, R17, R5, -R11 ;  /* 0x0000000511329223 */ /* 0x000fe2000001080b */
[----:B------:R-:W-:Y:S01]  /*6a60*/  @!P1 LOP3.LUT R5, R7, 0xffff0000, RZ, 0xc0, !PT ;  /* 0xffff000007059812 */ /* 0x000fe200078ec0ff */
[C---:B------:R-:W-:Y:S01]  /*6a70*/  @!P1 IMAD.U32 R7, R8.reuse, 0x10000, RZ ;  /* 0x0001000008079824 */ /* 0x040fe200078e00ff */
[----:B------:R-:W-:Y:S01]  /*6a80*/  @!P1 LOP3.LUT R8, R8, 0xffff0000, RZ, 0xc0, !PT ;  /* 0xffff000008089812 */ /* 0x000fe200078ec0ff */
[----:B------:R-:W-:Y:S02]  /*6a90*/  @!P1 FMUL.FTZ R9, R2, R18 ;  /* 0x0000001202099220 */ /* 0x000fe40000410000 */
[----:B------:R-:W-:Y:S02]  /*6aa0*/  @!P1 FMUL.FTZ R11, R6, R26 ;  /* 0x0000001a060b9220 */ /* 0x000fe40000410000 */
[-C--:B------:R-:W-:Y:S02]  /*6ab0*/  @!P1 FMUL.FTZ R2, R2, R5.reuse ;  /* 0x0000000502029220 */ /* 0x080fe40000410000 */
[----:B------:R-:W-:Y:S02]  /*6ac0*/  @!P1 FFMA.FTZ R49, R19, R5, -R9 ;  /* 0x0000000513319223 */ /* 0x000fe40000010809 */
[-C--:B------:R-:W-:Y:S01]  /*6ad0*/  @!P1 FMUL.FTZ R5, R6, R7.reuse ;  /* 0x0000000706059220 */ /* 0x080fe20000410000 */
[----:B------:R-:W-:Y:S01]  /*6ae0*/  @!P1 LOP3.LUT R6, R14, 0xffff0000, RZ, 0xc0, !PT ;  /* 0xffff00000e069812 */ /* 0x000fe200078ec0ff */
[----:B------:R-:W-:Y:S01]  /*6af0*/  @!P1 FFMA.FTZ R48, R27, R7, -R11 ;  /* 0x000000071b309223 */ /* 0x000fe2000001080b */
[C---:B------:R-:W-:Y:S01]  /*6b00*/  @!P1 SHF.L.U32 R7, R10.reuse, 0x10, RZ ;  /* 0x000000100a079819 */ /* 0x040fe200000006ff */
[C---:B------:R-:W-:Y:S01]  /*6b10*/  @!P1 IMAD.U32 R9, R15.reuse, 0x10000, RZ ;  /* 0x000100000f099824 */ /* 0x040fe200078e00ff */
[----:B------:R-:W-:Y:S01]  /*6b20*/  @!P1 LOP3.LUT R10, R10, 0xffff0000, RZ, 0xc0, !PT ;  /* 0xffff00000a0a9812 */ /* 0x000fe200078ec0ff */
[C---:B------:R-:W-:Y:S01]  /*6b30*/  @!P1 FMUL.FTZ R39, R6.reuse, R28 ;  /* 0x0000001c06279220 */ /* 0x040fe20000410000 */
[----:B------:R-:W-:Y:S01]  /*6b40*/  @!P1 LOP3.LUT R11, R15, 0xffff0000, RZ, 0xc0, !PT ;  /* 0xffff00000f0b9812 */ /* 0x000fe200078ec0ff */
[----:B------:R-:W-:Y:S02]  /*6b50*/  @!P1 FMUL.FTZ R38, R9, R30 ;  /* 0x0000001e09269220 */ /* 0x000fe40000410000 */
[----:B------:R-:W-:Y:S02]  /*6b60*/  @!P1 FMUL.FTZ R6, R6, R8 ;  /* 0x0000000806069220 */ /* 0x000fe40000410000 */
[----:B------:R-:W-:Y:S02]  /*6b70*/  @!P1 FMUL.FTZ R37, R11, R35 ;  /* 0x000000230b259220 */ /* 0x000fe40000410000 */
[-C--:B------:R-:W-:Y:S01]  /*6b80*/  @!P1 FFMA.FTZ R47, R31, R7.reuse, -R38 ;  /* 0x000000071f2f9223 */ /* 0x080fe20000010826 */
[----:B------:R-:W-:Y:S01]  /*6b90*/  @!P1 F2FP.BF16.PACK_AB R38, R49, R50 ;  /* 0x000000323126923e */ /* 0x000fe200000010ff */
[----:B------:R-:W-:Y:S02]  /*6ba0*/  @!P1 FFMA.FTZ R37, R36, R10, -R37 ;  /* 0x0000000a24259223 */ /* 0x000fe40000010825 */
[----:B------:R-:W-:Y:S01]  /*6bb0*/  @!P1 FFMA.FTZ R8, R29, R8, -R39 ;  /* 0x000000081d089223 */ /* 0x000fe20000010827 */
[----:B------:R-:W-:Y:S01]  /*6bc0*/  @!P1 F2FP.BF16.PACK_AB R39, R51, R54 ;  /* 0x000000363327923e */ /* 0x000fe200000010ff */
[----:B------:R-:W-:Y:S01]  /*6bd0*/  @!P1 FMUL.FTZ R7, R9, R7 ;  /* 0x0000000709079220 */ /* 0x000fe20000410000 */
[----:B------:R-:W-:Y:S01]  /*6be0*/  @!P1 F2FP.BF16.PACK_AB R37, R37, R47 ;  /* 0x0000002f2525923e */ /* 0x000fe200000010ff */
[----:B------:R-:W-:Y:S01]  /*6bf0*/  @!P1 IMAD.MOV.U32 R40, RZ, RZ, R38 ;  /* 0x000000ffff289224 */ /* 0x000fe200078e0026 */
[----:B------:R-:W-:Y:S01]  /*6c00*/  @!P1 F2FP.BF16.PACK_AB R9, R8, R48 ;  /* 0x000000300809923e */ /* 0x000fe200000010ff */
[----:B------:R-:W-:Y:S02]  /*6c10*/  @!P1 IMAD.MOV.U32 R41, RZ, RZ, R39 ;  /* 0x000000ffff299224 */ /* 0x000fe400078e0027 */
[----:B------:R-:W-:Y:S02]  /*6c20*/  @!P1 IMAD.MOV.U32 R43, RZ, RZ, R37 ;  /* 0x000000ffff2b9224 */ /* 0x000fe400078e0025 */
[----:B------:R-:W-:Y:S02]  /*6c30*/  @!P1 IMAD.MOV.U32 R42, RZ, RZ, R9 ;  /* 0x000000ffff2a9224 */ /* 0x000fe400078e0009 */
[----:B------:R-:W-:Y:S02]  /*6c40*/  @!P1 FFMA.FTZ R0, R16, R17, R0 ;  /* 0x0000001110009223 */ /* 0x000fe40000010000 */
[----:B------:R-:W-:Y:S01]  /*6c50*/  @!P1 FFMA.FTZ R2, R18, R19, R2 ;  /* 0x0000001312029223 */ /* 0x000fe20000010002 */
[----:B------:R1:W-:Y:S01]  /*6c60*/  ST.E.128 [R52.64], R40 ;  /* 0x0000002834007985 */ /* 0x0003e2000c101d16 */
[----:B------:R-:W-:Y:S02]  /*6c70*/  @!P1 FFMA.FTZ R3, R22, R23, R3 ;  /* 0x0000001716039223 */ /* 0x000fe40000010003 */
[----:B------:R-:W-:Y:S01]  /*6c80*/  @!P1 FFMA.FTZ R4, R24, R25, R4 ;  /* 0x0000001918049223 */ /* 0x000fe20000010004 */
[----:B------:R-:W-:Y:S01]  /*6c90*/  @!P1 F2FP.BF16.PACK_AB R0, R2, R0 ;  /* 0x000000000200923e */ /* 0x000fe200000010ff */
[----:B------:R-:W-:Y:S02]  /*6ca0*/  @!P1 FFMA.FTZ R5, R26, R27, R5 ;  /* 0x0000001b1a059223 */ /* 0x000fe40000010005 */
[----:B------:R-:W-:Y:S01]  /*6cb0*/  @!P1 FMUL.FTZ R8, R11, R10 ;  /* 0x0000000a0b089220 */ /* 0x000fe20000410000 */
[----:B------:R-:W-:Y:S01]  /*6cc0*/  @!P1 F2FP.BF16.PACK_AB R3, R4, R3 ;  /* 0x000000030403923e */ /* 0x000fe200000010ff */
        /* <DEDUP_REMOVED lines=14> */
.L_x_596:
        /* <DEDUP_REMOVED lines=19> */
.L_x_628:
[----:B-123--:R-:W-:Y:S05]  /*6ee0*/  BSYNC B0 ;  /* 0x0000000000007941 */ /* 0x00efea0003800000 */
.L_x_627:
[----:B------:R1:W2:Y:S01]  /*6ef0*/  SHFL.IDX PT, R0, R88, 0x1, 0x181f ;  /* 0x00381f0058007f89 */ /* 0x0002a200000e0000 */
[----:B------:R-:W-:Y:S01]  /*6f00*/  ISETP.GE.AND P0, PT, R6, 0x21, PT ;  /* 0x000000210600780c */ /* 0x000fe20003f06270 */
[----:B------:R-:W-:Y:S02]  /*6f10*/  BSSY B0, `(.L_x_629) ;  /* 0x000000d000007945 */ /* 0x000fe40003800000 */
[----:B------:R1:W3:Y:S10]  /*6f20*/  SHFL.IDX PT, R4, R89, 0x1, 0x181f ;  /* 0x00381f0059047f89 */ /* 0x0002f400000e0000 */
[----:B------:R-:W-:-:S05]  /*6f30*/  @!P0 BRA `(.L_x_630) ;  /* 0x000000a000008947 */ /* 0x000fca0003800000 */
[----:B------:R-:W4:Y:S01]  /*6f40*/  @!P5 LDS.128 R8, [R74+0x9100] ;  /* 0x009100004a08d984 */ /* 0x000f220000000c00 */
[C---:B---3--:R-:W-:Y:S04]  /*6f50*/  @!P5 LEA R2, P0, R20.reuse, R4, 0x1 ;  /* 0x000000041402d211 */ /* 0x048fe800078008ff */
[----:B--2---:R-:W-:Y:S02]  /*6f60*/  @!P5 LEA.HI.X R3, R20, R0, R21, 0x1, P0 ;  /* 0x000000001403d211 */ /* 0x004fe400000f0c15 */
[----:B------:R-:W-:Y:S11]  /*6f70*/  ISETP.GE.AND P0, PT, R92, c[0x0][0x1d4], PT ;  /* 0x000075005c007a0c */ /* 0x000ff60003f06270 */
[----:B------:R-:W-:Y:S02]  /*6f80*/  @!UPT UIADD3 URZ, URZ, URZ, URZ ;  /* 0x0000003f3f3ff290 */ /* 0x000fe4000fffe03f */
[C---:B------:R-:W-:Y:S04]  /*6f90*/  @!P0 LEA R4, P1, R82.reuse, R4, 0x1 ;  /* 0x0000000452048211 */ /* 0x040fe800078208ff */
[----:B------:R-:W-:Y:S01]  /*6fa0*/  @!P0 LEA.HI.X R5, R82, R0, R93, 0x1, P1 ;  /* 0x0000000052058211 */ /* 0x000fe200008f0c5d */
[----:B----4-:R-:W-:Y:S04]  /*6fb0*/  @!P5 ST.E.128 [R2.64], R8 ;  /* 0x000000080200d985 */ /* 0x010fe8000c101d16 */
[----:B------:R-:W2:Y:S04]  /*6fc0*/  @!P0 LDS.128 R8, [R74+0xd100] ;  /* 0x00d100004a088984 */ /* 0x000ea80000000c00 */
[----:B--2---:R2:W-:Y:S02]  /*6fd0*/  @!P0 ST.E.128 [R4.64], R8 ;  /* 0x0000000804008985 */ /* 0x0045e4000c101d16 */
.L_x_630:
[----:B------:R-:W-:Y:S05]  /*6fe0*/  BSYNC B0 ;  /* 0x0000000000007941 */ /* 0x000fea0003800000 */
.L_x_629:
[----:B--2---:R2:W4:Y:S01]  /*6ff0*/  SHFL.IDX PT, R0, R88, 0x2, 0x181f ;  /* 0x00581f0058007f89 */ /* 0x00452200000e0000 */
[----:B------:R-:W-:Y:S01]  /*7000*/  ISETP.GE.AND P0, PT, R6, 0x41, PT ;  /* 0x000000410600780c */ /* 0x000fe20003f06270 */
[----:B------:R-:W-:Y:S02]  /*7010*/  BSSY B0, `(.L_x_631) ;  /* 0x000000d000007945 */ /* 0x000fe40003800000 */
[----:B---3--:R2:W3:Y:S10]  /*7020*/  SHFL.IDX PT, R4, R89, 0x2, 0x181f ;  /* 0x00581f0059047f89 */ /* 0x0084f400000e0000 */
[----:B------:R-:W-:-:S05]  /*7030*/  @!P0 BRA `(.L_x_632) ;  /* 0x000000a000008947 */ /* 0x000fca0003800000 */
[----:B------:R-:W5:Y:S01]  /*7040*/  @!P5 LDS.128 R8, [R74+0xa100] ;  /* 0x00a100004a08d984 */ /* 0x000f620000000c00 */
[C---:B---3--:R-:W-:Y:S04]  /*7050*/  @!P5 LEA R2, P0, R20.reuse, R4, 0x1 ;  /* 0x000000041402d211 */ /* 0x048fe800078008ff */
[----:B----4-:R-:W-:Y:S02]  /*7060*/  @!P5 LEA.HI.X R3, R20, R0, R21, 0x1, P0 ;  /* 0x000000001403d211 */ /* 0x010fe400000f0c15 */
[----:B------:R-:W-:Y:S11]  /*7070*/  ISETP.GE.AND P0, PT, R92, c[0x0][0x1d4], PT ;  /* 0x000075005c007a0c */ /* 0x000ff60003f06270 */
[----:B------:R-:W-:Y:S02]  /*7080*/  @!UPT UIADD3 URZ, URZ, URZ, URZ ;  /* 0x0000003f3f3ff290 */ /* 0x000fe4000fffe03f */
[C---:B------:R-:W-:Y:S04]  /*7090*/  @!P0 LEA R4, P1, R82.reuse, R4, 0x1 ;  /* 0x0000000452048211 */ /* 0x040fe800078208ff */
[----:B------:R-:W-:Y:S01]  /*70a0*/  @!P0 LEA.HI.X R5, R82, R0, R93, 0x1, P1 ;  /* 0x0000000052058211 */ /* 0x000fe200008f0c5d */
[----:B-----5:R-:W-:Y:S04]  /*70b0*/  @!P5 ST.E.128 [R2.64], R8 ;  /* 0x000000080200d985 */ /* 0x020fe8000c101d16 */
[----:B------:R-:W3:Y:S04]  /*70c0*/  @!P0 LDS.128 R8, [R74+0xe100] ;  /* 0x00e100004a088984 */ /* 0x000ee80000000c00 */
[----:B---3--:R3:W-:Y:S02]  /*70d0*/  @!P0 ST.E.128 [R4.64], R8 ;  /* 0x0000000804008985 */ /* 0x0087e4000c101d16 */
.L_x_632:
[----:B------:R-:W-:Y:S05]  /*70e0*/  BSYNC B0 ;  /* 0x0000000000007941 */ /* 0x000fea0003800000 */
.L_x_631:
[----:B----4-:R4:W1:Y:S01]  /*70f0*/  SHFL.IDX PT, R0, R88, 0x3, 0x181f ;  /* 0x00781f0058007f89 */ /* 0x01086200000e0000 */
[----:B------:R-:W-:Y:S03]  /*7100*/  ISETP.GE.AND P0, PT, R6, 0x61, PT ;  /* 0x000000610600780c */ /* 0x000fe60003f06270 */
[----:B---3--:R4:W3:Y:S10]  /*7110*/  SHFL.IDX PT, R4, R89, 0x3, 0x181f ;  /* 0x00781f0059047f89 */ /* 0x0088f400000e0000 */
[----:B------:R-:W-:-:S05]  /*7120*/  @!P0 BRA `(.L_x_618) ;  /* 0x000000a000008947 */ /* 0x000fca0003800000 */
[----:B------:R-:W5:Y:S01]  /*7130*/  @!P5 LDS.128 R8, [R74+0xb100] ;  /* 0x00b100004a08d984 */ /* 0x000f620000000c00 */
[C---:B---3--:R-:W-:Y:S04]  /*7140*/  @!P5 LEA R2, P0, R20.reuse, R4, 0x1 ;  /* 0x000000041402d211 */ /* 0x048fe800078008ff */
[----:B-1----:R-:W-:Y:S02]  /*7150*/  @!P5 LEA.HI.X R3, R20, R0, R21, 0x1, P0 ;  /* 0x000000001403d211 */ /* 0x002fe400000f0c15 */
[----:B------:R-:W-:Y:S11]  /*7160*/  ISETP.GE.AND P0, PT, R92, c[0x0][0x1d4], PT ;  /* 0x000075005c007a0c */ /* 0x000ff60003f06270 */
[----:B------:R-:W-:Y:S02]  /*7170*/  @!UPT UIADD3 URZ, URZ, URZ, URZ ;  /* 0x0000003f3f3ff290 */ /* 0x000fe4000fffe03f */
[C---:B------:R-:W-:Y:S04]  /*7180*/  @!P0 LEA R4, P1, R82.reuse, R4, 0x1 ;  /* 0x0000000452048211 */ /* 0x040fe800078208ff */
[----:B------:R-:W-:Y:S01]  /*7190*/  @!P0 LEA.HI.X R5, R82, R0, R93, 0x1, P1 ;  /* 0x0000000052058211 */ /* 0x000fe200008f0c5d */
[----:B-----5:R-:W-:Y:S04]  /*71a0*/  @!P5 ST.E.128 [R2.64], R8 ;  /* 0x000000080200d985 */ /* 0x020fe8000c101d16 */
[----:B------:R-:W1:Y:S04]  /*71b0*/  @!P0 LDS.128 R8, [R74+0xf100] ;  /* 0x00f100004a088984 */ /* 0x000e680000000c00 */
[----:B-1----:R1:W-:Y:S02]  /*71c0*/  @!P0 ST.E.128 [R4.64], R8 ;  /* 0x0000000804008985 */ /* 0x0023e4000c101d16 */
.L_x_618:
[----:B------:R-:W-:Y:S05]  /*71d0*/  BSYNC B2 ;  /* 0x0000000000027941 */ /* 0x000fea0003800000 */
.L_x_595:
[----:B-1----:R-:W-:Y:S01]  /*71e0*/  IMAD.IADD R0, R143, 0x1, -R98 ;  /* 0x000000018f007824 */ /* 0x002fe200078e0a62 */
[----:B--2---:R-:W-:Y:S01]  /*71f0*/  LEA R2, P0, R91, R118, 0x7 ;  /* 0x000000765b027211 */ /* 0x004fe200078038ff */
[----:B------:R-:W-:Y:S01]  /*7200*/  BSSY B0, `(.L_x_633) ;  /* 0x0000058000007945 */ /* 0x000fe20003800000 */
[----:B------:R-:W-:Y:S02]  /*7210*/  ISETP.NE.AND P6, PT, R145, RZ, PT ;  /* 0x000000ff9100720c */ /* 0x000fe40003fc5270 */
[C---:B------:R-:W-:Y:S02]  /*7220*/  ISETP.GE.AND P2, PT, R0.reuse, 0x21, PT ;  /* 0x000000210000780c */ /* 0x040fe40003f46270 */
[----:B------:R-:W-:Y:S02]  /*7230*/  ISETP.GE.AND P1, PT, R0, 0x41, PT ;  /* 0x000000410000780c */ /* 0x000fe40003f26270 */
[----:B------:R-:W-:Y:S09]  /*7240*/  LEA.HI.X.SX32 R3, R91, R119, 0x7, P0 ;  /* 0x000000775b037211 */ /* 0x000ff200000f3eff */
[C---:B------:R-:W-:Y:S05]  /*7250*/  @P2 IADD3 R6, P0, R2.reuse, 0x20, RZ ;  /* 0x0000002002062810 */ /* 0x040fea0007f1e0ff */
[--C-:B------:R-:W-:Y:S01]  /*7260*/  @P2 IMAD.X R7, RZ, RZ, R3.reuse, P0 ;  /* 0x000000ffff072224 */ /* 0x100fe200000e0603 */
[----:B------:R-:W-:Y:S04]  /*7270*/  @P1 IADD3 R12, P0, R2, 0x40, RZ ;  /* 0x00000040020c1810 */ /* 0x000fe80007f1e0ff */
[----:B------:R-:W-:Y:S02]  /*7280*/  @P1 IADD3.X R14, RZ, R3, RZ, P0, !PT ;  /* 0x00000003ff0e1210 */ /* 0x000fe400007fe4ff */
[----:B------:R-:W-:Y:S11]  /*7290*/  ISETP.GE.AND P0, PT, R0, 0x61, PT ;  /* 0x000000610000780c */ /* 0x000ff60003f06270 */
[----:B------:R-:W-:Y:S02]  /*72a0*/  @!UPT UIADD3 URZ, URZ, URZ, URZ ;  /* 0x0000003f3f3ff290 */ /* 0x000fe4000fffe03f */
[----:B------:R-:W-:Y:S05]  /*72b0*/  @P0 IADD3 R13, P3, R2, 0x60, RZ ;  /* 0x00000060020d0810 */ /* 0x000fea0007f7e0ff */
[----:B------:R-:W-:Y:S01]  /*72c0*/  @P0 IMAD.X R15, RZ, RZ, R3, P3 ;  /* 0x000000ffff0f0224 */ /* 0x000fe200018e0603 */
[----:B------:R-:W-:Y:S11]  /*72d0*/  ISETP.GE.AND P3, PT, R0, 0x1, PT ;  /* 0x000000010000780c */ /* 0x000ff60003f66270 */
[----:B------:R-:W-:Y:S02]  /*72e0*/  @!UPT UIADD3 URZ, URZ, URZ, URZ ;  /* 0x0000003f3f3ff290 */ /* 0x000fe4000fffe03f */
[----:B------:R-:W-:Y:S01]  /*72f0*/  @P3 IMAD R0, R3, c[0x0][0x258], RZ ;  /* 0x0000960003003a24 */ /* 0x000fe200078e02ff */
[-C--:B------:R-:W-:Y:S01]  /*7300*/  @P3 MOV R5, R99.reuse ;  /* 0x0000006300053202 */ /* 0x080fe20000000f00 */
[----:B---3--:R-:W-:Y:S01]  /*7310*/  @P3 IMAD.MOV.U32 R4, RZ, RZ, R100 ;  /* 0x000000ffff043224 */ /* 0x008fe200078e0064 */
[-C--:B------:R-:W-:Y:S03]  /*7320*/  @P2 MOV R3, R99.reuse ;  /* 0x0000006300032202 */ /* 0x080fe60000000f00 */
[C---:B------:R-:W-:Y:S04]  /*7330*/  @P3 IMAD.WIDE.U32 R4, R2.reuse, c[0x0][0x258], R4 ;  /* 0x0000960002043a25 */ /* 0x040fe800078e0004 */
[----:B------:R-:W-:Y:S01]  /*7340*/  @P3 IMAD R2, R2, c[0x0][0x25c], R0 ;  /* 0x0000970002023a24 */ /* 0x000fe200078e0200 */
[----:B------:R-:W-:Y:S01]  /*7350*/  @P3 LEA R10, P4, R4, c[0x0][0x250], 0x1 ;  /* 0x00009400040a3a11 */ /* 0x000fe200078808ff */
[----:B------:R-:W-:Y:S02]  /*7360*/  @P2 IMAD R0, R7, c[0x0][0x258], RZ ;  /* 0x0000960007002a24 */ /* 0x000fe400078e02ff */
[----:B------:R-:W-:Y:S02]  /*7370*/  @P3 IMAD.IADD R2, R5, 0x1, R2 ;  /* 0x0000000105023824 */ /* 0x000fe400078e0202 */
[----:B------:R-:W-:Y:S03]  /*7380*/  @P2 IMAD R0, R6, c[0x0][0x25c], R0 ;  /* 0x0000970006002a24 */ /* 0x000fe600078e0200 */
[----:B------:R-:W-:Y:S01]  /*7390*/  @P3 LEA.HI.X R11, R4, c[0x0][0x254], R2, 0x1, P4 ;  /* 0x00009500040b3a11 */ /* 0x000fe200020f0c02 */
[----:B------:R-:W-:Y:S04]  /*73a0*/  @P2 IMAD.MOV.U32 R2, RZ, RZ, R100 ;  /* 0x000000ffff022224 */ /* 0x000fe800078e0064 */
[----:B------:R-:W-:Y:S04]  /*73b0*/  @P2 IMAD.WIDE.U32 R2, R6, c[0x0][0x258], R2 ;  /* 0x0000960006022a25 */ /* 0x000fe800078e0002 */
[----:B------:R-:W-:Y:S01]  /*73c0*/  @P2 IMAD.IADD R0, R3, 0x1, R0 ;  /* 0x0000000103002824 */ /* 0x000fe200078e0200 */
[C---:B------:R-:W-:Y:S02]  /*73d0*/  @P2 LEA R8, P4, R2.reuse, c[0x0][0x250], 0x1 ;  /* 0x0000940002082a11 */ /* 0x040fe400078808ff */
[----:B------:R-:W-:Y:S02]  /*73e0*/  @P1 MOV R3, R99 ;  /* 0x0000006300031202 */ /* 0x000fe40000000f00 */
[----:B------:R-:W-:Y:S01]  /*73f0*/  @P2 LEA.HI.X R9, R2, c[0x0][0x254], R0, 0x1, P4 ;  /* 0x0000950002092a11 */ /* 0x000fe200020f0c00 */
[----:B------:R-:W-:Y:S02]  /*7400*/  @P1 IMAD.MOV.U32 R2, RZ, RZ, R100 ;  /* 0x000000ffff021224 */ /* 0x000fe400078e0064 */
[----:B------:R-:W-:Y:S02]  /*7410*/  @P1 IMAD R0, R14, c[0x0][0x258], RZ ;  /* 0x000096000e001a24 */ /* 0x000fe400078e02ff */
[C---:B------:R-:W-:Y:S04]  /*7420*/  @P1 IMAD.WIDE.U32 R2, R12.reuse, c[0x0][0x258], R2 ;  /* 0x000096000c021a25 */ /* 0x040fe800078e0002 */
[----:B------:R-:W-:Y:S01]  /*7430*/  @P1 IMAD R0, R12, c[0x0][0x25c], R0 ;  /* 0x000097000c001a24 */ /* 0x000fe200078e0200 */
[C---:B------:R-:W-:Y:S03]  /*7440*/  @P1 LEA R4, P4, R2.reuse, c[0x0][0x250], 0x1 ;  /* 0x0000940002041a11 */ /* 0x040fe600078808ff */
[----:B------:R-:W-:Y:S02]  /*7450*/  @P1 IMAD.IADD R0, R3, 0x1, R0 ;  /* 0x0000000103001824 */ /* 0x000fe400078e0200 */
[----:B------:R-:W-:Y:S03]  /*7460*/  @P0 IMAD.MOV.U32 R3, RZ, RZ, R99 ;  /* 0x000000ffff030224 */ /* 0x000fe600078e0063 */
[----:B------:R-:W-:Y:S01]  /*7470*/  @P1 LEA.HI.X R5, R2, c[0x0][0x254], R0, 0x1, P4 ;  /* 0x0000950002051a11 */ /* 0x000fe200020f0c00 */
[----:B------:R-:W-:Y:S01]  /*7480*/  @P0 IMAD R0, R15, c[0x0][0x258], RZ ;  /* 0x000096000f000a24 */ /* 0x000fe200078e02ff */
[----:B------:R-:W-:Y:S03]  /*7490*/  @P0 MOV R2, R100 ;  /* 0x0000006400020202 */ /* 0x000fe60000000f00 */
[C---:B------:R-:W-:Y:S02]  /*74a0*/  @P0 IMAD R0, R13.reuse, c[0x0][0x25c], R0 ;  /* 0x000097000d000a24 */ /* 0x040fe400078e0200 */
[----:B------:R-:W-:Y:S05]  /*74b0*/  @P0 IMAD.WIDE.U32 R2, R13, c[0x0][0x258], R2 ;  /* 0x000096000d020a25 */ /* 0x000fea00078e0002 */
[C---:B------:R-:W-:Y:S02]  /*74c0*/  @P0 LEA R6, P4, R2.reuse, c[0x0][0x250], 0x1 ;  /* 0x0000940002060a11 */ /* 0x040fe400078808ff */
[----:B------:R-:W-:Y:S04]  /*74d0*/  @P0 IADD3 R0, R3, R0, RZ ;  /* 0x0000000003000210 */ /* 0x000fe80007ffe0ff */
[----:B------:R-:W-:Y:S01]  /*74e0*/  @P0 LEA.HI.X R7, R2, c[0x0][0x254], R0, 0x1, P4 ;  /* 0x0000950002070a11 */ /* 0x000fe200020f0c00 */
[----:B------:R-:W-:Y:S01]  /*74f0*/  IMAD R0, R116, c[0x0][0x208], RZ ;  /* 0x0000820074007a24 */ /* 0x000fe200078e02ff */
[----:B------:R-:W-:Y:S01]  /*7500*/  ISETP.NE.AND P4, PT, R146, RZ, PT ;  /* 0x000000ff9200720c */ /* 0x000fe20003f85270 */
[C---:B------:R-:W-:Y:S04]  /*7510*/  IMAD.WIDE.U32 R2, R97.reuse, c[0x0][0x208], RZ ;  /* 0x0000820061027a25 */ /* 0x040fe800078e00ff */
[----:B------:R-:W-:Y:S04]  /*7520*/  IMAD R0, R97, c[0x0][0x20c], R0 ;  /* 0x0000830061007a24 */ /* 0x000fe800078e0200 */
[----:B------:R-:W-:Y:S04]  /*7530*/  IMAD.IADD R3, R3, 0x1, R0 ;  /* 0x0000000103037824 */ /* 0x000fe800078e0200 */
[----:B------:R-:W-:Y:S01]  /*7540*/  @!PT LDS RZ, [RZ] ;  /* 0x00000000fffff984 */ /* 0x000fe20000000800 */
[----:B------:R-:W-:Y:S01]  /*7550*/  @!PT LDS RZ, [RZ] ;  /* 0x00000000fffff984 */ /* 0x000fe20000000800 */
[----:B------:R-:W-:Y:S01]  /*7560*/  @!PT LDS RZ, [RZ] ;  /* 0x00000000fffff984 */ /* 0x000fe20000000800 */
[----:B------:R1:W-:Y:S01]  /*7570*/  @P3 LDGSTS.E.BYPASS.LTC128B.128 [R74+0x100], [R10.64], !P4 ;  /* 0x001000000a4a3fae */ /* 0x0003e2000e101d56 */
[----:B------:R-:W-:Y:S03]  /*7580*/  IMAD.WIDE.U32 R2, R95, c[0x0][0x218], R2 ;  /* 0x000086005f027a25 */ /* 0x000fe600078e0002 */
[----:B------:R1:W-:Y:S04]  /*7590*/  @P3 LDGSTS.E.BYPASS.LTC128B.128 [R74+0x4100], [R10.64+0x80], !P6 ;  /* 0x041000800a4a3fae */ /* 0x0003e8000f101d56 */
[----:B------:R1:W-:Y:S04]  /*75a0*/  @P2 LDGSTS.E.BYPASS.LTC128B.128 [R74+0x1100], [R8.64], !P4 ;  /* 0x01100000084a2fae */ /* 0x0003e8000e101d56 */
[----:B------:R1:W-:Y:S04]  /*75b0*/  @P2 LDGSTS.E.BYPASS.LTC128B.128 [R74+0x5100], [R8.64+0x80], !P6 ;  /* 0x05100080084a2fae */ /* 0x0003e8000f101d56 */
[----:B------:R2:W-:Y:S04]  /*75c0*/  @P1 LDGSTS.E.BYPASS.LTC128B.128 [R74+0x2100], [R4.64], !P4 ;  /* 0x02100000044a1fae */ /* 0x0005e8000e101d56 */
[----:B------:R2:W-:Y:S04]  /*75d0*/  @P1 LDGSTS.E.BYPASS.LTC128B.128 [R74+0x6100], [R4.64+0x80], !P6 ;  /* 0x06100080044a1fae */ /* 0x0005e8000f101d56 */
[----:B------:R3:W-:Y:S04]  /*75e0*/  @P0 LDGSTS.E.BYPASS.LTC128B.128 [R74+0x3100], [R6.64], !P4 ;  /* 0x03100000064a0fae */ /* 0x0007e8000e101d56 */
[----:B------:R3:W-:Y:S01]  /*75f0*/  @P0 LDGSTS.E.BYPASS.LTC128B.128 [R74+0x7100], [R6.64+0x80], !P6 ;  /* 0x07100080064a0fae */ /* 0x0007e2000f101d56 */
[----:B------:R-:W-:Y:S03]  /*7600*/  IADD3 R0, P0, R2, UR36, RZ ;  /* 0x0000002402007c10 */ /* 0x000fe6000ff1e0ff */
[----:B------:R-:W0:Y:S01]  /*7610*/  LDGDEPBAR ;  /* 0x00000000000079af */ /* 0x000e220000000000 */
[----:B--2---:R-:W-:Y:S04]  /*7620*/  IMAD R4, R117, c[0x0][0x218], RZ ;  /* 0x0000860075047a24 */ /* 0x004fe800078e02ff */
[----:B------:R-:W-:Y:S01]  /*7630*/  IMAD R4, R95, c[0x0][0x21c], R4 ;  /* 0x000087005f047a24 */ /* 0x000fe200078e0204 */
[----:B---3--:R-:W-:Y:S01]  /*7640*/  IADD3 R7, -R96, R90, RZ ;  /* 0x0000005a60077210 */ /* 0x008fe20007ffe1ff */
[----:B------:R-:W-:Y:S04]  /*7650*/  DEPBAR.LE SB0, 0x0 ;  /* 0x000080000000791a */ /* 0x000fe80000000000 */
[----:B------:R-:W-:Y:S01]  /*7660*/  BAR.SYNC.DEFER_BLOCKING 0x0 ;  /* 0x0000000000007b1d */ /* 0x000fe20000010000 */
[----:B------:R-:W-:Y:S02]  /*7670*/  IADD3.X R2, R3, UR34, R4, P0, !PT ;  /* 0x0000002203027c10 */ /* 0x000fe400087fe404 */
[C---:B------:R-:W-:Y:S04]  /*7680*/  LEA R12, P0, R0.reuse, c[0x0][0x1f8], 0x1 ;  /* 0x00007e00000c7a11 */ /* 0x040fe800078008ff */
[----:B------:R-:W-:Y:S01]  /*7690*/  LEA.HI.X R6, R0, c[0x0][0x1fc], R2, 0x1, P0 ;  /* 0x00007f0000067a11 */ /* 0x000fe200000f0c02 */
[----:B------:R1:W2:Y:S01]  /*76a0*/  SHFL.IDX PT, R4, R12, RZ, 0x181f ;  /* 0x00181fff0c047589 */ /* 0x0002a200000e0000 */
[----:B------:R-:W-:Y:S03]  /*76b0*/  ISETP.GE.AND P0, PT, R7, 0x1, PT ;  /* 0x000000010700780c */ /* 0x000fe60003f06270 */
[----:B------:R1:W3:Y:S10]  /*76c0*/  SHFL.IDX PT, R0, R6, RZ, 0x181f ;  /* 0x00181fff06007589 */ /* 0x0002f400000e0000 */
[----:B------:R-:W-:-:S05]  /*76d0*/  @!P0 BRA `(.L_x_634) ;  /* 0x000000a000008947 */ /* 0x000fca0003800000 */
[----:B-1----:R-:W1:Y:S01]  /*76e0*/  @!P5 LDS.128 R8, [R74+0x100] ;  /* 0x000100004a08d984 */ /* 0x002e620000000c00 */
[C---:B--2---:R-:W-:Y:S04]  /*76f0*/  @!P5 LEA R2, P0, R20.reuse, R4, 0x1 ;  /* 0x000000041402d211 */ /* 0x044fe800078008ff */
[----:B---3--:R-:W-:Y:S02]  /*7700*/  @!P5 LEA.HI.X R3, R20, R0, R21, 0x1, P0 ;  /* 0x000000001403d211 */ /* 0x008fe400000f0c15 */
[----:B------:R-:W-:Y:S11]  /*7710*/  ISETP.GE.AND P0, PT, R92, c[0x0][0x1d4], PT ;  /* 0x000075005c007a0c */ /* 0x000ff60003f06270 */
[----:B------:R-:W-:Y:S02]  /*7720*/  @!UPT UIADD3 URZ, URZ, URZ, URZ ;  /* 0x0000003f3f3ff290 */ /* 0x000fe4000fffe03f */
[C---:B------:R-:W-:Y:S04]  /*7730*/  @!P0 LEA R4, P1, R82.reuse, R4, 0x1 ;  /* 0x0000000452048211 */ /* 0x040fe800078208ff */
[----:B------:R-:W-:Y:S01]  /*7740*/  @!P0 LEA.HI.X R5, R82, R0, R93, 0x1, P1 ;  /* 0x0000000052058211 */ /* 0x000fe200008f0c5d */
[----:B-1----:R-:W-:Y:S04]  /*7750*/  @!P5 ST.E.128 [R2.64], R8 ;  /* 0x000000080200d985 */ /* 0x002fe8000c101d16 */
[----:B------:R-:W1:Y:S04]  /*7760*/  @!P0 LDS.128 R8, [R74+0x4100] ;  /* 0x004100004a088984 */ /* 0x000e680000000c00 */
[----:B-1----:R1:W-:Y:S02]  /*7770*/  @!P0 ST.E.128 [R4.64], R8 ;  /* 0x0000000804008985 */ /* 0x0023e4000c101d16 */
.L_x_634:
[----:B------:R-:W-:Y:S05]  /*7780*/  BSYNC B0 ;  /* 0x0000000000007941 */ /* 0x000fea0003800000 */
.L_x_633:
[----:B---3--:R3:W1:Y:S01]  /*7790*/  SHFL.IDX PT, R0, R6, 0x1, 0x181f ;  /* 0x00381f0006007f89 */ /* 0x00866200000e0000 */
[----:B------:R-:W-:Y:S01]  /*77a0*/  ISETP.GE.AND P0, PT, R7, 0x21, PT ;  /* 0x000000210700780c */ /* 0x000fe20003f06270 */
[----:B------:R-:W-:Y:S02]  /*77b0*/  BSSY B0, `(.L_x_635) ;  /* 0x000000d000007945 */ /* 0x000fe40003800000 */
[----:B-12---:R3:W1:Y:S10]  /*77c0*/  SHFL.IDX PT, R4, R12, 0x1, 0x181f ;  /* 0x00381f000c047f89 */ /* 0x00667400000e0000 */
[----:B------:R-:W-:-:S05]  /*77d0*/  @!P0 BRA `(.L_x_636) ;  /* 0x000000a000008947 */ /* 0x000fca0003800000 */
[----:B------:R-:W2:Y:S01]  /*77e0*/  @!P5 LDS.128 R8, [R74+0x1100] ;  /* 0x001100004a08d984 */ /* 0x000ea20000000c00 */
[C---:B-1----:R-:W-:Y:S04]  /*77f0*/  @!P5 LEA R2, P0, R20.reuse, R4, 0x1 ;  /* 0x000000041402d211 */ /* 0x042fe800078008ff */
[----:B------:R-:W-:Y:S02]  /*7800*/  @!P5 LEA.HI.X R3, R20, R0, R21, 0x1, P0 ;  /* 0x000000001403d211 */ /* 0x000fe400000f0c15 */
[----:B------:R-:W-:Y:S11]  /*7810*/  ISETP.GE.AND P0, PT, R92, c[0x0][0x1d4], PT ;  /* 0x000075005c007a0c */ /* 0x000ff60003f06270 */
[----:B------:R-:W-:Y:S02]  /*7820*/  @!UPT UIADD3 URZ, URZ, URZ, URZ ;  /* 0x0000003f3f3ff290 */ /* 0x000fe4000fffe03f */
[C---:B------:R-:W-:Y:S04]  /*7830*/  @!P0 LEA R4, P1, R82.reuse, R4, 0x1 ;  /* 0x0000000452048211 */ /* 0x040fe800078208ff */
[----:B------:R-:W-:Y:S01]  /*7840*/  @!P0 LEA.HI.X R5, R82, R0, R93, 0x1, P1 ;  /* 0x0000000052058211 */ /* 0x000fe200008f0c5d */
[----:B--2---:R-:W-:Y:S04]  /*7850*/  @!P5 ST.E.128 [R2.64], R8 ;  /* 0x000000080200d985 */ /* 0x004fe8000c101d16 */
[----:B------:R-:W1:Y:S04]  /*7860*/  @!P0 LDS.128 R8, [R74+0x5100] ;  /* 0x005100004a088984 */ /* 0x000e680000000c00 */
[----:B-1----:R1:W-:Y:S02]  /*7870*/  @!P0 ST.E.128 [R4.64], R8 ;  /* 0x0000000804008985 */ /* 0x0023e4000c101d16 */
.L_x_636:
[----:B------:R-:W-:Y:S05]  /*7880*/  BSYNC B0 ;  /* 0x0000000000007941 */ /* 0x000fea0003800000 */
.L_x_635:
[----:B------:R2:W3:Y:S01]  /*7890*/  SHFL.IDX PT, R0, R6, 0x2, 0x181f ;  /* 0x00581f0006007f89 */ /* 0x0004e200000e0000 */
[----:B------:R-:W-:Y:S01]  /*78a0*/  ISETP.GE.AND P0, PT, R7, 0x41, PT ;  /* 0x000000410700780c */ /* 0x000fe20003f06270 */
[----:B------:R-:W-:Y:S02]  /*78b0*/  BSSY B0, `(.L_x_637) ;  /* 0x000000d000007945 */ /* 0x000fe40003800000 */
[----:B-1----:R2:W1:Y:S10]  /*78c0*/  SHFL.IDX PT, R4, R12, 0x2, 0x181f ;  /* 0x00581f000c047f89 */ /* 0x00247400000e0000 */
[----:B------:R-:W-:-:S05]  /*78d0*/  @!P0 BRA `(.L_x_638) ;  /* 0x000000a000008947 */ /* 0x000fca0003800000 */
[----:B------:R-:W5:Y:S01]  /*78e0*/  @!P5 LDS.128 R8, [R74+0x2100] ;  /* 0x002100004a08d984 */ /* 0x000f620000000c00 */
[C---:B-1----:R-:W-:Y:S04]  /*78f0*/  @!P5 LEA R2, P0, R20.reuse, R4, 0x1 ;  /* 0x000000041402d211 */ /* 0x042fe800078008ff */
[----:B---3--:R-:W-:Y:S02]  /*7900*/  @!P5 LEA.HI.X R3, R20, R0, R21, 0x1, P0 ;  /* 0x000000001403d211 */ /* 0x008fe400000f0c15 */
[----:B------:R-:W-:Y:S11]  /*7910*/  ISETP.GE.AND P0, PT, R92, c[0x0][0x1d4], PT ;  /* 0x000075005c007a0c */ /* 0x000ff60003f06270 */
[----:B------:R-:W-:Y:S02]  /*7920*/  @!UPT UIADD3 URZ, URZ, URZ, URZ ;  /* 0x0000003f3f3ff290 */ /* 0x000fe4000fffe03f */
[C---:B------:R-:W-:Y:S04]  /*7930*/  @!P0 LEA R4, P1, R82.reuse, R4, 0x1 ;  /* 0x0000000452048211 */ /* 0x040fe800078208ff */
[----:B------:R-:W-:Y:S01]  /*7940*/  @!P0 LEA.HI.X R5, R82, R0, R93, 0x1, P1 ;  /* 0x0000000052058211 */ /* 0x000fe200008f0c5d */
[----:B-----5:R-:W-:Y:S04]  /*7950*/  @!P5 ST.E.128 [R2.64], R8 ;  /* 0x000000080200d985 */ /* 0x020fe8000c101d16 */
[----:B------:R-:W1:Y:S04]  /*7960*/  @!P0 LDS.128 R8, [R74+0x6100] ;  /* 0x006100004a088984 */ /* 0x000e680000000c00 */
[----:B-1----:R1:W-:Y:S02]  /*7970*/  @!P0 ST.E.128 [R4.64], R8 ;  /* 0x0000000804008985 */ /* 0x0023e4000c101d16 */
.L_x_638:
[----:B------:R-:W-:Y:S05]  /*7980*/  BSYNC B0 ;  /* 0x0000000000007941 */ /* 0x000fea0003800000 */
.L_x_637:
[----:B---3--:R3:W2:Y:S01]  /*7990*/  SHFL.IDX PT, R0, R6, 0x3, 0x181f ;  /* 0x00781f0006007f89 */ /* 0x0086a200000e0000 */
[----:B------:R-:W-:Y:S01]  /*79a0*/  ISETP.GE.AND P0, PT, R7, 0x61, PT ;  /* 0x000000610700780c */ /* 0x000fe20003f06270 */
[----:B------:R-:W-:Y:S02]  /*79b0*/  BSSY B0, `(.L_x_639) ;  /* 0x000000d000007945 */ /* 0x000fe40003800000 */
[----:B------:R3:W4:Y:S10]  /*79c0*/  SHFL.IDX PT, R2, R12, 0x3, 0x181f ;  /* 0x00781f000c027f89 */ /* 0x00073400000e0000 */
[----:B------:R-:W-:-:S05]  /*79d0*/  @!P0 BRA `(.L_x_640) ;  /* 0x000000a000008947 */ /* 0x000fca0003800000 */
[----:B-1----:R-:W1:Y:S01]  /*79e0*/  @!P5 LDS.128 R8, [R74+0x3100] ;  /* 0x003100004a08d984 */ /* 0x002e620000000c00 */
[C---:B----4-:R-:W-:Y:S04]  /*79f0*/  @!P5 LEA R4, P0, R20.reuse, R2, 0x1 ;  /* 0x000000021404d211 */ /* 0x050fe800078008ff */
[----:B--2---:R-:W-:Y:S02]  /*7a00*/  @!P5 LEA.HI.X R5, R20, R0, R21, 0x1, P0 ;  /* 0x000000001405d211 */ /* 0x004fe400000f0c15 */
[----:B------:R-:W-:Y:S11]  /*7a10*/  ISETP.GE.AND P0, PT, R92, c[0x0][0x1d4], PT ;  /* 0x000075005c007a0c */ /* 0x000ff60003f06270 */
[----:B------:R-:W-:Y:S02]  /*7a20*/  @!UPT UIADD3 URZ, URZ, URZ, URZ ;  /* 0x0000003f3f3ff290 */ /* 0x000fe4000fffe03f */
[C---:B------:R-:W-:Y:S04]  /*7a30*/  @!P0 LEA R2, P1, R82.reuse, R2, 0x1 ;  /* 0x0000000252028211 */ /* 0x040fe800078208ff */
[----:B------:R-:W-:Y:S01]  /*7a40*/  @!P0 LEA.HI.X R3, R82, R0, R93, 0x1, P1 ;  /* 0x0000000052038211 */ /* 0x000fe200008f0c5d */
[----:B-1----:R-:W-:Y:S04]  /*7a50*/  @!P5 ST.E.128 [R4.64], R8 ;  /* 0x000000080400d985 */ /* 0x002fe8000c101d16 */
[----:B---3--:R-:W1:Y:S04]  /*7a60*/  @!P0 LDS.128 R4, [R74+0x7100] ;  /* 0x007100004a048984 */ /* 0x008e680000000c00 */
[----:B-1----:R1:W-:Y:S02]  /*7a70*/  @!P0 ST.E.128 [R2.64], R4 ;  /* 0x0000000402008985 */ /* 0x0023e4000c101d16 */
.L_x_640:
[----:B------:R-:W-:Y:S05]  /*7a80*/  BSYNC B0 ;  /* 0x0000000000007941 */ /* 0x000fea0003800000 */
.L_x_639:
[C---:B------:R-:W-:Y:S02]  /*7a90*/  ISETP.GT.AND P0, PT, R91.reuse, UR8, PT ;  /* 0x000000085b007c0c */ /* 0x040fe4000bf04270 */
[----:B------:R-:W-:Y:S11]  /*7aa0*/  IADD3 R91, R91, -0x1, RZ ;  /* 0xffffffff5b5b7810 */ /* 0x000ff60007ffe0ff */
[----:B-1--4-:R-:W-:Y:S01]  /*7ab0*/  @P0 SHF.R.S32.HI R2, RZ, 0x1f, R91 ;  /* 0x0000001fff020819 */ /* 0x012fe2000001145b */
[----:B--2---:R-:W-:Y:S02]  /*7ac0*/  @P0 IMAD R0, R166, R91, RZ ;  /* 0x0000005ba6000224 */ /* 0x004fe400078e02ff */
        /* <DEDUP_REMOVED lines=13> */
[-C--:B---3--:R-:W-:Y:S01]  /*7ba0*/  @P0 IADD3 R6, P1, R2, R149.reuse, RZ ;  /* 0x0000009502060210 */ /* 0x088fe20007f3e0ff */
[----:B------:R1:W-:Y:S04]  /*7bb0*/  @P0 LDGSTS.E.BYPASS.LTC128B.128 [R74+0xc100], [R2.64+0x80], !P6 ;  /* 0x0c100080024a0fae */ /* 0x0003e8000f101d56 */
[--C-:B------:R-:W-:Y:S01]  /*7bc0*/  @P0 IMAD.X R7, R3, 0x1, R147.reuse, P1 ;  /* 0x0000000103070824 */ /* 0x100fe200008e0693 */
[CC--:B------:R-:W-:Y:S04]  /*7bd0*/  @P0 IADD3 R4, P1, R6.reuse, R149.reuse, RZ ;  /* 0x0000009506040210 */ /* 0x0c0fe80007f3e0ff */
[----:B------:R1:W-:Y:S01]  /*7be0*/  @P0 LDGSTS.E.BYPASS.LTC128B.128 [R74+0x9100], [R6.64], !P4 ;  /* 0x09100000064a0fae */ /* 0x0003e2000e101d56 */
[C---:B------:R-:W-:Y:S01]  /*7bf0*/  @P0 IMAD.X R5, R7.reuse, 0x1, R147, P1 ;  /* 0x0000000107050824 */ /* 0x040fe200008e0693 */
[-C--:B------:R-:W-:Y:S02]  /*7c00*/  @P0 IADD3 R12, P1, R6, R124.reuse, RZ ;  /* 0x0000007c060c0210 */ /* 0x080fe40007f3e0ff */
        /* <DEDUP_REMOVED lines=13> */
.L_x_594:
[----:B-12---:R-:W-:Y:S01]  /*7ce0*/  UIADD3 UR6, UR14, 0x7f, URZ ;  /* 0x0000007f0e067890 */ /* 0x006fe2000fffe03f */
[----:B------:R-:W-:Y:S01]  /*7cf0*/  PLOP3.LUT P2, PT, PT, PT, PT, 0x80, 0x0 ;  /* 0x000000000000781c */ /* 0x000fe20003f4f070 */
[----:B------:R-:W-:Y:S01]  /*7d00*/  ULDC.64 UR4, c[0x0][0x2c8] ;  /* 0x0000b20000047ab9 */ /* 0x000fe20000000a00 */
[----:B------:R-:W-:Y:S01]  /*7d10*/  CS2R R10, SRZ ;  /* 0x00000000000a7805 */ /* 0x000fe2000001ff00 */
[----:B------:R-:W-:Y:S01]  /*7d20*/  UIMAD.WIDE.U32 UR18, UR6, UR4, URZ ;  /* 0x00000004061272a5 */ /* 0x000fe2000f8e003f */
[----:B------:R-:W-:Y:S01]  /*7d30*/  IMAD.MOV.U32 R138, RZ, RZ, RZ ;  /* 0x000000ffff8a7224 */ /* 0x000fe200078e00ff */
[----:B------:R-:W-:Y:S01]  /*7d40*/  CS2R R14, SRZ ;  /* 0x00000000000e7805 */ /* 0x000fe2000001ff00 */
[----:B------:R-:W-:Y:S01]  /*7d50*/  IMAD.MOV.U32 R136, RZ, RZ, RZ ;  /* 0x000000ffff887224 */ /* 0x000fe200078e00ff */
[----:B------:R-:W-:Y:S01]  /*7d60*/  @UP2 USHF.R.U32.HI UR6, URZ, UR5, UR19 ;  /* 0x000000053f062299 */ /* 0x000fe20008011613 */
[----:B------:R-:W-:Y:S01]  /*7d70*/  MOV R134, RZ ;  /* 0x000000ff00867202 */ /* 0x000fe20000000f00 */
[----:B-----5:R-:W-:Y:S01]  /*7d80*/  CS2R R8, SRZ ;  /* 0x0000000000087805 */ /* 0x020fe2000001ff00 */
[----:B------:R-:W-:Y:S01]  /*7d90*/  IMAD.MOV.U32 R132, RZ, RZ, RZ ;  /* 0x000000ffff847224 */ /* 0x000fe200078e00ff */
[----:B------:R-:W-:Y:S01]  /*7da0*/  UIADD3 UR6, UR9, UR6, URZ ;  /* 0x0000000609067290 */ /* 0x000fe2000fffe03f */
[----:B------:R-:W-:Y:S01]  /*7db0*/  MOV R130, RZ ;  /* 0x000000ff00827202 */ /* 0x000fe20000000f00 */
[----:B------:R-:W-:Y:S01]  /*7dc0*/  CS2R R12, SRZ ;  /* 0x00000000000c7805 */ /* 0x000fe2000001ff00 */
[----:B------:R-:W-:Y:S01]  /*7dd0*/  IMAD.MOV.U32 R128, RZ, RZ, RZ ;  /* 0x000000ffff807224 */ /* 0x000fe200078e00ff */
[----:B------:R-:W-:Y:S01]  /*7de0*/  USHF.R.S32.HI UR4, URZ, 0x1f, UR6 ;  /* 0x0000001f3f047899 */ /* 0x000fe20008011406 */
[----:B------:R-:W-:Y:S01]  /*7df0*/  MOV R126, RZ ;  /* 0x000000ff007e7202 */ /* 0x000fe20000000f00 */
[----:B------:R-:W-:Y:S01]  /*7e00*/  CS2R R16, SRZ ;  /* 0x0000000000107805 */ /* 0x000fe2000001ff00 */
[----:B------:R-:W-:Y:S01]  /*7e10*/  IMAD.MOV.U32 R124, RZ, RZ, RZ ;  /* 0x000000ffff7c7224 */ /* 0x000fe200078e00ff */
[----:B------:R-:W-:Y:S01]  /*7e20*/  ULEA.HI UR4, UR4, UR6, URZ, 0x7 ;  /* 0x0000000604047291 */ /* 0x000fe2000f8f383f */
[----:B------:R-:W-:Y:S01]  /*7e30*/  MOV R122, RZ ;  /* 0x000000ff007a7202 */ /* 0x000fe20000000f00 */
[----:B------:R-:W-:Y:S01]  /*7e40*/  CS2R R18, SRZ ;  /* 0x0000000000127805 */ /* 0x000fe2000001ff00 */
[----:B------:R-:W-:Y:S01]  /*7e50*/  IMAD.MOV.U32 R120, RZ, RZ, RZ ;  /* 0x000000ffff787224 */ /* 0x000fe200078e00ff */
[----:B------:R-:W-:Y:S01]  /*7e60*/  USHF.R.S32.HI UR4, URZ, 0x7, UR4 ;  /* 0x000000073f047899 */ /* 0x000fe20008011404 */
[----:B------:R-:W-:Y:S01]  /*7e70*/  MOV R118, RZ ;  /* 0x000000ff00767202 */ /* 0x000fe20000000f00 */
[----:B------:R-:W-:Y:S01]  /*7e80*/  CS2R R20, SRZ ;  /* 0x0000000000147805 */ /* 0x000fe2000001ff00 */
[----:B------:R-:W-:Y:S01]  /*7e90*/  IMAD.MOV.U32 R116, RZ, RZ, RZ ;  /* 0x000000ffff747224 */ /* 0x000fe200078e00ff */
[----:B------:R-:W-:Y:S01]  /*7ea0*/  UISETP.LT.AND UP0, UPT, UR10, UR4, UPT ;  /* 0x000000040a00728c */ /* 0x000fe2000bf01270 */
[----:B------:R-:W-:Y:S01]  /*7eb0*/  CS2R R114, SRZ ;  /* 0x0000000000727805 */ /* 0x000fe2000001ff00 */
[----:B------:R-:W-:Y:S01]  /*7ec0*/  MOV R112, RZ ;  /* 0x000000ff00707202 */ /* 0x000fe20000000f00 */
[----:B------:R-:W-:Y:S01]  /*7ed0*/  CS2R R110, SRZ ;  /* 0x00000000006e7805 */ /* 0x000fe2000001ff00 */
[----:B------:R-:W-:Y:S01]  /*7ee0*/  USEL UR10, UR10, UR4, UP0 ;  /* 0x000000040a0a7287 */ /* 0x000fe20008000000 */
[----:B------:R-:W-:Y:S01]  /*7ef0*/  IMAD.MOV.U32 R23, RZ, RZ, RZ ;  /* 0x000000ffff177224 */ /* 0x000fe200078e00ff */
[----:B------:R-:W-:Y:S01]  /*7f00*/  MOV R108, RZ ;  /* 0x000000ff006c7202 */ /* 0x000fe20000000f00 */
[----:B------:R-:W-:Y:S01]  /*7f10*/  CS2R R106, SRZ ;  /* 0x00000000006a7805 */ /* 0x000fe2000001ff00 */
[----:B------:R-:W-:Y:S01]  /*7f20*/  UISETP.GE.AND UP0, UPT, UR10, 0x1, UPT ;  /* 0x000000010a00788c */ /* 0x000fe2000bf06270 */
[----:B------:R-:W-:Y:S01]  /*7f30*/  CS2R R24, SRZ ;  /* 0x0000000000187805 */ /* 0x000fe2000001ff00 */
[----:B------:R-:W-:Y:S01]  /*7f40*/  IMAD.MOV.U32 R104, RZ, RZ, RZ ;  /* 0x000000ffff687224 */ /* 0x000fe200078e00ff */
[----:B------:R-:W-:Y:S01]  /*7f50*/  CS2R R102, SRZ ;  /* 0x0000000000667805 */ /* 0x000fe2000001ff00 */
[----:B------:R-:W-:Y:S01]  /*7f60*/  MOV R100, RZ ;  /* 0x000000ff00647202 */ /* 0x000fe20000000f00 */
[----:B------:R-:W-:Y:S01]  /*7f70*/  CS2R R98, SRZ ;  /* 0x0000000000627805 */ /* 0x000fe2000001ff00 */
[----:B------:R-:W-:Y:S01]  /*7f80*/  PLOP3.LUT P0, PT, PT, PT, UP0, 0x80, 0x0 ;  /* 0x000000000000781c */ /* 0x000fe20003f0f008 */
[----:B------:R-:W-:Y:S01]  /*7f90*/  CS2R R26, SRZ ;  /* 0x00000000001a7805 */ /* 0x000fe2000001ff00 */
[----:B------:R-:W-:Y:S01]  /*7fa0*/  IMAD.MOV.U32 R96, RZ, RZ, RZ ;  /* 0x000000ffff607224 */ /* 0x000fe200078e00ff */
[----:B------:R-:W-:Y:S01]  /*7fb0*/  CS2R R94, SRZ ;  /* 0x00000000005e7805 */ /* 0x000fe2000001ff00 */
[----:B------:R-:W-:Y:S01]  /*7fc0*/  CS2R R92, SRZ ;  /* 0x00000000005c7805 */ /* 0x000fe2000001ff00 */
[----:B------:R-:W-:Y:S01]  /*7fd0*/  CS2R R90, SRZ ;  /* 0x00000000005a7805 */ /* 0x000fe2000001ff00 */
[----:B------:R-:W-:Y:S01]  /*7fe0*/  MOV R88, RZ ;  /* 0x000000ff00587202 */ /* 0x000fe20000000f00 */
[----:B------:R-:W-:Y:S01]  /*7ff0*/  CS2R R86, SRZ ;  /* 0x0000000000567805 */ /* 0x000fe2000001ff00 */
[----:B------:R-:W-:Y:S01]  /*8000*/  CS2R R84, SRZ ;  /* 0x0000000000547805 */ /* 0x000fe2000001ff00 */
[----:B------:R-:W-:Y:S01]  /*8010*/  CS2R R82, SRZ ;  /* 0x0000000000527805 */ /* 0x000fe2000001ff00 */
[----:B------:R-:W-:Y:S01]  /*8020*/  IMAD.MOV.U32 R7, RZ, RZ, RZ ;  /* 0x000000ffff077224 */ /* 0x000fe200078e00ff */
[----:B------:R-:W-:Y:S01]  /*8030*/  MOV R80, RZ ;  /* 0x000000ff00507202 */ /* 0x000fe20000000f00 */
[----:B------:R-:W-:Y:S01]  /*8040*/  CS2R R78, SRZ ;  /* 0x00000000004e7805 */ /* 0x000fe2000001ff00 */
[----:B------:R-:W-:Y:S01]  /*8050*/  IMAD.MOV.U32 R76, RZ, RZ, RZ ;  /* 0x000000ffff4c7224 */ /* 0x000fe200078e00ff */
        /* <DEDUP_REMOVED lines=12> */
[----:B------:R-:W-:Y:S01]  /*8120*/  IMAD.MOV.U32 R172, RZ, RZ, c[0x0][0x2b8] ;  /* 0x0000ae00ffac7624 */ /* 0x000fe200078e00ff */
[----:B------:R-:W-:Y:S02]  /*8130*/  ULDC.64 UR4, c[0x0][0x2b0] ;  /* 0x0000ac0000047ab9 */ /* 0x000fe40000000a00 */
[----:B------:R1:W2:Y:S01]  /*8140*/  @P0 LDG.E R0, [R2.64] ;  /* 0x0000001602000981 */ /* 0x0002a2000c1e1900 */
[----:B------:R-:W-:-:S03]  /*8150*/  IMAD.MOV.U32 R245, RZ, RZ, RZ ;  /* 0x000000fffff57224 */ /* 0x000fc600078e00ff */
[----:B------:R-:W-:Y:S01]  /*8160*/  BAR.SYNC.DEFER_BLOCKING 0x0 ;  /* 0x0000000000007b1d */ /* 0x000fe20000010000 */
[----:B------:R-:W-:Y:S02]  /*8170*/  ISETP.NE.AND P1, PT, R172, 0x1, PT ;  /* 0x00000001ac00780c */ /* 0x000fe40003f25270 */
[----:B-1----:R-:W-:-:S04]  /*8180*/  LEA.HI R2, R174, R183, RZ, 0x3 ;  /* 0x000000b7ae027211 */ /* 0x002fc800078f18ff */
[----:B------:R-:W-:Y:S01]  /*8190*/  SHF.R.S32.HI R57, RZ, 0x3, R2 ;  /* 0x00000003ff397819 */ /* 0x000fe20000011402 */
[----:B--2---:R1:W2:Y:S02]  /*81a0*/  @P0 R2UR UR7, R0 ;  /* 0x00000000000703c2 */ /* 0x0042a400000e0000 */
[----:B--2---:R-:W-:Y:S02]  /*81b0*/  @!UP0 UMOV UR7, UR21 ;  /* 0x0000001500078c82 */ /* 0x004fe40008000000 */
[----:B------:R-:W-:Y:S02]  /*81c0*/  USHF.R.S32.HI UR6, URZ, 0x1f, UR7 ;  /* 0x0000001f3f067899 */ /* 0x000fe40008011407 */
[----:B------:R-:W-:Y:S02]  /*81d0*/  UIMAD.WIDE.U32 UR18, UR7, UR4, URZ ;  /* 0x00000004071272a5 */ /* 0x000fe4000f8e003f */
[----:B------:R-:W-:-:S04]  /*81e0*/  UIMAD UR6, UR6, UR4, URZ ;  /* 0x00000004060672a4 */ /* 0x000fc8000f8e023f */
[----:B------:R-:W-:-:S04]  /*81f0*/  UIMAD UR5, UR7, UR5, UR6 ;  /* 0x00000005070572a4 */ /* 0x000fc8000f8e0206 */
[----:B------:R-:W-:Y:S01]  /*8200*/  UIADD3 UR8, UR19, UR5, URZ ;  /* 0x0000000513087290 */ /* 0x000fe2000fffe03f */
[----:B-1----:R-:W-:Y:S01]  /*8210*/  LOP3.LUT R0, R2, 0xfffffff8, RZ, 0xc0, !PT ;  /* 0xfffffff802007812 */ /* 0x002fe200078ec0ff */
[----:B------:R-:W-:Y:S02]  /*8220*/  USHF.R.S32.HI UR6, URZ, 0x1f, UR17 ;  /* 0x0000001f3f067899 */ /* 0x000fe40008011411 */
[----:B------:R-:W-:Y:S02]  /*8230*/  ULDC.64 UR4, c[0x0][0x178] ;  /* 0x00005e0000047ab9 */ /* 0x000fe40000000a00 */
[----:B------:R-:W-:Y:S02]  /*8240*/  IMAD.IADD R56, R183, 0x1, -R0 ;  /* 0x00000001b7387824 */ /* 0x000fe400078e0a00 */
[----:B------:R-:W-:Y:S02]  /*8250*/  IMAD.U32 R0, RZ, RZ, UR10 ;  /* 0x0000000aff007e24 */ /* 0x000fe4000f8e00ff */
[----:B------:R-:W-:-:S04]  /*8260*/  IMAD R169, R56, 0x20, R57 ;  /* 0x0000002038a97824 */ /* 0x000fc800078e0239 */
[----:B------:R-:W-:Y:S01]  /*8270*/  IMAD R0, R0, 0x80, R169 ;  /* 0x0000008000007824 */ /* 0x000fe200078e02a9 */
[----:B------:R-:W-:Y:S02]  /*8280*/  UIMAD UR6, UR6, UR4, URZ ;  /* 0x00000004060672a4 */ /* 0x000fe4000f8e023f */
[----:B------:R-:W-:Y:S01]  /*8290*/  UIMAD.WIDE.U32 UR24, UR17, UR4, URZ ;  /* 0x00000004111872a5 */ /* 0x000fe2000f8e003f */
[----:B------:R-:W-:Y:S02]  /*82a0*/  IADD3 R4, R169, UR14, RZ ;  /* 0x0000000ea9047c10 */ /* 0x000fe4000fffe0ff */
[----:B------:R-:W-:Y:S01]  /*82b0*/  IADD3 R19, R57, UR14, RZ ;  /* 0x0000000e39137c10 */ /* 0x000fe2000fffe0ff */
[----:B------:R-:W-:Y:S01]  /*82c0*/  IMAD.SHL.U32 R167, R56, 0x8, RZ ;  /* 0x0000000838a77824 */ /* 0x000fe200078e00ff */
[----:B------:R-:W-:Y:S01]  /*82d0*/  IADD3 R0, R0, -0x80, RZ ;  /* 0xffffff8000007810 */ /* 0x000fe20007ffe0ff */
[----:B------:R-:W-:Y:S03]  /*82e0*/  STL [R1+0x28], R169 ;  /* 0x000028a901007387 */ /* 0x000fe60000100800 */
[----:B------:R-:W-:-:S02]  /*82f0*/  ISETP.GE.AND P0, PT, R0, UR11, PT ;  /* 0x0000000b00007c0c */ /* 0x000fc4000bf06270 */
        /* <DEDUP_REMOVED lines=10> */
[----:B------:R-:W-:Y:S01]  /*83a0*/  UIMAD UR17, UR17, UR5, UR6 ;  /* 0x00000005111172a4 */ /* 0x000fe2000f8e0206 */
[----:B------:R-:W-:Y:S01]  /*83b0*/  PLOP3.LUT P1, PT, PT, PT, UP2, 0x80, 0x0 ;  /* 0x000000000000781c */ /* 0x000fe20003f2f028 */
[----:B------:R-:W-:Y:S01]  /*83c0*/  IMAD.MOV.U32 R0, RZ, RZ, R4 ;  /* 0x000000ffff007224 */ /* 0x000fe200078e0004 */
[----:B------:R-:W-:Y:S01]  /*83d0*/  ULDC.64 UR6, c[0x0][0x348] ;  /* 0x0000d20000067ab9 */ /* 0x000fe20000000a00 */
[----:B------:R-:W-:Y:S01]  /*83e0*/  PLOP3.LUT P0, PT, PT, PT, UP2, 0x80, 0x0 ;  /* 0x000000000000781c */ /* 0x000fe20003f0f028 */
[----:B------:R-:W-:Y:S01]  /*83f0*/  UISETP.NE.U32.AND UP0, UPT, URZ, UR6, UPT ;  /* 0x000000063f00728c */ /* 0x000fe2000bf05070 */
[----:B------:R-:W-:Y:S01]  /*8400*/  IADD3 R79, R167, 0x40, RZ ;  /* 0x00000040a74f7810 */ /* 0x000fe20007ffe0ff */
[----:B------:R-:W-:Y:S01]  /*8410*/  ULDC.64 UR4, c[0x0][0x1b8] ;  /* 0x00006e0000047ab9 */ /* 0x000fe20000000a00 */
[----:B------:R-:W-:Y:S01]  /*8420*/  STL [R1], R167 ;  /* 0x000000a701007387 */ /* 0x000fe20000100800 */
[----:B------:R-:W-:-:S02]  /*8430*/  UISETP.NE.AND.EX UP0, UPT, URZ, UR7, UPT, UP0 ;  /* 0x000000073f00728c */ /* 0x000fc4000bf05300 */
[----:B------:R-:W-:Y:S02]  /*8440*/  UIADD3 UR25, UR25, UR17, URZ ;  /* 0x0000001119197290 */ /* 0x000fe4000fffe03f */
[----:B------:R-:W-:Y:S02]  /*8450*/  UIMAD UR6, UR12, UR4, URZ ;  /* 0x000000040c0672a4 */ /* 0x000fe4000f8e023f */
[----:B------:R-:W-:Y:S02]  /*8460*/  USHF.R.S32.HI UR7, URZ, 0x1f, UR21 ;  /* 0x0000001f3f077899 */ /* 0x000fe40008011415 */
[----:B------:R-:W-:Y:S02]  /*8470*/  UIMAD UR6, UR13, UR5, UR6 ;  /* 0x000000050d0672a4 */ /* 0x000fe4000f8e0206 */
[----:B------:R-:W-:Y:S02]  /*8480*/  UIMAD.WIDE.U32 UR24, UR13, UR4, UR24 ;  /* 0x000000040d1872a5 */ /* 0x000fe4000f8e0018 */
[----:B------:R-:W-:-:S02]  /*8490*/  USEL UR7, UR7, URZ, !UP0 ;  /* 0x0000003f07077287 */ /* 0x000fc4000c000000 */
[----:B------:R-:W-:Y:S01]  /*84a0*/  ULDC.64 UR4, c[0x0][0x1c0] ;  /* 0x0000700000047ab9 */ /* 0x000fe20000000a00 */
[----:B-1----:R-:W-:Y:S01]  /*84b0*/  @P1 IMAD.HI.U32 R2, R4, c[0x0][0x2c8], RZ ;  /* 0x0000b20004021a27 */ /* 0x002fe200078e00ff */
[----:B------:R-:W-:Y:S01]  /*84c0*/  USEL UR9, UR21, URZ, !UP0 ;  /* 0x0000003f15097287 */ /* 0x000fe2000c000000 */
[----:B------:R-:W-:Y:S01]  /*84d0*/  ISETP.GE.AND P1, PT, R79, c[0x0][0x198], PT ;  /* 0x000066004f007a0c */ /* 0x000fe20003f26270 */
[----:B------:R-:W-:Y:S02]  /*84e0*/  UIMAD UR7, UR7, UR4, URZ ;  /* 0x00000004070772a4 */ /* 0x000fe4000f8e023f */
        /* <DEDUP_REMOVED lines=8> */
[----:B------:R-:W-:Y:S01]  /*8570*/  IMAD.U32 R3, RZ, RZ, UR25 ;  /* 0x00000019ff037e24 */ /* 0x000fe2000f8e00ff */
[----:B------:R-:W-:Y:S01]  /*8580*/  UIMAD UR17, UR20, UR17, URZ ;  /* 0x00000011141172a4 */ /* 0x000fe2000f8e023f */
[----:B------:R-:W-:Y:S01]  /*8590*/  IMAD.U32 R2, RZ, RZ, UR24 ;  /* 0x00000018ff027e24 */ /* 0x000fe2000f8e00ff */
[----:B------:R-:W-:Y:S01]  /*85a0*/  ULEA UR24, UR10, 0xffffff80, 0x7 ;  /* 0xffffff800a187891 */ /* 0x000fe2000f8e383f */
[----:B------:R-:W-:Y:S02]  /*85b0*/  IMAD R6, R6, c[0x0][0x1b0], RZ ;  /* 0x00006c0006067a24 */ /* 0x000fe400078e02ff */
[----:B------:R-:W-:Y:S01]  /*85c0*/  IMAD.U32 R3, RZ, RZ, UR5 ;  /* 0x00000005ff037e24 */ /* 0x000fe2000f8e00ff */
[----:B------:R-:W-:Y:S01]  /*85d0*/  ISETP.GE.AND P3, PT, R19, UR17, PT ;  /* 0x0000001113007c0c */ /* 0x000fe2000bf66270 */
[----:B------:R-:W-:Y:S01]  /*85e0*/  IMAD R4, R5, c[0x0][0x2c4], R4 ;  /* 0x0000b10005047a24 */ /* 0x000fe200078e0204 */
[----:B------:R-:W-:Y:S01]  /*85f0*/  ULDC.64 UR4, c[0x0][0x1e8] ;  /* 0x00007a0000047ab9 */ /* 0x000fe20000000a00 */
[C---:B------:R-:W-:Y:S01]  /*8600*/  IMAD R5, R0.reuse, c[0x0][0x1b4], R6 ;  /* 0x00006d0000057a24 */ /* 0x040fe200078e0206 */
[----:B------:R-:W-:Y:S01]  /*8610*/  UIMAD.WIDE.U32 UR26, UR13, UR4, URZ ;  /* 0x000000040d1a72a5 */ /* 0x000fe2000f8e003f */
[----:B------:R-:W-:Y:S01]  /*8620*/  IMAD.WIDE.U32 R2, R0, c[0x0][0x1b0], R2 ;  /* 0x00006c0000027a25 */ /* 0x000fe200078e0002 */
[----:B------:R-:W-:Y:S01]  /*8630*/  SHF.R.S32.HI R0, RZ, 0x1f, R4 ;  /* 0x0000001fff007819 */ /* 0x000fe20000011404 */
[----:B------:R-:W-:-:S02]  /*8640*/  UIMAD UR4, UR12, UR4, URZ ;  /* 0x000000040c0472a4 */ /* 0x000fc4000f8e023f */
[----:B------:R-:W-:Y:S01]  /*8650*/  IMAD.IADD R3, R3, 0x1, R5 ;  /* 0x0000000103037824 */ /* 0x000fe200078e0205 */
[----:B------:R-:W-:Y:S01]  /*8660*/  IADD3 R5, R19, 0x20, RZ ;  /* 0x0000002013057810 */ /* 0x000fe20007ffe0ff */
[----:B------:R-:W-:Y:S01]  /*8670*/  IMAD R0, R0, c[0x0][0x1a8], RZ ;  /* 0x00006a0000007a24 */ /* 0x000fe200078e02ff */
[----:B------:R-:W-:Y:S01]  /*8680*/  UIMAD UR4, UR13, UR5, UR4 ;  /* 0x000000050d0472a4 */ /* 0x000fe2000f8e0204 */
[C---:B------:R-:W-:Y:S01]  /*8690*/  IMAD.WIDE.U32 R2, R4.reuse, c[0x0][0x1a8], R2 ;  /* 0x00006a0004027a25 */ /* 0x040fe200078e0002 */
[----:B------:R-:W-:Y:S01]  /*86a0*/  ISETP.GE.AND P4, PT, R5, UR17, PT ;  /* 0x0000001105007c0c */ /* 0x000fe2000bf86270 */
[----:B------:R-:W-:Y:S02]  /*86b0*/  UIADD3 UR24, UR11, -UR24, URZ ;  /* 0x800000180b187290 */ /* 0x000fe4000fffe03f */
[----:B------:R-:W-:Y:S01]  /*86c0*/  IMAD R6, R4, c[0x0][0x1ac], R0 ;  /* 0x00006b0004067a24 */ /* 0x000fe200078e0200 */
[----:B------:R-:W-:Y:S01]  /*86d0*/  IADD3 R0, R19, 0x60, RZ ;  /* 0x0000006013007810 */ /* 0x000fe20007ffe0ff */
[----:B------:R-:W-:Y:S01]  /*86e0*/  UIADD3 UR9, UR27, UR4, URZ ;  /* 0x000000041b097290 */ /* 0x000fe2000fffe03f */
[----:B------:R-:W-:-:S02]  /*86f0*/  LEA R15, P0, R2, c[0x0][0x160], 0x1 ;  /* 0x00005800020f7a11 */ /* 0x000fc400078008ff */
[----:B------:R-:W-:Y:S01]  /*8700*/  ISETP.GE.AND P5, PT, R0, UR17, PT ;  /* 0x0000001100007c0c */ /* 0x000fe2000bfa6270 */
[----:B------:R-:W-:Y:S01]  /*8710*/  IMAD.IADD R0, R3, 0x1, R6 ;  /* 0x0000000103007824 */ /* 0x000fe200078e0206 */
[----:B------:R-:W-:Y:S01]  /*8720*/  IADD3 R4, R19, 0x40, RZ ;  /* 0x0000004013047810 */ /* 0x000fe20007ffe0ff */
[----:B------:R-:W-:Y:S01]  /*8730*/  SHFL.IDX PT, R8, R15, RZ, 0x181f ;  /* 0x00181fff0f087589 */ /* 0x000fe200000e0000 */
[----:B------:R-:W-:Y:S01]  /*8740*/  LEA.HI R3, R174, R183, RZ, 0x6 ;  /* 0x000000b7ae037211 */ /* 0x000fe200078f30ff */
[----:B------:R-:W-:Y:S01]  /*8750*/  ULDC.64 UR4, c[0x0][0x210] ;  /* 0x0000840000047ab9 */ /* 0x000fe20000000a00 */
[----:B------:R-:W-:Y:S01]  /*8760*/  LEA.HI.X R14, R2, c[0x0][0x164], R0, 0x1, P0 ;  /* 0x00005900020e7a11 */ /* 0x000fe200000f0c00 */
[----:B------:R-:W-:Y:S01]  /*8770*/  IMAD.MOV R2, RZ, RZ, -R7 ;  /* 0x000000ffff027224 */ /* 0x000fe200078e0a07 */
[----:B------:R-:W-:Y:S01]  /*8780*/  ISETP.GE.AND P6, PT, R4, UR17, PT ;  /* 0x0000001104007c0c */ /* 0x000fe2000bfc6270 */
[----:B------:R-:W-:Y:S01]  /*8790*/  IMAD.SHL.U32 R4, R57, 0x40, RZ ;  /* 0x0000004039047824 */ /* 0x000fe200078e00ff */
[----:B------:R-:W-:Y:S01]  /*87a0*/  ISETP.GE.AND P0, PT, R167, c[0x0][0x198], PT ;  /* 0x00006600a7007a0c */ /* 0x000fe20003f06270 */
[----:B------:R-:W1:Y:S01]  /*87b0*/  SHFL.IDX PT, R9, R14, RZ, 0x181f ;  /* 0x00181fff0e097589 */ /* 0x000e6200000e0000 */
[----:B------:R-:W-:Y:S01]  /*87c0*/  IMAD.SHL.U32 R0, R3, 0x8, RZ ;  /* 0x0000000803007824 */ /* 0x000fe200078e00ff */
[--C-:B------:R-:W-:Y:S01]  /*87d0*/  @!P4 SHF.R.S32.HI R16, RZ, 0x1f, R79.reuse ;  /* 0x0000001fff10c819 */ /* 0x100fe2000001144f */
[----:B------:R-:W-:Y:S01]  /*87e0*/  IMAD R83, R2, c[0x0][0x2b8], R10 ;  /* 0x0000ae0002537a24 */ /* 0x000fe200078e020a */
[----:B------:R-:W-:Y:S01]  /*87f0*/  LOP3.LUT R24, R4, 0x1c0, RZ, 0xc0, !PT ;  /* 0x000001c004187812 */ /* 0x000fe200078ec0ff */
[----:B------:R-:W-:Y:S01]  /*8800*/  SHFL.IDX PT, R3, R14, 0x2, 0x181f ;  /* 0x00581f000e037f89 */ /* 0x000fe200000e0000 */
[----:B------:R-:W-:Y:S01]  /*8810*/  LOP3.LUT R30, R0, 0xfffffe00, RZ, 0xc0, !PT ;  /* 0xfffffe00001e7812 */ /* 0x000fe200078ec0ff */
[C---:B------:R-:W-:Y:S01]  /*8820*/  IMAD.WIDE.U32 R6, R83.reuse, c[0x0][0x1e0], RZ ;  /* 0x0000780053067a25 */ /* 0x040fe200078e00ff */
[----:B------:R-:W-:Y:S01]  /*8830*/  @!P3 SHF.R.S32.HI R0, RZ, 0x1f, R79 ;  /* 0x0000001fff00b819 */ /* 0x000fe2000001144f */
[----:B------:R-:W-:Y:S01]  /*8840*/  SHFL.IDX PT, R4, R15, 0x1, 0x181f ;  /* 0x00381f000f047f89 */ /* 0x000fe200000e0000 */
[----:B------:R-:W-:Y:S01]  /*8850*/  SHF.R.S32.HI R82, RZ, 0x1f, R83 ;  /* 0x0000001fff527819 */ /* 0x000fe20000011453 */
[----:B------:R-:W-:Y:S01]  /*8860*/  UIMAD UR12, UR12, UR4, URZ ;  /* 0x000000040c0c72a4 */ /* 0x000fe2000f8e023f */
[----:B------:R-:W-:Y:S01]  /*8870*/  SHF.R.U32.HI R42, RZ, 0x3, R24 ;  /* 0x00000003ff2a7819 */ /* 0x000fe20000011618 */
[----:B------:R-:W3:Y:S01]  /*8880*/  SHFL.IDX PT, R5, R14, 0x1, 0x181f ;  /* 0x00381f000e057f89 */ /* 0x000ee200000e0000 */
[----:B------:R-:W-:Y:S01]  /*8890*/  LOP3.LUT R2, R24, 0x38, R167, 0xf8, !PT ;  /* 0x0000003818027812 */ /* 0x000fe200078ef8a7 */
[----:B------:R-:W-:Y:S01]  /*88a0*/  UIMAD.WIDE.U32 UR28, UR13, UR4, URZ ;  /* 0x000000040d1c72a5 */ /* 0x000fe2000f8e003f */
[-C--:B------:R-:W-:Y:S01]  /*88b0*/  @!P3 LEA.HI R10, R0, R79.reuse, RZ, 0x3 ;  /* 0x0000004f000ab211 */ /* 0x080fe200078f18ff */
[----:B------:R-:W-:Y:S01]  /*88c0*/  IMAD R0, R82, c[0x0][0x1e0], RZ ;  /* 0x0000780052007a24 */ /* 0x000fe200078e02ff */
[----:B------:R-:W-:Y:S01]  /*88d0*/  LOP3.LUT R11, R2, R42, RZ, 0x3c, !PT ;  /* 0x0000002a020b7212 */ /* 0x000fe200078e3cff */
[----:B------:R-:W-:Y:S01]  /*88e0*/  STL [R1+0x4], R83 ;  /* 0x0000045301007387 */ /* 0x000fe20000100800 */
[----:B------:R-:W-:Y:S01]  /*88f0*/  @!P3 LOP3.LUT R12, R10, 0xfffffff8, RZ, 0xc0, !PT ;  /* 0xfffffff80a0cb812 */ /* 0x000fe200078ec0ff */
[----:B------:R-:W-:Y:S01]  /*8900*/  IMAD R0, R83, c[0x0][0x1e4], R0 ;  /* 0x0000790053007a24 */ /* 0x000fe200078e0200 */
[----:B------:R-:W-:Y:S01]  /*8910*/  IADD3 R58, -R57, UR24, RZ ;  /* 0x00000018393a7c10 */ /* 0x000fe2000fffe1ff */
[----:B------:R-:W4:Y:S01]  /*8920*/  SHFL.IDX PT, R2, R15, 0x2, 0x181f ;  /* 0x00581f000f027f89 */ /* 0x000f2200000e0000 */
[----:B------:R-:W-:Y:S01]  /*8930*/  IMAD.IADD R239, R30, 0x1, R11 ;  /* 0x000000011eef7824 */ /* 0x000fe200078e020b */
[----:B------:R-:W-:Y:S01]  /*8940*/  P2R R40, PR, RZ, 0x40 ;  /* 0x00000040ff287803 */ /* 0x000fe20000000000 */
[----:B------:R-:W-:Y:S01]  /*8950*/  IMAD.IADD R13, R7, 0x1, R0 ;  /* 0x00000001070d7824 */ /* 0x000fe200078e0200 */
[----:B------:R-:W-:Y:S01]  /*8960*/  @!P4 LEA.HI R7, R16, R79, RZ, 0x3 ;  /* 0x0000004f1007c211 */ /* 0x000fe200078f18ff */
[----:B-1----:R-:W-:Y:S01]  /*8970*/  @!P3 IMAD.WIDE R10, R167, 0x2, R8 ;  /* 0x00000002a70ab825 */ /* 0x002fe200078e0208 */
[----:B------:R-:W-:Y:S01]  /*8980*/  P2R R46, PR, RZ, 0x20 ;  /* 0x00000020ff2e7803 */ /* 0x000fe20000000000 */
[----:B------:R-:W-:-:S02]  /*8990*/  UIMAD UR12, UR13, UR5, UR12 ;  /* 0x000000050d0c72a4 */ /* 0x000fc4000f8e020c */
[C---:B------:R-:W-:Y:S02]  /*89a0*/  @!P3 IMAD.SHL.U32 R0, R239.reuse, 0x2, RZ ;  /* 0x00000002ef00b824 */ /* 0x040fe400078e00ff */
[----:B------:R-:W-:Y:S01]  /*89b0*/  @!P3 IMAD.WIDE R8, R12, 0x2, R8 ;  /* 0x000000020c08b825 */ /* 0x000fe200078e0208 */
[----:B------:R-:W-:Y:S02]  /*89c0*/  UIADD3 UR12, UR29, UR12, URZ ;  /* 0x0000000c1d0c7290 */ /* 0x000fe4000fffe03f */
[----:B------:R1:W-:Y:S01]  /*89d0*/  @!P3 LDGSTS.E.BYPASS.LTC128B.128 [R0+0x100], [R10.64], !P0 ;  /* 0x001000000a00bfae */ /* 0x0003e2000c101d56 */
[----:B------:R-:W-:Y:S01]  /*89e0*/  IMAD.MOV.U32 R12, RZ, RZ, R6 ;  /* 0x000000ffff0c7224 */ /* 0x000fe200078e0006 */
[----:B------:R-:W-:Y:S01]  /*89f0*/  @!P6 SHF.R.S32.HI R6, RZ, 0x1f, R79 ;  /* 0x0000001fff06e819 */ /* 0x000fe2000001144f */
[----:B------:R-:W-:Y:S01]  /*8a00*/  @!P4 IMAD.SHL.U32 R17, R239, 0x2, RZ ;  /* 0x00000002ef11c824 */ /* 0x000fe200078e00ff */
[----:B------:R1:W-:Y:S02]  /*8a10*/  @!P3 LDGSTS.E.BYPASS.LTC128B.128 [R0+0x4100], [R8.64], !P1 ;  /* 0x041000000800bfae */ /* 0x0003e4000c901d56 */
[----:B-1----:R-:W-:-:S02]  /*8a20*/  @!P6 LEA.HI R0, R6, R79, RZ, 0x3 ;  /* 0x0000004f0600e211 */ /* 0x002fc400078f18ff */
[----:B------:R-:W-:Y:S01]  /*8a30*/  @!P4 LOP3.LUT R8, R7, 0xfffffff8, RZ, 0xc0, !PT ;  /* 0xfffffff80708c812 */ /* 0x000fe200078ec0ff */
[----:B------:R1:W-:Y:S01]  /*8a40*/  SHFL.IDX PT, R6, R15, 0x3, 0x181f ;  /* 0x00781f000f067f89 */ /* 0x0003e200000e0000 */
[----:B------:R-:W-:-:S03]  /*8a50*/  @!P6 LOP3.LUT R0, R0, 0xfffffff8, RZ, 0xc0, !PT ;  /* 0xfffffff80000e812 */ /* 0x000fc600078ec0ff */
[----:B------:R5:W5:Y:S01]  /*8a60*/  SHFL.IDX PT, R7, R14, 0x3, 0x181f ;  /* 0x00781f000e077f89 */ /* 0x000b6200000e0000 */
[----:B---3--:R-:W-:-:S04]  /*8a70*/  @!P4 IMAD.WIDE R8, R8, 0x2, R4 ;  /* 0x000000020808c825 */ /* 0x008fc800078e0204 */
[----:B----4-:R-:W-:Y:S01]  /*8a80*/  @!P6 IMAD.WIDE R10, R0, 0x2, R2 ;  /* 0x00000002000ae825 */ /* 0x010fe200078e0202 */
[----:B------:R-:W-:-:S03]  /*8a90*/  @!P5 SHF.R.S32.HI R0, RZ, 0x1f, R79 ;  /* 0x0000001fff00d819 */ /* 0x000fc6000001144f */
[----:B------:R-:W-:Y:S01]  /*8aa0*/  @!P4 IMAD.WIDE R4, R167, 0x2, R4 ;  /* 0x00000002a704c825 */ /* 0x000fe200078e0204 */
[----:B------:R-:W-:-:S03]  /*8ab0*/  @!P5 LEA.HI R0, R0, R79, RZ, 0x3 ;  /* 0x0000004f0000d211 */ /* 0x000fc600078f18ff */
[----:B------:R-:W-:Y:S01]  /*8ac0*/  @!P6 IMAD.WIDE R2, R167, 0x2, R2 ;  /* 0x00000002a702e825 */ /* 0x000fe200078e0202 */
[----:B------:R3:W-:Y:S01]  /*8ad0*/  @!P4 LDGSTS.E.BYPASS.LTC128B.128 [R17+0x1100], [R4.64], !P0 ;  /* 0x011000000411cfae */ /* 0x0007e2000c101d56 */
[----:B------:R-:W-:-:S03]  /*8ae0*/  @!P5 LOP3.LUT R0, R0, 0xfffffff8, RZ, 0xc0, !PT ;  /* 0xfffffff80000d812 */ /* 0x000fc600078ec0ff */
[----:B------:R4:W-:Y:S01]  /*8af0*/  @!P4 LDGSTS.E.BYPASS.LTC128B.128 [R17+0x5100], [R8.64], !P1 ;  /* 0x051000000811cfae */ /* 0x0009e2000c901d56 */
[----:B-1----:R-:W-:Y:S01]  /*8b00*/  LEA.HI R15, R174, R183, RZ, 0x4 ;  /* 0x000000b7ae0f7211 */ /* 0x002fe200078f20ff */
[----:B-----5:R-:W-:-:S05]  /*8b10*/  @!P6 IMAD.SHL.U32 R14, R239, 0x2, RZ ;  /* 0x00000002ef0ee824 */ /* 0x020fca00078e00ff */
[----:B------:R1:W-:Y:S04]  /*8b20*/  @!P6 LDGSTS.E.BYPASS.LTC128B.128 [R14+0x2100], [R2.64], !P0 ;  /* 0x02100000020eefae */ /* 0x0003e8000c101d56 */
[----:B------:R5:W-:Y:S01]  /*8b30*/  @!P6 LDGSTS.E.BYPASS.LTC128B.128 [R14+0x6100], [R10.64], !P1 ;  /* 0x061000000a0eefae */ /* 0x000be2000c901d56 */
[----:B----4-:R-:W-:Y:S01]  /*8b40*/  @!P5 IMAD.SHL.U32 R8, R239, 0x2, RZ ;  /* 0x00000002ef08d824 */ /* 0x010fe200078e00ff */
[----:B-1----:R-:W-:Y:S01]  /*8b50*/  LOP3.LUT R2, R15, 0xfffffff0, RZ, 0xc0, !PT ;  /* 0xfffffff00f027812 */ /* 0x002fe200078ec0ff */
[----:B-----5:R-:W-:-:S04]  /*8b60*/  @!P5 IMAD.WIDE R10, R0, 0x2, R6 ;  /* 0x00000002000ad825 */ /* 0x020fc800078e0206 */
[----:B------:R-:W-:-:S04]  /*8b70*/  @!P5 IMAD.WIDE R6, R167, 0x2, R6 ;  /* 0x00000002a706d825 */ /* 0x000fc800078e0206 */
[----:B------:R-:W-:Y:S01]  /*8b80*/  IMAD.IADD R0, R183, 0x1, -R2 ;  /* 0x00000001b7007824 */ /* 0x000fe200078e0a02 */
[----:B------:R1:W-:Y:S04]  /*8b90*/  @!P5 LDGSTS.E.BYPASS.LTC128B.128 [R8+0x3100], [R6.64], !P0 ;  /* 0x031000000608dfae */ /* 0x0003e8000c101d56 */
[----:B------:R4:W-:Y:S04]  /*8ba0*/  @!P5 LDGSTS.E.BYPASS.LTC128B.128 [R8+0x7100], [R10.64], !P1 ;  /* 0x071000000a08dfae */ /* 0x0009e8000c901d56 */
[----:B------:R-:W0:Y:S01]  /*8bb0*/  LDGDEPBAR ;  /* 0x00000000000079af */ /* 0x000e220000000000 */
[----:B-1----:R-:W-:-:S02]  /*8bc0*/  SHF.R.S32.HI R6, RZ, 0x1f, R0 ;  /* 0x0000001fff067819 */ /* 0x002fc40000011400 */
[----:B--2---:R-:W-:Y:S01]  /*8bd0*/  SHF.R.S32.HI R81, RZ, 0x1f, R245 ;  /* 0x0000001fff517819 */ /* 0x004fe200000114f5 */
[----:B------:R-:W-:Y:S01]  /*8be0*/  IMAD.WIDE.U32 R2, R245, c[0x0][0x1f0], R12 ;  /* 0x00007c00f5027a25 */ /* 0x000fe200078e000c */
[----:B------:R-:W-:-:S03]  /*8bf0*/  LEA.HI R12, R6, R0, RZ, 0x3 ;  /* 0x00000000060c7211 */ /* 0x000fc600078f18ff */
[----:B---3--:R-:W-:Y:S01]  /*8c00*/  IMAD R5, R81, c[0x0][0x1f0], RZ ;  /* 0x00007c0051057a24 */ /* 0x008fe200078e02ff */
[----:B------:R-:W-:-:S03]  /*8c10*/  IADD3 R4, P0, R2, UR26, RZ ;  /* 0x0000001a02047c10 */ /* 0x000fc6000ff1e0ff */
[----:B------:R-:W-:-:S05]  /*8c20*/  IMAD R5, R245, c[0x0][0x1f4], R5 ;  /* 0x00007d00f5057a24 */ /* 0x000fca00078e0205 */
[----:B------:R-:W-:Y:S02]  /*8c30*/  IADD3.X R2, R3, UR9, R5, P0, !PT ;  /* 0x0000000903027c10 */ /* 0x000fe400087fe405 */
[----:B------:R-:W-:Y:S02]  /*8c40*/  LOP3.LUT R3, R12, 0xfffffff8, RZ, 0xc0, !PT ;  /* 0xfffffff80c037812 */ /* 0x000fe400078ec0ff */
[----:B----4-:R-:W-:-:S03]  /*8c50*/  LEA R10, P0, R4, c[0x0][0x1c8], 0x1 ;  /* 0x00007200040a7a11 */ /* 0x010fc600078008ff */
[----:B------:R-:W-:Y:S01]  /*8c60*/  IMAD.IADD R11, R0, 0x1, -R3 ;  /* 0x00000001000b7824 */ /* 0x000fe200078e0a03 */
[----:B------:R-:W-:Y:S01]  /*8c70*/  LEA.HI.X R5, R4, c[0x0][0x1cc], R2, 0x1, P0 ;  /* 0x0000730004057a11 */ /* 0x000fe200000f0c02 */
[----:B------:R-:W-:Y:S01]  /*8c80*/  SHFL.IDX PT, R6, R10, RZ, 0x181f ;  /* 0x00181fff0a067589 */ /* 0x000fe200000e0000 */
[----:B------:R-:W-:Y:S02]  /*8c90*/  IMAD.MOV.U32 R4, RZ, RZ, 0x10 ;  /* 0x00000010ff047424 */ /* 0x000fe400078e00ff */
[----:B------:R-:W-:Y:S01]  /*8ca0*/  R2P PR, R11, 0x6 ;  /* 0x000000060b007804 */ /* 0x000fe20000000000 */
[----:B------:R-:W1:Y:S01]  /*8cb0*/  SHFL.IDX PT, R7, R5, RZ, 0x181f ;  /* 0x00181fff05077589 */ /* 0x000e6200000e0000 */
[----:B------:R-:W-:Y:S01]  /*8cc0*/  ISETP.GE.AND P0, PT, R58, 0x1, PT ;  /* 0x000000013a00780c */ /* 0x000fe20003f06270 */
[----:B------:R-:W-:Y:S01]  /*8cd0*/  IMAD.MOV.U32 R2, RZ, RZ, 0x20 ;  /* 0x00000020ff027424 */ /* 0x000fe200078e00ff */
[----:B------:R-:W-:Y:S02]  /*8ce0*/  ISETP.GE.AND P6, PT, R167, c[0x0][0x1d4], PT ;  /* 0x00007500a7007a0c */ /* 0x000fe40003fc6270 */
[----:B------:R-:W-:-:S02]  /*8cf0*/  ISETP.GE.AND P5, PT, R79, c[0x0][0x1d4], PT ;  /* 0x000075004f007a0c */ /* 0x000fc40003fa6270 */
[----:B------:R-:W-:Y:S02]  /*8d00*/  SEL R4, R4, 0xfffffff0, !P1 ;  /* 0xfffffff004047807 */ /* 0x000fe40004800000 */
[----:B------:R-:W-:Y:S02]  /*8d10*/  SEL R2, R2, 0xffffffe0, !P2 ;  /* 0xffffffe002027807 */ /* 0x000fe40005000000 */
[----:B------:R-:W-:Y:S02]  /*8d20*/  SEL R164, RZ, 0x10, P5 ;  /* 0x00000010ffa47807 */ /* 0x000fe40002800000 */
[----:B------:R-:W-:Y:S02]  /*8d30*/  ISETP.GT.AND P1, PT, R169, 0x7f, PT ;  /* 0x0000007fa900780c */ /* 0x000fe40003f24270 */
        /* <DEDUP_REMOVED lines=8> */
[----:B------:R-:W-:-:S03]  /*8dc0*/  ISETP.GE.AND P0, PT, R58, 0x21, PT ;  /* 0x000000213a00780c */ /* 0x000fc60003f06270 */
[----:B--2---:R-:W-:Y:S10]  /*8dd0*/  SHFL.IDX PT, R6, R10, 0x1, 0x181f ;  /* 0x00381f000a067f89 */ /* 0x004ff400000e0000 */
[----:B-1----:R-:W-:Y:S01]  /*8de0*/  @P0 SHF.R.S32.HI R0, RZ, 0x1f, R79 ;  /* 0x0000001fff000819 */ /* 0x002fe2000001144f */
[----:B------:R-:W1:Y:S03]  /*8df0*/  SHFL.IDX PT, R7, R5, 0x1, 0x181f ;  /* 0x00381f0005077f89 */ /* 0x000e6600000e0000 */
        /* <DEDUP_REMOVED lines=29> */
[----:B------:R-:W-:-:S03]  /*8fd0*/  ISETP.LT.AND P0, PT, RZ, c[0x0][0x27c], PT ;  /* 0x00009f00ff007a0c */ /* 0x000fc60003f01270 */
[----:B------:R-:W0:Y:S01]  /*8fe0*/  LDGDEPBAR ;  /* 0x00000000000079af */ /* 0x000e220000000000 */
[----:B-1----:R-:W-:-:S04]  /*8ff0*/  SHF.R.S32.HI R0, RZ, 0x4, R15 ;  /* 0x00000004ff007819 */ /* 0x002fc8000001140f */
[----:B------:R-:W-:-:S04]  /*9000*/  LEA.HI R3, R15, R0, RZ, 0x1 ;  /* 0x000000000f037211 */ /* 0x000fc800078f08ff */
[----:B------:R-:W-:-:S05]  /*9010*/  LOP3.LUT R3, R3, 0xfffffffe, RZ, 0xc0, !PT ;  /* 0xfffffffe03037812 */ /* 0x000fca00078ec0ff */
[----:B------:R-:W-:Y:S02]  /*9020*/  IMAD.IADD R80, R0, 0x1, -R3 ;  /* 0x0000000100507824 */ /* 0x000fe400078e0a03 */
[----:B------:R-:W-:Y:S02]  /*9030*/  IMAD.SHL.U32 R0, R11, 0x40, RZ ;  /* 0x000000400b007824 */ /* 0x000fe400078e00ff */
[----:B------:R-:W-:-:S03]  /*9040*/  IMAD.SHL.U32 R5, R80, 0x8, RZ ;  /* 0x0000000850057824 */ /* 0x000fc600078e00ff */
[----:B------:R-:W-:-:S04]  /*9050*/  LOP3.LUT R0, R0, 0x1c0, RZ, 0xc0, !PT ;  /* 0x000001c000007812 */ /* 0x000fc800078ec0ff */
[----:B------:R-:W-:Y:S02]  /*9060*/  LOP3.LUT R5, R0, 0x8, R5, 0xf8, !PT ;  /* 0x0000000800057812 */ /* 0x000fe400078ef805 */
[----:B------:R-:W-:Y:S01]  /*9070*/  SHF.R.U32.HI R3, RZ, 0x3, R0 ;  /* 0x00000003ff037819 */ /* 0x000fe20000011600 */
[----:B------:R-:W-:-:S03]  /*9080*/  IMAD.SHL.U32 R0, R12, 0x40, RZ ;  /* 0x000000400c007824 */ /* 0x000fc600078e00ff */
[----:B------:R-:W-:-:S04]  /*9090*/  LOP3.LUT R3, R5, R3, RZ, 0x3c, !PT ;  /* 0x0000000305037212 */ /* 0x000fc800078e3cff */
[----:B------:R-:W-:Y:S01]  /*90a0*/  LOP3.LUT R3, R3, 0xfffffe00, R0, 0xf8, !PT ;  /* 0xfffffe0003037812 */ /* 0x000fe200078ef800 */
[----:B------:R-:W-:Y:S05]  /*90b0*/  @P0 BRA `(.L_x_643) ;  /* 0x0000002000000947 */ /* 0x000fea0003800000 */
[----:B------:R-:W-:-:S04]  /*90c0*/  DEPBAR.LE SB0, 0x1 ;  /* 0x000080400000791a */ /* 0x000fc80000000000 */
[----:B------:R-:W-:Y:S05]  /*90d0*/  BRA `(.L_x_644) ;  /* 0x00004e5000007947 */ /* 0x000fea0003800000 */
.L_x_643:
[----:B------:R-:W-:Y:S01]  /*90e0*/  USHF.R.S32.HI UR25, URZ, 0x1f, UR15 ;  /* 0x0000001f3f197899 */ /* 0x000fe2000801140f */
[----:B------:R-:W-:Y:S01]  /*90f0*/  BSSY B2, `(.L_x_644) ;  /* 0x00004e3000027945 */ /* 0x000fe20003800000 */
[----:B------:R-:W-:Y:S01]  /*9100*/  ULDC.64 UR6, c[0x0][0x280] ;  /* 0x0000a00000067ab9 */ /* 0x000fe20000000a00 */
[----:B------:R-:W-:Y:S01]  /*9110*/  IMAD R0, R56, 0x20, R19 ;  /* 0x0000002038007824 */ /* 0x000fe200078e0213 */
[----:B------:R-:W-:Y:S01]  /*9120*/  ULDC.64 UR4, c[0x0][0x290] ;  /* 0x0000a40000047ab9 */ /* 0x000fe20000000a00 */
[----:B------:R-:W-:Y:S01]  /*9130*/  SHF.L.U32 R45, R239, 0x1, RZ ;  /* 0x00000001ef2d7819 */ /* 0x000fe200000006ff */
[----:B------:R-:W-:Y:S02]  /*9140*/  UIMAD.WIDE.U32 UR30, UR15, UR6, URZ ;  /* 0x000000060f1e72a5 */ /* 0x000fe4000f8e003f */
[----:B------:R-:W-:Y:S02]  /*9150*/  UIMAD UR6, UR25, UR6, URZ ;  /* 0x00000006190672a4 */ /* 0x000fe4000f8e023f */
[----:B------:R-:W-:-:S02]  /*9160*/  UIMAD UR25, UR25, UR4, URZ ;  /* 0x00000004191972a4 */ /* 0x000fc4000f8e023f */
[----:B------:R-:W-:Y:S02]  /*9170*/  UIMAD.WIDE.U32 UR32, UR15, UR4, URZ ;  /* 0x000000040f2072a5 */ /* 0x000fe4000f8e003f */
[----:B------:R-:W-:Y:S02]  /*9180*/  UIMAD UR6, UR15, UR7, UR6 ;  /* 0x000000070f0672a4 */ /* 0x000fe4000f8e0206 */
[----:B------:R-:W-:Y:S02]  /*9190*/  ULDC.U8 UR4, c[0x0][0x298] ;  /* 0x0000a60000047ab9 */ /* 0x000fe40000000000 */
[----:B------:R-:W-:Y:S01]  /*91a0*/  ISETP.NE.AND P0, PT, RZ, UR4, PT ;  /* 0x00000004ff007c0c */ /* 0x000fe2000bf05270 */
[----:B------:R-:W-:Y:S02]  /*91b0*/  UIMAD UR5, UR15, UR5, UR25 ;  /* 0x000000050f0572a4 */ /* 0x000fe4000f8e0219 */
[----:B------:R-:W-:Y:S02]  /*91c0*/  UIADD3 UR6, UR6, UR31, URZ ;  /* 0x0000001f06067290 */ /* 0x000fe4000fffe03f */
[----:B------:R-:W-:-:S08]  /*91d0*/  UIADD3 UR5, UR5, UR33, URZ ;  /* 0x0000002105057290 */ /* 0x000fd0000fffe03f */
[----:B------:R-:W-:Y:S05]  /*91e0*/  @!P0 BRA `(.L_x_645) ;  /* 0x0000264000008947 */ /* 0x000fea0003800000 */
[----:B------:R-:W-:Y:S01]  /*91f0*/  PLOP3.LUT P0, PT, PT, PT, UP2, 0x80, 0x0 ;  /* 0x000000000000781c */ /* 0x000fe20003f0f028 */
[----:B------:R-:W-:Y:S01]  /*9200*/  IMAD.U32 R7, RZ, RZ, UR6 ;  /* 0x00000006ff077e24 */ /* 0x000fe2000f8e00ff */
[----:B------:R-:W-:Y:S01]  /*9210*/  MOV R8, UR30 ;  /* 0x0000001e00087c02 */ /* 0x000fe20008000f00 */
[----:B------:R-:W-:Y:S01]  /*9220*/  IMAD.U32 R9, RZ, RZ, UR31 ;  /* 0x0000001fff097e24 */ /* 0x000fe2000f8e00ff */
[----:B------:R-:W-:Y:S01]  /*9230*/  MOV R9, UR33 ;  /* 0x0000002100097c02 */ /* 0x000fe20008000f00 */
[----:B------:R-:W-:Y:S01]  /*9240*/  BSSY B0, `(.L_x_646) ;  /* 0x0000032000007945 */ /* 0x000fe20003800000 */
[----:B------:R-:W-:Y:S01]  /*9250*/  MOV R6, R8 ;  /* 0x0000000800067202 */ /* 0x000fe20000000f00 */
[----:B------:R-:W-:Y:S01]  /*9260*/  IMAD.U32 R8, RZ, RZ, UR32 ;  /* 0x00000020ff087e24 */ /* 0x000fe2000f8e00ff */
[----:B------:R-:W-:Y:S01]  /*9270*/  CS2R R32, SRZ ;  /* 0x0000000000207805 */ /* 0x000fe2000001ff00 */
[----:B------:R-:W-:Y:S01]  /*9280*/  IMAD.SHL.U32 R38, R56, 0x4, RZ ;  /* 0x0000000438267824 */ /* 0x000fe200078e00ff */
[----:B------:R-:W-:Y:S01]  /*9290*/  CS2R R20, SRZ ;  /* 0x0000000000147805 */ /* 0x000fe2000001ff00 */
[----:B------:R-:W-:Y:S01]  /*92a0*/  CS2R R14, SRZ ;  /* 0x00000000000e7805 */ /* 0x000fe2000001ff00 */
[----:B------:R-:W-:Y:S01]  /*92b0*/  CS2R R22, SRZ ;  /* 0x0000000000167805 */ /* 0x000fe2000001ff00 */
[----:B------:R-:W-:Y:S01]  /*92c0*/  @P0 IMAD.HI.U32 R5, R0, c[0x0][0x2c8], RZ ;  /* 0x0000b20000050a27 */ /* 0x000fe200078e00ff */
[----:B------:R-:W-:Y:S01]  /*92d0*/  PLOP3.LUT P0, PT, PT, PT, UP2, 0x80, 0x0 ;  /* 0x000000000000781c */ /* 0x000fe20003f0f028 */
[----:B------:R-:W-:-:S12]  /*92e0*/  CS2R R16, SRZ ;  /* 0x0000000000107805 */ /* 0x000fd8000001ff00 */
[----:B------:R-:W-:-:S04]  /*92f0*/  @P0 SHF.R.U32.HI R0, RZ, c[0x0][0x2cc], R5 ;  /* 0x0000b300ff000a19 */ /* 0x000fc80000011605 */
[----:B------:R-:W-:Y:S01]  /*9300*/  SHF.R.S32.HI R10, RZ, 0x1f, R0 ;  /* 0x0000001fff0a7819 */ /* 0x000fe20000011400 */
[----:B------:R-:W-:-:S04]  /*9310*/  IMAD.WIDE.U32 R6, R0, c[0x0][0x280], R6 ;  /* 0x0000a00000067a25 */ /* 0x000fc800078e0006 */
[----:B------:R-:W-:Y:S01]  /*9320*/  IMAD R5, R10, c[0x0][0x280], RZ ;  /* 0x0000a0000a057a24 */ /* 0x000fe200078e02ff */
[----:B------:R-:W-:-:S03]  /*9330*/  LEA R25, P0, R6, c[0x0][0x270], 0x1 ;  /* 0x00009c0006197a11 */ /* 0x000fc600078008ff */
[----:B------:R-:W-:-:S04]  /*9340*/  IMAD R5, R0, c[0x0][0x284], R5 ;  /* 0x0000a10000057a24 */ /* 0x000fc800078e0205 */
[----:B------:R-:W-:Y:S01]  /*9350*/  IMAD.IADD R5, R7, 0x1, R5 ;  /* 0x0000000107057824 */ /* 0x000fe200078e0205 */
[----:B------:R-:W-:-:S04]  /*9360*/  MOV R7, UR5 ;  /* 0x0000000500077c02 */ /* 0x000fc80008000f00 */
[----:B------:R-:W-:Y:S01]  /*9370*/  LEA.HI.X R24, R6, c[0x0][0x274], R5, 0x1, P0 ;  /* 0x00009d0006187a11 */ /* 0x000fe200000f0c05 */
[----:B------:R-:W-:Y:S02]  /*9380*/  IMAD.MOV.U32 R6, RZ, RZ, R8 ;  /* 0x000000ffff067224 */ /* 0x000fe400078e0008 */
[----:B------:R-:W-:Y:S01]  /*9390*/  IMAD R5, R10, c[0x0][0x290], RZ ;  /* 0x0000a4000a057a24 */ /* 0x000fe200078e02ff */
[----:B------:R1:W2:Y:S01]  /*93a0*/  SHFL.IDX PT, R8, R25, RZ, 0x181f ;  /* 0x00181fff19087589 */ /* 0x0002a200000e0000 */
[----:B------:R-:W-:-:S03]  /*93b0*/  IMAD.WIDE.U32 R6, R0, c[0x0][0x290], R6 ;  /* 0x0000a40000067a25 */ /* 0x000fc600078e0006 */
[----:B------:R1:W3:Y:S01]  /*93c0*/  SHFL.IDX PT, R9, R24, RZ, 0x181f ;  /* 0x00181fff18097589 */ /* 0x0002e200000e0000 */
        /* <DEDUP_REMOVED lines=25> */
.L_x_647:
[----:B------:R-:W-:Y:S05]  /*9560*/  BSYNC B0 ;  /* 0x0000000000007941 */ /* 0x000fea0003800000 */
.L_x_646:
        /* <DEDUP_REMOVED lines=39> */
.L_x_649:
[----:B------:R-:W-:Y:S05]  /*97e0*/  BSYNC B0 ;  /* 0x0000000000007941 */ /* 0x000fea0003800000 */
.L_x_648:
[----:B------:R-:W-:Y:S01]  /*97f0*/  ISETP.NE.AND P0, PT, R40, RZ, PT ;  /* 0x000000ff2800720c */ /* 0x000fe20003f05270 */
        /* <DEDUP_REMOVED lines=23> */
[C---:B------:R-:W-:Y:S01]  /*9970*/  IADD3 R5, R38.reuse, 0x20, RZ ;  /* 0x0000002026057810 */ /* 0x040fe20007ffe0ff */
[----:B------:R-:W-:Y:S01]  /*9980*/  CS2R R34, SRZ ;  /* 0x0000000000227805 */ /* 0x000fe2000001ff00 */
[----:B------:R-:W-:Y:S01]  /*9990*/  ISETP.GE.AND P1, PT, R38, c[0x0][0x27c], PT ;  /* 0x00009f0026007a0c */ /* 0x000fe20003f26270 */
[----:B------:R-:W-:Y:S01]  /*99a0*/  CS2R R36, SRZ ;  /* 0x0000000000247805 */ /* 0x000fe2000001ff00 */
[----:B------:R-:W-:Y:S01]  /*99b0*/  ISETP.GE.AND P0, PT, R5, c[0x0][0x27c], PT ;  /* 0x00009f0005007a0c */ /* 0x000fe20003f06270 */
[----:B------:R-:W-:Y:S01]  /*99c0*/  CS2R R40, SRZ ;  /* 0x0000000000287805 */ /* 0x000fe2000001ff00 */
[----:B------:R-:W-:-:S09]  /*99d0*/  CS2R R42, SRZ ;  /* 0x00000000002a7805 */ /* 0x000fd2000001ff00 */
[----:B-1-3--:R-:W-:Y:S02]  /*99e0*/  @!P1 IMAD.WIDE R12, R38, 0x2, R8 ;  /* 0x00000002260c9825 */ /* 0x00afe400078e0208 */
[----:B------:R-:W-:-:S03]  /*99f0*/  @!P0 SHF.R.S32.HI R0, RZ, 0x1f, R5 ;  /* 0x0000001fff008819 */ /* 0x000fc60000011405 */
[----:B------:R1:W5:Y:S01]  /*9a00*/  @!P1 LD.E.64 R34, [R12.64] ;  /* 0x000000160c229980 */ /* 0x000362000c101b00 */
[----:B------:R-:W-:-:S04]  /*9a10*/  @!P0 LEA.HI R0, R0, R5, RZ, 0x2 ;  /* 0x0000000500008211 */ /* 0x000fc800078f10ff */
[----:B------:R-:W-:-:S05]  /*9a20*/  @!P0 LOP3.LUT R0, R0, 0xfffffffc, RZ, 0xc0, !PT ;  /* 0xfffffffc00008812 */ /* 0x000fca00078ec0ff */
[----:B------:R-:W-:-:S04]  /*9a30*/  @!P0 IMAD.WIDE R10, R0, 0x2, R8 ;  /* 0x00000002000a8825 */ /* 0x000fc800078e0208 */
[--C-:B----4-:R-:W-:Y:S01]  /*9a40*/  @!P0 IMAD.WIDE R8, R0, 0x2, R6.reuse ;  /* 0x0000000200088825 */ /* 0x110fe200078e0206 */
[----:B------:R1:W5:Y:S03]  /*9a50*/  @!P0 LD.E.64 R40, [R10.64] ;  /* 0x000000160a288980 */ /* 0x000366000c101b00 */
[----:B------:R-:W-:Y:S01]  /*9a60*/  @!P1 IMAD.WIDE R6, R38, 0x2, R6 ;  /* 0x0000000226069825 */ /* 0x000fe200078e0206 */
[----:B------:R1:W5:Y:S04]  /*9a70*/  @!P0 LD.E.64 R42, [R8.64] ;  /* 0x00000016082a8980 */ /* 0x000368000c101b00 */
[----:B------:R1:W5:Y:S02]  /*9a80*/  @!P1 LD.E.64 R36, [R6.64] ;  /* 0x0000001606249980 */ /* 0x000364000c101b00 */
.L_x_651:
[----:B------:R-:W-:Y:S05]  /*9a90*/  BSYNC B0 ;  /* 0x0000000000007941 */ /* 0x000fea0003800000 */
.L_x_650:
[----:B------:R-:W-:Y:S01]  /*9aa0*/  ISETP.NE.AND P0, PT, R46, RZ, PT ;  /* 0x000000ff2e00720c */ /* 0x000fe20003f05270 */
        /* <DEDUP_REMOVED lines=28> */
[----:B-1----:R-:W-:Y:S02]  /*9c70*/  @!P1 IMAD.WIDE R12, R38, 0x2, R8 ;  /* 0x00000002260c9825 */ /* 0x002fe400078e0208 */
[----:B------:R-:W-:-:S03]  /*9c80*/  @!P0 SHF.R.S32.HI R0, RZ, 0x1f, R5 ;  /* 0x0000001fff008819 */ /* 0x000fc60000011405 */
[----:B------:R1:W5:Y:S01]  /*9c90*/  @!P1 LD.E.64 R24, [R12.64] ;  /* 0x000000160c189980 */ /* 0x000362000c101b00 */
[----:B------:R-:W-:-:S04]  /*9ca0*/  @!P0 LEA.HI R0, R0, R5, RZ, 0x2 ;  /* 0x0000000500008211 */ /* 0x000fc800078f10ff */
[----:B------:R-:W-:-:S05]  /*9cb0*/  @!P0 LOP3.LUT R0, R0, 0xfffffffc, RZ, 0xc0, !PT ;  /* 0xfffffffc00008812 */ /* 0x000fca00078ec0ff */
[----:B------:R-:W-:-:S04]  /*9cc0*/  @!P0 IMAD.WIDE R10, R0, 0x2, R8 ;  /* 0x00000002000a8825 */ /* 0x000fc800078e0208 */
[--C-:B------:R-:W-:Y:S01]  /*9cd0*/  @!P0 IMAD.WIDE R8, R0, 0x2, R6.reuse ;  /* 0x0000000200088825 */ /* 0x100fe200078e0206 */
[----:B------:R1:W5:Y:S03]  /*9ce0*/  @!P0 LD.E.64 R50, [R10.64] ;  /* 0x000000160a328980 */ /* 0x000366000c101b00 */
[----:B------:R-:W-:Y:S01]  /*9cf0*/  @!P1 IMAD.WIDE R6, R38, 0x2, R6 ;  /* 0x0000000226069825 */ /* 0x000fe200078e0206 */
[----:B------:R1:W5:Y:S04]  /*9d00*/  @!P0 LD.E.64 R48, [R8.64] ;  /* 0x0000001608308980 */ /* 0x000368000c101b00 */
[----:B------:R1:W5:Y:S02]  /*9d10*/  @!P1 LD.E.64 R46, [R6.64] ;  /* 0x00000016062e9980 */ /* 0x000364000c101b00 */
.L_x_653:
[----:B------:R-:W-:Y:S05]  /*9d20*/  BSYNC B0 ;  /* 0x0000000000007941 */ /* 0x000fea0003800000 */
.L_x_652:
[----:B------:R-:W-:Y:S01]  /*9d30*/  UIADD3 UR4, -UR14, UR17, URZ ;  /* 0x000000110e047290 */ /* 0x000fe2000fffe13f */
[----:B-----5:R-:W-:Y:S01]  /*9d40*/  IMAD.MOV.U32 R0, RZ, RZ, R50 ;  /* 0x000000ffff007224 */ /* 0x020fe200078e0032 */
[----:B------:R-:W-:-:S04]  /*9d50*/  DEPBAR.LE SB0, 0x1 ;  /* 0x000080400000791a */ /* 0x000fc80000000000 */
[----:B------:R-:W-:Y:S01]  /*9d60*/  UISETP.LT.AND UP0, UPT, UR4, 0x80, UPT ;  /* 0x000000800400788c */ /* 0x000fe2000bf01270 */
[----:B------:R-:W-:Y:S01]  /*9d70*/  PRMT R68, R68, 0x5410, R0 ;  /* 0x0000541044447816 */ /* 0x000fe20000000000 */
[----:B-1----:R-:W-:Y:S01]  /*9d80*/  IMAD.MOV.U32 R6, RZ, RZ, R51 ;  /* 0x000000ffff067224 */ /* 0x002fe200078e0033 */
[----:B------:R-:W-:Y:S01]  /*9d90*/  MOV R7, R48 ;  /* 0x0000003000077202 */ /* 0x000fe20000000f00 */
[----:B------:R-:W-:Y:S01]  /*9da0*/  USEL UR4, UR4, 0x80, UP0 ;  /* 0x0000008004047887 */ /* 0x000fe20008000000 */
[----:B------:R-:W-:Y:S01]  /*9db0*/  IMAD.MOV.U32 R5, RZ, RZ, R24 ;  /* 0x000000ffff057224 */ /* 0x000fe200078e0018 */
[----:B------:R-:W-:Y:S01]  /*9dc0*/  BSSY B1, `(.L_x_654) ;  /* 0x000006f000017945 */ /* 0x000fe20003800000 */
[----:B------:R-:W-:Y:S01]  /*9dd0*/  IMAD.MOV.U32 R0, RZ, RZ, R25 ;  /* 0x000000ffff007224 */ /* 0x000fe200078e0019 */
[----:B------:R-:W-:Y:S01]  /*9de0*/  PRMT R68, R6, 0x7610, R68 ;  /* 0x0000761006447816 */ /* 0x000fe20000000044 */
[----:B------:R-:W-:Y:S01]  /*9df0*/  IMAD.MOV.U32 R6, RZ, RZ, R49 ;  /* 0x000000ffff067224 */ /* 0x000fe200078e0031 */
[----:B------:R-:W-:Y:S01]  /*9e00*/  BAR.SYNC.DEFER_BLOCKING 0x0 ;  /* 0x0000000000007b1d */ /* 0x000fe20000010000 */
[----:B------:R-:W-:-:S02]  /*9e10*/  ISETP.GE.AND P0, PT, R57, UR4, PT ;  /* 0x0000000439007c0c */ /* 0x000fc4000bf06270 */
[----:B------:R-:W-:Y:S01]  /*9e20*/  PRMT R66, R0, 0x5410, R5 ;  /* 0x0000541000427816 */ /* 0x000fe20000000005 */
[----:B------:R-:W-:Y:S01]  /*9e30*/  IMAD.MOV.U32 R5, RZ, RZ, R46 ;  /* 0x000000ffff057224 */ /* 0x000fe200078e002e */
[----:B------:R-:W-:Y:S02]  /*9e40*/  MOV R0, R47 ;  /* 0x0000002f00007202 */ /* 0x000fe40000000f00 */
[----:B------:R-:W-:Y:S02]  /*9e50*/  PRMT R67, R6, 0x5410, R7 ;  /* 0x0000541006437816 */ /* 0x000fe40000000007 */
[----:B------:R-:W-:-:S05]  /*9e60*/  PRMT R65, R0, 0x5410, R5 ;  /* 0x0000541000417816 */ /* 0x000fca0000000005 */
        /* <DEDUP_REMOVED lines=50> */
.L_x_657:
[----:B------:R-:W-:Y:S05]  /*a190*/  BSYNC B0 ;  /* 0x0000000000007941 */ /* 0x000fea0003800000 */
.L_x_656:
        /* <DEDUP_REMOVED lines=49> */
.L_x_655:
[----:B------:R-:W-:Y:S05]  /*a4b0*/  BSYNC B1 ;  /* 0x0000000000017941 */ /* 0x000fea0003800000 */
.L_x_654:
[----:B------:R-:W-:Y:S01]  /*a4c0*/  IADD3 R0, R57, 0x20, RZ ;  /* 0x0000002039007810 */ /* 0x000fe20007ffe0ff */
[----:B------:R-:W-:Y:S03]  /*a4d0*/  BSSY B1, `(.L_x_658) ;  /* 0x0000066000017945 */ /* 0x000fe60003800000 */
[----:B------:R-:W-:-:S13]  /*a4e0*/  ISETP.GE.AND P0, PT, R0, UR4, PT ;  /* 0x0000000400007c0c */ /* 0x000fda000bf06270 */
        /* <DEDUP_REMOVED lines=50> */
.L_x_661:
[----:B------:R-:W-:Y:S05]  /*a810*/  BSYNC B0 ;  /* 0x0000000000007941 */ /* 0x000fea0003800000 */
.L_x_660:
        /* <DEDUP_REMOVED lines=49> */
.L_x_659:
[----:B------:R-:W-:Y:S05]  /*ab30*/  BSYNC B1 ;  /* 0x0000000000017941 */ /* 0x000fea0003800000 */
.L_x_658:
        /* <DEDUP_REMOVED lines=53> */
.L_x_665:
[----:B------:R-:W-:Y:S05]  /*ae90*/  BSYNC B0 ;  /* 0x0000000000007941 */ /* 0x000fea0003800000 */
.L_x_664:
        /* <DEDUP_REMOVED lines=49> */
.L_x_663:
[----:B------:R-:W-:Y:S05]  /*b1b0*/  BSYNC B1 ;  /* 0x0000000000017941 */ /* 0x000fea0003800000 */
.L_x_662:
[----:B------:R-:W-:-:S04]  /*b1c0*/  IADD3 R0, R57, 0x60, RZ ;  /* 0x0000006039007810 */ /* 0x000fc80007ffe0ff */
        /* <DEDUP_REMOVED lines=51> */
.L_x_668:
[----:B------:R-:W-:Y:S05]  /*b500*/  BSYNC B0 ;  /* 0x0000000000007941 */ /* 0x000fea0003800000 */
.L_x_667:
        /* <DEDUP_REMOVED lines=50> */
.L_x_645:
[----:B------:R-:W-:Y:S01]  /*b830*/  PLOP3.LUT P0, PT, PT, PT, UP2, 0x80, 0x0 ;  /* 0x000000000000781c */ /* 0x000fe20003f0f028 */
[----:B------:R-:W-:Y:S01]  /*b840*/  IMAD.U32 R8, RZ, RZ, UR30 ;  /* 0x0000001eff087e24 */ /* 0x000fe2000f8e00ff */
[----:B------:R-:W-:Y:S01]  /*b850*/  SHF.R.S32.HI R41, RZ, 0x1f, R167 ;  /* 0x0000001fff297819 */ /* 0x000fe200000114a7 */
[----:B------:R-:W-:Y:S01]  /*b860*/  IMAD.U32 R7, RZ, RZ, UR6 ;  /* 0x00000006ff077e24 */ /* 0x000fe2000f8e00ff */
[----:B------:R-:W-:Y:S01]  /*b870*/  CS2R R18, SRZ ;  /* 0x0000000000127805 */ /* 0x000fe2000001ff00 */
[----:B------:R-:W-:Y:S01]  /*b880*/  IMAD.MOV.U32 R6, RZ, RZ, R8 ;  /* 0x000000ffff067224 */ /* 0x000fe200078e0008 */
[----:B------:R-:W-:Y:S01]  /*b890*/  CS2R R16, SRZ ;  /* 0x0000000000107805 */ /* 0x000fe2000001ff00 */
[----:B------:R-:W-:Y:S02]  /*b8a0*/  IMAD.U32 R8, RZ, RZ, UR32 ;  /* 0x00000020ff087e24 */ /* 0x000fe4000f8e00ff */
[----:B------:R-:W-:-:S02]  /*b8b0*/  IMAD.U32 R9, RZ, RZ, UR31 ;  /* 0x0000001fff097e24 */ /* 0x000fc4000f8e00ff */
[----:B------:R-:W-:Y:S02]  /*b8c0*/  IMAD.U32 R9, RZ, RZ, UR33 ;  /* 0x00000021ff097e24 */ /* 0x000fe4000f8e00ff */
[----:B------:R-:W-:Y:S01]  /*b8d0*/  @P0 IMAD.HI.U32 R5, R0, c[0x0][0x2c8], RZ ;  /* 0x0000b20000050a27 */ /* 0x000fe200078e00ff */
[----:B------:R-:W-:-:S13]  /*b8e0*/  PLOP3.LUT P0, PT, PT, PT, UP2, 0x80, 0x0 ;  /* 0x000000000000781c */ /* 0x000fda0003f0f028 */
[----:B------:R-:W-:-:S04]  /*b8f0*/  @P0 SHF.R.U32.HI R0, RZ, c[0x0][0x2cc], R5 ;  /* 0x0000b300ff000a19 */ /* 0x000fc80000011605 */
[----:B------:R-:W-:Y:S01]  /*b900*/  SHF.R.S32.HI R10, RZ, 0x1f, R0 ;  /* 0x0000001fff0a7819 */ /* 0x000fe20000011400 */
[----:B------:R-:W-:-:S04]  /*b910*/  IMAD.WIDE.U32 R6, R0, c[0x0][0x280], R6 ;  /* 0x0000a00000067a25 */ /* 0x000fc800078e0006 */
[----:B------:R-:W-:Y:S01]  /*b920*/  IMAD R5, R10, c[0x0][0x280], RZ ;  /* 0x0000a0000a057a24 */ /* 0x000fe200078e02ff */
[----:B------:R-:W-:-:S03]  /*b930*/  LEA R15, P0, R6, c[0x0][0x270], 0x1 ;  /* 0x00009c00060f7a11 */ /* 0x000fc600078008ff */
[----:B------:R-:W-:-:S05]  /*b940*/  IMAD R5, R0, c[0x0][0x284], R5 ;  /* 0x0000a10000057a24 */ /* 0x000fca00078e0205 */
[----:B------:R-:W-:Y:S01]  /*b950*/  IADD3 R5, R7, R5, RZ ;  /* 0x0000000507057210 */ /* 0x000fe20007ffe0ff */
[----:B------:R-:W-:-:S03]  /*b960*/  IMAD.U32 R7, RZ, RZ, UR5 ;  /* 0x00000005ff077e24 */ /* 0x000fc6000f8e00ff */
[----:B------:R-:W-:Y:S01]  /*b970*/  LEA.HI.X R14, R6, c[0x0][0x274], R5, 0x1, P0 ;  /* 0x00009d00060e7a11 */ /* 0x000fe200000f0c05 */
[----:B------:R-:W-:Y:S01]  /*b980*/  IMAD R5, R10, c[0x0][0x290], RZ ;  /* 0x0000a4000a057a24 */ /* 0x000fe200078e02ff */
[----:B------:R-:W-:Y:S02]  /*b990*/  MOV R6, R8 ;  /* 0x0000000800067202 */ /* 0x000fe40000000f00 */
        /* <DEDUP_REMOVED lines=11> */
[----:B-1----:R-:W-:-:S05]  /*ba50*/  @!P0 IADD3 R8, P1, R8, R6, RZ ;  /* 0x0000000608088210 */ /* 0x002fca0007f3e0ff */
[----:B--2---:R-:W-:Y:S01]  /*ba60*/  @!P0 IMAD.X R9, R5, 0x1, R0, P1 ;  /* 0x0000000105098824 */ /* 0x004fe200008e0600 */
[----:B---3--:R-:W-:Y:S01]  /*ba70*/  @!P0 IADD3 R6, P1, R7, R6, RZ ;  /* 0x0000000607068210 */ /* 0x008fe20007f3e0ff */
[----:B------:R-:W1:Y:S01]  /*ba80*/  SHFL.IDX PT, R5, R11, RZ, 0x181f ;  /* 0x00181fff0b057589 */ /* 0x000e6200000e0000 */
[----:B------:R-:W-:Y:S01]  /*ba90*/  CS2R R22, SRZ ;  /* 0x0000000000167805 */ /* 0x000fe2000001ff00 */
[----:B------:R-:W-:Y:S02]  /*baa0*/  CS2R R20, SRZ ;  /* 0x0000000000147805 */ /* 0x000fe4000001ff00 */
[----:B------:R2:W3:Y:S01]  /*bab0*/  @!P0 LD.E.128 R16, [R8.64] ;  /* 0x0000001608108980 */ /* 0x0004e2000c101d00 */
[----:B-1----:R-:W-:-:S05]  /*bac0*/  @!P0 IADD3.X R7, R5, R0, RZ, P1, !PT ;  /* 0x0000000005078210 */ /* 0x002fca0000ffe4ff */
        /* <DEDUP_REMOVED lines=38> */
.L_x_670:
[----:B-12---:R-:W-:Y:S05]  /*bd30*/  BSYNC B0 ;  /* 0x0000000000007941 */ /* 0x006fea0003800000 */
.L_x_669:
[----:B------:R-:W1:Y:S01]  /*bd40*/  SHFL.IDX PT, R5, R15, 0x2, 0x181f ;  /* 0x00581f000f057f89 */ /* 0x000e6200000e0000 */
[----:B------:R-:W-:Y:S01]  /*bd50*/  ISETP.NE.AND P0, PT, R40, RZ, PT ;  /* 0x000000ff2800720c */ /* 0x000fe20003f05270 */
[----:B------:R-:W-:Y:S01]  /*bd60*/  CS2R R50, SRZ ;  /* 0x0000000000327805 */ /* 0x000fe2000001ff00 */
[----:B------:R-:W-:Y:S01]  /*bd70*/  CS2R R48, SRZ ;  /* 0x0000000000307805 */ /* 0x000fe2000001ff00 */
[----:B------:R-:W2:Y:S01]  /*bd80*/  SHFL.IDX PT, R6, R14, 0x2, 0x181f ;  /* 0x00581f000e067f89 */ /* 0x000ea200000e0000 */
[----:B------:R-:W-:Y:S02]  /*bd90*/  ISETP.GE.OR P0, PT, R167, c[0x0][0x27c], P0 ;  /* 0x00009f00a7007a0c */ /* 0x000fe40000706670 */
[----:B------:R-:W-:-:S11]  /*bda0*/  ISETP.NE.AND P3, PT, R46, RZ, PT ;  /* 0x000000ff2e00720c */ /* 0x000fd60003f65270 */
[C---:B------:R-:W-:Y:S01]  /*bdb0*/  @!P0 IMAD.SHL.U32 R0, R167.reuse, 0x2, RZ ;  /* 0x00000002a7008824 */ /* 0x040fe200078e00ff */
[----:B------:R-:W-:-:S04]  /*bdc0*/  @!P0 SHF.L.U64.HI R7, R167, 0x1, R41 ;  /* 0x00000001a7078819 */ /* 0x000fc80000010229 */
[-C--:B-1----:R-:W-:Y:S02]  /*bdd0*/  @!P0 IADD3 R8, P2, R5, R0.reuse, RZ ;  /* 0x0000000005088210 */ /* 0x082fe40007f5e0ff */
[----:B------:R-:W-:Y:S03]  /*bde0*/  SHFL.IDX PT, R5, R11, 0x2, 0x181f ;  /* 0x00581f000b057f89 */ /* 0x000fe600000e0000 */
[----:B--2---:R-:W-:Y:S02]  /*bdf0*/  @!P0 IMAD.X R9, R6, 0x1, R7, P2 ;  /* 0x0000000106098824 */ /* 0x004fe400010e0607 */
[----:B------:R-:W1:Y:S01]  /*be00*/  SHFL.IDX PT, R6, R12, 0x2, 0x181f ;  /* 0x00581f000c067f89 */ /* 0x000e6200000e0000 */
[----:B------:R-:W-:Y:S01]  /*be10*/  CS2R R54, SRZ ;  /* 0x0000000000367805 */ /* 0x000fe2000001ff00 */
[----:B------:R-:W-:Y:S02]  /*be20*/  CS2R R52, SRZ ;  /* 0x0000000000347805 */ /* 0x000fe4000001ff00 */
        /* <DEDUP_REMOVED lines=16> */
[----:B------:R1:W1:Y:S01]  /*bf30*/  SHFL.IDX PT, R10, R14, 0x3, 0x181f ;  /* 0x00781f000e0a7f89 */ /* 0x00026200000e0000 */
[----:B------:R-:W-:Y:S03]  /*bf40*/  BSSY B0, `(.L_x_671) ;  /* 0x0000020000007945 */ /* 0x000fe60003800000 */
[----:B--2---:R2:W1:Y:S01]  /*bf50*/  SHFL.IDX PT, R8, R15, 0x3, 0x181f ;  /* 0x00781f000f087f89 */ /* 0x00446200000e0000 */
        /* <DEDUP_REMOVED lines=8> */
[----:B------:R-:W-:Y:S02]  /*bfe0*/  IMAD.MOV.U32 R5, RZ, RZ, R48 ;  /* 0x000000ffff057224 */ /* 0x000fe400078e0030 */
[----:B------:R-:W-:Y:S01]  /*bff0*/  IMAD.MOV.U32 R0, RZ, RZ, R49 ;  /* 0x000000ffff007224 */ /* 0x000fe200078e0031 */
[----:B------:R-:W-:-:S04]  /*c000*/  PRMT R74, R6, 0x5410, R7 ;  /* 0x00005410064a7816 */ /* 0x000fc80000000007 */
[----:B------:R-:W-:Y:S01]  /*c010*/  PRMT R72, R0, 0x5410, R5 ;  /* 0x0000541000487816 */ /* 0x000fe20000000005 */
[----:B----4-:R-:W-:Y:S01]  /*c020*/  IMAD.MOV.U32 R7, RZ, RZ, R54 ;  /* 0x000000ffff077224 */ /* 0x010fe200078e0036 */
[----:B------:R-:W-:Y:S01]  /*c030*/  MOV R6, R55 ;  /* 0x0000003700067202 */ /* 0x000fe20000000f00 */
[----:B------:R-:W-:Y:S02]  /*c040*/  IMAD.MOV.U32 R5, RZ, RZ, R52 ;  /* 0x000000ffff057224 */ /* 0x000fe400078e0034 */
[----:B------:R-:W-:Y:S01]  /*c050*/  IMAD.MOV.U32 R0, RZ, RZ, R53 ;  /* 0x000000ffff007224 */ /* 0x000fe200078e0035 */
[----:B------:R-:W-:-:S04]  /*c060*/  PRMT R73, R6, 0x5410, R7 ;  /* 0x0000541006497816 */ /* 0x000fc80000000007 */
[----:B------:R-:W-:Y:S01]  /*c070*/  PRMT R71, R0, 0x5410, R5 ;  /* 0x0000541000477816 */ /* 0x000fe20000000005 */
[----:B------:R-:W-:Y:S05]  /*c080*/  @P3 BRA `(.L_x_672) ;  /* 0x000000b000003947 */ /* 0x000fea0003800000 */
[C---:B-12---:R-:W-:Y:S01]  /*c090*/  IMAD.SHL.U32 R6, R167.reuse, 0x2, RZ ;  /* 0x00000002a7067824 */ /* 0x046fe200078e00ff */
[----:B------:R-:W-:Y:S01]  /*c0a0*/  SHF.L.U64.HI R0, R167, 0x1, R41 ;  /* 0x00000001a7007819 */ /* 0x000fe20000010229 */
[----:B------:R-:W-:Y:S01]  /*c0b0*/  CS2R R64, SRZ ;  /* 0x0000000000407805 */ /* 0x000fe2000001ff00 */
[----:B------:R-:W-:Y:S01]  /*c0c0*/  CS2R R62, SRZ ;  /* 0x00000000003e7805 */ /* 0x000fe2000001ff00 */
[----:B------:R-:W-:Y:S01]  /*c0d0*/  CS2R R60, SRZ ;  /* 0x00000000003c7805 */ /* 0x000fe2000001ff00 */
[-C--:B------:R-:W-:Y:S02]  /*c0e0*/  IADD3 R8, P2, R8, R6.reuse, RZ ;  /* 0x0000000608087210 */ /* 0x080fe40007f5e0ff */
[----:B------:R-:W-:-:S03]  /*c0f0*/  IADD3 R6, P0, R9, R6, RZ ;  /* 0x0000000609067210 */ /* 0x000fc60007f1e0ff */
[--C-:B------:R-:W-:Y:S02]  /*c100*/  IMAD.X R9, R10, 0x1, R0.reuse, P2 ;  /* 0x000000010a097824 */ /* 0x100fe400010e0600 */
[----:B------:R-:W-:-:S03]  /*c110*/  IMAD.X R7, R11, 0x1, R0, P0 ;  /* 0x000000010b077824 */ /* 0x000fc600000e0600 */
[----:B------:R1:W5:Y:S04]  /*c120*/  @!P1 LD.E.128 R64, [R8.64] ;  /* 0x0000001608409980 */ /* 0x000368000c101d00 */
[----:B------:R1:W5:Y:S02]  /*c130*/  @!P1 LD.E.128 R60, [R6.64] ;  /* 0x00000016063c9980 */ /* 0x000364000c101d00 */
.L_x_672:
[----:B-12---:R-:W-:Y:S05]  /*c140*/  BSYNC B0 ;  /* 0x0000000000007941 */ /* 0x006fea0003800000 */
.L_x_671:
[----:B------:R-:W-:Y:S01]  /*c150*/  UIADD3 UR4, -UR14, UR17, URZ ;  /* 0x000000110e047290 */ /* 0x000fe2000fffe13f */
[----:B-----5:R-:W-:Y:S01]  /*c160*/  IMAD.MOV.U32 R0, RZ, RZ, R66 ;  /* 0x000000ffff007224 */ /* 0x020fe200078e0042 */
[----:B------:R-:W-:-:S04]  /*c170*/  DEPBAR.LE SB0, 0x1 ;  /* 0x000080400000791a */ /* 0x000fc80000000000 */
[----:B------:R-:W-:Y:S01]  /*c180*/  UISETP.LT.AND UP0, UPT, UR4, 0x80, UPT ;  /* 0x000000800400788c */ /* 0x000fe2000bf01270 */
[----:B------:R-:W-:Y:S01]  /*c190*/  PRMT R78, R78, 0x5410, R0 ;  /* 0x000054104e4e7816 */ /* 0x000fe20000000000 */
[----:B------:R-:W-:Y:S01]  /*c1a0*/  IMAD.MOV.U32 R6, RZ, RZ, R67 ;  /* 0x000000ffff067224 */ /* 0x000fe200078e0043 */
        /* <DEDUP_REMOVED lines=8> */
[----:B------:R-:W-:-:S02]  /*c230*/  ISETP.GE.OR P0, PT, R57, UR4, P1 ;  /* 0x0000000439007c0c */ /* 0x000fc40008f06670 */
[----:B------:R-:W-:Y:S01]  /*c240*/  PRMT R76, R0, 0x5410, R5 ;  /* 0x00005410004c7816 */ /* 0x000fe20000000005 */
[----:B------:R-:W-:Y:S01]  /*c250*/  IMAD.MOV.U32 R5, RZ, RZ, R60 ;  /* 0x000000ffff057224 */ /* 0x000fe200078e003c */
[----:B------:R-:W-:Y:S02]  /*c260*/  MOV R0, R61 ;  /* 0x0000003d00007202 */ /* 0x000fe40000000f00 */
[----:B------:R-:W-:Y:S02]  /*c270*/  PRMT R77, R6, 0x5410, R7 ;  /* 0x00005410064d7816 */ /* 0x000fe40000000007 */
[----:B------:R-:W-:-:S05]  /*c280*/  PRMT R75, R0, 0x5410, R5 ;  /* 0x00005410004b7816 */ /* 0x000fca0000000005 */
        /* <DEDUP_REMOVED lines=9> */
[----:B------:R-:W-:Y:S01]  /*c320*/  SHF.R.U64 R24, R16, 0x10, R17 ;  /* 0x0000001010187819 */ /* 0x000fe20000001211 */
[----:B------:R-:W-:Y:S01]  /*c330*/  IMAD.SHL.U32 R0, R0, 0x400, RZ ;  /* 0x0000040000007824 */ /* 0x000fe200078e00ff */
[----:B------:R-:W-:Y:S02]  /*c340*/  LOP3.LUT R5, R5, R42, RZ, 0x3c, !PT ;  /* 0x0000002a05057212 */ /* 0x000fe400078e3cff */
[----:B------:R-:W-:Y:S02]  /*c350*/  SHF.R.U32.HI R6, RZ, 0x10, R19 ;  /* 0x00000010ff067819 */ /* 0x000fe40000011613 */
[----:B------:R-:W-:-:S02]  /*c360*/  LOP3.LUT R0, R0, 0x7fffe000, RZ, 0xc0, !PT ;  /* 0x7fffe00000007812 */ /* 0x000fc400078ec0ff */
[----:B------:R-:W-:Y:S02]  /*c370*/  SHF.R.U32.HI R16, RZ, 0x10, R21 ;  /* 0x00000010ff107819 */ /* 0x000fe40000011615 */
[----:B------:R-:W-:Y:S02]  /*c380*/  IADD3 R0, R5, R0, R30 ;  /* 0x0000000005007210 */ /* 0x000fe40007ffe01e */
[----:B------:R-:W-:Y:S02]  /*c390*/  SHF.R.U64 R5, R18, 0x10, R19 ;  /* 0x0000001012057819 */ /* 0x000fe40000001213 */
[----:B------:R-:W-:Y:S01]  /*c3a0*/  PRMT R19, R25, 0x5432, R7 ;  /* 0x0000543219137816 */ /* 0x000fe20000000007 */
[----:B------:R-:W-:Y:S01]  /*c3b0*/  IMAD.SHL.U32 R43, R0, 0x2, RZ ;  /* 0x00000002002b7824 */ /* 0x000fe200078e00ff */
[----:B------:R-:W-:Y:S02]  /*c3c0*/  SHF.R.U32.HI R0, RZ, 0x10, R17 ;  /* 0x00000010ff007819 */ /* 0x000fe40000011611 */
[--C-:B------:R-:W-:Y:S01]  /*c3d0*/  SHF.R.U32.HI R18, RZ, 0x10, R23.reuse ;  /* 0x00000010ff127819 */ /* 0x100fe20000011617 */
[----:B------:R-:W-:Y:S01]  /*c3e0*/  IMAD.U32 R41, R19, 0x10000, RZ ;  /* 0x0001000013297824 */ /* 0x000fe200078e00ff */
[----:B------:R-:W2:Y:S01]  /*c3f0*/  LDS.128 R8, [R43+0x100] ;  /* 0x000100002b087984 */ /* 0x000ea20000000c00 */
[----:B------:R-:W-:-:S02]  /*c400*/  SHF.R.U64 R17, R22, 0x10, R23 ;  /* 0x0000001016117819 */ /* 0x000fc40000001217 */
[C---:B------:R-:W-:Y:S02]  /*c410*/  PRMT R24, R26.reuse, 0x5432, R24 ;  /* 0x000054321a187816 */ /* 0x040fe40000000018 */
[----:B------:R-:W-:Y:S02]  /*c420*/  PRMT R23, R26, 0x5410, R0 ;  /* 0x000054101a177816 */ /* 0x000fe40000000000 */
[----:B------:R-:W-:Y:S01]  /*c430*/  PRMT R20, R25, 0x5410, R16 ;  /* 0x0000541019147816 */ /* 0x000fe20000000010 */
[----:B-1----:R-:W-:Y:S01]  /*c440*/  IMAD.U32 R16, R12, 0x10000, RZ ;  /* 0x000100000c107824 */ /* 0x002fe200078e00ff */
[----:B------:R-:W-:Y:S01]  /*c450*/  PRMT R26, R29, 0x5410, R18 ;  /* 0x000054101d1a7816 */ /* 0x000fe20000000012 */
[----:B------:R-:W-:Y:S01]  /*c460*/  IMAD.U32 R40, R24, 0x10000, RZ ;  /* 0x0001000018287824 */ /* 0x000fe200078e00ff */
[----:B------:R-:W-:Y:S01]  /*c470*/  LOP3.LUT R18, R12, 0xffff0000, RZ, 0xc0, !PT ;  /* 0xffff00000c127812 */ /* 0x000fe200078ec0ff */
[----:B------:R-:W-:Y:S01]  /*c480*/  IMAD.U32 R47, R20, 0x10000, RZ ;  /* 0x00010000142f7824 */ /* 0x000fe200078e00ff */
[----:B------:R-:W-:Y:S01]  /*c490*/  PRMT R27, R27, 0x5410, R17 ;  /* 0x000054101b1b7816 */ /* 0x000fe20000000011 */
[----:B------:R-:W-:Y:S01]  /*c4a0*/  IMAD.U32 R25, R14, 0x10000, RZ ;  /* 0x000100000e197824 */ /* 0x000fe200078e00ff */
[----:B------:R-:W-:-:S02]  /*c4b0*/  PRMT R28, R28, 0x5410, R6 ;  /* 0x000054101c1c7816 */ /* 0x000fc40000000006 */
[C---:B------:R-:W-:Y:S02]  /*c4c0*/  SHF.L.U32 R17, R13.reuse, 0x10, RZ ;  /* 0x000000100d117819 */ /* 0x040fe400000006ff */
[----:B------:R-:W-:Y:S01]  /*c4d0*/  LOP3.LUT R21, R13, 0xffff0000, RZ, 0xc0, !PT ;  /* 0xffff00000d157812 */ /* 0x000fe200078ec0ff */
[----:B------:R-:W-:Y:S01]  /*c4e0*/  IMAD.U32 R13, R15, 0x10000, RZ ;  /* 0x000100000f0d7824 */ /* 0x000fe200078e00ff */
[----:B------:R-:W-:Y:S02]  /*c4f0*/  PRMT R31, R31, 0x5410, R5 ;  /* 0x000054101f1f7816 */ /* 0x000fe40000000005 */
[----:B------:R-:W-:Y:S02]  /*c500*/  LOP3.LUT R29, R15, 0xffff0000, RZ, 0xc0, !PT ;  /* 0xffff00000f1d7812 */ /* 0x000fe400078ec0ff */
[----:B------:R-:W-:Y:S01]  /*c510*/  LOP3.LUT R30, R14, 0xffff0000, RZ, 0xc0, !PT ;  /* 0xffff00000e1e7812 */ /* 0x000fe200078ec0ff */
[C---:B--2---:R-:W-:Y:S01]  /*c520*/  IMAD.U32 R0, R8.reuse, 0x10000, RZ ;  /* 0x0001000008007824 */ /* 0x044fe200078e00ff */
[----:B------:R-:W-:Y:S01]  /*c530*/  LOP3.LUT R12, R8, 0xffff0000, RZ, 0xc0, !PT ;  /* 0xffff0000080c7812 */ /* 0x000fe200078ec0ff */
[----:B------:R-:W-:Y:S01]  /*c540*/  IMAD.U32 R6, R11, 0x10000, RZ ;  /* 0x000100000b067824 */ /* 0x000fe200078e00ff */
[----:B------:R-:W-:Y:S01]  /*c550*/  SHF.L.U32 R7, R9, 0x10, RZ ;  /* 0x0000001009077819 */ /* 0x000fe200000006ff */
[C---:B------:R-:W-:Y:S01]  /*c560*/  FMUL.FTZ R8, R0.reuse, R41 ;  /* 0x0000002900087220 */ /* 0x040fe20000410000 */
[----:B------:R-:W-:Y:S01]  /*c570*/  LOP3.LUT R15, R11, 0xffff0000, RZ, 0xc0, !PT ;  /* 0xffff00000b0f7812 */ /* 0x000fe200078ec0ff */
[-C--:B------:R-:W-:Y:S01]  /*c580*/  FMUL.FTZ R5, R0, R40.reuse ;  /* 0x0000002800057220 */ /* 0x080fe20000410000 */
[----:B------:R-:W-:Y:S01]  /*c590*/  SHF.L.U32 R14, R10, 0x10, RZ ;  /* 0x000000100a0e7819 */ /* 0x000fe200000006ff */
[----:B------:R-:W-:Y:S01]  /*c5a0*/  FFMA.FTZ R46, R16, R40, -R8 ;  /* 0x00000028102e7223 */ /* 0x000fe20000010808 */
[----:B------:R-:W-:Y:S01]  /*c5b0*/  LOP3.LUT R22, R10, 0xffff0000, RZ, 0xc0, !PT ;  /* 0xffff00000a167812 */ /* 0x000fe200078ec0ff */
[----:B------:R-:W-:Y:S01]  /*c5c0*/  IMAD.U32 R11, R26, 0x10000, RZ ;  /* 0x000100001a0b7824 */ /* 0x000fe200078e00ff */
[----:B------:R-:W-:Y:S01]  /*c5d0*/  SHF.L.U32 R8, R28, 0x10, RZ ;  /* 0x000000101c087819 */ /* 0x000fe200000006ff */
[----:B------:R-:W-:Y:S01]  /*c5e0*/  IMAD.U32 R10, R23, 0x10000, RZ ;  /* 0x00010000170a7824 */ /* 0x000fe200078e00ff */
[----:B------:R-:W-:Y:S01]  /*c5f0*/  LOP3.LUT R9, R9, 0xffff0000, RZ, 0xc0, !PT ;  /* 0xffff000009097812 */ /* 0x000fe200078ec0ff */
[----:B------:R-:W-:-:S02]  /*c600*/  FMUL.FTZ R0, R7, R47 ;  /* 0x0000002f07007220 */ /* 0x000fc40000410000 */
[----:B------:R-:W-:Y:S01]  /*c610*/  FFMA.FTZ R44, R16, R41, R5 ;  /* 0x00000029102c7223 */ /* 0x000fe20000010005 */
[----:B------:R-:W-:Y:S01]  /*c620*/  LOP3.LUT R16, R19, 0xffff0000, RZ, 0xc0, !PT ;  /* 0xffff000013107812 */ /* 0x000fe200078ec0ff */
[CC--:B------:R-:W-:Y:S02]  /*c630*/  FMUL.FTZ R5, R6.reuse, R11.reuse ;  /* 0x0000000b06057220 */ /* 0x0c0fe40000410000 */
[----:B------:R-:W-:Y:S02]  /*c640*/  FFMA.FTZ R42, R17, R10, -R0 ;  /* 0x0000000a112a7223 */ /* 0x000fe40000010800 */
[-C--:B------:R-:W-:Y:S02]  /*c650*/  FMUL.FTZ R0, R6, R8.reuse ;  /* 0x0000000806007220 */ /* 0x080fe40000410000 */
[C---:B------:R-:W-:Y:S01]  /*c660*/  FFMA.FTZ R41, R13.reuse, R8, -R5 ;  /* 0x000000080d297223 */ /* 0x040fe20000010805 */
[----:B------:R-:W-:Y:S01]  /*c670*/  LOP3.LUT R5, R24, 0xffff0000, RZ, 0xc0, !PT ;  /* 0xffff000018057812 */ /* 0x000fe200078ec0ff */
[----:B------:R-:W-:Y:S01]  /*c680*/  FFMA.FTZ R19, R13, R11, R0 ;  /* 0x0000000b0d137223 */ /* 0x000fe20000010000 */
[----:B------:R-:W-:Y:S01]  /*c690*/  LOP3.LUT R11, R23, 0xffff0000, RZ, 0xc0, !PT ;  /* 0xffff0000170b7812 */ /* 0x000fe200078ec0ff */
[----:B------:R-:W-:-:S02]  /*c6a0*/  FMUL.FTZ R0, R12, R16 ;  /* 0x000000100c007220 */ /* 0x000fc40000410000 */
[----:B------:R-:W-:Y:S01]  /*c6b0*/  FMUL.FTZ R7, R7, R10 ;  /* 0x0000000a07077220 */ /* 0x000fe20000410000 */
[----:B------:R-:W-:Y:S01]  /*c6c0*/  LOP3.LUT R10, R20, 0xffff0000, RZ, 0xc0, !PT ;  /* 0xffff0000140a7812 */ /* 0x000fe200078ec0ff */
[-C--:B------:R-:W-:Y:S02]  /*c6d0*/  FMUL.FTZ R6, R12, R5.reuse ;  /* 0x000000050c067220 */ /* 0x080fe40000410000 */
[----:B------:R-:W-:Y:S02]  /*c6e0*/  FFMA.FTZ R12, R18, R5, -R0 ;  /* 0x00000005120c7223 */ /* 0x000fe40000010800 */
[----:B------:R-:W-:Y:S01]  /*c6f0*/  FFMA.FTZ R40, R17, R47, R7 ;  /* 0x0000002f11287223 */ /* 0x000fe20000010007 */
[----:B------:R-:W-:Y:S01]  /*c700*/  LOP3.LUT R17, R26, 0xffff0000, RZ, 0xc0, !PT ;  /* 0xffff00001a117812 */ /* 0x000fe200078ec0ff */
[----:B------:R-:W-:Y:S01]  /*c710*/  FMUL.FTZ R0, R9, R11 ;  /* 0x0000000b09007220 */ /* 0x000fe20000410000 */
[----:B------:R-:W-:Y:S01]  /*c720*/  F2FP.BF16.PACK_AB R12, R12, R46 ;  /* 0x0000002e0c0c723e */ /* 0x000fe200000010ff */
[----:B------:R-:W-:-:S02]  /*c730*/  IMAD.U32 R20, R27, 0x10000, RZ ;  /* 0x000100001b147824 */ /* 0x000fc400078e00ff */
[----:B------:R-:W-:Y:S02]  /*c740*/  IMAD.U32 R7, R31, 0x10000, RZ ;  /* 0x000100001f077824 */ /* 0x000fe400078e00ff */
[----:B------:R-:W-:Y:S02]  /*c750*/  FMUL.FTZ R5, R9, R10 ;  /* 0x0000000a09057220 */ /* 0x000fe40000410000 */
[----:B------:R-:W-:Y:S01]  /*c760*/  FFMA.FTZ R8, R18, R16, R6 ;  /* 0x0000001012087223 */ /* 0x000fe20000010006 */
[----:B------:R-:W-:Y:S01]  /*c770*/  LOP3.LUT R18, R27, 0xffff0000, RZ, 0xc0, !PT ;  /* 0xffff00001b127812 */ /* 0x000fe200078ec0ff */
[----:B------:R-:W-:Y:S01]  /*c780*/  FFMA.FTZ R9, R21, R10, R0 ;  /* 0x0000000a15097223 */ /* 0x000fe20000010000 */
[----:B------:R-:W-:Y:S01]  /*c790*/  LOP3.LUT R16, R31, 0xffff0000, RZ, 0xc0, !PT ;  /* 0xffff00001f107812 */ /* 0x000fe200078ec0ff */
[----:B------:R-:W-:Y:S01]  /*c7a0*/  FMUL.FTZ R6, R14, R20 ;  /* 0x000000140e067220 */ /* 0x000fe20000410000 */
[----:B------:R-:W-:Y:S01]  /*c7b0*/  F2FP.BF16.PACK_AB R8, R8, R44 ;  /* 0x0000002c0808723e */ /* 0x000fe200000010ff */
[----:B------:R-:W-:Y:S01]  /*c7c0*/  FMUL.FTZ R0, R14, R7 ;  /* 0x000000070e007220 */ /* 0x000fe20000410000 */
        /* <DEDUP_REMOVED lines=10> */
[----:B------:R-:W-:-:S02]  /*c870*/  FFMA.FTZ R7, R30, R16, -R7 ;  /* 0x000000101e077223 */ /* 0x000fc40000010807 */
[----:B------:R-:W-:Y:S02]  /*c880*/  FFMA.FTZ R5, R29, R14, -R5 ;  /* 0x0000000e1d057223 */ /* 0x000fe40000010805 */
        /* <DEDUP_REMOVED lines=8> */
.L_x_674:
[----:B------:R-:W-:Y:S05]  /*c910*/  BSYNC B0 ;  /* 0x0000000000007941 */ /* 0x000fea0003800000 */
.L_x_673:
[----:B------:R-:W-:Y:S01]  /*c920*/  IADD3 R0, R57, 0x20, RZ ;  /* 0x0000002039007810 */ /* 0x000fe20007ffe0ff */
[----:B------:R-:W-:Y:S03]  /*c930*/  BSSY B0, `(.L_x_675) ;  /* 0x0000074000007945 */ /* 0x000fe60003800000 */
[----:B------:R-:W-:-:S13]  /*c940*/  ISETP.GE.OR P0, PT, R0, UR4, P1 ;  /* 0x0000000400007c0c */ /* 0x000fda0008f06670 */
        /* <DEDUP_REMOVED lines=22> */
[----:B------:R-:W-:Y:S02]  /*cab0*/  SHF.R.U64 R18, R34, 0x10, R35 ;  /* 0x0000001022127819 */ /* 0x000fe40000001223 */
[----:B------:R-:W-:Y:S02]  /*cac0*/  IADD3 R0, R5, R0, R6 ;  /* 0x0000000005007210 */ /* 0x000fe40007ffe006 */
[----:B------:R-:W1:Y:S01]  /*cad0*/  LDS.128 R12, [R41+0x100] ;  /* 0x00010000290c7984 */ /* 0x000e620000000c00 */
[--C-:B------:R-:W-:Y:S02]  /*cae0*/  SHF.R.U32.HI R5, RZ, 0x10, R37.reuse ;  /* 0x00000010ff057819 */ /* 0x100fe40000011625 */
[----:B------:R-:W-:Y:S01]  /*caf0*/  IMAD.SHL.U32 R40, R0, 0x2, RZ ;  /* 0x0000000200287824 */ /* 0x000fe200078e00ff */
[----:B------:R-:W-:-:S02]  /*cb00*/  SHF.R.U64 R0, R36, 0x10, R37 ;  /* 0x0000001024007819 */ /* 0x000fc40000001225 */
[----:B------:R-:W-:Y:S02]  /*cb10*/  PRMT R23, R68, 0x5410, R5 ;  /* 0x0000541044177816 */ /* 0x000fe40000000005 */
[----:B------:R-:W2:Y:S01]  /*cb20*/  LDS.128 R8, [R40+0x100] ;  /* 0x0001000028087984 */ /* 0x000ea20000000c00 */
[----:B------:R-:W-:Y:S02]  /*cb30*/  PRMT R5, R59, 0x5432, R16 ;  /* 0x000054323b057816 */ /* 0x000fe40000000010 */
[----:B------:R-:W-:Y:S02]  /*cb40*/  SHF.R.U64 R6, R38, 0x10, R39 ;  /* 0x0000001026067819 */ /* 0x000fe40000001227 */
[----:B------:R-:W-:Y:S01]  /*cb50*/  PRMT R19, R68, 0x5432, R0 ;  /* 0x0000543244137816 */ /* 0x000fe20000000000 */
[----:B------:R-:W-:Y:S01]  /*cb60*/  IMAD.U32 R32, R5, 0x10000, RZ ;  /* 0x0001000005207824 */ /* 0x000fe200078e00ff */
[----:B------:R-:W-:Y:S02]  /*cb70*/  SHF.R.U32.HI R20, RZ, 0x10, R35 ;  /* 0x00000010ff147819 */ /* 0x000fe40000011623 */
[----:B------:R-:W-:-:S02]  /*cb80*/  SHF.R.U32.HI R7, RZ, 0x10, R39 ;  /* 0x00000010ff077819 */ /* 0x000fc40000011627 */
[C---:B------:R-:W-:Y:S02]  /*cb90*/  PRMT R28, R70.reuse, 0x5432, R6 ;  /* 0x00005432461c7816 */ /* 0x040fe40000000006 */
[----:B------:R-:W-:Y:S02]  /*cba0*/  PRMT R21, R59, 0x5410, R17 ;  /* 0x000054103b157816 */ /* 0x000fe40000000011 */
[C---:B------:R-:W-:Y:S02]  /*cbb0*/  PRMT R27, R69.reuse, 0x5432, R18 ;  /* 0x00005432451b7816 */ /* 0x040fe40000000012 */
[----:B------:R-:W-:Y:S02]  /*cbc0*/  PRMT R26, R69, 0x5410, R20 ;  /* 0x00005410451a7816 */ /* 0x000fe40000000014 */
[----:B------:R-:W-:Y:S02]  /*cbd0*/  LOP3.LUT R33, R5, 0xffff0000, RZ, 0xc0, !PT ;  /* 0xffff000005217812 */ /* 0x000fe400078ec0ff */
[----:B------:R-:W-:Y:S01]  /*cbe0*/  PRMT R29, R70, 0x5410, R7 ;  /* 0x00005410461d7816 */ /* 0x000fe20000000007 */
[C---:B-1----:R-:W-:Y:S01]  /*cbf0*/  IMAD.U32 R25, R14.reuse, 0x10000, RZ ;  /* 0x000100000e197824 */ /* 0x042fe200078e00ff */
[----:B------:R-:W-:Y:S01]  /*cc00*/  LOP3.LUT R31, R14, 0xffff0000, RZ, 0xc0, !PT ;  /* 0xffff00000e1f7812 */ /* 0x000fe200078ec0ff */
[C---:B------:R-:W-:Y:S01]  /*cc10*/  IMAD.U32 R16, R12.reuse, 0x10000, RZ ;  /* 0x000100000c107824 */ /* 0x040fe200078e00ff */
[----:B------:R-:W-:Y:S01]  /*cc20*/  LOP3.LUT R17, R12, 0xffff0000, RZ, 0xc0, !PT ;  /* 0xffff00000c117812 */ /* 0x000fe200078ec0ff */
[----:B------:R-:W-:Y:S01]  /*cc30*/  IMAD.U32 R14, R19, 0x10000, RZ ;  /* 0x00010000130e7824 */ /* 0x000fe200078e00ff */
[C---:B------:R-:W-:Y:S01]  /*cc40*/  LOP3.LUT R22, R13.reuse, 0xffff0000, RZ, 0xc0, !PT ;  /* 0xffff00000d167812 */ /* 0x040fe200078ec0ff */
[----:B------:R-:W-:Y:S01]  /*cc50*/  IMAD.U32 R18, R13, 0x10000, RZ ;  /* 0x000100000d127824 */ /* 0x000fe200078e00ff */
[C---:B------:R-:W-:Y:S01]  /*cc60*/  LOP3.LUT R30, R15.reuse, 0xffff0000, RZ, 0xc0, !PT ;  /* 0xffff00000f1e7812 */ /* 0x040fe200078ec0ff */
[----:B--2---:R-:W-:Y:S01]  /*cc70*/  IMAD.U32 R13, R10, 0x10000, RZ ;  /* 0x000100000a0d7824 */ /* 0x004fe200078e00ff */
[C---:B------:R-:W-:Y:S01]  /*cc80*/  SHF.L.U32 R0, R8.reuse, 0x10, RZ ;  /* 0x0000001008007819 */ /* 0x040fe200000006ff */
[----:B------:R-:W-:Y:S01]  /*cc90*/  IMAD.U32 R20, R15, 0x10000, RZ ;  /* 0x000100000f147824 */ /* 0x000fe200078e00ff */
[----:B------:R-:W-:Y:S01]  /*cca0*/  LOP3.LUT R6, R8, 0xffff0000, RZ, 0xc0, !PT ;  /* 0xffff000008067812 */ /* 0x000fe200078ec0ff */
[C---:B------:R-:W-:Y:S01]  /*ccb0*/  IMAD.U32 R8, R9.reuse, 0x10000, RZ ;  /* 0x0001000009087824 */ /* 0x040fe200078e00ff */
[----:B------:R-:W-:Y:S01]  /*ccc0*/  LOP3.LUT R12, R9, 0xffff0000, RZ, 0xc0, !PT ;  /* 0xffff0000090c7812 */ /* 0x000fe200078ec0ff */
[----:B------:R-:W-:Y:S01]  /*ccd0*/  FMUL.FTZ R9, R0, R32 ;  /* 0x0000002000097220 */ /* 0x000fe20000410000 */
[----:B------:R-:W-:Y:S01]  /*cce0*/  LOP3.LUT R24, R10, 0xffff0000, RZ, 0xc0, !PT ;  /* 0xffff00000a187812 */ /* 0x000fe200078ec0ff */
[----:B------:R-:W-:Y:S01]  /*ccf0*/  IMAD.U32 R7, R11, 0x10000, RZ ;  /* 0x000100000b077824 */ /* 0x000fe200078e00ff */
[----:B------:R-:W-:Y:S01]  /*cd00*/  LOP3.LUT R10, R19, 0xffff0000, RZ, 0xc0, !PT ;  /* 0xffff0000130a7812 */ /* 0x000fe200078ec0ff */
[----:B------:R-:W-:Y:S01]  /*cd10*/  FMUL.FTZ R5, R0, R14 ;  /* 0x0000000e00057220 */ /* 0x000fe20000410000 */
[----:B------:R-:W-:Y:S01]  /*cd20*/  LOP3.LUT R15, R11, 0xffff0000, RZ, 0xc0, !PT ;  /* 0xffff00000b0f7812 */ /* 0x000fe200078ec0ff */
[----:B------:R-:W-:-:S02]  /*cd30*/  IMAD.U32 R11, R21, 0x10000, RZ ;  /* 0x00010000150b7824 */ /* 0x000fc400078e00ff */
[----:B------:R-:W-:Y:S01]  /*cd40*/  FFMA.FTZ R36, R16, R14, -R9 ;  /* 0x0000000e10247223 */ /* 0x000fe20000010809 */
[----:B------:R-:W-:Y:S01]  /*cd50*/  SHF.L.U32 R9, R23, 0x10, RZ ;  /* 0x0000001017097819 */ /* 0x000fe200000006ff */
[----:B------:R-:W-:Y:S02]  /*cd60*/  FMUL.FTZ R0, R6, R33 ;  /* 0x0000002106007220 */ /* 0x000fe40000410000 */
[----:B------:R-:W-:Y:S01]  /*cd70*/  FFMA.FTZ R35, R16, R32, R5 ;  /* 0x0000002010237223 */ /* 0x000fe20000010005 */
[----:B------:R-:W-:Y:S01]  /*cd80*/  LOP3.LUT R16, R27, 0xffff0000, RZ, 0xc0, !PT ;  /* 0xffff00001b107812 */ /* 0x000fe200078ec0ff */
[----:B------:R-:W-:Y:S02]  /*cd90*/  FMUL.FTZ R6, R6, R10 ;  /* 0x0000000a06067220 */ /* 0x000fe40000410000 */
[----:B------:R-:W-:Y:S02]  /*cda0*/  FMUL.FTZ R5, R8, R11 ;  /* 0x0000000b08057220 */ /* 0x000fe40000410000 */
[----:B------:R-:W-:-:S02]  /*cdb0*/  IMAD.U32 R14, R26, 0x10000, RZ ;  /* 0x000100001a0e7824 */ /* 0x000fc400078e00ff */
[----:B------:R-:W-:Y:S01]  /*cdc0*/  FFMA.FTZ R34, R17, R10, -R0 ;  /* 0x0000000a11227223 */ /* 0x000fe20000010800 */
[----:B------:R-:W-:Y:S01]  /*cdd0*/  LOP3.LUT R10, R23, 0xffff0000, RZ, 0xc0, !PT ;  /* 0xffff0000170a7812 */ /* 0x000fe200078ec0ff */
[----:B------:R-:W-:Y:S02]  /*cde0*/  FMUL.FTZ R0, R8, R9 ;  /* 0x0000000908007220 */ /* 0x000fe40000410000 */
[----:B------:R-:W-:Y:S02]  /*cdf0*/  FFMA.FTZ R33, R17, R33, R6 ;  /* 0x0000002111217223 */ /* 0x000fe40000010006 */
[----:B------:R-:W-:Y:S01]  /*ce00*/  FFMA.FTZ R32, R18, R9, -R5 ;  /* 0x0000000912207223 */ /* 0x000fe20000010805 */
[----:B------:R-:W-:Y:S01]  /*ce10*/  LOP3.LUT R9, R21, 0xffff0000, RZ, 0xc0, !PT ;  /* 0xffff000015097812 */ /* 0x000fe200078ec0ff */
[----:B------:R-:W-:Y:S02]  /*ce20*/  IMAD.U32 R6, R29, 0x10000, RZ ;  /* 0x000100001d067824 */ /* 0x000fe400078e00ff */
[----:B------:R-:W-:-:S02]  /*ce30*/  FMUL.FTZ R5, R7, R14 ;  /* 0x0000000e07057220 */ /* 0x000fc40000410000 */
[----:B------:R-:W-:Y:S02]  /*ce40*/  IMAD.U32 R21, R27, 0x10000, RZ ;  /* 0x000100001b157824 */ /* 0x000fe400078e00ff */
[----:B------:R-:W-:Y:S02]  /*ce50*/  FFMA.FTZ R19, R18, R11, R0 ;  /* 0x0000000b12137223 */ /* 0x000fe40000010000 */
[-C--:B------:R-:W-:Y:S02]  /*ce60*/  FMUL.FTZ R0, R7, R6.reuse ;  /* 0x0000000607007220 */ /* 0x080fe40000410000 */
[----:B------:R-:W-:Y:S02]  /*ce70*/  FFMA.FTZ R18, R20, R6, -R5 ;  /* 0x0000000614127223 */ /* 0x000fe40000010805 */
[----:B------:R-:W-:Y:S02]  /*ce80*/  IMAD.U32 R8, R28, 0x10000, RZ ;  /* 0x000100001c087824 */ /* 0x000fe400078e00ff */
[----:B------:R-:W-:-:S02]  /*ce90*/  FMUL.FTZ R5, R13, R21 ;  /* 0x000000150d057220 */ /* 0x000fc40000410000 */
[----:B------:R-:W-:Y:S02]  /*cea0*/  FFMA.FTZ R17, R20, R14, R0 ;  /* 0x0000000e14117223 */ /* 0x000fe40000010000 */
[----:B------:R-:W-:Y:S01]  /*ceb0*/  FMUL.FTZ R0, R13, R8 ;  /* 0x000000080d007220 */ /* 0x000fe20000410000 */
[----:B------:R-:W-:Y:S01]  /*cec0*/  LOP3.LUT R13, R26, 0xffff0000, RZ, 0xc0, !PT ;  /* 0xffff00001a0d7812 */ /* 0x000fe200078ec0ff */
[C---:B------:R-:W-:Y:S02]  /*ced0*/  FMUL.FTZ R7, R12.reuse, R9 ;  /* 0x000000090c077220 */ /* 0x040fe40000410000 */
[----:B------:R-:W-:Y:S01]  /*cee0*/  FMUL.FTZ R6, R12, R10 ;  /* 0x0000000a0c067220 */ /* 0x000fe20000410000 */
[----:B------:R-:W-:Y:S01]  /*cef0*/  LOP3.LUT R12, R29, 0xffff0000, RZ, 0xc0, !PT ;  /* 0xffff00001d0c7812 */ /* 0x000fe200078ec0ff */
[----:B------:R-:W-:Y:S01]  /*cf00*/  FFMA.FTZ R11, R25, R8, -R5 ;  /* 0x00000008190b7223 */ /* 0x000fe20000010805 */
[----:B------:R-:W-:Y:S01]  /*cf10*/  LOP3.LUT R8, R28, 0xffff0000, RZ, 0xc0, !PT ;  /* 0xffff00001c087812 */ /* 0x000fe200078ec0ff */
[----:B------:R-:W-:-:S02]  /*cf20*/  FFMA.FTZ R14, R22, R10, -R7 ;  /* 0x0000000a160e7223 */ /* 0x000fc40000010807 */
[----:B------:R-:W-:Y:S02]  /*cf30*/  FFMA.FTZ R9, R22, R9, R6 ;  /* 0x0000000916097223 */ /* 0x000fe40000010006 */
[----:B------:R-:W-:Y:S02]  /*cf40*/  FFMA.FTZ R10, R25, R21, R0 ;  /* 0x00000015190a7223 */ /* 0x000fe40000010000 */
[C---:B------:R-:W-:Y:S01]  /*cf50*/  FMUL.FTZ R7, R24.reuse, R16 ;  /* 0x0000001018077220 */ /* 0x040fe20000410000 */
[----:B------:R-:W-:Y:S01]  /*cf60*/  F2FP.BF16.PACK_AB R9, R9, R19 ;  /* 0x000000130909723e */ /* 0x000fe200000010ff */
[C---:B------:R-:W-:Y:S02]  /*cf70*/  FMUL.FTZ R5, R15.reuse, R13 ;  /* 0x0000000d0f057220 */ /* 0x040fe40000410000 */
[----:B------:R-:W-:Y:S02]  /*cf80*/  FMUL.FTZ R6, R24, R8 ;  /* 0x0000000818067220 */ /* 0x000fe40000410000 */
[----:B------:R-:W-:-:S02]  /*cf90*/  FMUL.FTZ R0, R15, R12 ;  /* 0x0000000c0f007220 */ /* 0x000fc40000410000 */
[----:B------:R-:W-:Y:S01]  /*cfa0*/  FFMA.FTZ R7, R31, R8, -R7 ;  /* 0x000000081f077223 */ /* 0x000fe20000010807 */
[----:B------:R-:W-:Y:S01]  /*cfb0*/  F2FP.BF16.PACK_AB R8, R33, R35 ;  /* 0x000000232108723e */ /* 0x000fe200000010ff */
[----:B------:R-:W-:Y:S01]  /*cfc0*/  FFMA.FTZ R5, R30, R12, -R5 ;  /* 0x0000000c1e057223 */ /* 0x000fe20000010805 */
[----:B------:R-:W-:Y:S01]  /*cfd0*/  F2FP.BF16.PACK_AB R12, R34, R36 ;  /* 0x00000024220c723e */ /* 0x000fe200000010ff */
[----:B------:R-:W-:Y:S02]  /*cfe0*/  FFMA.FTZ R6, R31, R16, R6 ;  /* 0x000000101f067223 */ /* 0x000fe40000010006 */
[----:B------:R-:W-:Y:S01]  /*cff0*/  FFMA.FTZ R0, R30, R13, R0 ;  /* 0x0000000d1e007223 */ /* 0x000fe20000010000 */
[----:B------:R-:W-:Y:S02]  /*d000*/  F2FP.BF16.PACK_AB R13, R14, R32 ;  /* 0x000000200e0d723e */ /* 0x000fe400000010ff */
[----:B------:R-:W-:Y:S02]  /*d010*/  F2FP.BF16.PACK_AB R14, R7, R11 ;  /* 0x0000000b070e723e */ /* 0x000fe400000010ff */
[----:B------:R-:W-:-:S02]  /*d020*/  F2FP.BF16.PACK_AB R15, R5, R18 ;  /* 0x00000012050f723e */ /* 0x000fc400000010ff */
[----:B------:R-:W-:Y:S02]  /*d030*/  F2FP.BF16.PACK_AB R10, R6, R10 ;  /* 0x0000000a060a723e */ /* 0x000fe400000010ff */
[----:B------:R-:W-:Y:S01]  /*d040*/  F2FP.BF16.PACK_AB R11, R0, R17 ;  /* 0x00000011000b723e */ /* 0x000fe200000010ff */
[----:B------:R1:W-:Y:S04]  /*d050*/  STS.128 [R41+0x100], R12 ;  /* 0x0001000c29007388 */ /* 0x0003e80000000c00 */
[----:B------:R1:W-:Y:S02]  /*d060*/  STS.128 [R40+0x100], R8 ;  /* 0x0001000828007388 */ /* 0x0003e40000000c00 */
.L_x_676:
[----:B------:R-:W-:Y:S05]  /*d070*/  BSYNC B0 ;  /* 0x0000000000007941 */ /* 0x000fea0003800000 */
.L_x_675:
        /* <DEDUP_REMOVED lines=117> */
.L_x_678:
[----:B------:R-:W-:Y:S05]  /*d7d0*/  BSYNC B0 ;  /* 0x0000000000007941 */ /* 0x000fea0003800000 */
.L_x_677:
[----:B------:R-:W-:-:S04]  /*d7e0*/  IADD3 R0, R57, 0x60, RZ ;  /* 0x0000006039007810 */ /* 0x000fc80007ffe0ff */
        /* <DEDUP_REMOVED lines=29> */
[--C-:B------:R-:W-:Y:S02]  /*d9c0*/  SHF.R.U64 R6, R66, 0x10, R67.reuse ;  /* 0x0000001042067819 */ /* 0x100fe40000001243 */
[----:B------:R-:W2:Y:S01]  /*d9d0*/  LDS.128 R8, [R33+0x100] ;  /* 0x0001000021087984 */ /* 0x000ea20000000c00 */
[C---:B------:R-:W-:Y:S02]  /*d9e0*/  PRMT R19, R76.reuse, 0x5432, R0 ;  /* 0x000054324c137816 */ /* 0x040fe40000000000 */
[----:B------:R-:W-:Y:S02]  /*d9f0*/  PRMT R0, R75, 0x5432, R16 ;  /* 0x000054324b007816 */ /* 0x000fe40000000010 */
[----:B------:R-:W-:Y:S02]  /*da00*/  SHF.R.U32.HI R7, RZ, 0x10, R67 ;  /* 0x00000010ff077819 */ /* 0x000fe40000011643 */
[----:B------:R-:W-:Y:S01]  /*da10*/  PRMT R23, R76, 0x5410, R5 ;  /* 0x000054104c177816 */ /* 0x000fe20000000005 */
[----:B------:R-:W-:Y:S01]  /*da20*/  IMAD.U32 R32, R0, 0x10000, RZ ;  /* 0x0001000000207824 */ /* 0x000fe200078e00ff */
[----:B------:R-:W-:-:S02]  /*da30*/  PRMT R28, R78, 0x5432, R6 ;  /* 0x000054324e1c7816 */ /* 0x000fc40000000006 */
[----:B------:R-:W-:Y:S02]  /*da40*/  PRMT R21, R75, 0x5410, R17 ;  /* 0x000054104b157816 */ /* 0x000fe40000000011 */
[C---:B------:R-:W-:Y:S02]  /*da50*/  PRMT R26, R77.reuse, 0x5410, R20 ;  /* 0x000054104d1a7816 */ /* 0x040fe40000000014 */
[----:B------:R-:W-:Y:S02]  /*da60*/  SHF.R.U64 R18, R62, 0x10, R63 ;  /* 0x000000103e127819 */ /* 0x000fe4000000123f */
[----:B------:R-:W-:Y:S02]  /*da70*/  PRMT R29, R78, 0x5410, R7 ;  /* 0x000054104e1d7816 */ /* 0x000fe40000000007 */
[----:B------:R-:W-:Y:S01]  /*da80*/  PRMT R27, R77, 0x5432, R18 ;  /* 0x000054324d1b7816 */ /* 0x000fe20000000012 */
[C---:B-1----:R-:W-:Y:S01]  /*da90*/  IMAD.U32 R16, R12.reuse, 0x10000, RZ ;  /* 0x000100000c107824 */ /* 0x042fe200078e00ff */
[----:B------:R-:W-:Y:S01]  /*daa0*/  LOP3.LUT R17, R12, 0xffff0000, RZ, 0xc0, !PT ;  /* 0xffff00000c117812 */ /* 0x000fe200078ec0ff */
[C---:B------:R-:W-:Y:S01]  /*dab0*/  IMAD.U32 R20, R15.reuse, 0x10000, RZ ;  /* 0x000100000f147824 */ /* 0x040fe200078e00ff */
[----:B------:R-:W-:Y:S01]  /*dac0*/  LOP3.LUT R30, R15, 0xffff0000, RZ, 0xc0, !PT ;  /* 0xffff00000f1e7812 */ /* 0x000fe200078ec0ff */
[C---:B------:R-:W-:Y:S01]  /*dad0*/  IMAD.U32 R25, R14.reuse, 0x10000, RZ ;  /* 0x000100000e197824 */ /* 0x040fe200078e00ff */
[----:B------:R-:W-:Y:S01]  /*dae0*/  LOP3.LUT R31, R14, 0xffff0000, RZ, 0xc0, !PT ;  /* 0xffff00000e1f7812 */ /* 0x000fe200078ec0ff */
[----:B------:R-:W-:Y:S01]  /*daf0*/  IMAD.U32 R14, R19, 0x10000, RZ ;  /* 0x00010000130e7824 */ /* 0x000fe200078e00ff */
[----:B------:R-:W-:Y:S01]  /*db00*/  LOP3.LUT R22, R13, 0xffff0000, RZ, 0xc0, !PT ;  /* 0xffff00000d167812 */ /* 0x000fe200078ec0ff */
        /* <DEDUP_REMOVED lines=10> */
[-C--:B------:R-:W-:Y:S01]  /*dbb0*/  FMUL.FTZ R5, R5, R14.reuse ;  /* 0x0000000e05057220 */ /* 0x080fe20000410000 */
[----:B------:R-:W-:Y:S01]  /*dbc0*/  LOP3.LUT R19, R19, 0xffff0000, RZ, 0xc0, !PT ;  /* 0xffff000013137812 */ /* 0x000fe200078ec0ff */
[----:B------:R-:W-:Y:S01]  /*dbd0*/  FFMA.FTZ R36, R16, R14, -R9 ;  /* 0x0000000e10247223 */ /* 0x000fe20000010809 */
[----:B------:R-:W-:Y:S01]  /*dbe0*/  LOP3.LUT R24, R10, 0xffff0000, RZ, 0xc0, !PT ;  /* 0xffff00000a187812 */ /* 0x000fe200078ec0ff */
[----:B------:R-:W-:Y:S01]  /*dbf0*/  IMAD.U32 R10, R21, 0x10000, RZ ;  /* 0x00010000150a7824 */ /* 0x000fe200078e00ff */
[----:B------:R-:W-:Y:S01]  /*dc00*/  SHF.L.U32 R9, R23, 0x10, RZ ;  /* 0x0000001017097819 */ /* 0x000fe200000006ff */
[----:B------:R-:W-:-:S02]  /*dc10*/  FMUL.FTZ R0, R6, R11 ;  /* 0x0000000b06007220 */ /* 0x000fc40000410000 */
[----:B------:R-:W-:Y:S02]  /*dc20*/  FFMA.FTZ R34, R16, R32, R5 ;  /* 0x0000002010227223 */ /* 0x000fe40000010005 */
[-C--:B------:R-:W-:Y:S02]  /*dc30*/  FMUL.FTZ R6, R6, R19.reuse ;  /* 0x0000001306067220 */ /* 0x080fe40000410000 */
[----:B------:R-:W-:Y:S02]  /*dc40*/  FFMA.FTZ R32, R17, R19, -R0 ;  /* 0x0000001311207223 */ /* 0x000fe40000010800 */
[----:B------:R-:W-:Y:S02]  /*dc50*/  FMUL.FTZ R5, R8, R10 ;  /* 0x0000000a08057220 */ /* 0x000fe40000410000 */
[C---:B------:R-:W-:Y:S01]  /*dc60*/  IMAD.U32 R14, R26.reuse, 0x10000, RZ ;  /* 0x000100001a0e7824 */ /* 0x040fe200078e00ff */
[----:B------:R-:W-:Y:S01]  /*dc70*/  LOP3.LUT R26, R26, 0xffff0000, RZ, 0xc0, !PT ;  /* 0xffff00001a1a7812 */ /* 0x000fe200078ec0ff */
[----:B------:R-:W-:-:S02]  /*dc80*/  FMUL.FTZ R0, R8, R9 ;  /* 0x0000000908007220 */ /* 0x000fc40000410000 */
[----:B------:R-:W-:Y:S01]  /*dc90*/  FFMA.FTZ R19, R17, R11, R6 ;  /* 0x0000000b11137223 */ /* 0x000fe20000010006 */
[----:B------:R-:W-:Y:S01]  /*dca0*/  LOP3.LUT R11, R23, 0xffff0000, RZ, 0xc0, !PT ;  /* 0xffff0000170b7812 */ /* 0x000fe200078ec0ff */
[C---:B------:R-:W-:Y:S01]  /*dcb0*/  FFMA.FTZ R17, R18.reuse, R9, -R5 ;  /* 0x0000000912117223 */ /* 0x040fe20000010805 */
[----:B------:R-:W-:Y:S01]  /*dcc0*/  LOP3.LUT R9, R21, 0xffff0000, RZ, 0xc0, !PT ;  /* 0xffff000015097812 */ /* 0x000fe200078ec0ff */
[----:B------:R-:W-:Y:S02]  /*dcd0*/  IMAD.U32 R6, R29, 0x10000, RZ ;  /* 0x000100001d067824 */ /* 0x000fe400078e00ff */
[----:B------:R-:W-:Y:S02]  /*dce0*/  FFMA.FTZ R18, R18, R10, R0 ;  /* 0x0000000a12127223 */ /* 0x000fe40000010000 */
[----:B------:R-:W-:Y:S02]  /*dcf0*/  FMUL.FTZ R5, R7, R14 ;  /* 0x0000000e07057220 */ /* 0x000fe40000410000 */
[C---:B------:R-:W-:Y:S01]  /*dd00*/  IMAD.U32 R10, R27.reuse, 0x10000, RZ ;  /* 0x000100001b0a7824 */ /* 0x040fe200078e00ff */
[----:B------:R-:W-:Y:S01]  /*dd10*/  LOP3.LUT R27, R27, 0xffff0000, RZ, 0xc0, !PT ;  /* 0xffff00001b1b7812 */ /* 0x000fe200078ec0ff */
[----:B------:R-:W-:-:S02]  /*dd20*/  FMUL.FTZ R0, R7, R6 ;  /* 0x0000000607007220 */ /* 0x000fc40000410000 */
[----:B------:R-:W-:Y:S02]  /*dd30*/  FFMA.FTZ R16, R20, R6, -R5 ;  /* 0x0000000614107223 */ /* 0x000fe40000010805 */
[----:B------:R-:W-:Y:S02]  /*dd40*/  IMAD.U32 R8, R28, 0x10000, RZ ;  /* 0x000100001c087824 */ /* 0x000fe400078e00ff */
[----:B------:R-:W-:Y:S02]  /*dd50*/  FMUL.FTZ R5, R13, R10 ;  /* 0x0000000a0d057220 */ /* 0x000fe40000410000 */
[----:B------:R-:W-:Y:S02]  /*dd60*/  FFMA.FTZ R20, R20, R14, R0 ;  /* 0x0000000e14147223 */ /* 0x000fe40000010000 */
[C---:B------:R-:W-:Y:S02]  /*dd70*/  FMUL.FTZ R7, R12.reuse, R9 ;  /* 0x000000090c077220 */ /* 0x040fe40000410000 */
[----:B------:R-:W-:Y:S01]  /*dd80*/  FMUL.FTZ R6, R12, R11 ;  /* 0x0000000b0c067220 */ /* 0x000fe20000410000 */
[----:B------:R-:W-:Y:S01]  /*dd90*/  LOP3.LUT R12, R29, 0xffff0000, RZ, 0xc0, !PT ;  /* 0xffff00001d0c7812 */ /* 0x000fe200078ec0ff */
[----:B------:R-:W-:-:S02]  /*dda0*/  FMUL.FTZ R0, R13, R8 ;  /* 0x000000080d007220 */ /* 0x000fc40000410000 */
[C---:B------:R-:W-:Y:S01]  /*ddb0*/  FFMA.FTZ R14, R25.reuse, R8, -R5 ;  /* 0x00000008190e7223 */ /* 0x040fe20000010805 */
[----:B------:R-:W-:Y:S01]  /*ddc0*/  LOP3.LUT R8, R28, 0xffff0000, RZ, 0xc0, !PT ;  /* 0xffff00001c087812 */ /* 0x000fe200078ec0ff */
[C---:B------:R-:W-:Y:S02]  /*ddd0*/  FFMA.FTZ R11, R22.reuse, R11, -R7 ;  /* 0x0000000b160b7223 */ /* 0x040fe40000010807 */
[----:B------:R-:W-:Y:S02]  /*dde0*/  FFMA.FTZ R9, R22, R9, R6 ;  /* 0x0000000916097223 */ /* 0x000fe40000010006 */
[----:B------:R-:W-:Y:S01]  /*ddf0*/  FFMA.FTZ R10, R25, R10, R0 ;  /* 0x0000000a190a7223 */ /* 0x000fe20000010000 */
[----:B------:R-:W-:Y:S01]  /*de00*/  F2FP.BF16.PACK_AB R13, R11, R17 ;  /* 0x000000110b0d723e */ /* 0x000fe200000010ff */
[----:B------:R-:W-:Y:S01]  /*de10*/  FMUL.FTZ R7, R24, R27 ;  /* 0x0000001b18077220 */ /* 0x000fe20000410000 */
[----:B------:R-:W-:Y:S01]  /*de20*/  F2FP.BF16.PACK_AB R9, R9, R18 ;  /* 0x000000120909723e */ /* 0x000fe200000010ff */
[----:B------:R-:W-:-:S02]  /*de30*/  FMUL.FTZ R5, R15, R26 ;  /* 0x0000001a0f057220 */ /* 0x000fc40000410000 */
        /* <DEDUP_REMOVED lines=14> */
.L_x_666:
[----:B------:R-:W-:Y:S05]  /*df20*/  BSYNC B2 ;  /* 0x0000000000027941 */ /* 0x000fea0003800000 */
.L_x_644:
[----:B------:R-:W-:Y:S01]  /*df30*/  LEA.HI R171, R174, R183, RZ, 0x5 ;  /* 0x000000b7aeab7211 */ /* 0x000fe200078f28ff */
[----:B------:R-:W-:Y:S01]  /*df40*/  BAR.SYNC.DEFER_BLOCKING 0x0 ;  /* 0x0000000000007b1d */ /* 0x000fe20000010000 */
[----:B------:R-:W-:Y:S01]  /*df50*/  IMAD R0, R82, c[0x0][0x208], RZ ;  /* 0x0000820052007a24 */ /* 0x000fe200078e02ff */
[----:B------:R-:W-:Y:S01]  /*df60*/  LOP3.LUT P3, RZ, R56, 0x2, RZ, 0xc0, !PT ;  /* 0x0000000238ff7812 */ /* 0x000fe2000786c0ff */
[C---:B------:R-:W-:Y:S01]  /*df70*/  IMAD.WIDE.U32 R6, R83.reuse, c[0x0][0x208], RZ ;  /* 0x0000820053067a25 */ /* 0x040fe200078e00ff */
[----:B------:R-:W-:Y:S01]  /*df80*/  SHF.R.S32.HI R170, RZ, 0x5, R171 ;  /* 0x00000005ffaa7819 */ /* 0x000fe200000114ab */
[----:B------:R-:W-:Y:S01]  /*df90*/  UISETP.GE.AND UP0, UPT, UR10, 0x2, UPT ;  /* 0x000000020a00788c */ /* 0x000fe2000bf06270 */
[----:B------:R-:W-:Y:S01]  /*dfa0*/  SHF.R.S32.HI R168, RZ, 0x1f, R167 ;  /* 0x0000001fffa87819 */ /* 0x000fe200000114a7 */
[----:B------:R-:W-:-:S02]  /*dfb0*/  IMAD R0, R83, c[0x0][0x20c], R0 ;  /* 0x0000830053007a24 */ /* 0x000fc400078e0200 */
[----:B------:R-:W-:Y:S02]  /*dfc0*/  IMAD R196, R170, 0x400, R3 ;  /* 0x00000400aac47824 */ /* 0x000fe400078e0203 */
[----:B------:R-:W-:Y:S02]  /*dfd0*/  IMAD.IADD R7, R7, 0x1, R0 ;  /* 0x0000000107077824 */ /* 0x000fe400078e0200 */
[----:B------:R-:W-:Y:S01]  /*dfe0*/  IMAD.SHL.U32 R0, R56, 0x40, RZ ;  /* 0x0000004038007824 */ /* 0x000fe200078e00ff */
[C---:B------:R-:W-:Y:S01]  /*dff0*/  LEA R204, R196.reuse, 0x100, 0x1 ;  /* 0x00000100c4cc7811 */ /* 0x040fe200078e08ff */
[----:B------:R-:W-:Y:S02]  /*e000*/  IMAD.SHL.U32 R196, R196, 0x2, RZ ;  /* 0x00000002c4c47824 */ /* 0x000fe400078e00ff */
[----:B-1----:R-:W-:Y:S01]  /*e010*/  IMAD.SHL.U32 R8, R57, 0x8, RZ ;  /* 0x0000000839087824 */ /* 0x002fe200078e00ff */
[----:B------:R-:W-:Y:S01]  /*e020*/  LOP3.LUT R0, R0, 0x1c0, RZ, 0xc0, !PT ;  /* 0x000001c000007812 */ /* 0x000fe200078ec0ff */
[----:B------:R-:W-:-:S02]  /*e030*/  IMAD R200, R4, 0x2, R204 ;  /* 0x0000000204c87824 */ /* 0x000fc400078e02cc */
[----:B------:R-:W-:Y:S01]  /*e040*/  IMAD R204, R2, 0x2, R204 ;  /* 0x0000000202cc7824 */ /* 0x000fe200078e02cc */
[----:B------:R-:W-:Y:S01]  /*e050*/  LOP3.LUT R8, R0, 0x8, R8, 0xf8, !PT ;  /* 0x0000000800087812 */ /* 0x000fe200078ef808 */
[----:B------:R-:W-:Y:S01]  /*e060*/  IMAD R212, R2, 0x2, R200 ;  /* 0x0000000202d47824 */ /* 0x000fe200078e02c8 */
[----:B------:R-:W-:Y:S01]  /*e070*/  LDSM.16.M88.4 R140, [R196+0x100] ;  /* 0x00010000c48c783b */ /* 0x000fe20000000200 */
[----:B------:R-:W-:Y:S01]  /*e080*/  IMAD R5, R81, c[0x0][0x218], RZ ;  /* 0x0000860051057a24 */ /* 0x000fe200078e02ff */
[----:B------:R-:W-:Y:S01]  /*e090*/  SHF.R.U32.HI R0, RZ, 0x3, R0 ;  /* 0x00000003ff007819 */ /* 0x000fe20000011600 */
[C---:B------:R-:W-:Y:S01]  /*e0a0*/  IMAD.WIDE.U32 R6, R245.reuse, c[0x0][0x218], R6 ;  /* 0x00008600f5067a25 */ /* 0x040fe200078e0006 */
[----:B------:R-:W-:Y:S02]  /*e0b0*/  LDSM.16.M88.4 R144, [R200] ;  /* 0x00000000c890783b */ /* 0x000fe40000000200 */
[----:B------:R-:W-:Y:S01]  /*e0c0*/  LOP3.LUT R0, R8, R0, RZ, 0x3c, !PT ;  /* 0x0000000008007212 */ /* 0x000fe200078e3cff */
[----:B------:R-:W-:Y:S01]  /*e0d0*/  IMAD R9, R245, c[0x0][0x21c], R5 ;  /* 0x00008700f5097a24 */ /* 0x000fe200078e0205 */
[----:B------:R-:W-:Y:S01]  /*e0e0*/  LDSM.16.M88.4 R176, [R204] ;  /* 0x00000000ccb0783b */ /* 0x000fe20000000200 */
[----:B------:R-:W-:Y:S01]  /*e0f0*/  IADD3 R5, P0, R6, UR28, RZ ;  /* 0x0000001c06057c10 */ /* 0x000fe2000ff1e0ff */
[----:B------:R-:W-:-:S02]  /*e100*/  IMAD.WIDE R16, R167, 0x2, RZ ;  /* 0x00000002a7107825 */ /* 0x000fc400078e02ff */
[----:B------:R-:W-:Y:S01]  /*e110*/  LDSM.16.M88.4 R192, [R212] ;  /* 0x00000000d4c0783b */ /* 0x000fe20000000200 */
[----:B------:R-:W-:Y:S01]  /*e120*/  IADD3.X R6, R7, UR12, R9, P0, !PT ;  /* 0x0000000c07067c10 */ /* 0x000fe200087fe409 */
[----:B------:R-:W-:Y:S01]  /*e130*/  IMAD R0, R80, 0x200, R0 ;  /* 0x0000020050007824 */ /* 0x000fe200078e0200 */
[----:B------:R-:W-:Y:S01]  /*e140*/  LEA R7, P0, R5, c[0x0][0x1f8], 0x1 ;  /* 0x00007e0005077a11 */ /* 0x000fe200078008ff */
[----:B------:R-:W-:Y:S01]  /*e150*/  LDSM.16.M88.4 R196, [R196+0x4100] ;  /* 0x00410000c4c4783b */ /* 0x000fe20000000200 */
[----:B------:R-:W-:Y:S02]  /*e160*/  IMAD.SHL.U32 R239, R239, 0x2, RZ ;  /* 0x00000002efef7824 */ /* 0x000fe400078e00ff */
[----:B------:R-:W-:Y:S01]  /*e170*/  IMAD.SHL.U32 R216, R0, 0x2, RZ ;  /* 0x0000000200d87824 */ /* 0x000fe200078e00ff */
[----:B------:R-:W-:Y:S01]  /*e180*/  LDSM.16.M88.4 R200, [R200+0x4000] ;  /* 0x00400000c8c8783b */ /* 0x000fe20000000200 */
[----:B------:R-:W-:-:S03]  /*e190*/  LEA.HI.X R6, R5, c[0x0][0x1fc], R6, 0x1, P0 ;  /* 0x00007f0005067a11 */ /* 0x000fc600000f0c06 */
[----:B------:R-:W-:Y:S01]  /*e1a0*/  LDSM.16.M88.4 R204, [R204+0x4000] ;  /* 0x00400000cccc783b */ /* 0x000fe20000000200 */
[C---:B------:R-:W-:Y:S02]  /*e1b0*/  IADD3 R11, R216.reuse, 0x8100, RZ ;  /* 0x00008100d80b7810 */ /* 0x040fe40007ffe0ff */
[----:B------:R-:W-:Y:S01]  /*e1c0*/  IADD3 R223, R216, 0x8120, RZ ;  /* 0x00008120d8df7810 */ /* 0x000fe20007ffe0ff */
[----:B------:R-:W-:Y:S01]  /*e1d0*/  LDSM.16.M88.4 R212, [R212+0x4000] ;  /* 0x00400000d4d4783b */ /* 0x000fe20000000200 */
[----:B------:R-:W-:-:S03]  /*e1e0*/  @P3 IADD3 R223, R11, -0x20, RZ ;  /* 0xffffffe00bdf3810 */ /* 0x000fc60007ffe0ff */
[----:B------:R-:W-:Y:S01]  /*e1f0*/  BAR.SYNC.DEFER_BLOCKING 0x0 ;  /* 0x0000000000007b1d */ /* 0x000fe20000010000 */
[C---:B------:R-:W-:Y:S02]  /*e200*/  IADD3 R238, R223.reuse, 0x800, RZ ;  /* 0x00000800dfee7810 */ /* 0x040fe40007ffe0ff */
[C---:B------:R-:W-:Y:S02]  /*e210*/  IADD3 R237, R223.reuse, 0x1000, RZ ;  /* 0x00001000dfed7810 */ /* 0x040fe40007ffe0ff */
[C---:B------:R-:W-:Y:S01]  /*e220*/  IADD3 R236, R223.reuse, 0x1800, RZ ;  /* 0x00001800dfec7810 */ /* 0x040fe20007ffe0ff */
[----:B------:R-:W1:Y:S01]  /*e230*/  SHFL.IDX PT, R0, R7, RZ, 0x181f ;  /* 0x00181fff07007589 */ /* 0x000e6200000e0000 */
[C---:B------:R-:W-:Y:S02]  /*e240*/  IADD3 R235, R223.reuse, 0x2000, RZ ;  /* 0x00002000dfeb7810 */ /* 0x040fe40007ffe0ff */
[C---:B------:R-:W-:Y:S01]  /*e250*/  IADD3 R234, R223.reuse, 0x2800, RZ ;  /* 0x00002800dfea7810 */ /* 0x040fe20007ffe0ff */
[----:B------:R-:W2:Y:S01]  /*e260*/  SHFL.IDX PT, R8, R7, 0x2, 0x181f ;  /* 0x00581f0007087f89 */ /* 0x000ea200000e0000 */
[----:B------:R-:W-:-:S02]  /*e270*/  IADD3 R233, R223, 0x3000, RZ ;  /* 0x00003000dfe97810 */ /* 0x000fc40007ffe0ff */
[C---:B------:R-:W-:Y:S01]  /*e280*/  IADD3 R232, R223.reuse, 0x3800, RZ ;  /* 0x00003800dfe87810 */ /* 0x040fe20007ffe0ff */
[----:B------:R-:W3:Y:S01]  /*e290*/  SHFL.IDX PT, R13, R6, RZ, 0x181f ;  /* 0x00181fff060d7589 */ /* 0x000ee200000e0000 */
[C---:B------:R-:W-:Y:S02]  /*e2a0*/  IADD3 R231, R223.reuse, 0x4000, RZ ;  /* 0x00004000dfe77810 */ /* 0x040fe40007ffe0ff */
[C---:B------:R-:W-:Y:S01]  /*e2b0*/  IADD3 R230, R223.reuse, 0x4800, RZ ;  /* 0x00004800dfe67810 */ /* 0x040fe20007ffe0ff */
[----:B------:R-:W5:Y:S01]  /*e2c0*/  SHFL.IDX PT, R9, R7, 0x3, 0x181f ;  /* 0x00781f0007097f89 */ /* 0x000f6200000e0000 */
[C---:B------:R-:W-:Y:S02]  /*e2d0*/  IADD3 R229, R223.reuse, 0x5000, RZ ;  /* 0x00005000dfe57810 */ /* 0x040fe40007ffe0ff */
[C---:B------:R-:W-:Y:S01]  /*e2e0*/  IADD3 R228, R223.reuse, 0x5800, RZ ;  /* 0x00005800dfe47810 */ /* 0x040fe20007ffe0ff */
[----:B------:R4:W4:Y:S01]  /*e2f0*/  SHFL.IDX PT, R5, R7, 0x1, 0x181f ;  /* 0x00381f0007057f89 */ /* 0x00092200000e0000 */
[----:B------:R-:W-:Y:S01]  /*e300*/  IADD3 R227, R223, 0x6000, RZ ;  /* 0x00006000dfe37810 */ /* 0x000fe20007ffe0ff */
[----:B------:R-:W-:-:S04]  /*e310*/  DEPBAR.LE SB0, 0x0 ;  /* 0x000080000000791a */ /* 0x000fc80000000000 */
[----:B------:R-:W-:Y:S01]  /*e320*/  BAR.SYNC.DEFER_BLOCKING 0x0 ;  /* 0x0000000000007b1d */ /* 0x000fe20000010000 */
[C---:B------:R-:W-:Y:S02]  /*e330*/  IADD3 R226, R223.reuse, 0x6800, RZ ;  /* 0x00006800dfe27810 */ /* 0x040fe40007ffe0ff */
[----:B-1----:R-:W-:Y:S02]  /*e340*/  IADD3 R18, P0, R0, R16, RZ ;  /* 0x0000001000127210 */ /* 0x002fe40007f1e0ff */
[C---:B------:R-:W-:Y:S01]  /*e350*/  IADD3 R225, R223.reuse, 0x7000, RZ ;  /* 0x00007000dfe17810 */ /* 0x040fe20007ffe0ff */
[----:B------:R-:W1:Y:S01]  /*e360*/  SHFL.IDX PT, R21, R6, 0x2, 0x181f ;  /* 0x00581f0006157f89 */ /* 0x000e6200000e0000 */
[----:B--2---:R-:W-:Y:S02]  /*e370*/  IADD3 R10, P1, R16, R8, RZ ;  /* 0x00000008100a7210 */ /* 0x004fe40007f3e0ff */
[----:B------:R-:W-:Y:S01]  /*e380*/  IADD3 R224, R223, 0x7800, RZ ;  /* 0x00007800dfe07810 */ /* 0x000fe20007ffe0ff */
[----:B------:R-:W2:Y:S01]  /*e390*/  SHFL.IDX PT, R20, R6, 0x3, 0x181f ;  /* 0x00781f0006147f89 */ /* 0x000ea200000e0000 */
[----:B---34-:R-:W-:-:S03]  /*e3a0*/  IMAD.X R19, R13, 0x1, R17, P0 ;  /* 0x000000010d137824 */ /* 0x018fc600000e0611 */
[----:B------:R3:W4:Y:S01]  /*e3b0*/  SHFL.IDX PT, R22, R6, 0x1, 0x181f ;  /* 0x00381f0006167f89 */ /* 0x00072200000e0000 */
[C---:B-----5:R-:W-:Y:S02]  /*e3c0*/  IADD3 R36, P0, R16.reuse, R9, RZ ;  /* 0x0000000910247210 */ /* 0x060fe40007f1e0ff */
[----:B------:R-:W-:Y:S02]  /*e3d0*/  SHF.R.S32.HI R7, RZ, 0x1f, R79 ;  /* 0x0000001fff077819 */ /* 0x000fe4000001144f */
[----:B------:R-:W-:Y:S01]  /*e3e0*/  IADD3 R14, P2, R16, R5, RZ ;  /* 0x00000005100e7210 */ /* 0x000fe20007f5e0ff */
[----:B------:R-:W5:Y:S04]  /*e3f0*/  LDSM.16.M88.4 R28, [R216+0x8100] ;  /* 0x00810000d81c783b */ /* 0x000f680000000200 */
[----:B------:R-:W5:Y:S01]  /*e400*/  LDSM.16.M88.4 R52, [R216+0x8900] ;  /* 0x00890000d834783b */ /* 0x000f620000000200 */
[----:B-1----:R-:W-:-:S03]  /*e410*/  IMAD.X R11, R17, 0x1, R21, P1 ;  /* 0x00000001110b7824 */ /* 0x002fc600008e0615 */
[----:B------:R-:W1:Y:S01]  /*e420*/  LDSM.16.M88.4 R60, [R223] ;  /* 0x00000000df3c783b */ /* 0x000e620000000200 */
[----:B--2---:R-:W-:-:S03]  /*e430*/  IMAD.X R37, R17, 0x1, R20, P0 ;  /* 0x0000000111257824 */ /* 0x004fc600000e0614 */
[----:B------:R-:W2:Y:S01]  /*e440*/  LDSM.16.M88.4 R44, [R223+0x800] ;  /* 0x00080000df2c783b */ /* 0x000ea20000000200 */
[----:B---3--:R-:W-:Y:S01]  /*e450*/  LEA.HI R6, R7, R79, RZ, 0x3 ;  /* 0x0000004f07067211 */ /* 0x008fe200078f18ff */
[----:B----4-:R-:W-:Y:S02]  /*e460*/  IMAD.X R15, R17, 0x1, R22, P2 ;  /* 0x00000001110f7824 */ /* 0x010fe400010e0616 */
[----:B------:R-:W3:Y:S01]  /*e470*/  LDSM.16.M88.4 R48, [R216+0x9900] ;  /* 0x00990000d830783b */ /* 0x000ee20000000200 */
[----:B------:R-:W-:-:S03]  /*e480*/  LOP3.LUT R165, R6, 0xfffffff8, RZ, 0xc0, !PT ;  /* 0xfffffff806a57812 */ /* 0x000fc600078ec0ff */
[----:B------:R-:W-:Y:S01]  /*e490*/  LDSM.16.M88.4 R32, [R216+0x9100] ;  /* 0x00910000d820783b */ /* 0x000fe20000000200 */
[----:B------:R-:W-:Y:S01]  /*e4a0*/  SHF.R.S32.HI R166, RZ, 0x1f, R165 ;  /* 0x0000001fffa67819 */ /* 0x000fe200000114a5 */
[----:B------:R-:W-:Y:S02]  /*e4b0*/  IMAD.WIDE R6, R165, 0x2, RZ ;  /* 0x00000002a5067825 */ /* 0x000fe400078e02ff */
[----:B------:R-:W4:Y:S03]  /*e4c0*/  LDSM.16.M88.4 R64, [R216+0xa100] ;  /* 0x00a10000d840783b */ /* 0x000f260000000200 */
[----:B------:R-:W-:Y:S01]  /*e4d0*/  IADD3 R16, P1, R0, R6, RZ ;  /* 0x0000000600107210 */ /* 0x000fe20007f3e0ff */
[----:B------:R-:W-:Y:S01]  /*e4e0*/  LDSM.16.M88.4 R80, [R216+0xa900] ;  /* 0x00a90000d850783b */ /* 0x000fe20000000200 */
[C---:B------:R-:W-:Y:S01]  /*e4f0*/  IADD3 R12, P0, R6.reuse, R5, RZ ;  /* 0x00000005060c7210 */ /* 0x040fe20007f1e0ff */
[----:B------:R-:W-:Y:S01]  /*e500*/  IMAD.MOV.U32 R0, RZ, RZ, 0x40 ;  /* 0x00000040ff007424 */ /* 0x000fe200078e00ff */
[C---:B------:R-:W-:Y:S01]  /*e510*/  IADD3 R8, P3, R6.reuse, R8, RZ ;  /* 0x0000000806087210 */ /* 0x040fe20007f7e0ff */
[----:B------:R-:W-:Y:S01]  /*e520*/  IMAD.X R17, R13, 0x1, R7, P1 ;  /* 0x000000010d117824 */ /* 0x000fe200008e0607 */
[----:B------:R-:W-:Y:S01]  /*e530*/  IADD3 R6, P2, R6, R9, RZ ;  /* 0x0000000906067210 */ /* 0x000fe20007f5e0ff */
[----:B------:R-:W-:Y:S01]  /*e540*/  IMAD.X R13, R7, 0x1, R22, P0 ;  /* 0x00000001070d7824 */ /* 0x000fe200000e0616 */
[----:B------:R-:W-:Y:S01]  /*e550*/  ISETP.GE.AND P1, PT, R167, c[0x0][0x1d4], PT ;  /* 0x00007500a7007a0c */ /* 0x000fe20003f26270 */
[----:B------:R-:W-:Y:S01]  /*e560*/  IMAD.X R9, R7, 0x1, R21, P3 ;  /* 0x0000000107097824 */ /* 0x000fe200018e0615 */
[----:B------:R-:W-:Y:S01]  /*e570*/  ISETP.GE.AND P0, PT, R79, c[0x0][0x1d4], PT ;  /* 0x000075004f007a0c */ /* 0x000fe20003f06270 */
[----:B------:R-:W-:Y:S01]  /*e580*/  IMAD.X R7, R7, 0x1, R20, P2 ;  /* 0x0000000107077824 */ /* 0x000fe200010e0614 */
[C---:B------:R-:W-:Y:S01]  /*e590*/  ISETP.LT.OR P2, PT, R58.reuse, 0x1, P1 ;  /* 0x000000013a00780c */ /* 0x040fe20000f41670 */
[----:B------:R-:W-:Y:S01]  /*e5a0*/  LDSM.16.M88.4 R84, [R216+0xb100] ;  /* 0x00b10000d854783b */ /* 0x000fe20000000200 */
[C---:B-----5:R-:W-:Y:S03]  /*e5b0*/  HMMA.16816.F32.BF16 R40, R140.reuse, R28, RZ ;  /* 0x0000001c8c28723c */ /* 0x060fe600000418ff */
[----:B------:R-:W-:Y:S04]  /*e5c0*/  LDSM.16.M88.4 R92, [R216+0xb900] ;  /* 0x00b90000d85c783b */ /* 0x000fe80000000200 */
[----:B------:R-:W-:Y:S01]  /*e5d0*/  LDSM.16.M88.4 R76, [R223+0x1000] ;  /* 0x00100000df4c783b */ /* 0x000fe20000000200 */
[C---:B------:R-:W-:Y:S03]  /*e5e0*/  HMMA.16816.F32.BF16 R28, R140.reuse, R30, RZ ;  /* 0x0000001e8c1c723c */ /* 0x040fe600000418ff */
[----:B------:R-:W5:Y:S04]  /*e5f0*/  LDSM.16.M88.4 R72, [R223+0x1800] ;  /* 0x00180000df48783b */ /* 0x000f680000000200 */
[----:B------:R-:W3:Y:S01]  /*e600*/  LDSM.16.M88.4 R68, [R223+0x2000] ;  /* 0x00200000df44783b */ /* 0x000ee20000000200 */
[C---:B------:R-:W-:Y:S03]  /*e610*/  HMMA.16816.F32.BF16 R24, R140.reuse, R52, RZ ;  /* 0x000000348c18723c */ /* 0x040fe600000418ff */
[----:B------:R-:W4:Y:S04]  /*e620*/  LDSM.16.M88.4 R88, [R223+0x2800] ;  /* 0x00280000df58783b */ /* 0x000f280000000200 */
[----:B------:R-:W4:Y:S01]  /*e630*/  LDSM.16.M88.4 R120, [R223+0x3000] ;  /* 0x00300000df78783b */ /* 0x000f220000000200 */
[----:B------:R-:W-:Y:S03]  /*e640*/  HMMA.16816.F32.BF16 R20, R140, R54, RZ ;  /* 0x000000368c14723c */ /* 0x000fe600000418ff */
[----:B------:R-:W4:Y:S04]  /*e650*/  LDSM.16.M88.4 R128, [R223+0x3800] ;  /* 0x00380000df80783b */ /* 0x000f280000000200 */
[----:B------:R-:W-:Y:S01]  /*e660*/  @!PT LDS RZ, [RZ] ;  /* 0x00000000fffff984 */ /* 0x000fe20000000800 */
[----:B------:R-:W-:Y:S01]  /*e670*/  @!PT LDS RZ, [RZ] ;  /* 0x00000000fffff984 */ /* 0x000fe20000000800 */
[----:B------:R-:W-:Y:S01]  /*e680*/  @!PT LDS RZ, [RZ] ;  /* 0x00000000fffff984 */ /* 0x000fe20000000800 */
[----:B------:R4:W-:Y:S01]  /*e690*/  LDGSTS.E.BYPASS.LTC128B.128 [R239+0x100], [R18.64], !P2 ;  /* 0x0010000012ef7fae */ /* 0x0009e2000d101d56 */
[C---:B------:R-:W-:Y:S01]  /*e6a0*/  ISETP.LT.OR P2, PT, R58.reuse, 0x1, P0 ;  /* 0x000000013a00780c */ /* 0x040fe20000741670 */
[C---:B-1----:R-:W-:Y:S02]  /*e6b0*/  HMMA.16816.F32.BF16 R124, R144.reuse, R60, R40 ;  /* 0x0000003c907c723c */ /* 0x042fe40000041828 */
[----:B------:R-:W-:Y:S04]  /*e6c0*/  STL [R1+0x2c], R165 ;  /* 0x00002ca501007387 */ /* 0x000fe80000100800 */
[----:B------:R-:W-:Y:S02]  /*e6d0*/  STL [R1+0x1c], R168 ;  /* 0x00001ca801007387 */ /* 0x000fe40000100800 */
[C---:B------:R-:W-:Y:S02]  /*e6e0*/  HMMA.16816.F32.BF16 R52, R144.reuse, R62, R28 ;  /* 0x0000003e9034723c */ /* 0x040fe4000004181c */
[----:B------:R-:W-:Y:S04]  /*e6f0*/  STL [R1+0x30], R166 ;  /* 0x000030a601007387 */ /* 0x000fe80000100800 */
[----:B------:R1:W-:Y:S01]  /*e700*/  LDGSTS.E.BYPASS.LTC128B.128 [R239+0x4100], [R16.64], !P2 ;  /* 0x0410000010ef7fae */ /* 0x0003e2000d101d56 */
[C---:B------:R-:W-:Y:S01]  /*e710*/  ISETP.LT.OR P2, PT, R58.reuse, 0x21, P1 ;  /* 0x000000213a00780c */ /* 0x040fe20000f41670 */
[----:B--2---:R-:W-:Y:S08]  /*e720*/  HMMA.16816.F32.BF16 R60, R144, R44, R24 ;  /* 0x0000002c903c723c */ /* 0x004ff00000041818 */
[----:B---3--:R-:W-:Y:S04]  /*e730*/  HMMA.16816.F32.BF16 R24, R140, R50, RZ ;  /* 0x000000328c18723c */ /* 0x008fe800000418ff */
[----:B------:R2:W-:Y:S01]  /*e740*/  LDGSTS.E.BYPASS.LTC128B.128 [R239+0x1100], [R14.64], !P2 ;  /* 0x011000000eef7fae */ /* 0x0005e2000d101d56 */
[----:B------:R-:W-:-:S03]  /*e750*/  ISETP.LT.OR P2, PT, R58, 0x21, P0 ;  /* 0x000000213a00780c */ /* 0x000fc60000741670 */
[----:B------:R-:W-:Y:S08]  /*e760*/  HMMA.16816.F32.BF16 R44, R144, R46, R20 ;  /* 0x0000002e902c723c */ /* 0x000ff00000041814 */
[----:B----4-:R-:W-:Y:S02]  /*e770*/  HMMA.16816.F32.BF16 R20, R140, R64, RZ ;  /* 0x000000408c14723c */ /* 0x010fe400000418ff */
[----:B------:R2:W-:Y:S01]  /*e780*/  LDGSTS.E.BYPASS.LTC128B.128 [R239+0x5100], [R12.64], !P2 ;  /* 0x051000000cef7fae */ /* 0x0005e2000d101d56 */
[----:B------:R-:W-:-:S02]  /*e790*/  ISETP.LT.OR P2, PT, R58, 0x41, P1 ;  /* 0x000000413a00780c */ /* 0x000fc40000f41670 */
[----:B------:R-:W-:-:S03]  /*e7a0*/  ISETP.LT.OR P1, PT, R58, 0x61, P1 ;  /* 0x000000613a00780c */ /* 0x000fc60000f21670 */
[C---:B------:R-:W-:Y:S08]  /*e7b0*/  HMMA.16816.F32.BF16 R40, R140.reuse, R32, RZ ;  /* 0x000000208c28723c */ /* 0x040ff000000418ff */
[----:B------:R3:W-:Y:S01]  /*e7c0*/  LDGSTS.E.BYPASS.LTC128B.128 [R239+0x2100], [R10.64], !P2 ;  /* 0x021000000aef7fae */ /* 0x0007e2000d101d56 */
[C---:B------:R-:W-:Y:S01]  /*e7d0*/  ISETP.LT.OR P2, PT, R58.reuse, 0x41, P0 ;  /* 0x000000413a00780c */ /* 0x040fe20000741670 */
[----:B------:R-:W-:Y:S01]  /*e7e0*/  HMMA.16816.F32.BF16 R32, R140, R34, RZ ;  /* 0x000000228c20723c */ /* 0x000fe200000418ff */
[----:B------:R-:W-:-:S07]  /*e7f0*/  ISETP.LT.OR P0, PT, R58, 0x61, P0 ;  /* 0x000000613a00780c */ /* 0x000fce0000701670 */
[----:B-1----:R-:W-:Y:S04]  /*e800*/  HMMA.16816.F32.BF16 R16, R140, R66, RZ ;  /* 0x000000428c10723c */ /* 0x002fe800000418ff */
[----:B------:R3:W-:Y:S01]  /*e810*/  LDGSTS.E.BYPASS.LTC128B.128 [R239+0x6100], [R8.64], !P2 ;  /* 0x0610000008ef7fae */ /* 0x0007e2000d101d56 */
[----:B------:R-:W-:-:S03]  /*e820*/  LOP3.LUT P2, RZ, R56, 0x4, RZ, 0xc0, !PT ;  /* 0x0000000438ff7812 */ /* 0x000fc6000784c0ff */
[----:B-----5:R-:W-:Y:S01]  /*e830*/  HMMA.16816.F32.BF16 R112, R144, R74, R24 ;  /* 0x0000004a9070723c */ /* 0x020fe20000041818 */
[----:B------:R-:W-:Y:S01]  /*e840*/  SEL R0, R0, 0xffffffc0, !P2 ;  /* 0xffffffc000007807 */ /* 0x000fe20005000000 */
[----:B------:R1:W-:Y:S04]  /*e850*/  LDGSTS.E.BYPASS.LTC128B.128 [R239+0x3100], [R36.64], !P1 ;  /* 0x0310000024ef7fae */ /* 0x0003e8000c901d56 */
[----:B------:R-:W-:Y:S01]  /*e860*/  IMAD.IADD R222, R216, 0x1, R0 ;  /* 0x00000001d8de7824 */ /* 0x000fe200078e0200 */
[----:B------:R4:W-:Y:S01]  /*e870*/  LDGSTS.E.BYPASS.LTC128B.128 [R239+0x7100], [R6.64], !P0 ;  /* 0x0710000006ef7fae */ /* 0x0009e2000c101d56 */
[C---:B------:R-:W-:Y:S01]  /*e880*/  HMMA.16816.F32.BF16 R28, R140.reuse, R48, RZ ;  /* 0x000000308c1c723c */ /* 0x040fe200000418ff */
[----:B------:R-:W-:Y:S01]  /*e890*/  IMAD.IADD R219, R0, 0x1, R223 ;  /* 0x0000000100db7824 */ /* 0x000fe200078e02df */
[----:B------:R-:W-:Y:S01]  /*e8a0*/  PLOP3.LUT P0, PT, PT, PT, UP0, 0x80, 0x0 ;  /* 0x000000000000781c */ /* 0x000fe20003f0f008 */
[----:B------:R-:W0:Y:S05]  /*e8b0*/  LDGDEPBAR ;  /* 0x00000000000079af */ /* 0x000e2a0000000000 */
[C---:B------:R-:W-:Y:S08]  /*e8c0*/  HMMA.16816.F32.BF16 R24, R140.reuse, R82, RZ ;  /* 0x000000528c18723c */ /* 0x040ff000000418ff */
[----:B--2---:R-:W-:Y:S08]  /*e8d0*/  HMMA.16816.F32.BF16 R12, R140, R80, RZ ;  /* 0x000000508c0c723c */ /* 0x004ff000000418ff */
[----:B------:R-:W-:Y:S08]  /*e8e0*/  HMMA.16816.F32.BF16 R100, R144, R68, R20 ;  /* 0x000000449064723c */ /* 0x000ff00000041814 */
[----:B------:R-:W-:Y:S08]  /*e8f0*/  HMMA.16816.F32.BF16 R20, R140, R84, RZ ;  /* 0x000000548c14723c */ /* 0x000ff000000418ff */
[C---:B------:R-:W-:Y:S01]  /*e900*/  HMMA.16816.F32.BF16 R116, R144.reuse, R78, R32 ;  /* 0x0000004e9074723c */ /* 0x040fe20000041820 */
[----:B------:R-:W2:Y:S07]  /*e910*/  LDSM.16.M88.4 R32, [R222+0x8900] ;  /* 0x00890000de20783b */ /* 0x000eae0000000200 */
[C---:B------:R-:W-:Y:S08]  /*e920*/  HMMA.16816.F32.BF16 R108, R144.reuse, R70, R16 ;  /* 0x00000046906c723c */ /* 0x040ff00000041810 */
[----:B------:R-:W-:Y:S01]  /*e930*/  HMMA.16816.F32.BF16 R104, R144, R72, R28 ;  /* 0x000000489068723c */ /* 0x000fe2000004181c */
[----:B------:R-:W5:Y:S07]  /*e940*/  LDSM.16.M88.4 R28, [R222+0x8100] ;  /* 0x00810000de1c783b */ /* 0x000f6e0000000200 */
[----:B------:R-:W-:Y:S08]  /*e950*/  HMMA.16816.F32.BF16 R16, R140, R86, RZ ;  /* 0x000000568c10723c */ /* 0x000ff000000418ff */
[C---:B------:R-:W-:Y:S01]  /*e960*/  HMMA.16816.F32.BF16 R80, R144.reuse, R90, R24 ;  /* 0x0000005a9050723c */ /* 0x040fe20000041818 */
[----:B------:R-:W1:Y:S07]  /*e970*/  LDSM.16.M88.4 R24, [R222+0x9100] ;  /* 0x00910000de18783b */ /* 0x000e6e0000000200 */
[----:B------:R-:W-:Y:S08]  /*e980*/  HMMA.16816.F32.BF16 R96, R144, R88, R12 ;  /* 0x000000589060723c */ /* 0x000ff0000004180c */
[----:B------:R-:W-:Y:S08]  /*e990*/  HMMA.16816.F32.BF16 R12, R140, R92, RZ ;  /* 0x0000005c8c0c723c */ /* 0x000ff000000418ff */
[C---:B------:R-:W-:Y:S08]  /*e9a0*/  HMMA.16816.F32.BF16 R40, R144.reuse, R76, R40 ;  /* 0x0000004c9028723c */ /* 0x040ff00000041828 */
[----:B------:R-:W-:Y:S01]  /*e9b0*/  HMMA.16816.F32.BF16 R76, R144, R120, R20 ;  /* 0x00000078904c723c */ /* 0x000fe20000041814 */
[----:B------:R-:W1:Y:S07]  /*e9c0*/  LDSM.16.M88.4 R20, [R222+0x9900] ;  /* 0x00990000de14783b */ /* 0x000e6e0000000200 */
[----:B---3--:R-:W-:Y:S08]  /*e9d0*/  HMMA.16816.F32.BF16 R8, R140, R94, RZ ;  /* 0x0000005e8c08723c */ /* 0x008ff000000418ff */
[C---:B------:R-:W-:Y:S01]  /*e9e0*/  HMMA.16816.F32.BF16 R72, R144.reuse, R122, R16 ;  /* 0x0000007a9048723c */ /* 0x040fe20000041810 */
[----:B------:R-:W3:Y:S07]  /*e9f0*/  LDSM.16.M88.4 R16, [R222+0xa100] ;  /* 0x00a10000de10783b */ /* 0x000eee0000000200 */
[C---:B------:R-:W-:Y:S01]  /*ea00*/  HMMA.16816.F32.BF16 R68, R144.reuse, R128, R12 ;  /* 0x000000809044723c */ /* 0x040fe2000004180c */
[----:B------:R-:W3:Y:S07]  /*ea10*/  LDSM.16.M88.4 R12, [R222+0xa900] ;  /* 0x00a90000de0c783b */ /* 0x000eee0000000200 */
[----:B------:R-:W-:Y:S01]  /*ea20*/  HMMA.16816.F32.BF16 R56, R144, R130, R8 ;  /* 0x000000829038723c */ /* 0x000fe20000041808 */
[----:B------:R-:W3:Y:S07]  /*ea30*/  LDSM.16.M88.4 R8, [R222+0xb100] ;  /* 0x00b10000de08783b */ /* 0x000eee0000000200 */
[C---:B--2---:R-:W-:Y:S08]  /*ea40*/  HMMA.16816.F32.BF16 R48, R176.reuse, R34, R44 ;  /* 0x00000022b030723c */ /* 0x044ff0000004182c */
[C---:B-----5:R-:W-:Y:S08]  /*ea50*/  HMMA.16816.F32.BF16 R64, R176.reuse, R28, R124 ;  /* 0x0000001cb040723c */ /* 0x060ff0000004187c */
[C---:B------:R-:W-:Y:S01]  /*ea60*/  HMMA.16816.F32.BF16 R52, R176.reuse, R30, R52 ;  /* 0x0000001eb034723c */ /* 0x040fe20000041834 */
[----:B------:R-:W2:Y:S07]  /*ea70*/  LDSM.16.M88.4 R28, [R219] ;  /* 0x00000000db1c783b */ /* 0x000eae0000000200 */
[C---:B-1----:R-:W-:Y:S08]  /*ea80*/  HMMA.16816.F32.BF16 R44, R176.reuse, R24, R40 ;  /* 0x00000018b02c723c */ /* 0x042ff00000041828 */
[C---:B------:R-:W-:Y:S01]  /*ea90*/  HMMA.16816.F32.BF16 R40, R176.reuse, R26, R116 ;  /* 0x0000001ab028723c */ /* 0x040fe20000041874 */
[----:B------:R-:W1:Y:S07]  /*eaa0*/  LDSM.16.M88.4 R24, [R219+0x800] ;  /* 0x00080000db18783b */ /* 0x000e6e0000000200 */
[C---:B------:R-:W-:Y:S01]  /*eab0*/  HMMA.16816.F32.BF16 R60, R176.reuse, R32, R60 ;  /* 0x00000020b03c723c */ /* 0x040fe2000004183c */
[----:B------:R-:W5:Y:S07]  /*eac0*/  LDSM.16.M88.4 R32, [R222+0xb900] ;  /* 0x00b90000de20783b */ /* 0x000f6e0000000200 */
[C---:B------:R-:W-:Y:S08]  /*ead0*/  HMMA.16816.F32.BF16 R36, R176.reuse, R20, R104 ;  /* 0x00000014b024723c */ /* 0x040ff00000041868 */
[C---:B------:R-:W-:Y:S01]  /*eae0*/  HMMA.16816.F32.BF16 R88, R176.reuse, R22, R112 ;  /* 0x00000016b058723c */ /* 0x040fe20000041870 */
[----:B------:R-:W1:Y:S07]  /*eaf0*/  LDSM.16.M88.4 R20, [R219+0x1000] ;  /* 0x00100000db14783b */ /* 0x000e6e0000000200 */
[C---:B---3--:R-:W-:Y:S08]  /*eb00*/  HMMA.16816.F32.BF16 R92, R176.reuse, R16, R100 ;  /* 0x00000010b05c723c */ /* 0x048ff00000041864 */
[C---:B------:R-:W-:Y:S01]  /*eb10*/  HMMA.16816.F32.BF16 R104, R176.reuse, R18, R108 ;  /* 0x00000012b068723c */ /* 0x040fe2000004186c */
[----:B------:R-:W3:Y:S07]  /*eb20*/  LDSM.16.M88.4 R16, [R219+0x1800] ;  /* 0x00180000db10783b */ /* 0x000eee0000000200 */
[C---:B------:R-:W-:Y:S08]  /*eb30*/  HMMA.16816.F32.BF16 R100, R176.reuse, R12, R96 ;  /* 0x0000000cb064723c */ /* 0x040ff00000041860 */
[C---:B------:R-:W-:Y:S01]  /*eb40*/  HMMA.16816.F32.BF16 R80, R176.reuse, R14, R80 ;  /* 0x0000000eb050723c */ /* 0x040fe20000041850 */
[----:B------:R-:W3:Y:S07]  /*eb50*/  LDSM.16.M88.4 R12, [R219+0x2000] ;  /* 0x00200000db0c783b */ /* 0x000eee0000000200 */
[C---:B------:R-:W-:Y:S08]  /*eb60*/  HMMA.16816.F32.BF16 R120, R176.reuse, R8, R76 ;  /* 0x00000008b078723c */ /* 0x040ff0000004184c */
[----:B------:R-:W-:Y:S01]  /*eb70*/  HMMA.16816.F32.BF16 R72, R176, R10, R72 ;  /* 0x0000000ab048723c */ /* 0x000fe20000041848 */
[----:B------:R-:W3:Y:S07]  /*eb80*/  LDSM.16.M88.4 R8, [R219+0x2800] ;  /* 0x00280000db08783b */ /* 0x000eee0000000200 */
[C---:B--2---:R-:W-:Y:S01]  /*eb90*/  HMMA.16816.F32.BF16 R112, R192.reuse, R28, R64 ;  /* 0x0000001cc070723c */ /* 0x044fe20000041840 */
[----:B------:R-:W2:Y:S07]  /*eba0*/  LDSM.16.M88.4 R64, [R219+0x3000] ;  /* 0x00300000db40783b */ /* 0x000eae0000000200 */
[C---:B-1----:R-:W-:Y:S01]  /*ebb0*/  HMMA.16816.F32.BF16 R96, R192.reuse, R24, R60 ;  /* 0x00000018c060723c */ /* 0x042fe2000004183c */
[----:B------:R-:W1:Y:S07]  /*ebc0*/  LDSM.16.M88.4 R60, [R219+0x3800] ;  /* 0x00380000db3c783b */ /* 0x000e6e0000000200 */
[----:B------:R-:W-:Y:S01]  /*ebd0*/  HMMA.16816.F32.BF16 R84, R192, R26, R48 ;  /* 0x0000001ac054723c */ /* 0x000fe20000041830 */
[----:B------:R-:W1:Y:S04]  /*ebe0*/  LDSM.16.M88.4 R24, [R216+0xd900] ;  /* 0x00d90000d818783b */ /* 0x000e680000000200 */
[----:B------:R-:W-:Y:S03]  /*ebf0*/  LDSM.16.M88.4 R48, [R216+0xc100] ;  /* 0x00c10000d830783b */ /* 0x000fe60000000200 */
[----:B-----5:R-:W-:Y:S08]  /*ec00*/  HMMA.16816.F32.BF16 R116, R176, R32, R68 ;  /* 0x00000020b074723c */ /* 0x020ff00000041844 */
[C---:B------:R-:W-:Y:S08]  /*ec10*/  HMMA.16816.F32.BF16 R76, R192.reuse, R20, R44 ;  /* 0x00000014c04c723c */ /* 0x040ff0000004182c */
[----:B------:R-:W-:Y:S01]  /*ec20*/  HMMA.16816.F32.BF16 R68, R192, R22, R40 ;  /* 0x00000016c044723c */ /* 0x000fe20000041828 */
[----:B------:R-:W5:Y:S07]  /*ec30*/  LDSM.16.M88.4 R20, [R216+0xe100] ;  /* 0x00e10000d814783b */ /* 0x000f6e0000000200 */
[----:B------:R-:W-:Y:S08]  /*ec40*/  HMMA.16816.F32.BF16 R124, R176, R34, R56 ;  /* 0x00000022b07c723c */ /* 0x000ff00000041838 */
[C---:B------:R-:W-:Y:S01]  /*ec50*/  HMMA.16816.F32.BF16 R108, R192.reuse, R30, R52 ;  /* 0x0000001ec06c723c */ /* 0x040fe20000041834 */
[----:B------:R-:W1:Y:S07]  /*ec60*/  LDSM.16.M88.4 R28, [R216+0xd100] ;  /* 0x00d10000d81c783b */ /* 0x000e6e0000000200 */
[C---:B---3--:R-:W-:Y:S01]  /*ec70*/  HMMA.16816.F32.BF16 R56, R192.reuse, R16, R36 ;  /* 0x00000010c038723c */ /* 0x048fe20000041824 */
[----:B------:R-:W3:Y:S07]  /*ec80*/  LDSM.16.M88.4 R36, [R216+0xc900] ;  /* 0x00c90000d824783b */ /* 0x000eee0000000200 */
[C---:B------:R-:W-:Y:S01]  /*ec90*/  HMMA.16816.F32.BF16 R52, R192.reuse, R18, R88 ;  /* 0x00000012c034723c */ /* 0x040fe20000041858 */
[----:B------:R-:W1:Y:S04]  /*eca0*/  LDSM.16.M88.4 R16, [R216+0xe900] ;  /* 0x00e90000d810783b */ /* 0x000e680000000200 */
[----:B------:R-:W-:Y:S03]  /*ecb0*/  LDSM.16.M88.4 R88, [R216+0xf900] ;  /* 0x00f90000d858783b */ /* 0x000fe60000000200 */
[C---:B------:R-:W-:Y:S08]  /*ecc0*/  HMMA.16816.F32.BF16 R44, R192.reuse, R12, R92 ;  /* 0x0000000cc02c723c */ /* 0x040ff0000004185c */
[C---:B------:R-:W-:Y:S08]  /*ecd0*/  HMMA.16816.F32.BF16 R40, R192.reuse, R14, R104 ;  /* 0x0000000ec028723c */ /* 0x040ff00000041868 */
[C---:B------:R-:W-:Y:S08]  /*ece0*/  HMMA.16816.F32.BF16 R32, R192.reuse, R8, R100 ;  /* 0x00000008c020723c */ /* 0x040ff00000041864 */
[C---:B------:R-:W-:Y:S08]  /*ecf0*/  HMMA.16816.F32.BF16 R12, R192.reuse, R10, R80 ;  /* 0x0000000ac00c723c */ /* 0x040ff00000041850 */
[C---:B--2---:R-:W-:Y:S08]  /*ed00*/  HMMA.16816.F32.BF16 R8, R192.reuse, R64, R120 ;  /* 0x00000040c008723c */ /* 0x044ff00000041878 */
[C---:B------:R-:W-:Y:S01]  /*ed10*/  HMMA.16816.F32.BF16 R72, R192.reuse, R66, R72 ;  /* 0x00000042c048723c */ /* 0x040fe20000041848 */
[----:B------:R-:W2:Y:S07]  /*ed20*/  LDSM.16.M88.4 R64, [R216+0xf100] ;  /* 0x00f10000d840783b */ /* 0x000eae0000000200 */
[C---:B-1----:R-:W-:Y:S08]  /*ed30*/  HMMA.16816.F32.BF16 R80, R192.reuse, R60, R116 ;  /* 0x0000003cc050723c */ /* 0x042ff00000041874 */
[----:B------:R-:W-:Y:S01]  /*ed40*/  HMMA.16816.F32.BF16 R124, R192, R62, R124 ;  /* 0x0000003ec07c723c */ /* 0x000fe2000004187c */
[----:B------:R-:W1:Y:S07]  /*ed50*/  LDSM.16.M88.4 R60, [R223+0x4000] ;  /* 0x00400000df3c783b */ /* 0x000e6e0000000200 */
[C---:B------:R-:W-:Y:S01]  /*ed60*/  HMMA.16816.F32.BF16 R100, R196.reuse, R24, R56 ;  /* 0x00000018c464723c */ /* 0x040fe20000041838 */
[----:B------:R-:W1:Y:S07]  /*ed70*/  LDSM.16.M88.4 R56, [R223+0x5000] ;  /* 0x00500000df38783b */ /* 0x000e6e0000000200 */
[C---:B-----5:R-:W-:Y:S01]  /*ed80*/  HMMA.16816.F32.BF16 R92, R196.reuse, R20, R44 ;  /* 0x00000014c45c723c */ /* 0x060fe2000004182c */
[----:B------:R-:W5:Y:S07]  /*ed90*/  LDSM.16.M88.4 R44, [R223+0x5800] ;  /* 0x00580000df2c783b */ /* 0x000f6e0000000200 */
[C---:B------:R-:W-:Y:S08]  /*eda0*/  HMMA.16816.F32.BF16 R128, R196.reuse, R48, R112 ;  /* 0x00000030c480723c */ /* 0x040ff00000041870 */
[C---:B------:R-:W-:Y:S08]  /*edb0*/  HMMA.16816.F32.BF16 R120, R196.reuse, R50, R108 ;  /* 0x00000032c478723c */ /* 0x040ff0000004186c */
[C---:B------:R-:W-:Y:S01]  /*edc0*/  HMMA.16816.F32.BF16 R104, R196.reuse, R30, R68 ;  /* 0x0000001ec468723c */ /* 0x040fe20000041844 */
[----:B------:R-:W1:Y:S07]  /*edd0*/  LDSM.16.M88.4 R68, [R223+0x4800] ;  /* 0x00480000df44783b */ /* 0x000e6e0000000200 */
[C---:B---3--:R-:W-:Y:S08]  /*ede0*/  HMMA.16816.F32.BF16 R116, R196.reuse, R36, R96 ;  /* 0x00000024c474723c */ /* 0x048ff00000041860 */
[C---:B------:R-:W-:Y:S01]  /*edf0*/  HMMA.16816.F32.BF16 R108, R196.reuse, R28, R76 ;  /* 0x0000001cc46c723c */ /* 0x040fe2000004184c */
[----:B------:R-:W3:Y:S07]  /*ee00*/  LDSM.16.M88.4 R28, [R223+0x7800] ;  /* 0x00780000df1c783b */ /* 0x000eee0000000200 */
[C---:B------:R-:W-:Y:S01]  /*ee10*/  HMMA.16816.F32.BF16 R96, R196.reuse, R26, R52 ;  /* 0x0000001ac460723c */ /* 0x040fe20000041834 */
[----:B------:R-:W1:Y:S07]  /*ee20*/  LDSM.16.M88.4 R52, [R222+0xc100] ;  /* 0x00c10000de34783b */ /* 0x000e6e0000000200 */
[C---:B------:R-:W-:Y:S01]  /*ee30*/  HMMA.16816.F32.BF16 R112, R196.reuse, R38, R84 ;  /* 0x00000026c470723c */ /* 0x040fe20000041854 */
[----:B------:R-:W-:Y:S07]  /*ee40*/  LDSM.16.M88.4 R36, [R223+0x6800] ;  /* 0x00680000df24783b */ /* 0x000fee0000000200 */
[C---:B------:R-:W-:Y:S01]  /*ee50*/  HMMA.16816.F32.BF16 R84, R196.reuse, R22, R40 ;  /* 0x00000016c454723c */ /* 0x040fe20000041828 */
[----:B------:R-:W3:Y:S07]  /*ee60*/  LDSM.16.M88.4 R40, [R223+0x6000] ;  /* 0x00600000df28783b */ /* 0x000eee0000000200 */
[C---:B------:R-:W-:Y:S01]  /*ee70*/  HMMA.16816.F32.BF16 R76, R196.reuse, R16, R32 ;  /* 0x00000010c44c723c */ /* 0x040fe20000041820 */
[----:B------:R-:W3:Y:S07]  /*ee80*/  LDSM.16.M88.4 R32, [R223+0x7000] ;  /* 0x00700000df20783b */ /* 0x000eee0000000200 */
[C---:B------:R-:W-:Y:S08]  /*ee90*/  HMMA.16816.F32.BF16 R48, R196.reuse, R18, R12 ;  /* 0x00000012c430723c */ /* 0x040ff0000004180c */
[C---:B--2---:R-:W-:Y:S08]  /*eea0*/  HMMA.16816.F32.BF16 R24, R196.reuse, R64, R8 ;  /* 0x00000040c418723c */ /* 0x044ff00000041808 */
[----:B------:R-:W-:Y:S08]  /*eeb0*/  HMMA.16816.F32.BF16 R16, R196, R88, R80 ;  /* 0x00000058c410723c */ /* 0x000ff00000041850 */
[----:B-1----:R-:W-:Y:S08]  /*eec0*/  HMMA.16816.F32.BF16 R8, R200, R60, R128 ;  /* 0x0000003cc808723c */ /* 0x002ff00000041880 */
[C---:B------:R-:W-:Y:S01]  /*eed0*/  HMMA.16816.F32.BF16 R12, R196.reuse, R90, R124 ;  /* 0x0000005ac40c723c */ /* 0x040fe2000004187c */
[----:B------:R-:W-:Y:S07]  /*eee0*/  LDSM.16.M88.4 R88, [R219+0x5000] ;  /* 0x00500000db58783b */ /* 0x000fee0000000200 */
[----:B------:R-:W-:Y:S08]  /*eef0*/  HMMA.16816.F32.BF16 R20, R196, R66, R72 ;  /* 0x00000042c414723c */ /* 0x000ff00000041848 */
[C---:B------:R-:W-:Y:S08]  /*ef00*/  HMMA.16816.F32.BF16 R64, R200.reuse, R56, R108 ;  /* 0x00000038c840723c */ /* 0x040ff0000004186c */
[C---:B------:R-:W-:Y:S01]  /*ef10*/  HMMA.16816.F32.BF16 R156, R200.reuse, R58, R104 ;  /* 0x0000003ac89c723c */ /* 0x040fe20000041868 */
[----:B------:R-:W1:Y:S04]  /*ef20*/  LDSM.16.M88.4 R56, [R222+0xc900] ;  /* 0x00c90000de38783b */ /* 0x000e680000000200 */
[----:B------:R-:W-:Y:S03]  /*ef30*/  LDSM.16.M88.4 R104, [R219+0x4000] ;  /* 0x00400000db68783b */ /* 0x000fe60000000200 */
[C---:B-----5:R-:W-:Y:S01]  /*ef40*/  HMMA.16816.F32.BF16 R160, R200.reuse, R44, R100 ;  /* 0x0000002cc8a0723c */ /* 0x060fe20000041864 */
[----:B------:R-:W-:Y:S07]  /*ef50*/  LDSM.16.M88.4 R100, [R219+0x4800] ;  /* 0x00480000db64783b */ /* 0x000fee0000000200 */
[C---:B------:R-:W-:Y:S01]  /*ef60*/  HMMA.16816.F32.BF16 R152, R200.reuse, R46, R96 ;  /* 0x0000002ec898723c */ /* 0x040fe20000041860 */
[----:B------:R-:W2:Y:S07]  /*ef70*/  LDSM.16.M88.4 R44, [R222+0xd100] ;  /* 0x00d10000de2c783b */ /* 0x000eae0000000200 */
[C---:B------:R-:W-:Y:S08]  /*ef80*/  HMMA.16816.F32.BF16 R72, R200.reuse, R68, R116 ;  /* 0x00000044c848723c */ /* 0x040ff00000041874 */
[C---:B---3--:R-:W-:Y:S01]  /*ef90*/  HMMA.16816.F32.BF16 R116, R200.reuse, R28, R16 ;  /* 0x0000001cc874723c */ /* 0x048fe20000041810 */
[----:B------:R-:W3:Y:S07]  /*efa0*/  LDSM.16.M88.4 R16, [R222+0xd900] ;  /* 0x00d90000de10783b */ /* 0x000eee0000000200 */
[----:B------:R-:W-:Y:S08]  /*efb0*/  HMMA.16816.F32.BF16 R68, R200, R70, R112 ;  /* 0x00000046c844723c */ /* 0x000ff00000041870 */
[----:B------:R-:W-:Y:S01]  /*efc0*/  HMMA.16816.F32.BF16 R108, R204, R52, R8 ;  /* 0x00000034cc6c723c */ /* 0x000fe20000041808 */
[----:B------:R-:W5:Y:S07]  /*efd0*/  LDSM.16.M88.4 R8, [R222+0xe900] ;  /* 0x00e90000de08783b */ /* 0x000f6e0000000200 */
[C---:B------:R-:W-:Y:S01]  /*efe0*/  HMMA.16816.F32.BF16 R112, R200.reuse, R30, R12 ;  /* 0x0000001ec870723c */ /* 0x040fe2000004180c */
[----:B------:R-:W1:Y:S07]  /*eff0*/  LDSM.16.M88.4 R12, [R222+0xe100] ;  /* 0x00e10000de0c783b */ /* 0x000e6e0000000200 */
[C---:B------:R-:W-:Y:S08]  /*f000*/  HMMA.16816.F32.BF16 R60, R200.reuse, R62, R120 ;  /* 0x0000003ec83c723c */ /* 0x040ff00000041878 */
[C---:B------:R-:W-:Y:S01]  /*f010*/  HMMA.16816.F32.BF16 R148, R200.reuse, R40, R92 ;  /* 0x00000028c894723c */ /* 0x040fe2000004185c */
[----:B------:R-:W-:Y:S07]  /*f020*/  LDSM.16.M88.4 R92, [R222+0xf900] ;  /* 0x00f90000de5c783b */ /* 0x000fee0000000200 */
[C---:B------:R-:W-:Y:S01]  /*f030*/  HMMA.16816.F32.BF16 R124, R200.reuse, R32, R24 ;  /* 0x00000020c87c723c */ /* 0x040fe20000041818 */
[----:B------:R-:W2:Y:S07]  /*f040*/  LDSM.16.M88.4 R24, [R222+0xf100] ;  /* 0x00f10000de18783b */ /* 0x000eae0000000200 */
[C---:B------:R-:W-:Y:S01]  /*f050*/  HMMA.16816.F32.BF16 R132, R200.reuse, R36, R76 ;  /* 0x00000024c884723c */ /* 0x040fe2000004184c */
[----:B------:R-:W2:Y:S07]  /*f060*/  LDSM.16.M88.4 R76, [R219+0x5800] ;  /* 0x00580000db4c783b */ /* 0x000eae0000000200 */
[C---:B------:R-:W-:Y:S08]  /*f070*/  HMMA.16816.F32.BF16 R136, R200.reuse, R42, R84 ;  /* 0x0000002ac888723c */ /* 0x040ff00000041854 */
[C---:B------:R-:W-:Y:S08]  /*f080*/  HMMA.16816.F32.BF16 R128, R200.reuse, R38, R48 ;  /* 0x00000026c880723c */ /* 0x040ff00000041830 */
[----:B------:R-:W-:Y:S08]  /*f090*/  HMMA.16816.F32.BF16 R120, R200, R34, R20 ;  /* 0x00000022c878723c */ /* 0x000ff00000041814 */
[C---:B-1----:R-:W-:Y:S01]  /*f0a0*/  HMMA.16816.F32.BF16 R80, R204.reuse, R58, R68 ;  /* 0x0000003acc50723c */ /* 0x042fe20000041844 */
[----:B------:R-:W1:Y:S07]  /*f0b0*/  LDSM.16.M88.4 R68, [R219+0x6800] ;  /* 0x00680000db44783b */ /* 0x000e6e0000000200 */
[C---:B------:R-:W-:Y:S01]  /*f0c0*/  HMMA.16816.F32.BF16 R84, R204.reuse, R56, R72 ;  /* 0x00000038cc54723c */ /* 0x040fe20000041848 */
[----:B------:R-:W1:Y:S07]  /*f0d0*/  LDSM.16.M88.4 R72, [R219+0x6000] ;  /* 0x00600000db48783b */ /* 0x000e6e0000000200 */
[C---:B------:R-:W-:Y:S01]  /*f0e0*/  HMMA.16816.F32.BF16 R96, R204.reuse, R54, R60 ;  /* 0x00000036cc60723c */ /* 0x040fe2000004183c */
[----:B------:R-:W-:Y:S07]  /*f0f0*/  LDSM.16.M88.4 R60, [R219+0x7800] ;  /* 0x00780000db3c783b */ /* 0x000fee0000000200 */
[----:B--2---:R-:W-:Y:S01]  /*f100*/  HMMA.16816.F32.BF16 R56, R204, R44, R64 ;  /* 0x0000002ccc38723c */ /* 0x004fe20000041840 */
[----:B------:R-:W2:Y:S01]  /*f110*/  LDSM.16.M88.4 R64, [R219+0x7000] ;  /* 0x00700000db40783b */ /* 0x000ea20000000200 */
[----:B------:R-:W-:-:S06]  /*f120*/  DEPBAR.LE SB0, 0x0 ;  /* 0x000080000000791a */ /* 0x000fcc0000000000 */
[C---:B------:R-:W-:Y:S08]  /*f130*/  HMMA.16816.F32.BF16 R52, R204.reuse, R46, R156 ;  /* 0x0000002ecc34723c */ /* 0x040ff0000004189c */
[C---:B---3--:R-:W-:Y:S08]  /*f140*/  HMMA.16816.F32.BF16 R48, R204.reuse, R16, R160 ;  /* 0x00000010cc30723c */ /* 0x048ff000000418a0 */
        /* <DEDUP_REMOVED lines=26> */
[----:B------:R-:W-:Y:S07]  /*f2f0*/  @!P0 BRA `(.L_x_679) ;  /* 0x0000049000008947 */ /* 0x000fee0003800000 */
[----:B----4-:R-:W-:Y:S01]  /*f300*/  ULEA UR4, UR10, UR16, 0x7 ;  /* 0x000000100a047291 */ /* 0x010fe2000f8e383f */
[----:B------:R-:W-:Y:S01]  /*f310*/  ISETP.NE.AND P3, PT, R172, 0x1, PT ;  /* 0x00000001ac00780c */ /* 0x000fe20003f65270 */
[----:B------:R-:W-:Y:S01]  /*f320*/  IMAD.MOV.U32 R245, RZ, RZ, RZ ;  /* 0x000000fffff57224 */ /* 0x000fe200078e00ff */
[----:B------:R-:W-:-:S03]  /*f330*/  ISETP.GT.AND P4, PT, R169, 0x7f, PT ;  /* 0x0000007fa900780c */ /* 0x000fc60003f84270 */
        /* <DEDUP_REMOVED lines=9> */
[----:B------:R1:W2:Y:S01]  /*f3d0*/  @!P4 LDG.E R245, [R6.64] ;  /* 0x0000001606f5c981 */ /* 0x0002a2000c1e1900 */
[----:B------:R-:W-:Y:S01]  /*f3e0*/  IMAD.MOV R0, RZ, RZ, -R0 ;  /* 0x000000ffff007224 */ /* 0x000fe200078e0a00 */
[----:B------:R-:W-:Y:S01]  /*f3f0*/  SEL R25, RZ, 0x10, P6 ;  /* 0x00000010ff197807 */ /* 0x000fe20003000000 */
[----:B------:R-:W-:Y:S01]  /*f400*/  IMAD.SHL.U32 R17, R167, 0x2, RZ ;  /* 0x00000002a7117824 */ /* 0x000fe200078e00ff */
[----:B------:R-:W-:Y:S01]  /*f410*/  IADD3 R10, -R164, 0x10, RZ ;  /* 0x00000010a40a7810 */ /* 0x000fe20007ffe1ff */
[----:B------:R-:W-:-:S05]  /*f420*/  IMAD R9, R0, c[0x0][0x2b8], R5 ;  /* 0x0000ae0000097a24 */ /* 0x000fca00078e0205 */
[----:B------:R-:W-:Y:S01]  /*f430*/  SHF.R.S32.HI R0, RZ, 0x1f, R9 ;  /* 0x0000001fff007819 */ /* 0x000fe20000011409 */
[----:B------:R-:W-:Y:S04]  /*f440*/  STL [R1+0x4], R9 ;  /* 0x0000040901007387 */ /* 0x000fe80000100800 */
        /* <DEDUP_REMOVED lines=8> */
[----:B------:R-:W-:-:S04]  /*f4d0*/  IADD3 R0, P0, R6, UR26, RZ ;  /* 0x0000001a06007c10 */ /* 0x000fc8000ff1e0ff */
[----:B------:R-:W-:Y:S02]  /*f4e0*/  IADD3.X R6, R7, UR9, R5, P0, !PT ;  /* 0x0000000907067c10 */ /* 0x000fe400087fe405 */
[----:B------:R-:W-:-:S04]  /*f4f0*/  LEA R5, P0, R0, c[0x0][0x1c8], 0x1 ;  /* 0x0000720000057a11 */ /* 0x000fc800078008ff */
[----:B------:R-:W-:Y:S01]  /*f500*/  LEA.HI.X R0, R0, c[0x0][0x1cc], R6, 0x1, P0 ;  /* 0x0000730000007a11 */ /* 0x000fe200000f0c06 */
[----:B------:R-:W-:Y:S01]  /*f510*/  SHFL.IDX PT, R7, R5, 0x3, 0x181f ;  /* 0x00781f0005077f89 */ /* 0x000fe200000e0000 */
[----:B------:R-:W-:-:S03]  /*f520*/  IADD3 R6, -R25, 0x10, RZ ;  /* 0x0000001019067810 */ /* 0x000fc60007ffe1ff */
[----:B------:R-:W-:Y:S04]  /*f530*/  SHFL.IDX PT, R8, R0, 0x3, 0x181f ;  /* 0x00781f0000087f89 */ /* 0x000fe800000e0000 */
[----:B------:R-:W1:Y:S04]  /*f540*/  SHFL.IDX PT, R9, R5, RZ, 0x181f ;  /* 0x00181fff05097589 */ /* 0x000e6800000e0000 */
[----:B------:R-:W-:Y:S04]  /*f550*/  SHFL.IDX PT, R14, R5, 0x1, 0x181f ;  /* 0x00381f00050e7f89 */ /* 0x000fe800000e0000 */
[----:B------:R-:W2:Y:S04]  /*f560*/  SHFL.IDX PT, R12, R0, RZ, 0x181f ;  /* 0x00181fff000c7589 */ /* 0x000ea800000e0000 */
[----:B------:R3:W4:Y:S04]  /*f570*/  SHFL.IDX PT, R13, R5, 0x2, 0x181f ;  /* 0x00581f00050d7f89 */ /* 0x00072800000e0000 */
[----:B------:R-:W5:Y:S04]  /*f580*/  SHFL.IDX PT, R15, R0, 0x1, 0x181f ;  /* 0x00381f00000f7f89 */ /* 0x000f6800000e0000 */
[----:B------:R4:W4:Y:S01]  /*f590*/  SHFL.IDX PT, R24, R0, 0x2, 0x181f ;  /* 0x00581f0000187f89 */ /* 0x00092200000e0000 */
[----:B-1----:R-:W-:-:S02]  /*f5a0*/  IADD3 R20, P2, R9, R17, RZ ;  /* 0x0000001109147210 */ /* 0x002fc40007f5e0ff */
[----:B---3--:R-:W-:Y:S02]  /*f5b0*/  LOP3.LUT R5, R6, 0xf, RZ, 0xc0, !PT ;  /* 0x0000000f06057812 */ /* 0x008fe400078ec0ff */
[----:B------:R-:W-:Y:S02]  /*f5c0*/  SHF.L.U64.HI R6, R167, 0x1, R168 ;  /* 0x00000001a7067819 */ /* 0x000fe400000102a8 */
[----:B------:R-:W-:Y:S02]  /*f5d0*/  IADD3 R22, P1, P0, R5, R7, R17 ;  /* 0x0000000705167210 */ /* 0x000fe4000783e011 */
[----:B------:R-:W-:Y:S01]  /*f5e0*/  LOP3.LUT R5, R10, 0xf, RZ, 0xc0, !PT ;  /* 0x0000000f0a057812 */ /* 0x000fe200078ec0ff */
[--C-:B--2---:R-:W-:Y:S01]  /*f5f0*/  IMAD.X R21, R12, 0x1, R6.reuse, P2 ;  /* 0x000000010c157824 */ /* 0x104fe200010e0606 */
[----:B------:R-:W-:Y:S01]  /*f600*/  IADD3.X R23, RZ, R8, R6, P1, P0 ;  /* 0x00000008ff177210 */ /* 0x000fe20000fe0406 */
[----:B----4-:R-:W-:-:S03]  /*f610*/  IMAD.SHL.U32 R0, R165, 0x2, RZ ;  /* 0x00000002a5007824 */ /* 0x010fc600078e00ff */
[----:B------:R1:W-:Y:S02]  /*f620*/  LDGSTS.E.BYPASS.LTC128B.128 [R239+0x8100], [R20.64], !P6 ;  /* 0x0810000014ef7fae */ /* 0x0003e4000f101d56 */
[----:B------:R-:W-:Y:S02]  /*f630*/  IADD3 R10, P1, P0, R5, R7, R0 ;  /* 0x00000007050a7210 */ /* 0x000fe4000783e000 */
[----:B------:R-:W-:-:S04]  /*f640*/  SHF.L.U64.HI R5, R165, 0x1, R166 ;  /* 0x00000001a5057819 */ /* 0x000fc800000102a6 */
[--C-:B------:R-:W-:Y:S02]  /*f650*/  IADD3.X R11, RZ, R8, R5.reuse, P1, P0 ;  /* 0x00000008ff0b7210 */ /* 0x100fe40000fe0405 */
[-C--:B------:R-:W-:Y:S02]  /*f660*/  IADD3 R18, P0, R9, R0.reuse, RZ ;  /* 0x0000000009127210 */ /* 0x080fe40007f1e0ff */
[CC--:B------:R-:W-:Y:S02]  /*f670*/  IADD3 R16, P1, R14.reuse, R17.reuse, RZ ;  /* 0x000000110e107210 */ /* 0x0c0fe40007f3e0ff */
[-C--:B------:R-:W-:Y:S01]  /*f680*/  IADD3 R14, P2, R14, R0.reuse, RZ ;  /* 0x000000000e0e7210 */ /* 0x080fe20007f5e0ff */
[--C-:B------:R-:W-:Y:S01]  /*f690*/  IMAD.X R19, R12, 0x1, R5.reuse, P0 ;  /* 0x000000010c137824 */ /* 0x100fe200000e0605 */
[----:B------:R-:W-:Y:S01]  /*f6a0*/  IADD3 R12, P0, R13, R17, RZ ;  /* 0x000000110d0c7210 */ /* 0x000fe20007f1e0ff */
[--C-:B-----5:R-:W-:Y:S01]  /*f6b0*/  IMAD.X R17, R15, 0x1, R6.reuse, P1 ;  /* 0x000000010f117824 */ /* 0x120fe200008e0606 */
[----:B------:R-:W-:Y:S01]  /*f6c0*/  IADD3 R8, P1, R13, R0, RZ ;  /* 0x000000000d087210 */ /* 0x000fe20007f3e0ff */
[--C-:B------:R-:W-:Y:S01]  /*f6d0*/  IMAD.X R15, R15, 0x1, R5.reuse, P2 ;  /* 0x000000010f0f7824 */ /* 0x100fe200010e0605 */
[----:B------:R-:W-:Y:S01]  /*f6e0*/  ISETP.NE.U32.AND P2, PT, R164, RZ, PT ;  /* 0x000000ffa400720c */ /* 0x000fe20003f45070 */
[C---:B------:R-:W-:Y:S01]  /*f6f0*/  IMAD.X R13, R24.reuse, 0x1, R6, P0 ;  /* 0x00000001180d7824 */ /* 0x040fe200000e0606 */
        /* <DEDUP_REMOVED lines=9> */
.L_x_679:
[----:B----4-:R-:W-:Y:S01]  /*f790*/  FMUL.FTZ R0, R108, c[0x0][0x320] ;  /* 0x0000c8006c007a20 */ /* 0x010fe20000410000 */
[----:B------:R-:W-:Y:S01]  /*f7a0*/  SHF.R.S32.HI R6, RZ, 0x1f, R170 ;  /* 0x0000001fff067819 */ /* 0x000fe200000114aa */
[----:B------:R-:W-:Y:S01]  /*f7b0*/  FMUL.FTZ R5, R66, c[0x0][0x320] ;  /* 0x0000c80042057a20 */ /* 0x000fe20000410000 */
[----:B------:R-:W-:Y:S01]  /*f7c0*/  LEA.HI R7, R174, R183, RZ, 0x2 ;  /* 0x000000b7ae077211 */ /* 0x000fe200078f10ff */
[----:B------:R2:W-:Y:S01]  /*f7d0*/  MUFU.TANH R90, R0 ;  /* 0x00000000005a7308 */ /* 0x0005e20000002400 */
[----:B------:R-:W-:Y:S01]  /*f7e0*/  LEA.HI R6, R6, R170, RZ, 0x3 ;  /* 0x000000aa06067211 */ /* 0x000fe200078f18ff */
[----:B------:R-:W-:Y:S01]  /*f7f0*/  UMOV UR4, 0xffffff80 ;  /* 0xffffff8000047882 */ /* 0x000fe20000000000 */
[----:B------:R-:W-:Y:S01]  /*f800*/  PLOP3.LUT P1, PT, PT, PT, UP2, 0x80, 0x0 ;  /* 0x000000000000781c */ /* 0x000fe20003f2f028 */
[----:B------:R-:W-:Y:S01]  /*f810*/  UIMAD UR4, UR10, UR4, 0x81 ;  /* 0x000000810a0474a4 */ /* 0x000fe2000f8e0204 */
[----:B------:R-:W-:Y:S01]  /*f820*/  LOP3.LUT R6, R6, 0xffffff8, RZ, 0xc0, !PT ;  /* 0x0ffffff806067812 */ /* 0x000fe200078ec0ff */
[----:B------:R-:W-:Y:S01]  /*f830*/  IMAD.SHL.U32 R217, R3, 0x2, RZ ;  /* 0x0000000203d97824 */ /* 0x000fe200078e00ff */
[----:B------:R-:W-:Y:S01]  /*f840*/  PLOP3.LUT P0, PT, PT, PT, UP2, 0x80, 0x0 ;  /* 0x000000000000781c */ /* 0x000fe20003f0f028 */
[----:B------:R-:W3:Y:S01]  /*f850*/  @UP2 S2UR UR6, SR_CTAID.X ;  /* 0x00000000000629c3 */ /* 0x000ee20000002500 */
[----:B------:R-:W0:Y:S01]  /*f860*/  LDGDEPBAR ;  /* 0x00000000000079af */ /* 0x000e220000000000 */
[----:B-1----:R-:W-:Y:S01]  /*f870*/  IMAD.IADD R10, R170, 0x1, -R6 ;  /* 0x00000001aa0a7824 */ /* 0x002fe200078e0a06 */
[----:B------:R-:W-:Y:S01]  /*f880*/  LEA R221, R2, R217, 0x1 ;  /* 0x000000d902dd7211 */ /* 0x000fe200078e08ff */
[----:B------:R-:W-:-:S02]  /*f890*/  IMAD R218, R4, 0x2, R217 ;  /* 0x0000000204da7824 */ /* 0x000fc400078e02d9 */
[----:B--2---:R-:W-:Y:S02]  /*f8a0*/  FMUL.FTZ R0, R109, c[0x0][0x320] ;  /* 0x0000c8006d007a20 */ /* 0x004fe40000410000 */
[----:B------:R-:W-:Y:S02]  /*f8b0*/  IMAD R220, R2, 0x2, R218 ;  /* 0x0000000202dc7824 */ /* 0x000fe400078e02da */
[----:B------:R1:W2:Y:S01]  /*f8c0*/  MUFU.TANH R89, R0 ;  /* 0x0000000000597308 */ /* 0x0002a20000002400 */
[----:B---3--:R-:W-:Y:S01]  /*f8d0*/  @UP2 USHF.L.U32 UR6, UR6, 0x7, URZ ;  /* 0x0000000706062899 */ /* 0x008fe2000800063f */
[----:B-1----:R-:W-:-:S06]  /*f8e0*/  FMUL.FTZ R0, R96, c[0x0][0x320] ;  /* 0x0000c80060007a20 */ /* 0x002fcc0000410000 */
[----:B------:R1:W3:Y:S02]  /*f8f0*/  MUFU.TANH R88, R0 ;  /* 0x0000000000587308 */ /* 0x0002e40000002400 */
[----:B-1----:R-:W-:-:S06]  /*f900*/  FMUL.FTZ R0, R97, c[0x0][0x320] ;  /* 0x0000c80061007a20 */ /* 0x002fcc0000410000 */
[----:B------:R1:W-:Y:S02]  /*f910*/  MUFU.TANH R11, R0 ;  /* 0x00000000000b7308 */ /* 0x0003e40000002400 */
[----:B-1----:R-:W-:-:S06]  /*f920*/  FMUL.FTZ R0, R84, c[0x0][0x320] ;  /* 0x0000c80054007a20 */ /* 0x002fcc0000410000 */
[----:B------:R1:W4:Y:S02]  /*f930*/  MUFU.TANH R84, R0 ;  /* 0x0000000000547308 */ /* 0x0003240000002400 */
[----:B-1----:R-:W-:-:S06]  /*f940*/  FMUL.FTZ R0, R85, c[0x0][0x320] ;  /* 0x0000c80055007a20 */ /* 0x002fcc0000410000 */
[----:B------:R1:W5:Y:S02]  /*f950*/  MUFU.TANH R75, R0 ;  /* 0x00000000004b7308 */ /* 0x0003640000002400 */
        /* <DEDUP_REMOVED lines=21> */
[----:B------:R1:W-:Y:S02]  /*fab0*/  MUFU.TANH R172, R0 ;  /* 0x0000000000ac7308 */ /* 0x0003e40000002400 */
        /* <DEDUP_REMOVED lines=39> */
[----:B------:R1:W1:Y:S02]  /*fd30*/  MUFU.TANH R12, R0 ;  /* 0x00000000000c7308 */ /* 0x0002640000002400 */
[----:B-1----:R-:W-:-:S06]  /*fd40*/  FMUL.FTZ R0, R38, c[0x0][0x320] ;  /* 0x0000c80026007a20 */ /* 0x002fcc0000410000 */
[----:B------:R1:W-:Y:S08]  /*fd50*/  MUFU.TANH R38, R5 ;  /* 0x0000000500267308 */ /* 0x0003f00000002400 */
[----:B------:R2:W-:Y:S01]  /*fd60*/  MUFU.TANH R168, R0 ;  /* 0x0000000000a87308 */ /* 0x0005e20000002400 */
[----:B-1----:R-:W-:Y:S01]  /*fd70*/  LOP3.LUT R5, R7, 0xfffffffc, RZ, 0xc0, !PT ;  /* 0xfffffffc07057812 */ /* 0x002fe200078ec0ff */
[----:B------:R-:W-:-:S04]  /*fd80*/  FMUL.FTZ R7, R67, c[0x0][0x320] ;  /* 0x0000c80043077a20 */ /* 0x000fc80000410000 */
[----:B------:R-:W-:Y:S02]  /*fd90*/  IMAD.IADD R5, R183, 0x1, -R5 ;  /* 0x00000001b7057824 */ /* 0x000fe400078e0a05 */
[----:B--2---:R-:W-:-:S04]  /*fda0*/  FMUL.FTZ R0, R39, c[0x0][0x320] ;  /* 0x0000c80027007a20 */ /* 0x004fc80000410000 */
        /* <DEDUP_REMOVED lines=8> */
[----:B------:R1:W-:Y:S08]  /*fe30*/  MUFU.TANH R35, R7 ;  /* 0x0000000700237308 */ /* 0x0003f00000002400 */
[----:B------:R2:W-:Y:S01]  /*fe40*/  MUFU.TANH R175, R0 ;  /* 0x0000000000af7308 */ /* 0x0005e20000002400 */
[----:B-1----:R-:W-:-:S04]  /*fe50*/  LEA.HI R7, R5, R5, RZ, 0x1 ;  /* 0x0000000505077211 */ /* 0x002fc800078f08ff */
[----:B------:R-:W-:Y:S01]  /*fe60*/  LOP3.LUT R7, R7, 0x1ffffffe, RZ, 0xc0, !PT ;  /* 0x1ffffffe07077812 */ /* 0x000fe200078ec0ff */
[----:B--2---:R-:W-:-:S03]  /*fe70*/  FMUL.FTZ R0, R86, c[0x0][0x320] ;  /* 0x0000c80056007a20 */ /* 0x004fc60000410000 */
[----:B------:R-:W-:Y:S01]  /*fe80*/  IADD3 R7, R5, -R7, RZ ;  /* 0x8000000705077210 */ /* 0x000fe20007ffe0ff */
[----:B------:R-:W-:Y:S01]  /*fe90*/  FMUL.FTZ R5, R51, c[0x0][0x320] ;  /* 0x0000c80033057a20 */ /* 0x000fe20000410000 */
[----:B------:R1:W-:Y:S08]  /*fea0*/  MUFU.TANH R19, R0 ;  /* 0x0000000000137308 */ /* 0x0003f00000002400 */
[----:B------:R-:W-:Y:S01]  /*feb0*/  MUFU.TANH R17, R5 ;  /* 0x0000000500117308 */ /* 0x000fe20000002400 */
[----:B-1----:R-:W-:-:S07]  /*fec0*/  FMUL.FTZ R0, R87, c[0x0][0x320] ;  /* 0x0000c80057007a20 */ /* 0x002fce0000410000 */
        /* <DEDUP_REMOVED lines=12> */
[----:B------:R1:W2:Y:S02]  /*ff90*/  MUFU.TANH R13, R0 ;  /* 0x00000000000d7308 */ /* 0x0002a40000002400 */
[----:B-1----:R-:W-:-:S06]  /*ffa0*/  FMUL.FTZ R0, R99, c[0x0][0x320] ;  /* 0x0000c80063007a20 */ /* 0x002fcc0000410000 */
[----:B------:R1:W1:Y:S02]  /*ffb0*/  MUFU.TANH R14, R0 ;  /* 0x00000000000e7308 */ /* 0x0002640000002400 */
[----:B-1----:R-:W-:-:S05]  /*ffc0*/  LOP3.LUT R0, R171, 0xffffffe0, RZ, 0xc0, !PT ;  /* 0xffffffe0ab007812 */ /* 0x002fca00078ec0ff */
[----:B------:R-:W-:-:S05]  /*ffd0*/  IMAD.IADD R0, R183, 0x1, -R0 ;  /* 0x00000001b7007824 */ /* 0x000fca00078e0a00 */
[----:B------:R-:W-:-:S04]  /*ffe0*/  SHF.R.S32.HI R8, RZ, 0x1f, R0 ;  /* 0x0000001fff087819 */ /* 0x000fc80000011400 */
[----:B------:R-:W-:Y:S01]  /*fff0*/  LEA.HI R6, R8, R0, RZ, 0x2 ;  /* 0x0000000008067211 */ /* 0x000fe200078f10ff */
[----:B------:R-:W-:-:S03]  /*10000*/  FMUL.FTZ R8, R50, c[0x0][0x320] ;  /* 0x0000c80032087a20 */ /* 0x000fc60000410000 */
[C---:B------:R-:W-:Y:S01]  /*10010*/  LEA.HI.SX32 R9, R6.reuse, UR14, 0x1e ;  /* 0x0000000e06097c11 */ /* 0x040fe2000f8ff2ff */
[----:B------:R1:W-:Y:S01]  /*10020*/  MUFU.TANH R18, R8 ;  /* 0x0000000800127308 */ /* 0x0003e20000002400 */
[----:B------:R-:W-:-:S03]  /*10030*/  LOP3.LUT R6, R6, 0x7ffffffc, RZ, 0xc0, !PT ;  /* 0x7ffffffc06067812 */ /* 0x000fc600078ec0ff */
[----:B------:R-:W-:Y:S02]  /*10040*/  IMAD R9, R10, 0x10, R9 ;  /* 0x000000100a097824 */ /* 0x000fe400078e0209 */
[----:B------:R-:W-:Y:S02]  /*10050*/  IMAD.IADD R0, R0, 0x1, -R6 ;  /* 0x0000000100007824 */ /* 0x000fe400078e0a06 */
[----:B------:R-:W-:Y:S02]  /*10060*/  IMAD R15, R7, 0x8, R9 ;  /* 0x00000008070f7824 */ /* 0x000fe400078e0209 */
[----:B------:R-:W-:Y:S01]  /*10070*/  FMUL.FTZ R7, R30, c[0x0][0x320] ;  /* 0x0000c8001e077a20 */ /* 0x000fe20000410000 */
[----:B------:R-:W-:Y:S01]  /*10080*/  SHF.L.U32 R10, R0, 0x1, RZ ;  /* 0x00000001000a7819 */ /* 0x000fe200000006ff */
[----:B------:R-:W-:Y:S01]  /*10090*/  IMAD.MOV.U32 R5, RZ, RZ, R15 ;  /* 0x000000ffff057224 */ /* 0x000fe200078e000f */
[----:B------:R2:W-:Y:S01]  /*100a0*/  STL [R1+0x10], R15 ;  /* 0x0000100f01007387 */ /* 0x0005e20000100800 */
[----:B------:R-:W-:Y:S01]  /*100b0*/  FMUL.FTZ R0, R83, c[0x0][0x320] ;  /* 0x0000c80053007a20 */ /* 0x000fe20000410000 */
[----:B------:R3:W-:Y:S01]  /*100c0*/  MUFU.TANH R34, R7 ;  /* 0x0000000700227308 */ /* 0x0007e20000002400 */
[----:B-1----:R-:W-:Y:S01]  /*100d0*/  @P1 IMAD.HI.U32 R8, R15, c[0x0][0x2c8], RZ ;  /* 0x0000b2000f081a27 */ /* 0x002fe200078e00ff */
[----:B------:R-:W-:Y:S01]  /*100e0*/  IADD3 R6, -R10, UR24, RZ ;  /* 0x000000180a067c10 */ /* 0x000fe2000fffe1ff */
[----:B------:R-:W-:Y:S03]  /*100f0*/  STL [R1+0x14], R10 ;  /* 0x0000140a01007387 */ /* 0x000fe60000100800 */
[----:B------:R-:W-:-:S02]  /*10100*/  @P0 SHF.R.U32.HI R5, RZ, c[0x0][0x2cc], R8 ;  /* 0x0000b300ff050a19 */ /* 0x000fc40000011608 */
[----:B------:R-:W-:Y:S03]  /*10110*/  MUFU.TANH R61, R0 ;  /* 0x00000000003d7308 */ /* 0x000fe60000002400 */
[----:B------:R-:W1:Y:S04]  /*10120*/  SHFL.IDX PT, R9, R5, RZ, 0x1c1f ;  /* 0x001c1fff05097589 */ /* 0x000e6800000e0000 */
[----:B------:R1:W4:Y:S01]  /*10130*/  SHFL.IDX PT, R8, R5, 0x1, 0x1c1f ;  /* 0x003c1f0005087f89 */ /* 0x00032200000e0000 */
[----:B---3--:R-:W-:-:S04]  /*10140*/  FMUL.FTZ R7, R31, c[0x0][0x320] ;  /* 0x0000c8001f077a20 */ /* 0x008fc80000410000 */
[----:B------:R-:W-:Y:S01]  /*10150*/  MUFU.TANH R24, R7 ;  /* 0x0000000700187308 */ /* 0x000fe20000002400 */
[----:B--2---:R-:W-:-:S07]  /*10160*/  FMUL.FTZ R15, R63, c[0x0][0x320] ;  /* 0x0000c8003f0f7a20 */ /* 0x004fce0000410000 */
[----:B------:R-:W-:Y:S01]  /*10170*/  MUFU.TANH R15, R15 ;  /* 0x0000000f000f7308 */ /* 0x000fe20000002400 */
[----:B-1----:R-:W-:-:S07]  /*10180*/  FMUL.FTZ R5, R82, c[0x0][0x320] ;  /* 0x0000c80052057a20 */ /* 0x002fce0000410000 */
[----:B------:R1:W2:Y:S02]  /*10190*/  MUFU.TANH R60, R5 ;  /* 0x00000005003c7308 */ /* 0x0002a40000002400 */
[----:B-1----:R-:W-:Y:S01]  /*101a0*/  IMAD.U32 R5, RZ, RZ, UR4 ;  /* 0x00000004ff057e24 */ /* 0x002fe2000f8e00ff */
[----:B------:R-:W-:Y:S02]  /*101b0*/  ULDC.64 UR4, c[0x0][0x2c8] ;  /* 0x0000b20000047ab9 */ /* 0x000fe40000000a00 */
[----:B------:R-:W-:Y:S02]  /*101c0*/  UIMAD.WIDE.U32 UR6, UR6, UR4, URZ ;  /* 0x00000004060672a5 */ /* 0x000fe4000f8e003f */
[----:B------:R-:W-:Y:S02]  /*101d0*/  IADD3 R5, -R10, UR11, R5 ;  /* 0x0000000b0a057c10 */ /* 0x000fe4000fffe105 */
[----:B------:R-:W-:Y:S02]  /*101e0*/  @UP2 USHF.R.U32.HI UR14, URZ, UR5, UR7 ;  /* 0x000000053f0e2299 */ /* 0x000fe40008011607 */
[----:B------:R-:W-:Y:S01]  /*101f0*/  IADD3 R0, R5, -UR20, RZ ;  /* 0x8000001405007c10 */ /* 0x000fe2000fffe0ff */
[----:B------:R-:W-:Y:S01]  /*10200*/  FMUL.FTZ R5, R62, c[0x0][0x320] ;  /* 0x0000c8003e057a20 */ /* 0x000fe20000410000 */
[----:B------:R-:W-:-:S03]  /*10210*/  UIADD3 UR14, UR14, UR11, -UR20 ;  /* 0x0000000b0e0e7290 */ /* 0x000fc6000fffe814 */
[C---:B------:R-:W-:Y:S01]  /*10220*/  IMAD.IADD R7, R0.reuse, 0x1, R9 ;  /* 0x0000000100077824 */ /* 0x040fe200078e0209 */
[----:B------:R1:W-:Y:S01]  /*10230*/  MUFU.TANH R20, R5 ;  /* 0x0000000500147308 */ /* 0x0003e20000002400 */
[----:B----4-:R-:W-:Y:S01]  /*10240*/  IMAD.IADD R0, R0, 0x1, R8 ;  /* 0x0000000100007824 */ /* 0x010fe200078e0208 */
[----:B------:R-:W-:Y:S01]  /*10250*/  USHF.R.S32.HI UR4, URZ, 0x1f, UR14 ;  /* 0x0000001f3f047899 */ /* 0x000fe2000801140e */
[----:B------:R-:W-:-:S03]  /*10260*/  FMUL.FTZ R8, R42, c[0x0][0x320] ;  /* 0x0000c8002a087a20 */ /* 0x000fc60000410000 */
[----:B------:R-:W-:Y:S01]  /*10270*/  IMNMX R0, R6, R0, PT ;  /* 0x0000000006007217 */ /* 0x000fe20003800200 */
[----:B------:R-:W-:Y:S02]  /*10280*/  ULEA.HI UR4, UR4, UR14, URZ, 0x7 ;  /* 0x0000000e04047291 */ /* 0x000fe4000f8f383f */
[----:B------:R-:W-:Y:S02]  /*10290*/  UIADD3 UR14, UR10, -0x2, URZ ;  /* 0xfffffffe0a0e7890 */ /* 0x000fe4000fffe03f */
[----:B------:R-:W-:-:S04]  /*102a0*/  USHF.R.S32.HI UR7, URZ, 0x7, UR4 ;  /* 0x000000073f077899 */ /* 0x000fc80008011404 */
[----:B------:R-:W-:Y:S01]  /*102b0*/  UISETP.LT.AND UP0, UPT, URZ, UR7, UPT ;  /* 0x000000073f00728c */ /* 0x000fe2000bf01270 */
[----:B-1----:R-:W-:Y:S01]  /*102c0*/  IMNMX R5, R6, R7, PT ;  /* 0x0000000706057217 */ /* 0x002fe20003800200 */
[----:B------:R-:W-:Y:S02]  /*102d0*/  FMUL.FTZ R7, R78, c[0x0][0x320] ;  /* 0x0000c8004e077a20 */ /* 0x000fe40000410000 */
[----:B------:R-:W-:Y:S01]  /*102e0*/  USEL UR7, URZ, UR7, !UP0 ;  /* 0x000000073f077287 */ /* 0x000fe2000c000000 */
[C---:B------:R-:W-:Y:S01]  /*102f0*/  ISETP.GT.AND P0, PT, R5.reuse, RZ, PT ;  /* 0x000000ff0500720c */ /* 0x040fe20003f04270 */
[----:B------:R1:W3:Y:S01]  /*10300*/  MUFU.TANH R6, R7 ;  /* 0x0000000700067308 */ /* 0x0002e20000002400 */
[C---:B------:R-:W-:Y:S01]  /*10310*/  ISETP.GT.AND P1, PT, R5.reuse, 0x1, PT ;  /* 0x000000010500780c */ /* 0x040fe20003f24270 */
[----:B------:R-:W-:Y:S01]  /*10320*/  UISETP.GE.AND UP0, UPT, UR14, UR7, UPT ;  /* 0x000000070e00728c */ /* 0x000fe2000bf06270 */
[----:B------:R-:W-:Y:S02]  /*10330*/  ISETP.GT.AND P2, PT, R5, 0x8, PT ;  /* 0x000000080500780c */ /* 0x000fe40003f44270 */
[----:B------:R-:W-:-:S02]  /*10340*/  FSEL R9, R89, -INF , P1 ;  /* 0xff80000059097808 */ /* 0x000fc40000800000 */
[C---:B------:R-:W-:Y:S02]  /*10350*/  ISETP.GT.AND P1, PT, R5.reuse, 0x10, PT ;  /* 0x000000100500780c */ /* 0x040fe40003f24270 */
[----:B------:R-:W-:Y:S02]  /*10360*/  FSEL R10, R88, -INF , P2 ;  /* 0xff800000580a7808 */ /* 0x000fe40001000000 */
[C---:B------:R-:W-:Y:S02]  /*10370*/  ISETP.GT.AND P2, PT, R5.reuse, 0x11, PT ;  /* 0x000000110500780c */ /* 0x040fe40003f44270 */
[----:B------:R-:W-:Y:S02]  /*10380*/  FSEL R28, R84, -INF , P1 ;  /* 0xff800000541c7808 */ /* 0x000fe40000800000 */
[----:B------:R-:W-:Y:S02]  /*10390*/  ISETP.GT.AND P1, PT, R5, 0x19, PT ;  /* 0x000000190500780c */ /* 0x000fe40003f24270 */
[----:B-1----:R-:W-:-:S02]  /*103a0*/  FSEL R7, R90, -INF , P0 ;  /* 0xff8000005a077808 */ /* 0x002fc40000000000 */
[----:B------:R-:W-:Y:S02]  /*103b0*/  ISETP.GT.AND P0, PT, R5, 0x9, PT ;  /* 0x000000090500780c */ /* 0x000fe40003f04270 */
[----:B-----5:R-:W-:Y:S02]  /*103c0*/  FSEL R29, R75, -INF , P2 ;  /* 0xff8000004b1d7808 */ /* 0x020fe40001000000 */
[----:B------:R-:W-:Y:S02]  /*103d0*/  FSEL R11, R11, -INF , P0 ;  /* 0xff8000000b0b7808 */ /* 0x000fe40000000000 */
[C---:B------:R-:W-:Y:S02]  /*103e0*/  ISETP.GT.AND P0, PT, R5.reuse, 0x18, PT ;  /* 0x000000180500780c */ /* 0x040fe40003f04270 */
[----:B------:R-:W-:Y:S02]  /*103f0*/  ISETP.GT.AND P2, PT, R5, 0x20, PT ;  /* 0x000000200500780c */ /* 0x000fe40003f44270 */
[----:B------:R-:W-:-:S02]  /*10400*/  FSEL R30, R74, -INF , P0 ;  /* 0xff8000004a1e7808 */ /* 0x000fc40000000000 */
[----:B------:R-:W-:Y:S02]  /*10410*/  ISETP.GT.AND P0, PT, R5, 0x21, PT ;  /* 0x000000210500780c */ /* 0x000fe40003f04270 */
[----:B------:R-:W-:Y:S02]  /*10420*/  FSEL R33, R73, -INF , P1 ;  /* 0xff80000049217808 */ /* 0x000fe40000800000 */
[----:B------:R-:W-:Y:S02]  /*10430*/  ISETP.GT.AND P1, PT, R5, 0x28, PT ;  /* 0x000000280500780c */ /* 0x000fe40003f24270 */
[----:B------:R-:W-:Y:S02]  /*10440*/  FSEL R70, R72, -INF , P2 ;  /* 0xff80000048467808 */ /* 0x000fe40001000000 */
[----:B------:R-:W-:Y:S02]  /*10450*/  FSEL R101, R101, -INF , P0 ;  /* 0xff80000065657808 */ /* 0x000fe40000000000 */
[----:B------:R-:W-:-:S02]  /*10460*/  ISETP.GT.AND P2, PT, R5, 0x29, PT ;  /* 0x000000290500780c */ /* 0x000fc40003f44270 */
[C---:B------:R-:W-:Y:S02]  /*10470*/  ISETP.GT.AND P0, PT, R5.reuse, 0x30, PT ;  /* 0x000000300500780c */ /* 0x040fe40003f04270 */
[----:B------:R-:W-:Y:S02]  /*10480*/  FSEL R102, R102, -INF , P1 ;  /* 0xff80000066667808 */ /* 0x000fe40000800000 */
[C---:B------:R-:W-:Y:S02]  /*10490*/  ISETP.GT.AND P1, PT, R5.reuse, 0x31, PT ;  /* 0x000000310500780c */ /* 0x040fe40003f24270 */
[----:B------:R-:W-:Y:S02]  /*104a0*/  FSEL R112, R112, -INF , P2 ;  /* 0xff80000070707808 */ /* 0x000fe40001000000 */
[----:B------:R-:W-:Y:S02]  /*104b0*/  FSEL R114, R114, -INF , P0 ;  /* 0xff80000072727808 */ /* 0x000fe40000000000 */
[----:B------:R-:W-:-:S02]  /*104c0*/  ISETP.GT.AND P2, PT, R5, 0x38, PT ;  /* 0x000000380500780c */ /* 0x000fc40003f44270 */
        /* <DEDUP_REMOVED lines=8> */
[C---:B------:R-:W-:Y:S01]  /*10550*/  ISETP.GT.AND P1, PT, R5.reuse, 0x49, PT ;  /* 0x000000490500780c */ /* 0x040fe20003f24270 */
[----:B------:R1:W4:Y:S01]  /*10560*/  MUFU.TANH R16, R8 ;  /* 0x0000000800107308 */ /* 0x0003220000002400 */
        /* <DEDUP_REMOVED lines=11> */
[----:B------:R-:W-:Y:S02]  /*10620*/  ISETP.GT.AND P1, PT, R5, 0x61, PT ;  /* 0x000000610500780c */ /* 0x000fe40003f24270 */
[----:B------:R-:W-:Y:S02]  /*10630*/  FSEL R187, R49, -INF , P2 ;  /* 0xff80000031bb7808 */ /* 0x000fe40001000000 */
[----:B------:R-:W-:Y:S02]  /*10640*/  FSEL R242, R48, -INF , P0 ;  /* 0xff80000030f27808 */ /* 0x000fe40000000000 */
[----:B------:R-:W-:-:S02]  /*10650*/  ISETP.GT.AND P2, PT, R5, 0x68, PT ;  /* 0x000000680500780c */ /* 0x000fc40003f44270 */
[----:B------:R-:W-:Y:S02]  /*10660*/  ISETP.GT.AND P0, PT, R5, 0x69, PT ;  /* 0x000000690500780c */ /* 0x000fe40003f04270 */
[----:B------:R-:W-:Y:S02]  /*10670*/  FSEL R246, R41, -INF , P1 ;  /* 0xff80000029f67808 */ /* 0x000fe40000800000 */
[----:B------:R-:W-:Y:S02]  /*10680*/  ISETP.GT.AND P1, PT, R5, 0x70, PT ;  /* 0x000000700500780c */ /* 0x000fe40003f24270 */
[----:B------:R-:W-:Y:S02]  /*10690*/  FMNMX.FTZ R69, R7, R9, !PT ;  /* 0x0000000907457209 */ /* 0x000fe40007810000 */
[----:B------:R-:W-:Y:S02]  /*106a0*/  FSEL R247, R40, -INF , P2 ;  /* 0xff80000028f77808 */ /* 0x000fe40001000000 */
[----:B------:R-:W-:-:S02]  /*106b0*/  FSEL R248, R37, -INF , P0 ;  /* 0xff80000025f87808 */ /* 0x000fc40000000000 */
[C---:B------:R-:W-:Y:S02]  /*106c0*/  ISETP.GT.AND P2, PT, R5.reuse, 0x71, PT ;  /* 0x000000710500780c */ /* 0x040fe40003f44270 */
[C---:B------:R-:W-:Y:S02]  /*106d0*/  ISETP.GT.AND P0, PT, R5.reuse, 0x78, PT ;  /* 0x000000780500780c */ /* 0x040fe40003f04270 */
[----:B------:R-:W-:Y:S02]  /*106e0*/  FMNMX.FTZ R69, R10, R69, !PT ;  /* 0x000000450a457209 */ /* 0x000fe40007810000 */
[----:B------:R-:W-:Y:S02]  /*106f0*/  FSEL R154, R36, -INF , P1 ;  /* 0xff800000249a7808 */ /* 0x000fe40000800000 */
[----:B------:R-:W-:Y:S02]  /*10700*/  ISETP.GT.AND P1, PT, R5, 0x79, PT ;  /* 0x000000790500780c */ /* 0x000fe40003f24270 */
[----:B------:R-:W-:-:S02]  /*10710*/  FSEL R240, R27, -INF , P2 ;  /* 0xff8000001bf07808 */ /* 0x000fc40001000000 */
[----:B------:R-:W-:Y:S02]  /*10720*/  FSEL R153, R25, -INF , P0 ;  /* 0xff80000019997808 */ /* 0x000fe40000000000 */
[C---:B------:R-:W-:Y:S02]  /*10730*/  ISETP.GT.AND P2, PT, R0.reuse, RZ, PT ;  /* 0x000000ff0000720c */ /* 0x040fe40003f44270 */
[C---:B------:R-:W-:Y:S02]  /*10740*/  ISETP.GT.AND P0, PT, R0.reuse, 0x1, PT ;  /* 0x000000010000780c */ /* 0x040fe40003f04270 */
[----:B------:R-:W-:Y:S02]  /*10750*/  FMNMX.FTZ R69, R11, R69, !PT ;  /* 0x000000450b457209 */ /* 0x000fe40007810000 */
[----:B------:R-:W-:Y:S02]  /*10760*/  FSEL R250, R23, -INF , P1 ;  /* 0xff80000017fa7808 */ /* 0x000fe40000800000 */
[----:B------:R-:W-:-:S02]  /*10770*/  ISETP.GT.AND P1, PT, R0, 0x8, PT ;  /* 0x000000080000780c */ /* 0x000fc40003f24270 */
[----:B-1----:R-:W-:Y:S02]  /*10780*/  FSEL R8, R21, -INF , P2 ;  /* 0xff80000015087808 */ /* 0x002fe40001000000 */
[----:B------:R-:W-:Y:S02]  /*10790*/  FSEL R12, R12, -INF , P0 ;  /* 0xff8000000c0c7808 */ /* 0x000fe40000000000 */
        /* <DEDUP_REMOVED lines=18> */
[----:B--2---:R-:W-:Y:S02]  /*108c0*/  FSEL R60, R60, -INF , P1 ;  /* 0xff8000003c3c7808 */ /* 0x004fe40000800000 */
        /* <DEDUP_REMOVED lines=31> */
[----:B---3--:R-:W-:Y:S02]  /*10ac0*/  FSEL R162, R6, -INF , P1 ;  /* 0xff80000006a27808 */ /* 0x008fe40000800000 */
        /* <DEDUP_REMOVED lines=39> */
[----:B----4-:R-:W-:Y:S02]  /*10d40*/  FSEL R209, R16, -INF , P1 ;  /* 0xff80000010d17808 */ /* 0x010fe40000800000 */
[----:B------:R-:W-:Y:S01]  /*10d50*/  FMNMX.FTZ R5, R182, R5, !PT ;  /* 0x00000005b6057209 */ /* 0x000fe20007810000 */
[----:B------:R-:W-:Y:S01]  /*10d60*/  LDSM.16.MT88.4 R16, [R218+0x100] ;  /* 0x00010000da10783b */ /* 0x000fe20000004200 */
[----:B------:R-:W-:Y:S02]  /*10d70*/  FMNMX.FTZ R69, R248, R69, !PT ;  /* 0x00000045f8457209 */ /* 0x000fe40007810000 */
[----:B------:R-:W-:-:S02]  /*10d80*/  ISETP.GT.AND P1, PT, R0, 0x68, PT ;  /* 0x000000680000780c */ /* 0x000fc40003f24270 */
[----:B------:R-:W-:Y:S02]  /*10d90*/  FSEL R208, R39, -INF , P0 ;  /* 0xff80000027d07808 */ /* 0x000fe40000000000 */
[----:B------:R-:W-:Y:S02]  /*10da0*/  FMNMX.FTZ R5, R209, R5, !PT ;  /* 0x00000005d1057209 */ /* 0x000fe40007810000 */
[----:B------:R-:W-:Y:S02]  /*10db0*/  FMNMX.FTZ R69, R154, R69, !PT ;  /* 0x000000459a457209 */ /* 0x000fe40007810000 */
[----:B------:R-:W-:Y:S02]  /*10dc0*/  ISETP.GT.AND P0, PT, R0, 0x69, PT ;  /* 0x000000690000780c */ /* 0x000fe40003f04270 */
[----:B------:R-:W-:Y:S02]  /*10dd0*/  FSEL R210, R38, -INF , P1 ;  /* 0xff80000026d27808 */ /* 0x000fe40000800000 */
[----:B------:R-:W-:Y:S01]  /*10de0*/  FMNMX.FTZ R5, R208, R5, !PT ;  /* 0x00000005d0057209 */ /* 0x000fe20007810000 */
[----:B------:R-:W-:Y:S01]  /*10df0*/  LDSM.16.MT88.4 R36, [R217+0x900] ;  /* 0x00090000d924783b */ /* 0x000fe20000004200 */
        /* <DEDUP_REMOVED lines=10> */
[----:B------:R-:W-:Y:S01]  /*10ea0*/  FSEL R186, R24, -INF , P0 ;  /* 0xff80000018ba7808 */ /* 0x000fe20000000000 */
[----:B------:R-:W1:Y:S01]  /*10eb0*/  SHFL.BFLY PT, R6, R69, 0x2, 0x1f ;  /* 0x0c401f0045067f89 */ /* 0x000e6200000e0000 */
[----:B------:R-:W-:Y:S02]  /*10ec0*/  FMNMX.FTZ R5, R155, R5, !PT ;  /* 0x000000059b057209 */ /* 0x000fe40007810000 */
[----:B------:R-:W-:Y:S01]  /*10ed0*/  ISETP.GT.AND P0, PT, R0, 0x79, PT ;  /* 0x000000790000780c */ /* 0x000fe20003f04270 */
[----:B------:R-:W-:Y:S01]  /*10ee0*/  LDSM.16.MT88.4 R24, [R220+0x100] ;  /* 0x00010000dc18783b */ /* 0x000fe20000004200 */
[----:B------:R-:W-:-:S02]  /*10ef0*/  FSEL R139, R20, -INF , P1 ;  /* 0xff800000148b7808 */ /* 0x000fc40000800000 */
[----:B------:R-:W-:Y:S01]  /*10f00*/  FMNMX.FTZ R0, R186, R5, !PT ;  /* 0x00000005ba007209 */ /* 0x000fe20007810000 */
[----:B------:R-:W-:Y:S01]  /*10f10*/  LDSM.16.MT88.4 R20, [R217+0x100] ;  /* 0x00010000d914783b */ /* 0x000fe20000004200 */
        /* <DEDUP_REMOVED lines=13> */
[--C-:B------:R-:W-:Y:S02]  /*10ff0*/  FFMA.FTZ R2, R28, c[0x0][0x2d0], -R5.reuse ;  /* 0x0000b4001c027a23 */ /* 0x100fe40000010805 */
[----:B------:R1:W-:Y:S01]  /*11000*/  MUFU.EX2 R136, R6 ;  /* 0x0000000600887308 */ /* 0x0003e20000000800 */
[----:B--2---:R-:W-:Y:S01]  /*11010*/  FMNMX.FTZ R68, R68, R0, !PT ;  /* 0x0000000044447209 */ /* 0x004fe20007810000 */
[----:B------:R-:W-:-:S03]  /*11020*/  FFMA.FTZ R0, R10, c[0x0][0x2d0], -R5 ;  /* 0x0000b4000a007a23 */ /* 0x000fc60000010805 */
[----:B------:R-:W-:-:S03]  /*11030*/  FSETP.NEU.FTZ.AND P0, PT, R68, -INF , PT ;  /* 0xff8000004400780b */ /* 0x000fc60003f1d000 */
[----:B------:R2:W-:Y:S01]  /*11040*/  MUFU.EX2 R191, R0 ;  /* 0x0000000000bf7308 */ /* 0x0005e20000000800 */
[----:B-1----:R-:W-:-:S07]  /*11050*/  FFMA.FTZ R6, R9, c[0x0][0x2d0], -R5 ;  /* 0x0000b40009067a23 */ /* 0x002fce0000010805 */
[----:B------:R1:W-:Y:S01]  /*11060*/  MUFU.EX2 R43, R6 ;  /* 0x00000006002b7308 */ /* 0x0003e20000000800 */
[----:B--2---:R-:W-:-:S05]  /*11070*/  FMUL.FTZ R0, R68, c[0x0][0x2d0] ;  /* 0x0000b40044007a20 */ /* 0x004fca0000410000 */
[----:B------:R-:W-:Y:S02]  /*11080*/  FSEL R0, R0, RZ, P0 ;  /* 0x000000ff00007208 */ /* 0x000fe40000000000 */
[----:B------:R-:W-:-:S03]  /*11090*/  PLOP3.LUT P0, PT, PT, PT, UP0, 0x80, 0x0 ;  /* 0x000000000000781c */ /* 0x000fc60003f0f008 */
[--C-:B------:R-:W-:Y:S02]  /*110a0*/  FFMA.FTZ R3, R8, c[0x0][0x2d0], -R0.reuse ;  /* 0x0000b40008037a23 */ /* 0x100fe40000010800 */
[----:B-1----:R-:W-:Y:S02]  /*110b0*/  FFMA.FTZ R6, R11, c[0x0][0x2d0], -R5 ;  /* 0x0000b4000b067a23 */ /* 0x002fe40000010805 */
[----:B------:R1:W-:Y:S08]  /*110c0*/  MUFU.EX2 R138, R3 ;  /* 0x00000003008a7308 */ /* 0x0003f00000000800 */
[----:B------:R-:W2:Y:S01]  /*110d0*/  MUFU.EX2 R243, R6 ;  /* 0x0000000600f37308 */ /* 0x000ea20000000800 */
[----:B-1----:R-:W-:-:S07]  /*110e0*/  FFMA.FTZ R3, R12, c[0x0][0x2d0], -R0 ;  /* 0x0000b4000c037a23 */ /* 0x002fce0000010800 */
[----:B------:R1:W-:Y:S01]  /*110f0*/  MUFU.EX2 R6, R2 ;  /* 0x0000000200067308 */ /* 0x0003e20000000800 */
[----:B--2---:R-:W-:-:S07]  /*11100*/  F2FP.BF16.PACK_AB R10, R243, R191 ;  /* 0x000000bff30a723e */ /* 0x004fce00000010ff */
[----:B------:R2:W3:Y:S01]  /*11110*/  MUFU.EX2 R137, R3 ;  /* 0x0000000300897308 */ /* 0x0004e20000000800 */
[----:B-1----:R-:W-:-:S07]  /*11120*/  FFMA.FTZ R2, R29, c[0x0][0x2d0], -R5 ;  /* 0x0000b4001d027a23 */ /* 0x002fce0000010805 */
[----:B------:R1:W-:Y:S01]  /*11130*/  MUFU.EX2 R4, R2 ;  /* 0x0000000200047308 */ /* 0x0003e20000000800 */
[----:B--2---:R-:W-:Y:S01]  /*11140*/  FFMA.FTZ R3, R13, c[0x0][0x2d0], -R0 ;  /* 0x0000b4000d037a23 */ /* 0x004fe20000010800 */
[----:B---3--:R-:W-:-:S06]  /*11150*/  F2FP.BF16.PACK_AB R9, R137, R138 ;  /* 0x0000008a8909723e */ /* 0x008fcc00000010ff */
[----:B------:R2:W-:Y:S01]  /*11160*/  MUFU.EX2 R62, R3 ;  /* 0x00000003003e7308 */ /* 0x0005e20000000800 */
[----:B-1----:R-:W-:-:S07]  /*11170*/  FFMA.FTZ R2, R30, c[0x0][0x2d0], -R5 ;  /* 0x0000b4001e027a23 */ /* 0x002fce0000010805 */
[----:B------:R1:W-:Y:S01]  /*11180*/  MUFU.EX2 R152, R2 ;  /* 0x0000000200987308 */ /* 0x0003e20000000800 */
[----:B--2---:R-:W-:Y:S02]  /*11190*/  FFMA.FTZ R3, R14, c[0x0][0x2d0], -R0 ;  /* 0x0000b4000e037a23 */ /* 0x004fe40000010800 */
[----:B------:R-:W2:Y:S05]  /*111a0*/  LDSM.16.MT88.4 R12, [R221+0x100] ;  /* 0x00010000dd0c783b */ /* 0x000eaa0000004200 */
[----:B------:R3:W4:Y:S01]  /*111b0*/  MUFU.EX2 R188, R3 ;  /* 0x0000000300bc7308 */ /* 0x0007220000000800 */
[----:B-1----:R-:W-:-:S07]  /*111c0*/  FFMA.FTZ R2, R33, c[0x0][0x2d0], -R5 ;  /* 0x0000b40021027a23 */ /* 0x002fce0000010805 */
[----:B------:R1:W5:Y:S01]  /*111d0*/  MUFU.EX2 R244, R2 ;  /* 0x0000000200f47308 */ /* 0x0003620000000800 */
[----:B---3--:R-:W-:Y:S01]  /*111e0*/  IMAD.MOV.U32 R3, RZ, RZ, R43 ;  /* 0x000000ffff037224 */ /* 0x008fe200078e002b */
[----:B----4-:R-:W-:Y:S01]  /*111f0*/  F2FP.BF16.PACK_AB R11, R188, R62 ;  /* 0x0000003ebc0b723e */ /* 0x010fe200000010ff */
[----:B------:R-:W-:Y:S03]  /*11200*/  LDSM.16.MT88.4 R40, [R218+0x4100] ;  /* 0x00410000da28783b */ /* 0x000fe60000004200 */
[----:B------:R-:W-:-:S07]  /*11210*/  F2FP.BF16.PACK_AB R8, R3, R136 ;  /* 0x000000880308723e */ /* 0x000fce00000010ff */
[C---:B------:R-:W-:Y:S01]  /*11220*/  HMMA.16816.F32.BF16 R80, R8.reuse, R20, RZ ;  /* 0x000000140850723c */ /* 0x040fe200000418ff */
[--C-:B-1----:R-:W-:Y:S02]  /*11230*/  FFMA.FTZ R2, R31, c[0x0][0x2d0], -R0.reuse ;  /* 0x0000b4001f027a23 */ /* 0x102fe40000010800 */
[----:B------:R-:W-:Y:S02]  /*11240*/  LDSM.16.MT88.4 R28, [R221+0x900] ;  /* 0x00090000dd1c783b */ /* 0x000fe40000004200 */
[----:B------:R1:W-:Y:S03]  /*11250*/  MUFU.EX2 R7, R2 ;  /* 0x0000000200077308 */ /* 0x0003e60000000800 */
[C---:B------:R-:W-:Y:S01]  /*11260*/  HMMA.16816.F32.BF16 R76, R8.reuse, R22, RZ ;  /* 0x00000016084c723c */ /* 0x040fe200000418ff */
[----:B------:R-:W3:Y:S07]  /*11270*/  LDSM.16.MT88.4 R20, [R217+0x4100] ;  /* 0x00410000d914783b */ /* 0x000eee0000004200 */
[----:B------:R-:W-:Y:S01]  /*11280*/  HMMA.16816.F32.BF16 R72, R8, R16, RZ ;  /* 0x000000100848723c */ /* 0x000fe200000418ff */
[----:B-1----:R-:W-:-:S02]  /*11290*/  FFMA.FTZ R2, R32, c[0x0][0x2d0], -R0 ;  /* 0x0000b40020027a23 */ /* 0x002fc40000010800 */
[----:B------:R-:W-:Y:S05]  /*112a0*/  LDSM.16.MT88.4 R32, [R218+0x900] ;  /* 0x00090000da20783b */ /* 0x000fea0000004200 */
[C---:B------:R-:W-:Y:S01]  /*112b0*/  HMMA.16816.F32.BF16 R64, R8.reuse, R18, RZ ;  /* 0x000000120840723c */ /* 0x040fe200000418ff */
[----:B------:R1:W4:Y:S01]  /*112c0*/  MUFU.EX2 R189, R2 ;  /* 0x0000000200bd7308 */ /* 0x0003220000000800 */
[----:B------:R-:W4:Y:S06]  /*112d0*/  LDSM.16.MT88.4 R16, [R221+0x4100] ;  /* 0x00410000dd10783b */ /* 0x000f2c0000004200 */
[C---:B--2---:R-:W-:Y:S08]  /*112e0*/  HMMA.16816.F32.BF16 R56, R8.reuse, R12, RZ ;  /* 0x0000000c0838723c */ /* 0x044ff000000418ff */
[----:B------:R-:W-:Y:S01]  /*112f0*/  HMMA.16816.F32.BF16 R44, R8, R14, RZ ;  /* 0x0000000e082c723c */ /* 0x000fe200000418ff */
[----:B------:R-:W2:Y:S01]  /*11300*/  LDSM.16.MT88.4 R12, [R220+0x4100] ;  /* 0x00410000dc0c783b */ /* 0x000ea20000004200 */
[----:B-1----:R-:W-:-:S04]  /*11310*/  FFMA.FTZ R2, R60, c[0x0][0x2d0], -R0 ;  /* 0x0000b4003c027a23 */ /* 0x002fc80000010800 */
[----:B------:R1:W-:Y:S02]  /*11320*/  MUFU.EX2 R241, R2 ;  /* 0x0000000200f17308 */ /* 0x0003e40000000800 */
[C---:B------:R-:W-:Y:S08]  /*11330*/  HMMA.16816.F32.BF16 R52, R8.reuse, R24, RZ ;  /* 0x000000180834723c */ /* 0x040ff000000418ff */
[----:B------:R-:W-:Y:S01]  /*11340*/  HMMA.16816.F32.BF16 R48, R8, R26, RZ ;  /* 0x0000001a0830723c */ /* 0x000fe200000418ff */
[----:B------:R-:W2:Y:S01]  /*11350*/  LDSM.16.MT88.4 R24, [R220+0x900] ;  /* 0x00090000dc18783b */ /* 0x000ea20000004200 */
[----:B-1----:R-:W-:-:S06]  /*11360*/  FFMA.FTZ R2, R61, c[0x0][0x2d0], -R0 ;  /* 0x0000b4003d027a23 */ /* 0x002fcc0000010800 */
[C---:B---3--:R-:W-:Y:S01]  /*11370*/  HMMA.16816.F32.BF16 R88, R8.reuse, R20, RZ ;  /* 0x000000140858723c */ /* 0x048fe200000418ff */
[----:B------:R1:W3:Y:S07]  /*11380*/  MUFU.EX2 R174, R2 ;  /* 0x0000000200ae7308 */ /* 0x0002ee0000000800 */
[C---:B------:R-:W-:Y:S01]  /*11390*/  HMMA.16816.F32.BF16 R96, R8.reuse, R22, RZ ;  /* 0x000000160860723c */ /* 0x040fe200000418ff */
[----:B------:R-:W3:Y:S07]  /*113a0*/  LDSM.16.MT88.4 R20, [R217+0x4900] ;  /* 0x00490000d914783b */ /* 0x000eee0000004200 */
[----:B------:R-:W-:Y:S01]  /*113b0*/  HMMA.16816.F32.BF16 R108, R8, R40, RZ ;  /* 0x00000028086c723c */ /* 0x000fe200000418ff */
[----:B-1----:R-:W-:-:S02]  /*113c0*/  FFMA.FTZ R2, R70, c[0x0][0x2d0], -R5 ;  /* 0x0000b40046027a23 */ /* 0x002fc40000010805 */
[----:B------:R-:W-:Y:S02]  /*113d0*/  IMAD.MOV.U32 R70, RZ, RZ, R154 ;  /* 0x000000ffff467224 */ /* 0x000fe400078e009a */
[----:B------:R1:W-:Y:S03]  /*113e0*/  MUFU.EX2 R252, R2 ;  /* 0x0000000200fc7308 */ /* 0x0003e60000000800 */
[C---:B------:R-:W-:Y:S01]  /*113f0*/  HMMA.16816.F32.BF16 R124, R8.reuse, R42, RZ ;  /* 0x0000002a087c723c */ /* 0x040fe200000418ff */
[----:B------:R-:W-:Y:S07]  /*11400*/  LDSM.16.MT88.4 R40, [R218+0x4900] ;  /* 0x00490000da28783b */ /* 0x000fee0000004200 */
[----:B----4-:R-:W-:Y:S01]  /*11410*/  HMMA.16816.F32.BF16 R104, R8, R16, RZ ;  /* 0x000000100868723c */ /* 0x010fe200000418ff */
[----:B-1----:R-:W-:Y:S01]  /*11420*/  FFMA.FTZ R2, R101, c[0x0][0x2d0], -R5 ;  /* 0x0000b40065027a23 */ /* 0x002fe20000010805 */
[----:B------:R-:W-:-:S06]  /*11430*/  MOV R101, R250 ;  /* 0x000000fa00657202 */ /* 0x000fcc0000000f00 */
[C---:B------:R-:W-:Y:S01]  /*11440*/  HMMA.16816.F32.BF16 R120, R8.reuse, R18, RZ ;  /* 0x000000120878723c */ /* 0x040fe200000418ff */
[----:B------:R-:W1:Y:S01]  /*11450*/  LDSM.16.MT88.4 R16, [R221+0x4900] ;  /* 0x00490000dd10783b */ /* 0x000e620000004200 */
[----:B------:R4:W1:Y:S06]  /*11460*/  MUFU.EX2 R249, R2 ;  /* 0x0000000200f97308 */ /* 0x00086c0000000800 */
[C---:B--2---:R-:W-:Y:S08]  /*11470*/  HMMA.16816.F32.BF16 R132, R8.reuse, R12, RZ ;  /* 0x0000000c0884723c */ /* 0x044ff000000418ff */
[----:B------:R-:W-:Y:S01]  /*11480*/  HMMA.16816.F32.BF16 R116, R8, R14, RZ ;  /* 0x0000000e0874723c */ /* 0x000fe200000418ff */
[----:B------:R-:W2:Y:S01]  /*11490*/  LDSM.16.MT88.4 R12, [R220+0x4900] ;  /* 0x00490000dc0c783b */ /* 0x000ea20000004200 */
[----:B----4-:R-:W-:-:S02]  /*114a0*/  FFMA.FTZ R2, R102, c[0x0][0x2d0], -R5 ;  /* 0x0000b40066027a23 */ /* 0x010fc40000010805 */
[----:B-----5:R-:W-:Y:S02]  /*114b0*/  IMAD.MOV.U32 R102, RZ, RZ, R244 ;  /* 0x000000ffff667224 */ /* 0x020fe400078e00f4 */
[----:B------:R4:W-:Y:S01]  /*114c0*/  MUFU.EX2 R251, R2 ;  /* 0x0000000200fb7308 */ /* 0x0009e20000000800 */
[----:B------:R-:W-:Y:S02]  /*114d0*/  F2FP.BF16.PACK_AB R8, R4, R6 ;  /* 0x000000060408723e */ /* 0x000fe400000010ff */
[----:B------:R-:W-:Y:S02]  /*114e0*/  F2FP.BF16.PACK_AB R9, R189, R7 ;  /* 0x00000007bd09723e */ /* 0x000fe400000010ff */
[----:B------:R-:W-:Y:S02]  /*114f0*/  F2FP.BF16.PACK_AB R10, R244, R152 ;  /* 0x00000098f40a723e */ /* 0x000fe400000010ff */
[----:B---3--:R-:W-:-:S07]  /*11500*/  F2FP.BF16.PACK_AB R11, R174, R241 ;  /* 0x000000f1ae0b723e */ /* 0x008fce00000010ff */
[----:B------:R-:W-:Y:S01]  /*11510*/  HMMA.16816.F32.BF16 R156, R8, R36, R80 ;  /* 0x00000024089c723c */ /* 0x000fe20000041850 */
[----:B----4-:R-:W-:-:S04]  /*11520*/  FFMA.FTZ R2, R112, c[0x0][0x2d0], -R5 ;  /* 0x0000b40070027a23 */ /* 0x010fc80000010805 */
[----:B------:R3:W-:Y:S02]  /*11530*/  MUFU.EX2 R250, R2 ;  /* 0x0000000200fa7308 */ /* 0x0007e40000000800 */
[----:B------:R-:W-:Y:S01]  /*11540*/  IMAD.MOV.U32 R83, RZ, RZ, R62 ;  /* 0x000000ffff537224 */ /* 0x000fe200078e003e */
[----:B------:R-:W-:Y:S01]  /*11550*/  HMMA.16816.F32.BF16 R148, R8, R38, R76 ;  /* 0x000000260894723c */ /* 0x000fe2000004184c */
[----:B------:R-:W4:Y:S02]  /*11560*/  LDSM.16.MT88.4 R36, [R217+0x1100] ;  /* 0x00110000d924783b */ /* 0x000f240000004200 */
[----:B------:R-:W-:-:S05]  /*11570*/  IMAD.MOV.U32 R112, RZ, RZ, R83 ;  /* 0x000000ffff707224 */ /* 0x000fca00078e0053 */
[----:B------:R-:W-:Y:S01]  /*11580*/  HMMA.16816.F32.BF16 R84, R8, R28, R56 ;  /* 0x0000001c0854723c */ /* 0x000fe20000041838 */
[----:B---3--:R-:W-:-:S07]  /*11590*/  FFMA.FTZ R2, R100, c[0x0][0x2d0], -R0 ;  /* 0x0000b40064027a23 */ /* 0x008fce0000010800 */
[C---:B------:R-:W-:Y:S01]  /*115a0*/  HMMA.16816.F32.BF16 R60, R8.reuse, R30, R44 ;  /* 0x0000001e083c723c */ /* 0x040fe2000004182c */
[----:B------:R-:W-:Y:S01]  /*115b0*/  LDSM.16.MT88.4 R28, [R220+0x1100] ;  /* 0x00110000dc1c783b */ /* 0x000fe20000004200 */
[----:B------:R3:W-:Y:S06]  /*115c0*/  MUFU.EX2 R244, R2 ;  /* 0x0000000200f47308 */ /* 0x0007ec0000000800 */
[C---:B------:R-:W-:Y:S08]  /*115d0*/  HMMA.16816.F32.BF16 R56, R8.reuse, R24, R52 ;  /* 0x000000180838723c */ /* 0x040ff00000041834 */
[----:B------:R-:W-:Y:S01]  /*115e0*/  HMMA.16816.F32.BF16 R44, R8, R26, R48 ;  /* 0x0000001a082c723c */ /* 0x000fe20000041830 */
[----:B------:R-:W-:Y:S01]  /*115f0*/  LDSM.16.MT88.4 R24, [R221+0x1100] ;  /* 0x00110000dd18783b */ /* 0x000fe20000004200 */
[----:B---3--:R-:W-:-:S02]  /*11600*/  FFMA.FTZ R2, R71, c[0x0][0x2d0], -R0 ;  /* 0x0000b40047027a23 */ /* 0x008fc40000010800 */
[----:B------:R-:W-:-:S04]  /*11610*/  IMAD.MOV.U32 R71, RZ, RZ, R101 ;  /* 0x000000ffff477224 */ /* 0x000fc800078e0065 */
[C---:B------:R-:W-:Y:S07]  /*11620*/  HMMA.16816.F32.BF16 R52, R8.reuse, R20, R88 ;  /* 0x000000140834723c */ /* 0x040fee0000041858 */
[----:B------:R-:W-:Y:S01]  /*11630*/  IMAD.MOV.U32 R91, RZ, RZ, R243 ;  /* 0x000000ffff5b7224 */ /* 0x000fe200078e00f3 */
[----:B------:R-:W-:Y:S01]  /*11640*/  HMMA.16816.F32.BF16 R92, R8, R34, R64 ;  /* 0x00000022085c723c */ /* 0x000fe20000041840 */
[----:B------:R3:W5:Y:S01]  /*11650*/  MUFU.EX2 R243, R2 ;  /* 0x0000000200f37308 */ /* 0x0007620000000800 */
[----:B------:R-:W-:Y:S01]  /*11660*/  IMAD.MOV.U32 R90, RZ, RZ, R241 ;  /* 0x000000ffff5a7224 */ /* 0x000fe200078e00f1 */
[----:B------:R-:W-:Y:S01]  /*11670*/  MOV R88, R155 ;  /* 0x0000009b00587202 */ /* 0x000fe20000000f00 */
[----:B------:R-:W-:-:S04]  /*11680*/  IMAD.MOV.U32 R89, RZ, RZ, R240 ;  /* 0x000000ffff597224 */ /* 0x000fc800078e00f0 */
[C---:B------:R-:W-:Y:S01]  /*11690*/  HMMA.16816.F32.BF16 R64, R8.reuse, R22, R96 ;  /* 0x000000160840723c */ /* 0x040fe20000041860 */
[----:B------:R-:W-:Y:S06]  /*116a0*/  LDSM.16.MT88.4 R20, [R217+0x5100] ;  /* 0x00510000d914783b */ /* 0x000fec0000004200 */
[----:B------:R-:W-:Y:S01]  /*116b0*/  IMAD.MOV.U32 R96, RZ, RZ, R139 ;  /* 0x000000ffff607224 */ /* 0x000fe200078e008b */
[----:B------:R-:W-:Y:S01]  /*116c0*/  MOV R98, R137 ;  /* 0x0000008900627202 */ /* 0x000fe20000000f00 */
[----:B---3--:R-:W-:Y:S01]  /*116d0*/  FFMA.FTZ R2, R103, c[0x0][0x2d0], -R0 ;  /* 0x0000b40067027a23 */ /* 0x008fe20000010800 */
[----:B-1----:R-:W-:Y:S01]  /*116e0*/  HMMA.16816.F32.BF16 R76, R8, R18, R120 ;  /* 0x00000012084c723c */ /* 0x002fe20000041878 */
[----:B------:R-:W-:-:S02]  /*116f0*/  IMAD.MOV.U32 R97, RZ, RZ, R138 ;  /* 0x000000ffff617224 */ /* 0x000fc400078e008a */
[----:B------:R1:W-:Y:S01]  /*11700*/  MUFU.EX2 R241, R2 ;  /* 0x0000000200f17308 */ /* 0x0003e20000000800 */
[----:B------:R-:W-:-:S03]  /*11710*/  IMAD.MOV.U32 R99, RZ, RZ, R136 ;  /* 0x000000ffff637224 */ /* 0x000fc600078e0088 */
[----:B------:R-:W-:Y:S01]  /*11720*/  IMAD.MOV.U32 R120, RZ, RZ, R191 ;  /* 0x000000ffff787224 */ /* 0x000fe200078e00bf */
[----:B------:R-:W-:Y:S01]  /*11730*/  HMMA.16816.F32.BF16 R136, R8, R40, R108 ;  /* 0x000000280888723c */ /* 0x000fe2000004186c */
[----:B------:R-:W-:Y:S01]  /*11740*/  IMAD.MOV.U32 R123, RZ, RZ, R90 ;  /* 0x000000ffff7b7224 */ /* 0x000fe200078e005a */
[----:B------:R-:W-:Y:S01]  /*11750*/  MOV R121, R112 ;  /* 0x0000007000797202 */ /* 0x000fe20000000f00 */
[----:B------:R-:W-:-:S04]  /*11760*/  IMAD.MOV.U32 R122, RZ, RZ, R91 ;  /* 0x000000ffff7a7224 */ /* 0x000fc800078e005b */
[----:B------:R-:W-:Y:S01]  /*11770*/  IMAD.MOV.U32 R110, RZ, RZ, R153 ;  /* 0x000000ffff6e7224 */ /* 0x000fe200078e0099 */
[----:B------:R-:W-:Y:S01]  /*11780*/  HMMA.16816.F32.BF16 R128, R8, R32, R72 ;  /* 0x000000200880723c */ /* 0x000fe20000041848 */
[----:B------:R-:W-:Y:S01]  /*11790*/  IMAD.MOV.U32 R111, RZ, RZ, R152 ;  /* 0x000000ffff6f7224 */ /* 0x000fe200078e0098 */
[----:B------:R-:W3:Y:S01]  /*117a0*/  LDSM.16.MT88.4 R32, [R218+0x1100] ;  /* 0x00110000da20783b */ /* 0x000ee20000004200 */
[----:B-1----:R-:W-:-:S04]  /*117b0*/  FFMA.FTZ R2, R113, c[0x0][0x2d0], -R0 ;  /* 0x0000b40071027a23 */ /* 0x002fc80000010800 */
[----:B------:R1:W1:Y:S01]  /*117c0*/  MUFU.EX2 R240, R2 ;  /* 0x0000000200f07308 */ /* 0x0002620000000800 */
[C---:B------:R-:W-:Y:S01]  /*117d0*/  HMMA.16816.F32.BF16 R152, R8.reuse, R42, R124 ;  /* 0x0000002a0898723c */ /* 0x040fe2000004187c */
[----:B------:R-:W3:Y:S07]  /*117e0*/  LDSM.16.MT88.4 R40, [R218+0x5100] ;  /* 0x00510000da28783b */ /* 0x000eee0000004200 */
[----:B------:R-:W-:Y:S01]  /*117f0*/  HMMA.16816.F32.BF16 R80, R8, R16, R104 ;  /* 0x000000100850723c */ /* 0x000fe20000041868 */
[----:B------:R-:W3:Y:S01]  /*11800*/  LDSM.16.MT88.4 R16, [R221+0x5100] ;  /* 0x00510000dd10783b */ /* 0x000ee20000004200 */
[----:B-1----:R-:W-:-:S06]  /*11810*/  FFMA.FTZ R2, R114, c[0x0][0x2d0], -R5 ;  /* 0x0000b40072027a23 */ /* 0x002fcc0000010805 */
[C---:B--2---:R-:W-:Y:S01]  /*11820*/  HMMA.16816.F32.BF16 R72, R8.reuse, R12, R132 ;  /* 0x0000000c0848723c */ /* 0x044fe20000041884 */
[----:B------:R1:W-:Y:S06]  /*11830*/  MUFU.EX2 R191, R2 ;  /* 0x0000000200bf7308 */ /* 0x0003ec0000000800 */
[----:B------:R-:W-:Y:S01]  /*11840*/  IMAD.MOV.U32 R134, RZ, RZ, R190 ;  /* 0x000000ffff867224 */ /* 0x000fe200078e00be */
[----:B------:R-:W-:Y:S01]  /*11850*/  HMMA.16816.F32.BF16 R48, R8, R14, R116 ;  /* 0x0000000e0830723c */ /* 0x000fe20000041874 */
[----:B------:R-:W-:Y:S01]  /*11860*/  MOV R132, R102 ;  /* 0x0000006600847202 */ /* 0x000fe20000000f00 */
[----:B------:R-:W-:Y:S01]  /*11870*/  IMAD.MOV.U32 R135, RZ, RZ, R111 ;  /* 0x000000ffff877224 */ /* 0x000fe200078e006f */
[----:B------:R-:W2:Y:S01]  /*11880*/  LDSM.16.MT88.4 R12, [R220+0x5100] ;  /* 0x00510000dc0c783b */ /* 0x000ea20000004200 */
[----:B------:R-:W-:-:S03]  /*11890*/  IMAD.MOV.U32 R133, RZ, RZ, R189 ;  /* 0x000000ffff857224 */ /* 0x000fc600078e00bd */
[----:B------:R-:W-:Y:S02]  /*118a0*/  F2FP.BF16.PACK_AB R8, R249, R252 ;  /* 0x000000fcf908723e */ /* 0x000fe400000010ff */
[----:B-----5:R-:W-:Y:S02]  /*118b0*/  F2FP.BF16.PACK_AB R9, R243, R244 ;  /* 0x000000f4f309723e */ /* 0x020fe400000010ff */
[----:B------:R-:W-:Y:S01]  /*118c0*/  F2FP.BF16.PACK_AB R10, R250, R251 ;  /* 0x000000fbfa0a723e */ /* 0x000fe200000010ff */
[----:B-1----:R-:W-:Y:S01]  /*118d0*/  FFMA.FTZ R2, R115, c[0x0][0x2d0], -R5 ;  /* 0x0000b40073027a23 */ /* 0x002fe20000010805 */
[----:B------:R-:W-:-:S03]  /*118e0*/  F2FP.BF16.PACK_AB R11, R240, R241 ;  /* 0x000000f1f00b723e */ /* 0x000fc600000010ff */
[----:B------:R1:W5:Y:S04]  /*118f0*/  MUFU.EX2 R190, R2 ;  /* 0x0000000200be7308 */ /* 0x0003680000000800 */
[C---:B----4-:R-:W-:Y:S07]  /*11900*/  HMMA.16816.F32.BF16 R100, R8.reuse, R36, R156 ;  /* 0x000000240864723c */ /* 0x050fee000004189c */
[----:B------:R-:W-:Y:S01]  /*11910*/  IMAD.MOV.U32 R159, RZ, RZ, R110 ;  /* 0x000000ffff9f7224 */ /* 0x000fe200078e006e */
[----:B------:R-:W-:Y:S01]  /*11920*/  MOV R158, R7 ;  /* 0x00000007009e7202 */ /* 0x000fe20000000f00 */
[----:B------:R-:W-:Y:S01]  /*11930*/  HMMA.16816.F32.BF16 R108, R8, R38, R148 ;  /* 0x00000026086c723c */ /* 0x000fe20000041894 */
[----:B------:R-:W4:Y:S01]  /*11940*/  LDSM.16.MT88.4 R36, [R217+0x1900] ;  /* 0x00190000d924783b */ /* 0x000f220000004200 */
[----:B------:R-:W-:Y:S01]  /*11950*/  MOV R157, R88 ;  /* 0x00000058009d7202 */ /* 0x000fe20000000f00 */
[----:B-1----:R-:W-:-:S02]  /*11960*/  FFMA.FTZ R2, R163, c[0x0][0x2d0], -R5 ;  /* 0x0000b400a3027a23 */ /* 0x002fc40000010805 */
[----:B------:R-:W-:Y:S02]  /*11970*/  IMAD.MOV.U32 R163, RZ, RZ, R6 ;  /* 0x000000ffffa37224 */ /* 0x000fe400078e0006 */
[----:B------:R1:W-:Y:S01]  /*11980*/  MUFU.EX2 R189, R2 ;  /* 0x0000000200bd7308 */ /* 0x0003e20000000800 */
[----:B------:R-:W-:Y:S01]  /*11990*/  MOV R151, R96 ;  /* 0x0000006000977202 */ /* 0x000fe20000000f00 */
[----:B------:R-:W-:Y:S01]  /*119a0*/  IMAD.MOV.U32 R150, RZ, RZ, R97 ;  /* 0x000000ffff967224 */ /* 0x000fe200078e0061 */
[----:B---3--:R-:W-:Y:S01]  /*119b0*/  HMMA.16816.F32.BF16 R116, R8, R32, R128 ;  /* 0x000000200874723c */ /* 0x008fe20000041880 */
[----:B------:R-:W-:Y:S02]  /*119c0*/  IMAD.MOV.U32 R149, RZ, RZ, R98 ;  /* 0x000000ffff957224 */ /* 0x000fe400078e0062 */
[----:B------:R-:W-:Y:S02]  /*119d0*/  IMAD.MOV.U32 R148, RZ, RZ, R99 ;  /* 0x000000ffff947224 */ /* 0x000fe400078e0063 */
[----:B------:R-:W-:-:S03]  /*119e0*/  IMAD.MOV.U32 R156, RZ, RZ, R89 ;  /* 0x000000ffff9c7224 */ /* 0x000fc600078e0059 */
[----:B------:R-:W-:Y:S01]  /*119f0*/  HMMA.16816.F32.BF16 R96, R8, R24, R84 ;  /* 0x000000180860723c */ /* 0x000fe20000041854 */
[----:B-1----:R-:W-:Y:S02]  /*11a00*/  FFMA.FTZ R2, R165, c[0x0][0x2d0], -R5 ;  /* 0x0000b400a5027a23 */ /* 0x002fe40000010805 */
[----:B------:R-:W-:-:S05]  /*11a10*/  IMAD.MOV.U32 R165, RZ, RZ, R134 ;  /* 0x000000ffffa57224 */ /* 0x000fca00078e0086 */
[----:B------:R-:W-:Y:S01]  /*11a20*/  HMMA.16816.F32.BF16 R84, R8, R26, R60 ;  /* 0x0000001a0854723c */ /* 0x000fe2000004183c */
[----:B------:R-:W-:Y:S01]  /*11a30*/  LDSM.16.MT88.4 R24, [R221+0x1900] ;  /* 0x00190000dd18783b */ /* 0x000fe20000004200 */
[----:B------:R-:W-:-:S05]  /*11a40*/  IMAD.MOV.U32 R134, RZ, RZ, R123 ;  /* 0x000000ffff867224 */ /* 0x000fca00078e007b */
[----:B------:R-:W-:Y:S01]  /*11a50*/  IMAD.MOV.U32 R63, RZ, RZ, R188 ;  /* 0x000000ffff3f7224 */ /* 0x000fe200078e00bc */
[C---:B------:R-:W-:Y:S01]  /*11a60*/  HMMA.16816.F32.BF16 R104, R8.reuse, R34, R92 ;  /* 0x000000220868723c */ /* 0x040fe2000004185c */
[----:B------:R1:W-:Y:S01]  /*11a70*/  MUFU.EX2 R188, R2 ;  /* 0x0000000200bc7308 */ /* 0x0003e20000000800 */
[----:B------:R-:W-:Y:S01]  /*11a80*/  IMAD.MOV.U32 R62, RZ, RZ, R4 ;  /* 0x000000ffff3e7224 */ /* 0x000fe200078e0004 */
[----:B------:R-:W3:Y:S05]  /*11a90*/  LDSM.16.MT88.4 R32, [R218+0x1900] ;  /* 0x00190000da20783b */ /* 0x000eea0000004200 */
[C---:B------:R-:W-:Y:S08]  /*11aa0*/  HMMA.16816.F32.BF16 R92, R8.reuse, R28, R56 ;  /* 0x0000001c085c723c */ /* 0x040ff00000041838 */
[----:B------:R-:W-:Y:S01]  /*11ab0*/  HMMA.16816.F32.BF16 R88, R8, R30, R44 ;  /* 0x0000001e0858723c */ /* 0x000fe2000004182c */
[----:B-1----:R-:W-:Y:S01]  /*11ac0*/  FFMA.FTZ R2, R161, c[0x0][0x2d0], -R0 ;  /* 0x0000b400a1027a23 */ /* 0x002fe20000010800 */
[----:B------:R-:W1:Y:S01]  /*11ad0*/  LDSM.16.MT88.4 R28, [R220+0x1900] ;  /* 0x00190000dc1c783b */ /* 0x000e620000004200 */
[----:B------:R-:W-:-:S02]  /*11ae0*/  IMAD.MOV.U32 R161, RZ, RZ, R120 ;  /* 0x000000ffffa17224 */ /* 0x000fc400078e0078 */
[----:B------:R2:W-:Y:S03]  /*11af0*/  MUFU.EX2 R7, R2 ;  /* 0x0000000200077308 */ /* 0x0005e60000000800 */
[C---:B------:R-:W-:Y:S08]  /*11b00*/  HMMA.16816.F32.BF16 R112, R8.reuse, R20, R52 ;  /* 0x000000140870723c */ /* 0x040ff00000041834 */
[----:B------:R-:W-:Y:S01]  /*11b10*/  HMMA.16816.F32.BF16 R124, R8, R22, R64 ;  /* 0x00000016087c723c */ /* 0x000fe20000041840 */
[----:B------:R-:W1:Y:S01]  /*11b20*/  LDSM.16.MT88.4 R20, [R217+0x5900] ;  /* 0x00590000d914783b */ /* 0x000e620000004200 */
[----:B--2---:R-:W-:-:S02]  /*11b30*/  FFMA.FTZ R2, R160, c[0x0][0x2d0], -R0 ;  /* 0x0000b400a0027a23 */ /* 0x004fc40000010800 */
[----:B------:R-:W-:-:S04]  /*11b40*/  IMAD.MOV.U32 R160, RZ, RZ, R121 ;  /* 0x000000ffffa07224 */ /* 0x000fc800078e0079 */
[C---:B------:R-:W-:Y:S01]  /*11b50*/  HMMA.16816.F32.BF16 R136, R8.reuse, R40, R136 ;  /* 0x000000280888723c */ /* 0x040fe20000041888 */
[----:B------:R2:W1:Y:S07]  /*11b60*/  MUFU.EX2 R6, R2 ;  /* 0x0000000200067308 */ /* 0x00046e0000000800 */
[C---:B------:R-:W-:Y:S01]  /*11b70*/  HMMA.16816.F32.BF16 R152, R8.reuse, R42, R152 ;  /* 0x0000002a0898723c */ /* 0x040fe20000041898 */
[----:B------:R-:W1:Y:S07]  /*11b80*/  LDSM.16.MT88.4 R40, [R218+0x5900] ;  /* 0x00590000da28783b */ /* 0x000e6e0000004200 */
[----:B------:R-:W-:Y:S01]  /*11b90*/  HMMA.16816.F32.BF16 R128, R8, R16, R80 ;  /* 0x000000100880723c */ /* 0x000fe20000041850 */
[----:B--2---:R-:W-:Y:S01]  /*11ba0*/  FFMA.FTZ R2, R162, c[0x0][0x2d0], -R0 ;  /* 0x0000b400a2027a23 */ /* 0x004fe20000010800 */
[----:B------:R-:W-:-:S03]  /*11bb0*/  MOV R162, R122 ;  /* 0x0000007a00a27202 */ /* 0x000fc60000000f00 */
[----:B------:R2:W-:Y:S03]  /*11bc0*/  MUFU.EX2 R4, R2 ;  /* 0x0000000200047308 */ /* 0x0005e60000000800 */
[C---:B------:R-:W-:Y:S01]  /*11bd0*/  HMMA.16816.F32.BF16 R120, R8.reuse, R18, R76 ;  /* 0x000000120878723c */ /* 0x040fe2000004184c */
[----:B------:R-:W-:Y:S07]  /*11be0*/  LDSM.16.MT88.4 R16, [R221+0x5900] ;  /* 0x00590000dd10783b */ /* 0x000fee0000004200 */
[----:B------:R-:W-:Y:S01]  /*11bf0*/  HMMA.16816.F32.BF16 R76, R8, R12, R72 ;  /* 0x0000000c084c723c */ /* 0x000fe20000041848 */
[----:B--2---:R-:W-:Y:S01]  /*11c00*/  FFMA.FTZ R2, R164, c[0x0][0x2d0], -R0 ;  /* 0x0000b400a4027a23 */ /* 0x004fe20000010800 */
[----:B------:R-:W-:Y:S01]  /*11c10*/  MOV R164, R158 ;  /* 0x0000009e00a47202 */ /* 0x000fe20000000f00 */
[----:B------:R-:W-:-:S05]  /*11c20*/  IMAD.MOV.U32 R158, RZ, RZ, R186 ;  /* 0x000000ffff9e7224 */ /* 0x000fca00078e00ba */
[----:B------:R-:W-:Y:S01]  /*11c30*/  HMMA.16816.F32.BF16 R56, R8, R14, R48 ;  /* 0x0000000e0838723c */ /* 0x000fe20000041830 */
[----:B------:R-:W2:Y:S01]  /*11c40*/  MUFU.EX2 R186, R2 ;  /* 0x0000000200ba7308 */ /* 0x000ea20000000800 */
[----:B------:R-:W3:Y:S05]  /*11c50*/  LDSM.16.MT88.4 R12, [R220+0x5900] ;  /* 0x00590000dc0c783b */ /* 0x000eea0000004200 */
[----:B-----5:R-:W-:Y:S02]  /*11c60*/  F2FP.BF16.PACK_AB R8, R190, R191 ;  /* 0x000000bfbe08723e */ /* 0x020fe400000010ff */
[----:B-1----:R-:W-:Y:S02]  /*11c70*/  F2FP.BF16.PACK_AB R9, R6, R7 ;  /* 0x000000070609723e */ /* 0x002fe400000010ff */
[----:B------:R-:W-:-:S02]  /*11c80*/  F2FP.BF16.PACK_AB R10, R188, R189 ;  /* 0x000000bdbc0a723e */ /* 0x000fc400000010ff */
[----:B--2---:R-:W-:Y:S01]  /*11c90*/  F2FP.BF16.PACK_AB R11, R186, R4 ;  /* 0x00000004ba0b723e */ /* 0x004fe200000010ff */
[----:B------:R-:W-:-:S06]  /*11ca0*/  FFMA.FTZ R2, R170, c[0x0][0x2d0], -R5 ;  /* 0x0000b400aa027a23 */ /* 0x000fcc0000010805 */
[C---:B----4-:R-:W-:Y:S07]  /*11cb0*/  HMMA.16816.F32.BF16 R72, R8.reuse, R36, R100 ;  /* 0x000000240848723c */ /* 0x050fee0000041864 */
[----:B------:R-:W-:Y:S01]  /*11cc0*/  IMAD.MOV.U32 R103, RZ, RZ, R174 ;  /* 0x000000ffff677224 */ /* 0x000fe200078e00ae */
[----:B------:R-:W-:Y:S01]  /*11cd0*/  HMMA.16816.F32.BF16 R64, R8, R38, R108 ;  /* 0x000000260840723c */ /* 0x000fe2000004186c */
[----:B------:R1:W-:Y:S01]  /*11ce0*/  MUFU.EX2 R174, R2 ;  /* 0x0000000200ae7308 */ /* 0x0003e20000000800 */
[----:B------:R-:W2:Y:S01]  /*11cf0*/  LDSM.16.MT88.4 R36, [R217+0x2100] ;  /* 0x00210000d924783b */ /* 0x000ea20000004200 */
[----:B------:R-:W-:Y:S01]  /*11d00*/  MOV R102, R63 ;  /* 0x0000003f00667202 */ /* 0x000fe20000000f00 */
[----:B------:R-:W-:-:S03]  /*11d10*/  IMAD.MOV.U32 R101, RZ, RZ, R62 ;  /* 0x000000ffff657224 */ /* 0x000fc600078e003e */
[----:B------:R-:W-:Y:S01]  /*11d20*/  IMAD.MOV.U32 R111, RZ, RZ, R162 ;  /* 0x000000ffff6f7224 */ /* 0x000fe200078e00a2 */
[----:B---3--:R-:W-:Y:S01]  /*11d30*/  HMMA.16816.F32.BF16 R60, R8, R32, R116 ;  /* 0x00000020083c723c */ /* 0x008fe20000041874 */
[----:B------:R-:W-:Y:S01]  /*11d40*/  IMAD.MOV.U32 R162, RZ, RZ, R160 ;  /* 0x000000ffffa27224 */ /* 0x000fe200078e00a0 */
[----:B------:R-:W-:Y:S01]  /*11d50*/  MOV R110, R103 ;  /* 0x00000067006e7202 */ /* 0x000fe20000000f00 */
[----:B------:R-:W-:Y:S01]  /*11d60*/  IMAD.MOV.U32 R160, RZ, RZ, R161 ;  /* 0x000000ffffa07224 */ /* 0x000fe200078e00a1 */
[----:B------:R-:W-:Y:S01]  /*11d70*/  MOV R161, R165 ;  /* 0x000000a500a17202 */ /* 0x000fe20000000f00 */
[----:B------:R-:W-:-:S03]  /*11d80*/  IMAD.MOV.U32 R109, RZ, RZ, R102 ;  /* 0x000000ffff6d7224 */ /* 0x000fc600078e0066 */
[C---:B------:R-:W-:Y:S01]  /*11d90*/  HMMA.16816.F32.BF16 R52, R8.reuse, R34, R104 ;  /* 0x000000220834723c */ /* 0x040fe20000041868 */
[--C-:B-1----:R-:W-:Y:S01]  /*11da0*/  FFMA.FTZ R2, R171, c[0x0][0x2d0], -R5.reuse ;  /* 0x0000b400ab027a23 */ /* 0x102fe20000010805 */
[----:B------:R-:W1:Y:S03]  /*11db0*/  LDSM.16.MT88.4 R32, [R218+0x2100] ;  /* 0x00210000da20783b */ /* 0x000e660000004200 */
[----:B------:R3:W4:Y:S03]  /*11dc0*/  MUFU.EX2 R171, R2 ;  /* 0x0000000200ab7308 */ /* 0x0007260000000800 */
[C---:B------:R-:W-:Y:S08]  /*11dd0*/  HMMA.16816.F32.BF16 R48, R8.reuse, R24, R96 ;  /* 0x000000180830723c */ /* 0x040ff00000041860 */
[----:B------:R-:W-:Y:S01]  /*11de0*/  HMMA.16816.F32.BF16 R44, R8, R26, R84 ;  /* 0x0000001a082c723c */ /* 0x000fe20000041854 */
[----:B------:R-:W5:Y:S01]  /*11df0*/  LDSM.16.MT88.4 R24, [R221+0x2100] ;  /* 0x00210000dd18783b */ /* 0x000f620000004200 */
[----:B---3--:R-:W-:Y:S01]  /*11e00*/  FFMA.FTZ R2, R172, c[0x0][0x2d0], -R5 ;  /* 0x0000b400ac027a23 */ /* 0x008fe20000010805 */
[----:B------:R-:W-:-:S05]  /*11e10*/  MOV R172, R110 ;  /* 0x0000006e00ac7202 */ /* 0x000fca0000000f00 */
[C---:B------:R-:W-:Y:S01]  /*11e20*/  HMMA.16816.F32.BF16 R80, R8.reuse, R28, R92 ;  /* 0x0000001c0850723c */ /* 0x040fe2000004185c */
[----:B------:R3:W-:Y:S07]  /*11e30*/  MUFU.EX2 R170, R2 ;  /* 0x0000000200aa7308 */ /* 0x0007ee0000000800 */
[C---:B------:R-:W-:Y:S01]  /*11e40*/  HMMA.16816.F32.BF16 R84, R8.reuse, R30, R88 ;  /* 0x0000001e0854723c */ /* 0x040fe20000041858 */
[----:B------:R-:W1:Y:S07]  /*11e50*/  LDSM.16.MT88.4 R28, [R220+0x2100] ;  /* 0x00210000dc1c783b */ /* 0x000e6e0000004200 */
[----:B------:R-:W-:Y:S01]  /*11e60*/  HMMA.16816.F32.BF16 R92, R8, R20, R112 ;  /* 0x00000014085c723c */ /* 0x000fe20000041870 */
[----:B---3--:R-:W-:-:S02]  /*11e70*/  FFMA.FTZ R2, R173, c[0x0][0x2d0], -R5 ;  /* 0x0000b400ad027a23 */ /* 0x008fc40000010805 */
[----:B------:R-:W-:Y:S02]  /*11e80*/  IMAD.MOV.U32 R173, RZ, RZ, R101 ;  /* 0x000000ffffad7224 */ /* 0x000fe400078e0065 */
[----:B------:R3:W-:Y:S03]  /*11e90*/  MUFU.EX2 R165, R2 ;  /* 0x0000000200a57308 */ /* 0x0007e60000000800 */
[C---:B------:R-:W-:Y:S01]  /*11ea0*/  HMMA.16816.F32.BF16 R100, R8.reuse, R22, R124 ;  /* 0x000000160864723c */ /* 0x040fe2000004187c */
[----:B------:R-:W1:Y:S07]  /*11eb0*/  LDSM.16.MT88.4 R20, [R217+0x6100] ;  /* 0x00610000d914783b */ /* 0x000e6e0000004200 */
[----:B------:R-:W-:Y:S01]  /*11ec0*/  HMMA.16816.F32.BF16 R116, R8, R40, R136 ;  /* 0x000000280874723c */ /* 0x000fe20000041888 */
[----:B---3--:R-:W-:-:S02]  /*11ed0*/  FFMA.FTZ R2, R167, c[0x0][0x2d0], -R0 ;  /* 0x0000b400a7027a23 */ /* 0x008fc40000010800 */
[----:B------:R-:W-:-:S05]  /*11ee0*/  IMAD.MOV.U32 R167, RZ, RZ, R164 ;  /* 0x000000ffffa77224 */ /* 0x000fca00078e00a4 */
[C---:B------:R-:W-:Y:S01]  /*11ef0*/  HMMA.16816.F32.BF16 R104, R8.reuse, R12, R76 ;  /* 0x0000000c0868723c */ /* 0x040fe2000004184c */
[----:B------:R3:W-:Y:S01]  /*11f00*/  MUFU.EX2 R164, R2 ;  /* 0x0000000200a47308 */ /* 0x0007e20000000800 */
[----:B------:R-:W-:Y:S01]  /*11f10*/  IMAD.MOV.U32 R138, RZ, RZ, R162 ;  /* 0x000000ffff8a7224 */ /* 0x000fe200078e00a2 */
[----:B------:R-:W-:Y:S01]  /*11f20*/  MOV R136, R161 ;  /* 0x000000a100887202 */ /* 0x000fe20000000f00 */
[----:B------:R-:W-:Y:S02]  /*11f30*/  IMAD.MOV.U32 R139, RZ, RZ, R111 ;  /* 0x000000ffff8b7224 */ /* 0x000fe400078e006f */
[----:B------:R-:W-:Y:S02]  /*11f40*/  IMAD.MOV.U32 R137, RZ, RZ, R160 ;  /* 0x000000ffff897224 */ /* 0x000fe400078e00a0 */
[C---:B------:R-:W-:Y:S01]  /*11f50*/  HMMA.16816.F32.BF16 R76, R8.reuse, R14, R56 ;  /* 0x0000000e084c723c */ /* 0x040fe20000041838 */
[----:B------:R-:W1:Y:S07]  /*11f60*/  LDSM.16.MT88.4 R12, [R220+0x6100] ;  /* 0x00610000dc0c783b */ /* 0x000e6e0000004200 */
[----:B------:R-:W-:Y:S01]  /*11f70*/  HMMA.16816.F32.BF16 R124, R8, R42, R152 ;  /* 0x0000002a087c723c */ /* 0x000fe20000041898 */
[----:B---3--:R-:W-:-:S02]  /*11f80*/  FFMA.FTZ R2, R166, c[0x0][0x2d0], -R0 ;  /* 0x0000b400a6027a23 */ /* 0x008fc40000010800 */
[----:B------:R-:W-:Y:S02]  /*11f90*/  IMAD.MOV.U32 R166, RZ, RZ, R163 ;  /* 0x000000ffffa67224 */ /* 0x000fe400078e00a3 */
[----:B------:R3:W1:Y:S03]  /*11fa0*/  MUFU.EX2 R163, R2 ;  /* 0x0000000200a37308 */ /* 0x0006660000000800 */
[----:B------:R-:W-:Y:S07]  /*11fb0*/  HMMA.16816.F32.BF16 R112, R8, R16, R128 ;  /* 0x000000100870723c */ /* 0x000fee0000041880 */
[----:B------:R-:W-:Y:S01]  /*11fc0*/  MOV R129, R150 ;  /* 0x0000009600817202 */ /* 0x000fe20000000f00 */
[----:B------:R-:W-:-:S02]  /*11fd0*/  IMAD.MOV.U32 R128, RZ, RZ, R151 ;  /* 0x000000ffff807224 */ /* 0x000fc400078e0097 */
[----:B------:R-:W-:Y:S02]  /*11fe0*/  IMAD.MOV.U32 R130, RZ, RZ, R149 ;  /* 0x000000ffff827224 */ /* 0x000fe400078e0095 */
[----:B------:R-:W-:Y:S02]  /*11ff0*/  IMAD.MOV.U32 R131, RZ, RZ, R148 ;  /* 0x000000ffff837224 */ /* 0x000fe400078e0094 */
[----:B---3--:R-:W-:Y:S02]  /*12000*/  FFMA.FTZ R2, R168, c[0x0][0x2d0], -R0 ;  /* 0x0000b400a8027a23 */ /* 0x008fe40000010800 */
[----:B------:R-:W-:Y:S02]  /*12010*/  IMAD.MOV.U32 R168, RZ, RZ, R109 ;  /* 0x000000ffffa87224 */ /* 0x000fe400078e006d */
[----:B------:R3:W-:Y:S01]  /*12020*/  MUFU.EX2 R162, R2 ;  /* 0x0000000200a27308 */ /* 0x0007e20000000800 */
[----:B------:R-:W-:Y:S01]  /*12030*/  HMMA.16816.F32.BF16 R108, R8, R18, R120 ;  /* 0x00000012086c723c */ /* 0x000fe20000041878 */
[----:B------:R-:W-:Y:S06]  /*12040*/  LDSM.16.MT88.4 R16, [R221+0x6100] ;  /* 0x00610000dd10783b */ /* 0x000fec0000004200 */
[----:B----4-:R-:W-:-:S02]  /*12050*/  F2FP.BF16.PACK_AB R8, R171, R174 ;  /* 0x000000aeab08723e */ /* 0x010fc400000010ff */
[----:B-1----:R-:W-:Y:S02]  /*12060*/  F2FP.BF16.PACK_AB R9, R163, R164 ;  /* 0x000000a4a309723e */ /* 0x002fe400000010ff */
[----:B------:R-:W-:Y:S01]  /*12070*/  F2FP.BF16.PACK_AB R10, R165, R170 ;  /* 0x000000aaa50a723e */ /* 0x000fe200000010ff */
[----:B---3--:R-:W-:Y:S02]  /*12080*/  FFMA.FTZ R2, R169, c[0x0][0x2d0], -R0 ;  /* 0x0000b400a9027a23 */ /* 0x008fe40000010800 */
[----:B------:R-:W-:Y:S02]  /*12090*/  IMAD.MOV.U32 R169, RZ, RZ, R3 ;  /* 0x000000ffffa97224 */ /* 0x000fe400078e0003 */
[----:B------:R1:W3:Y:S02]  /*120a0*/  MUFU.EX2 R3, R2 ;  /* 0x0000000200037308 */ /* 0x0002e40000000800 */
[----:B-1----:R-:W-:Y:S01]  /*120b0*/  FFMA.FTZ R2, R183, c[0x0][0x2d0], -R5 ;  /* 0x0000b400b7027a23 */ /* 0x002fe20000010805 */
[----:B---3--:R-:W-:Y:S01]  /*120c0*/  F2FP.BF16.PACK_AB R11, R3, R162 ;  /* 0x000000a2030b723e */ /* 0x008fe200000010ff */
[----:B------:R-:W-:-:S04]  /*120d0*/  IMAD.MOV.U32 R183, RZ, RZ, R158 ;  /* 0x000000ffffb77224 */ /* 0x000fc800078e009e */
[----:B------:R1:W-:Y:S02]  /*120e0*/  MUFU.EX2 R161, R2 ;  /* 0x0000000200a17308 */ /* 0x0003e40000000800 */
[C---:B--2---:R-:W-:Y:S08]  /*120f0*/  HMMA.16816.F32.BF16 R96, R8.reuse, R36, R72 ;  /* 0x000000240860723c */ /* 0x044ff00000041848 */
[----:B------:R-:W-:Y:S01]  /*12100*/  HMMA.16816.F32.BF16 R88, R8, R38, R64 ;  /* 0x000000260858723c */ /* 0x000fe20000041840 */
[----:B------:R-:W2:Y:S01]  /*12110*/  LDSM.16.MT88.4 R36, [R218+0x6100] ;  /* 0x00610000da24783b */ /* 0x000ea20000004200 */
[----:B-1----:R-:W-:-:S02]  /*12120*/  FFMA.FTZ R2, R184, c[0x0][0x2d0], -R5 ;  /* 0x0000b400b8027a23 */ /* 0x002fc40000010805 */
[----:B------:R-:W-:Y:S02]  /*12130*/  IMAD.MOV.U32 R184, RZ, RZ, R157 ;  /* 0x000000ffffb87224 */ /* 0x000fe400078e009d */
[----:B------:R1:W3:Y:S02]  /*12140*/  MUFU.EX2 R160, R2 ;  /* 0x0000000200a07308 */ /* 0x0002e40000000800 */
[C---:B------:R-:W-:Y:S08]  /*12150*/  HMMA.16816.F32.BF16 R64, R8.reuse, R32, R60 ;  /* 0x000000200840723c */ /* 0x040ff0000004183c */
[----:B------:R-:W-:Y:S01]  /*12160*/  HMMA.16816.F32.BF16 R60, R8, R34, R52 ;  /* 0x00000022083c723c */ /* 0x000fe20000041834 */
[----:B------:R-:W4:Y:S01]  /*12170*/  LDSM.16.MT88.4 R32, [R217+0x2900] ;  /* 0x00290000d920783b */ /* 0x000f220000004200 */
[----:B-1----:R-:W-:-:S06]  /*12180*/  FFMA.FTZ R2, R185, c[0x0][0x2d0], -R5 ;  /* 0x0000b400b9027a23 */ /* 0x002fcc0000010805 */
[C---:B-----5:R-:W-:Y:S01]  /*12190*/  HMMA.16816.F32.BF16 R52, R8.reuse, R24, R48 ;  /* 0x000000180834723c */ /* 0x060fe20000041830 */
[----:B------:R-:W-:Y:S01]  /*121a0*/  IMAD.MOV.U32 R185, RZ, RZ, R71 ;  /* 0x000000ffffb97224 */ /* 0x000fe200078e0047 */
[----:B------:R1:W-:Y:S06]  /*121b0*/  MUFU.EX2 R158, R2 ;  /* 0x00000002009e7308 */ /* 0x0003ec0000000800 */
[C---:B------:R-:W-:Y:S01]  /*121c0*/  HMMA.16816.F32.BF16 R40, R8.reuse, R26, R44 ;  /* 0x0000001a0828723c */ /* 0x040fe2000004182c */
[----:B------:R-:W-:Y:S07]  /*121d0*/  LDSM.16.MT88.4 R24, [R220+0x2900] ;  /* 0x00290000dc18783b */ /* 0x000fee0000004200 */
[----:B------:R-:W-:Y:S01]  /*121e0*/  HMMA.16816.F32.BF16 R48, R8, R28, R80 ;  /* 0x0000001c0830723c */ /* 0x000fe20000041850 */
[----:B-1----:R-:W-:-:S02]  /*121f0*/  FFMA.FTZ R2, R187, c[0x0][0x2d0], -R5 ;  /* 0x0000b400bb027a23 */ /* 0x002fc40000010805 */
[----:B------:R-:W-:Y:S02]  /*12200*/  IMAD.MOV.U32 R187, RZ, RZ, R159 ;  /* 0x000000ffffbb7224 */ /* 0x000fe400078e009f */
[----:B------:R1:W-:Y:S03]  /*12210*/  MUFU.EX2 R159, R2 ;  /* 0x00000002009f7308 */ /* 0x0003e60000000800 */
[C---:B------:R-:W-:Y:S01]  /*12220*/  HMMA.16816.F32.BF16 R44, R8.reuse, R30, R84 ;  /* 0x0000001e082c723c */ /* 0x040fe20000041854 */
[----:B------:R-:W5:Y:S07]  /*12230*/  LDSM.16.MT88.4 R28, [R218+0x2900] ;  /* 0x00290000da1c783b */ /* 0x000f6e0000004200 */
[----:B------:R-:W-:Y:S01]  /*12240*/  HMMA.16816.F32.BF16 R56, R8, R20, R92 ;  /* 0x000000140838723c */ /* 0x000fe2000004185c */
[----:B-1----:R-:W-:-:S07]  /*12250*/  FFMA.FTZ R2, R180, c[0x0][0x2d0], -R0 ;  /* 0x0000b400b4027a23 */ /* 0x002fce0000010800 */
[C---:B------:R-:W-:Y:S01]  /*12260*/  HMMA.16816.F32.BF16 R72, R8.reuse, R22, R100 ;  /* 0x000000160848723c */ /* 0x040fe20000041864 */
[----:B------:R-:W1:Y:S01]  /*12270*/  LDSM.16.MT88.4 R20, [R221+0x2900] ;  /* 0x00290000dd14783b */ /* 0x000e620000004200 */
[----:B------:R-:W-:Y:S01]  /*12280*/  MOV R180, R156 ;  /* 0x0000009c00b47202 */ /* 0x000fe20000000f00 */
[----:B------:R2:W-:Y:S05]  /*12290*/  MUFU.EX2 R157, R2 ;  /* 0x00000002009d7308 */ /* 0x0005ea0000000800 */
[C---:B------:R-:W-:Y:S01]  /*122a0*/  HMMA.16816.F32.BF16 R100, R8.reuse, R12, R104 ;  /* 0x0000000c0864723c */ /* 0x040fe20000041868 */
[----:B------:R-:W-:Y:S07]  /*122b0*/  LDSM.16.MT88.4 R104, [R220+0x3900] ;  /* 0x00390000dc68783b */ /* 0x000fee0000004200 */
[----:B------:R-:W-:Y:S01]  /*122c0*/  HMMA.16816.F32.BF16 R76, R8, R14, R76 ;  /* 0x0000000e084c723c */ /* 0x000fe2000004184c */
[----:B------:R-:W1:Y:S01]  /*122d0*/  LDSM.16.MT88.4 R12, [R217+0x6900] ;  /* 0x00690000d90c783b */ /* 0x000e620000004200 */
[----:B--2---:R-:W-:-:S02]  /*122e0*/  FFMA.FTZ R2, R175, c[0x0][0x2d0], -R0 ;  /* 0x0000b400af027a23 */ /* 0x004fc40000010800 */
[----:B------:R-:W-:Y:S02]  /*122f0*/  IMAD.MOV.U32 R175, RZ, RZ, R70 ;  /* 0x000000ffffaf7224 */ /* 0x000fe400078e0046 */
[----:B------:R2:W1:Y:S02]  /*12300*/  MUFU.EX2 R156, R2 ;  /* 0x00000002009c7308 */ /* 0x0004640000000800 */
[C---:B------:R-:W-:Y:S08]  /*12310*/  HMMA.16816.F32.BF16 R116, R8.reuse, R36, R116 ;  /* 0x000000240874723c */ /* 0x040ff00000041874 */
[----:B------:R-:W-:Y:S01]  /*12320*/  HMMA.16816.F32.BF16 R120, R8, R38, R124 ;  /* 0x000000260878723c */ /* 0x000fe2000004187c */
[----:B------:R-:W4:Y:S01]  /*12330*/  LDSM.16.MT88.4 R36, [R218+0x6900] ;  /* 0x00690000da24783b */ /* 0x000f220000004200 */
[----:B--2---:R-:W-:-:S06]  /*12340*/  FFMA.FTZ R2, R181, c[0x0][0x2d0], -R0 ;  /* 0x0000b400b5027a23 */ /* 0x004fcc0000010800 */
[C---:B------:R-:W-:Y:S01]  /*12350*/  HMMA.16816.F32.BF16 R112, R8.reuse, R16, R112 ;  /* 0x000000100870723c */ /* 0x040fe20000041870 */
[----:B------:R2:W-:Y:S07]  /*12360*/  MUFU.EX2 R155, R2 ;  /* 0x00000002009b7308 */ /* 0x0005ee0000000800 */
[----:B------:R-:W-:Y:S01]  /*12370*/  HMMA.16816.F32.BF16 R108, R8, R18, R108 ;  /* 0x00000012086c723c */ /* 0x000fe2000004186c */
[----:B------:R-:W-:Y:S06]  /*12380*/  LDSM.16.MT88.4 R16, [R218+0x3100] ;  /* 0x00310000da10783b */ /* 0x000fec0000004200 */
[----:B---3--:R-:W-:-:S02]  /*12390*/  F2FP.BF16.PACK_AB R8, R160, R161 ;  /* 0x000000a1a008723e */ /* 0x008fc400000010ff */
[----:B-1----:R-:W-:Y:S01]  /*123a0*/  F2FP.BF16.PACK_AB R9, R156, R157 ;  /* 0x0000009d9c09723e */ /* 0x002fe200000010ff */
[----:B--2---:R-:W-:Y:S01]  /*123b0*/  FFMA.FTZ R2, R182, c[0x0][0x2d0], -R0 ;  /* 0x0000b400b6027a23 */ /* 0x004fe20000010800 */
[----:B------:R-:W-:-:S03]  /*123c0*/  F2FP.BF16.PACK_AB R10, R159, R158 ;  /* 0x0000009e9f0a723e */ /* 0x000fc600000010ff */
[----:B------:R-:W1:Y:S02]  /*123d0*/  MUFU.EX2 R154, R2 ;  /* 0x00000002009a7308 */ /* 0x000e640000000800 */
[----:B-1----:R-:W-:Y:S01]  /*123e0*/  F2FP.BF16.PACK_AB R11, R154, R155 ;  /* 0x0000009b9a0b723e */ /* 0x002fe200000010ff */
[----:B------:R-:W-:-:S05]  /*123f0*/  FFMA.FTZ R2, R242, c[0x0][0x2d0], -R5 ;  /* 0x0000b400f2027a23 */ /* 0x000fca0000010805 */
[----:B------:R1:W-:Y:S01]  /*12400*/  MUFU.EX2 R153, R2 ;  /* 0x0000000200997308 */ /* 0x0003e20000000800 */
[C---:B----4-:R-:W-:Y:S08]  /*12410*/  HMMA.16816.F32.BF16 R92, R8.reuse, R34, R88 ;  /* 0x00000022085c723c */ /* 0x050ff00000041858 */
[----:B-----5:R-:W-:Y:S01]  /*12420*/  HMMA.16816.F32.BF16 R84, R8, R28, R64 ;  /* 0x0000001c0854723c */ /* 0x020fe20000041840 */
[----:B-1----:R-:W-:-:S07]  /*12430*/  FFMA.FTZ R2, R246, c[0x0][0x2d0], -R5 ;  /* 0x0000b400f6027a23 */ /* 0x002fce0000010805 */
[C---:B------:R-:W-:Y:S01]  /*12440*/  HMMA.16816.F32.BF16 R88, R8.reuse, R30, R60 ;  /* 0x0000001e0858723c */ /* 0x040fe2000004183c */
[----:B------:R-:W-:Y:S01]  /*12450*/  LDSM.16.MT88.4 R28, [R217+0x3100] ;  /* 0x00310000d91c783b */ /* 0x000fe20000004200 */
[----:B------:R1:W2:Y:S06]  /*12460*/  MUFU.EX2 R152, R2 ;  /* 0x0000000200987308 */ /* 0x0002ac0000000800 */
[C---:B------:R-:W-:Y:S08]  /*12470*/  HMMA.16816.F32.BF16 R64, R8.reuse, R22, R40 ;  /* 0x000000160840723c */ /* 0x040ff00000041828 */
[----:B------:R-:W-:Y:S01]  /*12480*/  HMMA.16816.F32.BF16 R60, R8, R24, R48 ;  /* 0x00000018083c723c */ /* 0x000fe20000041830 */
[----:B-1----:R-:W-:-:S04]  /*12490*/  FFMA.FTZ R2, R247, c[0x0][0x2d0], -R5 ;  /* 0x0000b400f7027a23 */ /* 0x002fc80000010805 */
[----:B------:R1:W-:Y:S03]  /*124a0*/  MUFU.EX2 R150, R2 ;  /* 0x0000000200967308 */ /* 0x0003e60000000800 */
[C---:B------:R-:W-:Y:S01]  /*124b0*/  HMMA.16816.F32.BF16 R40, R8.reuse, R26, R44 ;  /* 0x0000001a0828723c */ /* 0x040fe2000004182c */
[----:B------:R-:W3:Y:S07]  /*124c0*/  LDSM.16.MT88.4 R24, [R221+0x6900] ;  /* 0x00690000dd18783b */ /* 0x000eee0000004200 */
        /* <DEDUP_REMOVED lines=8> */
[----:B------:R-:W2:Y:S01]  /*12550*/  LDSM.16.MT88.4 R32, [R220+0x3100] ;  /* 0x00310000dc20783b */ /* 0x000ea20000004200 */
[----:B-1----:R-:W-:-:S04]  /*12560*/  FFMA.FTZ R2, R209, c[0x0][0x2d0], -R0 ;  /* 0x0000b400d1027a23 */ /* 0x002fc80000010800 */
[----:B------:R1:W-:Y:S02]  /*12570*/  MUFU.EX2 R149, R2 ;  /* 0x0000000200957308 */ /* 0x0003e40000000800 */
[C---:B------:R-:W-:Y:S08]  /*12580*/  HMMA.16816.F32.BF16 R116, R8.reuse, R36, R116 ;  /* 0x000000240874723c */ /* 0x040ff00000041874 */
[----:B---3--:R-:W-:Y:S01]  /*12590*/  HMMA.16816.F32.BF16 R112, R8, R24, R112 ;  /* 0x000000180870723c */ /* 0x008fe20000041870 */
[----:B-1----:R-:W-:-:S07]  /*125a0*/  FFMA.FTZ R2, R208, c[0x0][0x2d0], -R0 ;  /* 0x0000b400d0027a23 */ /* 0x002fce0000010800 */
[C---:B------:R-:W-:Y:S01]  /*125b0*/  HMMA.16816.F32.BF16 R108, R8.reuse, R26, R108 ;  /* 0x0000001a086c723c */ /* 0x040fe2000004186c */
[----:B------:R-:W1:Y:S01]  /*125c0*/  LDSM.16.MT88.4 R24, [R217+0x7100] ;  /* 0x00710000d918783b */ /* 0x000e620000004200 */
[----:B------:R3:W2:Y:S06]  /*125d0*/  MUFU.EX2 R148, R2 ;  /* 0x0000000200947308 */ /* 0x0006ac0000000800 */
[C---:B------:R-:W-:Y:S08]  /*125e0*/  HMMA.16816.F32.BF16 R120, R8.reuse, R38, R120 ;  /* 0x000000260878723c */ /* 0x040ff00000041878 */
[----:B----4-:R-:W-:Y:S01]  /*125f0*/  HMMA.16816.F32.BF16 R48, R8, R20, R100 ;  /* 0x000000140830723c */ /* 0x010fe20000041864 */
[----:B---3--:R-:W-:-:S04]  /*12600*/  FFMA.FTZ R2, R210, c[0x0][0x2d0], -R0 ;  /* 0x0000b400d2027a23 */ /* 0x008fc80000010800 */
[----:B------:R3:W-:Y:S03]  /*12610*/  MUFU.EX2 R71, R2 ;  /* 0x0000000200477308 */ /* 0x0007e60000000800 */
[----:B------:R-:W-:Y:S01]  /*12620*/  HMMA.16816.F32.BF16 R36, R8, R22, R76 ;  /* 0x000000160824723c */ /* 0x000fe2000004184c */
[----:B------:R-:W4:Y:S06]  /*12630*/  LDSM.16.MT88.4 R20, [R218+0x7100] ;  /* 0x00710000da14783b */ /* 0x000f2c0000004200 */
[----:B--2---:R-:W-:-:S02]  /*12640*/  F2FP.BF16.PACK_AB R8, R152, R153 ;  /* 0x000000999808723e */ /* 0x004fc400000010ff */
[----:B------:R-:W-:Y:S02]  /*12650*/  F2FP.BF16.PACK_AB R9, R148, R149 ;  /* 0x000000959409723e */ /* 0x000fe400000010ff */
[----:B------:R-:W-:Y:S01]  /*12660*/  F2FP.BF16.PACK_AB R10, R151, R150 ;  /* 0x00000096970a723e */ /* 0x000fe200000010ff */
[----:B---3--:R-:W-:-:S04]  /*12670*/  FFMA.FTZ R2, R211, c[0x0][0x2d0], -R0 ;  /* 0x0000b400d3027a23 */ /* 0x008fc80000010800 */
[----:B------:R-:W2:Y:S02]  /*12680*/  MUFU.EX2 R70, R2 ;  /* 0x0000000200467308 */ /* 0x000ea40000000800 */
[----:B--2---:R-:W-:Y:S01]  /*12690*/  F2FP.BF16.PACK_AB R11, R70, R71 ;  /* 0x00000047460b723e */ /* 0x004fe200000010ff */
[----:B------:R-:W-:Y:S02]  /*126a0*/  FFMA.FTZ R2, R175, c[0x0][0x2d0], -R5 ;  /* 0x0000b400af027a23 */ /* 0x000fe40000010805 */
[----:B------:R-:W-:Y:S02]  /*126b0*/  IMAD.MOV.U32 R175, RZ, RZ, R169 ;  /* 0x000000ffffaf7224 */ /* 0x000fe400078e00a9 */
[----:B------:R-:W-:Y:S02]  /*126c0*/  IMAD.MOV.U32 R169, RZ, RZ, R173 ;  /* 0x000000ffffa97224 */ /* 0x000fe400078e00ad */
[----:B-----5:R-:W-:Y:S01]  /*126d0*/  HMMA.16816.F32.BF16 R72, R8, R14, R64 ;  /* 0x0000000e0848723c */ /* 0x020fe20000041840 */
[----:B------:R2:W-:Y:S01]  /*126e0*/  MUFU.EX2 R64, R2 ;  /* 0x0000000200407308 */ /* 0x0005e20000000800 */
[----:B------:R-:W-:-:S06]  /*126f0*/  IMAD.MOV.U32 R173, RZ, RZ, R132 ;  /* 0x000000ffffad7224 */ /* 0x000fcc00078e0084 */
[C---:B------:R-:W-:Y:S08]  /*12700*/  HMMA.16816.F32.BF16 R100, R8.reuse, R32, R60 ;  /* 0x000000200864723c */ /* 0x040ff0000004183c */
[----:B-1----:R-:W-:Y:S01]  /*12710*/  HMMA.16816.F32.BF16 R52, R8, R24, R52 ;  /* 0x000000180834723c */ /* 0x002fe20000041834 */
[----:B--2---:R-:W-:Y:S02]  /*12720*/  FFMA.FTZ R2, R180, c[0x0][0x2d0], -R5 ;  /* 0x0000b400b4027a23 */ /* 0x004fe40000010805 */
[----:B------:R-:W-:-:S02]  /*12730*/  IMAD.MOV.U32 R180, RZ, RZ, R131 ;  /* 0x000000ffffb47224 */ /* 0x000fc400078e0083 */
[----:B------:R1:W-:Y:S01]  /*12740*/  MUFU.EX2 R60, R2 ;  /* 0x00000002003c7308 */ /* 0x0003e20000000800 */
[----:B------:R-:W-:Y:S02]  /*12750*/  IMAD.MOV.U32 R131, RZ, RZ, R167 ;  /* 0x000000ffff837224 */ /* 0x000fe400078e00a7 */
[----:B----4-:R-:W-:Y:S01]  /*12760*/  HMMA.16816.F32.BF16 R116, R8, R20, R116 ;  /* 0x000000140874723c */ /* 0x010fe20000041874 */
[----:B------:R-:W-:-:S07]  /*12770*/  IMAD.MOV.U32 R167, RZ, RZ, R134 ;  /* 0x000000ffffa77224 */ /* 0x000fce00078e0086 */
[C---:B------:R-:W-:Y:S01]  /*12780*/  HMMA.16816.F32.BF16 R84, R8.reuse, R16, R84 ;  /* 0x000000100854723c */ /* 0x040fe20000041854 */
[----:B-1----:R-:W-:Y:S02]  /*12790*/  FFMA.FTZ R2, R187, c[0x0][0x2d0], -R5 ;  /* 0x0000b400bb027a23 */ /* 0x002fe40000010805 */
[----:B------:R-:W-:Y:S01]  /*127a0*/  IMAD.MOV.U32 R187, RZ, RZ, R130 ;  /* 0x000000ffffbb7224 */ /* 0x000fe200078e0082 */
[----:B------:R-:W-:Y:S01]  /*127b0*/  MOV R130, R166 ;  /* 0x000000a600827202 */ /* 0x000fe20000000f00 */
[----:B------:R1:W-:Y:S01]  /*127c0*/  MUFU.EX2 R33, R2 ;  /* 0x0000000200217308 */ /* 0x0003e20000000800 */
[----:B------:R-:W-:Y:S02]  /*127d0*/  IMAD.MOV.U32 R166, RZ, RZ, R135 ;  /* 0x000000ffffa67224 */ /* 0x000fe400078e0087 */
[C---:B------:R-:W-:Y:S01]  /*127e0*/  HMMA.16816.F32.BF16 R56, R8.reuse, R18, R88 ;  /* 0x000000120838723c */ /* 0x040fe20000041858 */
[----:B------:R-:W2:Y:S04]  /*127f0*/  LDSM.16.MT88.4 R16, [R221+0x7100] ;  /* 0x00710000dd10783b */ /* 0x000ea80000004200 */
[----:B------:R-:W-:Y:S03]  /*12800*/  LDSM.16.MT88.4 R88, [R218+0x3900] ;  /* 0x00390000da58783b */ /* 0x000fe60000004200 */
[C---:B------:R-:W-:Y:S01]  /*12810*/  HMMA.16816.F32.BF16 R76, R8.reuse, R28, R96 ;  /* 0x0000001c084c723c */ /* 0x040fe20000041860 */
[----:B------:R-:W-:Y:S01]  /*12820*/  LDSM.16.MT88.4 R96, [R221+0x3900] ;  /* 0x00390000dd60783b */ /* 0x000fe20000004200 */
[----:B-1----:R-:W-:Y:S01]  /*12830*/  FFMA.FTZ R2, R185, c[0x0][0x2d0], -R5 ;  /* 0x0000b400b9027a23 */ /* 0x002fe20000010805 */
[----:B------:R-:W-:Y:S01]  /*12840*/  MOV R185, R129 ;  /* 0x0000008100b97202 */ /* 0x000fe20000000f00 */
[----:B------:R-:W-:Y:S01]  /*12850*/  IMAD.MOV.U32 R129, RZ, RZ, R168 ;  /* 0x000000ffff817224 */ /* 0x000fe200078e00a8 */
[----:B------:R-:W-:Y:S01]  /*12860*/  MOV R168, R133 ;  /* 0x0000008500a87202 */ /* 0x000fe20000000f00 */
[----:B------:R1:W3:Y:S02]  /*12870*/  MUFU.EX2 R32, R2 ;  /* 0x0000000200207308 */ /* 0x0002e40000000800 */
[C---:B------:R-:W-:Y:S08]  /*12880*/  HMMA.16816.F32.BF16 R28, R8.reuse, R30, R92 ;  /* 0x0000001e081c723c */ /* 0x040ff0000004185c */
[C---:B------:R-:W-:Y:S01]  /*12890*/  HMMA.16816.F32.BF16 R92, R8.reuse, R12, R80 ;  /* 0x0000000c085c723c */ /* 0x040fe20000041850 */
[----:B------:R-:W4:Y:S04]  /*128a0*/  LDSM.16.MT88.4 R12, [R220+0x7100] ;  /* 0x00710000dc0c783b */ /* 0x000f280000004200 */
[----:B------:R-:W-:Y:S01]  /*128b0*/  LDSM.16.MT88.4 R80, [R217+0x3900] ;  /* 0x00390000d950783b */ /* 0x000fe20000004200 */
[--C-:B-1----:R-:W-:Y:S01]  /*128c0*/  FFMA.FTZ R2, R184, c[0x0][0x2d0], -R0.reuse ;  /* 0x0000b400b8027a23 */ /* 0x102fe20000010800 */
[----:B------:R-:W-:Y:S01]  /*128d0*/  MOV R184, R137 ;  /* 0x0000008900b87202 */ /* 0x000fe20000000f00 */
[C---:B------:R-:W-:Y:S01]  /*128e0*/  HMMA.16816.F32.BF16 R124, R8.reuse, R22, R120 ;  /* 0x00000016087c723c */ /* 0x040fe20000041878 */
[----:B------:R-:W1:Y:S01]  /*128f0*/  LDSM.16.MT88.4 R120, [R218+0x7900] ;  /* 0x00790000da78783b */ /* 0x000e620000004200 */
[----:B------:R5:W-:Y:S06]  /*12900*/  MUFU.EX2 R25, R2 ;  /* 0x0000000200197308 */ /* 0x000bec0000000800 */
[C---:B--2---:R-:W-:Y:S01]  /*12910*/  HMMA.16816.F32.BF16 R132, R8.reuse, R16, R112 ;  /* 0x000000100884723c */ /* 0x044fe20000041870 */
[----:B------:R-:W2:Y:S07]  /*12920*/  LDSM.16.MT88.4 R112, [R217+0x7900] ;  /* 0x00790000d970783b */ /* 0x000eae0000004200 */
[----:B------:R-:W-:Y:S01]  /*12930*/  HMMA.16816.F32.BF16 R40, R8, R34, R40 ;  /* 0x000000220828723c */ /* 0x000fe20000041828 */
[----:B-----5:R-:W-:-:S02]  /*12940*/  FFMA.FTZ R2, R183, c[0x0][0x2d0], -R0 ;  /* 0x0000b400b7027a23 */ /* 0x020fc40000010800 */
[----:B------:R-:W-:Y:S01]  /*12950*/  IMAD.MOV.U32 R183, RZ, RZ, R138 ;  /* 0x000000ffffb77224 */ /* 0x000fe200078e008a */
[----:B---3--:R-:W-:Y:S01]  /*12960*/  F2FP.BF16.PACK_AB R138, R32, R33 ;  /* 0x00000021208a723e */ /* 0x008fe200000010ff */
[----:B------:R3:W5:Y:S03]  /*12970*/  MUFU.EX2 R24, R2 ;  /* 0x0000000200187308 */ /* 0x0007660000000800 */
[C---:B------:R-:W-:Y:S08]  /*12980*/  HMMA.16816.F32.BF16 R44, R8.reuse, R26, R44 ;  /* 0x0000001a082c723c */ /* 0x040ff0000004182c */
[----:B------:R-:W-:Y:S01]  /*12990*/  HMMA.16816.F32.BF16 R16, R8, R18, R108 ;  /* 0x000000120810723c */ /* 0x000fe2000004186c */
[--C-:B---3--:R-:W-:Y:S01]  /*129a0*/  FFMA.FTZ R2, R128, c[0x0][0x2d0], -R0.reuse ;  /* 0x0000b40080027a23 */ /* 0x108fe20000010800 */
[----:B-----5:R-:W-:Y:S01]  /*129b0*/  F2FP.BF16.PACK_AB R137, R24, R25 ;  /* 0x000000191889723e */ /* 0x020fe200000010ff */
[----:B------:R-:W-:-:S05]  /*129c0*/  FFMA.FTZ R0, R136, c[0x0][0x2d0], -R0 ;  /* 0x0000b40088007a23 */ /* 0x000fca0000010800 */
[----:B----4-:R-:W-:Y:S01]  /*129d0*/  HMMA.16816.F32.BF16 R48, R8, R12, R48 ;  /* 0x0000000c0830723c */ /* 0x010fe20000041830 */
[----:B------:R3:W-:Y:S01]  /*129e0*/  MUFU.EX2 R21, R2 ;  /* 0x0000000200157308 */ /* 0x0007e20000000800 */
[----:B------:R-:W-:Y:S01]  /*129f0*/  IMAD.MOV.U32 R128, RZ, RZ, R139 ;  /* 0x000000ffff807224 */ /* 0x000fe200078e008b */
[----:B------:R-:W-:-:S05]  /*12a00*/  F2FP.BF16.PACK_AB R136, R60, R64 ;  /* 0x000000403c88723e */ /* 0x000fca00000010ff */
[----:B------:R-:W-:Y:S01]  /*12a10*/  HMMA.16816.F32.BF16 R36, R8, R14, R36 ;  /* 0x0000000e0824723c */ /* 0x000fe20000041824 */
[----:B------:R4:W5:Y:S01]  /*12a20*/  MUFU.EX2 R20, R0 ;  /* 0x0000000000147308 */ /* 0x0009620000000800 */
[----:B---3--:R-:W-:-:S04]  /*12a30*/  FADD.FTZ R2, R185, R187 ;  /* 0x000000bbb9027221 */ /* 0x008fc80000010000 */
[----:B------:R-:W-:Y:S02]  /*12a40*/  FADD.FTZ R2, R183, R2 ;  /* 0x00000002b7027221 */ /* 0x000fe40000010000 */
[----:B----4-:R-:W-:Y:S01]  /*12a50*/  FADD.FTZ R0, R180, R175 ;  /* 0x000000afb4007221 */ /* 0x010fe20000010000 */
[----:B-----5:R-:W-:Y:S01]  /*12a60*/  F2FP.BF16.PACK_AB R139, R20, R21 ;  /* 0x00000015148b723e */ /* 0x020fe200000010ff */
[----:B------:R-:W-:Y:S02]  /*12a70*/  FADD.FTZ R2, R129, R2 ;  /* 0x0000000281027221 */ /* 0x000fe40000010000 */
[----:B------:R-:W-:Y:S02]  /*12a80*/  FADD.FTZ R0, R184, R0 ;  /* 0x00000000b8007221 */ /* 0x000fe40000010000 */
[----:B------:R-:W-:Y:S02]  /*12a90*/  FADD.FTZ R2, R131, R2 ;  /* 0x0000000283027221 */ /* 0x000fe40000010000 */
[----:B------:R-:W-:Y:S01]  /*12aa0*/  FADD.FTZ R0, R128, R0 ;  /* 0x0000000080007221 */ /* 0x000fe20000010000 */
[----:B-1----:R-:W-:Y:S01]  /*12ab0*/  HMMA.16816.F32.BF16 R116, R136, R120, R116 ;  /* 0x000000788874723c */ /* 0x002fe20000041874 */
[----:B------:R-:W-:-:S02]  /*12ac0*/  FADD.FTZ R2, R168, R2 ;  /* 0x00000002a8027221 */ /* 0x000fc40000010000 */
[----:B------:R-:W-:Y:S02]  /*12ad0*/  FADD.FTZ R0, R130, R0 ;  /* 0x0000000082007221 */ /* 0x000fe40000010000 */
[----:B------:R-:W-:Y:S01]  /*12ae0*/  FADD.FTZ R2, R167, R2 ;  /* 0x00000002a7027221 */ /* 0x000fe20000010000 */
[----:B------:R-:W1:Y:S01]  /*12af0*/  LDSM.16.MT88.4 R128, [R221+0x7900] ;  /* 0x00790000dd80783b */ /* 0x000e620000004200 */
        /* <DEDUP_REMOVED lines=21> */
[----:B------:R-:W3:Y:S01]  /*12c50*/  LDSM.16.MT88.4 R4, [R220+0x7900] ;  /* 0x00790000dc04783b */ /* 0x000ee20000004200 */
[----:B------:R-:W-:Y:S01]  /*12c60*/  FADD.FTZ R2, R186, R2 ;  /* 0x00000002ba027221 */ /* 0x000fe20000010000 */
[C---:B------:R-:W-:Y:S01]  /*12c70*/  HMMA.16816.F32.BF16 R100, R136.reuse, R104, R100 ;  /* 0x000000688864723c */ /* 0x040fe20000041864 */
[----:B------:R-:W-:Y:S02]  /*12c80*/  FADD.FTZ R0, R189, R0 ;  /* 0x00000000bd007221 */ /* 0x000fe40000010000 */
[----:B------:R-:W-:Y:S02]  /*12c90*/  FADD.FTZ R2, R164, R2 ;  /* 0x00000002a4027221 */ /* 0x000fe40000010000 */
[----:B------:R-:W-:Y:S02]  /*12ca0*/  FADD.FTZ R0, R188, R0 ;  /* 0x00000000bc007221 */ /* 0x000fe40000010000 */
[----:B------:R-:W-:Y:S01]  /*12cb0*/  FADD.FTZ R2, R163, R2 ;  /* 0x00000002a3027221 */ /* 0x000fe20000010000 */
[----:B--2---:R-:W-:Y:S01]  /*12cc0*/  HMMA.16816.F32.BF16 R108, R136, R112, R52 ;  /* 0x00000070886c723c */ /* 0x004fe20000041834 */
[----:B------:R-:W-:-:S02]  /*12cd0*/  FADD.FTZ R0, R174, R0 ;  /* 0x00000000ae007221 */ /* 0x000fc40000010000 */
[----:B------:R-:W-:Y:S02]  /*12ce0*/  FADD.FTZ R2, R162, R2 ;  /* 0x00000002a2027221 */ /* 0x000fe40000010000 */
[----:B------:R-:W-:Y:S02]  /*12cf0*/  FADD.FTZ R0, R171, R0 ;  /* 0x00000000ab007221 */ /* 0x000fe40000010000 */
[----:B------:R-:W-:Y:S01]  /*12d00*/  FADD.FTZ R3, R3, R2 ;  /* 0x0000000203037221 */ /* 0x000fe20000010000 */
[----:B-1----:R-:W-:Y:S01]  /*12d10*/  HMMA.16816.F32.BF16 R124, R136, R128, R132 ;  /* 0x00000080887c723c */ /* 0x002fe20000041884 */
[----:B------:R-:W-:Y:S02]  /*12d20*/  FADD.FTZ R0, R170, R0 ;  /* 0x00000000aa007221 */ /* 0x000fe40000010000 */
[----:B------:R-:W-:Y:S02]  /*12d30*/  FADD.FTZ R3, R157, R3 ;  /* 0x000000039d037221 */ /* 0x000fe40000010000 */
[----:B------:R-:W-:-:S03]  /*12d40*/  FADD.FTZ R0, R165, R0 ;  /* 0x00000000a5007221 */ /* 0x000fc60000010000 */
[----:B------:R-:W-:Y:S01]  /*12d50*/  HMMA.16816.F32.BF16 R80, R136, R82, R28 ;  /* 0x000000528850723c */ /* 0x000fe2000004181c */
[----:B------:R-:W-:-:S04]  /*12d60*/  FADD.FTZ R0, R161, R0 ;  /* 0x00000000a1007221 */ /* 0x000fc80000010000 */
        /* <DEDUP_REMOVED lines=27> */
[C---:B---3--:R-:W-:Y:S04]  /*12f20*/  HMMA.16816.F32.BF16 R132, R136.reuse, R4, R48 ;  /* 0x000000048884723c */ /* 0x048fe80000041830 */
[----:B------:R1:W-:Y:S04]  /*12f30*/  STL [R1+0x20], R0 ;  /* 0x0000200001007387 */ /* 0x0003e80000100800 */
[----:B------:R1:W-:Y:S01]  /*12f40*/  STL [R1+0x24], R3 ;  /* 0x0000240301007387 */ /* 0x0003e20000100800 */
[----:B------:R-:W-:Y:S01]  /*12f50*/  HMMA.16816.F32.BF16 R136, R136, R6, R36 ;  /* 0x000000068888723c */ /* 0x000fe20000041824 */
[----:B------:R-:W-:Y:S07]  /*12f60*/  @!P0 BRA `(.L_x_680) ;  /* 0x00004c4000008947 */ /* 0x000fee0003800000 */
[----:B------:R-:W2:Y:S04]  /*12f70*/  LDL R166, [R1+0x10] ;  /* 0x0000100001a67983 */ /* 0x000ea80000100800 */
[----:B------:R-:W3:Y:S04]  /*12f80*/  LDL R167, [R1] ;  /* 0x0000000001a77983 */ /* 0x000ee80000100800 */
[----:B------:R-:W4:Y:S04]  /*12f90*/  LDL R173, [R1+0x30] ;  /* 0x0000300001ad7983 */ /* 0x000f280000100800 */
[----:B------:R-:W4:Y:S01]  /*12fa0*/  LDL R172, [R1+0x2c] ;  /* 0x00002c0001ac7983 */ /* 0x000f220000100800 */
[----:B------:R-:W-:Y:S01]  /*12fb0*/  PLOP3.LUT P1, PT, PT, PT, UP2, 0x80, 0x0 ;  /* 0x000000000000781c */ /* 0x000fe20003f2f028 */
[----:B------:R-:W-:Y:S01]  /*12fc0*/  IMAD.MOV.U32 R70, RZ, RZ, R68 ;  /* 0x000000ffff467224 */ /* 0x000fe200078e0044 */
[----:B------:R-:W-:Y:S01]  /*12fd0*/  PLOP3.LUT P0, PT, PT, PT, UP2, 0x80, 0x0 ;  /* 0x000000000000781c */ /* 0x000fe20003f0f028 */
[----:B-1----:R-:W-:Y:S01]  /*12fe0*/  IMAD.MOV.U32 R3, RZ, RZ, R69 ;  /* 0x000000ffff037224 */ /* 0x002fe200078e0045 */
[----:B------:R-:W-:-:S02]  /*12ff0*/  ULDC UR5, c[0x0][0x210] ;  /* 0x0000840000057ab9 */ /* 0x000fc40000000800 */
[----:B------:R-:W-:Y:S02]  /*13000*/  ULDC UR4, c[0x0][0x1e8] ;  /* 0x00007a0000047ab9 */ /* 0x000fe40000000800 */
[----:B------:R-:W-:Y:S02]  /*13010*/  UIMAD UR5, UR13, UR5, URZ ;  /* 0x000000050d0572a4 */ /* 0x000fe4000f8e023f */
[----:B------:R-:W-:Y:S02]  /*13020*/  UIMAD UR4, UR13, UR4, URZ ;  /* 0x000000040d0472a4 */ /* 0x000fe4000f8e023f */
[----:B------:R-:W-:Y:S01]  /*13030*/  UMOV UR6, 0xffffff80 ;  /* 0xffffff8000067882 */ /* 0x000fe20000000000 */
[----:B--2---:R-:W-:Y:S01]  /*13040*/  @P1 IMAD.HI.U32 R0, R166, c[0x0][0x2c8], RZ ;  /* 0x0000b200a6001a27 */ /* 0x004fe200078e00ff */
[----:B---3--:R-:W-:-:S04]  /*13050*/  SHF.L.U32 R2, R167, 0x1, RZ ;  /* 0x00000001a7027819 */ /* 0x008fc800000006ff */
[----:B------:R-:W-:Y:S01]  /*13060*/  @P0 SHF.R.U32.HI R0, RZ, c[0x0][0x2cc], R0 ;  /* 0x0000b300ff000a19 */ /* 0x000fe20000011600 */
[----:B------:R1:W-:Y:S01]  /*13070*/  STL [R1+0x18], R2 ;  /* 0x0000180201007387 */ /* 0x0003e20000100800 */
[----:B----4-:R-:W-:-:S03]  /*13080*/  SHF.L.U64.HI R241, R172, 0x1, R173 ;  /* 0x00000001acf17819 */ /* 0x010fc600000102ad */
[----:B------:R1:W-:Y:S01]  /*13090*/  @P0 STL [R1+0xc], R0 ;  /* 0x00000c0001000387 */ /* 0x0003e20000100800 */
[----:B------:R-:W-:-:S03]  /*130a0*/  IMAD.SHL.U32 R240, R172, 0x2, RZ ;  /* 0x00000002acf07824 */ /* 0x000fc600078e00ff */
.L_x_683:
[----:B------:R2:W5:Y:S01]  /*130b0*/  LDL R244, [R1+0x1c] ;  /* 0x00001c0001f47983 */ /* 0x0005620000100800 */
[----:B------:R-:W-:Y:S04]  /*130c0*/  DEPBAR.LE SB0, 0x0 ;  /* 0x000080000000791a */ /* 0x000fe80000000000 */
[----:B------:R-:W-:Y:S01]  /*130d0*/  BAR.SYNC.DEFER_BLOCKING 0x0 ;  /* 0x0000000000007b1d */ /* 0x000fe20000010000 */
[----:B------:R-:W-:Y:S05]  /*130e0*/  ISETP.LE.AND P0, PT, RZ, UR14, PT ;  /* 0x0000000eff007c0c */ /* 0x000fea000bf03270 */
[----:B------:R2:W5:Y:S04]  /*130f0*/  LDL R243, [R1] ;  /* 0x0000000001f37983 */ /* 0x0005680000100800 */
[----:B------:R2:W5:Y:S04]  /*13100*/  LDL R242, [R1+0x18] ;  /* 0x0000180001f27983 */ /* 0x0005680000100800 */
[----:B------:R2:W3:Y:S04]  /*13110*/  LDSM.16.M88.4 R8, [R216+0x8100] ;  /* 0x00810000d808783b */ /* 0x0004e80000000200 */
[----:B------:R2:W4:Y:S04]  /*13120*/  LDSM.16.M88.4 R16, [R216+0x8900] ;  /* 0x00890000d810783b */ /* 0x0005280000000200 */
[----:B-1----:R2:W1:Y:S04]  /*13130*/  LDSM.16.M88.4 R24, [R216+0x9100] ;  /* 0x00910000d818783b */ /* 0x0024680000000200 */
        /* <DEDUP_REMOVED lines=14> */
[----:B-1-34-:R-:W3:Y:S02]  /*13220*/  LDL R2, [R1+0x4] ;  /* 0x0000040001027983 */ /* 0x01aee40000100800 */
[----:B---3--:R-:W-:Y:S01]  /*13230*/  SHF.R.S32.HI R0, RZ, 0x1f, R2 ;  /* 0x0000001fff007819 */ /* 0x008fe20000011402 */
[----:B------:R-:W-:Y:S04]  /*13240*/  IMAD.WIDE.U32 R4, R2, c[0x0][0x208], RZ ;  /* 0x0000820002047a25 */ /* 0x000fe800078e00ff */
[----:B------:R-:W-:Y:S04]  /*13250*/  IMAD R0, R0, c[0x0][0x208], RZ ;  /* 0x0000820000007a24 */ /* 0x000fe800078e02ff */
[----:B------:R-:W-:Y:S01]  /*13260*/  IMAD R0, R2, c[0x0][0x20c], R0 ;  /* 0x0000830002007a24 */ /* 0x000fe200078e0200 */
[----:B------:R-:W-:Y:S03]  /*13270*/  SHF.R.S32.HI R2, RZ, 0x1f, R245 ;  /* 0x0000001fff027819 */ /* 0x000fe600000114f5 */
[----:B------:R-:W-:Y:S02]  /*13280*/  IMAD.IADD R5, R5, 0x1, R0 ;  /* 0x0000000105057824 */ /* 0x000fe400078e0200 */
[----:B------:R-:W-:Y:S02]  /*13290*/  IMAD R2, R2, c[0x0][0x218], RZ ;  /* 0x0000860002027a24 */ /* 0x000fe400078e02ff */
[C---:B------:R-:W-:Y:S04]  /*132a0*/  IMAD.WIDE.U32 R4, R245.reuse, c[0x0][0x218], R4 ;  /* 0x00008600f5047a25 */ /* 0x040fe800078e0004 */
[----:B------:R-:W-:Y:S01]  /*132b0*/  IMAD R2, R245, c[0x0][0x21c], R2 ;  /* 0x00008700f5027a24 */ /* 0x000fe200078e0202 */
[----:B------:R-:W-:Y:S04]  /*132c0*/  IADD3 R0, P0, R4, UR5, RZ ;  /* 0x0000000504007c10 */ /* 0x000fe8000ff1e0ff */
[----:B------:R-:W-:Y:S02]  /*132d0*/  IADD3.X R4, R5, UR12, R2, P0, !PT ;  /* 0x0000000c05047c10 */ /* 0x000fe400087fe402 */
[C---:B------:R-:W-:Y:S04]  /*132e0*/  LEA R2, P0, R0.reuse, c[0x0][0x1f8], 0x1 ;  /* 0x00007e0000027a11 */ /* 0x040fe800078008ff */
[----:B------:R-:W-:Y:S01]  /*132f0*/  LEA.HI.X R0, R0, c[0x0][0x1fc], R4, 0x1, P0 ;  /* 0x00007f0000007a11 */ /* 0x000fe200000f0c04 */
[----:B------:R-:W1:Y:S04]  /*13300*/  SHFL.IDX PT, R5, R2, RZ, 0x181f ;  /* 0x00181fff02057589 */ /* 0x000e6800000e0000 */
[----:B------:R-:W3:Y:S04]  /*13310*/  SHFL.IDX PT, R4, R2, 0x1, 0x181f ;  /* 0x00381f0002047f89 */ /* 0x000ee800000e0000 */
[----:B------:R-:W4:Y:S04]  /*13320*/  SHFL.IDX PT, R6, R0, RZ, 0x181f ;  /* 0x00181fff00067589 */ /* 0x000f2800000e0000 */
[----:B------:R-:W2:Y:S04]  /*13330*/  SHFL.IDX PT, R7, R0, 0x1, 0x181f ;  /* 0x00381f0000077f89 */ /* 0x000ea800000e0000 */
[----:B------:R-:W-:Y:S04]  /*13340*/  SHFL.IDX PT, R13, R0, 0x2, 0x181f ;  /* 0x00581f00000d7f89 */ /* 0x000fe800000e0000 */
[----:B------:R2:W-:Y:S04]  /*13350*/  SHFL.IDX PT, R37, R0, 0x3, 0x181f ;  /* 0x00781f0000257f89 */ /* 0x0005e800000e0000 */
[----:B------:R-:W2:Y:S01]  /*13360*/  SHFL.IDX PT, R12, R2, 0x2, 0x181f ;  /* 0x00581f00020c7f89 */ /* 0x000ea200000e0000 */
[C---:B-1----:R-:W-:Y:S02]  /*13370*/  IADD3 R28, P0, R5.reuse, R240, RZ ;  /* 0x000000f0051c7210 */ /* 0x042fe40007f1e0ff */
[-C--:B-----5:R-:W-:Y:S01]  /*13380*/  IADD3 R30, P1, R5, R242.reuse, RZ ;  /* 0x000000f2051e7210 */ /* 0x0a0fe20007f3e0ff */
[----:B------:R1:W1:Y:S01]  /*13390*/  SHFL.IDX PT, R36, R2, 0x3, 0x181f ;  /* 0x00781f0002247f89 */ /* 0x00026200000e0000 */
[----:B---3--:R-:W-:Y:S02]  /*133a0*/  IADD3 R22, P2, R4, R242, RZ ;  /* 0x000000f204167210 */ /* 0x008fe40007f5e0ff */
[----:B------:R-:W-:Y:S01]  /*133b0*/  IADD3 R5, R239, 0x1100, RZ ;  /* 0x00001100ef057810 */ /* 0x000fe20007ffe0ff */
[--C-:B----4-:R-:W-:Y:S01]  /*133c0*/  IMAD.X R29, R6, 0x1, R241.reuse, P0 ;  /* 0x00000001061d7824 */ /* 0x110fe200000e06f1 */
[----:B------:R-:W-:Y:S05]  /*133d0*/  IADD3 R20, P0, R4, R240, RZ ;  /* 0x000000f004147210 */ /* 0x000fea0007f1e0ff */
[--C-:B--2---:R-:W-:Y:S01]  /*133e0*/  IMAD.X R21, R7, 0x1, R241.reuse, P0 ;  /* 0x0000000107157824 */ /* 0x104fe200000e06f1 */
[----:B------:R-:W-:Y:S05]  /*133f0*/  SHF.L.U64.HI R0, R243, 0x1, R244 ;  /* 0x00000001f3007819 */ /* 0x000fea00000102f4 */
[--C-:B------:R-:W-:Y:S02]  /*13400*/  IMAD.X R31, R6, 0x1, R0.reuse, P1 ;  /* 0x00000001061f7824 */ /* 0x100fe400008e0600 */
[--C-:B------:R-:W-:Y:S01]  /*13410*/  IMAD.X R23, R7, 0x1, R0.reuse, P2 ;  /* 0x0000000107177824 */ /* 0x100fe200010e0600 */
[----:B-1----:R-:W-:Y:S02]  /*13420*/  SEL R2, RZ, 0x10, P5 ;  /* 0x00000010ff027807 */ /* 0x002fe40002800000 */
[-C--:B------:R-:W-:Y:S02]  /*13430*/  IADD3 R14, P2, R12, R242.reuse, RZ ;  /* 0x000000f20c0e7210 */ /* 0x080fe40007f5e0ff */
[----:B------:R-:W-:Y:S02]  /*13440*/  IADD3 R6, P0, R36, R242, RZ ;  /* 0x000000f224067210 */ /* 0x000fe40007f1e0ff */
[C---:B------:R-:W-:Y:S01]  /*13450*/  ISETP.NE.U32.AND P3, PT, R2.reuse, RZ, PT ;  /* 0x000000ff0200720c */ /* 0x040fe20003f65070 */
[--C-:B------:R-:W-:Y:S01]  /*13460*/  IMAD.X R15, R13, 0x1, R0.reuse, P2 ;  /* 0x000000010d0f7824 */ /* 0x100fe200010e0600 */
[----:B------:R-:W-:Y:S01]  /*13470*/  IADD3 R4, -R2, 0x10, RZ ;  /* 0x0000001002047810 */ /* 0x000fe20007ffe1ff */
[----:B------:R-:W-:Y:S01]  /*13480*/  IMAD.X R7, R37, 0x1, R0, P0 ;  /* 0x0000000125077824 */ /* 0x000fe200000e0600 */
[C---:B------:R-:W-:Y:S02]  /*13490*/  IADD3 R2, R239.reuse, 0x100, RZ ;  /* 0x00000100ef027810 */ /* 0x040fe40007ffe0ff */
[----:B------:R-:W-:Y:S02]  /*134a0*/  IADD3 R0, R239, 0x4100, RZ ;  /* 0x00004100ef007810 */ /* 0x000fe40007ffe0ff */
[----:B------:R-:W-:Y:S01]  /*134b0*/  IADD3 R12, P1, R12, R240, RZ ;  /* 0x000000f00c0c7210 */ /* 0x000fe20007f3e0ff */
[----:B------:R1:W-:Y:S01]  /*134c0*/  LDGSTS.E.BYPASS.LTC128B.128 [R2], [R30.64], !P6 ;  /* 0x000000001e027fae */ /* 0x0003e2000f101d56 */
[----:B------:R-:W-:Y:S03]  /*134d0*/  LOP3.LUT R4, R4, 0xf, RZ, 0xc0, !PT ;  /* 0x0000000f04047812 */ /* 0x000fe600078ec0ff */
[----:B------:R2:W-:Y:S01]  /*134e0*/  LDGSTS.E.BYPASS.LTC128B.128 [R0], [R28.64], !P5 ;  /* 0x000000001c007fae */ /* 0x0005e2000e901d56 */
[--C-:B------:R-:W-:Y:S01]  /*134f0*/  IMAD.X R13, R13, 0x1, R241.reuse, P1 ;  /* 0x000000010d0d7824 */ /* 0x100fe200008e06f1 */
[----:B------:R-:W-:Y:S02]  /*13500*/  IADD3 R4, P1, P0, R4, R36, R240 ;  /* 0x0000002404047210 */ /* 0x000fe4000783e0f0 */
[----:B------:R3:W-:Y:S01]  /*13510*/  LDGSTS.E.BYPASS.LTC128B.128 [R5], [R22.64], !P6 ;  /* 0x0000000016057fae */ /* 0x0007e2000f101d56 */
[C---:B--2---:R-:W-:Y:S02]  /*13520*/  IADD3 R0, R239.reuse, 0x5100, RZ ;  /* 0x00005100ef007810 */ /* 0x044fe40007ffe0ff */
[C---:B---3--:R-:W-:Y:S03]  /*13530*/  IADD3 R22, R239.reuse, 0x2100, RZ ;  /* 0x00002100ef167810 */ /* 0x048fe60007ffe0ff */
[----:B------:R2:W-:Y:S01]  /*13540*/  LDGSTS.E.BYPASS.LTC128B.128 [R0], [R20.64], !P5 ;  /* 0x0000000014007fae */ /* 0x0005e2000e901d56 */
[----:B------:R-:W-:Y:S03]  /*13550*/  IADD3.X R5, RZ, R37, R241, P1, P0 ;  /* 0x00000025ff057210 */ /* 0x000fe60000fe04f1 */
[----:B------:R1:W-:Y:S01]  /*13560*/  LDGSTS.E.BYPASS.LTC128B.128 [R22], [R14.64], !P6 ;  /* 0x000000000e167fae */ /* 0x0003e2000f101d56 */
[----:B--2---:R-:W-:Y:S05]  /*13570*/  IADD3 R0, R239, 0x6100, RZ ;  /* 0x00006100ef007810 */ /* 0x004fea0007ffe0ff */
[----:B------:R1:W-:Y:S04]  /*13580*/  LDGSTS.E.BYPASS.LTC128B.128 [R0], [R12.64], !P5 ;  /* 0x000000000c007fae */ /* 0x0003e8000e901d56 */
[----:B------:R1:W-:Y:S04]  /*13590*/  LDGSTS.E.BYPASS.LTC128B.128 [R2+0x3000], [R6.64], !P6 ;  /* 0x0300000006027fae */ /* 0x0003e8000f101d56 */
[----:B------:R1:W-:Y:S02]  /*135a0*/  LDGSTS.E.BYPASS.LTC128B.128.ZFILL [R2+0x7000], [R4.64], P3 ;  /* 0x0700000004027fae */ /* 0x0003e40009941d56 */
.L_x_681:
[C---:B-1-34-:R-:W-:Y:S01]  /*135b0*/  HMMA.16816.F32.BF16 R4, R140.reuse, R8, RZ ;  /* 0x000000088c04723c */ /* 0x05afe200000418ff */
[----:B------:R-:W1:Y:S01]  /*135c0*/  LDSM.16.M88.4 R180, [R222+0x8100] ;  /* 0x00810000deb4783b */ /* 0x000e620000000200 */
[----:B------:R-:W-:Y:S06]  /*135d0*/  UISETP.GE.AND UP0, UPT, UR14, 0x1, UPT ;  /* 0x000000010e00788c */ /* 0x000fec000bf06270 */
[C---:B------:R-:W-:Y:S01]  /*135e0*/  HMMA.16816.F32.BF16 R8, R140.reuse, R10, RZ ;  /* 0x0000000a8c08723c */ /* 0x040fe200000418ff */
[----:B------:R-:W0:Y:S01]  /*135f0*/  LDGDEPBAR ;  /* 0x00000000000079af */ /* 0x000e220000000000 */
[----:B------:R-:W-:Y:S06]  /*13600*/  PLOP3.LUT P0, PT, PT, PT, UP0, 0x80, 0x0 ;  /* 0x000000000000781c */ /* 0x000fec0003f0f008 */
[C---:B------:R-:W-:Y:S01]  /*13610*/  HMMA.16816.F32.BF16 R12, R140.reuse, R16, RZ ;  /* 0x000000108c0c723c */ /* 0x040fe200000418ff */
[----:B------:R-:W3:Y:S07]  /*13620*/  LDSM.16.M88.4 R184, [R222+0x8900] ;  /* 0x00890000deb8783b */ /* 0x000eee0000000200 */
[C---:B------:R-:W-:Y:S01]  /*13630*/  HMMA.16816.F32.BF16 R16, R140.reuse, R18, RZ ;  /* 0x000000128c10723c */ /* 0x040fe200000418ff */
[----:B------:R-:W4:Y:S07]  /*13640*/  LDSM.16.M88.4 R188, [R222+0x9100] ;  /* 0x00910000debc783b */ /* 0x000f2e0000000200 */
[C---:B------:R-:W-:Y:S01]  /*13650*/  HMMA.16816.F32.BF16 R20, R140.reuse, R24, RZ ;  /* 0x000000188c14723c */ /* 0x040fe200000418ff */
[----:B------:R-:W-:Y:S07]  /*13660*/  LDSM.16.M88.4 R208, [R222+0xf900] ;  /* 0x00f90000ded0783b */ /* 0x000fee0000000200 */
        /* <DEDUP_REMOVED lines=13> */
[----:B------:R-:W2:Y:S07]  /*13740*/  LDSM.16.M88.4 R72, [R222+0x9900] ;  /* 0x00990000de48783b */ /* 0x000eae0000000200 */
        /* <DEDUP_REMOVED lines=29> */
[----:B------:R-:W-:Y:S07]  /*13920*/  LDSM.16.M88.4 R188, [R222+0xf100] ;  /* 0x00f10000debc783b */ /* 0x000fee0000000200 */
[C---:B--2---:R-:W-:Y:S08]  /*13930*/  HMMA.16816.F32.BF16 R28, R176.reuse, R72, R28 ;  /* 0x00000048b01c723c */ /* 0x044ff0000004181c */
[C---:B------:R-:W-:Y:S01]  /*13940*/  HMMA.16816.F32.BF16 R32, R176.reuse, R74, R32 ;  /* 0x0000004ab020723c */ /* 0x040fe20000041820 */
[----:B------:R-:W2:Y:S07]  /*13950*/  LDSM.16.M88.4 R72, [R219+0x2000] ;  /* 0x00200000db48783b */ /* 0x000eae0000000200 */
        /* <DEDUP_REMOVED lines=23> */
[----:B------:R-:W-:Y:S07]  /*13ad0*/  LDSM.16.M88.4 R180, [R231] ;  /* 0x00000000e7b4783b */ /* 0x000fee0000000200 */
[C---:B--2---:R-:W-:Y:S08]  /*13ae0*/  HMMA.16816.F32.BF16 R36, R192.reuse, R72, R36 ;  /* 0x00000048c024723c */ /* 0x044ff00000041824 */
[C---:B------:R-:W-:Y:S01]  /*13af0*/  HMMA.16816.F32.BF16 R40, R192.reuse, R74, R40 ;  /* 0x0000004ac028723c */ /* 0x040fe20000041828 */
[----:B------:R-:W1:Y:S07]  /*13b00*/  LDSM.16.M88.4 R72, [R216+0xe900] ;  /* 0x00e90000d848783b */ /* 0x000e6e0000000200 */
[C---:B---3--:R-:W-:Y:S08]  /*13b10*/  HMMA.16816.F32.BF16 R44, R192.reuse, R148, R44 ;  /* 0x00000094c02c723c */ /* 0x048ff0000004182c */
[C---:B------:R-:W-:Y:S01]  /*13b20*/  HMMA.16816.F32.BF16 R48, R192.reuse, R150, R48 ;  /* 0x00000096c030723c */ /* 0x040fe20000041830 */
[----:B------:R-:W2:Y:S07]  /*13b30*/  LDSM.16.M88.4 R148, [R216+0xf100] ;  /* 0x00f10000d894783b */ /* 0x000eae0000000200 */
[C---:B----4-:R-:W-:Y:S08]  /*13b40*/  HMMA.16816.F32.BF16 R52, R192.reuse, R152, R52 ;  /* 0x00000098c034723c */ /* 0x050ff00000041834 */
[C---:B------:R-:W-:Y:S01]  /*13b50*/  HMMA.16816.F32.BF16 R56, R192.reuse, R154, R56 ;  /* 0x0000009ac038723c */ /* 0x040fe20000041838 */
[----:B------:R-:W3:Y:S07]  /*13b60*/  LDSM.16.M88.4 R152, [R216+0xf900] ;  /* 0x00f90000d898783b */ /* 0x000eee0000000200 */
[C---:B------:R-:W-:Y:S08]  /*13b70*/  HMMA.16816.F32.BF16 R60, R192.reuse, R184, R60 ;  /* 0x000000b8c03c723c */ /* 0x040ff0000004183c */
[----:B------:R-:W-:Y:S01]  /*13b80*/  HMMA.16816.F32.BF16 R64, R192, R186, R64 ;  /* 0x000000bac040723c */ /* 0x000fe20000041840 */
[----:B------:R-:W4:Y:S07]  /*13b90*/  LDSM.16.M88.4 R184, [R230] ;  /* 0x00000000e6b8783b */ /* 0x000f2e0000000200 */
        /* <DEDUP_REMOVED lines=27> */
[C---:B----4-:R-:W-:Y:S08]  /*13d50*/  HMMA.16816.F32.BF16 R12, R200.reuse, R184, R12 ;  /* 0x000000b8c80c723c */ /* 0x050ff0000004180c */
        /* <DEDUP_REMOVED lines=63> */
[----:B------:R2:W2:Y:S10]  /*14150*/  MUFU.TANH R160, R12 ;  /* 0x0000000c00a07308 */ /* 0x0004b40000002400 */
[----:B------:R2:W2:Y:S01]  /*14160*/  MUFU.TANH R159, R13 ;  /* 0x0000000d009f7308 */ /* 0x0004a20000002400 */
[----:B-1----:R-:W1:Y:S01]  /*14170*/  LDSM.16.M88.4 R8, [R219+0x5800] ;  /* 0x00580000db08783b */ /* 0x002e620000000200 */
[C---:B----4-:R-:W-:Y:S08]  /*14180*/  HMMA.16816.F32.BF16 R20, R212.reuse, R4, R20 ;  /* 0x00000004d414723c */ /* 0x050ff00000041814 */
[----:B------:R4:W1:Y:S01]  /*14190*/  MUFU.TANH R73, R14 ;  /* 0x0000000e00497308 */ /* 0x0008620000002400 */
[C---:B------:R-:W-:Y:S01]  /*141a0*/  HMMA.16816.F32.BF16 R24, R212.reuse, R6, R24 ;  /* 0x00000006d418723c */ /* 0x040fe20000041818 */
[----:B------:R-:W2:Y:S08]  /*141b0*/  LDSM.16.M88.4 R4, [R219+0x6000] ;  /* 0x00600000db04783b */ /* 0x000eb00000000200 */
[----:B------:R4:W1:Y:S06]  /*141c0*/  MUFU.TANH R72, R15 ;  /* 0x0000000f00487308 */ /* 0x00086c0000002400 */
[----:B------:R-:W-:Y:S04]  /*141d0*/  FMUL.FTZ R22, R22, c[0x0][0x320] ;  /* 0x0000c80016167a20 */ /* 0x000fe80000410000 */
[----:B------:R4:W2:Y:S01]  /*141e0*/  MUFU.TANH R75, R16 ;  /* 0x00000010004b7308 */ /* 0x0008a20000002400 */
[----:B------:R-:W-:Y:S02]  /*141f0*/  FMUL.FTZ R23, R23, c[0x0][0x320] ;  /* 0x0000c80017177a20 */ /* 0x000fe40000410000 */
[----:B------:R-:W-:Y:S02]  /*14200*/  FMUL.FTZ R20, R20, c[0x0][0x320] ;  /* 0x0000c80014147a20 */ /* 0x000fe40000410000 */
[----:B------:R-:W-:Y:S02]  /*14210*/  FMUL.FTZ R21, R21, c[0x0][0x320] ;  /* 0x0000c80015157a20 */ /* 0x000fe40000410000 */
[----:B------:R-:W-:Y:S02]  /*14220*/  FMUL.FTZ R24, R24, c[0x0][0x320] ;  /* 0x0000c80018187a20 */ /* 0x000fe40000410000 */
[----:B------:R-:W-:Y:S01]  /*14230*/  FMUL.FTZ R25, R25, c[0x0][0x320] ;  /* 0x0000c80019197a20 */ /* 0x000fe20000410000 */
[----:B------:R4:W3:Y:S01]  /*14240*/  MUFU.TANH R74, R17 ;  /* 0x00000011004a7308 */ /* 0x0008e20000002400 */
[----:B------:R-:W-:Y:S02]  /*14250*/  FMUL.FTZ R26, R26, c[0x0][0x320] ;  /* 0x0000c8001a1a7a20 */ /* 0x000fe40000410000 */
[----:B------:R-:W-:Y:S01]  /*14260*/  FMUL.FTZ R27, R27, c[0x0][0x320] ;  /* 0x0000c8001b1b7a20 */ /* 0x000fe20000410000 */
[C---:B-1----:R-:W-:Y:S06]  /*14270*/  HMMA.16816.F32.BF16 R28, R212.reuse, R8, R28 ;  /* 0x00000008d41c723c */ /* 0x042fec000004181c */
[----:B------:R4:W1:Y:S02]  /*14280*/  MUFU.TANH R71, R18 ;  /* 0x0000001200477308 */ /* 0x0008640000002400 */
[C---:B------:R-:W-:Y:S01]  /*14290*/  HMMA.16816.F32.BF16 R32, R212.reuse, R10, R32 ;  /* 0x0000000ad420723c */ /* 0x040fe20000041820 */
[----:B------:R-:W1:Y:S07]  /*142a0*/  LDSM.16.M88.4 R8, [R219+0x6800] ;  /* 0x00680000db08783b */ /* 0x000e6e0000000200 */
[----:B------:R4:W1:Y:S01]  /*142b0*/  MUFU.TANH R69, R19 ;  /* 0x0000001300457308 */ /* 0x0008620000002400 */
[C---:B--2---:R-:W-:Y:S07]  /*142c0*/  HMMA.16816.F32.BF16 R36, R212.reuse, R4, R36 ;  /* 0x00000004d424723c */ /* 0x044fee0000041824 */
[----:B------:R-:W-:Y:S01]  /*142d0*/  FMUL.FTZ R28, R28, c[0x0][0x320] ;  /* 0x0000c8001c1c7a20 */ /* 0x000fe20000410000 */
[C---:B------:R-:W-:Y:S01]  /*142e0*/  HMMA.16816.F32.BF16 R40, R212.reuse, R6, R40 ;  /* 0x00000006d428723c */ /* 0x040fe20000041828 */
[----:B------:R4:W2:Y:S01]  /*142f0*/  MUFU.TANH R150, R20 ;  /* 0x0000001400967308 */ /* 0x0008a20000002400 */
[----:B------:R-:W2:Y:S02]  /*14300*/  LDSM.16.M88.4 R4, [R219+0x7000] ;  /* 0x00700000db04783b */ /* 0x000ea40000000200 */
[----:B------:R-:W-:Y:S02]  /*14310*/  FMUL.FTZ R29, R29, c[0x0][0x320] ;  /* 0x0000c8001d1d7a20 */ /* 0x000fe40000410000 */
[----:B------:R-:W-:Y:S02]  /*14320*/  FMUL.FTZ R30, R30, c[0x0][0x320] ;  /* 0x0000c8001e1e7a20 */ /* 0x000fe40000410000 */
[----:B------:R-:W-:Y:S03]  /*14330*/  FMUL.FTZ R31, R31, c[0x0][0x320] ;  /* 0x0000c8001f1f7a20 */ /* 0x000fe60000410000 */
[----:B------:R4:W2:Y:S01]  /*14340*/  MUFU.TANH R151, R21 ;  /* 0x0000001500977308 */ /* 0x0008a20000002400 */
[----:B------:R-:W-:Y:S02]  /*14350*/  FMUL.FTZ R33, R33, c[0x0][0x320] ;  /* 0x0000c80021217a20 */ /* 0x000fe40000410000 */
[----:B------:R-:W-:Y:S02]  /*14360*/  FMUL.FTZ R34, R34, c[0x0][0x320] ;  /* 0x0000c80022227a20 */ /* 0x000fe40000410000 */
[----:B------:R-:W-:Y:S02]  /*14370*/  FMUL.FTZ R35, R35, c[0x0][0x320] ;  /* 0x0000c80023237a20 */ /* 0x000fe40000410000 */
[----:B------:R-:W-:Y:S02]  /*14380*/  FMUL.FTZ R36, R36, c[0x0][0x320] ;  /* 0x0000c80024247a20 */ /* 0x000fe40000410000 */
[----:B------:R-:W-:Y:S01]  /*14390*/  FMUL.FTZ R37, R37, c[0x0][0x320] ;  /* 0x0000c80025257a20 */ /* 0x000fe20000410000 */
[----:B------:R4:W3:Y:S01]  /*143a0*/  MUFU.TANH R152, R22 ;  /* 0x0000001600987308 */ /* 0x0008e20000002400 */
[----:B------:R-:W-:Y:S01]  /*143b0*/  FMUL.FTZ R38, R38, c[0x0][0x320] ;  /* 0x0000c80026267a20 */ /* 0x000fe20000410000 */
[C---:B-1----:R-:W-:Y:S03]  /*143c0*/  HMMA.16816.F32.BF16 R44, R212.reuse, R8, R44 ;  /* 0x00000008d42c723c */ /* 0x042fe6000004182c */
[----:B------:R-:W-:Y:S02]  /*143d0*/  FMUL.FTZ R39, R39, c[0x0][0x320] ;  /* 0x0000c80027277a20 */ /* 0x000fe40000410000 */
[----:B------:R-:W-:Y:S03]  /*143e0*/  FMUL.FTZ R42, R42, c[0x0][0x320] ;  /* 0x0000c8002a2a7a20 */ /* 0x000fe60000410000 */
[----:B------:R4:W1:Y:S01]  /*143f0*/  MUFU.TANH R153, R23 ;  /* 0x0000001700997308 */ /* 0x0008620000002400 */
[C---:B------:R-:W-:Y:S01]  /*14400*/  HMMA.16816.F32.BF16 R48, R212.reuse, R10, R48 ;  /* 0x0000000ad430723c */ /* 0x040fe20000041830 */
[----:B------:R-:W1:Y:S01]  /*14410*/  LDSM.16.M88.4 R8, [R219+0x7800] ;  /* 0x00780000db08783b */ /* 0x000e620000000200 */
[----:B------:R-:W-:Y:S04]  /*14420*/  DEPBAR.LE SB0, 0x0 ;  /* 0x000080000000791a */ /* 0x000fe80000000000 */
[----:B------:R-:W-:Y:S02]  /*14430*/  FMUL.FTZ R43, R43, c[0x0][0x320] ;  /* 0x0000c8002b2b7a20 */ /* 0x000fe40000410000 */
[----:B------:R-:W-:Y:S01]  /*14440*/  FMUL.FTZ R32, R32, c[0x0][0x320] ;  /* 0x0000c80020207a20 */ /* 0x000fe20000410000 */
[----:B------:R4:W1:Y:S01]  /*14450*/  MUFU.TANH R154, R24 ;  /* 0x00000018009a7308 */ /* 0x0008620000002400 */
[----:B------:R-:W-:Y:S01]  /*14460*/  BAR.SYNC.DEFER_BLOCKING 0x0 ;  /* 0x0000000000007b1d */ /* 0x000fe20000010000 */
[C---:B--2---:R-:W-:Y:S05]  /*14470*/  HMMA.16816.F32.BF16 R52, R212.reuse, R4, R52 ;  /* 0x00000004d434723c */ /* 0x044fea0000041834 */
[----:B------:R-:W-:Y:S02]  /*14480*/  FMUL.FTZ R44, R44, c[0x0][0x320] ;  /* 0x0000c8002c2c7a20 */ /* 0x000fe40000410000 */
[----:B------:R-:W-:Y:S01]  /*14490*/  FMUL.FTZ R45, R45, c[0x0][0x320] ;  /* 0x0000c8002d2d7a20 */ /* 0x000fe20000410000 */
[----:B------:R4:W2:Y:S01]  /*144a0*/  MUFU.TANH R155, R25 ;  /* 0x00000019009b7308 */ /* 0x0008a20000002400 */
[C---:B------:R-:W-:Y:S03]  /*144b0*/  HMMA.16816.F32.BF16 R56, R212.reuse, R6, R56 ;  /* 0x00000006d438723c */ /* 0x040fe60000041838 */
[----:B------:R-:W-:Y:S02]  /*144c0*/  FMUL.FTZ R46, R46, c[0x0][0x320] ;  /* 0x0000c8002e2e7a20 */ /* 0x000fe40000410000 */
[----:B------:R-:W-:Y:S02]  /*144d0*/  FMUL.FTZ R47, R47, c[0x0][0x320] ;  /* 0x0000c8002f2f7a20 */ /* 0x000fe40000410000 */
[----:B------:R-:W-:Y:S02]  /*144e0*/  FMUL.FTZ R50, R50, c[0x0][0x320] ;  /* 0x0000c80032327a20 */ /* 0x000fe40000410000 */
[----:B------:R4:W2:Y:S03]  /*144f0*/  MUFU.TANH R156, R26 ;  /* 0x0000001a009c7308 */ /* 0x0008a60000002400 */
        /* <DEDUP_REMOVED lines=63> */
[----:B------:R-:W1:Y:S01]  /*148f0*/  MUFU.TANH R67, R67 ;  /* 0x0000004300437308 */ /* 0x000e620000002400 */
[----:B------:R-:W-:-:S05]  /*14900*/  @!P0 BRA `(.L_x_682) ;  /* 0x0000045000008947 */ /* 0x000fca0003800000 */
[----:B--234-:R-:W2:Y:S01]  /*14910*/  LDL R0, [R1+0x28] ;  /* 0x0000280001007983 */ /* 0x01cea20000100800 */
[----:B------:R-:W-:Y:S01]  /*14920*/  IMAD.MOV.U32 R2, RZ, RZ, c[0x0][0x2b8] ;  /* 0x0000ae00ff027624 */ /* 0x000fe200078e00ff */
[----:B------:R-:W-:Y:S01]  /*14930*/  ULEA UR10, UR14, UR16, 0x7 ;  /* 0x000000100e0a7291 */ /* 0x000fe2000f8e383f */
[----:B------:R-:W-:Y:S01]  /*14940*/  IMAD.MOV.U32 R245, RZ, RZ, RZ ;  /* 0x000000fffff57224 */ /* 0x000fe200078e00ff */
[----:B------:R-:W-:Y:S02]  /*14950*/  SEL R9, RZ, 0x10, P5 ;  /* 0x00000010ff097807 */ /* 0x000fe40002800000 */
[----:B------:R-:W-:Y:S02]  /*14960*/  ISETP.NE.AND P2, PT, R2, 0x1, PT ;  /* 0x000000010200780c */ /* 0x000fe40003f45270 */
[----:B------:R-:W-:Y:S01]  /*14970*/  IMAD.U32 R2, RZ, RZ, UR10 ;  /* 0x0000000aff027e24 */ /* 0x000fe2000f8e00ff */
[----:B------:R-:W-:Y:S04]  /*14980*/  IADD3 R21, -R9, 0x10, RZ ;  /* 0x0000001009157810 */ /* 0x000fe80007ffe1ff */
[----:B------:R-:W-:Y:S02]  /*14990*/  LOP3.LUT R21, R21, 0xf, RZ, 0xc0, !PT ;  /* 0x0000000f15157812 */ /* 0x000fe400078ec0ff */
[----:B--2---:R-:W-:Y:S02]  /*149a0*/  IADD3 R2, R2, -0x80, R0 ;  /* 0xffffff8002027810 */ /* 0x004fe40007ffe000 */
[----:B------:R-:W-:Y:S03]  /*149b0*/  ISETP.GT.AND P1, PT, R0, 0x7f, PT ;  /* 0x0000007f0000780c */ /* 0x000fe60003f24270 */
[----:B------:R-:W-:Y:S04]  /*149c0*/  @P2 IMAD.HI.U32 R4, R2, c[0x0][0x2bc], RZ ;  /* 0x0000af0002042a27 */ /* 0x000fe800078e00ff */
[----:B------:R-:W-:Y:S01]  /*149d0*/  IMAD.MOV.U32 R0, RZ, RZ, R2 ;  /* 0x000000ffff007224 */ /* 0x000fe200078e0002 */
[----:B------:R-:W-:Y:S05]  /*149e0*/  @P2 SHF.R.U32.HI R0, RZ, c[0x0][0x2c0], R4 ;  /* 0x0000b000ff002a19 */ /* 0x000fea0000011604 */
[C---:B------:R-:W-:Y:S04]  /*149f0*/  @!P1 IADD3 R5, P0, R0.reuse, UR18, RZ ;  /* 0x0000001200059c10 */ /* 0x040fe8000ff1e0ff */
[----:B------:R-:W-:Y:S01]  /*14a00*/  @!P1 LEA.HI.X.SX32 R6, R0, UR8, 0x1, P0 ;  /* 0x0000000800069c11 */ /* 0x000fe200080f0eff */
[----:B------:R-:W-:Y:S01]  /*14a10*/  IMAD.MOV R0, RZ, RZ, -R0 ;  /* 0x000000ffff007224 */ /* 0x000fe200078e0a00 */
[C---:B------:R-:W-:Y:S03]  /*14a20*/  @!P1 LEA R4, P0, R5.reuse, c[0x0][0x2a0], 0x2 ;  /* 0x0000a80005049a11 */ /* 0x040fe600078010ff */
[----:B------:R-:W-:Y:S01]  /*14a30*/  IMAD R7, R0, c[0x0][0x2b8], R2 ;  /* 0x0000ae0000077a24 */ /* 0x000fe200078e0202 */
[----:B------:R-:W-:Y:S04]  /*14a40*/  @!P1 LEA.HI.X R5, R5, c[0x0][0x2a4], R6, 0x2, P0 ;  /* 0x0000a90005059a11 */ /* 0x000fe800000f1406 */
[----:B------:R-:W-:Y:S01]  /*14a50*/  STL [R1+0x4], R7 ;  /* 0x0000040701007387 */ /* 0x000fe20000100800 */
[----:B------:R-:W-:Y:S03]  /*14a60*/  SHF.R.S32.HI R0, RZ, 0x1f, R7 ;  /* 0x0000001fff007819 */ /* 0x000fe60000011407 */
[----:B------:R2:W3:Y:S02]  /*14a70*/  @!P1 LDG.E R245, [R4.64] ;  /* 0x0000001604f59981 */ /* 0x0004e4000c1e1900 */
        /* <DEDUP_REMOVED lines=12> */
[----:B------:R-:W2:Y:S04]  /*14b40*/  SHFL.IDX PT, R12, R2, 0x1, 0x181f ;  /* 0x00381f00020c7f89 */ /* 0x000ea800000e0000 */
[----:B------:R-:W3:Y:S04]  /*14b50*/  SHFL.IDX PT, R4, R2, RZ, 0x181f ;  /* 0x00181fff02047589 */ /* 0x000ee800000e0000 */
[----:B------:R-:W4:Y:S04]  /*14b60*/  SHFL.IDX PT, R5, R0, RZ, 0x181f ;  /* 0x00181fff00057589 */ /* 0x000f2800000e0000 */
[----:B------:R-:W1:Y:S04]  /*14b70*/  SHFL.IDX PT, R6, R0, 0x1, 0x181f ;  /* 0x00381f0000067f89 */ /* 0x000e6800000e0000 */
[----:B------:R-:W-:Y:S04]  /*14b80*/  SHFL.IDX PT, R7, R0, 0x2, 0x181f ;  /* 0x00581f0000077f89 */ /* 0x000fe800000e0000 */
[----:B------:R1:W-:Y:S04]  /*14b90*/  SHFL.IDX PT, R20, R0, 0x3, 0x181f ;  /* 0x00781f0000147f89 */ /* 0x0003e800000e0000 */
[----:B------:R-:W1:Y:S01]  /*14ba0*/  SHFL.IDX PT, R8, R2, 0x2, 0x181f ;  /* 0x00581f0002087f89 */ /* 0x000e6200000e0000 */
[C---:B--2--5:R-:W-:Y:S02]  /*14bb0*/  IADD3 R14, P4, R12.reuse, R242, RZ ;  /* 0x000000f20c0e7210 */ /* 0x064fe40007f9e0ff */
[----:B------:R-:W-:Y:S01]  /*14bc0*/  IADD3 R12, P3, R12, R240, RZ ;  /* 0x000000f00c0c7210 */ /* 0x000fe20007f7e0ff */
[----:B------:R-:W2:Y:S01]  /*14bd0*/  SHFL.IDX PT, R2, R2, 0x3, 0x181f ;  /* 0x00781f0002027f89 */ /* 0x000ea200000e0000 */
[C---:B---3--:R-:W-:Y:S02]  /*14be0*/  IADD3 R18, P1, R4.reuse, R242, RZ ;  /* 0x000000f204127210 */ /* 0x048fe40007f3e0ff */
[----:B------:R-:W-:Y:S05]  /*14bf0*/  IADD3 R16, P0, R4, R240, RZ ;  /* 0x000000f004107210 */ /* 0x000fea0007f1e0ff */
[--C-:B----4-:R-:W-:Y:S02]  /*14c00*/  IMAD.X R17, R5, 0x1, R241.reuse, P0 ;  /* 0x0000000105117824 */ /* 0x110fe400000e06f1 */
[--C-:B-1----:R-:W-:Y:S01]  /*14c10*/  IMAD.X R13, R6, 0x1, R241.reuse, P3 ;  /* 0x00000001060d7824 */ /* 0x102fe200018e06f1 */
[----:B------:R-:W-:Y:S05]  /*14c20*/  SHF.L.U64.HI R0, R243, 0x1, R244 ;  /* 0x00000001f3007819 */ /* 0x000fea00000102f4 */
[--C-:B------:R-:W-:Y:S01]  /*14c30*/  IMAD.X R19, R5, 0x1, R0.reuse, P1 ;  /* 0x0000000105137824 */ /* 0x100fe200008e0600 */
[----:B------:R-:W-:Y:S01]  /*14c40*/  IADD3 R10, P2, R8, R242, RZ ;  /* 0x000000f2080a7210 */ /* 0x000fe20007f5e0ff */
[--C-:B------:R-:W-:Y:S01]  /*14c50*/  IMAD.X R15, R6, 0x1, R0.reuse, P4 ;  /* 0x00000001060f7824 */ /* 0x100fe200020e0600 */
[----:B------:R-:W-:Y:S02]  /*14c60*/  IADD3 R8, P1, R8, R240, RZ ;  /* 0x000000f008087210 */ /* 0x000fe40007f3e0ff */
[----:B------:R1:W-:Y:S01]  /*14c70*/  LDGSTS.E.BYPASS.LTC128B.128 [R239+0x8100], [R18.64], !P6 ;  /* 0x0810000012ef7fae */ /* 0x0003e2000f101d56 */
[--C-:B------:R-:W-:Y:S01]  /*14c80*/  IMAD.X R11, R7, 0x1, R0.reuse, P2 ;  /* 0x00000001070b7824 */ /* 0x100fe200010e0600 */
[----:B--2---:R-:W-:Y:S02]  /*14c90*/  IADD3 R6, P0, R2, R242, RZ ;  /* 0x000000f202067210 */ /* 0x004fe40007f1e0ff */
[----:B------:R1:W-:Y:S01]  /*14ca0*/  LDGSTS.E.BYPASS.LTC128B.128 [R239+0xc100], [R16.64], !P5 ;  /* 0x0c10000010ef7fae */ /* 0x0003e2000e901d56 */
[----:B------:R-:W-:Y:S01]  /*14cb0*/  ISETP.NE.U32.AND P2, PT, R9, RZ, PT ;  /* 0x000000ff0900720c */ /* 0x000fe20003f45070 */
[--C-:B------:R-:W-:Y:S02]  /*14cc0*/  IMAD.X R9, R7, 0x1, R241.reuse, P1 ;  /* 0x0000000107097824 */ /* 0x100fe400008e06f1 */
[----:B------:R1:W-:Y:S01]  /*14cd0*/  LDGSTS.E.BYPASS.LTC128B.128 [R239+0x9100], [R14.64], !P6 ;  /* 0x091000000eef7fae */ /* 0x0003e2000f101d56 */
[----:B------:R-:W-:Y:S01]  /*14ce0*/  IMAD.X R7, R20, 0x1, R0, P0 ;  /* 0x0000000114077824 */ /* 0x000fe200000e0600 */
[----:B------:R-:W-:Y:S02]  /*14cf0*/  IADD3 R4, P1, P0, R21, R2, R240 ;  /* 0x0000000215047210 */ /* 0x000fe4000783e0f0 */
[----:B------:R1:W-:Y:S02]  /*14d00*/  LDGSTS.E.BYPASS.LTC128B.128 [R239+0xd100], [R12.64], !P5 ;  /* 0x0d1000000cef7fae */ /* 0x0003e4000e901d56 */
[----:B------:R-:W-:Y:S02]  /*14d10*/  IADD3.X R5, RZ, R20, R241, P1, P0 ;  /* 0x00000014ff057210 */ /* 0x000fe40000fe04f1 */
[----:B------:R1:W-:Y:S04]  /*14d20*/  LDGSTS.E.BYPASS.LTC128B.128 [R239+0xa100], [R10.64], !P6 ;  /* 0x0a1000000aef7fae */ /* 0x0003e8000f101d56 */
[----:B------:R1:W-:Y:S04]  /*14d30*/  LDGSTS.E.BYPASS.LTC128B.128 [R239+0xe100], [R8.64], !P5 ;  /* 0x0e10000008ef7fae */ /* 0x0003e8000e901d56 */
[----:B------:R1:W-:Y:S04]  /*14d40*/  LDGSTS.E.BYPASS.LTC128B.128 [R239+0xb100], [R6.64], !P6 ;  /* 0x0b10000006ef7fae */ /* 0x0003e8000f101d56 */
[----:B------:R1:W-:Y:S02]  /*14d50*/  LDGSTS.E.BYPASS.LTC128B.128.ZFILL [R239+0xf100], [R4.64], P2 ;  /* 0x0f10000004ef7fae */ /* 0x0003e40009141d56 */
.L_x_682:
[----:B--234-:R-:W2:Y:S01]  /*14d60*/  LDL R2, [R1+0xc] ;  /* 0x00000c0001027983 */ /* 0x01cea20000100800 */
[----:B------:R-:W-:Y:S01]  /*14d70*/  PLOP3.LUT P0, PT, PT, PT, UP2, 0x80, 0x0 ;  /* 0x000000000000781c */ /* 0x000fe20003f0f028 */
[----:B------:R-:W-:Y:S02]  /*14d80*/  UIMAD UR10, UR14, UR6, 0x1 ;  /* 0x000000010e0a74a4 */ /* 0x000fe4000f8e0206 */
[----:B------:R3:W2:Y:S01]  /*14d90*/  LDL R0, [R1+0x10] ;  /* 0x0000100001007983 */ /* 0x0006a20000100800 */
[----:B------:R-:W-:Y:S02]  /*14da0*/  UISETP.GT.AND UP0, UPT, UR14, UR7, UPT ;  /* 0x000000070e00728c */ /* 0x000fe4000bf04270 */
[----:B------:R-:W-:Y:S01]  /*14db0*/  UIADD3 UR14, UR14, -0x1, URZ ;  /* 0xffffffff0e0e7890 */ /* 0x000fe2000fffe03f */
[----:B-1----:R-:W4:Y:S04]  /*14dc0*/  LDL R4, [R1+0x14] ;  /* 0x0000140001047983 */ /* 0x002f280000100800 */
[----:B------:R-:W0:Y:S02]  /*14dd0*/  LDGDEPBAR ;  /* 0x00000000000079af */ /* 0x000e240000000000 */
[----:B--2---:R-:W-:Y:S06]  /*14de0*/  @P0 IMAD.MOV.U32 R0, RZ, RZ, R2 ;  /* 0x000000ffff000224 */ /* 0x004fec00078e0002 */
[----:B------:R-:W1:Y:S08]  /*14df0*/  SHFL.IDX PT, R2, R0, 0x1, 0x1c1f ;  /* 0x003c1f0000027f89 */ /* 0x000e7000000e0000 */
[----:B------:R2:W1:Y:S02]  /*14e00*/  SHFL.IDX PT, R5, R0, RZ, 0x1c1f ;  /* 0x001c1fff00057589 */ /* 0x00046400000e0000 */
[----:B--2---:R-:W-:Y:S05]  /*14e10*/  IMAD.U32 R0, RZ, RZ, UR11 ;  /* 0x0000000bff007e24 */ /* 0x004fea000f8e00ff */
[----:B----4-:R-:W-:Y:S04]  /*14e20*/  IADD3 R0, R0, UR10, -R4 ;  /* 0x0000000a00007c10 */ /* 0x010fe8000fffe804 */
[----:B------:R-:W-:Y:S05]  /*14e30*/  IADD3 R4, R0, -UR20, RZ ;  /* 0x8000001400047c10 */ /* 0x000fea000fffe0ff */
[C---:B-1----:R-:W-:Y:S02]  /*14e40*/  IMAD.IADD R0, R4.reuse, 0x1, R2 ;  /* 0x0000000104007824 */ /* 0x042fe400078e0202 */
[----:B------:R-:W-:Y:S03]  /*14e50*/  IMAD.IADD R4, R4, 0x1, R5 ;  /* 0x0000000104047824 */ /* 0x000fe600078e0205 */
[C---:B------:R-:W-:Y:S02]  /*14e60*/  ISETP.GT.AND P1, PT, R0.reuse, RZ, PT ;  /* 0x000000ff0000720c */ /* 0x040fe40003f24270 */
[----:B------:R-:W-:Y:S02]  /*14e70*/  ISETP.GT.AND P0, PT, R0, 0x1, PT ;  /* 0x000000010000780c */ /* 0x000fe40003f04270 */
[----:B------:R-:W-:Y:S02]  /*14e80*/  FSEL R6, R163, -INF , P1 ;  /* 0xff800000a3067808 */ /* 0x000fe40000800000 */
[----:B------:R-:W-:Y:S02]  /*14e90*/  FSEL R7, R161, -INF , P0 ;  /* 0xff800000a1077808 */ /* 0x000fe40000000000 */
[----:B------:R-:W-:Y:S02]  /*14ea0*/  FMNMX.FTZ R2, R6, R70, !PT ;  /* 0x0000004606027209 */ /* 0x000fe40007810000 */
[C---:B------:R-:W-:Y:S02]  /*14eb0*/  ISETP.GT.AND P3, PT, R0.reuse, 0x8, PT ;  /* 0x000000080000780c */ /* 0x040fe40003f64270 */
[----:B------:R-:W-:Y:S02]  /*14ec0*/  FMNMX.FTZ R2, R7, R2, !PT ;  /* 0x0000000207027209 */ /* 0x000fe40007810000 */
        /* <DEDUP_REMOVED lines=8> */
[----:B------:R-:W-:Y:S02]  /*14f50*/  ISETP.GT.AND P3, PT, R4, RZ, PT ;  /* 0x000000ff0400720c */ /* 0x000fe40003f64270 */
[----:B------:R-:W-:Y:S02]  /*14f60*/  FSEL R48, R72, -INF , P0 ;  /* 0xff80000048307808 */ /* 0x000fe40000000000 */
[----:B------:R-:W-:Y:S02]  /*14f70*/  FMNMX.FTZ R2, R41, R2, !PT ;  /* 0x0000000229027209 */ /* 0x000fe40007810000 */
[----:B------:R-:W-:Y:S02]  /*14f80*/  ISETP.GT.AND P2, PT, R0, 0x18, PT ;  /* 0x000000180000780c */ /* 0x000fe40003f44270 */
[----:B------:R-:W-:Y:S02]  /*14f90*/  FSEL R8, R166, -INF , P3 ;  /* 0xff800000a6087808 */ /* 0x000fe40001800000 */
[----:B------:R-:W-:Y:S02]  /*14fa0*/  ISETP.GT.AND P1, PT, R4, 0x1, PT ;  /* 0x000000010400780c */ /* 0x000fe40003f24270 */
[----:B------:R-:W-:Y:S02]  /*14fb0*/  FSEL R57, R71, -INF , P2 ;  /* 0xff80000047397808 */ /* 0x000fe40001000000 */
[----:B------:R-:W-:Y:S02]  /*14fc0*/  FMNMX.FTZ R5, R48, R2, !PT ;  /* 0x0000000230057209 */ /* 0x000fe40007810000 */
[----:B------:R-:W-:Y:S02]  /*14fd0*/  ISETP.GT.AND P0, PT, R0, 0x19, PT ;  /* 0x000000190000780c */ /* 0x000fe40003f04270 */
[----:B------:R-:W-:Y:S02]  /*14fe0*/  ISETP.GT.AND P3, PT, R4, 0x8, PT ;  /* 0x000000080400780c */ /* 0x000fe40003f64270 */
[----:B------:R-:W-:Y:S02]  /*14ff0*/  FSEL R11, R165, -INF , P1 ;  /* 0xff800000a50b7808 */ /* 0x000fe40000800000 */
[----:B------:R-:W-:Y:S02]  /*15000*/  FMNMX.FTZ R2, R8, R3, !PT ;  /* 0x0000000308027209 */ /* 0x000fe40007810000 */
[----:B------:R-:W-:Y:S02]  /*15010*/  FSEL R64, R69, -INF , P0 ;  /* 0xff80000045407808 */ /* 0x000fe40000000000 */
[----:B------:R-:W-:Y:S02]  /*15020*/  FMNMX.FTZ R5, R57, R5, !PT ;  /* 0x0000000539057209 */ /* 0x000fe40007810000 */
[----:B------:R-:W-:Y:S02]  /*15030*/  ISETP.GT.AND P2, PT, R0, 0x20, PT ;  /* 0x000000200000780c */ /* 0x000fe40003f44270 */
[----:B------:R-:W-:Y:S02]  /*15040*/  FSEL R12, R164, -INF , P3 ;  /* 0xff800000a40c7808 */ /* 0x000fe40001800000 */
[----:B------:R-:W-:Y:S02]  /*15050*/  ISETP.GT.AND P1, PT, R4, 0x9, PT ;  /* 0x000000090400780c */ /* 0x000fe40003f24270 */
[----:B------:R-:W-:Y:S02]  /*15060*/  FMNMX.FTZ R2, R11, R2, !PT ;  /* 0x000000020b027209 */ /* 0x000fe40007810000 */
[----:B------:R-:W-:Y:S02]  /*15070*/  FSEL R152, R152, -INF , P2 ;  /* 0xff80000098987808 */ /* 0x000fe40001000000 */
[----:B------:R-:W-:Y:S02]  /*15080*/  FMNMX.FTZ R5, R64, R5, !PT ;  /* 0x0000000540057209 */ /* 0x000fe40007810000 */
[----:B------:R-:W-:Y:S02]  /*15090*/  ISETP.GT.AND P0, PT, R0, 0x21, PT ;  /* 0x000000210000780c */ /* 0x000fe40003f04270 */
[----:B------:R-:W-:Y:S02]  /*150a0*/  FSEL R13, R162, -INF , P1 ;  /* 0xff800000a20d7808 */ /* 0x000fe40000800000 */
[----:B------:R-:W-:Y:S02]  /*150b0*/  FMNMX.FTZ R2, R12, R2, !PT ;  /* 0x000000020c027209 */ /* 0x000fe40007810000 */
[----:B------:R-:W-:Y:S02]  /*150c0*/  ISETP.GT.AND P3, PT, R4, 0x10, PT ;  /* 0x000000100400780c */ /* 0x000fe40003f64270 */
[----:B------:R-:W-:Y:S02]  /*150d0*/  ISETP.GT.AND P2, PT, R0, 0x28, PT ;  /* 0x000000280000780c */ /* 0x000fe40003f44270 */
[----:B------:R-:W-:Y:S02]  /*150e0*/  FSEL R153, R153, -INF , P0 ;  /* 0xff80000099997808 */ /* 0x000fe40000000000 */
[----:B------:R-:W-:Y:S02]  /*150f0*/  FMNMX.FTZ R5, R152, R5, !PT ;  /* 0x0000000598057209 */ /* 0x000fe40007810000 */
[----:B------:R-:W-:Y:S02]  /*15100*/  FMNMX.FTZ R2, R13, R2, !PT ;  /* 0x000000020d027209 */ /* 0x000fe40007810000 */
[----:B------:R-:W-:Y:S02]  /*15110*/  FSEL R32, R160, -INF , P3 ;  /* 0xff800000a0207808 */ /* 0x000fe40001800000 */
[----:B------:R-:W-:Y:S02]  /*15120*/  ISETP.GT.AND P1, PT, R4, 0x11, PT ;  /* 0x000000110400780c */ /* 0x000fe40003f24270 */
[----:B------:R-:W-:Y:S02]  /*15130*/  ISETP.GT.AND P0, PT, R0, 0x29, PT ;  /* 0x000000290000780c */ /* 0x000fe40003f04270 */
[----:B------:R-:W-:Y:S02]  /*15140*/  FSEL R156, R156, -INF , P2 ;  /* 0xff8000009c9c7808 */ /* 0x000fe40001000000 */
[----:B------:R-:W-:Y:S02]  /*15150*/  FMNMX.FTZ R5, R153, R5, !PT ;  /* 0x0000000599057209 */ /* 0x000fe40007810000 */
        /* <DEDUP_REMOVED lines=24> */
[----:B------:R-:W-:Y:S02]  /*152e0*/  FSEL R151, R151, -INF , P1 ;  /* 0xff80000097977808 */ /* 0x000fe40000800000 */
[----:B------:R-:W-:Y:S02]  /*152f0*/  ISETP.GT.AND P3, PT, R4, 0x28, PT ;  /* 0x000000280400780c */ /* 0x000fe40003f64270 */
[----:B------:R-:W-:Y:S02]  /*15300*/  FMNMX.FTZ R2, R150, R2, !PT ;  /* 0x0000000296027209 */ /* 0x000fe40007810000 */
        /* <DEDUP_REMOVED lines=9> */
[----:B------:R-:W-:Y:S02]  /*153a0*/  ISETP.GT.AND P3, PT, R4, 0x30, PT ;  /* 0x000000300400780c */ /* 0x000fe40003f64270 */
[----:B------:R-:W-:Y:S02]  /*153b0*/  FSEL R155, R155, -INF , P1 ;  /* 0xff8000009b9b7808 */ /* 0x000fe40000800000 */
[----:B------:R-:W-:Y:S02]  /*153c0*/  FMNMX.FTZ R2, R154, R2, !PT ;  /* 0x000000029a027209 */ /* 0x000fe40007810000 */
[----:B------:R-:W-:Y:S02]  /*153d0*/  FSEL R171, R39, -INF , P0 ;  /* 0xff80000027ab7808 */ /* 0x000fe40000000000 */
[----:B------:R-:W-:Y:S02]  /*153e0*/  ISETP.GT.AND P2, PT, R0, 0x48, PT ;  /* 0x000000480000780c */ /* 0x000fe40003f44270 */
[----:B------:R-:W-:Y:S02]  /*153f0*/  FMNMX.FTZ R5, R170, R5, !PT ;  /* 0x00000005aa057209 */ /* 0x000fe40007810000 */
[----:B------:R-:W-:Y:S02]  /*15400*/  FSEL R158, R158, -INF , P3 ;  /* 0xff8000009e9e7808 */ /* 0x000fe40001800000 */
[----:B------:R-:W-:Y:S02]  /*15410*/  ISETP.GT.AND P1, PT, R4, 0x31, PT ;  /* 0x000000310400780c */ /* 0x000fe40003f24270 */
[----:B------:R-:W-:Y:S02]  /*15420*/  FMNMX.FTZ R2, R155, R2, !PT ;  /* 0x000000029b027209 */ /* 0x000fe40007810000 */
[----:B------:R-:W-:Y:S02]  /*15430*/  ISETP.GT.AND P0, PT, R0, 0x49, PT ;  /* 0x000000490000780c */ /* 0x000fe40003f04270 */
[----:B------:R-:W-:Y:S02]  /*15440*/  FSEL R173, R42, -INF , P2 ;  /* 0xff8000002aad7808 */ /* 0x000fe40001000000 */
        /* <DEDUP_REMOVED lines=26> */
[----:B------:R-:W-:Y:S01]  /*155f0*/  ISETP.GT.AND P3, PT, R4, 0x48, PT ;  /* 0x000000480400780c */ /* 0x000fe20003f64270 */
[----:B------:R-:W-:Y:S01]  /*15600*/  LDSM.16.MT88.4 R36, [R220+0x100] ;  /* 0x00010000dc24783b */ /* 0x000fe20000004200 */
        /* <DEDUP_REMOVED lines=8> */
[----:B-----5:R-:W-:Y:S02]  /*15690*/  FSEL R244, R54, -INF , P2 ;  /* 0xff80000036f47808 */ /* 0x020fe40001000000 */
[----:B------:R-:W-:Y:S02]  /*156a0*/  ISETP.GT.AND P0, PT, R0, 0x61, PT ;  /* 0x000000610000780c */ /* 0x000fe40003f04270 */
        /* <DEDUP_REMOVED lines=14> */
[----:B------:R-:W-:Y:S01]  /*15790*/  ISETP.GT.AND P1, PT, R0, 0x70, PT ;  /* 0x000000700000780c */ /* 0x000fe20003f24270 */
[----:B------:R-:W-:Y:S01]  /*157a0*/  LDSM.16.MT88.4 R44, [R217+0x4100] ;  /* 0x00410000d92c783b */ /* 0x000fe20000004200 */
[C---:B------:R-:W-:Y:S02]  /*157b0*/  ISETP.GT.AND P2, PT, R4.reuse, 0x58, PT ;  /* 0x000000580400780c */ /* 0x040fe40003f44270 */
[----:B------:R-:W-:Y:S02]  /*157c0*/  FSEL R252, R59, -INF , P0 ;  /* 0xff8000003bfc7808 */ /* 0x000fe40000000000 */
[----:B------:R-:W-:Y:S02]  /*157d0*/  ISETP.GT.AND P0, PT, R4, 0x59, PT ;  /* 0x000000590400780c */ /* 0x000fe40003f04270 */
[----:B------:R-:W-:Y:S02]  /*157e0*/  FMNMX.FTZ R2, R175, R2, !PT ;  /* 0x00000002af027209 */ /* 0x000fe40007810000 */
[----:B------:R-:W-:Y:S02]  /*157f0*/  FMNMX.FTZ R5, R249, R5, !PT ;  /* 0x00000005f9057209 */ /* 0x000fe40007810000 */
[----:B------:R-:W-:Y:S02]  /*15800*/  FSEL R172, R62, -INF , P1 ;  /* 0xff8000003eac7808 */ /* 0x000fe40000800000 */
[----:B------:R-:W-:Y:S02]  /*15810*/  FSEL R183, R26, -INF , P2 ;  /* 0xff8000001ab77808 */ /* 0x000fe40001000000 */
[C---:B------:R-:W-:Y:S02]  /*15820*/  ISETP.GT.AND P2, PT, R0.reuse, 0x71, PT ;  /* 0x000000710000780c */ /* 0x040fe40003f44270 */
[----:B------:R-:W-:Y:S02]  /*15830*/  FSEL R185, R25, -INF , P0 ;  /* 0xff80000019b97808 */ /* 0x000fe40000000000 */
[C---:B------:R-:W-:Y:S02]  /*15840*/  ISETP.GT.AND P0, PT, R0.reuse, 0x79, PT ;  /* 0x000000790000780c */ /* 0x040fe40003f04270 */
[----:B------:R-:W-:Y:S02]  /*15850*/  ISETP.GT.AND P1, PT, R0, 0x78, PT ;  /* 0x000000780000780c */ /* 0x000fe40003f24270 */
[----:B------:R-:W-:Y:S02]  /*15860*/  FMNMX.FTZ R0, R181, R2, !PT ;  /* 0x00000002b5007209 */ /* 0x000fe40007810000 */
[----:B------:R-:W-:Y:S02]  /*15870*/  FMNMX.FTZ R2, R252, R5, !PT ;  /* 0x00000005fc027209 */ /* 0x000fe40007810000 */
[----:B------:R-:W-:Y:S02]  /*15880*/  ISETP.GT.AND P3, PT, R4, 0x60, PT ;  /* 0x000000600400780c */ /* 0x000fe40003f64270 */
[----:B------:R-:W-:Y:S02]  /*15890*/  FMNMX.FTZ R0, R183, R0, !PT ;  /* 0x00000000b7007209 */ /* 0x000fe40007810000 */
[----:B------:R-:W-:Y:S02]  /*158a0*/  FSEL R180, R63, -INF , P2 ;  /* 0xff8000003fb47808 */ /* 0x000fe40001000000 */
[----:B------:R-:W-:Y:S02]  /*158b0*/  FMNMX.FTZ R2, R172, R2, !PT ;  /* 0x00000002ac027209 */ /* 0x000fe40007810000 */
[----:B------:R-:W-:Y:S02]  /*158c0*/  FSEL R208, R52, -INF , P3 ;  /* 0xff80000034d07808 */ /* 0x000fe40001800000 */
[----:B------:R-:W-:Y:S02]  /*158d0*/  ISETP.GT.AND P2, PT, R4, 0x61, PT ;  /* 0x000000610400780c */ /* 0x000fe40003f44270 */
[----:B------:R-:W-:Y:S02]  /*158e0*/  FMNMX.FTZ R0, R185, R0, !PT ;  /* 0x00000000b9007209 */ /* 0x000fe40007810000 */
[----:B------:R-:W-:Y:S02]  /*158f0*/  FSEL R66, R66, -INF , P1 ;  /* 0xff80000042427808 */ /* 0x000fe40000800000 */
[----:B------:R-:W-:Y:S02]  /*15900*/  FMNMX.FTZ R5, R180, R2, !PT ;  /* 0x00000002b4057209 */ /* 0x000fe40007810000 */
[----:B------:R-:W-:Y:S02]  /*15910*/  FSEL R191, R53, -INF , P2 ;  /* 0xff80000035bf7808 */ /* 0x000fe40001000000 */
[----:B------:R-:W-:Y:S01]  /*15920*/  ISETP.GT.AND P1, PT, R4, 0x68, PT ;  /* 0x000000680400780c */ /* 0x000fe20003f24270 */
[----:B------:R-:W-:Y:S01]  /*15930*/  LDSM.16.MT88.4 R52, [R218+0x4100] ;  /* 0x00410000da34783b */ /* 0x000fe20000004200 */
[----:B------:R-:W-:Y:S02]  /*15940*/  FMNMX.FTZ R2, R208, R0, !PT ;  /* 0x00000000d0027209 */ /* 0x000fe40007810000 */
[----:B------:R-:W-:Y:S02]  /*15950*/  FSEL R71, R67, -INF , P0 ;  /* 0xff80000043477808 */ /* 0x000fe40000000000 */
[----:B------:R-:W-:Y:S02]  /*15960*/  FMNMX.FTZ R0, R66, R5, !PT ;  /* 0x0000000542007209 */ /* 0x000fe40007810000 */
[----:B------:R-:W-:Y:S02]  /*15970*/  FSEL R211, R24, -INF , P1 ;  /* 0xff80000018d37808 */ /* 0x000fe40000800000 */
[----:B------:R-:W-:Y:S02]  /*15980*/  FMNMX.FTZ R2, R191, R2, !PT ;  /* 0x00000002bf027209 */ /* 0x000fe40007810000 */
[----:B------:R-:W-:Y:S02]  /*15990*/  FMNMX.FTZ R0, R71, R0, !PT ;  /* 0x0000000047007209 */ /* 0x000fe40007810000 */
[----:B------:R-:W-:Y:S02]  /*159a0*/  FMNMX.FTZ R5, R211, R2, !PT ;  /* 0x00000002d3057209 */ /* 0x000fe40007810000 */
[C---:B------:R-:W-:Y:S01]  /*159b0*/  ISETP.GT.AND P1, PT, R4.reuse, 0x70, PT ;  /* 0x000000700400780c */ /* 0x040fe20003f24270 */
[----:B------:R-:W1:Y:S01]  /*159c0*/  SHFL.BFLY PT, R2, R0, 0x2, 0x1f ;  /* 0x0c401f0000027f89 */ /* 0x000e6200000e0000 */
[----:B------:R-:W-:Y:S02]  /*159d0*/  ISETP.GT.AND P0, PT, R4, 0x69, PT ;  /* 0x000000690400780c */ /* 0x000fe40003f04270 */
[----:B------:R-:W-:Y:S02]  /*159e0*/  FSEL R247, R60, -INF , P1 ;  /* 0xff8000003cf77808 */ /* 0x000fe40000800000 */
[----:B------:R-:W-:Y:S02]  /*159f0*/  ISETP.GT.AND P1, PT, R4, 0x78, PT ;  /* 0x000000780400780c */ /* 0x000fe40003f24270 */
[----:B------:R-:W-:Y:S02]  /*15a00*/  FSEL R242, R23, -INF , P0 ;  /* 0xff80000017f27808 */ /* 0x000fe40000000000 */
[----:B------:R-:W-:Y:S02]  /*15a10*/  FSEL R182, R22, -INF , P1 ;  /* 0xff80000016b67808 */ /* 0x000fe40000800000 */
[----:B------:R-:W-:Y:S01]  /*15a20*/  ISETP.GT.AND P0, PT, R4, 0x71, PT ;  /* 0x000000710400780c */ /* 0x000fe20003f04270 */
[----:B------:R-:W-:Y:S01]  /*15a30*/  LDSM.16.MT88.4 R20, [R218+0x100] ;  /* 0x00010000da14783b */ /* 0x000fe20000004200 */
[----:B------:R-:W-:Y:S02]  /*15a40*/  FMNMX.FTZ R5, R242, R5, !PT ;  /* 0x00000005f2057209 */ /* 0x000fe40007810000 */
[----:B------:R-:W-:Y:S02]  /*15a50*/  FSEL R246, R61, -INF , P0 ;  /* 0xff8000003df67808 */ /* 0x000fe40000000000 */
[----:B------:R-:W-:Y:S02]  /*15a60*/  FMNMX.FTZ R5, R247, R5, !PT ;  /* 0x00000005f7057209 */ /* 0x000fe40007810000 */
[----:B------:R-:W-:Y:S01]  /*15a70*/  ISETP.GT.AND P0, PT, R4, 0x79, PT ;  /* 0x000000790400780c */ /* 0x000fe20003f04270 */
[----:B------:R-:W-:Y:S01]  /*15a80*/  LDSM.16.MT88.4 R60, [R221+0x4100] ;  /* 0x00410000dd3c783b */ /* 0x000fe20000004200 */
[----:B------:R-:W-:Y:S02]  /*15a90*/  FMNMX.FTZ R4, R246, R5, !PT ;  /* 0x00000005f6047209 */ /* 0x000fe40007810000 */
[----:B------:R-:W-:Y:S02]  /*15aa0*/  FSEL R184, R65, -INF , P0 ;  /* 0xff80000041b87808 */ /* 0x000fe40000000000 */
[----:B-1----:R-:W-:Y:S02]  /*15ab0*/  FMNMX.FTZ R0, R0, R2, !PT ;  /* 0x0000000200007209 */ /* 0x002fe40007810000 */
[----:B------:R-:W-:Y:S03]  /*15ac0*/  FMNMX.FTZ R4, R182, R4, !PT ;  /* 0x00000004b6047209 */ /* 0x000fe60007810000 */
[----:B------:R-:W1:Y:S01]  /*15ad0*/  SHFL.BFLY PT, R2, R0, 0x1, 0x1f ;  /* 0x0c201f0000027f89 */ /* 0x000e6200000e0000 */
[----:B------:R-:W-:Y:S07]  /*15ae0*/  FMNMX.FTZ R4, R184, R4, !PT ;  /* 0x00000004b8047209 */ /* 0x000fee0007810000 */
[----:B------:R-:W2:Y:S01]  /*15af0*/  SHFL.BFLY PT, R5, R4, 0x2, 0x1f ;  /* 0x0c401f0004057f89 */ /* 0x000ea200000e0000 */
[----:B-1----:R-:W-:Y:S04]  /*15b00*/  FMNMX.FTZ R68, R2, R0, !PT ;  /* 0x0000000002447209 */ /* 0x002fe80007810000 */
[C---:B------:R-:W-:Y:S01]  /*15b10*/  FSETP.NEU.FTZ.AND P1, PT, R68.reuse, -INF , PT ;  /* 0xff8000004400780b */ /* 0x040fe20003f3d000 */
[----:B------:R-:W-:Y:S01]  /*15b20*/  FMUL.FTZ R149, R68, c[0x0][0x2d0] ;  /* 0x0000b40044957a20 */ /* 0x000fe20000410000 */
[----:B--2---:R-:W-:Y:S04]  /*15b30*/  FMNMX.FTZ R4, R5, R4, !PT ;  /* 0x0000000405047209 */ /* 0x004fe80007810000 */
[----:B------:R-:W-:Y:S01]  /*15b40*/  FSEL R149, R149, RZ, P1 ;  /* 0x000000ff95957208 */ /* 0x000fe20000800000 */
[----:B------:R-:W1:Y:S04]  /*15b50*/  SHFL.BFLY PT, R69, R4, 0x1, 0x1f ;  /* 0x0c201f0004457f89 */ /* 0x000e6800000e0000 */
[--C-:B------:R-:W-:Y:S04]  /*15b60*/  FFMA.FTZ R0, R6, c[0x0][0x2d0], -R149.reuse ;  /* 0x0000b40006007a23 */ /* 0x100fe80000010895 */
[----:B------:R2:W-:Y:S01]  /*15b70*/  MUFU.EX2 R209, R0 ;  /* 0x0000000000d17308 */ /* 0x0005e20000000800 */
[----:B-1----:R-:W-:Y:S04]  /*15b80*/  FMNMX.FTZ R69, R4, R69, !PT ;  /* 0x0000004504457209 */ /* 0x002fe80007810000 */
[C---:B------:R-:W-:Y:S01]  /*15b90*/  FSETP.NEU.FTZ.AND P0, PT, R69.reuse, -INF , PT ;  /* 0xff8000004500780b */ /* 0x040fe20003f1d000 */
[----:B------:R-:W-:Y:S02]  /*15ba0*/  FMUL.FTZ R148, R69, c[0x0][0x2d0] ;  /* 0x0000b40045947a20 */ /* 0x000fe40000410000 */
[--C-:B--2---:R-:W-:Y:S03]  /*15bb0*/  FFMA.FTZ R0, R7, c[0x0][0x2d0], -R149.reuse ;  /* 0x0000b40007007a23 */ /* 0x104fe60000010895 */
[----:B------:R-:W-:Y:S01]  /*15bc0*/  FSEL R148, R148, RZ, P0 ;  /* 0x000000ff94947208 */ /* 0x000fe20000000000 */
[----:B------:R1:W2:Y:S04]  /*15bd0*/  MUFU.EX2 R250, R0 ;  /* 0x0000000000fa7308 */ /* 0x0002a80000000800 */
[--C-:B------:R-:W-:Y:S02]  /*15be0*/  FFMA.FTZ R2, R13, c[0x0][0x2d0], -R148.reuse ;  /* 0x0000b4000d027a23 */ /* 0x100fe40000010894 */
[--C-:B------:R-:W-:Y:S02]  /*15bf0*/  FFMA.FTZ R5, R8, c[0x0][0x2d0], -R148.reuse ;  /* 0x0000b40008057a23 */ /* 0x100fe40000010894 */
[--C-:B------:R-:W-:Y:S02]  /*15c00*/  FFMA.FTZ R4, R11, c[0x0][0x2d0], -R148.reuse ;  /* 0x0000b4000b047a23 */ /* 0x100fe40000010894 */
[----:B------:R4:W-:Y:S10]  /*15c10*/  MUFU.EX2 R190, R2 ;  /* 0x0000000200be7308 */ /* 0x0009f40000000800 */
[----:B------:R-:W-:Y:S01]  /*15c20*/  MUFU.EX2 R248, R5 ;  /* 0x0000000500f87308 */ /* 0x000fe20000000800 */
[--C-:B-1----:R-:W-:Y:S01]  /*15c30*/  FFMA.FTZ R0, R9, c[0x0][0x2d0], -R149.reuse ;  /* 0x0000b40009007a23 */ /* 0x102fe20000010895 */
[----:B--2---:R-:W-:Y:S08]  /*15c40*/  F2FP.BF16.PACK_AB R73, R250, R209 ;  /* 0x000000d1fa49723e */ /* 0x004ff000000010ff */
[----:B------:R1:W-:Y:S01]  /*15c50*/  MUFU.EX2 R34, R0 ;  /* 0x0000000000227308 */ /* 0x0003e20000000800 */
[----:B----4-:R-:W-:Y:S09]  /*15c60*/  FSEL R2, R68, RZ, P1 ;  /* 0x000000ff44027208 */ /* 0x010ff20000800000 */
[----:B------:R-:W2:Y:S01]  /*15c70*/  MUFU.EX2 R251, R4 ;  /* 0x0000000400fb7308 */ /* 0x000ea20000000800 */
[----:B-1----:R-:W-:Y:S09]  /*15c80*/  FFMA.FTZ R0, R10, c[0x0][0x2d0], -R149 ;  /* 0x0000b4000a007a23 */ /* 0x002ff20000010895 */
[----:B------:R1:W4:Y:S01]  /*15c90*/  MUFU.EX2 R210, R0 ;  /* 0x0000000000d27308 */ /* 0x0003220000000800 */
[----:B--2---:R-:W-:Y:S01]  /*15ca0*/  F2FP.BF16.PACK_AB R72, R251, R248 ;  /* 0x000000f8fb48723e */ /* 0x004fe200000010ff */
[----:B-1----:R-:W-:Y:S01]  /*15cb0*/  FFMA.FTZ R0, R12, c[0x0][0x2d0], -R148 ;  /* 0x0000b4000c007a23 */ /* 0x002fe20000010894 */
[----:B----4-:R-:W-:Y:S07]  /*15cc0*/  F2FP.BF16.PACK_AB R75, R210, R34 ;  /* 0x00000022d24b723e */ /* 0x010fee00000010ff */
[----:B------:R1:W-:Y:S02]  /*15cd0*/  MUFU.EX2 R14, R0 ;  /* 0x00000000000e7308 */ /* 0x0003e40000000800 */
[----:B-1----:R-:W-:Y:S02]  /*15ce0*/  FSEL R0, R69, RZ, P0 ;  /* 0x000000ff45007208 */ /* 0x002fe40000000000 */
[----:B------:R-:W-:Y:S03]  /*15cf0*/  PLOP3.LUT P0, PT, PT, PT, UP0, 0x80, 0x0 ;  /* 0x000000000000781c */ /* 0x000fe60003f0f008 */
[----:B------:R-:W-:Y:S04]  /*15d00*/  FADD.FTZ R0, -R0, R3 ;  /* 0x0000000300007221 */ /* 0x000fe80000010100 */
[----:B------:R-:W-:Y:S04]  /*15d10*/  FMUL.FTZ R0, R0, c[0x0][0x2d0] ;  /* 0x0000b40000007a20 */ /* 0x000fe80000410000 */
[----:B------:R1:W2:Y:S02]  /*15d20*/  MUFU.EX2 R3, R0 ;  /* 0x0000000000037308 */ /* 0x0002a40000000800 */
[----:B-1----:R-:W-:Y:S02]  /*15d30*/  FADD.FTZ R0, -R2, R70 ;  /* 0x0000004602007221 */ /* 0x002fe40000010100 */
[----:B------:R-:W-:Y:S02]  /*15d40*/  FFMA.FTZ R2, R32, c[0x0][0x2d0], -R148 ;  /* 0x0000b40020027a23 */ /* 0x000fe40000010894 */
[----:B------:R-:W-:Y:S04]  /*15d50*/  FMUL.FTZ R0, R0, c[0x0][0x2d0] ;  /* 0x0000b40000007a20 */ /* 0x000fe80000410000 */
[----:B------:R1:W-:Y:S01]  /*15d60*/  MUFU.EX2 R50, R2 ;  /* 0x0000000200327308 */ /* 0x0003e20000000800 */
[C---:B--2---:R-:W-:Y:S02]  /*15d70*/  FMUL.FTZ R33, R3.reuse, R105 ;  /* 0x0000006903217220 */ /* 0x044fe40000410000 */
[----:B------:R-:W-:Y:S02]  /*15d80*/  IMAD.MOV.U32 R105, RZ, RZ, R251 ;  /* 0x000000ffff697224 */ /* 0x000fe400078e00fb */
[C---:B------:R-:W-:Y:S02]  /*15d90*/  FMUL.FTZ R32, R3.reuse, R104 ;  /* 0x0000006803207220 */ /* 0x040fe40000410000 */
[----:B------:R-:W-:Y:S02]  /*15da0*/  IMAD.MOV.U32 R104, RZ, RZ, R34 ;  /* 0x000000ffff687224 */ /* 0x000fe400078e0022 */
[----:B------:R-:W-:Y:S01]  /*15db0*/  IMAD.MOV.U32 R70, RZ, RZ, R14 ;  /* 0x000000ffff467224 */ /* 0x000fe200078e000e */
[----:B------:R-:W2:Y:S01]  /*15dc0*/  MUFU.EX2 R0, R0 ;  /* 0x0000000000007308 */ /* 0x000ea20000000800 */
[----:B------:R-:W4:Y:S01]  /*15dd0*/  LDSM.16.MT88.4 R12, [R217+0x100] ;  /* 0x00010000d90c783b */ /* 0x000f220000004200 */
[C---:B------:R-:W-:Y:S02]  /*15de0*/  FMUL.FTZ R4, R3.reuse, R76 ;  /* 0x0000004c03047220 */ /* 0x040fe40000410000 */
[----:B------:R-:W-:Y:S01]  /*15df0*/  F2FP.BF16.PACK_AB R74, R190, R70 ;  /* 0x00000046be4a723e */ /* 0x000fe200000010ff */
[C---:B------:R-:W-:Y:S02]  /*15e00*/  FMUL.FTZ R5, R3.reuse, R77 ;  /* 0x0000004d03057220 */ /* 0x040fe40000410000 */
[C---:B------:R-:W-:Y:S02]  /*15e10*/  FMUL.FTZ R8, R3.reuse, R80 ;  /* 0x0000005003087220 */ /* 0x040fe40000410000 */
[C---:B------:R-:W-:Y:S02]  /*15e20*/  FMUL.FTZ R9, R3.reuse, R81 ;  /* 0x0000005103097220 */ /* 0x040fe40000410000 */
[C---:B------:R-:W-:Y:S02]  /*15e30*/  FMUL.FTZ R16, R3.reuse, R88 ;  /* 0x0000005803107220 */ /* 0x040fe40000410000 */
[C---:B------:R-:W-:Y:S02]  /*15e40*/  FMUL.FTZ R17, R3.reuse, R89 ;  /* 0x0000005903117220 */ /* 0x040fe40000410000 */
[----:B-1----:R-:W-:Y:S02]  /*15e50*/  FFMA.FTZ R2, R40, c[0x0][0x2d0], -R148 ;  /* 0x0000b40028027a23 */ /* 0x002fe40000010894 */
[C---:B------:R-:W-:Y:S02]  /*15e60*/  FMUL.FTZ R40, R3.reuse, R112 ;  /* 0x0000007003287220 */ /* 0x040fe40000410000 */
[----:B------:R1:W1:Y:S01]  /*15e70*/  MUFU.EX2 R65, R2 ;  /* 0x0000000200417308 */ /* 0x0002620000000800 */
[----:B------:R-:W-:Y:S02]  /*15e80*/  IMAD.MOV.U32 R112, RZ, RZ, R190 ;  /* 0x000000ffff707224 */ /* 0x000fe400078e00be */
[----:B------:R-:W-:Y:S02]  /*15e90*/  FMUL.FTZ R24, R3, R96 ;  /* 0x0000006003187220 */ /* 0x000fe40000410000 */
[C---:B--2---:R-:W-:Y:S02]  /*15ea0*/  FMUL.FTZ R34, R0.reuse, R106 ;  /* 0x0000006a00227220 */ /* 0x044fe40000410000 */
[----:B------:R-:W-:Y:S02]  /*15eb0*/  IMAD.MOV.U32 R106, RZ, RZ, R250 ;  /* 0x000000ffff6a7224 */ /* 0x000fe400078e00fa */
[C---:B------:R-:W-:Y:S02]  /*15ec0*/  FMUL.FTZ R35, R0.reuse, R107 ;  /* 0x0000006b00237220 */ /* 0x040fe40000410000 */
[----:B------:R-:W-:Y:S02]  /*15ed0*/  IMAD.MOV.U32 R107, RZ, RZ, R248 ;  /* 0x000000ffff6b7224 */ /* 0x000fe400078e00f8 */
[C---:B------:R-:W-:Y:S02]  /*15ee0*/  FMUL.FTZ R51, R0.reuse, R123 ;  /* 0x0000007b00337220 */ /* 0x040fe40000410000 */
[C---:B------:R-:W-:Y:S02]  /*15ef0*/  FMUL.FTZ R43, R0.reuse, R115 ;  /* 0x00000073002b7220 */ /* 0x040fe40000410000 */
[----:B------:R-:W-:Y:S02]  /*15f00*/  IMAD.MOV.U32 R115, RZ, RZ, R50 ;  /* 0x000000ffff737224 */ /* 0x000fe400078e0032 */
[C---:B------:R-:W-:Y:S02]  /*15f10*/  FMUL.FTZ R50, R0.reuse, R122 ;  /* 0x0000007a00327220 */ /* 0x040fe40000410000 */
[C---:B------:R-:W-:Y:S02]  /*15f20*/  FMUL.FTZ R42, R0.reuse, R114 ;  /* 0x00000072002a7220 */ /* 0x040fe40000410000 */
[----:B------:R-:W-:Y:S02]  /*15f30*/  IMAD.MOV.U32 R114, RZ, RZ, R209 ;  /* 0x000000ffff727224 */ /* 0x000fe400078e00d1 */
[--C-:B-1----:R-:W-:Y:S02]  /*15f40*/  FFMA.FTZ R2, R41, c[0x0][0x2d0], -R149.reuse ;  /* 0x0000b40029027a23 */ /* 0x102fe40000010895 */
[C---:B------:R-:W-:Y:S02]  /*15f50*/  FMUL.FTZ R41, R3.reuse, R113 ;  /* 0x0000007103297220 */ /* 0x040fe40000410000 */
[----:B------:R1:W-:Y:S01]  /*15f60*/  MUFU.EX2 R251, R2 ;  /* 0x0000000200fb7308 */ /* 0x0003e20000000800 */
[----:B------:R-:W-:Y:S02]  /*15f70*/  IMAD.MOV.U32 R113, RZ, RZ, R210 ;  /* 0x000000ffff717224 */ /* 0x000fe400078e00d2 */
[C---:B------:R-:W-:Y:S02]  /*15f80*/  FMUL.FTZ R59, R0.reuse, R131 ;  /* 0x00000083003b7220 */ /* 0x040fe40000410000 */
[C---:B------:R-:W-:Y:S02]  /*15f90*/  FMUL.FTZ R58, R0.reuse, R130 ;  /* 0x00000082003a7220 */ /* 0x040fe40000410000 */
[C---:B------:R-:W-:Y:S02]  /*15fa0*/  FMUL.FTZ R6, R0.reuse, R78 ;  /* 0x0000004e00067220 */ /* 0x040fe40000410000 */
[C---:B------:R-:W-:Y:S02]  /*15fb0*/  FMUL.FTZ R7, R0.reuse, R79 ;  /* 0x0000004f00077220 */ /* 0x040fe40000410000 */
[----:B------:R-:W2:Y:S01]  /*15fc0*/  LDSM.16.MT88.4 R76, [R220+0x4100] ;  /* 0x00410000dc4c783b */ /* 0x000ea20000004200 */
[C---:B------:R-:W-:Y:S02]  /*15fd0*/  FMUL.FTZ R10, R0.reuse, R82 ;  /* 0x00000052000a7220 */ /* 0x040fe40000410000 */
[C---:B------:R-:W-:Y:S02]  /*15fe0*/  FMUL.FTZ R11, R0.reuse, R83 ;  /* 0x00000053000b7220 */ /* 0x040fe40000410000 */
[C---:B----4-:R-:W-:Y:S03]  /*15ff0*/  HMMA.16816.F32.BF16 R4, R72.reuse, R12, R4 ;  /* 0x0000000c4804723c */ /* 0x050fe60000041804 */
[----:B------:R-:W4:Y:S02]  /*16000*/  LDSM.16.MT88.4 R80, [R217+0x900] ;  /* 0x00090000d950783b */ /* 0x000f240000004200 */
[----:B------:R-:W-:Y:S02]  /*16010*/  FMUL.FTZ R18, R0, R90 ;  /* 0x0000005a00127220 */ /* 0x000fe40000410000 */
[C---:B------:R-:W-:Y:S01]  /*16020*/  FMUL.FTZ R12, R3.reuse, R84 ;  /* 0x00000054030c7220 */ /* 0x040fe20000410000 */
[C---:B------:R-:W-:Y:S04]  /*16030*/  HMMA.16816.F32.BF16 R8, R72.reuse, R14, R8 ;  /* 0x0000000e4808723c */ /* 0x040fe80000041808 */
[--C-:B-1----:R-:W-:Y:S02]  /*16040*/  FFMA.FTZ R2, R48, c[0x0][0x2d0], -R149.reuse ;  /* 0x0000b40030027a23 */ /* 0x102fe40000010895 */
[C---:B------:R-:W-:Y:S02]  /*16050*/  FMUL.FTZ R48, R3.reuse, R120 ;  /* 0x0000007803307220 */ /* 0x040fe40000410000 */
[----:B------:R1:W-:Y:S01]  /*16060*/  MUFU.EX2 R250, R2 ;  /* 0x0000000200fa7308 */ /* 0x0003e20000000800 */
[C---:B------:R-:W-:Y:S03]  /*16070*/  FMUL.FTZ R13, R3.reuse, R85 ;  /* 0x00000055030d7220 */ /* 0x040fe60000410000 */
[C---:B------:R-:W-:Y:S02]  /*16080*/  FMUL.FTZ R14, R0.reuse, R86 ;  /* 0x00000056000e7220 */ /* 0x040fe40000410000 */
[C---:B------:R-:W-:Y:S02]  /*16090*/  FMUL.FTZ R15, R0.reuse, R87 ;  /* 0x00000057000f7220 */ /* 0x040fe40000410000 */
[----:B------:R-:W2:Y:S01]  /*160a0*/  LDSM.16.MT88.4 R84, [R218+0x900] ;  /* 0x00090000da54783b */ /* 0x000ea20000004200 */
[C---:B------:R-:W-:Y:S02]  /*160b0*/  FMUL.FTZ R19, R0.reuse, R91 ;  /* 0x0000005b00137220 */ /* 0x040fe40000410000 */
[----:B------:R-:W-:Y:S02]  /*160c0*/  FMUL.FTZ R25, R3, R97 ;  /* 0x0000006103197220 */ /* 0x000fe40000410000 */
[C---:B------:R-:W-:Y:S03]  /*160d0*/  HMMA.16816.F32.BF16 R12, R72.reuse, R20, R12 ;  /* 0x00000014480c723c */ /* 0x040fe6000004180c */
[----:B------:R-:W2:Y:S01]  /*160e0*/  LDSM.16.MT88.4 R88, [R221+0x900] ;  /* 0x00090000dd58783b */ /* 0x000ea20000004200 */
[C---:B------:R-:W-:Y:S02]  /*160f0*/  FMUL.FTZ R26, R0.reuse, R98 ;  /* 0x00000062001a7220 */ /* 0x040fe40000410000 */
[C---:B------:R-:W-:Y:S02]  /*16100*/  FMUL.FTZ R27, R0.reuse, R99 ;  /* 0x00000063001b7220 */ /* 0x040fe40000410000 */
[C---:B------:R-:W-:Y:S03]  /*16110*/  HMMA.16816.F32.BF16 R16, R72.reuse, R22, R16 ;  /* 0x000000164810723c */ /* 0x040fe60000041810 */
[----:B------:R-:W-:Y:S01]  /*16120*/  LDSM.16.MT88.4 R96, [R220+0x5100] ;  /* 0x00510000dc60783b */ /* 0x000fe20000004200 */
[--C-:B-1----:R-:W-:Y:S02]  /*16130*/  FFMA.FTZ R2, R49, c[0x0][0x2d0], -R148.reuse ;  /* 0x0000b40031027a23 */ /* 0x102fe40000010894 */
[C---:B------:R-:W-:Y:S02]  /*16140*/  FMUL.FTZ R49, R3.reuse, R121 ;  /* 0x0000007903317220 */ /* 0x040fe40000410000 */
[----:B------:R1:W-:Y:S01]  /*16150*/  MUFU.EX2 R248, R2 ;  /* 0x0000000200f87308 */ /* 0x0003e20000000800 */
[C---:B------:R-:W-:Y:S03]  /*16160*/  FMUL.FTZ R20, R3.reuse, R92 ;  /* 0x0000005c03147220 */ /* 0x040fe60000410000 */
[C---:B------:R-:W-:Y:S02]  /*16170*/  FMUL.FTZ R21, R3.reuse, R93 ;  /* 0x0000005d03157220 */ /* 0x040fe40000410000 */
[C---:B------:R-:W-:Y:S02]  /*16180*/  FMUL.FTZ R22, R0.reuse, R94 ;  /* 0x0000005e00167220 */ /* 0x040fe40000410000 */
[C---:B------:R-:W-:Y:S02]  /*16190*/  FMUL.FTZ R23, R0.reuse, R95 ;  /* 0x0000005f00177220 */ /* 0x040fe40000410000 */
[----:B------:R-:W-:Y:S01]  /*161a0*/  LDSM.16.MT88.4 R92, [R220+0x4900] ;  /* 0x00490000dc5c783b */ /* 0x000fe20000004200 */
[----:B------:R-:W-:Y:S04]  /*161b0*/  FMUL.FTZ R67, R0, R139 ;  /* 0x0000008b00437220 */ /* 0x000fe80000410000 */
[C---:B------:R-:W-:Y:S07]  /*161c0*/  HMMA.16816.F32.BF16 R20, R72.reuse, R28, R20 ;  /* 0x0000001c4814723c */ /* 0x040fee0000041814 */
[C---:B------:R-:W-:Y:S01]  /*161d0*/  FMUL.FTZ R28, R3.reuse, R100 ;  /* 0x00000064031c7220 */ /* 0x040fe20000410000 */
[C---:B------:R-:W-:Y:S04]  /*161e0*/  HMMA.16816.F32.BF16 R24, R72.reuse, R30, R24 ;  /* 0x0000001e4818723c */ /* 0x040fe80000041818 */
[----:B-1----:R-:W-:Y:S02]  /*161f0*/  FFMA.FTZ R2, R56, c[0x0][0x2d0], -R148 ;  /* 0x0000b40038027a23 */ /* 0x002fe40000010894 */
[C---:B------:R-:W-:Y:S02]  /*16200*/  FMUL.FTZ R56, R3.reuse, R128 ;  /* 0x0000008003387220 */ /* 0x040fe40000410000 */
[----:B------:R1:W1:Y:S01]  /*16210*/  MUFU.EX2 R123, R2 ;  /* 0x00000002007b7308 */ /* 0x0002620000000800 */
[C---:B------:R-:W-:Y:S03]  /*16220*/  FMUL.FTZ R31, R0.reuse, R103 ;  /* 0x00000067001f7220 */ /* 0x040fe60000410000 */
[C---:B------:R-:W-:Y:S02]  /*16230*/  FMUL.FTZ R29, R3.reuse, R101 ;  /* 0x00000065031d7220 */ /* 0x040fe40000410000 */
[C---:B------:R-:W-:Y:S02]  /*16240*/  FMUL.FTZ R30, R0.reuse, R102 ;  /* 0x00000066001e7220 */ /* 0x040fe40000410000 */
[----:B------:R-:W-:Y:S02]  /*16250*/  IMAD.MOV.U32 R100, RZ, RZ, R182 ;  /* 0x000000ffff647224 */ /* 0x000fe400078e00b6 */
[----:B------:R-:W-:Y:S02]  /*16260*/  IMAD.MOV.U32 R101, RZ, RZ, R180 ;  /* 0x000000ffff657224 */ /* 0x000fe400078e00b4 */
[----:B------:R-:W-:Y:S01]  /*16270*/  IMAD.MOV.U32 R102, RZ, RZ, R172 ;  /* 0x000000ffff667224 */ /* 0x000fe200078e00ac */
[C---:B------:R-:W-:Y:S07]  /*16280*/  HMMA.16816.F32.BF16 R28, R72.reuse, R36, R28 ;  /* 0x00000024481c723c */ /* 0x040fee000004181c */
[----:B------:R-:W-:Y:S01]  /*16290*/  FMUL.FTZ R37, R3, R109 ;  /* 0x0000006d03257220 */ /* 0x000fe20000410000 */
[C---:B------:R-:W-:Y:S04]  /*162a0*/  HMMA.16816.F32.BF16 R32, R72.reuse, R38, R32 ;  /* 0x000000264820723c */ /* 0x040fe80000041820 */
[--C-:B-1----:R-:W-:Y:S02]  /*162b0*/  FFMA.FTZ R2, R57, c[0x0][0x2d0], -R149.reuse ;  /* 0x0000b40039027a23 */ /* 0x102fe40000010895 */
[C---:B------:R-:W-:Y:S02]  /*162c0*/  FMUL.FTZ R57, R3.reuse, R129 ;  /* 0x0000008103397220 */ /* 0x040fe40000410000 */
[----:B------:R1:W-:Y:S01]  /*162d0*/  MUFU.EX2 R122, R2 ;  /* 0x00000002007a7308 */ /* 0x0003e20000000800 */
[C---:B------:R-:W-:Y:S03]  /*162e0*/  FMUL.FTZ R39, R0.reuse, R111 ;  /* 0x0000006f00277220 */ /* 0x040fe60000410000 */
[----:B------:R-:W-:Y:S02]  /*162f0*/  FMUL.FTZ R38, R0, R110 ;  /* 0x0000006e00267220 */ /* 0x000fe40000410000 */
[C---:B------:R-:W-:Y:S07]  /*16300*/  FMUL.FTZ R36, R3.reuse, R108 ;  /* 0x0000006c03247220 */ /* 0x040fee0000410000 */
[C---:B------:R-:W-:Y:S07]  /*16310*/  HMMA.16816.F32.BF16 R36, R72.reuse, R44, R36 ;  /* 0x0000002c4824723c */ /* 0x040fee0000041824 */
[C---:B------:R-:W-:Y:S01]  /*16320*/  FMUL.FTZ R44, R3.reuse, R116 ;  /* 0x00000074032c7220 */ /* 0x040fe20000410000 */
[C---:B------:R-:W-:Y:S04]  /*16330*/  HMMA.16816.F32.BF16 R40, R72.reuse, R46, R40 ;  /* 0x0000002e4828723c */ /* 0x040fe80000041828 */
[----:B-1----:R-:W-:Y:S02]  /*16340*/  FFMA.FTZ R2, R64, c[0x0][0x2d0], -R149 ;  /* 0x0000b40040027a23 */ /* 0x002fe40000010895 */
[C---:B------:R-:W-:Y:S02]  /*16350*/  FMUL.FTZ R64, R3.reuse, R136 ;  /* 0x0000008803407220 */ /* 0x040fe40000410000 */
[----:B------:R1:W1:Y:S01]  /*16360*/  MUFU.EX2 R121, R2 ;  /* 0x0000000200797308 */ /* 0x0002620000000800 */
[----:B------:R-:W-:Y:S03]  /*16370*/  IMAD.MOV.U32 R136, RZ, RZ, R65 ;  /* 0x000000ffff887224 */ /* 0x000fe600078e0041 */
[C---:B------:R-:W-:Y:S02]  /*16380*/  FMUL.FTZ R65, R3.reuse, R137 ;  /* 0x0000008903417220 */ /* 0x040fe40000410000 */
[----:B------:R-:W-:Y:S02]  /*16390*/  IMAD.MOV.U32 R137, RZ, RZ, R66 ;  /* 0x000000ffff897224 */ /* 0x000fe400078e0042 */
[C---:B------:R-:W-:Y:S02]  /*163a0*/  FMUL.FTZ R66, R0.reuse, R138 ;  /* 0x0000008a00427220 */ /* 0x040fe40000410000 */
[----:B------:R-:W-:Y:S02]  /*163b0*/  IMAD.MOV.U32 R138, RZ, RZ, R184 ;  /* 0x000000ffff8a7224 */ /* 0x000fe400078e00b8 */
[C---:B------:R-:W-:Y:S02]  /*163c0*/  FMUL.FTZ R45, R3.reuse, R117 ;  /* 0x00000075032d7220 */ /* 0x040fe40000410000 */
[C---:B------:R-:W-:Y:S02]  /*163d0*/  FMUL.FTZ R46, R0.reuse, R118 ;  /* 0x00000076002e7220 */ /* 0x040fe40000410000 */
[----:B------:R-:W-:Y:S07]  /*163e0*/  FMUL.FTZ R47, R0, R119 ;  /* 0x00000077002f7220 */ /* 0x000fee0000410000 */
[C---:B------:R-:W-:Y:S03]  /*163f0*/  HMMA.16816.F32.BF16 R44, R72.reuse, R52, R44 ;  /* 0x00000034482c723c */ /* 0x040fe6000004182c */
[--C-:B-1----:R-:W-:Y:S04]  /*16400*/  FFMA.FTZ R2, R150, c[0x0][0x2d0], -R148.reuse ;  /* 0x0000b40096027a23 */ /* 0x102fe80000010894 */
[----:B------:R1:W-:Y:S01]  /*16410*/  MUFU.EX2 R210, R2 ;  /* 0x0000000200d27308 */ /* 0x0003e20000000800 */
[C---:B------:R-:W-:Y:S04]  /*16420*/  HMMA.16816.F32.BF16 R48, R72.reuse, R54, R48 ;  /* 0x000000364830723c */ /* 0x040fe80000041830 */
[C---:B------:R-:W-:Y:S02]  /*16430*/  FMUL.FTZ R52, R3.reuse, R124 ;  /* 0x0000007c03347220 */ /* 0x040fe40000410000 */
[----:B------:R-:W-:Y:S02]  /*16440*/  FMUL.FTZ R53, R3, R125 ;  /* 0x0000007d03357220 */ /* 0x000fe40000410000 */
[C---:B------:R-:W-:Y:S04]  /*16450*/  FMUL.FTZ R54, R0.reuse, R126 ;  /* 0x0000007e00367220 */ /* 0x040fe80000410000 */
[C---:B------:R-:W-:Y:S07]  /*16460*/  FMUL.FTZ R55, R0.reuse, R127 ;  /* 0x0000007f00377220 */ /* 0x040fee0000410000 */
[C---:B------:R-:W-:Y:S03]  /*16470*/  HMMA.16816.F32.BF16 R52, R72.reuse, R60, R52 ;  /* 0x0000003c4834723c */ /* 0x040fe60000041834 */
[--C-:B-1----:R-:W-:Y:S04]  /*16480*/  FFMA.FTZ R2, R151, c[0x0][0x2d0], -R148.reuse ;  /* 0x0000b40097027a23 */ /* 0x102fe80000010894 */
[C---:B------:R-:W-:Y:S01]  /*16490*/  FMUL.FTZ R60, R3.reuse, R132 ;  /* 0x00000084033c7220 */ /* 0x040fe20000410000 */
[C---:B------:R-:W-:Y:S01]  /*164a0*/  HMMA.16816.F32.BF16 R56, R72.reuse, R62, R56 ;  /* 0x0000003e4838723c */ /* 0x040fe20000041838 */
[----:B------:R1:W-:Y:S03]  /*164b0*/  MUFU.EX2 R209, R2 ;  /* 0x0000000200d17308 */ /* 0x0003e60000000800 */
[----:B------:R-:W-:Y:S03]  /*164c0*/  FMUL.FTZ R61, R3, R133 ;  /* 0x00000085033d7220 */ /* 0x000fe60000410000 */
[C---:B------:R-:W-:Y:S02]  /*164d0*/  FMUL.FTZ R62, R0.reuse, R134 ;  /* 0x00000086003e7220 */ /* 0x040fe40000410000 */
[----:B------:R-:W-:Y:S07]  /*164e0*/  FMUL.FTZ R63, R0, R135 ;  /* 0x00000087003f7220 */ /* 0x000fee0000410000 */
[C---:B--2---:R-:W-:Y:S08]  /*164f0*/  HMMA.16816.F32.BF16 R60, R72.reuse, R76, R60 ;  /* 0x0000004c483c723c */ /* 0x044ff0000004183c */
[----:B------:R-:W-:Y:S01]  /*16500*/  HMMA.16816.F32.BF16 R64, R72, R78, R64 ;  /* 0x0000004e4840723c */ /* 0x000fe20000041840 */
[----:B------:R-:W2:Y:S03]  /*16510*/  LDSM.16.MT88.4 R76, [R220+0x900] ;  /* 0x00090000dc4c783b */ /* 0x000ea60000004200 */
[--C-:B-1----:R-:W-:Y:S03]  /*16520*/  FFMA.FTZ R2, R152, c[0x0][0x2d0], -R149.reuse ;  /* 0x0000b40098027a23 */ /* 0x102fe60000010895 */
[----:B------:R-:W-:Y:S01]  /*16530*/  F2FP.BF16.PACK_AB R74, R123, R248 ;  /* 0x000000f87b4a723e */ /* 0x000fe200000010ff */
[----:B------:R1:W-:Y:S01]  /*16540*/  MUFU.EX2 R120, R2 ;  /* 0x0000000200787308 */ /* 0x0003e20000000800 */
[----:B------:R-:W-:Y:S03]  /*16550*/  F2FP.BF16.PACK_AB R75, R121, R122 ;  /* 0x0000007a794b723e */ /* 0x000fe600000010ff */
[----:B------:R-:W-:Y:S02]  /*16560*/  F2FP.BF16.PACK_AB R72, R136, R115 ;  /* 0x000000738848723e */ /* 0x000fe400000010ff */
[----:B------:R-:W-:Y:S07]  /*16570*/  F2FP.BF16.PACK_AB R73, R250, R251 ;  /* 0x000000fbfa49723e */ /* 0x000fee00000010ff */
[C---:B----4-:R-:W-:Y:S08]  /*16580*/  HMMA.16816.F32.BF16 R4, R72.reuse, R80, R4 ;  /* 0x000000504804723c */ /* 0x050ff00000041804 */
[C---:B------:R-:W-:Y:S01]  /*16590*/  HMMA.16816.F32.BF16 R8, R72.reuse, R82, R8 ;  /* 0x000000524808723c */ /* 0x040fe20000041808 */
[----:B------:R-:W4:Y:S03]  /*165a0*/  LDSM.16.MT88.4 R80, [R217+0x4900] ;  /* 0x00490000d950783b */ /* 0x000f260000004200 */
[--C-:B-1----:R-:W-:Y:S04]  /*165b0*/  FFMA.FTZ R2, R153, c[0x0][0x2d0], -R149.reuse ;  /* 0x0000b40099027a23 */ /* 0x102fe80000010895 */
[C---:B------:R-:W-:Y:S01]  /*165c0*/  HMMA.16816.F32.BF16 R12, R72.reuse, R84, R12 ;  /* 0x00000054480c723c */ /* 0x040fe2000004180c */
[----:B------:R1:W1:Y:S07]  /*165d0*/  MUFU.EX2 R190, R2 ;  /* 0x0000000200be7308 */ /* 0x00026e0000000800 */
[C---:B------:R-:W-:Y:S01]  /*165e0*/  HMMA.16816.F32.BF16 R16, R72.reuse, R86, R16 ;  /* 0x000000564810723c */ /* 0x040fe20000041810 */
[----:B------:R-:W3:Y:S07]  /*165f0*/  LDSM.16.MT88.4 R84, [R218+0x4900] ;  /* 0x00490000da54783b */ /* 0x000eee0000004200 */
[C---:B------:R-:W-:Y:S08]  /*16600*/  HMMA.16816.F32.BF16 R20, R72.reuse, R88, R20 ;  /* 0x000000584814723c */ /* 0x040ff00000041814 */
[C---:B------:R-:W-:Y:S01]  /*16610*/  HMMA.16816.F32.BF16 R24, R72.reuse, R90, R24 ;  /* 0x0000005a4818723c */ /* 0x040fe20000041818 */
[----:B------:R-:W3:Y:S03]  /*16620*/  LDSM.16.MT88.4 R88, [R221+0x4900] ;  /* 0x00490000dd58783b */ /* 0x000ee60000004200 */
[--C-:B-1----:R-:W-:Y:S04]  /*16630*/  FFMA.FTZ R2, R154, c[0x0][0x2d0], -R148.reuse ;  /* 0x0000b4009a027a23 */ /* 0x102fe80000010894 */
[C---:B--2---:R-:W-:Y:S01]  /*16640*/  HMMA.16816.F32.BF16 R28, R72.reuse, R76, R28 ;  /* 0x0000004c481c723c */ /* 0x044fe2000004181c */
[----:B------:R1:W-:Y:S07]  /*16650*/  MUFU.EX2 R131, R2 ;  /* 0x0000000200837308 */ /* 0x0003ee0000000800 */
[C---:B------:R-:W-:Y:S01]  /*16660*/  HMMA.16816.F32.BF16 R32, R72.reuse, R78, R32 ;  /* 0x0000004e4820723c */ /* 0x040fe20000041820 */
[----:B------:R-:W2:Y:S07]  /*16670*/  LDSM.16.MT88.4 R76, [R217+0x1100] ;  /* 0x00110000d94c783b */ /* 0x000eae0000004200 */
[C---:B----4-:R-:W-:Y:S08]  /*16680*/  HMMA.16816.F32.BF16 R36, R72.reuse, R80, R36 ;  /* 0x000000504824723c */ /* 0x050ff00000041824 */
[C---:B------:R-:W-:Y:S01]  /*16690*/  HMMA.16816.F32.BF16 R40, R72.reuse, R82, R40 ;  /* 0x000000524828723c */ /* 0x040fe20000041828 */
[----:B------:R-:W4:Y:S03]  /*166a0*/  LDSM.16.MT88.4 R80, [R218+0x1100] ;  /* 0x00110000da50783b */ /* 0x000f260000004200 */
[--C-:B-1----:R-:W-:Y:S04]  /*166b0*/  FFMA.FTZ R2, R155, c[0x0][0x2d0], -R148.reuse ;  /* 0x0000b4009b027a23 */ /* 0x102fe80000010894 */
[C---:B---3--:R-:W-:Y:S01]  /*166c0*/  HMMA.16816.F32.BF16 R44, R72.reuse, R84, R44 ;  /* 0x00000054482c723c */ /* 0x048fe2000004182c */
[----:B------:R1:W3:Y:S07]  /*166d0*/  MUFU.EX2 R130, R2 ;  /* 0x0000000200827308 */ /* 0x0002ee0000000800 */
[C---:B------:R-:W-:Y:S01]  /*166e0*/  HMMA.16816.F32.BF16 R48, R72.reuse, R86, R48 ;  /* 0x000000564830723c */ /* 0x040fe20000041830 */
[----:B------:R-:W2:Y:S07]  /*166f0*/  LDSM.16.MT88.4 R84, [R221+0x1100] ;  /* 0x00110000dd54783b */ /* 0x000eae0000004200 */
[C---:B------:R-:W-:Y:S08]  /*16700*/  HMMA.16816.F32.BF16 R52, R72.reuse, R88, R52 ;  /* 0x000000584834723c */ /* 0x040ff00000041834 */
[C---:B------:R-:W-:Y:S01]  /*16710*/  HMMA.16816.F32.BF16 R56, R72.reuse, R90, R56 ;  /* 0x0000005a4838723c */ /* 0x040fe20000041838 */
[----:B------:R-:W2:Y:S03]  /*16720*/  LDSM.16.MT88.4 R88, [R220+0x1100] ;  /* 0x00110000dc58783b */ /* 0x000ea60000004200 */
[--C-:B-1----:R-:W-:Y:S04]  /*16730*/  FFMA.FTZ R2, R156, c[0x0][0x2d0], -R149.reuse ;  /* 0x0000b4009c027a23 */ /* 0x102fe80000010895 */
[C---:B------:R-:W-:Y:S01]  /*16740*/  HMMA.16816.F32.BF16 R60, R72.reuse, R92, R60 ;  /* 0x0000005c483c723c */ /* 0x040fe2000004183c */
[----:B------:R1:W-:Y:S07]  /*16750*/  MUFU.EX2 R129, R2 ;  /* 0x0000000200817308 */ /* 0x0003ee0000000800 */
[----:B------:R-:W-:Y:S01]  /*16760*/  HMMA.16816.F32.BF16 R64, R72, R94, R64 ;  /* 0x0000005e4840723c */ /* 0x000fe20000041840 */
[----:B------:R-:W-:Y:S06]  /*16770*/  LDSM.16.MT88.4 R92, [R221+0x5100] ;  /* 0x00510000dd5c783b */ /* 0x000fec0000004200 */
[----:B------:R-:W-:Y:S02]  /*16780*/  F2FP.BF16.PACK_AB R73, R190, R120 ;  /* 0x00000078be49723e */ /* 0x000fe400000010ff */
[----:B---3--:R-:W-:Y:S03]  /*16790*/  F2FP.BF16.PACK_AB R74, R130, R131 ;  /* 0x00000083824a723e */ /* 0x008fe600000010ff */
[----:B------:R-:W-:Y:S01]  /*167a0*/  F2FP.BF16.PACK_AB R72, R209, R210 ;  /* 0x000000d2d148723e */ /* 0x000fe200000010ff */
[--C-:B-1----:R-:W-:Y:S04]  /*167b0*/  FFMA.FTZ R2, R157, c[0x0][0x2d0], -R149.reuse ;  /* 0x0000b4009d027a23 */ /* 0x102fe80000010895 */
[----:B------:R1:W3:Y:S02]  /*167c0*/  MUFU.EX2 R128, R2 ;  /* 0x0000000200807308 */ /* 0x0002e40000000800 */
[--C-:B-1----:R-:W-:Y:S01]  /*167d0*/  FFMA.FTZ R2, R158, c[0x0][0x2d0], -R148.reuse ;  /* 0x0000b4009e027a23 */ /* 0x102fe20000010894 */
[----:B---3--:R-:W-:Y:S07]  /*167e0*/  F2FP.BF16.PACK_AB R75, R128, R129 ;  /* 0x00000081804b723e */ /* 0x008fee00000010ff */
[----:B------:R1:W-:Y:S01]  /*167f0*/  MUFU.EX2 R184, R2 ;  /* 0x0000000200b87308 */ /* 0x0003e20000000800 */
[C---:B--2---:R-:W-:Y:S08]  /*16800*/  HMMA.16816.F32.BF16 R4, R72.reuse, R76, R4 ;  /* 0x0000004c4804723c */ /* 0x044ff00000041804 */
[C---:B------:R-:W-:Y:S01]  /*16810*/  HMMA.16816.F32.BF16 R8, R72.reuse, R78, R8 ;  /* 0x0000004e4808723c */ /* 0x040fe20000041808 */
[----:B------:R-:W2:Y:S07]  /*16820*/  LDSM.16.MT88.4 R76, [R217+0x5100] ;  /* 0x00510000d94c783b */ /* 0x000eae0000004200 */
[C---:B----4-:R-:W-:Y:S04]  /*16830*/  HMMA.16816.F32.BF16 R12, R72.reuse, R80, R12 ;  /* 0x00000050480c723c */ /* 0x050fe8000004180c */
[--C-:B-1----:R-:W-:Y:S04]  /*16840*/  FFMA.FTZ R2, R159, c[0x0][0x2d0], -R148.reuse ;  /* 0x0000b4009f027a23 */ /* 0x102fe80000010894 */
[C---:B------:R-:W-:Y:S01]  /*16850*/  HMMA.16816.F32.BF16 R16, R72.reuse, R82, R16 ;  /* 0x000000524810723c */ /* 0x040fe20000041810 */
[----:B------:R1:W3:Y:S01]  /*16860*/  MUFU.EX2 R111, R2 ;  /* 0x00000002006f7308 */ /* 0x0002e20000000800 */
[----:B------:R-:W4:Y:S06]  /*16870*/  LDSM.16.MT88.4 R80, [R218+0x5100] ;  /* 0x00510000da50783b */ /* 0x000f2c0000004200 */
[C---:B------:R-:W-:Y:S08]  /*16880*/  HMMA.16816.F32.BF16 R20, R72.reuse, R84, R20 ;  /* 0x000000544814723c */ /* 0x040ff00000041814 */
        /* <DEDUP_REMOVED lines=23> */
[----:B---3--:R-:W-:Y:S02]  /*16a00*/  F2FP.BF16.PACK_AB R72, R111, R184 ;  /* 0x000000b86f48723e */ /* 0x008fe400000010ff */
[----:B----4-:R-:W-:Y:S03]  /*16a10*/  F2FP.BF16.PACK_AB R73, R110, R109 ;  /* 0x0000006d6e49723e */ /* 0x010fe600000010ff */
        /* <DEDUP_REMOVED lines=13> */
[C---:B--2---:R-:W-:Y:S04]  /*16af0*/  HMMA.16816.F32.BF16 R12, R72.reuse, R76, R12 ;  /* 0x0000004c480c723c */ /* 0x044fe8000004180c */
[----:B-1----:R-:W-:Y:S02]  /*16b00*/  FFMA.FTZ R2, R166, c[0x0][0x2d0], -R148 ;  /* 0x0000b400a6027a23 */ /* 0x002fe40000010894 */
[----:B------:R-:W-:Y:S02]  /*16b10*/  IMAD.MOV.U32 R166, RZ, RZ, R136 ;  /* 0x000000ffffa67224 */ /* 0x000fe400078e0088 */
[C---:B------:R-:W-:Y:S01]  /*16b20*/  HMMA.16816.F32.BF16 R16, R72.reuse, R78, R16 ;  /* 0x0000004e4810723c */ /* 0x040fe20000041810 */
[----:B------:R1:W2:Y:S01]  /*16b30*/  MUFU.EX2 R119, R2 ;  /* 0x0000000200777308 */ /* 0x0002a20000000800 */
[----:B------:R-:W4:Y:S06]  /*16b40*/  LDSM.16.MT88.4 R76, [R218+0x5900] ;  /* 0x00590000da4c783b */ /* 0x000f2c0000004200 */
[C---:B------:R-:W-:Y:S08]  /*16b50*/  HMMA.16816.F32.BF16 R20, R72.reuse, R80, R20 ;  /* 0x000000504814723c */ /* 0x040ff00000041814 */
[C---:B------:R-:W-:Y:S01]  /*16b60*/  HMMA.16816.F32.BF16 R24, R72.reuse, R82, R24 ;  /* 0x000000524818723c */ /* 0x040fe20000041818 */
[----:B------:R-:W2:Y:S07]  /*16b70*/  LDSM.16.MT88.4 R80, [R220+0x5900] ;  /* 0x00590000dc50783b */ /* 0x000eae0000004200 */
[C---:B------:R-:W-:Y:S04]  /*16b80*/  HMMA.16816.F32.BF16 R28, R72.reuse, R88, R28 ;  /* 0x00000058481c723c */ /* 0x040fe8000004181c */
[----:B-1----:R-:W-:Y:S02]  /*16b90*/  FFMA.FTZ R2, R170, c[0x0][0x2d0], -R149 ;  /* 0x0000b400aa027a23 */ /* 0x002fe40000010895 */
[----:B------:R-:W-:Y:S02]  /*16ba0*/  IMAD.MOV.U32 R170, RZ, RZ, R115 ;  /* 0x000000ffffaa7224 */ /* 0x000fe400078e0073 */
[C---:B------:R-:W-:Y:S01]  /*16bb0*/  HMMA.16816.F32.BF16 R32, R72.reuse, R90, R32 ;  /* 0x0000005a4820723c */ /* 0x040fe20000041820 */
[----:B------:R1:W-:Y:S01]  /*16bc0*/  MUFU.EX2 R117, R2 ;  /* 0x0000000200757308 */ /* 0x0003e20000000800 */
[----:B------:R-:W2:Y:S02]  /*16bd0*/  LDSM.16.MT88.4 R88, [R217+0x2100] ;  /* 0x00210000d958783b */ /* 0x000ea40000004200 */
[----:B------:R-:W-:Y:S04]  /*16be0*/  IMAD.MOV.U32 R115, RZ, RZ, R104 ;  /* 0x000000ffff737224 */ /* 0x000fe800078e0068 */
[C---:B---3--:R-:W-:Y:S08]  /*16bf0*/  HMMA.16816.F32.BF16 R36, R72.reuse, R84, R36 ;  /* 0x000000544824723c */ /* 0x048ff00000041824 */
[C---:B------:R-:W-:Y:S01]  /*16c00*/  HMMA.16816.F32.BF16 R40, R72.reuse, R86, R40 ;  /* 0x000000564828723c */ /* 0x040fe20000041828 */
[----:B------:R-:W3:Y:S07]  /*16c10*/  LDSM.16.MT88.4 R84, [R218+0x2100] ;  /* 0x00210000da54783b */ /* 0x000eee0000004200 */
[C---:B----4-:R-:W-:Y:S04]  /*16c20*/  HMMA.16816.F32.BF16 R44, R72.reuse, R76, R44 ;  /* 0x0000004c482c723c */ /* 0x050fe8000004182c */
[----:B-1----:R-:W-:Y:S02]  /*16c30*/  FFMA.FTZ R2, R171, c[0x0][0x2d0], -R149 ;  /* 0x0000b400ab027a23 */ /* 0x002fe40000010895 */
[----:B------:R-:W-:Y:S02]  /*16c40*/  IMAD.MOV.U32 R171, RZ, RZ, R105 ;  /* 0x000000ffffab7224 */ /* 0x000fe400078e0069 */
[C---:B------:R-:W-:Y:S01]  /*16c50*/  HMMA.16816.F32.BF16 R48, R72.reuse, R78, R48 ;  /* 0x0000004e4830723c */ /* 0x040fe20000041830 */
[----:B------:R1:W4:Y:S01]  /*16c60*/  MUFU.EX2 R118, R2 ;  /* 0x0000000200767308 */ /* 0x0003220000000800 */
[----:B------:R-:W3:Y:S06]  /*16c70*/  LDSM.16.MT88.4 R76, [R221+0x2100] ;  /* 0x00210000dd4c783b */ /* 0x000eec0000004200 */
[C---:B------:R-:W-:Y:S08]  /*16c80*/  HMMA.16816.F32.BF16 R52, R72.reuse, R92, R52 ;  /* 0x0000005c4834723c */ /* 0x040ff00000041834 */
[C---:B------:R-:W-:Y:S01]  /*16c90*/  HMMA.16816.F32.BF16 R56, R72.reuse, R94, R56 ;  /* 0x0000005e4838723c */ /* 0x040fe20000041838 */
[----:B------:R-:W-:Y:S07]  /*16ca0*/  LDSM.16.MT88.4 R92, [R221+0x6100] ;  /* 0x00610000dd5c783b */ /* 0x000fee0000004200 */
[C---:B--2---:R-:W-:Y:S04]  /*16cb0*/  HMMA.16816.F32.BF16 R60, R72.reuse, R80, R60 ;  /* 0x00000050483c723c */ /* 0x044fe8000004183c */
[----:B-1----:R-:W-:Y:S02]  /*16cc0*/  FFMA.FTZ R2, R168, c[0x0][0x2d0], -R148 ;  /* 0x0000b400a8027a23 */ /* 0x002fe40000010894 */
[----:B------:R-:W-:Y:S02]  /*16cd0*/  IMAD.MOV.U32 R168, RZ, RZ, R106 ;  /* 0x000000ffffa87224 */ /* 0x000fe400078e006a */
[----:B------:R-:W-:Y:S01]  /*16ce0*/  HMMA.16816.F32.BF16 R64, R72, R82, R64 ;  /* 0x000000524840723c */ /* 0x000fe20000041840 */
[----:B------:R1:W-:Y:S01]  /*16cf0*/  MUFU.EX2 R165, R2 ;  /* 0x0000000200a57308 */ /* 0x0003e20000000800 */
[----:B------:R-:W2:Y:S05]  /*16d00*/  LDSM.16.MT88.4 R80, [R220+0x2100] ;  /* 0x00210000dc50783b */ /* 0x000eaa0000004200 */
[----:B------:R-:W-:Y:S02]  /*16d10*/  F2FP.BF16.PACK_AB R72, R119, R167 ;  /* 0x000000a77748723e */ /* 0x000fe400000010ff */
[----:B----4-:R-:W-:Y:S03]  /*16d20*/  F2FP.BF16.PACK_AB R73, R118, R117 ;  /* 0x000000757649723e */ /* 0x010fe600000010ff */
[--C-:B-1----:R-:W-:Y:S04]  /*16d30*/  FFMA.FTZ R2, R169, c[0x0][0x2d0], -R148.reuse ;  /* 0x0000b400a9027a23 */ /* 0x102fe80000010894 */
[----:B------:R1:W4:Y:S02]  /*16d40*/  MUFU.EX2 R164, R2 ;  /* 0x0000000200a47308 */ /* 0x0003240000000800 */
[----:B-1----:R-:W-:Y:S01]  /*16d50*/  FFMA.FTZ R2, R173, c[0x0][0x2d0], -R149 ;  /* 0x0000b400ad027a23 */ /* 0x002fe20000010895 */
[----:B----4-:R-:W-:Y:S01]  /*16d60*/  F2FP.BF16.PACK_AB R74, R164, R165 ;  /* 0x000000a5a44a723e */ /* 0x010fe200000010ff */
[----:B------:R-:W-:Y:S06]  /*16d70*/  IMAD.MOV.U32 R173, RZ, RZ, R107 ;  /* 0x000000ffffad7224 */ /* 0x000fec00078e006b */
[----:B------:R1:W-:Y:S01]  /*16d80*/  MUFU.EX2 R116, R2 ;  /* 0x0000000200747308 */ /* 0x0003e20000000800 */
[----:B------:R-:W-:Y:S01]  /*16d90*/  LDSM.16.MT88.4 R104, [R218+0x3900] ;  /* 0x00390000da68783b */ /* 0x000fe20000004200 */
[--C-:B-1----:R-:W-:Y:S07]  /*16da0*/  FFMA.FTZ R2, R174, c[0x0][0x2d0], -R149.reuse ;  /* 0x0000b400ae027a23 */ /* 0x102fee0000010895 */
[----:B------:R-:W4:Y:S01]  /*16db0*/  LDL.LU R174, [R1+0x20] ;  /* 0x0000200001ae7983 */ /* 0x000f220000300800 */
[----:B------:R1:W1:Y:S03]  /*16dc0*/  MUFU.EX2 R163, R2 ;  /* 0x0000000200a37308 */ /* 0x0002660000000800 */
[----:B------:R-:W4:Y:S01]  /*16dd0*/  LDL.LU R169, [R1+0x24] ;  /* 0x0000240001a97983 */ /* 0x000f220000300800 */
[----:B-1----:R-:W-:Y:S01]  /*16de0*/  FFMA.FTZ R2, R175, c[0x0][0x2d0], -R148 ;  /* 0x0000b400af027a23 */ /* 0x002fe20000010894 */
[----:B------:R-:W-:Y:S01]  /*16df0*/  F2FP.BF16.PACK_AB R75, R163, R116 ;  /* 0x00000074a34b723e */ /* 0x000fe200000010ff */
[----:B------:R-:W-:Y:S04]  /*16e00*/  IMAD.MOV.U32 R175, RZ, RZ, R114 ;  /* 0x000000ffffaf7224 */ /* 0x000fe800078e0072 */
[----:B------:R1:W-:Y:S01]  /*16e10*/  MUFU.EX2 R162, R2 ;  /* 0x0000000200a27308 */ /* 0x0003e20000000800 */
[----:B------:R-:W-:Y:S01]  /*16e20*/  IMAD.MOV.U32 R114, RZ, RZ, R70 ;  /* 0x000000ffff727224 */ /* 0x000fe200078e0046 */
[C---:B------:R-:W-:Y:S08]  /*16e30*/  HMMA.16816.F32.BF16 R4, R72.reuse, R88, R4 ;  /* 0x000000584804723c */ /* 0x040ff00000041804 */
[C---:B------:R-:W-:Y:S01]  /*16e40*/  HMMA.16816.F32.BF16 R8, R72.reuse, R90, R8 ;  /* 0x0000005a4808723c */ /* 0x040fe20000041808 */
[----:B------:R-:W2:Y:S07]  /*16e50*/  LDSM.16.MT88.4 R88, [R217+0x6100] ;  /* 0x00610000d958783b */ /* 0x000eae0000004200 */
[C---:B---3--:R-:W-:Y:S04]  /*16e60*/  HMMA.16816.F32.BF16 R12, R72.reuse, R84, R12 ;  /* 0x00000054480c723c */ /* 0x048fe8000004180c */
[--C-:B-1----:R-:W-:Y:S04]  /*16e70*/  FFMA.FTZ R2, R181, c[0x0][0x2d0], -R148.reuse ;  /* 0x0000b400b5027a23 */ /* 0x102fe80000010894 */
[C---:B------:R-:W-:Y:S01]  /*16e80*/  HMMA.16816.F32.BF16 R16, R72.reuse, R86, R16 ;  /* 0x000000564810723c */ /* 0x040fe20000041810 */
[----:B------:R1:W3:Y:S01]  /*16e90*/  MUFU.EX2 R127, R2 ;  /* 0x00000002007f7308 */ /* 0x0002e20000000800 */
[----:B------:R-:W3:Y:S06]  /*16ea0*/  LDSM.16.MT88.4 R84, [R218+0x6100] ;  /* 0x00610000da54783b */ /* 0x000eec0000004200 */
[C---:B------:R-:W-:Y:S08]  /*16eb0*/  HMMA.16816.F32.BF16 R20, R72.reuse, R76, R20 ;  /* 0x0000004c4814723c */ /* 0x040ff00000041814 */
[C---:B------:R-:W-:Y:S01]  /*16ec0*/  HMMA.16816.F32.BF16 R24, R72.reuse, R78, R24 ;  /* 0x0000004e4818723c */ /* 0x040fe20000041818 */
[----:B------:R-:W3:Y:S07]  /*16ed0*/  LDSM.16.MT88.4 R76, [R217+0x2900] ;  /* 0x00290000d94c783b */ /* 0x000eee0000004200 */
[C---:B--2---:R-:W-:Y:S04]  /*16ee0*/  HMMA.16816.F32.BF16 R28, R72.reuse, R80, R28 ;  /* 0x00000050481c723c */ /* 0x044fe8000004181c */
[--C-:B-1----:R-:W-:Y:S04]  /*16ef0*/  FFMA.FTZ R2, R187, c[0x0][0x2d0], -R149.reuse ;  /* 0x0000b400bb027a23 */ /* 0x102fe80000010895 */
[C---:B------:R-:W-:Y:S01]  /*16f00*/  HMMA.16816.F32.BF16 R32, R72.reuse, R82, R32 ;  /* 0x000000524820723c */ /* 0x040fe20000041820 */
[----:B------:R1:W-:Y:S01]  /*16f10*/  MUFU.EX2 R126, R2 ;  /* 0x00000002007e7308 */ /* 0x0003e20000000800 */
[----:B------:R-:W2:Y:S06]  /*16f20*/  LDSM.16.MT88.4 R80, [R218+0x2900] ;  /* 0x00290000da50783b */ /* 0x000eac0000004200 */
[C---:B------:R-:W-:Y:S08]  /*16f30*/  HMMA.16816.F32.BF16 R36, R72.reuse, R88, R36 ;  /* 0x000000584824723c */ /* 0x040ff00000041824 */
[C---:B------:R-:W-:Y:S01]  /*16f40*/  HMMA.16816.F32.BF16 R40, R72.reuse, R90, R40 ;  /* 0x0000005a4828723c */ /* 0x040fe20000041828 */
[----:B------:R-:W2:Y:S07]  /*16f50*/  LDSM.16.MT88.4 R88, [R221+0x2900] ;  /* 0x00290000dd58783b */ /* 0x000eae0000004200 */
[C---:B---3--:R-:W-:Y:S04]  /*16f60*/  HMMA.16816.F32.BF16 R44, R72.reuse, R84, R44 ;  /* 0x00000054482c723c */ /* 0x048fe8000004182c */
[--C-:B-1----:R-:W-:Y:S04]  /*16f70*/  FFMA.FTZ R2, R186, c[0x0][0x2d0], -R149.reuse ;  /* 0x0000b400ba027a23 */ /* 0x102fe80000010895 */
[C---:B------:R-:W-:Y:S01]  /*16f80*/  HMMA.16816.F32.BF16 R48, R72.reuse, R86, R48 ;  /* 0x000000564830723c */ /* 0x040fe20000041830 */
[----:B------:R1:W3:Y:S01]  /*16f90*/  MUFU.EX2 R125, R2 ;  /* 0x00000002007d7308 */ /* 0x0002e20000000800 */
[----:B------:R-:W2:Y:S06]  /*16fa0*/  LDSM.16.MT88.4 R84, [R220+0x2900] ;  /* 0x00290000dc54783b */ /* 0x000eac0000004200 */
[C---:B------:R-:W-:Y:S08]  /*16fb0*/  HMMA.16816.F32.BF16 R52, R72.reuse, R92, R52 ;  /* 0x0000005c4834723c */ /* 0x040ff00000041834 */
        /* <DEDUP_REMOVED lines=23> */
[----:B-1----:R-:W-:Y:S04]  /*17130*/  FFMA.FTZ R2, R191, c[0x0][0x2d0], -R148 ;  /* 0x0000b400bf027a23 */ /* 0x002fe80000010894 */
[C---:B------:R-:W-:Y:S01]  /*17140*/  HMMA.16816.F32.BF16 R16, R72.reuse, R82, R16 ;  /* 0x000000524810723c */ /* 0x040fe20000041810 */
[----:B------:R1:W2:Y:S01]  /*17150*/  MUFU.EX2 R135, R2 ;  /* 0x0000000200877308 */ /* 0x0002a20000000800 */
[----:B------:R-:W2:Y:S02]  /*17160*/  LDSM.16.MT88.4 R80, [R221+0x6900] ;  /* 0x00690000dd50783b */ /* 0x000ea40000004200 */
[----:B----4-:R-:W-:Y:S04]  /*17170*/  FFMA.FTZ R0, R0, R174, R175 ;  /* 0x000000ae00007223 */ /* 0x010fe800000100af */
[C---:B------:R-:W-:Y:S04]  /*17180*/  HMMA.16816.F32.BF16 R20, R72.reuse, R88, R20 ;  /* 0x000000584814723c */ /* 0x040fe80000041814 */
[----:B------:R-:W-:Y:S02]  /*17190*/  FADD.FTZ R0, R168, R0 ;  /* 0x00000000a8007221 */ /* 0x000fe40000010000 */
[----:B------:R-:W-:Y:S02]  /*171a0*/  FFMA.FTZ R3, R3, R169, R173 ;  /* 0x000000a903037223 */ /* 0x000fe400000100ad */
[C---:B------:R-:W-:Y:S01]  /*171b0*/  HMMA.16816.F32.BF16 R24, R72.reuse, R90, R24 ;  /* 0x0000005a4818723c */ /* 0x040fe20000041818 */
[----:B------:R-:W-:Y:S03]  /*171c0*/  LDSM.16.MT88.4 R88, [R220+0x3100] ;  /* 0x00310000dc58783b */ /* 0x000fe60000004200 */
[----:B------:R-:W-:Y:S04]  /*171d0*/  FADD.FTZ R0, R115, R0 ;  /* 0x0000000073007221 */ /* 0x000fe80000010000 */
[C---:B------:R-:W-:Y:S04]  /*171e0*/  HMMA.16816.F32.BF16 R28, R72.reuse, R84, R28 ;  /* 0x00000054481c723c */ /* 0x040fe8000004181c */
[--C-:B-1----:R-:W-:Y:S02]  /*171f0*/  FFMA.FTZ R2, R244, c[0x0][0x2d0], -R149.reuse ;  /* 0x0000b400f4027a23 */ /* 0x102fe40000010895 */
[----:B------:R-:W-:Y:S02]  /*17200*/  FADD.FTZ R0, R113, R0 ;  /* 0x0000000071007221 */ /* 0x000fe40000010000 */
[C---:B------:R-:W-:Y:S01]  /*17210*/  HMMA.16816.F32.BF16 R32, R72.reuse, R86, R32 ;  /* 0x000000564820723c */ /* 0x040fe20000041820 */
[----:B------:R1:W-:Y:S01]  /*17220*/  MUFU.EX2 R134, R2 ;  /* 0x0000000200867308 */ /* 0x0003e20000000800 */
[----:B------:R-:W4:Y:S02]  /*17230*/  LDSM.16.MT88.4 R84, [R220+0x6900] ;  /* 0x00690000dc54783b */ /* 0x000f240000004200 */
[----:B------:R-:W-:Y:S04]  /*17240*/  FADD.FTZ R0, R251, R0 ;  /* 0x00000000fb007221 */ /* 0x000fe80000010000 */
[C---:B------:R-:W-:Y:S04]  /*17250*/  HMMA.16816.F32.BF16 R36, R72.reuse, R92, R36 ;  /* 0x0000005c4824723c */ /* 0x040fe80000041824 */
[----:B------:R-:W-:Y:S04]  /*17260*/  FADD.FTZ R0, R250, R0 ;  /* 0x00000000fa007221 */ /* 0x000fe80000010000 */
[C---:B------:R-:W-:Y:S01]  /*17270*/  HMMA.16816.F32.BF16 R40, R72.reuse, R94, R40 ;  /* 0x0000005e4828723c */ /* 0x040fe20000041828 */
[----:B------:R-:W-:Y:S03]  /*17280*/  LDSM.16.MT88.4 R92, [R218+0x7100] ;  /* 0x00710000da5c783b */ /* 0x000fe60000004200 */
[----:B------:R-:W-:Y:S04]  /*17290*/  FADD.FTZ R0, R122, R0 ;  /* 0x000000007a007221 */ /* 0x000fe80000010000 */
[C---:B---3--:R-:W-:Y:S04]  /*172a0*/  HMMA.16816.F32.BF16 R44, R72.reuse, R76, R44 ;  /* 0x0000004c482c723c */ /* 0x048fe8000004182c */
[--C-:B-1----:R-:W-:Y:S02]  /*172b0*/  FFMA.FTZ R2, R243, c[0x0][0x2d0], -R149.reuse ;  /* 0x0000b400f3027a23 */ /* 0x102fe40000010895 */
[----:B------:R-:W-:Y:S02]  /*172c0*/  FADD.FTZ R0, R121, R0 ;  /* 0x0000000079007221 */ /* 0x000fe40000010000 */
[C---:B------:R-:W-:Y:S01]  /*172d0*/  HMMA.16816.F32.BF16 R48, R72.reuse, R78, R48 ;  /* 0x0000004e4830723c */ /* 0x040fe20000041830 */
[----:B------:R1:W3:Y:S01]  /*172e0*/  MUFU.EX2 R133, R2 ;  /* 0x0000000200857308 */ /* 0x0002e20000000800 */
[----:B------:R-:W3:Y:S02]  /*172f0*/  LDSM.16.MT88.4 R76, [R217+0x3100] ;  /* 0x00310000d94c783b */ /* 0x000ee40000004200 */
[----:B------:R-:W-:Y:S04]  /*17300*/  FADD.FTZ R0, R120, R0 ;  /* 0x0000000078007221 */ /* 0x000fe80000010000 */
[C---:B--2---:R-:W-:Y:S04]  /*17310*/  HMMA.16816.F32.BF16 R52, R72.reuse, R80, R52 ;  /* 0x000000504834723c */ /* 0x044fe80000041834 */
[----:B------:R-:W-:Y:S04]  /*17320*/  FADD.FTZ R0, R190, R0 ;  /* 0x00000000be007221 */ /* 0x000fe80000010000 */
[C---:B------:R-:W-:Y:S01]  /*17330*/  HMMA.16816.F32.BF16 R56, R72.reuse, R82, R56 ;  /* 0x000000524838723c */ /* 0x040fe20000041838 */
[----:B------:R-:W2:Y:S03]  /*17340*/  LDSM.16.MT88.4 R80, [R218+0x3100] ;  /* 0x00310000da50783b */ /* 0x000ea60000004200 */
[----:B------:R-:W-:Y:S04]  /*17350*/  FADD.FTZ R0, R129, R0 ;  /* 0x0000000081007221 */ /* 0x000fe80000010000 */
[C---:B----4-:R-:W-:Y:S04]  /*17360*/  HMMA.16816.F32.BF16 R60, R72.reuse, R84, R60 ;  /* 0x00000054483c723c */ /* 0x050fe8000004183c */
[----:B-1----:R-:W-:Y:S02]  /*17370*/  FFMA.FTZ R2, R211, c[0x0][0x2d0], -R148 ;  /* 0x0000b400d3027a23 */ /* 0x002fe40000010894 */
[----:B------:R-:W-:Y:S02]  /*17380*/  FADD.FTZ R0, R128, R0 ;  /* 0x0000000080007221 */ /* 0x000fe40000010000 */
[----:B------:R-:W-:Y:S01]  /*17390*/  HMMA.16816.F32.BF16 R64, R72, R86, R64 ;  /* 0x000000564840723c */ /* 0x000fe20000041840 */
[----:B------:R1:W-:Y:S01]  /*173a0*/  MUFU.EX2 R157, R2 ;  /* 0x00000002009d7308 */ /* 0x0003e20000000800 */
[----:B------:R-:W4:Y:S02]  /*173b0*/  LDSM.16.MT88.4 R84, [R221+0x3100] ;  /* 0x00310000dd54783b */ /* 0x000f240000004200 */
[----:B------:R-:W-:Y:S03]  /*173c0*/  FADD.FTZ R0, R109, R0 ;  /* 0x000000006d007221 */ /* 0x000fe60000010000 */
[----:B------:R-:W-:Y:S01]  /*173d0*/  F2FP.BF16.PACK_AB R72, R135, R158 ;  /* 0x0000009e8748723e */ /* 0x000fe200000010ff */
[----:B------:R-:W-:Y:S01]  /*173e0*/  FADD.FTZ R0, R110, R0 ;  /* 0x000000006e007221 */ /* 0x000fe20000010000 */
[----:B---3--:R-:W-:Y:S03]  /*173f0*/  F2FP.BF16.PACK_AB R73, R133, R134 ;  /* 0x000000868549723e */ /* 0x008fe600000010ff */
[----:B------:R-:W-:Y:S04]  /*17400*/  FADD.FTZ R0, R108, R0 ;  /* 0x000000006c007221 */ /* 0x000fe80000010000 */
[----:B------:R-:W-:Y:S04]  /*17410*/  FADD.FTZ R0, R172, R0 ;  /* 0x00000000ac007221 */ /* 0x000fe80000010000 */
[----:B------:R-:W-:Y:S04]  /*17420*/  FADD.FTZ R0, R117, R0 ;  /* 0x0000000075007221 */ /* 0x000fe80000010000 */
[----:B------:R-:W-:Y:S02]  /*17430*/  FADD.FTZ R0, R118, R0 ;  /* 0x0000000076007221 */ /* 0x000fe40000010000 */
[----:B-1----:R-:W-:Y:S02]  /*17440*/  FFMA.FTZ R2, R242, c[0x0][0x2d0], -R148 ;  /* 0x0000b400f2027a23 */ /* 0x002fe40000010894 */
[----:B------:R-:W-:Y:S02]  /*17450*/  FADD.FTZ R0, R116, R0 ;  /* 0x0000000074007221 */ /* 0x000fe40000010000 */
[----:B------:R1:W3:Y:S02]  /*17460*/  MUFU.EX2 R156, R2 ;  /* 0x00000002009c7308 */ /* 0x0002e40000000800 */
[----:B------:R-:W-:Y:S04]  /*17470*/  FADD.FTZ R0, R163, R0 ;  /* 0x00000000a3007221 */ /* 0x000fe80000010000 */
[----:B------:R-:W-:Y:S04]  /*17480*/  FADD.FTZ R0, R126, R0 ;  /* 0x000000007e007221 */ /* 0x000fe80000010000 */
[----:B------:R-:W-:Y:S04]  /*17490*/  FADD.FTZ R0, R125, R0 ;  /* 0x000000007d007221 */ /* 0x000fe80000010000 */
[----:B------:R-:W-:Y:S04]  /*174a0*/  FADD.FTZ R0, R124, R0 ;  /* 0x000000007c007221 */ /* 0x000fe80000010000 */
[----:B------:R-:W-:Y:S04]  /*174b0*/  FADD.FTZ R0, R159, R0 ;  /* 0x000000009f007221 */ /* 0x000fe80000010000 */
[----:B------:R-:W-:Y:S02]  /*174c0*/  FADD.FTZ R0, R134, R0 ;  /* 0x0000000086007221 */ /* 0x000fe40000010000 */
[--C-:B-1----:R-:W-:Y:S01]  /*174d0*/  FFMA.FTZ R2, R249, c[0x0][0x2d0], -R149.reuse ;  /* 0x0000b400f9027a23 */ /* 0x102fe20000010895 */
[----:B---3--:R-:W-:Y:S01]  /*174e0*/  F2FP.BF16.PACK_AB R74, R156, R157 ;  /* 0x0000009d9c4a723e */ /* 0x008fe200000010ff */
[----:B------:R-:W-:Y:S02]  /*174f0*/  FADD.FTZ R0, R133, R0 ;  /* 0x0000000085007221 */ /* 0x000fe40000010000 */
[----:B------:R1:W3:Y:S02]  /*17500*/  MUFU.EX2 R132, R2 ;  /* 0x0000000200847308 */ /* 0x0002e40000000800 */
[--C-:B-1----:R-:W-:Y:S02]  /*17510*/  FFMA.FTZ R2, R252, c[0x0][0x2d0], -R149.reuse ;  /* 0x0000b400fc027a23 */ /* 0x102fe40000010895 */
[----:B---3--:R-:W-:Y:S06]  /*17520*/  FADD.FTZ R0, R132, R0 ;  /* 0x0000000084007221 */ /* 0x008fec0000010000 */
[----:B------:R1:W3:Y:S02]  /*17530*/  MUFU.EX2 R155, R2 ;  /* 0x00000002009b7308 */ /* 0x0002e40000000800 */
[----:B-1----:R-:W-:Y:S01]  /*17540*/  FFMA.FTZ R2, R247, c[0x0][0x2d0], -R148 ;  /* 0x0000b400f7027a23 */ /* 0x002fe20000010894 */
[C---:B---3--:R-:W-:Y:S01]  /*17550*/  F2FP.BF16.PACK_AB R75, R155.reuse, R132 ;  /* 0x000000849b4b723e */ /* 0x048fe200000010ff */
[----:B------:R-:W-:Y:S06]  /*17560*/  FADD.FTZ R0, R155, R0 ;  /* 0x000000009b007221 */ /* 0x000fec0000010000 */
        /* <DEDUP_REMOVED lines=8> */
[----:B------:R-:W-:Y:S06]  /*175f0*/  LDSM.16.MT88.4 R80, [R217+0x3900] ;  /* 0x00390000d950783b */ /* 0x000fec0000004200 */
[C---:B----4-:R-:W-:Y:S08]  /*17600*/  HMMA.16816.F32.BF16 R20, R72.reuse, R84, R20 ;  /* 0x000000544814723c */ /* 0x050ff00000041814 */
[C---:B------:R-:W-:Y:S08]  /*17610*/  HMMA.16816.F32.BF16 R24, R72.reuse, R86, R24 ;  /* 0x000000564818723c */ /* 0x040ff00000041818 */
[C---:B------:R-:W-:Y:S04]  /*17620*/  HMMA.16816.F32.BF16 R28, R72.reuse, R88, R28 ;  /* 0x00000058481c723c */ /* 0x040fe8000004181c */
[--C-:B-1----:R-:W-:Y:S01]  /*17630*/  FFMA.FTZ R2, R102, c[0x0][0x2d0], -R149.reuse ;  /* 0x0000b40066027a23 */ /* 0x102fe20000010895 */
[----:B--2---:R-:W-:Y:S03]  /*17640*/  F2FP.BF16.PACK_AB R136, R153, R154 ;  /* 0x0000009a9988723e */ /* 0x004fe600000010ff */
[C---:B------:R-:W-:Y:S01]  /*17650*/  HMMA.16816.F32.BF16 R32, R72.reuse, R90, R32 ;  /* 0x0000005a4820723c */ /* 0x040fe20000041820 */
[----:B------:R1:W2:Y:S07]  /*17660*/  MUFU.EX2 R152, R2 ;  /* 0x0000000200987308 */ /* 0x0002ae0000000800 */
[C---:B---3--:R-:W-:Y:S08]  /*17670*/  HMMA.16816.F32.BF16 R36, R72.reuse, R76, R36 ;  /* 0x0000004c4824723c */ /* 0x048ff00000041824 */
[C---:B------:R-:W-:Y:S08]  /*17680*/  HMMA.16816.F32.BF16 R40, R72.reuse, R78, R40 ;  /* 0x0000004e4828723c */ /* 0x040ff00000041828 */
[C---:B------:R-:W-:Y:S04]  /*17690*/  HMMA.16816.F32.BF16 R44, R72.reuse, R92, R44 ;  /* 0x0000005c482c723c */ /* 0x040fe8000004182c */
[--C-:B-1----:R-:W-:Y:S02]  /*176a0*/  FFMA.FTZ R2, R101, c[0x0][0x2d0], -R149.reuse ;  /* 0x0000b40065027a23 */ /* 0x102fe40000010895 */
[----:B--2---:R-:W-:Y:S02]  /*176b0*/  FADD.FTZ R0, R152, R0 ;  /* 0x0000000098007221 */ /* 0x004fe40000010000 */
[C---:B------:R-:W-:Y:S01]  /*176c0*/  HMMA.16816.F32.BF16 R48, R72.reuse, R94, R48 ;  /* 0x0000005e4830723c */ /* 0x040fe20000041830 */
[----:B------:R1:W2:Y:S07]  /*176d0*/  MUFU.EX2 R151, R2 ;  /* 0x0000000200977308 */ /* 0x0002ae0000000800 */
[C---:B------:R-:W-:Y:S08]  /*176e0*/  HMMA.16816.F32.BF16 R52, R72.reuse, R96, R52 ;  /* 0x000000604834723c */ /* 0x040ff00000041834 */
[C---:B------:R-:W-:Y:S01]  /*176f0*/  HMMA.16816.F32.BF16 R56, R72.reuse, R98, R56 ;  /* 0x000000624838723c */ /* 0x040fe20000041838 */
[----:B------:R-:W-:Y:S03]  /*17700*/  LDSM.16.MT88.4 R96, [R221+0x3900] ;  /* 0x00390000dd60783b */ /* 0x000fe60000004200 */
[--C-:B-1----:R-:W-:Y:S05]  /*17710*/  FFMA.FTZ R2, R100, c[0x0][0x2d0], -R148.reuse ;  /* 0x0000b40064027a23 */ /* 0x102fea0000010894 */
[----:B------:R-:W1:Y:S03]  /*17720*/  LDSM.16.MT88.4 R100, [R220+0x7100] ;  /* 0x00710000dc64783b */ /* 0x000e660000004200 */
[----:B------:R-:W-:Y:S01]  /*17730*/  FFMA.FTZ R148, R138, c[0x0][0x2d0], -R148 ;  /* 0x0000b4008a947a23 */ /* 0x000fe20000010894 */
[----:B------:R3:W-:Y:S01]  /*17740*/  MUFU.EX2 R150, R2 ;  /* 0x0000000200967308 */ /* 0x0007e20000000800 */
[----:B--2---:R-:W-:Y:S09]  /*17750*/  FADD.FTZ R0, R151, R0 ;  /* 0x0000000097007221 */ /* 0x004ff20000010000 */
[----:B------:R-:W2:Y:S01]  /*17760*/  MUFU.EX2 R148, R148 ;  /* 0x0000009400947308 */ /* 0x000ea20000000800 */
[--C-:B---3--:R-:W-:Y:S01]  /*17770*/  FFMA.FTZ R2, R137, c[0x0][0x2d0], -R149.reuse ;  /* 0x0000b40089027a23 */ /* 0x108fe20000010895 */
[----:B------:R-:W-:Y:S01]  /*17780*/  F2FP.BF16.PACK_AB R137, R151, R152 ;  /* 0x000000989789723e */ /* 0x000fe200000010ff */
[----:B------:R-:W-:Y:S07]  /*17790*/  FFMA.FTZ R149, R71, c[0x0][0x2d0], -R149 ;  /* 0x0000b40047957a23 */ /* 0x000fee0000010895 */
[----:B------:R3:W4:Y:S01]  /*177a0*/  MUFU.EX2 R70, R2 ;  /* 0x0000000200467308 */ /* 0x0007220000000800 */
[----:B--2---:R-:W-:Y:S01]  /*177b0*/  F2FP.BF16.PACK_AB R138, R148, R150 ;  /* 0x00000096948a723e */ /* 0x004fe200000010ff */
[C---:B-1----:R-:W-:Y:S08]  /*177c0*/  HMMA.16816.F32.BF16 R60, R72.reuse, R100, R60 ;  /* 0x00000064483c723c */ /* 0x042ff0000004183c */
[----:B------:R-:W1:Y:S01]  /*177d0*/  MUFU.EX2 R149, R149 ;  /* 0x0000009500957308 */ /* 0x000e620000000800 */
[----:B------:R-:W-:Y:S03]  /*177e0*/  HMMA.16816.F32.BF16 R64, R72, R102, R64 ;  /* 0x000000664840723c */ /* 0x000fe60000041840 */
[----:B---3--:R-:W-:Y:S02]  /*177f0*/  FADD.FTZ R2, R171, R3 ;  /* 0x00000003ab027221 */ /* 0x008fe40000010000 */
[----:B----4-:R-:W-:Y:S02]  /*17800*/  FADD.FTZ R0, R70, R0 ;  /* 0x0000000046007221 */ /* 0x010fe40000010000 */
[----:B------:R-:W-:Y:S05]  /*17810*/  FADD.FTZ R2, R114, R2 ;  /* 0x0000000272027221 */ /* 0x000fea0000010000 */
[----:B------:R-:W-:Y:S01]  /*17820*/  FADD.FTZ R2, R112, R2 ;  /* 0x0000000270027221 */ /* 0x000fe20000010000 */
[C---:B-1----:R-:W-:Y:S01]  /*17830*/  F2FP.BF16.PACK_AB R139, R149.reuse, R70 ;  /* 0x00000046958b723e */ /* 0x042fe200000010ff */
[----:B------:R-:W-:Y:S01]  /*17840*/  LDSM.16.MT88.4 R112, [R217+0x7900] ;  /* 0x00790000d970783b */ /* 0x000fe20000004200 */
[----:B------:R-:W-:Y:S02]  /*17850*/  FADD.FTZ R3, R149, R0 ;  /* 0x0000000095037221 */ /* 0x000fe40000010000 */
[----:B------:R-:W-:Y:S02]  /*17860*/  FADD.FTZ R2, R170, R2 ;  /* 0x00000002aa027221 */ /* 0x000fe40000010000 */
[----:B------:R-:W-:Y:S01]  /*17870*/  IMAD.MOV.U32 R70, RZ, RZ, R68 ;  /* 0x000000ffff467224 */ /* 0x000fe200078e0044 */
[C---:B------:R-:W-:Y:S02]  /*17880*/  HMMA.16816.F32.BF16 R76, R136.reuse, R80, R4 ;  /* 0x00000050884c723c */ /* 0x040fe40000041804 */
[----:B------:R-:W1:Y:S03]  /*17890*/  LDSM.16.MT88.4 R4, [R220+0x3900] ;  /* 0x00390000dc04783b */ /* 0x000e660000004200 */
[----:B------:R-:W-:Y:S03]  /*178a0*/  FADD.FTZ R2, R166, R2 ;  /* 0x00000002a6027221 */ /* 0x000fe60000010000 */
[C---:B------:R-:W-:Y:S02]  /*178b0*/  HMMA.16816.F32.BF16 R80, R136.reuse, R82, R8 ;  /* 0x000000528850723c */ /* 0x040fe40000041808 */
[----:B------:R2:W-:Y:S02]  /*178c0*/  STL [R1+0x20], R3 ;  /* 0x0000200301007387 */ /* 0x0005e40000100800 */
[----:B------:R-:W-:Y:S04]  /*178d0*/  FADD.FTZ R2, R248, R2 ;  /* 0x00000002f8027221 */ /* 0x000fe80000010000 */
[C---:B------:R-:W-:Y:S04]  /*178e0*/  HMMA.16816.F32.BF16 R84, R136.reuse, R104, R12 ;  /* 0x000000688854723c */ /* 0x040fe8000004180c */
[----:B------:R-:W-:Y:S02]  /*178f0*/  FADD.FTZ R2, R123, R2 ;  /* 0x000000027b027221 */ /* 0x000fe40000010000 */
[----:B------:R-:W3:Y:S02]  /*17900*/  LDSM.16.MT88.4 R120, [R218+0x7900] ;  /* 0x00790000da78783b */ /* 0x000ee40000004200 */
[C---:B------:R-:W-:Y:S04]  /*17910*/  HMMA.16816.F32.BF16 R88, R136.reuse, R106, R16 ;  /* 0x0000006a8858723c */ /* 0x040fe80000041810 */
[----:B------:R-:W-:Y:S04]  /*17920*/  FADD.FTZ R2, R210, R2 ;  /* 0x00000002d2027221 */ /* 0x000fe80000010000 */
[C---:B------:R-:W-:Y:S04]  /*17930*/  HMMA.16816.F32.BF16 R92, R136.reuse, R96, R20 ;  /* 0x00000060885c723c */ /* 0x040fe80000041814 */
[----:B------:R-:W-:Y:S02]  /*17940*/  FADD.FTZ R2, R209, R2 ;  /* 0x00000002d1027221 */ /* 0x000fe40000010000 */
[----:B--2---:R-:W-:Y:S02]  /*17950*/  IMAD.MOV.U32 R3, RZ, RZ, R69 ;  /* 0x000000ffff037224 */ /* 0x004fe400078e0045 */
[C---:B------:R-:W-:Y:S04]  /*17960*/  HMMA.16816.F32.BF16 R96, R136.reuse, R98, R24 ;  /* 0x000000628860723c */ /* 0x040fe80000041818 */
[----:B------:R-:W-:Y:S04]  /*17970*/  FADD.FTZ R2, R131, R2 ;  /* 0x0000000283027221 */ /* 0x000fe80000010000 */
[C---:B-1----:R-:W-:Y:S04]  /*17980*/  HMMA.16816.F32.BF16 R100, R136.reuse, R4, R28 ;  /* 0x000000048864723c */ /* 0x042fe8000004181c */
[----:B------:R-:W-:Y:S02]  /*17990*/  FADD.FTZ R2, R130, R2 ;  /* 0x0000000282027221 */ /* 0x000fe40000010000 */
[----:B------:R-:W1:Y:S02]  /*179a0*/  LDSM.16.MT88.4 R128, [R221+0x7900] ;  /* 0x00790000dd80783b */ /* 0x000e640000004200 */
[C---:B------:R-:W-:Y:S04]  /*179b0*/  HMMA.16816.F32.BF16 R104, R136.reuse, R6, R32 ;  /* 0x000000068868723c */ /* 0x040fe80000041820 */
[----:B------:R-:W-:Y:S02]  /*179c0*/  FADD.FTZ R2, R184, R2 ;  /* 0x00000002b8027221 */ /* 0x000fe40000010000 */
[----:B------:R-:W2:Y:S02]  /*179d0*/  LDSM.16.MT88.4 R4, [R220+0x7900] ;  /* 0x00790000dc04783b */ /* 0x000ea40000004200 */
[----:B------:R-:W-:Y:S02]  /*179e0*/  FADD.FTZ R2, R111, R2 ;  /* 0x000000026f027221 */ /* 0x000fe40000010000 */
[C---:B------:R-:W-:Y:S03]  /*179f0*/  HMMA.16816.F32.BF16 R108, R136.reuse, R112, R36 ;  /* 0x00000070886c723c */ /* 0x040fe60000041824 */
[----:B------:R-:W-:Y:S04]  /*17a00*/  FADD.FTZ R2, R182, R2 ;  /* 0x00000002b6027221 */ /* 0x000fe80000010000 */
[----:B------:R-:W-:Y:S01]  /*17a10*/  FADD.FTZ R2, R180, R2 ;  /* 0x00000002b4027221 */ /* 0x000fe20000010000 */
[C---:B------:R-:W-:Y:S04]  /*17a20*/  HMMA.16816.F32.BF16 R112, R136.reuse, R114, R40 ;  /* 0x000000728870723c */ /* 0x040fe80000041828 */
[----:B------:R-:W-:Y:S04]  /*17a30*/  FADD.FTZ R2, R167, R2 ;  /* 0x00000002a7027221 */ /* 0x000fe80000010000 */
[----:B------:R-:W-:Y:S02]  /*17a40*/  FADD.FTZ R2, R119, R2 ;  /* 0x0000000277027221 */ /* 0x000fe40000010000 */
[C---:B---3--:R-:W-:Y:S03]  /*17a50*/  HMMA.16816.F32.BF16 R116, R136.reuse, R120, R44 ;  /* 0x000000788874723c */ /* 0x048fe6000004182c */
[----:B------:R-:W-:Y:S04]  /*17a60*/  FADD.FTZ R2, R165, R2 ;  /* 0x00000002a5027221 */ /* 0x000fe80000010000 */
[----:B------:R-:W-:Y:S01]  /*17a70*/  FADD.FTZ R2, R164, R2 ;  /* 0x00000002a4027221 */ /* 0x000fe20000010000 */
[C---:B------:R-:W-:Y:S04]  /*17a80*/  HMMA.16816.F32.BF16 R120, R136.reuse, R122, R48 ;  /* 0x0000007a8878723c */ /* 0x040fe80000041830 */
[----:B------:R-:W-:Y:S04]  /*17a90*/  FADD.FTZ R2, R162, R2 ;  /* 0x00000002a2027221 */ /* 0x000fe80000010000 */
[----:B------:R-:W-:Y:S02]  /*17aa0*/  FADD.FTZ R2, R127, R2 ;  /* 0x000000027f027221 */ /* 0x000fe40000010000 */
[C---:B-1----:R-:W-:Y:S03]  /*17ab0*/  HMMA.16816.F32.BF16 R124, R136.reuse, R128, R52 ;  /* 0x00000080887c723c */ /* 0x042fe60000041834 */
[----:B------:R-:W-:Y:S04]  /*17ac0*/  FADD.FTZ R2, R161, R2 ;  /* 0x00000002a1027221 */ /* 0x000fe80000010000 */
[----:B------:R-:W-:Y:S01]  /*17ad0*/  FADD.FTZ R2, R160, R2 ;  /* 0x00000002a0027221 */ /* 0x000fe20000010000 */
[C---:B------:R-:W-:Y:S04]  /*17ae0*/  HMMA.16816.F32.BF16 R128, R136.reuse, R130, R56 ;  /* 0x000000828880723c */ /* 0x040fe80000041838 */
[----:B------:R-:W-:Y:S04]  /*17af0*/  FADD.FTZ R2, R158, R2 ;  /* 0x000000029e027221 */ /* 0x000fe80000010000 */
[----:B------:R-:W-:Y:S02]  /*17b00*/  FADD.FTZ R2, R135, R2 ;  /* 0x0000000287027221 */ /* 0x000fe40000010000 */
[C---:B--2---:R-:W-:Y:S03]  /*17b10*/  HMMA.16816.F32.BF16 R132, R136.reuse, R4, R60 ;  /* 0x000000048884723c */ /* 0x044fe6000004183c */
[----:B------:R-:W-:Y:S04]  /*17b20*/  FADD.FTZ R2, R157, R2 ;  /* 0x000000029d027221 */ /* 0x000fe80000010000 */
[----:B------:R-:W-:Y:S01]  /*17b30*/  FADD.FTZ R2, R156, R2 ;  /* 0x000000029c027221 */ /* 0x000fe20000010000 */
[----:B------:R-:W-:Y:S04]  /*17b40*/  HMMA.16816.F32.BF16 R136, R136, R6, R64 ;  /* 0x000000068888723c */ /* 0x000fe80000041840 */
[----:B------:R-:W-:Y:S04]  /*17b50*/  FADD.FTZ R2, R154, R2 ;  /* 0x000000029a027221 */ /* 0x000fe80000010000 */
[----:B------:R-:W-:Y:S04]  /*17b60*/  FADD.FTZ R2, R153, R2 ;  /* 0x0000000299027221 */ /* 0x000fe80000010000 */
[----:B------:R-:W-:Y:S04]  /*17b70*/  FADD.FTZ R2, R150, R2 ;  /* 0x0000000296027221 */ /* 0x000fe80000010000 */
[----:B------:R-:W-:Y:S05]  /*17b80*/  FADD.FTZ R0, R148, R2 ;  /* 0x0000000294007221 */ /* 0x000fea0000010000 */
[----:B------:R1:W-:Y:S01]  /*17b90*/  STL [R1+0x24], R0 ;  /* 0x0000240001007387 */ /* 0x0003e20000100800 */
[----:B------:R-:W-:-:S05]  /*17ba0*/  @P0 BRA `(.L_x_683) ;  /* 0xffffb50000000947 */ /* 0x000fca000383ffff */
.L_x_680:
[----:B------:R-:W-:-:S13]  /*17bb0*/  ISETP.LE.AND P0, PT, RZ, UR14, PT ;  /* 0x0000000eff007c0c */ /* 0x000fda000bf03270 */
[----:B------:R-:W-:Y:S05]  /*17bc0*/  @!P0 BRA `(.L_x_684) ;  /* 0x000044b000008947 */ /* 0x000fea0003800000 */
[----:B------:R-:W2:Y:S04]  /*17bd0*/  LDL.LU R5, [R1+0x1c] ;  /* 0x00001c0001057983 */ /* 0x000ea80000300800 */
[----:B------:R-:W2:Y:S04]  /*17be0*/  LDL.LU R4, [R1] ;  /* 0x0000000001047983 */ /* 0x000ea80000300800 */
[----:B------:R-:W3:Y:S04]  /*17bf0*/  LDL R2, [R1+0x30] ;  /* 0x0000300001027983 */ /* 0x000ee80000100800 */
[----:B-1----:R-:W3:Y:S01]  /*17c00*/  LDL R0, [R1+0x2c] ;  /* 0x00002c0001007983 */ /* 0x002ee20000100800 */
[C---:B------:R-:W-:Y:S01]  /*17c10*/  IADD3 R3, R239.reuse, 0x5100, RZ ;  /* 0x00005100ef037810 */ /* 0x040fe20007ffe0ff */
[----:B------:R-:W-:Y:S01]  /*17c20*/  IMAD.MOV.U32 R71, RZ, RZ, R68 ;  /* 0x000000ffff477224 */ /* 0x000fe200078e0044 */
[----:B------:R-:W-:Y:S01]  /*17c30*/  IADD3 R3, R239, 0x100, RZ ;  /* 0x00000100ef037810 */ /* 0x000fe20007ffe0ff */
[----:B------:R-:W-:Y:S01]  /*17c40*/  IMAD.MOV.U32 R70, RZ, RZ, R69 ;  /* 0x000000ffff467224 */ /* 0x000fe200078e0045 */
[----:B------:R-:W-:-:S02]  /*17c50*/  ULDC UR5, c[0x0][0x210] ;  /* 0x0000840000057ab9 */ /* 0x000fc40000000800 */
[----:B------:R-:W-:Y:S02]  /*17c60*/  ULDC UR4, c[0x0][0x1e8] ;  /* 0x00007a0000047ab9 */ /* 0x000fe40000000800 */
[----:B------:R-:W-:Y:S02]  /*17c70*/  UIMAD UR5, UR13, UR5, URZ ;  /* 0x000000050d0572a4 */ /* 0x000fe4000f8e023f */
[----:B------:R-:W-:Y:S01]  /*17c80*/  UIMAD UR4, UR13, UR4, URZ ;  /* 0x000000040d0472a4 */ /* 0x000fe2000f8e023f */
[C---:B--2---:R-:W-:Y:S01]  /*17c90*/  SHF.L.U64.HI R241, R4.reuse, 0x1, R5 ;  /* 0x0000000104f17819 */ /* 0x044fe20000010205 */
[----:B------:R-:W-:Y:S01]  /*17ca0*/  IMAD.SHL.U32 R240, R4, 0x2, RZ ;  /* 0x0000000204f07824 */ /* 0x000fe200078e00ff */
[C---:B------:R-:W-:Y:S02]  /*17cb0*/  IADD3 R5, R239.reuse, 0x4100, RZ ;  /* 0x00004100ef057810 */ /* 0x040fe40007ffe0ff */
[C---:B------:R-:W-:Y:S02]  /*17cc0*/  IADD3 R4, R239.reuse, 0x1100, RZ ;  /* 0x00001100ef047810 */ /* 0x040fe40007ffe0ff */
[----:B------:R-:W-:-:S02]  /*17cd0*/  IADD3 R5, R239, 0x2100, RZ ;  /* 0x00002100ef057810 */ /* 0x000fc40007ffe0ff */
[C---:B---3--:R-:W-:Y:S01]  /*17ce0*/  SHF.L.U64.HI R2, R0.reuse, 0x1, R2 ;  /* 0x0000000100027819 */ /* 0x048fe20000010202 */
[----:B------:R-:W-:Y:S01]  /*17cf0*/  IMAD.SHL.U32 R0, R0, 0x2, RZ ;  /* 0x0000000200007824 */ /* 0x000fe200078e00ff */
[----:B------:R-:W-:-:S04]  /*17d00*/  IADD3 R4, R239, 0x6100, RZ ;  /* 0x00006100ef047810 */ /* 0x000fc80007ffe0ff */
[----:B------:R1:W-:Y:S04]  /*17d10*/  STL [R1], R0 ;  /* 0x0000000001007387 */ /* 0x0003e80000100800 */
[----:B------:R1:W-:Y:S01]  /*17d20*/  STL [R1+0x8], R2 ;  /* 0x0000080201007387 */ /* 0x0003e20000100800 */
[----:B------:R-:W-:Y:S05]  /*17d30*/  BRA `(.L_x_685) ;  /* 0x0000045000007947 */ /* 0x000fea0003800000 */
.L_x_687:
[----:B------:R-:W2:Y:S01]  /*17d40*/  LDL R3, [R1+0x28] ;  /* 0x0000280001037983 */ /* 0x000ea20000100800 */
[----:B------:R-:W-:Y:S01]  /*17d50*/  IMAD.MOV.U32 R2, RZ, RZ, c[0x0][0x2b8] ;  /* 0x0000ae00ff027624 */ /* 0x000fe200078e00ff */
[----:B------:R-:W-:Y:S01]  /*17d60*/  ULEA UR6, UR14, UR16, 0x7 ;  /* 0x000000100e067291 */ /* 0x000fe2000f8e383f */
[----:B------:R-:W-:Y:S01]  /*17d70*/  IMAD.MOV.U32 R245, RZ, RZ, RZ ;  /* 0x000000fffff57224 */ /* 0x000fe200078e00ff */
[----:B------:R-:W3:Y:S02]  /*17d80*/  LDL R10, [R1+0x2c] ;  /* 0x00002c00010a7983 */ /* 0x000ee40000100800 */
[----:B------:R-:W-:Y:S02]  /*17d90*/  ISETP.NE.AND P4, PT, R2, 0x1, PT ;  /* 0x000000010200780c */ /* 0x000fe40003f85270 */
[----:B------:R-:W4:Y:S01]  /*17da0*/  LDL R11, [R1+0x30] ;  /* 0x00003000010b7983 */ /* 0x000f220000100800 */
[----:B------:R-:W-:Y:S05]  /*17db0*/  IMAD.U32 R2, RZ, RZ, UR6 ;  /* 0x00000006ff027e24 */ /* 0x000fea000f8e00ff */
        /* <DEDUP_REMOVED lines=10> */
[----:B------:R-:W-:Y:S03]  /*17e60*/  @!P3 LEA.HI.X R5, R3, c[0x0][0x2a4], R5, 0x2, P0 ;  /* 0x0000a9000305ba11 */ /* 0x000fe600000f1405 */
[----:B------:R-:W-:Y:S01]  /*17e70*/  IMAD.WIDE.U32 R2, R6, c[0x0][0x1e0], RZ ;  /* 0x0000780006027a25 */ /* 0x000fe200078e00ff */
[----:B------:R-:W-:Y:S01]  /*17e80*/  STL [R1+0x4], R6 ;  /* 0x0000040601007387 */ /* 0x000fe20000100800 */
[----:B------:R-:W-:Y:S03]  /*17e90*/  SHF.R.S32.HI R0, RZ, 0x1f, R6 ;  /* 0x0000001fff007819 */ /* 0x000fe60000011406 */
[----:B------:R-:W2:Y:S02]  /*17ea0*/  @!P3 LDG.E R245, [R4.64] ;  /* 0x0000001604f5b981 */ /* 0x000ea4000c1e1900 */
        /* <DEDUP_REMOVED lines=12> */
[----:B------:R-:W-:Y:S04]  /*17f70*/  SHFL.IDX PT, R12, R0, 0x1, 0x181f ;  /* 0x00381f00000c7f89 */ /* 0x000fe800000e0000 */
[----:B------:R-:W-:Y:S04]  /*17f80*/  SHFL.IDX PT, R8, R0, 0x2, 0x181f ;  /* 0x00581f0000087f89 */ /* 0x000fe800000e0000 */
[----:B------:R3:W-:Y:S04]  /*17f90*/  SHFL.IDX PT, R16, R0, 0x3, 0x181f ;  /* 0x00781f0000107f89 */ /* 0x0007e800000e0000 */
[----:B------:R-:W2:Y:S04]  /*17fa0*/  SHFL.IDX PT, R3, R2, RZ, 0x181f ;  /* 0x00181fff02037589 */ /* 0x000ea800000e0000 */
[----:B------:R-:W5:Y:S04]  /*17fb0*/  SHFL.IDX PT, R9, R2, 0x1, 0x181f ;  /* 0x00381f0002097f89 */ /* 0x000f6800000e0000 */
[----:B------:R-:W4:Y:S01]  /*17fc0*/  SHFL.IDX PT, R18, R2, 0x2, 0x181f ;  /* 0x00581f0002127f89 */ /* 0x000f2200000e0000 */
[----:B-1----:R-:W-:Y:S03]  /*17fd0*/  IADD3 R6, P1, R4, R240, RZ ;  /* 0x000000f004067210 */ /* 0x002fe60007f3e0ff */
[----:B------:R4:W1:Y:S01]  /*17fe0*/  SHFL.IDX PT, R17, R2, 0x3, 0x181f ;  /* 0x00781f0002117f89 */ /* 0x00086200000e0000 */
[----:B---3--:R-:W-:Y:S05]  /*17ff0*/  IMAD.SHL.U32 R0, R10, 0x2, RZ ;  /* 0x000000020a007824 */ /* 0x008fea00078e00ff */
[----:B------:R-:W-:Y:S01]  /*18000*/  IADD3 R4, P0, R4, R0, RZ ;  /* 0x0000000004047210 */ /* 0x000fe20007f1e0ff */
[--C-:B--2---:R-:W-:Y:S01]  /*18010*/  IMAD.X R7, R3, 0x1, R241.reuse, P1 ;  /* 0x0000000103077824 */ /* 0x104fe200008e06f1 */
[-C--:B------:R-:W-:Y:S04]  /*18020*/  IADD3 R14, P1, R12, R240.reuse, RZ ;  /* 0x000000f00c0e7210 */ /* 0x080fe80007f3e0ff */
[----:B------:R2:W-:Y:S01]  /*18030*/  LDGSTS.E.BYPASS.LTC128B.128 [R239+0x8100], [R6.64], !P6 ;  /* 0x0810000006ef7fae */ /* 0x0005e2000f101d56 */
[----:B-----5:R-:W-:Y:S01]  /*18040*/  IMAD.X R15, R9, 0x1, R241, P1 ;  /* 0x00000001090f7824 */ /* 0x020fe200008e06f1 */
[----:B----4-:R-:W-:Y:S02]  /*18050*/  SHF.L.U64.HI R2, R10, 0x1, R11 ;  /* 0x000000010a027819 */ /* 0x010fe4000001020b */
[C---:B------:R-:W-:Y:S02]  /*18060*/  IADD3 R10, P3, R8.reuse, R240, RZ ;  /* 0x000000f0080a7210 */ /* 0x040fe40007f7e0ff */
[-C--:B------:R-:W-:Y:S01]  /*18070*/  IADD3 R8, P2, R8, R0.reuse, RZ ;  /* 0x0000000008087210 */ /* 0x080fe20007f5e0ff */
[--C-:B------:R-:W-:Y:S01]  /*18080*/  IMAD.X R5, R3, 0x1, R2.reuse, P0 ;  /* 0x0000000103057824 */ /* 0x100fe200000e0602 */
[----:B------:R-:W-:Y:S01]  /*18090*/  IADD3 R12, P0, R12, R0, RZ ;  /* 0x000000000c0c7210 */ /* 0x000fe20007f1e0ff */
[C-C-:B------:R-:W-:Y:S03]  /*180a0*/  IMAD.X R11, R18.reuse, 0x1, R241.reuse, P3 ;  /* 0x00000001120b7824 */ /* 0x140fe600018e06f1 */
[----:B------:R3:W-:Y:S01]  /*180b0*/  LDGSTS.E.BYPASS.LTC128B.128 [R239+0xc100], [R4.64], !P5 ;  /* 0x0c10000004ef7fae */ /* 0x0007e2000e901d56 */
[--C-:B------:R-:W-:Y:S02]  /*180c0*/  IMAD.X R13, R9, 0x1, R2.reuse, P0 ;  /* 0x00000001090d7824 */ /* 0x100fe400000e0602 */
[--C-:B------:R-:W-:Y:S01]  /*180d0*/  IMAD.X R9, R18, 0x1, R2.reuse, P2 ;  /* 0x0000000112097824 */ /* 0x100fe200010e0602 */
[----:B------:R4:W-:Y:S04]  /*180e0*/  LDGSTS.E.BYPASS.LTC128B.128 [R239+0x9100], [R14.64], !P6 ;  /* 0x091000000eef7fae */ /* 0x0009e8000f101d56 */
[----:B------:R4:W-:Y:S04]  /*180f0*/  LDGSTS.E.BYPASS.LTC128B.128 [R239+0xd100], [R12.64], !P5 ;  /* 0x0d1000000cef7fae */ /* 0x0009e8000e901d56 */
[----:B------:R4:W-:Y:S01]  /*18100*/  LDGSTS.E.BYPASS.LTC128B.128 [R239+0xa100], [R10.64], !P6 ;  /* 0x0a1000000aef7fae */ /* 0x0009e2000f101d56 */
[C---:B--2---:R-:W-:Y:S03]  /*18110*/  IADD3 R6, P1, R16.reuse, R240, RZ ;  /* 0x000000f010067210 */ /* 0x044fe60007f3e0ff */
[----:B------:R4:W-:Y:S02]  /*18120*/  LDGSTS.E.BYPASS.LTC128B.128 [R239+0xe100], [R8.64], !P5 ;  /* 0x0e10000008ef7fae */ /* 0x0009e4000e901d56 */
[C---:B-1----:R-:W-:Y:S05]  /*18130*/  IMAD.X R7, R17.reuse, 0x1, R241, P1 ;  /* 0x0000000111077824 */ /* 0x042fea00008e06f1 */
[----:B------:R4:W-:Y:S01]  /*18140*/  LDGSTS.E.BYPASS.LTC128B.128 [R239+0xb100], [R6.64], !P6 ;  /* 0x0b10000006ef7fae */ /* 0x0009e2000f101d56 */
[----:B---3--:R-:W-:Y:S05]  /*18150*/  IADD3 R4, P0, R16, R0, RZ ;  /* 0x0000000010047210 */ /* 0x008fea0007f1e0ff */
[----:B------:R-:W-:Y:S05]  /*18160*/  IMAD.X R5, R17, 0x1, R2, P0 ;  /* 0x0000000111057824 */ /* 0x000fea00000e0602 */
[----:B------:R4:W-:Y:S01]  /*18170*/  LDGSTS.E.BYPASS.LTC128B.128 [R239+0xf100], [R4.64], !P5 ;  /* 0x0f10000004ef7fae */ /* 0x0009e2000e901d56 */
[----:B------:R-:W-:-:S05]  /*18180*/  BRA `(.L_x_686) ;  /* 0x000017f000007947 */ /* 0x000fca0003800000 */
.L_x_685:
[----:B------:R-:W2:Y:S01]  /*18190*/  LDL R52, [R1+0x4] ;  /* 0x0000040001347983 */ /* 0x000ea20000100800 */
[----:B------:R-:W-:Y:S04]  /*181a0*/  DEPBAR.LE SB0, 0x0 ;  /* 0x000080000000791a */ /* 0x000fe80000000000 */
[----:B------:R-:W3:Y:S01]  /*181b0*/  LDL R182, [R1] ;  /* 0x0000000001b67983 */ /* 0x000ee20000100800 */
[C---:B------:R-:W-:Y:S01]  /*181c0*/  IADD3 R181, R239.reuse, 0x100, RZ ;  /* 0x00000100efb57810 */ /* 0x040fe20007ffe0ff */
[----:B------:R-:W-:Y:S01]  /*181d0*/  UISETP.GE.AND UP0, UPT, UR14, 0x1, UPT ;  /* 0x000000010e00788c */ /* 0x000fe2000bf06270 */
[C---:B------:R-:W-:Y:S01]  /*181e0*/  IADD3 R183, R239.reuse, 0x4100, RZ ;  /* 0x00004100efb77810 */ /* 0x040fe20007ffe0ff */
[----:B------:R-:W4:Y:S01]  /*181f0*/  LDL R184, [R1+0x8] ;  /* 0x0000080001b87983 */ /* 0x000f220000100800 */
[----:B------:R-:W-:Y:S03]  /*18200*/  IADD3 R185, R239, 0x1100, RZ ;  /* 0x00001100efb97810 */ /* 0x000fe60007ffe0ff */
[----:B------:R-:W-:Y:S08]  /*18210*/  BAR.SYNC.DEFER_BLOCKING 0x0 ;  /* 0x0000000000007b1d */ /* 0x000ff00000010000 */
[----:B------:R-:W5:Y:S08]  /*18220*/  LDSM.16.M88.4 R8, [R216+0x8100] ;  /* 0x00810000d808783b */ /* 0x000f700000000200 */
[----:B------:R-:W1:Y:S08]  /*18230*/  LDSM.16.M88.4 R16, [R216+0x8900] ;  /* 0x00890000d810783b */ /* 0x000e700000000200 */
[----:B------:R-:W1:Y:S08]  /*18240*/  LDSM.16.M88.4 R24, [R216+0x9100] ;  /* 0x00910000d818783b */ /* 0x000e700000000200 */
[----:B------:R-:W1:Y:S08]  /*18250*/  LDSM.16.M88.4 R32, [R216+0x9900] ;  /* 0x00990000d820783b */ /* 0x000e700000000200 */
[----:B------:R-:W1:Y:S01]  /*18260*/  LDSM.16.M88.4 R40, [R216+0xa100] ;  /* 0x00a10000d828783b */ /* 0x000e620000000200 */
[C---:B-----5:R-:W-:Y:S07]  /*18270*/  HMMA.16816.F32.BF16 R4, R140.reuse, R8, RZ ;  /* 0x000000088c04723c */ /* 0x060fee00000418ff */
[----:B------:R-:W5:Y:S01]  /*18280*/  LDSM.16.M88.4 R48, [R216+0xa900] ;  /* 0x00a90000d830783b */ /* 0x000f620000000200 */
[C---:B------:R-:W-:Y:S07]  /*18290*/  HMMA.16816.F32.BF16 R8, R140.reuse, R10, RZ ;  /* 0x0000000a8c08723c */ /* 0x040fee00000418ff */
[----:B------:R-:W2:Y:S01]  /*182a0*/  LDSM.16.M88.4 R56, [R216+0xb100] ;  /* 0x00b10000d838783b */ /* 0x000ea20000000200 */
[C---:B-1----:R-:W-:Y:S07]  /*182b0*/  HMMA.16816.F32.BF16 R12, R140.reuse, R16, RZ ;  /* 0x000000108c0c723c */ /* 0x042fee00000418ff */
[----:B------:R-:W1:Y:S01]  /*182c0*/  LDSM.16.M88.4 R64, [R216+0xb900] ;  /* 0x00b90000d840783b */ /* 0x000e620000000200 */
[C---:B------:R-:W-:Y:S07]  /*182d0*/  HMMA.16816.F32.BF16 R16, R140.reuse, R18, RZ ;  /* 0x000000128c10723c */ /* 0x040fee00000418ff */
[----:B------:R-:W1:Y:S01]  /*182e0*/  LDSM.16.M88.4 R72, [R223] ;  /* 0x00000000df48783b */ /* 0x000e620000000200 */
[C---:B------:R-:W-:Y:S07]  /*182f0*/  HMMA.16816.F32.BF16 R20, R140.reuse, R24, RZ ;  /* 0x000000188c14723c */ /* 0x040fee00000418ff */
[----:B------:R-:W1:Y:S01]  /*18300*/  LDSM.16.M88.4 R148, [R238] ;  /* 0x00000000ee94783b */ /* 0x000e620000000200 */
[C---:B------:R-:W-:Y:S07]  /*18310*/  HMMA.16816.F32.BF16 R24, R140.reuse, R26, RZ ;  /* 0x0000001a8c18723c */ /* 0x040fee00000418ff */
[----:B------:R-:W-:Y:S01]  /*18320*/  LDSM.16.M88.4 R152, [R236] ;  /* 0x00000000ec98783b */ /* 0x000fe20000000200 */
        /* <DEDUP_REMOVED lines=8> */
[C---:B-----5:R-:W-:Y:S08]  /*183b0*/  HMMA.16816.F32.BF16 R44, R140.reuse, R48, RZ ;  /* 0x000000308c2c723c */ /* 0x060ff000000418ff */
[C---:B------:R-:W-:Y:S01]  /*183c0*/  HMMA.16816.F32.BF16 R48, R140.reuse, R50, RZ ;  /* 0x000000328c30723c */ /* 0x040fe200000418ff */
[----:B--2---:R-:W-:Y:S03]  /*183d0*/  SHF.R.S32.HI R0, RZ, 0x1f, R52 ;  /* 0x0000001fff007819 */ /* 0x004fe60000011434 */
[----:B------:R-:W-:Y:S04]  /*183e0*/  IMAD.WIDE.U32 R2, R52, c[0x0][0x208], RZ ;  /* 0x0000820034027a25 */ /* 0x000fe800078e00ff */
[----:B------:R-:W-:Y:S04]  /*183f0*/  IMAD R0, R0, c[0x0][0x208], RZ ;  /* 0x0000820000007a24 */ /* 0x000fe800078e02ff */
[----:B------:R-:W-:Y:S02]  /*18400*/  IMAD R0, R52, c[0x0][0x20c], R0 ;  /* 0x0000830034007a24 */ /* 0x000fe400078e0200 */
[C---:B------:R-:W-:Y:S03]  /*18410*/  HMMA.16816.F32.BF16 R52, R140.reuse, R56, RZ ;  /* 0x000000388c34723c */ /* 0x040fe600000418ff */
[----:B------:R-:W-:Y:S02]  /*18420*/  IADD3 R3, R3, R0, RZ ;  /* 0x0000000003037210 */ /* 0x000fe40007ffe0ff */
[----:B------:R-:W-:Y:S03]  /*18430*/  SHF.R.S32.HI R0, RZ, 0x1f, R245 ;  /* 0x0000001fff007819 */ /* 0x000fe600000114f5 */
[C---:B------:R-:W-:Y:S01]  /*18440*/  HMMA.16816.F32.BF16 R56, R140.reuse, R58, RZ ;  /* 0x0000003a8c38723c */ /* 0x040fe200000418ff */
[C---:B------:R-:W-:Y:S04]  /*18450*/  IMAD.WIDE.U32 R2, R245.reuse, c[0x0][0x218], R2 ;  /* 0x00008600f5027a25 */ /* 0x040fe800078e0002 */
[----:B------:R-:W-:Y:S03]  /*18460*/  IMAD R0, R0, c[0x0][0x218], RZ ;  /* 0x0000860000007a24 */ /* 0x000fe600078e02ff */
[C---:B-1----:R-:W-:Y:S01]  /*18470*/  HMMA.16816.F32.BF16 R60, R140.reuse, R64, RZ ;  /* 0x000000408c3c723c */ /* 0x042fe200000418ff */
[----:B------:R-:W-:Y:S03]  /*18480*/  IMAD R68, R245, c[0x0][0x21c], R0 ;  /* 0x00008700f5447a24 */ /* 0x000fe600078e0200 */
[----:B------:R-:W-:Y:S04]  /*18490*/  IADD3 R0, P0, R2, UR5, RZ ;  /* 0x0000000502007c10 */ /* 0x000fe8000ff1e0ff */
[----:B------:R-:W-:Y:S01]  /*184a0*/  HMMA.16816.F32.BF16 R64, R140, R66, RZ ;  /* 0x000000428c40723c */ /* 0x000fe200000418ff */
[----:B------:R-:W-:Y:S03]  /*184b0*/  IADD3.X R68, R3, UR12, R68, P0, !PT ;  /* 0x0000000c03447c10 */ /* 0x000fe600087fe444 */
[C---:B------:R-:W-:Y:S04]  /*184c0*/  LEA R2, P0, R0.reuse, c[0x0][0x1f8], 0x1 ;  /* 0x00007e0000027a11 */ /* 0x040fe800078008ff */
[C---:B------:R-:W-:Y:S01]  /*184d0*/  HMMA.16816.F32.BF16 R4, R144.reuse, R72, R4 ;  /* 0x000000489004723c */ /* 0x040fe20000041804 */
[----:B------:R-:W-:Y:S04]  /*184e0*/  SHFL.IDX PT, R174, R2, 0x2, 0x181f ;  /* 0x00581f0002ae7f89 */ /* 0x000fe800000e0000 */
[----:B------:R-:W-:Y:S03]  /*184f0*/  LEA.HI.X R0, R0, c[0x0][0x1fc], R68, 0x1, P0 ;  /* 0x00007f0000007a11 */ /* 0x000fe600000f0c44 */
[C---:B------:R-:W-:Y:S01]  /*18500*/  HMMA.16816.F32.BF16 R8, R144.reuse, R74, R8 ;  /* 0x0000004a9008723c */ /* 0x040fe20000041808 */
[----:B------:R-:W1:Y:S07]  /*18510*/  SHFL.IDX PT, R68, R2, RZ, 0x181f ;  /* 0x00181fff02447589 */ /* 0x000e6e00000e0000 */
[C---:B------:R-:W-:Y:S01]  /*18520*/  HMMA.16816.F32.BF16 R12, R144.reuse, R148, R12 ;  /* 0x00000094900c723c */ /* 0x040fe2000004180c */
[----:B------:R-:W2:Y:S07]  /*18530*/  SHFL.IDX PT, R3, R0, RZ, 0x181f ;  /* 0x00181fff00037589 */ /* 0x000eae00000e0000 */
[C---:B------:R-:W-:Y:S01]  /*18540*/  HMMA.16816.F32.BF16 R16, R144.reuse, R150, R16 ;  /* 0x000000969010723c */ /* 0x040fe20000041810 */
[----:B------:R-:W5:Y:S03]  /*18550*/  LDSM.16.M88.4 R72, [R237] ;  /* 0x00000000ed48783b */ /* 0x000f660000000200 */
[C---:B-1----:R-:W-:Y:S05]  /*18560*/  IADD3 R148, P1, R68.reuse, R240, RZ ;  /* 0x000000f044947210 */ /* 0x042fea0007f3e0ff */
[----:B------:R-:W1:Y:S03]  /*18570*/  SHFL.IDX PT, R172, R2, 0x1, 0x181f ;  /* 0x00381f0002ac7f89 */ /* 0x000e6600000e0000 */
[----:B---3--:R-:W-:Y:S02]  /*18580*/  IADD3 R68, P0, R68, R182, RZ ;  /* 0x000000b644447210 */ /* 0x008fe40007f1e0ff */
[CC--:B--2---:R-:W-:Y:S03]  /*18590*/  IADD3.X R149, R3.reuse, R241.reuse, RZ, P1, !PT ;  /* 0x000000f103957210 */ /* 0x0c4fe60000ffe4ff */
[----:B------:R1:W-:Y:S01]  /*185a0*/  SHFL.IDX PT, R175, R2, 0x3, 0x181f ;  /* 0x00781f0002af7f89 */ /* 0x0003e200000e0000 */
[----:B----4-:R-:W-:Y:S07]  /*185b0*/  IADD3.X R69, R3, R184, RZ, P0, !PT ;  /* 0x000000b803457210 */ /* 0x010fee00007fe4ff */
[----:B------:R-:W-:Y:S01]  /*185c0*/  @!PT LDS RZ, [RZ] ;  /* 0x00000000fffff984 */ /* 0x000fe20000000800 */
[----:B------:R2:W-:Y:S08]  /*185d0*/  LDGSTS.E.BYPASS.LTC128B.128 [R181], [R148.64], !P6 ;  /* 0x0000000094b57fae */ /* 0x0005f0000f101d56 */
[----:B------:R-:W3:Y:S01]  /*185e0*/  SHFL.IDX PT, R173, R0, 0x1, 0x181f ;  /* 0x00381f0000ad7f89 */ /* 0x000ee200000e0000 */
[C---:B-----5:R-:W-:Y:S07]  /*185f0*/  HMMA.16816.F32.BF16 R20, R144.reuse, R72, R20 ;  /* 0x000000489014723c */ /* 0x060fee0000041814 */
[----:B------:R4:W-:Y:S01]  /*18600*/  LDGSTS.E.BYPASS.LTC128B.128 [R183], [R68.64], !P5 ;  /* 0x0000000044b77fae */ /* 0x0009e2000e901d56 */
[C---:B-1----:R-:W-:Y:S04]  /*18610*/  IADD3 R2, P2, R172.reuse, R240, RZ ;  /* 0x000000f0ac027210 */ /* 0x042fe80007f5e0ff */
[----:B------:R-:W-:Y:S01]  /*18620*/  IADD3 R172, P0, R172, R182, RZ ;  /* 0x000000b6acac7210 */ /* 0x000fe20007f1e0ff */
[C---:B------:R-:W-:Y:S02]  /*18630*/  HMMA.16816.F32.BF16 R24, R144.reuse, R74, R24 ;  /* 0x0000004a9018723c */ /* 0x040fe40000041818 */
[----:B------:R-:W1:Y:S06]  /*18640*/  SHFL.IDX PT, R180, R0, 0x2, 0x181f ;  /* 0x00581f0000b47f89 */ /* 0x000e6c00000e0000 */
[C---:B------:R-:W-:Y:S02]  /*18650*/  HMMA.16816.F32.BF16 R28, R144.reuse, R152, R28 ;  /* 0x00000098901c723c */ /* 0x040fe4000004181c */
[----:B------:R-:W5:Y:S02]  /*18660*/  SHFL.IDX PT, R0, R0, 0x3, 0x181f ;  /* 0x00781f0000007f89 */ /* 0x000f6400000e0000 */
[CC--:B---3--:R-:W-:Y:S02]  /*18670*/  IADD3.X R3, R173.reuse, R241.reuse, RZ, P2, !PT ;  /* 0x000000f1ad037210 */ /* 0x0c8fe400017fe4ff */
[----:B------:R-:W-:Y:S02]  /*18680*/  IADD3.X R173, R173, R184, RZ, P0, !PT ;  /* 0x000000b8adad7210 */ /* 0x000fe400007fe4ff */
[C---:B------:R-:W-:Y:S02]  /*18690*/  HMMA.16816.F32.BF16 R32, R144.reuse, R154, R32 ;  /* 0x0000009a9020723c */ /* 0x040fe40000041820 */
[----:B------:R3:W-:Y:S02]  /*186a0*/  LDGSTS.E.BYPASS.LTC128B.128 [R185], [R2.64], !P6 ;  /* 0x0000000002b97fae */ /* 0x0007e4000f101d56 */
[----:B----4-:R-:W-:Y:S02]  /*186b0*/  IADD3 R183, R239, 0x5100, RZ ;  /* 0x00005100efb77810 */ /* 0x010fe40007ffe0ff */
[----:B------:R-:W-:Y:S02]  /*186c0*/  IADD3 R150, P0, R174, R240, RZ ;  /* 0x000000f0ae967210 */ /* 0x000fe40007f1e0ff */
[C---:B------:R-:W-:Y:S02]  /*186d0*/  HMMA.16816.F32.BF16 R36, R144.reuse, R156, R36 ;  /* 0x0000009c9024723c */ /* 0x040fe40000041824 */
[----:B------:R4:W-:Y:S02]  /*186e0*/  LDGSTS.E.BYPASS.LTC128B.128 [R183], [R172.64], !P5 ;  /* 0x00000000acb77fae */ /* 0x0009e4000e901d56 */
[-C--:B-1----:R-:W-:Y:S02]  /*186f0*/  IADD3.X R151, R180, R241.reuse, RZ, P0, !PT ;  /* 0x000000f1b4977210 */ /* 0x082fe400007fe4ff */
[----:B--2---:R-:W-:Y:S02]  /*18700*/  IADD3 R148, P2, R174, R182, RZ ;  /* 0x000000b6ae947210 */ /* 0x004fe40007f5e0ff */
[C---:B------:R-:W-:Y:S04]  /*18710*/  HMMA.16816.F32.BF16 R40, R144.reuse, R158, R40 ;  /* 0x0000009e9028723c */ /* 0x040fe80000041828 */
[----:B------:R-:W-:Y:S02]  /*18720*/  IADD3.X R149, R180, R184, RZ, P2, !PT ;  /* 0x000000b8b4957210 */ /* 0x000fe400017fe4ff */
[C---:B------:R-:W-:Y:S02]  /*18730*/  IADD3 R68, P1, R175.reuse, R240, RZ ;  /* 0x000000f0af447210 */ /* 0x040fe40007f3e0ff */
[C---:B------:R-:W-:Y:S04]  /*18740*/  HMMA.16816.F32.BF16 R44, R144.reuse, R160, R44 ;  /* 0x000000a0902c723c */ /* 0x040fe8000004182c */
[----:B---3--:R-:W-:Y:S02]  /*18750*/  IADD3 R2, P0, R175, R182, RZ ;  /* 0x000000b6af027210 */ /* 0x008fe40007f1e0ff */
[C---:B------:R-:W-:Y:S02]  /*18760*/  IADD3 R182, R239.reuse, 0x6100, RZ ;  /* 0x00006100efb67810 */ /* 0x040fe40007ffe0ff */
[C---:B------:R-:W-:Y:S04]  /*18770*/  HMMA.16816.F32.BF16 R48, R144.reuse, R162, R48 ;  /* 0x000000a29030723c */ /* 0x040fe80000041830 */
[----:B----4-:R-:W-:Y:S02]  /*18780*/  IADD3 R183, R239, 0x2100, RZ ;  /* 0x00002100efb77810 */ /* 0x010fe40007ffe0ff */
[C---:B-----5:R-:W-:Y:S02]  /*18790*/  IADD3.X R69, R0.reuse, R241, RZ, P1, !PT ;  /* 0x000000f100457210 */ /* 0x060fe40000ffe4ff */
[C---:B------:R-:W-:Y:S01]  /*187a0*/  HMMA.16816.F32.BF16 R52, R144.reuse, R164, R52 ;  /* 0x000000a49034723c */ /* 0x040fe20000041834 */
[----:B------:R1:W-:Y:S03]  /*187b0*/  LDGSTS.E.BYPASS.LTC128B.128 [R183], [R150.64], !P6 ;  /* 0x0000000096b77fae */ /* 0x0003e6000f101d56 */
[----:B------:R-:W-:Y:S02]  /*187c0*/  IADD3.X R3, R0, R184, RZ, P0, !PT ;  /* 0x000000b800037210 */ /* 0x000fe400007fe4ff */
[----:B------:R-:W-:Y:S02]  /*187d0*/  PLOP3.LUT P0, PT, PT, PT, UP0, 0x80, 0x0 ;  /* 0x000000000000781c */ /* 0x000fe40003f0f008 */
[C---:B------:R-:W-:Y:S01]  /*187e0*/  HMMA.16816.F32.BF16 R56, R144.reuse, R166, R56 ;  /* 0x000000a69038723c */ /* 0x040fe20000041838 */
[----:B------:R1:W-:Y:S07]  /*187f0*/  LDGSTS.E.BYPASS.LTC128B.128 [R182], [R148.64], !P5 ;  /* 0x0000000094b67fae */ /* 0x0003ee000e901d56 */
[C---:B------:R-:W-:Y:S01]  /*18800*/  HMMA.16816.F32.BF16 R60, R144.reuse, R168, R60 ;  /* 0x000000a8903c723c */ /* 0x040fe2000004183c */
[----:B------:R2:W-:Y:S07]  /*18810*/  LDGSTS.E.BYPASS.LTC128B.128 [R181+0x3000], [R68.64], !P6 ;  /* 0x0300000044b57fae */ /* 0x0005ee000f101d56 */
[----:B------:R-:W-:Y:S01]  /*18820*/  HMMA.16816.F32.BF16 R64, R144, R170, R64 ;  /* 0x000000aa9040723c */ /* 0x000fe20000041840 */
[----:B------:R2:W-:Y:S08]  /*18830*/  LDGSTS.E.BYPASS.LTC128B.128 [R181+0x7000], [R2.64], !P5 ;  /* 0x0700000002b57fae */ /* 0x0005f0000e901d56 */
[----:B------:R-:W3:Y:S08]  /*18840*/  LDSM.16.M88.4 R72, [R222+0x8100] ;  /* 0x00810000de48783b */ /* 0x000ef00000000200 */
[----:B-1----:R-:W1:Y:S08]  /*18850*/  LDSM.16.M88.4 R148, [R222+0x8900] ;  /* 0x00890000de94783b */ /* 0x002e700000000200 */
[----:B------:R-:W4:Y:S08]  /*18860*/  LDSM.16.M88.4 R152, [R222+0x9100] ;  /* 0x00910000de98783b */ /* 0x000f300000000200 */
[----:B------:R-:W0:Y:S08]  /*18870*/  LDGDEPBAR ;  /* 0x00000000000079af */ /* 0x000e300000000000 */
[----:B------:R-:W5:Y:S01]  /*18880*/  LDSM.16.M88.4 R156, [R222+0x9900] ;  /* 0x00990000de9c783b */ /* 0x000f620000000200 */
[C---:B---3--:R-:W-:Y:S07]  /*18890*/  HMMA.16816.F32.BF16 R4, R176.reuse, R72, R4 ;  /* 0x00000048b004723c */ /* 0x048fee0000041804 */
[----:B------:R-:W3:Y:S01]  /*188a0*/  LDSM.16.M88.4 R160, [R222+0xa100] ;  /* 0x00a10000dea0783b */ /* 0x000ee20000000200 */
[C---:B------:R-:W-:Y:S07]  /*188b0*/  HMMA.16816.F32.BF16 R8, R176.reuse, R74, R8 ;  /* 0x0000004ab008723c */ /* 0x040fee0000041808 */
[----:B------:R-:W2:Y:S01]  /*188c0*/  LDSM.16.M88.4 R72, [R222+0xa900] ;  /* 0x00a90000de48783b */ /* 0x000ea20000000200 */
[C---:B-1----:R-:W-:Y:S07]  /*188d0*/  HMMA.16816.F32.BF16 R12, R176.reuse, R148, R12 ;  /* 0x00000094b00c723c */ /* 0x042fee000004180c */
[----:B------:R-:W-:Y:S01]  /*188e0*/  LDSM.16.M88.4 R164, [R216+0xc100] ;  /* 0x00c10000d8a4783b */ /* 0x000fe20000000200 */
[C---:B------:R-:W-:Y:S07]  /*188f0*/  HMMA.16816.F32.BF16 R16, R176.reuse, R150, R16 ;  /* 0x00000096b010723c */ /* 0x040fee0000041810 */
[----:B------:R-:W1:Y:S01]  /*18900*/  LDSM.16.M88.4 R148, [R222+0xb100] ;  /* 0x00b10000de94783b */ /* 0x000e620000000200 */
[C---:B----4-:R-:W-:Y:S07]  /*18910*/  HMMA.16816.F32.BF16 R20, R176.reuse, R152, R20 ;  /* 0x00000098b014723c */ /* 0x050fee0000041814 */
[----:B------:R-:W-:Y:S01]  /*18920*/  LDSM.16.M88.4 R168, [R229] ;  /* 0x00000000e5a8783b */ /* 0x000fe20000000200 */
[C---:B------:R-:W-:Y:S07]  /*18930*/  HMMA.16816.F32.BF16 R24, R176.reuse, R154, R24 ;  /* 0x0000009ab018723c */ /* 0x040fee0000041818 */
[----:B------:R-:W4:Y:S01]  /*18940*/  LDSM.16.M88.4 R152, [R222+0xb900] ;  /* 0x00b90000de98783b */ /* 0x000f220000000200 */
[C---:B-----5:R-:W-:Y:S07]  /*18950*/  HMMA.16816.F32.BF16 R28, R176.reuse, R156, R28 ;  /* 0x0000009cb01c723c */ /* 0x060fee000004181c */
[----:B------:R-:W-:Y:S01]  /*18960*/  LDSM.16.M88.4 R172, [R228] ;  /* 0x00000000e4ac783b */ /* 0x000fe20000000200 */
[C---:B------:R-:W-:Y:S07]  /*18970*/  HMMA.16816.F32.BF16 R32, R176.reuse, R158, R32 ;  /* 0x0000009eb020723c */ /* 0x040fee0000041820 */
[----:B------:R-:W5:Y:S01]  /*18980*/  LDSM.16.M88.4 R156, [R219] ;  /* 0x00000000db9c783b */ /* 0x000f620000000200 */
[C---:B---3--:R-:W-:Y:S07]  /*18990*/  HMMA.16816.F32.BF16 R36, R176.reuse, R160, R36 ;  /* 0x000000a0b024723c */ /* 0x048fee0000041824 */
[----:B--2---:R-:W-:Y:S01]  /*189a0*/  LDSM.16.M88.4 R180, [R222+0xe900] ;  /* 0x00e90000deb4783b */ /* 0x004fe20000000200 */
[C---:B------:R-:W-:Y:S07]  /*189b0*/  HMMA.16816.F32.BF16 R40, R176.reuse, R162, R40 ;  /* 0x000000a2b028723c */ /* 0x040fee0000041828 */
[----:B------:R-:W2:Y:S01]  /*189c0*/  LDSM.16.M88.4 R160, [R219+0x800] ;  /* 0x00080000dba0783b */ /* 0x000ea20000000200 */
[C---:B------:R-:W-:Y:S07]  /*189d0*/  HMMA.16816.F32.BF16 R44, R176.reuse, R72, R44 ;  /* 0x00000048b02c723c */ /* 0x040fee000004182c */
[----:B------:R-:W-:Y:S01]  /*189e0*/  LDSM.16.M88.4 R184, [R222+0xf100] ;  /* 0x00f10000deb8783b */ /* 0x000fe20000000200 */
[C---:B------:R-:W-:Y:S07]  /*189f0*/  HMMA.16816.F32.BF16 R48, R176.reuse, R74, R48 ;  /* 0x0000004ab030723c */ /* 0x040fee0000041830 */
[----:B------:R-:W3:Y:S01]  /*18a00*/  LDSM.16.M88.4 R72, [R219+0x1000] ;  /* 0x00100000db48783b */ /* 0x000ee20000000200 */
[C---:B-1----:R-:W-:Y:S07]  /*18a10*/  HMMA.16816.F32.BF16 R52, R176.reuse, R148, R52 ;  /* 0x00000094b034723c */ /* 0x042fee0000041834 */
[----:B------:R-:W-:Y:S01]  /*18a20*/  LDSM.16.M88.4 R188, [R222+0xf900] ;  /* 0x00f90000debc783b */ /* 0x000fe20000000200 */
[C---:B------:R-:W-:Y:S07]  /*18a30*/  HMMA.16816.F32.BF16 R56, R176.reuse, R150, R56 ;  /* 0x00000096b038723c */ /* 0x040fee0000041838 */
[----:B------:R-:W1:Y:S01]  /*18a40*/  LDSM.16.M88.4 R148, [R219+0x1800] ;  /* 0x00180000db94783b */ /* 0x000e620000000200 */
[C---:B----4-:R-:W-:Y:S07]  /*18a50*/  HMMA.16816.F32.BF16 R60, R176.reuse, R152, R60 ;  /* 0x00000098b03c723c */ /* 0x050fee000004183c */
[----:B------:R-:W-:Y:S01]  /*18a60*/  LDSM.16.M88.4 R208, [R219+0x4000] ;  /* 0x00400000dbd0783b */ /* 0x000fe20000000200 */
[----:B------:R-:W-:Y:S07]  /*18a70*/  HMMA.16816.F32.BF16 R64, R176, R154, R64 ;  /* 0x0000009ab040723c */ /* 0x000fee0000041840 */
[----:B------:R-:W4:Y:S01]  /*18a80*/  LDSM.16.M88.4 R152, [R219+0x2000] ;  /* 0x00200000db98783b */ /* 0x000f220000000200 */
[C---:B-----5:R-:W-:Y:S08]  /*18a90*/  HMMA.16816.F32.BF16 R4, R192.reuse, R156, R4 ;  /* 0x0000009cc004723c */ /* 0x060ff00000041804 */
[C---:B------:R-:W-:Y:S01]  /*18aa0*/  HMMA.16816.F32.BF16 R8, R192.reuse, R158, R8 ;  /* 0x0000009ec008723c */ /* 0x040fe20000041808 */
[----:B------:R-:W5:Y:S07]  /*18ab0*/  LDSM.16.M88.4 R156, [R219+0x2800] ;  /* 0x00280000db9c783b */ /* 0x000f6e0000000200 */
[C---:B--2---:R-:W-:Y:S08]  /*18ac0*/  HMMA.16816.F32.BF16 R12, R192.reuse, R160, R12 ;  /* 0x000000a0c00c723c */ /* 0x044ff0000004180c */
[C---:B------:R-:W-:Y:S01]  /*18ad0*/  HMMA.16816.F32.BF16 R16, R192.reuse, R162, R16 ;  /* 0x000000a2c010723c */ /* 0x040fe20000041810 */
[----:B------:R-:W2:Y:S07]  /*18ae0*/  LDSM.16.M88.4 R160, [R219+0x3000] ;  /* 0x00300000dba0783b */ /* 0x000eae0000000200 */
[C---:B---3--:R-:W-:Y:S08]  /*18af0*/  HMMA.16816.F32.BF16 R20, R192.reuse, R72, R20 ;  /* 0x00000048c014723c */ /* 0x048ff00000041814 */
[C---:B------:R-:W-:Y:S01]  /*18b00*/  HMMA.16816.F32.BF16 R24, R192.reuse, R74, R24 ;  /* 0x0000004ac018723c */ /* 0x040fe20000041818 */
[----:B------:R-:W3:Y:S07]  /*18b10*/  LDSM.16.M88.4 R72, [R219+0x3800] ;  /* 0x00380000db48783b */ /* 0x000eee0000000200 */
[C---:B-1----:R-:W-:Y:S08]  /*18b20*/  HMMA.16816.F32.BF16 R28, R192.reuse, R148, R28 ;  /* 0x00000094c01c723c */ /* 0x042ff0000004181c */
[C---:B------:R-:W-:Y:S01]  /*18b30*/  HMMA.16816.F32.BF16 R32, R192.reuse, R150, R32 ;  /* 0x00000096c020723c */ /* 0x040fe20000041820 */
[----:B------:R-:W1:Y:S07]  /*18b40*/  LDSM.16.M88.4 R148, [R216+0xc900] ;  /* 0x00c90000d894783b */ /* 0x000e6e0000000200 */
        /* <DEDUP_REMOVED lines=8> */
[----:B------:R-:W-:Y:S07]  /*18bd0*/  LDSM.16.M88.4 R160, [R216+0xe900] ;  /* 0x00e90000d8a0783b */ /* 0x000fee0000000200 */
[C---:B---3--:R-:W-:Y:S08]  /*18be0*/  HMMA.16816.F32.BF16 R60, R192.reuse, R72, R60 ;  /* 0x00000048c03c723c */ /* 0x048ff0000004183c */
        /* <DEDUP_REMOVED lines=8> */
[C---:B----4-:R-:W-:Y:S08]  /*18c70*/  HMMA.16816.F32.BF16 R20, R196.reuse, R152, R20 ;  /* 0x00000098c414723c */ /* 0x050ff00000041814 */
[C---:B------:R-:W-:Y:S01]  /*18c80*/  HMMA.16816.F32.BF16 R24, R196.reuse, R154, R24 ;  /* 0x0000009ac418723c */ /* 0x040fe20000041818 */
[----:B------:R-:W3:Y:S07]  /*18c90*/  LDSM.16.M88.4 R152, [R231] ;  /* 0x00000000e798783b */ /* 0x000eee0000000200 */
        /* <DEDUP_REMOVED lines=9> */
[C---:B-1----:R-:W-:Y:S08]  /*18d30*/  HMMA.16816.F32.BF16 R52, R196.reuse, R148, R52 ;  /* 0x00000094c434723c */ /* 0x042ff00000041834 */
[C---:B------:R-:W-:Y:S01]  /*18d40*/  HMMA.16816.F32.BF16 R56, R196.reuse, R150, R56 ;  /* 0x00000096c438723c */ /* 0x040fe20000041838 */
[----:B------:R-:W1:Y:S07]  /*18d50*/  LDSM.16.M88.4 R148, [R226] ;  /* 0x00000000e294783b */ /* 0x000e6e0000000200 */
[C---:B------:R-:W-:Y:S08]  /*18d60*/  HMMA.16816.F32.BF16 R60, R196.reuse, R164, R60 ;  /* 0x000000a4c43c723c */ /* 0x040ff0000004183c */
[----:B------:R-:W-:Y:S01]  /*18d70*/  HMMA.16816.F32.BF16 R64, R196, R166, R64 ;  /* 0x000000a6c440723c */ /* 0x000fe20000041840 */
[----:B------:R-:W-:Y:S07]  /*18d80*/  LDSM.16.M88.4 R164, [R222+0xc900] ;  /* 0x00c90000dea4783b */ /* 0x000fee0000000200 */
[C---:B---3--:R-:W-:Y:S08]  /*18d90*/  HMMA.16816.F32.BF16 R4, R200.reuse, R152, R4 ;  /* 0x00000098c804723c */ /* 0x048ff00000041804 */
[C---:B------:R-:W-:Y:S01]  /*18da0*/  HMMA.16816.F32.BF16 R8, R200.reuse, R154, R8 ;  /* 0x0000009ac808723c */ /* 0x040fe20000041808 */
[----:B------:R-:W-:Y:S07]  /*18db0*/  LDSM.16.M88.4 R152, [R224] ;  /* 0x00000000e098783b */ /* 0x000fee0000000200 */
[C---:B--2---:R-:W-:Y:S08]  /*18dc0*/  HMMA.16816.F32.BF16 R12, R200.reuse, R72, R12 ;  /* 0x00000048c80c723c */ /* 0x044ff0000004180c */
[C---:B------:R-:W-:Y:S01]  /*18dd0*/  HMMA.16816.F32.BF16 R16, R200.reuse, R74, R16 ;  /* 0x0000004ac810723c */ /* 0x040fe20000041810 */
[----:B------:R-:W2:Y:S07]  /*18de0*/  LDSM.16.M88.4 R72, [R225] ;  /* 0x00000000e148783b */ /* 0x000eae0000000200 */
[C---:B------:R-:W-:Y:S08]  /*18df0*/  HMMA.16816.F32.BF16 R20, R200.reuse, R168, R20 ;  /* 0x000000a8c814723c */ /* 0x040ff00000041814 */
[C---:B------:R-:W-:Y:S01]  /*18e00*/  HMMA.16816.F32.BF16 R24, R200.reuse, R170, R24 ;  /* 0x000000aac818723c */ /* 0x040fe20000041818 */
[----:B------:R-:W3:Y:S07]  /*18e10*/  LDSM.16.M88.4 R168, [R222+0xd100] ;  /* 0x00d10000dea8783b */ /* 0x000eee0000000200 */
[C---:B------:R-:W-:Y:S08]  /*18e20*/  HMMA.16816.F32.BF16 R28, R200.reuse, R172, R28 ;  /* 0x000000acc81c723c */ /* 0x040ff0000004181c */
[C---:B------:R-:W-:Y:S01]  /*18e30*/  HMMA.16816.F32.BF16 R32, R200.reuse, R174, R32 ;  /* 0x000000aec820723c */ /* 0x040fe20000041820 */
[----:B------:R-:W5:Y:S07]  /*18e40*/  LDSM.16.M88.4 R172, [R222+0xd900] ;  /* 0x00d90000deac783b */ /* 0x000f6e0000000200 */
[C---:B----4-:R-:W-:Y:S08]  /*18e50*/  HMMA.16816.F32.BF16 R36, R200.reuse, R156, R36 ;  /* 0x0000009cc824723c */ /* 0x050ff00000041824 */
[C---:B------:R-:W-:Y:S01]  /*18e60*/  HMMA.16816.F32.BF16 R40, R200.reuse, R158, R40 ;  /* 0x0000009ec828723c */ /* 0x040fe20000041828 */
[----:B------:R-:W4:Y:S07]  /*18e70*/  LDSM.16.M88.4 R156, [R222+0xe100] ;  /* 0x00e10000de9c783b */ /* 0x000f2e0000000200 */
[C---:B-1----:R-:W-:Y:S08]  /*18e80*/  HMMA.16816.F32.BF16 R44, R200.reuse, R148, R44 ;  /* 0x00000094c82c723c */ /* 0x042ff0000004182c */
[C---:B------:R-:W-:Y:S08]  /*18e90*/  HMMA.16816.F32.BF16 R48, R200.reuse, R150, R48 ;  /* 0x00000096c830723c */ /* 0x040ff00000041830 */
[C---:B--2---:R-:W-:Y:S08]  /*18ea0*/  HMMA.16816.F32.BF16 R52, R200.reuse, R72, R52 ;  /* 0x00000048c834723c */ /* 0x044ff00000041834 */
[C---:B------:R-:W-:Y:S01]  /*18eb0*/  HMMA.16816.F32.BF16 R56, R200.reuse, R74, R56 ;  /* 0x0000004ac838723c */ /* 0x040fe20000041838 */
[----:B------:R-:W1:Y:S07]  /*18ec0*/  LDSM.16.M88.4 R72, [R219+0x4800] ;  /* 0x00480000db48783b */ /* 0x000e6e0000000200 */
        /* <DEDUP_REMOVED lines=171> */
.L_x_686:
[----:B------:R-:W-:Y:S01]  /*19980*/  FMNMX.FTZ R0, R148, R70, !PT ;  /* 0x0000004694007209 */ /* 0x000fe20007810000 */
[----:B----4-:R-:W-:Y:S01]  /*19990*/  LDSM.16.MT88.4 R12, [R217+0x100] ;  /* 0x00010000d90c783b */ /* 0x010fe20000004200 */
        /* <DEDUP_REMOVED lines=61> */
[----:B------:R-:W-:Y:S02]  /*19d70*/  FMNMX.FTZ R0, R22, R0, !PT ;  /* 0x0000000016007209 */ /* 0x000fe40007810000 */
[----:B------:R-:W-:Y:S02]  /*19d80*/  MOV R65, R69 ;  /* 0x0000004500417202 */ /* 0x000fe40000000f00 */
[----:B------:R-:W-:Y:S02]  /*19d90*/  FMNMX.FTZ R0, R66, R0, !PT ;  /* 0x0000000042007209 */ /* 0x000fe40007810000 */
[----:B------:R-:W-:Y:S02]  /*19da0*/  FMNMX.FTZ R2, R20, R2, !PT ;  /* 0x0000000214027209 */ /* 0x000fe40007810000 */
[----:B------:R-:W-:Y:S02]  /*19db0*/  FMNMX.FTZ R3, R65, R0, !PT ;  /* 0x0000000041037209 */ /* 0x000fe40007810000 */
[----:B------:R-:W-:Y:S02]  /*19dc0*/  FMNMX.FTZ R2, R19, R2, !PT ;  /* 0x0000000213027209 */ /* 0x000fe40007810000 */
[----:B------:R-:W-:Y:S02]  /*19dd0*/  FMNMX.FTZ R3, R59, R3, !PT ;  /* 0x000000033b037209 */ /* 0x000fe40007810000 */
[----:B------:R-:W-:Y:S02]  /*19de0*/  FMNMX.FTZ R0, R21, R2, !PT ;  /* 0x0000000215007209 */ /* 0x000fe40007810000 */
[----:B------:R-:W-:Y:S01]  /*19df0*/  ISETP.LT.AND P0, PT, RZ, UR14, PT ;  /* 0x0000000eff007c0c */ /* 0x000fe2000bf01270 */
[----:B------:R-:W-:Y:S01]  /*19e00*/  SHFL.BFLY PT, R69, R3, 0x2, 0x1f ;  /* 0x0c401f0003457f89 */ /* 0x000fe200000e0000 */
[----:B------:R-:W-:Y:S01]  /*19e10*/  FMNMX.FTZ R0, R72, R0, !PT ;  /* 0x0000000048007209 */ /* 0x000fe20007810000 */
[----:B------:R-:W-:Y:S03]  /*19e20*/  UIADD3 UR14, UR14, -0x1, URZ ;  /* 0xffffffff0e0e7890 */ /* 0x000fe6000fffe03f */
        /* <DEDUP_REMOVED lines=9> */
[----:B------:R-:W-:Y:S01]  /*19ec0*/  FADD.FTZ R2, -R69, R70 ;  /* 0x0000004645027221 */ /* 0x000fe20000010100 */
[----:B------:R-:W-:Y:S01]  /*19ed0*/  MOV R70, R19 ;  /* 0x0000001300467202 */ /* 0x000fe20000000f00 */
[--C-:B------:R-:W-:Y:S02]  /*19ee0*/  FFMA.FTZ R3, R148, c[0x0][0x2d0], -R74.reuse ;  /* 0x0000b40094037a23 */ /* 0x100fe4000001084a */
[----:B------:R-:W-:Y:S02]  /*19ef0*/  FMUL.FTZ R0, R2, c[0x0][0x2d0] ;  /* 0x0000b40002007a20 */ /* 0x000fe40000410000 */
[----:B------:R1:W-:Y:S01]  /*19f00*/  MUFU.EX2 R5, R3 ;  /* 0x0000000300057308 */ /* 0x0003e20000000800 */
[--C-:B------:R-:W-:Y:S01]  /*19f10*/  FFMA.FTZ R32, R75, c[0x0][0x2d0], -R74.reuse ;  /* 0x0000b4004b207a23 */ /* 0x100fe2000001084a */
[----:B------:R-:W-:Y:S01]  /*19f20*/  MOV R75, R70 ;  /* 0x00000046004b7202 */ /* 0x000fe20000000f00 */
[--C-:B------:R-:W-:Y:S02]  /*19f30*/  FFMA.FTZ R70, R163, c[0x0][0x2d0], -R74.reuse ;  /* 0x0000b400a3467a23 */ /* 0x100fe4000001084a */
[--C-:B------:R-:W-:Y:S05]  /*19f40*/  FFMA.FTZ R48, R159, c[0x0][0x2d0], -R74.reuse ;  /* 0x0000b4009f307a23 */ /* 0x100fea000001084a */
[----:B------:R2:W3:Y:S10]  /*19f50*/  MUFU.EX2 R2, R0 ;  /* 0x0000000000027308 */ /* 0x0004f40000000800 */
[----:B------:R4:W-:Y:S01]  /*19f60*/  MUFU.EX2 R67, R32 ;  /* 0x0000002000437308 */ /* 0x0009e20000000800 */
[--C-:B-1----:R-:W-:Y:S01]  /*19f70*/  FFMA.FTZ R3, R154, c[0x0][0x2d0], -R74.reuse ;  /* 0x0000b4009a037a23 */ /* 0x102fe2000001084a */
[----:B------:R-:W-:Y:S08]  /*19f80*/  MOV R154, R21 ;  /* 0x00000015009a7202 */ /* 0x000ff00000000f00 */
[----:B------:R1:W-:Y:S01]  /*19f90*/  MUFU.EX2 R6, R3 ;  /* 0x0000000300067308 */ /* 0x0003e20000000800 */
[----:B--2---:R-:W-:Y:S01]  /*19fa0*/  FADD.FTZ R0, -R68, R71 ;  /* 0x0000004744007221 */ /* 0x004fe20000010100 */
[----:B------:R-:W-:Y:S01]  /*19fb0*/  MOV R71, R20 ;  /* 0x0000001400477202 */ /* 0x000fe20000000f00 */
[----:B---3--:R-:W-:Y:S02]  /*19fc0*/  FMUL.FTZ R8, R2, R80 ;  /* 0x0000005002087220 */ /* 0x008fe40000410000 */
[----:B------:R-:W-:Y:S02]  /*19fd0*/  FMUL.FTZ R0, R0, c[0x0][0x2d0] ;  /* 0x0000b40000007a20 */ /* 0x000fe40000410000 */
[C---:B------:R-:W-:Y:S02]  /*19fe0*/  FMUL.FTZ R9, R2.reuse, R81 ;  /* 0x0000005102097220 */ /* 0x040fe40000410000 */
[C---:B------:R-:W-:Y:S02]  /*19ff0*/  FMUL.FTZ R16, R2.reuse, R88 ;  /* 0x0000005802107220 */ /* 0x040fe40000410000 */
[----:B------:R-:W2:Y:S01]  /*1a000*/  MUFU.EX2 R0, R0 ;  /* 0x0000000000007308 */ /* 0x000ea20000000800 */
[C---:B------:R-:W-:Y:S02]  /*1a010*/  FMUL.FTZ R17, R2.reuse, R89 ;  /* 0x0000005902117220 */ /* 0x040fe40000410000 */
[C---:B------:R-:W-:Y:S02]  /*1a020*/  FMUL.FTZ R24, R2.reuse, R96 ;  /* 0x0000006002187220 */ /* 0x040fe40000410000 */
[C---:B------:R-:W-:Y:S01]  /*1a030*/  FMUL.FTZ R25, R2.reuse, R97 ;  /* 0x0000006102197220 */ /* 0x040fe20000410000 */
[----:B------:R-:W-:Y:S01]  /*1a040*/  MOV R97, R59 ;  /* 0x0000003b00617202 */ /* 0x000fe20000000f00 */
[C---:B----4-:R-:W-:Y:S02]  /*1a050*/  FMUL.FTZ R32, R2.reuse, R104 ;  /* 0x0000006802207220 */ /* 0x050fe40000410000 */
[----:B------:R-:W-:Y:S02]  /*1a060*/  FMUL.FTZ R33, R2, R105 ;  /* 0x0000006902217220 */ /* 0x000fe40000410000 */
[--C-:B-1----:R-:W-:Y:S02]  /*1a070*/  FFMA.FTZ R3, R152, c[0x0][0x2d0], -R74.reuse ;  /* 0x0000b40098037a23 */ /* 0x102fe4000001084a */
[C---:B------:R-:W-:Y:S02]  /*1a080*/  FMUL.FTZ R41, R2.reuse, R113 ;  /* 0x0000007102297220 */ /* 0x040fe40000410000 */
[----:B------:R1:W-:Y:S01]  /*1a090*/  MUFU.EX2 R56, R3 ;  /* 0x0000000300387308 */ /* 0x0003e20000000800 */
[----:B------:R-:W-:Y:S02]  /*1a0a0*/  FMUL.FTZ R49, R2, R121 ;  /* 0x0000007902317220 */ /* 0x000fe40000410000 */
[C---:B--2---:R-:W-:Y:S02]  /*1a0b0*/  FMUL.FTZ R7, R0.reuse, R79 ;  /* 0x0000004f00077220 */ /* 0x044fe40000410000 */
[C---:B------:R-:W-:Y:S02]  /*1a0c0*/  FMUL.FTZ R10, R0.reuse, R82 ;  /* 0x00000052000a7220 */ /* 0x040fe40000410000 */
[C---:B------:R-:W-:Y:S02]  /*1a0d0*/  FMUL.FTZ R11, R0.reuse, R83 ;  /* 0x00000053000b7220 */ /* 0x040fe40000410000 */
[C---:B------:R-:W-:Y:S01]  /*1a0e0*/  FMUL.FTZ R18, R0.reuse, R90 ;  /* 0x0000005a00127220 */ /* 0x040fe20000410000 */
[----:B------:R-:W-:Y:S01]  /*1a0f0*/  LDSM.16.MT88.4 R80, [R220+0x4100] ;  /* 0x00410000dc50783b */ /* 0x000fe20000004200 */
[C---:B------:R-:W-:Y:S02]  /*1a100*/  FMUL.FTZ R19, R0.reuse, R91 ;  /* 0x0000005b00137220 */ /* 0x040fe40000410000 */
[C---:B------:R-:W-:Y:S02]  /*1a110*/  FMUL.FTZ R26, R0.reuse, R98 ;  /* 0x00000062001a7220 */ /* 0x040fe40000410000 */
[C---:B------:R-:W-:Y:S02]  /*1a120*/  FMUL.FTZ R27, R0.reuse, R99 ;  /* 0x00000063001b7220 */ /* 0x040fe40000410000 */
[C---:B------:R-:W-:Y:S01]  /*1a130*/  FMUL.FTZ R34, R0.reuse, R106 ;  /* 0x0000006a00227220 */ /* 0x040fe20000410000 */
[----:B------:R-:W-:Y:S01]  /*1a140*/  LDSM.16.MT88.4 R88, [R218+0x900] ;  /* 0x00090000da58783b */ /* 0x000fe20000004200 */
[--C-:B-1----:R-:W-:Y:S01]  /*1a150*/  FFMA.FTZ R3, R149, c[0x0][0x2d0], -R74.reuse ;  /* 0x0000b40095037a23 */ /* 0x102fe2000001084a */
[----:B------:R-:W-:Y:S01]  /*1a160*/  MOV R149, R22 ;  /* 0x0000001600957202 */ /* 0x000fe20000000f00 */
[C---:B------:R-:W-:Y:S02]  /*1a170*/  FMUL.FTZ R35, R0.reuse, R107 ;  /* 0x0000006b00237220 */ /* 0x040fe40000410000 */
[----:B------:R1:W2:Y:S01]  /*1a180*/  MUFU.EX2 R58, R3 ;  /* 0x00000003003a7308 */ /* 0x0002a20000000800 */
[C---:B------:R-:W-:Y:S02]  /*1a190*/  FMUL.FTZ R42, R0.reuse, R114 ;  /* 0x00000072002a7220 */ /* 0x040fe40000410000 */
[----:B------:R-:W3:Y:S01]  /*1a1a0*/  LDSM.16.MT88.4 R20, [R218+0x100] ;  /* 0x00010000da14783b */ /* 0x000ee20000004200 */
[C---:B------:R-:W-:Y:S02]  /*1a1b0*/  FMUL.FTZ R43, R0.reuse, R115 ;  /* 0x00000073002b7220 */ /* 0x040fe40000410000 */
[C---:B------:R-:W-:Y:S02]  /*1a1c0*/  FMUL.FTZ R59, R0.reuse, R131 ;  /* 0x00000083003b7220 */ /* 0x040fe40000410000 */
[C---:B------:R-:W-:Y:S02]  /*1a1d0*/  FMUL.FTZ R50, R0.reuse, R122 ;  /* 0x0000007a00327220 */ /* 0x040fe40000410000 */
[----:B------:R-:W-:Y:S02]  /*1a1e0*/  FMUL.FTZ R51, R0, R123 ;  /* 0x0000007b00337220 */ /* 0x000fe40000410000 */
[----:B-1----:R-:W-:Y:S01]  /*1a1f0*/  FMUL.FTZ R3, R68, c[0x0][0x2d0] ;  /* 0x0000b40044037a20 */ /* 0x002fe20000410000 */
[----:B--2---:R-:W-:Y:S03]  /*1a200*/  MOV R98, R58 ;  /* 0x0000003a00627202 */ /* 0x004fe60000000f00 */
[--C-:B------:R-:W-:Y:S02]  /*1a210*/  FFMA.FTZ R4, R150, c[0x0][0x2d0], -R3.reuse ;  /* 0x0000b40096047a23 */ /* 0x100fe40000010803 */
[--C-:B------:R-:W-:Y:S02]  /*1a220*/  FFMA.FTZ R40, R157, c[0x0][0x2d0], -R3.reuse ;  /* 0x0000b4009d287a23 */ /* 0x100fe40000010803 */
[----:B------:R1:W2:Y:S01]  /*1a230*/  MUFU.EX2 R64, R4 ;  /* 0x0000000400407308 */ /* 0x0002a20000000800 */
[--C-:B------:R-:W-:Y:S02]  /*1a240*/  FFMA.FTZ R72, R72, c[0x0][0x2d0], -R3.reuse ;  /* 0x0000b40048487a23 */ /* 0x100fe40000010803 */
[--C-:B-1----:R-:W-:Y:S01]  /*1a250*/  FFMA.FTZ R4, R155, c[0x0][0x2d0], -R3.reuse ;  /* 0x0000b4009b047a23 */ /* 0x102fe20000010803 */
[----:B--2---:R-:W-:Y:S06]  /*1a260*/  MOV R96, R64 ;  /* 0x0000004000607202 */ /* 0x004fec0000000f00 */
[----:B------:R1:W2:Y:S01]  /*1a270*/  MUFU.EX2 R155, R48 ;  /* 0x00000030009b7308 */ /* 0x0002a20000000800 */
[----:B------:R-:W-:Y:S09]  /*1a280*/  MOV R104, R96 ;  /* 0x0000006000687202 */ /* 0x000ff20000000f00 */
[----:B------:R4:W5:Y:S01]  /*1a290*/  MUFU.EX2 R148, R4 ;  /* 0x0000000400947308 */ /* 0x0009620000000800 */
[----:B-1----:R-:W-:Y:S01]  /*1a2a0*/  FMUL.FTZ R48, R2, R120 ;  /* 0x0000007802307220 */ /* 0x002fe20000410000 */
[----:B--2---:R-:W-:Y:S02]  /*1a2b0*/  MOV R123, R155 ;  /* 0x0000009b007b7202 */ /* 0x004fe40000000f00 */
[----:B------:R-:W-:Y:S01]  /*1a2c0*/  MOV R155, R66 ;  /* 0x00000042009b7202 */ /* 0x000fe20000000f00 */
[C---:B------:R-:W-:Y:S01]  /*1a2d0*/  FMUL.FTZ R66, R0.reuse, R138 ;  /* 0x0000008a00427220 */ /* 0x040fe20000410000 */
[----:B------:R-:W-:Y:S01]  /*1a2e0*/  MOV R138, R67 ;  /* 0x00000043008a7202 */ /* 0x000fe20000000f00 */
[C---:B------:R-:W-:Y:S02]  /*1a2f0*/  FMUL.FTZ R67, R0.reuse, R139 ;  /* 0x0000008b00437220 */ /* 0x040fe40000410000 */
[--C-:B----4-:R-:W-:Y:S01]  /*1a300*/  FFMA.FTZ R4, R151, c[0x0][0x2d0], -R3.reuse ;  /* 0x0000b40097047a23 */ /* 0x110fe20000010803 */
[----:B------:R-:W-:Y:S01]  /*1a310*/  MOV R151, R6 ;  /* 0x0000000600977202 */ /* 0x000fe20000000f00 */
[----:B------:R-:W-:Y:S01]  /*1a320*/  FMUL.FTZ R6, R0, R78 ;  /* 0x0000004e00067220 */ /* 0x000fe20000410000 */
[----:B------:R-:W-:Y:S01]  /*1a330*/  F2FP.BF16.PACK_AB R78, R58, R56 ;  /* 0x000000383a4e723e */ /* 0x000fe200000010ff */
[----:B------:R1:W2:Y:S01]  /*1a340*/  MUFU.EX2 R57, R4 ;  /* 0x0000000400397308 */ /* 0x0002a20000000800 */
[----:B------:R-:W-:Y:S02]  /*1a350*/  FMUL.FTZ R58, R0, R130 ;  /* 0x00000082003a7220 */ /* 0x000fe40000410000 */
[--C-:B-1----:R-:W-:Y:S01]  /*1a360*/  FFMA.FTZ R4, R153, c[0x0][0x2d0], -R3.reuse ;  /* 0x0000b40099047a23 */ /* 0x102fe20000010803 */
[----:B------:R-:W-:Y:S01]  /*1a370*/  MOV R153, R5 ;  /* 0x0000000500997202 */ /* 0x000fe20000000f00 */
[----:B------:R-:W-:Y:S01]  /*1a380*/  FMUL.FTZ R5, R2, R77 ;  /* 0x0000004d02057220 */ /* 0x000fe20000410000 */
[----:B-----5:R-:W-:Y:S04]  /*1a390*/  F2FP.BF16.PACK_AB R77, R148, R64 ;  /* 0x00000040944d723e */ /* 0x020fe800000010ff */
[----:B------:R-:W1:Y:S01]  /*1a3a0*/  MUFU.EX2 R152, R4 ;  /* 0x0000000400987308 */ /* 0x000e620000000800 */
[----:B--2---:R-:W-:Y:S01]  /*1a3b0*/  MOV R99, R57 ;  /* 0x0000003900637202 */ /* 0x004fe20000000f00 */
[----:B------:R-:W-:Y:S01]  /*1a3c0*/  FMUL.FTZ R64, R2, R136 ;  /* 0x0000008802407220 */ /* 0x000fe20000410000 */
[----:B------:R-:W-:Y:S02]  /*1a3d0*/  MOV R136, R153 ;  /* 0x0000009900887202 */ /* 0x000fe40000000f00 */
[----:B-1----:R-:W-:Y:S01]  /*1a3e0*/  F2FP.BF16.PACK_AB R79, R152, R57 ;  /* 0x00000039984f723e */ /* 0x002fe200000010ff */
[C---:B------:R-:W-:Y:S01]  /*1a3f0*/  FMUL.FTZ R4, R2.reuse, R76 ;  /* 0x0000004c02047220 */ /* 0x040fe20000410000 */
[----:B------:R-:W-:Y:S01]  /*1a400*/  F2FP.BF16.PACK_AB R76, R151, R153 ;  /* 0x00000099974c723e */ /* 0x000fe200000010ff */
[C---:B------:R-:W-:Y:S06]  /*1a410*/  FMUL.FTZ R57, R2.reuse, R129 ;  /* 0x0000008102397220 */ /* 0x040fec0000410000 */
[C---:B------:R-:W-:Y:S07]  /*1a420*/  HMMA.16816.F32.BF16 R4, R76.reuse, R12, R4 ;  /* 0x0000000c4c04723c */ /* 0x040fee0000041804 */
[C---:B------:R-:W-:Y:S01]  /*1a430*/  FMUL.FTZ R12, R2.reuse, R84 ;  /* 0x00000054020c7220 */ /* 0x040fe20000410000 */
[C---:B------:R-:W-:Y:S04]  /*1a440*/  HMMA.16816.F32.BF16 R8, R76.reuse, R14, R8 ;  /* 0x0000000e4c08723c */ /* 0x040fe80000041808 */
[----:B------:R-:W-:Y:S03]  /*1a450*/  FMUL.FTZ R13, R2, R85 ;  /* 0x00000055020d7220 */ /* 0x000fe60000410000 */
[C---:B------:R-:W-:Y:S02]  /*1a460*/  FMUL.FTZ R14, R0.reuse, R86 ;  /* 0x00000056000e7220 */ /* 0x040fe40000410000 */
[----:B------:R-:W-:Y:S02]  /*1a470*/  FMUL.FTZ R15, R0, R87 ;  /* 0x00000057000f7220 */ /* 0x000fe40000410000 */
[----:B------:R-:W1:Y:S05]  /*1a480*/  LDSM.16.MT88.4 R84, [R217+0x900] ;  /* 0x00090000d954783b */ /* 0x000e6a0000004200 */
[C---:B---3--:R-:W-:Y:S07]  /*1a490*/  HMMA.16816.F32.BF16 R12, R76.reuse, R20, R12 ;  /* 0x000000144c0c723c */ /* 0x048fee000004180c */
[C---:B------:R-:W-:Y:S01]  /*1a4a0*/  FMUL.FTZ R20, R2.reuse, R92 ;  /* 0x0000005c02147220 */ /* 0x040fe20000410000 */
[C---:B------:R-:W-:Y:S04]  /*1a4b0*/  HMMA.16816.F32.BF16 R16, R76.reuse, R22, R16 ;  /* 0x000000164c10723c */ /* 0x040fe80000041810 */
[----:B------:R-:W-:Y:S03]  /*1a4c0*/  FMUL.FTZ R21, R2, R93 ;  /* 0x0000005d02157220 */ /* 0x000fe60000410000 */
[C---:B------:R-:W-:Y:S02]  /*1a4d0*/  FMUL.FTZ R22, R0.reuse, R94 ;  /* 0x0000005e00167220 */ /* 0x040fe40000410000 */
[----:B------:R-:W-:Y:S02]  /*1a4e0*/  FMUL.FTZ R23, R0, R95 ;  /* 0x0000005f00177220 */ /* 0x000fe40000410000 */
[----:B------:R-:W2:Y:S05]  /*1a4f0*/  LDSM.16.MT88.4 R92, [R221+0x900] ;  /* 0x00090000dd5c783b */ /* 0x000eaa0000004200 */
[C---:B------:R-:W-:Y:S07]  /*1a500*/  HMMA.16816.F32.BF16 R20, R76.reuse, R28, R20 ;  /* 0x0000001c4c14723c */ /* 0x040fee0000041814 */
[C---:B------:R-:W-:Y:S01]  /*1a510*/  FMUL.FTZ R28, R2.reuse, R100 ;  /* 0x00000064021c7220 */ /* 0x040fe20000410000 */
[C---:B------:R-:W-:Y:S04]  /*1a520*/  HMMA.16816.F32.BF16 R24, R76.reuse, R30, R24 ;  /* 0x0000001e4c18723c */ /* 0x040fe80000041818 */
[----:B------:R-:W-:Y:S01]  /*1a530*/  FMUL.FTZ R29, R2, R101 ;  /* 0x00000065021d7220 */ /* 0x000fe20000410000 */
[----:B------:R-:W-:Y:S01]  /*1a540*/  MOV R100, R56 ;  /* 0x0000003800647202 */ /* 0x000fe20000000f00 */
[----:B------:R3:W4:Y:S01]  /*1a550*/  MUFU.EX2 R101, R40 ;  /* 0x0000002800657308 */ /* 0x0007220000000800 */
[C---:B------:R-:W-:Y:S01]  /*1a560*/  FMUL.FTZ R30, R0.reuse, R102 ;  /* 0x00000066001e7220 */ /* 0x040fe20000410000 */
[----:B------:R-:W-:Y:S01]  /*1a570*/  MOV R102, R98 ;  /* 0x0000006200667202 */ /* 0x000fe20000000f00 */
[----:B------:R-:W-:Y:S03]  /*1a580*/  FMUL.FTZ R31, R0, R103 ;  /* 0x00000067001f7220 */ /* 0x000fe60000410000 */
[----:B------:R-:W-:Y:S01]  /*1a590*/  MOV R103, R97 ;  /* 0x0000006100677202 */ /* 0x000fe20000000f00 */
[--C-:B------:R-:W-:Y:S01]  /*1a5a0*/  FFMA.FTZ R56, R161, c[0x0][0x2d0], -R3.reuse ;  /* 0x0000b400a1387a23 */ /* 0x100fe20000010803 */
[----:B------:R-:W-:Y:S02]  /*1a5b0*/  MOV R113, R102 ;  /* 0x0000006600717202 */ /* 0x000fe40000000f00 */
[C---:B------:R-:W-:Y:S01]  /*1a5c0*/  HMMA.16816.F32.BF16 R28, R76.reuse, R36, R28 ;  /* 0x000000244c1c723c */ /* 0x040fe2000004181c */
[----:B------:R5:W-:Y:S02]  /*1a5d0*/  MUFU.EX2 R121, R56 ;  /* 0x0000003800797308 */ /* 0x000be40000000800 */
[----:B------:R-:W-:Y:S02]  /*1a5e0*/  MOV R115, R103 ;  /* 0x0000006700737202 */ /* 0x000fe40000000f00 */
[----:B------:R-:W-:Y:S02]  /*1a5f0*/  MOV R157, R100 ;  /* 0x00000064009d7202 */ /* 0x000fe40000000f00 */
[--C-:B------:R-:W-:Y:S01]  /*1a600*/  FFMA.FTZ R36, R156, c[0x0][0x2d0], -R74.reuse ;  /* 0x0000b4009c247a23 */ /* 0x100fe2000001084a */
[C---:B------:R-:W-:Y:S03]  /*1a610*/  HMMA.16816.F32.BF16 R32, R76.reuse, R38, R32 ;  /* 0x000000264c20723c */ /* 0x040fe60000041820 */
[----:B------:R1:W1:Y:S01]  /*1a620*/  MUFU.EX2 R150, R36 ;  /* 0x0000002400967308 */ /* 0x0002620000000800 */
[C---:B------:R-:W-:Y:S01]  /*1a630*/  FMUL.FTZ R37, R2.reuse, R109 ;  /* 0x0000006d02257220 */ /* 0x040fe20000410000 */
[----:B------:R-:W-:Y:S01]  /*1a640*/  MOV R156, R104 ;  /* 0x00000068009c7202 */ /* 0x000fe20000000f00 */
[----:B---3--:R-:W-:Y:S01]  /*1a650*/  FMUL.FTZ R40, R2, R112 ;  /* 0x0000007002287220 */ /* 0x008fe20000410000 */
[----:B----4-:R-:W-:Y:S01]  /*1a660*/  MOV R139, R101 ;  /* 0x00000065008b7202 */ /* 0x010fe20000000f00 */
[C---:B------:R-:W-:Y:S01]  /*1a670*/  FMUL.FTZ R38, R0.reuse, R110 ;  /* 0x0000006e00267220 */ /* 0x040fe20000410000 */
[----:B------:R-:W-:Y:S02]  /*1a680*/  MOV R101, R99 ;  /* 0x0000006300657202 */ /* 0x000fe40000000f00 */
[----:B------:R-:W3:Y:S01]  /*1a690*/  LDSM.16.MT88.4 R96, [R220+0x900] ;  /* 0x00090000dc60783b */ /* 0x000ee20000004200 */
[----:B------:R-:W-:Y:S01]  /*1a6a0*/  FMUL.FTZ R39, R0, R111 ;  /* 0x0000006f00277220 */ /* 0x000fe20000410000 */
[----:B------:R-:W-:Y:S01]  /*1a6b0*/  MOV R114, R101 ;  /* 0x0000006500727202 */ /* 0x000fe20000000f00 */
[C---:B-----5:R-:W-:Y:S05]  /*1a6c0*/  FMUL.FTZ R56, R2.reuse, R128 ;  /* 0x0000008002387220 */ /* 0x060fea0000410000 */
[----:B------:R-:W-:Y:S01]  /*1a6d0*/  LDSM.16.MT88.4 R100, [R221+0x5100] ;  /* 0x00510000dd64783b */ /* 0x000fe20000004200 */
[C---:B-1----:R-:W-:Y:S01]  /*1a6e0*/  FMUL.FTZ R36, R2.reuse, R108 ;  /* 0x0000006c02247220 */ /* 0x042fe20000410000 */
[----:B------:R-:W-:Y:S06]  /*1a6f0*/  MOV R112, R150 ;  /* 0x0000009600707202 */ /* 0x000fec0000000f00 */
[----:B------:R-:W-:Y:S01]  /*1a700*/  LDSM.16.MT88.4 R108, [R218+0x1900] ;  /* 0x00190000da6c783b */ /* 0x000fe20000004200 */
[----:B------:R-:W-:Y:S02]  /*1a710*/  MOV R150, R149 ;  /* 0x0000009500967202 */ /* 0x000fe40000000f00 */
[----:B------:R-:W-:Y:S01]  /*1a720*/  MOV R149, R65 ;  /* 0x0000004100957202 */ /* 0x000fe20000000f00 */
[C---:B------:R-:W-:Y:S01]  /*1a730*/  FMUL.FTZ R65, R2.reuse, R137 ;  /* 0x0000008902417220 */ /* 0x040fe20000410000 */
[C---:B------:R-:W-:Y:S03]  /*1a740*/  HMMA.16816.F32.BF16 R36, R76.reuse, R44, R36 ;  /* 0x0000002c4c24723c */ /* 0x040fe60000041824 */
[----:B------:R-:W-:Y:S02]  /*1a750*/  MOV R153, R150 ;  /* 0x0000009600997202 */ /* 0x000fe40000000f00 */
[----:B------:R-:W-:Y:S01]  /*1a760*/  MOV R150, R71 ;  /* 0x0000004700967202 */ /* 0x000fe20000000f00 */
[--C-:B------:R-:W-:Y:S01]  /*1a770*/  FFMA.FTZ R71, R189, c[0x0][0x2d0], -R74.reuse ;  /* 0x0000b400bd477a23 */ /* 0x100fe2000001084a */
[----:B------:R-:W-:Y:S01]  /*1a780*/  MOV R137, R156 ;  /* 0x0000009c00897202 */ /* 0x000fe20000000f00 */
[C---:B------:R-:W-:Y:S04]  /*1a790*/  HMMA.16816.F32.BF16 R40, R76.reuse, R46, R40 ;  /* 0x0000002e4c28723c */ /* 0x040fe80000041828 */
[----:B------:R-:W-:Y:S01]  /*1a7a0*/  FMUL.FTZ R45, R2, R117 ;  /* 0x00000075022d7220 */ /* 0x000fe20000410000 */
[----:B------:R-:W-:Y:S01]  /*1a7b0*/  MOV R189, R136 ;  /* 0x0000008800bd7202 */ /* 0x000fe20000000f00 */
[--C-:B------:R-:W-:Y:S02]  /*1a7c0*/  FFMA.FTZ R44, R158, c[0x0][0x2d0], -R3.reuse ;  /* 0x0000b4009e2c7a23 */ /* 0x100fe40000010803 */
[C---:B------:R-:W-:Y:S02]  /*1a7d0*/  FMUL.FTZ R47, R0.reuse, R119 ;  /* 0x00000077002f7220 */ /* 0x040fe40000410000 */
[----:B------:R1:W-:Y:S02]  /*1a7e0*/  MUFU.EX2 R119, R70 ;  /* 0x0000004600777308 */ /* 0x0003e40000000800 */
[----:B------:R-:W-:Y:S08]  /*1a7f0*/  FMUL.FTZ R46, R0, R118 ;  /* 0x00000076002e7220 */ /* 0x000ff00000410000 */
[----:B------:R4:W-:Y:S01]  /*1a800*/  MUFU.EX2 R158, R44 ;  /* 0x0000002c009e7308 */ /* 0x0009e20000000800 */
[--C-:B-1----:R-:W-:Y:S09]  /*1a810*/  FFMA.FTZ R70, R164, c[0x0][0x2d0], -R74.reuse ;  /* 0x0000b400a4467a23 */ /* 0x102ff2000001084a */
[----:B------:R1:W-:Y:S01]  /*1a820*/  MUFU.EX2 R117, R70 ;  /* 0x0000004600757308 */ /* 0x0003e20000000800 */
[----:B----4-:R-:W-:Y:S07]  /*1a830*/  FMUL.FTZ R44, R2, R116 ;  /* 0x00000074022c7220 */ /* 0x010fee0000410000 */
        /* <DEDUP_REMOVED lines=8> */
[----:B------:R1:W-:Y:S10]  /*1a8c0*/  MUFU.EX2 R118, R70 ;  /* 0x0000004600767308 */ /* 0x0003f40000000800 */
[----:B------:R2:W-:Y:S01]  /*1a8d0*/  MUFU.EX2 R165, R71 ;  /* 0x0000004700a57308 */ /* 0x0005e20000000800 */
[----:B----4-:R-:W-:Y:S07]  /*1a8e0*/  FMUL.FTZ R52, R2, R124 ;  /* 0x0000007c02347220 */ /* 0x010fee0000410000 */
[C---:B------:R-:W-:Y:S03]  /*1a8f0*/  HMMA.16816.F32.BF16 R52, R76.reuse, R60, R52 ;  /* 0x0000003c4c34723c */ /* 0x040fe60000041834 */
[--C-:B-1----:R-:W-:Y:S04]  /*1a900*/  FFMA.FTZ R70, R166, c[0x0][0x2d0], -R3.reuse ;  /* 0x0000b400a6467a23 */ /* 0x102fe80000010803 */
[----:B------:R1:W-:Y:S01]  /*1a910*/  MUFU.EX2 R116, R70 ;  /* 0x0000004600747308 */ /* 0x0003e20000000800 */
[C---:B------:R-:W-:Y:S04]  /*1a920*/  HMMA.16816.F32.BF16 R56, R76.reuse, R62, R56 ;  /* 0x0000003e4c38723c */ /* 0x040fe80000041838 */
[--C-:B------:R-:W-:Y:S02]  /*1a930*/  FFMA.FTZ R60, R162, c[0x0][0x2d0], -R3.reuse ;  /* 0x0000b400a23c7a23 */ /* 0x100fe40000010803 */
[----:B------:R-:W-:Y:S02]  /*1a940*/  FMUL.FTZ R61, R2, R133 ;  /* 0x00000085023d7220 */ /* 0x000fe40000410000 */
[C---:B------:R-:W-:Y:S01]  /*1a950*/  FMUL.FTZ R62, R0.reuse, R134 ;  /* 0x00000086003e7220 */ /* 0x040fe20000410000 */
[----:B------:R4:W3:Y:S03]  /*1a960*/  MUFU.EX2 R120, R60 ;  /* 0x0000003c00787308 */ /* 0x0008e60000000800 */
[----:B------:R-:W-:Y:S02]  /*1a970*/  FMUL.FTZ R63, R0, R135 ;  /* 0x00000087003f7220 */ /* 0x000fe40000410000 */
[--C-:B--2---:R-:W-:Y:S02]  /*1a980*/  FFMA.FTZ R71, R250, c[0x0][0x2d0], -R74.reuse ;  /* 0x0000b400fa477a23 */ /* 0x104fe4000001084a */
[--C-:B-1----:R-:W-:Y:S04]  /*1a990*/  FFMA.FTZ R70, R169, c[0x0][0x2d0], -R74.reuse ;  /* 0x0000b400a9467a23 */ /* 0x102fe8000001084a */
[----:B------:R1:W-:Y:S01]  /*1a9a0*/  MUFU.EX2 R131, R70 ;  /* 0x0000004600837308 */ /* 0x0003e20000000800 */
[----:B----4-:R-:W-:Y:S07]  /*1a9b0*/  FMUL.FTZ R60, R2, R132 ;  /* 0x00000084023c7220 */ /* 0x010fee0000410000 */
[C---:B------:R-:W-:Y:S08]  /*1a9c0*/  HMMA.16816.F32.BF16 R60, R76.reuse, R80, R60 ;  /* 0x000000504c3c723c */ /* 0x040ff0000004183c */
[----:B------:R-:W-:Y:S01]  /*1a9d0*/  HMMA.16816.F32.BF16 R64, R76, R82, R64 ;  /* 0x000000524c40723c */ /* 0x000fe20000041840 */
[----:B------:R-:W2:Y:S03]  /*1a9e0*/  LDSM.16.MT88.4 R80, [R217+0x4900] ;  /* 0x00490000d950783b */ /* 0x000ea60000004200 */
[--C-:B-1----:R-:W-:Y:S03]  /*1a9f0*/  FFMA.FTZ R70, R167, c[0x0][0x2d0], -R74.reuse ;  /* 0x0000b400a7467a23 */ /* 0x102fe6000001084a */
[----:B-----5:R-:W-:Y:S01]  /*1aa00*/  F2FP.BF16.PACK_AB R78, R122, R123 ;  /* 0x0000007b7a4e723e */ /* 0x020fe200000010ff */
[----:B------:R1:W4:Y:S01]  /*1aa10*/  MUFU.EX2 R130, R70 ;  /* 0x0000004600827308 */ /* 0x0003220000000800 */
[----:B---3--:R-:W-:Y:S03]  /*1aa20*/  F2FP.BF16.PACK_AB R79, R120, R121 ;  /* 0x00000079784f723e */ /* 0x008fe600000010ff */
[----:B------:R-:W-:Y:S02]  /*1aa30*/  F2FP.BF16.PACK_AB R76, R112, R138 ;  /* 0x0000008a704c723e */ /* 0x000fe400000010ff */
[----:B------:R-:W-:Y:S07]  /*1aa40*/  F2FP.BF16.PACK_AB R77, R158, R139 ;  /* 0x0000008b9e4d723e */ /* 0x000fee00000010ff */
[C---:B------:R-:W-:Y:S08]  /*1aa50*/  HMMA.16816.F32.BF16 R4, R76.reuse, R84, R4 ;  /* 0x000000544c04723c */ /* 0x040ff00000041804 */
[C---:B------:R-:W-:Y:S01]  /*1aa60*/  HMMA.16816.F32.BF16 R8, R76.reuse, R86, R8 ;  /* 0x000000564c08723c */ /* 0x040fe20000041808 */
[----:B------:R-:W3:Y:S03]  /*1aa70*/  LDSM.16.MT88.4 R84, [R218+0x4900] ;  /* 0x00490000da54783b */ /* 0x000ee60000004200 */
[--C-:B-1----:R-:W-:Y:S04]  /*1aa80*/  FFMA.FTZ R70, R168, c[0x0][0x2d0], -R3.reuse ;  /* 0x0000b400a8467a23 */ /* 0x102fe80000010803 */
[C---:B------:R-:W-:Y:S01]  /*1aa90*/  HMMA.16816.F32.BF16 R12, R76.reuse, R88, R12 ;  /* 0x000000584c0c723c */ /* 0x040fe2000004180c */
[----:B------:R1:W-:Y:S07]  /*1aaa0*/  MUFU.EX2 R129, R70 ;  /* 0x0000004600817308 */ /* 0x0003ee0000000800 */
[C---:B------:R-:W-:Y:S01]  /*1aab0*/  HMMA.16816.F32.BF16 R16, R76.reuse, R90, R16 ;  /* 0x0000005a4c10723c */ /* 0x040fe20000041810 */
[----:B------:R-:W5:Y:S07]  /*1aac0*/  LDSM.16.MT88.4 R88, [R221+0x4900] ;  /* 0x00490000dd58783b */ /* 0x000f6e0000004200 */
[C---:B------:R-:W-:Y:S08]  /*1aad0*/  HMMA.16816.F32.BF16 R20, R76.reuse, R92, R20 ;  /* 0x0000005c4c14723c */ /* 0x040ff00000041814 */
[C---:B------:R-:W-:Y:S01]  /*1aae0*/  HMMA.16816.F32.BF16 R24, R76.reuse, R94, R24 ;  /* 0x0000005e4c18723c */ /* 0x040fe20000041818 */
[----:B------:R-:W4:Y:S03]  /*1aaf0*/  LDSM.16.MT88.4 R92, [R220+0x4900] ;  /* 0x00490000dc5c783b */ /* 0x000f260000004200 */
        /* <DEDUP_REMOVED lines=9> */
[C---:B---3--:R-:W-:Y:S01]  /*1ab90*/  HMMA.16816.F32.BF16 R44, R76.reuse, R84, R44 ;  /* 0x000000544c2c723c */ /* 0x048fe2000004182c */
[----:B------:R1:W3:Y:S07]  /*1aba0*/  MUFU.EX2 R105, R70 ;  /* 0x0000004600697308 */ /* 0x0002ee0000000800 */
[C---:B------:R-:W-:Y:S01]  /*1abb0*/  HMMA.16816.F32.BF16 R48, R76.reuse, R86, R48 ;  /* 0x000000564c30723c */ /* 0x040fe20000041830 */
[----:B------:R-:W2:Y:S07]  /*1abc0*/  LDSM.16.MT88.4 R84, [R218+0x1100] ;  /* 0x00110000da54783b */ /* 0x000eae0000004200 */
[C---:B-----5:R-:W-:Y:S08]  /*1abd0*/  HMMA.16816.F32.BF16 R52, R76.reuse, R88, R52 ;  /* 0x000000584c34723c */ /* 0x060ff00000041834 */
[C---:B------:R-:W-:Y:S01]  /*1abe0*/  HMMA.16816.F32.BF16 R56, R76.reuse, R90, R56 ;  /* 0x0000005a4c38723c */ /* 0x040fe20000041838 */
[----:B------:R-:W5:Y:S03]  /*1abf0*/  LDSM.16.MT88.4 R88, [R221+0x1100] ;  /* 0x00110000dd58783b */ /* 0x000f660000004200 */
[--C-:B-1----:R-:W-:Y:S04]  /*1ac00*/  FFMA.FTZ R70, R171, c[0x0][0x2d0], -R74.reuse ;  /* 0x0000b400ab467a23 */ /* 0x102fe8000001084a */
[C---:B----4-:R-:W-:Y:S01]  /*1ac10*/  HMMA.16816.F32.BF16 R60, R76.reuse, R92, R60 ;  /* 0x0000005c4c3c723c */ /* 0x050fe2000004183c */
[----:B------:R1:W4:Y:S07]  /*1ac20*/  MUFU.EX2 R172, R70 ;  /* 0x0000004600ac7308 */ /* 0x00032e0000000800 */
[----:B------:R-:W-:Y:S01]  /*1ac30*/  HMMA.16816.F32.BF16 R64, R76, R94, R64 ;  /* 0x0000005e4c40723c */ /* 0x000fe20000041840 */
[----:B------:R-:W4:Y:S06]  /*1ac40*/  LDSM.16.MT88.4 R92, [R220+0x1100] ;  /* 0x00110000dc5c783b */ /* 0x000f2c0000004200 */
[----:B------:R-:W-:Y:S02]  /*1ac50*/  F2FP.BF16.PACK_AB R76, R117, R119 ;  /* 0x00000077754c723e */ /* 0x000fe400000010ff */
[----:B------:R-:W-:Y:S03]  /*1ac60*/  F2FP.BF16.PACK_AB R77, R116, R118 ;  /* 0x00000076744d723e */ /* 0x000fe600000010ff */
[----:B------:R-:W-:Y:S02]  /*1ac70*/  F2FP.BF16.PACK_AB R78, R130, R131 ;  /* 0x00000083824e723e */ /* 0x000fe400000010ff */
[----:B------:R-:W-:Y:S01]  /*1ac80*/  F2FP.BF16.PACK_AB R79, R128, R129 ;  /* 0x00000081804f723e */ /* 0x000fe200000010ff */
[--C-:B-1----:R-:W-:Y:S01]  /*1ac90*/  FFMA.FTZ R70, R173, c[0x0][0x2d0], -R3.reuse ;  /* 0x0000b400ad467a23 */ /* 0x102fe20000010803 */
[----:B---3--:R-:W-:Y:S02]  /*1aca0*/  MOV R173, R105 ;  /* 0x0000006900ad7202 */ /* 0x008fe40000000f00 */
[----:B------:R-:W-:Y:S03]  /*1acb0*/  LDSM.16.MT88.4 R104, [R220+0x5100] ;  /* 0x00510000dc68783b */ /* 0x000fe60000004200 */
[C---:B--2---:R-:W-:Y:S01]  /*1acc0*/  HMMA.16816.F32.BF16 R4, R76.reuse, R80, R4 ;  /* 0x000000504c04723c */ /* 0x044fe20000041804 */
[----:B------:R1:W-:Y:S07]  /*1acd0*/  MUFU.EX2 R171, R70 ;  /* 0x0000004600ab7308 */ /* 0x0003ee0000000800 */
[C---:B------:R-:W-:Y:S01]  /*1ace0*/  HMMA.16816.F32.BF16 R8, R76.reuse, R82, R8 ;  /* 0x000000524c08723c */ /* 0x040fe20000041808 */
[----:B------:R-:W2:Y:S07]  /*1acf0*/  LDSM.16.MT88.4 R80, [R217+0x5100] ;  /* 0x00510000d950783b */ /* 0x000eae0000004200 */
[C---:B------:R-:W-:Y:S08]  /*1ad00*/  HMMA.16816.F32.BF16 R12, R76.reuse, R84, R12 ;  /* 0x000000544c0c723c */ /* 0x040ff0000004180c */
[C---:B------:R-:W-:Y:S01]  /*1ad10*/  HMMA.16816.F32.BF16 R16, R76.reuse, R86, R16 ;  /* 0x000000564c10723c */ /* 0x040fe20000041810 */
[----:B------:R-:W3:Y:S03]  /*1ad20*/  LDSM.16.MT88.4 R84, [R217+0x1900] ;  /* 0x00190000d954783b */ /* 0x000ee60000004200 */
[--C-:B-1----:R-:W-:Y:S01]  /*1ad30*/  FFMA.FTZ R70, R174, c[0x0][0x2d0], -R3.reuse ;  /* 0x0000b400ae467a23 */ /* 0x102fe20000010803 */
[----:B------:R-:W-:Y:S03]  /*1ad40*/  MOV R174, R116 ;  /* 0x0000007400ae7202 */ /* 0x000fe60000000f00 */
[C---:B-----5:R-:W-:Y:S01]  /*1ad50*/  HMMA.16816.F32.BF16 R20, R76.reuse, R88, R20 ;  /* 0x000000584c14723c */ /* 0x060fe20000041814 */
[----:B------:R1:W5:Y:S07]  /*1ad60*/  MUFU.EX2 R170, R70 ;  /* 0x0000004600aa7308 */ /* 0x00036e0000000800 */
[C---:B------:R-:W-:Y:S01]  /*1ad70*/  HMMA.16816.F32.BF16 R24, R76.reuse, R90, R24 ;  /* 0x0000005a4c18723c */ /* 0x040fe20000041818 */
[----:B------:R-:W3:Y:S07]  /*1ad80*/  LDSM.16.MT88.4 R88, [R221+0x1900] ;  /* 0x00190000dd58783b */ /* 0x000eee0000004200 */
[C---:B----4-:R-:W-:Y:S08]  /*1ad90*/  HMMA.16816.F32.BF16 R28, R76.reuse, R92, R28 ;  /* 0x0000005c4c1c723c */ /* 0x050ff0000004181c */
[C---:B------:R-:W-:Y:S01]  /*1ada0*/  HMMA.16816.F32.BF16 R32, R76.reuse, R94, R32 ;  /* 0x0000005e4c20723c */ /* 0x040fe20000041820 */
[----:B------:R-:W-:Y:S03]  /*1adb0*/  LDSM.16.MT88.4 R92, [R218+0x5900] ;  /* 0x00590000da5c783b */ /* 0x000fe60000004200 */
[--C-:B-1----:R-:W-:Y:S01]  /*1adc0*/  FFMA.FTZ R70, R175, c[0x0][0x2d0], -R74.reuse ;  /* 0x0000b400af467a23 */ /* 0x102fe2000001084a */
[----:B------:R-:W-:Y:S03]  /*1add0*/  MOV R175, R117 ;  /* 0x0000007500af7202 */ /* 0x000fe60000000f00 */
        /* <DEDUP_REMOVED lines=9> */
[C---:B------:R-:W-:Y:S01]  /*1ae70*/  HMMA.16816.F32.BF16 R52, R76.reuse, R100, R52 ;  /* 0x000000644c34723c */ /* 0x040fe20000041834 */
[----:B------:R1:W4:Y:S07]  /*1ae80*/  MUFU.EX2 R168, R70 ;  /* 0x0000004600a87308 */ /* 0x00032e0000000800 */
[C---:B------:R-:W-:Y:S01]  /*1ae90*/  HMMA.16816.F32.BF16 R56, R76.reuse, R102, R56 ;  /* 0x000000664c38723c */ /* 0x040fe20000041838 */
[----:B------:R-:W-:Y:S07]  /*1aea0*/  LDSM.16.MT88.4 R100, [R221+0x6100] ;  /* 0x00610000dd64783b */ /* 0x000fee0000004200 */
[C---:B------:R-:W-:Y:S08]  /*1aeb0*/  HMMA.16816.F32.BF16 R60, R76.reuse, R104, R60 ;  /* 0x000000684c3c723c */ /* 0x040ff0000004183c */
[----:B------:R-:W-:Y:S01]  /*1aec0*/  HMMA.16816.F32.BF16 R64, R76, R106, R64 ;  /* 0x0000006a4c40723c */ /* 0x000fe20000041840 */
[----:B------:R-:W-:Y:S03]  /*1aed0*/  LDSM.16.MT88.4 R104, [R218+0x2900] ;  /* 0x00290000da68783b */ /* 0x000fe60000004200 */
[--C-:B-1----:R-:W-:Y:S01]  /*1aee0*/  FFMA.FTZ R70, R181, c[0x0][0x2d0], -R3.reuse ;  /* 0x0000b400b5467a23 */ /* 0x102fe20000010803 */
[----:B------:R-:W-:Y:S02]  /*1aef0*/  MOV R181, R119 ;  /* 0x0000007700b57202 */ /* 0x000fe40000000f00 */
[----:B------:R-:W-:Y:S01]  /*1af00*/  F2FP.BF16.PACK_AB R76, R172, R173 ;  /* 0x000000adac4c723e */ /* 0x000fe200000010ff */
[----:B------:R1:W-:Y:S01]  /*1af10*/  MUFU.EX2 R167, R70 ;  /* 0x0000004600a77308 */ /* 0x0003e20000000800 */
[----:B-----5:R-:W-:Y:S03]  /*1af20*/  F2FP.BF16.PACK_AB R77, R170, R171 ;  /* 0x000000abaa4d723e */ /* 0x020fe600000010ff */
[----:B----4-:R-:W-:Y:S01]  /*1af30*/  F2FP.BF16.PACK_AB R78, R168, R169 ;  /* 0x000000a9a84e723e */ /* 0x010fe200000010ff */
[--C-:B-1----:R-:W-:Y:S01]  /*1af40*/  FFMA.FTZ R70, R182, c[0x0][0x2d0], -R3.reuse ;  /* 0x0000b400b6467a23 */ /* 0x102fe20000010803 */
[----:B------:R-:W-:Y:S04]  /*1af50*/  MOV R182, R158 ;  /* 0x0000009e00b67202 */ /* 0x000fe80000000f00 */
[----:B------:R1:W4:Y:S02]  /*1af60*/  MUFU.EX2 R166, R70 ;  /* 0x0000004600a67308 */ /* 0x0003240000000800 */
[--C-:B-1----:R-:W-:Y:S01]  /*1af70*/  FFMA.FTZ R70, R183, c[0x0][0x2d0], -R74.reuse ;  /* 0x0000b400b7467a23 */ /* 0x102fe2000001084a */
[----:B----4-:R-:W-:Y:S07]  /*1af80*/  F2FP.BF16.PACK_AB R79, R166, R167 ;  /* 0x000000a7a64f723e */ /* 0x010fee00000010ff */
[----:B------:R1:W-:Y:S01]  /*1af90*/  MUFU.EX2 R119, R70 ;  /* 0x0000004600777308 */ /* 0x0003e20000000800 */
[C---:B---3--:R-:W-:Y:S08]  /*1afa0*/  HMMA.16816.F32.BF16 R4, R76.reuse, R84, R4 ;  /* 0x000000544c04723c */ /* 0x048ff00000041804 */
[C---:B------:R-:W-:Y:S01]  /*1afb0*/  HMMA.16816.F32.BF16 R8, R76.reuse, R86, R8 ;  /* 0x000000564c08723c */ /* 0x040fe20000041808 */
[----:B------:R-:W3:Y:S07]  /*1afc0*/  LDSM.16.MT88.4 R84, [R217+0x5900] ;  /* 0x00590000d954783b */ /* 0x000eee0000004200 */
[C---:B------:R-:W-:Y:S04]  /*1afd0*/  HMMA.16816.F32.BF16 R12, R76.reuse, R108, R12 ;  /* 0x0000006c4c0c723c */ /* 0x040fe8000004180c */
[--C-:B-1----:R-:W-:Y:S03]  /*1afe0*/  FFMA.FTZ R70, R184, c[0x0][0x2d0], -R74.reuse ;  /* 0x0000b400b8467a23 */ /* 0x102fe6000001084a */
[----:B------:R-:W-:Y:S01]  /*1aff0*/  MOV R108, R155 ;  /* 0x0000009b006c7202 */ /* 0x000fe20000000f00 */
[C---:B------:R-:W-:Y:S01]  /*1b000*/  HMMA.16816.F32.BF16 R16, R76.reuse, R110, R16 ;  /* 0x0000006e4c10723c */ /* 0x040fe20000041810 */
[----:B------:R1:W4:Y:S03]  /*1b010*/  MUFU.EX2 R118, R70 ;  /* 0x0000004600767308 */ /* 0x0003260000000800 */
[----:B------:R-:W-:Y:S02]  /*1b020*/  MOV R109, R115 ;  /* 0x00000073006d7202 */ /* 0x000fe40000000f00 */
[----:B------:R-:W-:Y:S02]  /*1b030*/  MOV R115, R157 ;  /* 0x0000009d00737202 */ /* 0x000fe40000000f00 */
[C---:B------:R-:W-:Y:S03]  /*1b040*/  HMMA.16816.F32.BF16 R20, R76.reuse, R88, R20 ;  /* 0x000000584c14723c */ /* 0x040fe60000041814 */
[----:B------:R-:W-:Y:S01]  /*1b050*/  MUFU.EX2 R157, R71 ;  /* 0x00000047009d7308 */ /* 0x000fe20000000800 */
[----:B------:R-:W-:Y:S02]  /*1b060*/  MOV R110, R148 ;  /* 0x00000094006e7202 */ /* 0x000fe40000000f00 */
[----:B------:R-:W-:Y:S02]  /*1b070*/  MOV R111, R138 ;  /* 0x0000008a006f7202 */ /* 0x000fe40000000f00 */
[C---:B------:R-:W-:Y:S01]  /*1b080*/  HMMA.16816.F32.BF16 R24, R76.reuse, R90, R24 ;  /* 0x0000005a4c18723c */ /* 0x040fe20000041818 */
[----:B------:R-:W5:Y:S04]  /*1b090*/  LDSM.16.MT88.4 R88, [R221+0x5900] ;  /* 0x00590000dd58783b */ /* 0x000f680000004200 */
[----:B------:R-:W-:Y:S03]  /*1b0a0*/  MUFU.EX2 R71, R72 ;  /* 0x0000004800477308 */ /* 0x000fe60000000800 */
[C---:B--2---:R-:W-:Y:S04]  /*1b0b0*/  HMMA.16816.F32.BF16 R28, R76.reuse, R80, R28 ;  /* 0x000000504c1c723c */ /* 0x044fe8000004181c */
[--C-:B-1----:R-:W-:Y:S01]  /*1b0c0*/  FFMA.FTZ R70, R185, c[0x0][0x2d0], -R3.reuse ;  /* 0x0000b400b9467a23 */ /* 0x102fe20000010803 */
[----:B------:R-:W-:Y:S03]  /*1b0d0*/  MOV R185, R137 ;  /* 0x0000008900b97202 */ /* 0x000fe60000000f00 */
[C---:B------:R-:W-:Y:S01]  /*1b0e0*/  HMMA.16816.F32.BF16 R32, R76.reuse, R82, R32 ;  /* 0x000000524c20723c */ /* 0x040fe20000041820 */
[----:B------:R1:W-:Y:S01]  /*1b0f0*/  MUFU.EX2 R117, R70 ;  /* 0x0000004600757308 */ /* 0x0003e20000000800 */
[----:B------:R-:W2:Y:S06]  /*1b100*/  LDSM.16.MT88.4 R80, [R220+0x5900] ;  /* 0x00590000dc50783b */ /* 0x000eac0000004200 */
[C---:B---3--:R-:W-:Y:S08]  /*1b110*/  HMMA.16816.F32.BF16 R36, R76.reuse, R84, R36 ;  /* 0x000000544c24723c */ /* 0x048ff00000041824 */
[C---:B------:R-:W-:Y:S01]  /*1b120*/  HMMA.16816.F32.BF16 R40, R76.reuse, R86, R40 ;  /* 0x000000564c28723c */ /* 0x040fe20000041828 */
[----:B------:R-:W4:Y:S07]  /*1b130*/  LDSM.16.MT88.4 R84, [R217+0x2100] ;  /* 0x00210000d954783b */ /* 0x000f2e0000004200 */
[C---:B------:R-:W-:Y:S04]  /*1b140*/  HMMA.16816.F32.BF16 R44, R76.reuse, R92, R44 ;  /* 0x0000005c4c2c723c */ /* 0x040fe8000004182c */
[--C-:B-1----:R-:W-:Y:S02]  /*1b150*/  FFMA.FTZ R70, R186, c[0x0][0x2d0], -R3.reuse ;  /* 0x0000b400ba467a23 */ /* 0x102fe40000010803 */
[----:B------:R-:W3:Y:S02]  /*1b160*/  LDL.LU R186, [R1+0x24] ;  /* 0x0000240001ba7983 */ /* 0x000ee40000300800 */
[C---:B------:R-:W-:Y:S01]  /*1b170*/  HMMA.16816.F32.BF16 R48, R76.reuse, R94, R48 ;  /* 0x0000005e4c30723c */ /* 0x040fe20000041830 */
[----:B------:R1:W1:Y:S01]  /*1b180*/  MUFU.EX2 R116, R70 ;  /* 0x0000004600747308 */ /* 0x0002620000000800 */
[----:B------:R-:W4:Y:S06]  /*1b190*/  LDSM.16.MT88.4 R92, [R218+0x2100] ;  /* 0x00210000da5c783b */ /* 0x000f2c0000004200 */
[C---:B-----5:R-:W-:Y:S02]  /*1b1a0*/  HMMA.16816.F32.BF16 R52, R76.reuse, R88, R52 ;  /* 0x000000584c34723c */ /* 0x060fe40000041834 */
[----:B------:R-:W5:Y:S06]  /*1b1b0*/  LDL.LU R184, [R1+0x20] ;  /* 0x0000200001b87983 */ /* 0x000f6c0000300800 */
[C---:B------:R-:W-:Y:S01]  /*1b1c0*/  HMMA.16816.F32.BF16 R56, R76.reuse, R90, R56 ;  /* 0x0000005a4c38723c */ /* 0x040fe20000041838 */
[----:B------:R-:W4:Y:S07]  /*1b1d0*/  LDSM.16.MT88.4 R88, [R221+0x2100] ;  /* 0x00210000dd58783b */ /* 0x000f2e0000004200 */
[C---:B--2---:R-:W-:Y:S04]  /*1b1e0*/  HMMA.16816.F32.BF16 R60, R76.reuse, R80, R60 ;  /* 0x000000504c3c723c */ /* 0x044fe8000004183c */
[--C-:B-1----:R-:W-:Y:S04]  /*1b1f0*/  FFMA.FTZ R70, R187, c[0x0][0x2d0], -R74.reuse ;  /* 0x0000b400bb467a23 */ /* 0x102fe8000001084a */
[----:B------:R-:W-:Y:S01]  /*1b200*/  HMMA.16816.F32.BF16 R64, R76, R82, R64 ;  /* 0x000000524c40723c */ /* 0x000fe20000041840 */
[----:B------:R1:W2:Y:S01]  /*1b210*/  MUFU.EX2 R164, R70 ;  /* 0x0000004600a47308 */ /* 0x0002a20000000800 */
[----:B------:R-:W2:Y:S05]  /*1b220*/  LDSM.16.MT88.4 R80, [R220+0x2100] ;  /* 0x00210000dc50783b */ /* 0x000eaa0000004200 */
[----:B----4-:R-:W-:Y:S02]  /*1b230*/  F2FP.BF16.PACK_AB R76, R118, R119 ;  /* 0x00000077764c723e */ /* 0x010fe400000010ff */
        /* <DEDUP_REMOVED lines=9> */
[C---:B------:R-:W-:Y:S08]  /*1b2d0*/  HMMA.16816.F32.BF16 R4, R76.reuse, R84, R4 ;  /* 0x000000544c04723c */ /* 0x040ff00000041804 */
[C---:B------:R-:W-:Y:S01]  /*1b2e0*/  HMMA.16816.F32.BF16 R8, R76.reuse, R86, R8 ;  /* 0x000000564c08723c */ /* 0x040fe20000041808 */
[----:B------:R-:W2:Y:S07]  /*1b2f0*/  LDSM.16.MT88.4 R84, [R217+0x6100] ;  /* 0x00610000d954783b */ /* 0x000eae0000004200 */
[C---:B------:R-:W-:Y:S04]  /*1b300*/  HMMA.16816.F32.BF16 R12, R76.reuse, R92, R12 ;  /* 0x0000005c4c0c723c */ /* 0x040fe8000004180c */
[--C-:B-1----:R-:W-:Y:S04]  /*1b310*/  FFMA.FTZ R70, R208, c[0x0][0x2d0], -R74.reuse ;  /* 0x0000b400d0467a23 */ /* 0x102fe8000001084a */
[C---:B------:R-:W-:Y:S01]  /*1b320*/  HMMA.16816.F32.BF16 R16, R76.reuse, R94, R16 ;  /* 0x0000005e4c10723c */ /* 0x040fe20000041810 */
[----:B------:R1:W4:Y:S01]  /*1b330*/  MUFU.EX2 R126, R70 ;  /* 0x00000046007e7308 */ /* 0x0003220000000800 */
        /* <DEDUP_REMOVED lines=20> */
[C---:B----4-:R-:W-:Y:S04]  /*1b480*/  HMMA.16816.F32.BF16 R60, R76.reuse, R92, R60 ;  /* 0x0000005c4c3c723c */ /* 0x050fe8000004183c */
[--C-:B-1----:R-:W-:Y:S04]  /*1b490*/  FFMA.FTZ R70, R211, c[0x0][0x2d0], -R74.reuse ;  /* 0x0000b400d3467a23 */ /* 0x102fe8000001084a */
[----:B------:R-:W-:Y:S01]  /*1b4a0*/  HMMA.16816.F32.BF16 R64, R76, R94, R64 ;  /* 0x0000005e4c40723c */ /* 0x000fe20000041840 */
[----:B------:R1:W-:Y:S01]  /*1b4b0*/  MUFU.EX2 R161, R70 ;  /* 0x0000004600a17308 */ /* 0x0003e20000000800 */
[----:B------:R-:W-:Y:S05]  /*1b4c0*/  LDSM.16.MT88.4 R92, [R218+0x6900] ;  /* 0x00690000da5c783b */ /* 0x000fea0000004200 */
[----:B------:R-:W-:Y:S02]  /*1b4d0*/  F2FP.BF16.PACK_AB R76, R126, R127 ;  /* 0x0000007f7e4c723e */ /* 0x000fe400000010ff */
[----:B------:R-:W-:Y:S03]  /*1b4e0*/  F2FP.BF16.PACK_AB R77, R124, R125 ;  /* 0x0000007d7c4d723e */ /* 0x000fe600000010ff */
[----:B-1----:R-:W-:Y:S04]  /*1b4f0*/  FFMA.FTZ R70, R242, c[0x0][0x2d0], -R74 ;  /* 0x0000b400f2467a23 */ /* 0x002fe8000001084a */
[----:B------:R1:W4:Y:S02]  /*1b500*/  MUFU.EX2 R160, R70 ;  /* 0x0000004600a07308 */ /* 0x0003240000000800 */
[----:B-1----:R-:W-:Y:S01]  /*1b510*/  FFMA.FTZ R70, R243, c[0x0][0x2d0], -R3 ;  /* 0x0000b400f3467a23 */ /* 0x002fe20000010803 */
[----:B----4-:R-:W-:Y:S07]  /*1b520*/  F2FP.BF16.PACK_AB R78, R160, R161 ;  /* 0x000000a1a04e723e */ /* 0x010fee00000010ff */
[----:B------:R1:W-:Y:S01]  /*1b530*/  MUFU.EX2 R159, R70 ;  /* 0x00000046009f7308 */ /* 0x0003e20000000800 */
[----:B---3--:R-:W-:Y:S02]  /*1b540*/  FFMA.FTZ R2, R2, R186, R189 ;  /* 0x000000ba02027223 */ /* 0x008fe400000100bd */
[----:B-----5:R-:W-:Y:S04]  /*1b550*/  FFMA.FTZ R0, R0, R184, R185 ;  /* 0x000000b800007223 */ /* 0x020fe800000100b9 */
[----:B------:R-:W-:Y:S04]  /*1b560*/  FADD.FTZ R0, R110, R0 ;  /* 0x000000006e007221 */ /* 0x000fe80000010000 */
[----:B------:R-:W-:Y:S02]  /*1b570*/  FADD.FTZ R0, R114, R0 ;  /* 0x0000000072007221 */ /* 0x000fe40000010000 */
[--C-:B-1----:R-:W-:Y:S04]  /*1b580*/  FFMA.FTZ R70, R244, c[0x0][0x2d0], -R3.reuse ;  /* 0x0000b400f4467a23 */ /* 0x102fe80000010803 */
        /* <DEDUP_REMOVED lines=10> */
[----:B------:R1:W4:Y:S01]  /*1b630*/  MUFU.EX2 R134, R70 ;  /* 0x0000004600867308 */ /* 0x0003220000000800 */
[----:B------:R-:W-:Y:S06]  /*1b640*/  LDSM.16.MT88.4 R104, [R220+0x7100] ;  /* 0x00710000dc68783b */ /* 0x000fec0000004200 */
[C---:B------:R-:W-:Y:S08]  /*1b650*/  HMMA.16816.F32.BF16 R20, R76.reuse, R80, R20 ;  /* 0x000000504c14723c */ /* 0x040ff00000041814 */
[C---:B------:R-:W-:Y:S01]  /*1b660*/  HMMA.16816.F32.BF16 R24, R76.reuse, R82, R24 ;  /* 0x000000524c18723c */ /* 0x040fe20000041818 */
[----:B------:R-:W5:Y:S07]  /*1b670*/  LDSM.16.MT88.4 R80, [R221+0x6900] ;  /* 0x00690000dd50783b */ /* 0x000f6e0000004200 */
        /* <DEDUP_REMOVED lines=13> */
[C---:B-----5:R-:W-:Y:S08]  /*1b750*/  HMMA.16816.F32.BF16 R52, R76.reuse, R80, R52 ;  /* 0x000000504c34723c */ /* 0x060ff00000041834 */
[C---:B------:R-:W-:Y:S01]  /*1b760*/  HMMA.16816.F32.BF16 R56, R76.reuse, R82, R56 ;  /* 0x000000524c38723c */ /* 0x040fe20000041838 */
[----:B------:R-:W5:Y:S07]  /*1b770*/  LDSM.16.MT88.4 R80, [R218+0x3100] ;  /* 0x00310000da50783b */ /* 0x000f6e0000004200 */
[C---:B--2---:R-:W-:Y:S04]  /*1b780*/  HMMA.16816.F32.BF16 R60, R76.reuse, R84, R60 ;  /* 0x000000544c3c723c */ /* 0x044fe8000004183c */
[--C-:B-1----:R-:W-:Y:S04]  /*1b790*/  FFMA.FTZ R70, R251, c[0x0][0x2d0], -R74.reuse ;  /* 0x0000b400fb467a23 */ /* 0x102fe8000001084a */
[----:B------:R-:W-:Y:S01]  /*1b7a0*/  HMMA.16816.F32.BF16 R64, R76, R86, R64 ;  /* 0x000000564c40723c */ /* 0x000fe20000041840 */
[----:B------:R1:W2:Y:S01]  /*1b7b0*/  MUFU.EX2 R156, R70 ;  /* 0x00000046009c7308 */ /* 0x0002a20000000800 */
[----:B------:R-:W3:Y:S05]  /*1b7c0*/  LDSM.16.MT88.4 R84, [R221+0x3100] ;  /* 0x00310000dd54783b */ /* 0x000eea0000004200 */
[----:B----4-:R-:W-:Y:S02]  /*1b7d0*/  F2FP.BF16.PACK_AB R76, R134, R135 ;  /* 0x00000087864c723e */ /* 0x010fe400000010ff */
[----:B------:R-:W-:Y:S03]  /*1b7e0*/  F2FP.BF16.PACK_AB R77, R132, R133 ;  /* 0x00000085844d723e */ /* 0x000fe600000010ff */
[--C-:B-1----:R-:W-:Y:S01]  /*1b7f0*/  FFMA.FTZ R70, R252, c[0x0][0x2d0], -R3.reuse ;  /* 0x0000b400fc467a23 */ /* 0x102fe20000010803 */
[----:B--2---:R-:W-:Y:S03]  /*1b800*/  F2FP.BF16.PACK_AB R78, R156, R157 ;  /* 0x0000009d9c4e723e */ /* 0x004fe600000010ff */
[----:B------:R1:W-:Y:S02]  /*1b810*/  MUFU.EX2 R155, R70 ;  /* 0x00000046009b7308 */ /* 0x0003e40000000800 */
[--C-:B-1----:R-:W-:Y:S01]  /*1b820*/  FFMA.FTZ R70, R150, c[0x0][0x2d0], -R3.reuse ;  /* 0x0000b40096467a23 */ /* 0x102fe20000010803 */
[----:B------:R-:W-:Y:S07]  /*1b830*/  MOV R150, R154 ;  /* 0x0000009a00967202 */ /* 0x000fee0000000f00 */
[----:B------:R1:W2:Y:S02]  /*1b840*/  MUFU.EX2 R154, R70 ;  /* 0x00000046009a7308 */ /* 0x0002a40000000800 */
[--C-:B-1----:R-:W-:Y:S01]  /*1b850*/  FFMA.FTZ R70, R153, c[0x0][0x2d0], -R74.reuse ;  /* 0x0000b40099467a23 */ /* 0x102fe2000001084a */
[----:B--2---:R-:W-:Y:S07]  /*1b860*/  F2FP.BF16.PACK_AB R79, R154, R155 ;  /* 0x0000009b9a4f723e */ /* 0x004fee00000010ff */
[----:B------:R1:W-:Y:S01]  /*1b870*/  MUFU.EX2 R153, R70 ;  /* 0x0000004600997308 */ /* 0x0003e20000000800 */
[C---:B---3--:R-:W-:Y:S08]  /*1b880*/  HMMA.16816.F32.BF16 R4, R76.reuse, R88, R4 ;  /* 0x000000584c04723c */ /* 0x048ff00000041804 */
[C---:B------:R-:W-:Y:S01]  /*1b890*/  HMMA.16816.F32.BF16 R8, R76.reuse, R90, R8 ;  /* 0x0000005a4c08723c */ /* 0x040fe20000041808 */
[----:B------:R-:W2:Y:S07]  /*1b8a0*/  LDSM.16.MT88.4 R88, [R217+0x7100] ;  /* 0x00710000d958783b */ /* 0x000eae0000004200 */
[C---:B-----5:R-:W-:Y:S04]  /*1b8b0*/  HMMA.16816.F32.BF16 R12, R76.reuse, R80, R12 ;  /* 0x000000504c0c723c */ /* 0x060fe8000004180c */
[----:B-1----:R-:W-:Y:S01]  /*1b8c0*/  FFMA.FTZ R70, R108, c[0x0][0x2d0], -R74 ;  /* 0x0000b4006c467a23 */ /* 0x002fe2000001084a */
[----:B------:R-:W-:Y:S02]  /*1b8d0*/  MOV R108, R109 ;  /* 0x0000006d006c7202 */ /* 0x000fe40000000f00 */
[----:B------:R-:W-:Y:S01]  /*1b8e0*/  MOV R109, R112 ;  /* 0x00000070006d7202 */ /* 0x000fe20000000f00 */
[C---:B------:R-:W-:Y:S01]  /*1b8f0*/  HMMA.16816.F32.BF16 R16, R76.reuse, R82, R16 ;  /* 0x000000524c10723c */ /* 0x040fe20000041810 */
[----:B------:R-:W1:Y:S03]  /*1b900*/  LDSM.16.MT88.4 R80, [R217+0x3900] ;  /* 0x00390000d950783b */ /* 0x000e660000004200 */
[----:B------:R-:W-:Y:S02]  /*1b910*/  MOV R112, R152 ;  /* 0x0000009800707202 */ /* 0x000fe40000000f00 */
[----:B------:R3:W4:Y:S02]  /*1b920*/  MUFU.EX2 R152, R70 ;  /* 0x0000004600987308 */ /* 0x0007240000000800 */
[C---:B------:R-:W-:Y:S04]  /*1b930*/  HMMA.16816.F32.BF16 R20, R76.reuse, R84, R20 ;  /* 0x000000544c14723c */ /* 0x040fe80000041814 */
[----:B------:R-:W-:Y:S04]  /*1b940*/  FADD.FTZ R0, R112, R0 ;  /* 0x0000000070007221 */ /* 0x000fe80000010000 */
[C---:B------:R-:W-:Y:S08]  /*1b950*/  HMMA.16816.F32.BF16 R24, R76.reuse, R86, R24 ;  /* 0x000000564c18723c */ /* 0x040ff00000041818 */
[C---:B------:R-:W-:Y:S04]  /*1b960*/  HMMA.16816.F32.BF16 R28, R76.reuse, R92, R28 ;  /* 0x0000005c4c1c723c */ /* 0x040fe8000004181c */
[--C-:B---3--:R-:W-:Y:S01]  /*1b970*/  FFMA.FTZ R70, R75, c[0x0][0x2d0], -R3.reuse ;  /* 0x0000b4004b467a23 */ /* 0x108fe20000010803 */
[----:B------:R-:W-:Y:S03]  /*1b980*/  MOV R75, R151 ;  /* 0x00000097004b7202 */ /* 0x000fe60000000f00 */
[C---:B------:R-:W-:Y:S01]  /*1b990*/  HMMA.16816.F32.BF16 R32, R76.reuse, R94, R32 ;  /* 0x0000005e4c20723c */ /* 0x040fe20000041820 */
[----:B------:R3:W-:Y:S03]  /*1b9a0*/  MUFU.EX2 R151, R70 ;  /* 0x0000004600977308 */ /* 0x0007e60000000800 */
[----:B------:R-:W-:Y:S02]  /*1b9b0*/  MOV R183, R75 ;  /* 0x0000004b00b77202 */ /* 0x000fe40000000f00 */
[----:B----4-:R-:W-:Y:S02]  /*1b9c0*/  F2FP.BF16.PACK_AB R136, R152, R153 ;  /* 0x000000999888723e */ /* 0x010fe400000010ff */
[C---:B--2---:R-:W-:Y:S04]  /*1b9d0*/  HMMA.16816.F32.BF16 R36, R76.reuse, R88, R36 ;  /* 0x000000584c24723c */ /* 0x044fe80000041824 */
[----:B------:R-:W-:Y:S04]  /*1b9e0*/  FADD.FTZ R2, R183, R2 ;  /* 0x00000002b7027221 */ /* 0x000fe80000010000 */
[C---:B------:R-:W-:Y:S04]  /*1b9f0*/  HMMA.16816.F32.BF16 R40, R76.reuse, R90, R40 ;  /* 0x0000005a4c28723c */ /* 0x040fe80000041828 */
[----:B------:R-:W-:Y:S04]  /*1ba00*/  FADD.FTZ R2, R115, R2 ;  /* 0x0000000273027221 */ /* 0x000fe80000010000 */
[C---:B------:R-:W-:Y:S04]  /*1ba10*/  HMMA.16816.F32.BF16 R44, R76.reuse, R96, R44 ;  /* 0x000000604c2c723c */ /* 0x040fe8000004182c */
[--C-:B---3--:R-:W-:Y:S02]  /*1ba20*/  FFMA.FTZ R70, R150, c[0x0][0x2d0], -R3.reuse ;  /* 0x0000b40096467a23 */ /* 0x108fe40000010803 */
[----:B------:R-:W-:Y:S02]  /*1ba30*/  FFMA.FTZ R3, R73, c[0x0][0x2d0], -R3 ;  /* 0x0000b40049037a23 */ /* 0x000fe40000010803 */
[C---:B------:R-:W-:Y:S01]  /*1ba40*/  HMMA.16816.F32.BF16 R48, R76.reuse, R98, R48 ;  /* 0x000000624c30723c */ /* 0x040fe20000041830 */
[----:B------:R2:W3:Y:S01]  /*1ba50*/  MUFU.EX2 R150, R70 ;  /* 0x0000004600967308 */ /* 0x0004e20000000800 */
[----:B------:R-:W-:Y:S02]  /*1ba60*/  LDSM.16.MT88.4 R96, [R221+0x3900] ;  /* 0x00390000dd60783b */ /* 0x000fe40000004200 */
[----:B------:R-:W-:Y:S04]  /*1ba70*/  FADD.FTZ R2, R113, R2 ;  /* 0x0000000271027221 */ /* 0x000fe80000010000 */
[C---:B------:R-:W-:Y:S02]  /*1ba80*/  HMMA.16816.F32.BF16 R52, R76.reuse, R100, R52 ;  /* 0x000000644c34723c */ /* 0x040fe40000041834 */
[----:B------:R-:W-:Y:S02]  /*1ba90*/  LDSM.16.MT88.4 R112, [R217+0x7900] ;  /* 0x00790000d970783b */ /* 0x000fe40000004200 */
[----:B------:R-:W-:Y:S04]  /*1baa0*/  FADD.FTZ R2, R111, R2 ;  /* 0x000000026f027221 */ /* 0x000fe80000010000 */
[C---:B------:R-:W-:Y:S04]  /*1bab0*/  HMMA.16816.F32.BF16 R56, R76.reuse, R102, R56 ;  /* 0x000000664c38723c */ /* 0x040fe80000041838 */
[----:B------:R-:W-:Y:S04]  /*1bac0*/  FADD.FTZ R2, R109, R2 ;  /* 0x000000026d027221 */ /* 0x000fe80000010000 */
[C---:B------:R-:W-:Y:S04]  /*1bad0*/  HMMA.16816.F32.BF16 R60, R76.reuse, R104, R60 ;  /* 0x000000684c3c723c */ /* 0x040fe8000004183c */
[----:B--2---:R-:W-:Y:S01]  /*1bae0*/  FFMA.FTZ R70, R149, c[0x0][0x2d0], -R74 ;  /* 0x0000b40095467a23 */ /* 0x004fe2000001084a */
[----:B---3--:R-:W-:Y:S01]  /*1baf0*/  F2FP.BF16.PACK_AB R137, R150, R151 ;  /* 0x000000979689723e */ /* 0x008fe200000010ff */
[----:B------:R-:W-:Y:S02]  /*1bb00*/  FADD.FTZ R2, R123, R2 ;  /* 0x000000027b027221 */ /* 0x000fe40000010000 */
[----:B------:R-:W-:Y:S01]  /*1bb10*/  HMMA.16816.F32.BF16 R64, R76, R106, R64 ;  /* 0x0000006a4c40723c */ /* 0x000fe20000041840 */
[----:B------:R2:W-:Y:S01]  /*1bb20*/  MUFU.EX2 R149, R70 ;  /* 0x0000004600957308 */ /* 0x0005e20000000800 */
[----:B------:R-:W-:Y:S02]  /*1bb30*/  LDSM.16.MT88.4 R104, [R220+0x3900] ;  /* 0x00390000dc68783b */ /* 0x000fe40000004200 */
[----:B------:R-:W-:Y:S04]  /*1bb40*/  FADD.FTZ R2, R122, R2 ;  /* 0x000000027a027221 */ /* 0x000fe80000010000 */
[----:B------:R-:W-:Y:S04]  /*1bb50*/  FADD.FTZ R2, R181, R2 ;  /* 0x00000002b5027221 */ /* 0x000fe80000010000 */
[----:B------:R-:W-:Y:S04]  /*1bb60*/  FADD.FTZ R2, R175, R2 ;  /* 0x00000002af027221 */ /* 0x000fe80000010000 */
[----:B------:R-:W-:Y:S04]  /*1bb70*/  FADD.FTZ R2, R131, R2 ;  /* 0x0000000283027221 */ /* 0x000fe80000010000 */
[----:B------:R-:W-:Y:S04]  /*1bb80*/  FADD.FTZ R2, R130, R2 ;  /* 0x0000000282027221 */ /* 0x000fe80000010000 */
[----:B------:R-:W-:Y:S02]  /*1bb90*/  FADD.FTZ R2, R173, R2 ;  /* 0x00000002ad027221 */ /* 0x000fe40000010000 */
[----:B--2---:R-:W-:Y:S01]  /*1bba0*/  FFMA.FTZ R70, R108, c[0x0][0x2d0], -R74 ;  /* 0x0000b4006c467a23 */ /* 0x004fe2000001084a */
[----:B------:R-:W-:Y:S01]  /*1bbb0*/  MOV R108, R139 ;  /* 0x0000008b006c7202 */ /* 0x000fe20000000f00 */
[----:B------:R-:W2:Y:S01]  /*1bbc0*/  LDSM.16.MT88.4 R72, [R218+0x3900] ;  /* 0x00390000da48783b */ /* 0x000ea20000004200 */
[----:B------:R-:W-:Y:S01]  /*1bbd0*/  FADD.FTZ R2, R172, R2 ;  /* 0x00000002ac027221 */ /* 0x000fe20000010000 */
[----:B------:R-:W3:Y:S02]  /*1bbe0*/  MUFU.EX2 R148, R70 ;  /* 0x0000004600947308 */ /* 0x000ee40000000800 */
[----:B------:R-:W-:Y:S02]  /*1bbf0*/  FADD.FTZ R0, R108, R0 ;  /* 0x000000006c007221 */ /* 0x000fe40000010000 */
[----:B------:R-:W-:Y:S02]  /*1bc00*/  FADD.FTZ R2, R169, R2 ;  /* 0x00000002a9027221 */ /* 0x000fe40000010000 */
[----:B------:R-:W-:Y:S02]  /*1bc10*/  FADD.FTZ R0, R182, R0 ;  /* 0x00000000b6007221 */ /* 0x000fe40000010000 */
[----:B------:R-:W-:Y:S02]  /*1bc20*/  FADD.FTZ R2, R168, R2 ;  /* 0x00000002a8027221 */ /* 0x000fe40000010000 */
[----:B------:R-:W4:Y:S01]  /*1bc30*/  MUFU.EX2 R70, R3 ;  /* 0x0000000300467308 */ /* 0x000f220000000800 */
[----:B------:R-:W-:Y:S02]  /*1bc40*/  FADD.FTZ R0, R121, R0 ;  /* 0x0000000079007221 */ /* 0x000fe40000010000 */
[----:B------:R-:W-:Y:S02]  /*1bc50*/  FADD.FTZ R2, R119, R2 ;  /* 0x0000000277027221 */ /* 0x000fe40000010000 */
[----:B------:R-:W-:Y:S02]  /*1bc60*/  FADD.FTZ R0, R120, R0 ;  /* 0x0000000078007221 */ /* 0x000fe40000010000 */
[----:B------:R-:W5:Y:S01]  /*1bc70*/  LDSM.16.MT88.4 R120, [R218+0x7900] ;  /* 0x00790000da78783b */ /* 0x000f620000004200 */
[----:B------:R-:W-:Y:S02]  /*1bc80*/  FADD.FTZ R2, R118, R2 ;  /* 0x0000000276027221 */ /* 0x000fe40000010000 */
[----:B------:R-:W-:Y:S02]  /*1bc90*/  FADD.FTZ R0, R180, R0 ;  /* 0x00000000b4007221 */ /* 0x000fe40000010000 */
[----:B------:R-:W-:Y:S01]  /*1bca0*/  FADD.FTZ R2, R165, R2 ;  /* 0x00000002a5027221 */ /* 0x000fe20000010000 */
[----:B---3--:R-:W-:Y:S01]  /*1bcb0*/  F2FP.BF16.PACK_AB R138, R148, R149 ;  /* 0x00000095948a723e */ /* 0x008fe200000010ff */
[----:B------:R-:W-:Y:S02]  /*1bcc0*/  FADD.FTZ R0, R174, R0 ;  /* 0x00000000ae007221 */ /* 0x000fe40000010000 */
[----:B------:R-:W-:Y:S02]  /*1bcd0*/  FADD.FTZ R2, R164, R2 ;  /* 0x00000002a4027221 */ /* 0x000fe40000010000 */
[----:B------:R-:W-:Y:S02]  /*1bce0*/  FADD.FTZ R0, R129, R0 ;  /* 0x0000000081007221 */ /* 0x000fe40000010000 */
[----:B------:R-:W-:Y:S02]  /*1bcf0*/  FADD.FTZ R2, R127, R2 ;  /* 0x000000027f027221 */ /* 0x000fe40000010000 */
[----:B------:R-:W-:Y:S01]  /*1bd00*/  FADD.FTZ R0, R128, R0 ;  /* 0x0000000080007221 */ /* 0x000fe20000010000 */
[----:B----4-:R-:W-:Y:S01]  /*1bd10*/  F2FP.BF16.PACK_AB R139, R70, R71 ;  /* 0x00000047468b723e */ /* 0x010fe200000010ff */
[----:B------:R-:W3:Y:S01]  /*1bd20*/  LDSM.16.MT88.4 R128, [R221+0x7900] ;  /* 0x00790000dd80783b */ /* 0x000ee20000004200 */
[----:B------:R-:W-:Y:S02]  /*1bd30*/  FADD.FTZ R2, R126, R2 ;  /* 0x000000027e027221 */ /* 0x000fe40000010000 */
[----:B------:R-:W-:Y:S02]  /*1bd40*/  FADD.FTZ R0, R171, R0 ;  /* 0x00000000ab007221 */ /* 0x000fe40000010000 */
[----:B------:R-:W-:Y:S01]  /*1bd50*/  FADD.FTZ R2, R161, R2 ;  /* 0x00000002a1027221 */ /* 0x000fe20000010000 */
[C---:B-1----:R-:W-:Y:S02]  /*1bd60*/  HMMA.16816.F32.BF16 R76, R136.reuse, R80, R4 ;  /* 0x00000050884c723c */ /* 0x042fe40000041804 */
[----:B------:R-:W1:Y:S03]  /*1bd70*/  LDSM.16.MT88.4 R4, [R220+0x7900] ;  /* 0x00790000dc04783b */ /* 0x000e660000004200 */
[----:B------:R-:W-:Y:S02]  /*1bd80*/  FADD.FTZ R2, R160, R2 ;  /* 0x00000002a0027221 */ /* 0x000fe40000010000 */
[----:B------:R-:W-:Y:S01]  /*1bd90*/  FADD.FTZ R0, R170, R0 ;  /* 0x00000000aa007221 */ /* 0x000fe20000010000 */
[C---:B------:R-:W-:Y:S04]  /*1bda0*/  HMMA.16816.F32.BF16 R80, R136.reuse, R82, R8 ;  /* 0x000000528850723c */ /* 0x040fe80000041808 */
[----:B------:R-:W-:Y:S02]  /*1bdb0*/  FADD.FTZ R2, R135, R2 ;  /* 0x0000000287027221 */ /* 0x000fe40000010000 */
[----:B------:R-:W-:Y:S02]  /*1bdc0*/  FADD.FTZ R0, R167, R0 ;  /* 0x00000000a7007221 */ /* 0x000fe40000010000 */
[C---:B--2---:R-:W-:Y:S04]  /*1bdd0*/  HMMA.16816.F32.BF16 R84, R136.reuse, R72, R12 ;  /* 0x000000488854723c */ /* 0x044fe8000004180c */
        /* <DEDUP_REMOVED lines=18> */
[C---:B-----5:R-:W-:Y:S04]  /*1bf00*/  HMMA.16816.F32.BF16 R116, R136.reuse, R120, R44 ;  /* 0x000000788874723c */ /* 0x060fe8000004182c */
[----:B------:R-:W-:Y:S04]  /*1bf10*/  FADD.FTZ R0, R158, R0 ;  /* 0x000000009e007221 */ /* 0x000fe80000010000 */
[C---:B------:R-:W-:Y:S04]  /*1bf20*/  HMMA.16816.F32.BF16 R120, R136.reuse, R122, R48 ;  /* 0x0000007a8878723c */ /* 0x040fe80000041830 */
[----:B------:R-:W-:Y:S04]  /*1bf30*/  FADD.FTZ R0, R133, R0 ;  /* 0x0000000085007221 */ /* 0x000fe80000010000 */
[C---:B---3--:R-:W-:Y:S04]  /*1bf40*/  HMMA.16816.F32.BF16 R124, R136.reuse, R128, R52 ;  /* 0x00000080887c723c */ /* 0x048fe80000041834 */
[----:B------:R-:W-:Y:S04]  /*1bf50*/  FADD.FTZ R0, R132, R0 ;  /* 0x0000000084007221 */ /* 0x000fe80000010000 */
[C---:B------:R-:W-:Y:S04]  /*1bf60*/  HMMA.16816.F32.BF16 R128, R136.reuse, R130, R56 ;  /* 0x000000828880723c */ /* 0x040fe80000041838 */
[----:B------:R-:W-:Y:S04]  /*1bf70*/  FADD.FTZ R0, R155, R0 ;  /* 0x000000009b007221 */ /* 0x000fe80000010000 */
[----:B------:R-:W-:Y:S01]  /*1bf80*/  FADD.FTZ R3, R154, R0 ;  /* 0x000000009a037221 */ /* 0x000fe20000010000 */
[C---:B-1----:R-:W-:Y:S03]  /*1bf90*/  HMMA.16816.F32.BF16 R132, R136.reuse, R4, R60 ;  /* 0x000000048884723c */ /* 0x042fe6000004183c */
[----:B------:R-:W-:Y:S02]  /*1bfa0*/  FADD.FTZ R0, R153, R2 ;  /* 0x0000000299007221 */ /* 0x000fe40000010000 */
[----:B------:R-:W-:Y:S02]  /*1bfb0*/  FADD.FTZ R3, R151, R3 ;  /* 0x0000000397037221 */ /* 0x000fe40000010000 */
[----:B------:R-:W-:Y:S01]  /*1bfc0*/  FADD.FTZ R0, R152, R0 ;  /* 0x0000000098007221 */ /* 0x000fe20000010000 */
[----:B------:R-:W-:Y:S04]  /*1bfd0*/  HMMA.16816.F32.BF16 R136, R136, R6, R64 ;  /* 0x000000068888723c */ /* 0x000fe80000041840 */
[----:B------:R-:W-:Y:S02]  /*1bfe0*/  FADD.FTZ R3, R150, R3 ;  /* 0x0000000396037221 */ /* 0x000fe40000010000 */
[----:B------:R-:W-:Y:S02]  /*1bff0*/  FADD.FTZ R2, R149, R0 ;  /* 0x0000000095027221 */ /* 0x000fe40000010000 */
[----:B------:R-:W-:Y:S01]  /*1c000*/  FADD.FTZ R0, R71, R3 ;  /* 0x0000000347007221 */ /* 0x000fe20000010000 */
[----:B------:R-:W-:Y:S03]  /*1c010*/  MOV R71, R68 ;  /* 0x0000004400477202 */ /* 0x000fe60000000f00 */
[----:B------:R-:W-:Y:S02]  /*1c020*/  FADD.FTZ R2, R148, R2 ;  /* 0x0000000294027221 */ /* 0x000fe40000010000 */
[----:B------:R-:W-:Y:S01]  /*1c030*/  FADD.FTZ R0, R70, R0 ;  /* 0x0000000046007221 */ /* 0x000fe20000010000 */
[----:B------:R-:W-:Y:S02]  /*1c040*/  MOV R70, R69 ;  /* 0x0000004500467202 */ /* 0x000fe40000000f00 */
[----:B------:R1:W-:Y:S04]  /*1c050*/  STL [R1+0x24], R2 ;  /* 0x0000240201007387 */ /* 0x0003e80000100800 */
[----:B------:R1:W-:Y:S02]  /*1c060*/  STL [R1+0x20], R0 ;  /* 0x0000200001007387 */ /* 0x0003e40000100800 */
[----:B-1----:R-:W-:-:S05]  /*1c070*/  @P0 BRA `(.L_x_685) ;  /* 0xffffc11000000947 */ /* 0x002fca000383ffff */
.L_x_684:
[----:B-1----:R-:W2:Y:S04]  /*1c080*/  LDL.LU R0, [R1+0x24] ;  /* 0x0000240001007983 */ /* 0x002ea80000300800 */
[----:B------:R-:W3:Y:S01]  /*1c090*/  LDL.LU R2, [R1+0x20] ;  /* 0x0000200001027983 */ /* 0x000ee20000300800 */
[----:B------:R-:W-:-:S02]  /*1c0a0*/  MOV R30, 0xff800000 ;  /* 0xff800000001e7802 */ /* 0x000fc40000000f00 */
[----:B------:R-:W-:Y:S02]  /*1c0b0*/  MOV R31, 0xff800000 ;  /* 0xff800000001f7802 */ /* 0x000fe40000000f00 */
[----:B------:R-:W-:Y:S01]  /*1c0c0*/  PLOP3.LUT P2, PT, PT, PT, PT, 0x8, 0x0 ;  /* 0x000000000000781c */ /* 0x000fe20003f4e170 */
[----:B--2---:R-:W1:Y:S04]  /*1c0d0*/  SHFL.BFLY PT, R3, R0, 0x2, 0x1f ;  /* 0x0c401f0000037f89 */ /* 0x004e6800000e0000 */
[----:B---3--:R-:W2:Y:S01]  /*1c0e0*/  SHFL.BFLY PT, R6, R2, 0x2, 0x1f ;  /* 0x0c401f0002067f89 */ /* 0x008ea200000e0000 */
[----:B-1----:R-:W-:Y:S02]  /*1c0f0*/  FADD.FTZ R3, R3, R0 ;  /* 0x0000000003037221 */ /* 0x002fe40000010000 */
[----:B--2---:R-:W-:-:S03]  /*1c100*/  FADD.FTZ R6, R6, R2 ;  /* 0x0000000206067221 */ /* 0x004fc60000010000 */
[----:B------:R-:W1:Y:S01]  /*1c110*/  SHFL.BFLY PT, R0, R3, 0x1, 0x1f ;  /* 0x0c201f0003007f89 */ /* 0x000e6200000e0000 */
[----:B------:R-:W-:-:S03]  /*1c120*/  MOV R2, RZ ;  /* 0x000000ff00027202 */ /* 0x000fc60000000f00 */
        /* <DEDUP_REMOVED lines=82> */
.L_x_642:
        /* <DEDUP_REMOVED lines=23> */
[CC--:B------:R-:W-:Y:S02]  /*1c7c0*/  LEA.HI R2, R33.reuse, R32.reuse, RZ, 0x2 ;  /* 0x0000002021027211 */ /* 0x0c0fe400078f10ff */
[----:B------:R-:W-:Y:S02]  /*1c7d0*/  LEA.HI R29, R33, R32, RZ, 0x5 ;  /* 0x00000020211d7211 */ /* 0x000fe400078f28ff */
[----:B------:R-:W-:-:S02]  /*1c7e0*/  SHF.R.S32.HI R4, RZ, 0x2, R2 ;  /* 0x00000002ff047819 */ /* 0x000fc40000011402 */
[----:B------:R-:W-:Y:S02]  /*1c7f0*/  SHF.R.S32.HI R0, RZ, 0x1f, R2 ;  /* 0x0000001fff007819 */ /* 0x000fe40000011402 */
[----:B------:R-:W-:Y:S02]  /*1c800*/  SHF.R.S32.HI R28, RZ, 0x5, R29 ;  /* 0x00000005ff1c7819 */ /* 0x000fe4000001141d */
[----:B------:R-:W-:Y:S02]  /*1c810*/  LEA.HI R0, R0, R4, RZ, 0x3 ;  /* 0x0000000400007211 */ /* 0x000fe400078f18ff */
[----:B------:R-:W-:Y:S02]  /*1c820*/  F2FP.BF16.PACK_AB R102, R103, R102 ;  /* 0x000000666766723e */ /* 0x000fe400000010ff */
[----:B------:R-:W-:Y:S02]  /*1c830*/  LOP3.LUT R0, R0, 0xfffffff8, RZ, 0xc0, !PT ;  /* 0xfffffff800007812 */ /* 0x000fe400078ec0ff */
[----:B------:R-:W-:-:S02]  /*1c840*/  F2FP.BF16.PACK_AB R24, R24, R104 ;  /* 0x000000681818723e */ /* 0x000fc400000010ff */
[----:B------:R-:W-:Y:S01]  /*1c850*/  F2FP.BF16.PACK_AB R106, R107, R106 ;  /* 0x0000006a6b6a723e */ /* 0x000fe200000010ff */
[----:B------:R-:W-:Y:S01]  /*1c860*/  IMAD.IADD R4, R4, 0x1, -R0 ;  /* 0x0000000104047824 */ /* 0x000fe200078e0a00 */
[----:B------:R-:W-:Y:S02]  /*1c870*/  LOP3.LUT R0, R2, 0xfffffffc, RZ, 0xc0, !PT ;  /* 0xfffffffc02007812 */ /* 0x000fe400078ec0ff */
[----:B------:R-:W-:Y:S01]  /*1c880*/  F2FP.BF16.PACK_AB R23, R23, R108 ;  /* 0x0000006c1717723e */ /* 0x000fe200000010ff */
[C---:B------:R-:W-:Y:S01]  /*1c890*/  IMAD.SHL.U32 R2, R4.reuse, 0x40, RZ ;  /* 0x0000004004027824 */ /* 0x040fe200078e00ff */
[----:B------:R-:W-:Y:S01]  /*1c8a0*/  LOP3.LUT R3, R4, 0x1, RZ, 0xc0, !PT ;  /* 0x0000000104037812 */ /* 0x000fe200078ec0ff */
[----:B------:R-:W-:Y:S01]  /*1c8b0*/  IMAD.IADD R22, R32, 0x1, -R0 ;  /* 0x0000000120167824 */ /* 0x000fe200078e0a00 */
[----:B------:R-:W-:Y:S02]  /*1c8c0*/  F2FP.BF16.PACK_AB R110, R111, R110 ;  /* 0x0000006e6f6e723e */ /* 0x000fe400000010ff */
        /* <DEDUP_REMOVED lines=13> */
[----:B------:R-:W-:Y:S02]  /*1c9a0*/  F2FP.BF16.PACK_AB R19, R19, R118 ;  /* 0x000000761313723e */ /* 0x000fe400000010ff */
        /* <DEDUP_REMOVED lines=14> */
[----:B------:R-:W-:Y:S01]  /*1ca90*/  F2FP.BF16.PACK_AB R14, R14, R136 ;  /* 0x000000880e0e723e */ /* 0x000fe200000010ff */
[----:B------:R-:W-:Y:S01]  /*1caa0*/  STS [R0+0x480], R78 ;  /* 0x0004804e00007388 */ /* 0x000fe20000000800 */
[----:B------:R-:W-:-:S02]  /*1cab0*/  F2FP.BF16.PACK_AB R10, R10, R138 ;  /* 0x0000008a0a0a723e */ /* 0x000fc400000010ff */
[----:B------:R-:W-:Y:S01]  /*1cac0*/  PLOP3.LUT P0, PT, PT, PT, UP1, 0x80, 0x0 ;  /* 0x000000000000781c */ /* 0x000fe20003f0f018 */
[----:B------:R2:W-:Y:S04]  /*1cad0*/  STS [R2], R7 ;  /* 0x0000000702007388 */ /* 0x0005e80000000800 */
[----:B------:R-:W-:Y:S04]  /*1cae0*/  STS [R2+0x400], R82 ;  /* 0x0004005202007388 */ /* 0x000fe80000000800 */
[----:B------:R3:W-:Y:S04]  /*1caf0*/  STS [R3+0x80], R6 ;  /* 0x0000800603007388 */ /* 0x0007e80000000800 */
[----:B------:R-:W-:Y:S04]  /*1cb00*/  STS [R3+0x480], R86 ;  /* 0x0004805603007388 */ /* 0x000fe80000000800 */
[----:B------:R4:W-:Y:S01]  /*1cb10*/  STS [R4], R8 ;  /* 0x0000000804007388 */ /* 0x0009e20000000800 */
[----:B-1----:R-:W-:-:S03]  /*1cb20*/  IMAD.MOV.U32 R27, RZ, RZ, 0x40 ;  /* 0x00000040ff1b7424 */ /* 0x002fc600078e00ff */
[----:B------:R-:W-:Y:S02]  /*1cb30*/  STS [R4+0x400], R90 ;  /* 0x0004005a04007388 */ /* 0x000fe40000000800 */
[----:B--2---:R-:W-:-:S05]  /*1cb40*/  SEL R7, R27, 0xffffffc0, !P2 ;  /* 0xffffffc01b077807 */ /* 0x004fca0005000000 */
[----:B---3--:R-:W-:-:S05]  /*1cb50*/  IMAD.IADD R6, R0, 0x1, R7 ;  /* 0x0000000100067824 */ /* 0x008fca00078e0207 */
[----:B------:R1:W-:Y:S01]  /*1cb60*/  STS [R6+0x80], R5 ;  /* 0x0000800506007388 */ /* 0x0003e20000000800 */
[----:B----4-:R-:W-:-:S03]  /*1cb70*/  IMAD.IADD R8, R7, 0x1, R2 ;  /* 0x0000000107087824 */ /* 0x010fc600078e0202 */
        /* <DEDUP_REMOVED lines=21> */
[----:B------:R2:W-:Y:S04]  /*1ccd0*/  STS [R5+0x4080], R9 ;  /* 0x0040800905007388 */ /* 0x0005e80000000800 */
[----:B------:R3:W-:Y:S04]  /*1cce0*/  STS [R5+0x4480], R15 ;  /* 0x0044800f05007388 */ /* 0x0007e80000000800 */
[----:B------:R3:W-:Y:S04]  /*1ccf0*/  STS [R7+0x4000], R14 ;  /* 0x0040000e07007388 */ /* 0x0007e80000000800 */
        /* <DEDUP_REMOVED lines=8> */
[----:B------:R-:W-:-:S02]  /*1cd80*/  IMAD.MOV.U32 R19, RZ, RZ, c[0x0][0x388] ;  /* 0x0000e200ff137624 */ /* 0x000fc400078e00ff */
        /* <DEDUP_REMOVED lines=8> */
[----:B--2---:R-:W1:Y:S02]  /*1ce10*/  @P0 R2UR UR5, R0 ;  /* 0x00000000000503c2 */ /* 0x004e6400000e0000 */
[----:B-1----:R-:W-:Y:S02]  /*1ce20*/  @UP1 USHF.R.S32.HI UR4, URZ, 0x1f, UR5 ;  /* 0x0000001f3f041899 */ /* 0x002fe40008011405 */
[----:B------:R-:W-:-:S05]  /*1ce30*/  @UP1 UMOV UR14, UR5 ;  /* 0x00000005000e1c82 */ /* 0x000fca0008000000 */
[----:B------:R-:W-:Y:S01]  /*1ce40*/  @UP1 UMOV UR15, UR4 ;  /* 0x00000004000f1c82 */ /* 0x000fe20008000000 */
[----:B------:R-:W-:Y:S05]  /*1ce50*/  @P1 BRA `(.L_x_689) ;  /* 0x0000004000001947 */ /* 0x000fea0003800000 */
[----:B---3--:R-:W-:Y:S05]  /*1ce60*/  @!P0 BRA `(.L_x_689) ;  /* 0x0000003000008947 */ /* 0x008fea0003800000 */
[----:B------:R-:W2:Y:S04]  /*1ce70*/  LDG.E R0, [R8.64] ;  /* 0x0000001608007981 */ /* 0x000ea8000c1e1900 */
[----:B------:R-:W2:Y:S02]  /*1ce80*/  LDG.E R2, [R8.64+0x4] ;  /* 0x0000041608027981 */ /* 0x000ea4000c1e1900 */
[----:B--2--5:R-:W-:Y:S02]  /*1ce90*/  IADD3 R19, -R0, R2, RZ ;  /* 0x0000000200137210 */ /* 0x024fe40007ffe1ff */
.L_x_689:
[----:B---3--:R-:W-:Y:S01]  /*1cea0*/  LOP3.LUT R2, R29, 0xffffffe0, RZ, 0xc0, !PT ;  /* 0xffffffe01d027812 */ /* 0x008fe200078ec0ff */
[----:B------:R-:W1:Y:S01]  /*1ceb0*/  S2R R44, SR_CTAID.X ;  /* 0x00000000002c7919 */ /* 0x000e620000002500 */
[----:B------:R-:W-:Y:S01]  /*1cec0*/  SHF.R.S32.HI R0, RZ, 0x1f, R28 ;  /* 0x0000001fff007819 */ /* 0x000fe2000001141c */
[----:B------:R-:W-:Y:S01]  /*1ced0*/  IMAD.MOV.U32 R6, RZ, RZ, c[0x0][0x4e8] ;  /* 0x00013a00ff067624 */ /* 0x000fe200078e00ff */
[----:B------:R-:W-:Y:S01]  /*1cee0*/  ULDC.64 UR4, c[0x0][0x490] ;  /* 0x0001240000047ab9 */ /* 0x000fe20000000a00 */
[----:B------:R-:W-:Y:S01]  /*1cef0*/  IMAD.IADD R5, R32, 0x1, -R2 ;  /* 0x0000000120057824 */ /* 0x000fe200078e0a02 */
[----:B------:R-:W-:Y:S01]  /*1cf00*/  LEA.HI R0, R0, R28, RZ, 0x3 ;  /* 0x0000001c00007211 */ /* 0x000fe200078f18ff */
[----:B------:R-:W-:Y:S01]  /*1cf10*/  UIMAD UR10, UR8, UR4, URZ ;  /* 0x00000004080a72a4 */ /* 0x000fe2000f8e023f */
[----:B------:R-:W-:Y:S01]  /*1cf20*/  ISETP.NE.AND P1, PT, R6, 0x1, PT ;  /* 0x000000010600780c */ /* 0x000fe20003f25270 */
[----:B------:R-:W-:Y:S01]  /*1cf30*/  USHF.R.S32.HI UR9, URZ, 0x1f, UR21 ;  /* 0x0000001f3f097899 */ /* 0x000fe20008011415 */
[----:B------:R-:W-:Y:S01]  /*1cf40*/  SHF.R.S32.HI R3, RZ, 0x1f, R5 ;  /* 0x0000001fff037819 */ /* 0x000fe20000011405 */
[----:B------:R-:W-:Y:S01]  /*1cf50*/  UMOV UR18, UR14 ;  /* 0x0000000e00127c82 */ /* 0x000fe20008000000 */
[----:B------:R-:W-:Y:S01]  /*1cf60*/  LOP3.LUT R2, R0, 0xffffff8, RZ, 0xc0, !PT ;  /* 0x0ffffff800027812 */ /* 0x000fe200078ec0ff */
[----:B------:R-:W-:Y:S01]  /*1cf70*/  UMOV UR19, UR15 ;  /* 0x0000000f00137c82 */ /* 0x000fe20008000000 */
[----:B------:R-:W-:Y:S01]  /*1cf80*/  LEA.HI R0, R22, R22, RZ, 0x1 ;  /* 0x0000001616007211 */ /* 0x000fe200078f08ff */
[----:B------:R-:W-:Y:S01]  /*1cf90*/  UIMAD.WIDE.U32 UR18, UR13, UR4, UR18 ;  /* 0x000000040d1272a5 */ /* 0x000fe2000f8e0012 */
[----:B------:R-:W-:Y:S01]  /*1cfa0*/  LEA.HI R3, R3, R5, RZ, 0x2 ;  /* 0x0000000503037211 */ /* 0x000fe200078f10ff */
[----:B------:R-:W-:Y:S01]  /*1cfb0*/  IMAD.IADD R4, R28, 0x1, -R2 ;  /* 0x000000011c047824 */ /* 0x000fe200078e0a02 */
[----:B------:R-:W-:Y:S01]  /*1cfc0*/  LOP3.LUT R0, R0, 0x1ffffffe, RZ, 0xc0, !PT ;  /* 0x1ffffffe00007812 */ /* 0x000fe200078ec0ff */
[----:B------:R-:W-:Y:S01]  /*1cfd0*/  UIMAD UR10, UR13, UR5, UR10 ;  /* 0x000000050d0a72a4 */ /* 0x000fe2000f8e020a */
[----:B------:R-:W-:Y:S01]  /*1cfe0*/  SHF.R.S32.HI R2, RZ, 0x2, R3 ;  /* 0x00000002ff027819 */ /* 0x000fe20000011403 */
[----:B------:R-:W-:Y:S01]  /*1cff0*/  USEL UR9, UR9, URZ, !UP1 ;  /* 0x0000003f09097287 */ /* 0x000fe2000c800000 */
[-C--:B------:R-:W-:Y:S01]  /*1d000*/  LEA.HI R7, R33, R32.reuse, RZ, 0x3 ;  /* 0x0000002021077211 */ /* 0x080fe200078f18ff */
[----:B------:R-:W-:Y:S01]  /*1d010*/  IMAD.IADD R0, R22, 0x1, -R0 ;  /* 0x0000000116007824 */ /* 0x000fe200078e0a00 */
[----:B------:R-:W-:Y:S01]  /*1d020*/  ULDC.64 UR6, c[0x0][0x498] ;  /* 0x0001260000067ab9 */ /* 0x000fe20000000a00 */
[----:B------:R-:W-:Y:S01]  /*1d030*/  IMAD R15, R4, 0x10, R2 ;  /* 0x00000010040f7824 */ /* 0x000fe200078e0202 */
[----:B------:R-:W-:Y:S01]  /*1d040*/  UIADD3 UR11, UR19, UR10, URZ ;  /* 0x0000000a130b7290 */ /* 0x000fe2000fffe03f */
[----:B------:R-:W-:Y:S01]  /*1d050*/  LOP3.LUT P2, RZ, R5, 0x3, RZ, 0xc0, !PT ;  /* 0x0000000305ff7812 */ /* 0x000fe2000784c0ff */
[----:B------:R-:W-:Y:S01]  /*1d060*/  UIMAD UR10, UR9, UR6, URZ ;  /* 0x00000006090a72a4 */ /* 0x000fe2000f8e023f */
[----:B------:R-:W-:Y:S01]  /*1d070*/  IMAD R0, R0, 0x8, R15 ;  /* 0x0000000800007824 */ /* 0x000fe200078e020f */
[----:B------:R-:W-:Y:S01]  /*1d080*/  USEL UR21, UR21, URZ, !UP1 ;  /* 0x0000003f15157287 */ /* 0x000fe2000c800000 */
[----:B------:R-:W-:Y:S01]  /*1d090*/  LOP3.LUT R5, R7, 0xfffffff8, RZ, 0xc0, !PT ;  /* 0xfffffff807057812 */ /* 0x000fe200078ec0ff */
[----:B------:R-:W-:Y:S01]  /*1d0a0*/  ULDC.64 UR4, c[0x0][0x3a0] ;  /* 0x0000e80000047ab9 */ /* 0x000fe20000000a00 */
[----:B-1----:R-:W-:Y:S01]  /*1d0b0*/  IMAD R2, R44, 0x80, R0 ;  /* 0x000000802c027824 */ /* 0x002fe200078e0200 */
[----:B------:R-:W-:Y:S01]  /*1d0c0*/  UIMAD UR7, UR21, UR7, UR10 ;  /* 0x00000007150772a4 */ /* 0x000fe2000f8e020a */
[----:B------:R-:W-:Y:S01]  /*1d0d0*/  SHF.R.S32.HI R14, RZ, 0x3, R7 ;  /* 0x00000003ff0e7819 */ /* 0x000fe20000011407 */
[----:B------:R-:W-:Y:S01]  /*1d0e0*/  UIMAD.WIDE.U32 UR16, UR14, UR4, URZ ;  /* 0x000000040e1072a5 */ /* 0x000fe2000f8e003f */
[----:B------:R-:W-:Y:S01]  /*1d0f0*/  @P1 IMAD.HI.U32 R3, R2, c[0x0][0x4ec], RZ ;  /* 0x00013b0002031a27 */ /* 0x000fe200078e00ff */
[----:B------:R-:W-:Y:S01]  /*1d100*/  UMOV UR10, UR18 ;  /* 0x00000012000a7c82 */ /* 0x000fe20008000000 */
[----:B------:R-:W-:Y:S01]  /*1d110*/  LEA.HI R17, R33, R32, RZ, 0x6 ;  /* 0x0000002021117211 */ /* 0x000fe200078f30ff */
[----:B------:R-:W-:Y:S01]  /*1d120*/  UIMAD.WIDE.U32 UR10, UR21, UR6, UR10 ;  /* 0x00000006150a72a5 */ /* 0x000fe2000f8e000a */
[----:B------:R-:W-:Y:S01]  /*1d130*/  IMAD.MOV.U32 R0, RZ, RZ, R2 ;  /* 0x000000ffff007224 */ /* 0x000fe200078e0002 */
[----:B------:R-:W-:Y:S01]  /*1d140*/  @P1 SHF.R.U32.HI R0, RZ, c[0x0][0x4f0], R3 ;  /* 0x00013c00ff001a19 */ /* 0x000fe20000011603 */
[----:B------:R-:W-:Y:S01]  /*1d150*/  UIMAD UR4, UR15, UR4, URZ ;  /* 0x000000040f0472a4 */ /* 0x000fe2000f8e023f */
[----:B------:R-:W-:Y:S01]  /*1d160*/  IMAD.IADD R5, R32, 0x1, -R5 ;  /* 0x0000000120057824 */ /* 0x000fe200078e0a05 */
[----:B------:R-:W-:Y:S01]  /*1d170*/  BSSY B0, `(.L_x_690) ;  /* 0x000005c000007945 */ /* 0x000fe20003800000 */
[--C-:B------:R-:W-:Y:S01]  /*1d180*/  SHF.R.S32.HI R6, RZ, 0x1f, R0.reuse ;  /* 0x0000001fff067819 */ /* 0x100fe20000011400 */
[----:B------:R-:W-:Y:S01]  /*1d190*/  IMAD.MOV R3, RZ, RZ, -R0 ;  /* 0x000000ffff037224 */ /* 0x000fe200078e0a00 */
[----:B------:R-:W-:Y:S01]  /*1d1a0*/  UIMAD UR14, UR14, UR5, UR4 ;  /* 0x000000050e0e72a4 */ /* 0x000fe2000f8e0204 */
[----:B-----5:R-:W-:-:S02]  /*1d1b0*/  IMAD R19, R19, c[0x0][0x4e8], RZ ;  /* 0x00013a0013137a24 */ /* 0x020fc400078e02ff */
[----:B------:R-:W-:Y:S01]  /*1d1c0*/  IMAD R4, R3, c[0x0][0x4e8], R2 ;  /* 0x00013a0003047a24 */ /* 0x000fe200078e0202 */
[----:B------:R-:W-:Y:S01]  /*1d1d0*/  IADD3 R2, P0, R0, UR10, RZ ;  /* 0x0000000a00027c10 */ /* 0x000fe2000ff1e0ff */
[----:B------:R-:W-:Y:S01]  /*1d1e0*/  ULDC.64 UR4, c[0x0][0x3e8] ;  /* 0x0000fa0000047ab9 */ /* 0x000fe20000000a00 */
[----:B------:R-:W-:Y:S01]  /*1d1f0*/  MOV R3, UR7 ;  /* 0x0000000700037c02 */ /* 0x000fe20008000f00 */
[----:B------:R-:W-:Y:S01]  /*1d200*/  UIADD3 UR15, UR17, UR14, URZ ;  /* 0x0000000e110f7290 */ /* 0x000fe2000fffe03f */
[----:B------:R-:W-:Y:S01]  /*1d210*/  SHF.R.S32.HI R0, RZ, 0x1f, R4 ;  /* 0x0000001fff007819 */ /* 0x000fe20000011404 */
[----:B------:R-:W-:Y:S01]  /*1d220*/  UIMAD UR8, UR8, UR4, URZ ;  /* 0x00000004080872a4 */ /* 0x000fe2000f8e023f */
[----:B------:R-:W-:Y:S01]  /*1d230*/  IADD3.X R3, R6, UR11, R3, P0, !PT ;  /* 0x0000000b06037c10 */ /* 0x000fe200087fe403 */
[----:B------:R-:W-:Y:S01]  /*1d240*/  IMAD.SHL.U32 R6, R5, 0x8, RZ ;  /* 0x0000000805067824 */ /* 0x000fe200078e00ff */
[----:B------:R-:W-:Y:S01]  /*1d250*/  UMOV UR14, UR16 ;  /* 0x00000010000e7c82 */ /* 0x000fe20008000000 */
[----:B------:R-:W-:Y:S01]  /*1d260*/  IMAD R0, R0, c[0x0][0x488], RZ ;  /* 0x0001220000007a24 */ /* 0x000fe200078e02ff */
[----:B------:R-:W-:Y:S01]  /*1d270*/  UIMAD UR8, UR13, UR5, UR8 ;  /* 0x000000050d0872a4 */ /* 0x000fe2000f8e0208 */
[----:B------:R-:W-:Y:S01]  /*1d280*/  IMAD.WIDE.U32 R2, R4, c[0x0][0x488], R2 ;  /* 0x0001220004027a25 */ /* 0x000fe200078e0002 */
[----:B------:R-:W-:-:S03]  /*1d290*/  UIMAD.WIDE.U32 UR14, UR13, UR4, UR14 ;  /* 0x000000040d0e72a5 */ /* 0x000fc6000f8e000e */
[----:B------:R-:W-:Y:S01]  /*1d2a0*/  IMAD R10, R4, c[0x0][0x48c], R0 ;  /* 0x00012300040a7a24 */ /* 0x000fe200078e0200 */
[----:B------:R-:W-:Y:S01]  /*1d2b0*/  ULDC.64 UR4, c[0x0][0x3f0] ;  /* 0x0000fc0000047ab9 */ /* 0x000fe20000000a00 */
[----:B------:R-:W-:Y:S01]  /*1d2c0*/  IMAD.SHL.U32 R4, R14, 0x40, RZ ;  /* 0x000000400e047824 */ /* 0x000fe200078e00ff */
[----:B------:R-:W-:Y:S01]  /*1d2d0*/  LEA R7, P0, R2, c[0x0][0x450], 0x2 ;  /* 0x0001140002077a11 */ /* 0x000fe200078010ff */
[----:B------:R-:W-:Y:S01]  /*1d2e0*/  IMAD R0, R5, 0x20, R14 ;  /* 0x0000002005007824 */ /* 0x000fe200078e020e */
[----:B------:R-:W-:Y:S01]  /*1d2f0*/  IADD3 R3, R3, R10, RZ ;  /* 0x0000000a03037210 */ /* 0x000fe20007ffe0ff */
[----:B------:R-:W-:Y:S01]  /*1d300*/  UIADD3 UR15, UR15, UR8, URZ ;  /* 0x000000080f0f7290 */ /* 0x000fe2000fffe03f */
[----:B------:R-:W-:Y:S01]  /*1d310*/  LOP3.LUT R4, R4, 0x1c0, RZ, 0xc0, !PT ;  /* 0x000001c004047812 */ /* 0x000fe200078ec0ff */
[----:B------:R-:W-:Y:S01]  /*1d320*/  IMAD R5, R44, 0x80, R0 ;  /* 0x000000802c057824 */ /* 0x000fe200078e0200 */
[----:B------:R-:W-:Y:S01]  /*1d330*/  UIMAD UR9, UR9, UR4, URZ ;  /* 0x00000004090972a4 */ /* 0x000fe2000f8e023f */
[----:B------:R-:W-:Y:S01]  /*1d340*/  SHFL.IDX PT, R12, R7, RZ, 0x1c1f ;  /* 0x001c1fff070c7589 */ /* 0x000fe200000e0000 */
[----:B------:R-:W-:Y:S01]  /*1d350*/  LOP3.LUT R8, R4, 0x38, R6, 0xf8, !PT ;  /* 0x0000003804087812 */ /* 0x000fe200078ef806 */
[----:B------:R-:W-:Y:S01]  /*1d360*/  @P1 IMAD.HI.U32 R9, R5, c[0x0][0x4ec], RZ ;  /* 0x00013b0005091a27 */ /* 0x000fe200078e00ff */
[----:B------:R-:W-:Y:S01]  /*1d370*/  SHF.R.U32.HI R4, RZ, 0x3, R4 ;  /* 0x00000003ff047819 */ /* 0x000fe20000011604 */
[----:B------:R-:W-:Y:S01]  /*1d380*/  UIMAD UR5, UR21, UR5, UR9 ;  /* 0x00000005150572a4 */ /* 0x000fe2000f8e0209 */
[----:B------:R1:W-:Y:S01]  /*1d390*/  SHFL.IDX PT, R10, R7, 0x1, 0x1c1f ;  /* 0x003c1f00070a7f89 */ /* 0x0003e200000e0000 */
[----:B------:R-:W-:Y:S01]  /*1d3a0*/  UIMAD.WIDE.U32 UR14, UR21, UR4, UR14 ;  /* 0x00000004150e72a5 */ /* 0x000fe2000f8e000e */
[----:B------:R-:W-:Y:S01]  /*1d3b0*/  LOP3.LUT R16, R8, R4, RZ, 0x3c, !PT ;  /* 0x0000000408107212 */ /* 0x000fe200078e3cff */
[----:B------:R-:W-:Y:S01]  /*1d3c0*/  IMAD.MOV.U32 R0, RZ, RZ, R5 ;  /* 0x000000ffff007224 */ /* 0x000fe200078e0005 */
[----:B------:R-:W-:Y:S01]  /*1d3d0*/  LEA.HI.X R4, R2, c[0x0][0x454], R3, 0x2, P0 ;  /* 0x0001150002047a11 */ /* 0x000fe200000f1403 */
[----:B------:R-:W-:Y:S01]  /*1d3e0*/  UIADD3 UR5, UR15, UR5, URZ ;  /* 0x000000050f057290 */ /* 0x000fe2000fffe03f */
[----:B------:R-:W-:Y:S01]  /*1d3f0*/  @P1 SHF.R.U32.HI R0, RZ, c[0x0][0x4f0], R9 ;  /* 0x00013c00ff001a19 */ /* 0x000fe20000011609 */
[----:B------:R-:W-:-:S02]  /*1d400*/  IMAD.U32 R3, RZ, RZ, UR15 ;  /* 0x0000000fff037e24 */ /* 0x000fc4000f8e00ff */
[----:B------:R-:W2:Y:S01]  /*1d410*/  SHFL.IDX PT, R13, R4, RZ, 0x1c1f ;  /* 0x001c1fff040d7589 */ /* 0x000ea200000e0000 */
[--C-:B------:R-:W-:Y:S01]  /*1d420*/  SHF.R.S32.HI R9, RZ, 0x1f, R0.reuse ;  /* 0x0000001fff097819 */ /* 0x100fe20000011400 */
[----:B------:R-:W-:Y:S02]  /*1d430*/  IMAD.MOV R8, RZ, RZ, -R0 ;  /* 0x000000ffff087224 */ /* 0x000fe400078e0a00 */
[----:B------:R3:W4:Y:S01]  /*1d440*/  SHFL.IDX PT, R11, R4, 0x1, 0x1c1f ;  /* 0x003c1f00040b7f89 */ /* 0x00072200000e0000 */
[----:B------:R-:W-:Y:S02]  /*1d450*/  IMAD.U32 R2, RZ, RZ, UR14 ;  /* 0x0000000eff027e24 */ /* 0x000fe4000f8e00ff */
[----:B------:R-:W-:Y:S02]  /*1d460*/  IMAD.U32 R3, RZ, RZ, UR5 ;  /* 0x00000005ff037e24 */ /* 0x000fe4000f8e00ff */
[----:B------:R-:W-:Y:S02]  /*1d470*/  IMAD R5, R8, c[0x0][0x4e8], R5 ;  /* 0x00013a0008057a24 */ /* 0x000fe400078e0205 */
[----:B------:R-:W-:-:S04]  /*1d480*/  IMAD.WIDE.U32 R2, R0, c[0x0][0x3e0], R2 ;  /* 0x0000f80000027a25 */ /* 0x000fc800078e0002 */
[----:B-1----:R-:W-:-:S04]  /*1d490*/  IMAD R7, R9, c[0x0][0x3e0], RZ ;  /* 0x0000f80009077a24 */ /* 0x002fc800078e02ff */
[----:B------:R-:W-:Y:S01]  /*1d4a0*/  IMAD R7, R0, c[0x0][0x3e4], R7 ;  /* 0x0000f90000077a24 */ /* 0x000fe200078e0207 */
[----:B------:R-:W-:-:S03]  /*1d4b0*/  SHF.R.S32.HI R0, RZ, 0x1f, R5 ;  /* 0x0000001fff007819 */ /* 0x000fc60000011405 */
[----:B------:R-:W-:Y:S02]  /*1d4c0*/  IMAD.IADD R3, R3, 0x1, R7 ;  /* 0x0000000103037824 */ /* 0x000fe400078e0207 */
[----:B------:R-:W-:Y:S02]  /*1d4d0*/  IMAD R0, R0, c[0x0][0x3d8], RZ ;  /* 0x0000f60000007a24 */ /* 0x000fe400078e02ff */
[----:B---3--:R-:W-:Y:S02]  /*1d4e0*/  IMAD R4, R44, 0x80, R15 ;  /* 0x000000802c047824 */ /* 0x008fe400078e020f */
[----:B------:R-:W-:-:S03]  /*1d4f0*/  IMAD.WIDE.U32 R2, R5, c[0x0][0x3d8], R2 ;  /* 0x0000f60005027a25 */ /* 0x000fc600078e0002 */
[C---:B------:R-:W-:Y:S02]  /*1d500*/  IADD3 R8, R4.reuse, 0x8, RZ ;  /* 0x0000000804087810 */ /* 0x040fe40007ffe0ff */
[-C--:B------:R-:W-:Y:S02]  /*1d510*/  ISETP.GE.OR P1, PT, R4, R19.reuse, P2 ;  /* 0x000000130400720c */ /* 0x080fe40001726670 */
[----:B------:R-:W-:Y:S02]  /*1d520*/  ISETP.GE.OR P0, PT, R8, R19, P2 ;  /* 0x000000130800720c */ /* 0x000fe40001706670 */
[----:B------:R-:W-:-:S04]  /*1d530*/  SHF.L.U32 R4, R17, 0x3, RZ ;  /* 0x0000000311047819 */ /* 0x000fc800000006ff */
[----:B------:R-:W-:Y:S01]  /*1d540*/  LOP3.LUT R7, R16, 0x7ffffe00, R4, 0xf8, !PT ;  /* 0x7ffffe0010077812 */ /* 0x000fe200078ef804 */
[----:B------:R-:W-:Y:S02]  /*1d550*/  IMAD R4, R5, c[0x0][0x3dc], R0 ;  /* 0x0000f70005047a24 */ /* 0x000fe400078e0200 */
[----:B------:R-:W-:Y:S02]  /*1d560*/  IMAD R16, R44, 0x80, R14 ;  /* 0x000000802c107824 */ /* 0x000fe400078e020e */
[----:B------:R-:W-:Y:S01]  /*1d570*/  IMAD.SHL.U32 R0, R7, 0x2, RZ ;  /* 0x0000000207007824 */ /* 0x000fe200078e00ff */
[----:B--2---:R1:W-:Y:S01]  /*1d580*/  @!P1 ST.E [R12.64], R30 ;  /* 0x0000001e0c009985 */ /* 0x0043e2000c101916 */
[----:B------:R-:W-:Y:S01]  /*1d590*/  IMAD.IADD R3, R3, 0x1, R4 ;  /* 0x0000000103037824 */ /* 0x000fe200078e0204 */
[----:B------:R-:W-:Y:S02]  /*1d5a0*/  IADD3 R7, R6, 0x40, RZ ;  /* 0x0000004006077810 */ /* 0x000fe40007ffe0ff */
[----:B----4-:R1:W-:Y:S01]  /*1d5b0*/  @!P0 ST.E [R10.64], R31 ;  /* 0x0000001f0a008985 */ /* 0x0103e2000c101916 */
[----:B------:R-:W-:-:S03]  /*1d5c0*/  LEA R18, P0, R2, c[0x0][0x380], 0x1 ;  /* 0x0000e00002127a11 */ /* 0x000fc600078008ff */
        /* <DEDUP_REMOVED lines=14> */
[----:B------:R5:W4:-:S12]  /*1d6b0*/  LDS.128 R8, [R0+0x4080] ;  /* 0x0040800000087984 */ /* 0x000b180000000c00 */
[----:B------:R-:W-:Y:S01]  /*1d6c0*/  @!P1 IMAD.WIDE R4, R6, 0x2, R2 ;  /* 0x0000000206049825 */ /* 0x000fe200078e0202 */
[----:B-----5:R-:W-:-:S04]  /*1d6d0*/  @!P0 SHF.R.S32.HI R0, RZ, 0x1f, R7 ;  /* 0x0000001fff008819 */ /* 0x020fc80000011407 */
[----:B------:R-:W-:-:S04]  /*1d6e0*/  @!P0 LEA.HI R0, R0, R7, RZ, 0x3 ;  /* 0x0000000700008211 */ /* 0x000fc800078f18ff */
[----:B------:R-:W-:-:S05]  /*1d6f0*/  @!P0 LOP3.LUT R0, R0, 0xfffffff8, RZ, 0xc0, !PT ;  /* 0xfffffff800008812 */ /* 0x000fca00078ec0ff */
[----:B------:R-:W-:Y:S01]  /*1d700*/  @!P0 IMAD.WIDE R2, R0, 0x2, R2 ;  /* 0x0000000200028825 */ /* 0x000fe200078e0202 */
[----:B-1----:R1:W-:Y:S04]  /*1d710*/  @!P1 ST.E.128 [R4.64], R12 ;  /* 0x0000000c04009985 */ /* 0x0023e8000c101d16 */
[----:B----4-:R1:W-:Y:S02]  /*1d720*/  @!P0 ST.E.128 [R2.64], R8 ;  /* 0x0000000802008985 */ /* 0x0103e4000c101d16 */
.L_x_691:
[----:B------:R-:W-:Y:S05]  /*1d730*/  BSYNC B0 ;  /* 0x0000000000007941 */ /* 0x000fea0003800000 */
.L_x_690:
        /* <DEDUP_REMOVED lines=15> */
.L_x_693:
[----:B------:R-:W-:Y:S05]  /*1d830*/  BSYNC B0 ;  /* 0x0000000000007941 */ /* 0x000fea0003800000 */
.L_x_692:
        /* <DEDUP_REMOVED lines=15> */
.L_x_695:
[----:B------:R-:W-:Y:S05]  /*1d930*/  BSYNC B0 ;  /* 0x0000000000007941 */ /* 0x000fea0003800000 */
.L_x_694:
        /* <DEDUP_REMOVED lines=16> */
.L_x_688:
        /* <DEDUP_REMOVED lines=28> */
[----:B------:R-:W2:Y:S04]  /*1dc00*/  LDG.E R0, [R4.64] ;  /* 0x0000001604007981 */ /* 0x000ea8000c1e1900 */
[----:B------:R-:W2:Y:S02]  /*1dc10*/  LDG.E R2, [R4.64+0x4] ;  /* 0x0000041604027981 */ /* 0x000ea4000c1e1900 */
[----:B--2--5:R-:W-:Y:S02]  /*1dc20*/  IADD3 R10, -R0, R2, RZ ;  /* 0x00000002000a7210 */ /* 0x024fe40007ffe1ff */
.L_x_696:
        /* <DEDUP_REMOVED lines=13> */
[----:B------:R-:W-:Y:S02]  /*1dd00*/  ULDC.64 UR4, c[0x0][0x490] ;  /* 0x0001240000047ab9 */ /* 0x000fe40000000a00 */
[----:B------:R-:W-:Y:S02]  /*1dd10*/  UIMAD UR7, UR8, UR4, URZ ;  /* 0x00000004080772a4 */ /* 0x000fe4000f8e023f */
[----:B------:R-:W-:Y:S01]  /*1dd20*/  ISETP.NE.AND P0, PT, R0, 0x1, PT ;  /* 0x000000010000780c */ /* 0x000fe20003f05270 */
[----:B------:R-:W-:Y:S01]  /*1dd30*/  UMOV UR14, UR10 ;  /* 0x0000000a000e7c82 */ /* 0x000fe20008000000 */
[----:B------:R-:W-:Y:S01]  /*1dd40*/  IMAD.MOV.U32 R0, RZ, RZ, R3 ;  /* 0x000000ffff007224 */ /* 0x000fe200078e0003 */
        /* <DEDUP_REMOVED lines=10> */
[----:B------:R-:W-:-:S03]  /*1ddf0*/  IADD3 R2, -R0, RZ, RZ ;  /* 0x000000ff00027210 */ /* 0x000fc60007ffe1ff */
[----:B------:R-:W-:Y:S02]  /*1de00*/  IMAD.U32 R5, RZ, RZ, UR5 ;  /* 0x00000005ff057e24 */ /* 0x000fe4000f8e00ff */
[----:B------:R-:W-:Y:S01]  /*1de10*/  IMAD R4, R2, c[0x0][0x4e8], R3 ;  /* 0x00013a0002047a24 */ /* 0x000fe200078e0203 */
[----:B------:R-:W-:Y:S02]  /*1de20*/  SHF.R.S32.HI R3, RZ, 0x1f, R0 ;  /* 0x0000001fff037819 */ /* 0x000fe40000011400 */
[----:B------:R-:W-:Y:S02]  /*1de30*/  IADD3 R2, P0, R0, UR14, RZ ;  /* 0x0000000e00027c10 */ /* 0x000fe4000ff1e0ff */
        /* <DEDUP_REMOVED lines=10> */
.L_x_698:
[----:B------:R-:W-:Y:S05]  /*1dee0*/  BSYNC B0 ;  /* 0x0000000000007941 */ /* 0x000fea0003800000 */
.L_x_697:
        /* <DEDUP_REMOVED lines=17> */
[----:B------:R-:W-:Y:S01]  /*1e000*/  LEA R0, R7, R8, 0x5 ;  /* 0x0000000807007211 */ /* 0x000fe200078e28ff */
        /* <DEDUP_REMOVED lines=9> */
[----:B------:R-:W-:-:S02]  /*1e0a0*/  UIMAD UR5, UR21, UR5, UR6 ;  /* 0x00000005150572a4 */ /* 0x000fc4000f8e0206 */
[----:B------:R-:W-:Y:S01]  /*1e0b0*/  @P0 SHF.R.U32.HI R4, RZ, c[0x0][0x4f0], R2 ;  /* 0x00013c00ff040a19 */ /* 0x000fe20000011602 */
[----:B------:R-:W-:-:S03]  /*1e0c0*/  UIMAD.WIDE.U32 UR14, UR21, UR4, UR14 ;  /* 0x00000004150e72a5 */ /* 0x000fc6000f8e000e */
[--C-:B------:R-:W-:Y:S01]  /*1e0d0*/  SHF.R.S32.HI R3, RZ, 0x1f, R4.reuse ;  /* 0x0000001fff037819 */ /* 0x100fe20000011404 */
[----:B------:R-:W-:Y:S01]  /*1e0e0*/  IMAD.MOV R2, RZ, RZ, -R4 ;  /* 0x000000ffff027224 */ /* 0x000fe200078e0a04 */
[----:B------:R-:W-:-:S03]  /*1e0f0*/  UIADD3 UR5, UR15, UR5, URZ ;  /* 0x000000050f057290 */ /* 0x000fc6000fffe03f */
[----:B------:R-:W-:Y:S01]  /*1e100*/  IMAD R5, R2, c[0x0][0x4e8], R0 ;  /* 0x00013a0002057a24 */ /* 0x000fe200078e0200 */
[----:B------:R-:W-:Y:S01]  /*1e110*/  MOV R2, UR14 ;  /* 0x0000000e00027c02 */ /* 0x000fe20008000f00 */
[----:B------:R-:W-:Y:S02]  /*1e120*/  IMAD R0, R3, c[0x0][0x3e0], RZ ;  /* 0x0000f80003007a24 */ /* 0x000fe400078e02ff */
[----:B------:R-:W-:Y:S01]  /*1e130*/  IMAD.U32 R3, RZ, RZ, UR15 ;  /* 0x0000000fff037e24 */ /* 0x000fe2000f8e00ff */
[----:B------:R-:W-:Y:S01]  /*1e140*/  MOV R3, UR5 ;  /* 0x0000000500037c02 */ /* 0x000fe20008000f00 */
[----:B------:R-:W-:Y:S01]  /*1e150*/  IMAD R6, R4, c[0x0][0x3e4], R0 ;  /* 0x0000f90004067a24 */ /* 0x000fe200078e0200 */
[----:B------:R-:W-:-:S03]  /*1e160*/  SHF.R.S32.HI R0, RZ, 0x1f, R5 ;  /* 0x0000001fff007819 */ /* 0x000fc60000011405 */
        /* <DEDUP_REMOVED lines=23> */
.L_x_700:
[----:B------:R-:W-:Y:S05]  /*1e2e0*/  BSYNC B0 ;  /* 0x0000000000007941 */ /* 0x000fea0003800000 */
.L_x_699:
        /* <DEDUP_REMOVED lines=15> */
.L_x_702:
[----:B------:R-:W-:Y:S05]  /*1e3e0*/  BSYNC B0 ;  /* 0x0000000000007941 */ /* 0x000fea0003800000 */
.L_x_701:
        /* <DEDUP_REMOVED lines=15> */
.L_x_704:
[----:B------:R-:W-:Y:S05]  /*1e4e0*/  BSYNC B0 ;  /* 0x0000000000007941 */ /* 0x000fea0003800000 */
.L_x_703:
        /* <DEDUP_REMOVED lines=16> */
.L_x_705:
        /* <DEDUP_REMOVED lines=9> */
.L_x_2175:


//--------------------- .text._ZN7cutlass13device_kernelIN5flash19enable_sm80_to_sm89INS1_16FlashAttnFwdSm80INS1_25CollectiveMainloopFwdSm80ILi4ELi1ELb0EN4cute5tupleIJNS5_1CILi128EEENS7_ILi64EEES8_EEELi128ENS_10bfloat16_tEfNS_4arch4Sm80ELb0ELb0ELb1ELb0ELb1ELb0ELb1ELb0EEENS1_21CollectiveEpilogueFwdINS6_IJS8_S8_S9_EEENS6_IJNS7_ILi1EEESH_SH_EEESB_SD_Li128ELb0ELb1ELb0ELb0EEENS1_19SingleTileSchedulerILb0ELb0ELb1ELi128EEEEEEEEEvNT_6ParamsE --------------------------
	.section	.text._ZN7cutlass13device_kernelIN5flash19enable_sm80_to_sm89INS1_16FlashAttnFwdSm80INS1_25CollectiveMainloopFwdSm80ILi4ELi1ELb0EN4cute5tupleIJNS5_1CILi128EEENS7_ILi64EEES8_EEELi128ENS_10bfloat16_tEfNS_4arch4Sm80ELb0ELb0ELb1ELb0ELb1ELb0ELb1ELb0EEENS1_21CollectiveEpilogueFwdINS6_IJS8_S8_S9_EEENS6_IJNS7_ILi1EEESH_SH_EEESB_SD_Li128ELb0ELb1ELb0ELb0EEENS1_19SingleTileSchedulerILb0ELb0ELb1ELi128EEEEEEEEEvNT_6ParamsE,"ax",@progbits
	.sectioninfo	@"SHI_REGISTERS=255"
	.align	128
.text._ZN7cutlass13device_kernelIN5flash19enable_sm80_to_sm89INS1_16FlashAttnFwdSm80INS1_25CollectiveMainloopFwdSm80ILi4ELi1ELb0EN4cute5tupleIJNS5_1CILi128EEENS7_ILi64EEES8_EEELi128ENS_10bfloat16_tEfNS_4arch4Sm80ELb0ELb0ELb1ELb0ELb1ELb0ELb1ELb0EEENS1_21CollectiveEpilogueFwdINS6_IJS8_S8_S9_EEENS6_IJNS7_ILi1EEESH_SH_EEESB_SD_Li128ELb0ELb1ELb0ELb0EEENS1_19SingleTileSchedulerILb0ELb0ELb1ELi128EEEEEEEEEvNT_6ParamsE:
        .type           _ZN7cutlass13device_kernelIN5flash19enable_sm80_to_sm89INS1_16FlashAttnFwdSm80INS1_25CollectiveMainloopFwdSm80ILi4ELi1ELb0EN4cute5tupleIJNS5_1CILi128EEENS7_ILi64EEES8_EEELi128ENS_10bfloat16_tEfNS_4arch4Sm80ELb0ELb0ELb1ELb0ELb1ELb0ELb1ELb0EEENS1_21CollectiveEpilogueFwdINS6_IJS8_S8_S9_EEENS6_IJNS7_ILi1EEESH_SH_EEESB_SD_Li128ELb0ELb1ELb0ELb0EEENS1_19SingleTileSchedulerILb0ELb0ELb1ELi128EEEEEEEEEvNT_6ParamsE,@function
        .size           _ZN7cutlass13device_kernelIN5flash19enable_sm80_to_sm89INS1_16FlashAttnFwdSm80INS1_25CollectiveMainloopFwdSm80ILi4ELi1ELb0EN4cute5tupleIJNS5_1CILi128EEENS7_ILi64EEES8_EEELi128ENS_10bfloat16_tEfNS_4arch4Sm80ELb0ELb0ELb1ELb0ELb1ELb0ELb1ELb0EEENS1_21CollectiveEpilogueFwdINS6_IJS8_S8_S9_EEENS6_IJNS7_ILi1EEESH_SH_EEESB_SD_Li128ELb0ELb1ELb0ELb0EEENS1_19SingleTileSchedulerILb0ELb0ELb1ELi128EEEEEEEEEvNT_6ParamsE,(.L_x_2176 - _ZN7cutlass13device_kernelIN5flash19enable_sm80_to_sm89INS1_16FlashAttnFwdSm80INS1_25CollectiveMainloopFwdSm80ILi4ELi1ELb0EN4cute5tupleIJNS5_1CILi128EEENS7_ILi64EEES8_EEELi128ENS_10bfloat16_tEfNS_4arch4Sm80ELb0ELb0ELb1ELb0ELb1ELb0ELb1ELb0EEENS1_21CollectiveEpilogueFwdINS6_IJS8_S8_S9_EEENS6_IJNS7_ILi1EEESH_SH_EEESB_SD_Li128ELb0ELb1ELb0ELb0EEENS1_19SingleTileSchedulerILb0ELb0ELb1ELi128EEEEEEEEEvNT_6ParamsE)
        .other          _ZN7cutlass13device_kernelIN5flash19enable_sm80_to_sm89INS1_16FlashAttnFwdSm80INS1_25CollectiveMainloopFwdSm80ILi4ELi1ELb0EN4cute5tupleIJNS5_1CILi128EEENS7_ILi64EEES8_EEELi128ENS_10bfloat16_tEfNS_4arch4Sm80ELb0ELb0ELb1ELb0ELb1ELb0ELb1ELb0EEENS1_21CollectiveEpilogueFwdINS6_IJS8_S8_S9_EEENS6_IJNS7_ILi1EEESH_SH_EEESB_SD_Li128ELb0ELb1ELb0ELb0EEENS1_19SingleTileSchedulerILb0ELb0ELb1ELi128EEEEEEEEEvNT_6ParamsE,@"STO_CUDA_ENTRY STV_DEFAULT"
_ZN7cutlass13device_kernelIN5flash19enable_sm80_to_sm89INS1_16FlashAttnFwdSm80INS1_25CollectiveMainloopFwdSm80ILi4ELi1ELb0EN4cute5tupleIJNS5_1CILi128EEENS7_ILi64EEES8_EEELi128ENS_10bfloat16_tEfNS_4arch4Sm80ELb0ELb0ELb1ELb0ELb1ELb0ELb1ELb0EEENS1_21CollectiveEpilogueFwdINS6_IJS8_S8_S9_EEENS6_IJNS7_ILi1EEESH_SH_EEESB_SD_Li128ELb0ELb1ELb0ELb0EEENS1_19SingleTileSchedulerILb0ELb0ELb1ELi128EEEEEEEEEvNT_6ParamsE:
[----:B------:R-:W-:-:S03]  /*0000*/  MOV R1, c[0x0][0x28] ;  /* 0x00000a0000017a02 */ /* 0x000fc60000000f00 */
[----:B------:R-:W1:Y:S01]  /*0010*/  S2UR UR11, SR_CTAID.Z ;  /* 0x00000000000b79c3 */ /* 0x000e620000002700 */
[----:B------:R-:W-:Y:S02]  /*0020*/  IADD3 R1, R1, -0x48, RZ ;  /* 0xffffffb801017810 */ /* 0x000fe40007ffe0ff */
[----:B-1----:R-:W-:-:S13]  /*0030*/  ISETP.LE.AND P0, PT, RZ, UR11, PT ;  /* 0x0000000bff007c0c */ /* 0x002fda000bf03270 */
[----:B------:R-:W-:Y:S05]  /*0040*/  @!P0 EXIT ;  /* 0x000000000000894d */ /* 0x000fea0003800000 */
[----:B------:R-:W-:Y:S02]  /*0050*/  ULDC.64 UR6, c[0x0][0x370] ;  /* 0x0000dc0000067ab9 */ /* 0x000fe40000000a00 */
[----:B------:R-:W-:Y:S02]  /*0060*/  ULDC.64 UR4, c[0x0][0x340] ;  /* 0x0000d00000047ab9 */ /* 0x000fe40000000a00 */
[----:B------:R-:W-:Y:S02]  /*0070*/  UISETP.NE.U32.AND UP1, UPT, URZ, UR6, UPT ;  /* 0x000000063f00728c */ /* 0x000fe4000bf25070 */
[----:B------:R-:W-:Y:S02]  /*0080*/  UISETP.NE.U32.AND UP0, UPT, URZ, UR4, UPT ;  /* 0x000000043f00728c */ /* 0x000fe4000bf05070 */
[----:B------:R-:W-:Y:S02]  /*0090*/  UISETP.NE.AND.EX UP1, UPT, URZ, UR7, UPT, UP1 ;  /* 0x000000073f00728c */ /* 0x000fe4000bf25310 */
[----:B------:R-:W-:-:S02]  /*00a0*/  UISETP.NE.AND.EX UP0, UPT, URZ, UR5, UPT, UP0 ;  /* 0x000000053f00728c */ /* 0x000fc4000bf05300 */
[----:B------:R-:W-:Y:S02]  /*00b0*/  ULDC.64 UR8, c[0x0][0x370] ;  /* 0x0000dc0000087ab9 */ /* 0x000fe40000000a00 */
[----:B------:R-:W-:Y:S01]  /*00c0*/  ULDC.64 UR6, c[0x0][0x340] ;  /* 0x0000d00000067ab9 */ /* 0x000fe20000000a00 */
[----:B------:R-:W-:Y:S01]  /*00d0*/  PLOP3.LUT P4, PT, PT, PT, UP1, 0x80, 0x0 ;  /* 0x000000000000781c */ /* 0x000fe20003f8f018 */
[----:B------:R-:W-:Y:S01]  /*00e0*/  ULDC.64 UR12, c[0x0][0x118] ;  /* 0x00004600000c7ab9 */ /* 0x000fe20000000a00 */
[----:B------:R-:W-:Y:S02]  /*00f0*/  PLOP3.LUT P2, PT, PT, PT, UP0, 0x80, 0x0 ;  /* 0x000000000000781c */ /* 0x000fe40003f4f008 */
[----:B------:R-:W-:Y:S02]  /*0100*/  @UP1 UMOV UR5, 0x4 ;  /* 0x0000000400051882 */ /* 0x000fe40000000000 */
[----:B------:R-:W-:Y:S02]  /*0110*/  @UP0 UMOV UR4, 0x4 ;  /* 0x0000000400040882 */ /* 0x000fe40000000000 */
[----:B------:R-:W-:-:S02]  /*0120*/  @UP1 UIMAD.WIDE UR8, UR11, UR5, UR8 ;  /* 0x000000050b0812a5 */ /* 0x000fc4000f8e0208 */
[----:B------:R-:W-:-:S04]  /*0130*/  @UP0 UIMAD.WIDE UR4, UR11, UR4, UR6 ;  /* 0x000000040b0402a5 */ /* 0x000fc8000f8e0206 */
[----:B------:R-:W-:Y:S02]  /*0140*/  IMAD.U32 R4, RZ, RZ, UR8 ;  /* 0x00000008ff047e24 */ /* 0x000fe4000f8e00ff */
[----:B------:R-:W-:Y:S02]  /*0150*/  IMAD.U32 R3, RZ, RZ, UR5 ;  /* 0x00000005ff037e24 */ /* 0x000fe4000f8e00ff */
[----:B------:R-:W-:Y:S02]  /*0160*/  IMAD.U32 R2, RZ, RZ, UR4 ;  /* 0x00000004ff027e24 */ /* 0x000fe4000f8e00ff */
[----:B------:R-:W-:Y:S01]  /*0170*/  IMAD.U32 R5, RZ, RZ, UR9 ;  /* 0x00000009ff057e24 */ /* 0x000fe2000f8e00ff */
[----:B------:R-:W1:Y:S01]  /*0180*/  S2UR UR8, SR_CTAID.Y ;  /* 0x00000000000879c3 */ /* 0x000e620000002600 */
[----:B------:R-:W2:Y:S01]  /*0190*/  S2R R7, SR_CTAID.X ;  /* 0x0000000000077919 */ /* 0x000ea20000002500 */
[----:B------:R-:W-:Y:S01]  /*01a0*/  IMAD.MOV.U32 R8, RZ, RZ, c[0x0][0x2c4] ;  /* 0x0000b100ff087624 */ /* 0x000fe200078e00ff */
[----:B------:R-:W-:-:S02]  /*01b0*/  ULDC.64 UR4, c[0x0][0x1b8] ;  /* 0x00006e0000047ab9 */ /* 0x000fc40000000a00 */
[----:B------:R3:W4:Y:S04]  /*01c0*/  @P2 LDG.E R3, [R2.64] ;  /* 0x0000000c02032981 */ /* 0x000728000c1e1900 */
[----:B------:R5:W4:Y:S04]  /*01d0*/  @P4 LDG.E R4, [R4.64] ;  /* 0x0000000c04044981 */ /* 0x000b28000c1e1900 */
[----:B---3--:R-:W3:Y:S01]  /*01e0*/  S2R R2, SR_TID.X ;  /* 0x0000000000027919 */ /* 0x008ee20000002100 */
[----:B------:R-:W-:Y:S01]  /*01f0*/  ISETP.NE.AND P0, PT, R8, 0x1, PT ;  /* 0x000000010800780c */ /* 0x000fe20003f05270 */
[----:B-1----:R-:W-:-:S04]  /*0200*/  USHF.R.S32.HI UR6, URZ, 0x1f, UR8 ;  /* 0x0000001f3f067899 */ /* 0x002fc80008011408 */
[----:B------:R-:W-:Y:S01]  /*0210*/  UIMAD UR7, UR6, UR4, URZ ;  /* 0x00000004060772a4 */ /* 0x000fe2000f8e023f */
[----:B---3--:R-:W-:-:S04]  /*0220*/  SHF.R.S32.HI R10, RZ, 0x1f, R2 ;  /* 0x0000001fff0a7819 */ /* 0x008fc80000011402 */
[----:B------:R-:W-:-:S04]  /*0230*/  LEA.HI R250, R10, R2, RZ, 0x3 ;  /* 0x000000020afa7211 */ /* 0x000fc800078f18ff */
[----:B-----5:R-:W-:Y:S02]  /*0240*/  LOP3.LUT R5, R250, 0xfffffff8, RZ, 0xc0, !PT ;  /* 0xfffffff8fa057812 */ /* 0x020fe400078ec0ff */
[----:B------:R-:W-:-:S03]  /*0250*/  SHF.R.S32.HI R250, RZ, 0x3, R250 ;  /* 0x00000003fffa7819 */ /* 0x000fc600000114fa */
[----:B------:R-:W-:-:S04]  /*0260*/  IMAD.IADD R5, R2, 0x1, -R5 ;  /* 0x0000000102057824 */ /* 0x000fc800078e0a05 */
[----:B------:R-:W-:Y:S01]  /*0270*/  IMAD R139, R5, 0x10, R250 ;  /* 0x00000010058b7824 */ /* 0x000fe200078e02fa */
[----:B------:R-:W-:Y:S02]  /*0280*/  UIMAD.WIDE.U32 UR14, UR8, UR4, URZ ;  /* 0x00000004080e72a5 */ /* 0x000fe4000f8e003f */
[----:B------:R-:W-:Y:S01]  /*0290*/  UIMAD UR7, UR8, UR5, UR7 ;  /* 0x00000005080772a4 */ /* 0x000fe2000f8e0207 */
[----:B--2---:R-:W-:Y:S01]  /*02a0*/  IMAD R6, R7, 0x80, R139 ;  /* 0x0000008007067824 */ /* 0x004fe200078e028b */
[----:B------:R-:W-:Y:S02]  /*02b0*/  USHF.R.S32.HI UR9, URZ, 0x1f, UR11 ;  /* 0x0000001f3f097899 */ /* 0x000fe4000801140b */
[----:B------:R-:W-:Y:S01]  /*02c0*/  ULDC.64 UR4, c[0x0][0x1c0] ;  /* 0x0000700000047ab9 */ /* 0x000fe20000000a00 */
[----:B------:R-:W-:Y:S01]  /*02d0*/  @P0 IMAD.HI.U32 R0, R6, c[0x0][0x2c8], RZ ;  /* 0x0000b20006000a27 */ /* 0x000fe200078e00ff */
[----:B------:R-:W-:Y:S02]  /*02e0*/  UIADD3 UR15, UR15, UR7, URZ ;  /* 0x000000070f0f7290 */ /* 0x000fe4000fffe03f */
[----:B------:R-:W-:Y:S01]  /*02f0*/  UIMAD UR9, UR9, UR4, URZ ;  /* 0x00000004090972a4 */ /* 0x000fe2000f8e023f */
[----:B------:R-:W-:Y:S01]  /*0300*/  IMAD.MOV.U32 R9, RZ, RZ, R6 ;  /* 0x000000ffff097224 */ /* 0x000fe200078e0006 */
[----:B------:R-:W-:Y:S01]  /*0310*/  UIMAD.WIDE.U32 UR14, UR11, UR4, UR14 ;  /* 0x000000040b0e72a5 */ /* 0x000fe2000f8e000e */
[----:B------:R-:W-:Y:S01]  /*0320*/  @P0 SHF.R.U32.HI R9, RZ, c[0x0][0x2cc], R0 ;  /* 0x0000b300ff090a19 */ /* 0x000fe20000011600 */
[----:B------:R-:W-:-:S03]  /*0330*/  UIMAD UR5, UR11, UR5, UR9 ;  /* 0x000000050b0572a4 */ /* 0x000fc6000f8e0209 */
[--C-:B------:R-:W-:Y:S01]  /*0340*/  SHF.R.S32.HI R0, RZ, 0x1f, R9.reuse ;  /* 0x0000001fff007819 */ /* 0x100fe20000011409 */
[----:B------:R-:W-:Y:S01]  /*0350*/  UIADD3 UR5, UR15, UR5, URZ ;  /* 0x000000050f057290 */ /* 0x000fe2000fffe03f */
[----:B------:R-:W-:Y:S02]  /*0360*/  IMAD.U32 R15, RZ, RZ, UR15 ;  /* 0x0000000fff0f7e24 */ /* 0x000fe4000f8e00ff */
[----:B------:R-:W-:Y:S02]  /*0370*/  IMAD.U32 R14, RZ, RZ, UR14 ;  /* 0x0000000eff0e7e24 */ /* 0x000fe4000f8e00ff */
[----:B------:R-:W-:Y:S02]  /*0380*/  IMAD R0, R0, c[0x0][0x1b0], RZ ;  /* 0x00006c0000007a24 */ /* 0x000fe400078e02ff */
[----:B------:R-:W-:Y:S02]  /*0390*/  IMAD.U32 R15, RZ, RZ, UR5 ;  /* 0x00000005ff0f7e24 */ /* 0x000fe4000f8e00ff */
[----:B------:R-:W-:-:S02]  /*03a0*/  IMAD.MOV R12, RZ, RZ, -R9 ;  /* 0x000000ffff0c7224 */ /* 0x000fc400078e0a09 */
[----:B------:R-:W-:-:S04]  /*03b0*/  IMAD.WIDE.U32 R14, R9, c[0x0][0x1b0], R14 ;  /* 0x00006c00090e7a25 */ /* 0x000fc800078e000e */
[----:B------:R-:W-:Y:S02]  /*03c0*/  IMAD R0, R9, c[0x0][0x1b4], R0 ;  /* 0x00006d0009007a24 */ /* 0x000fe400078e0200 */
[----:B------:R-:W-:Y:S02]  /*03d0*/  IMAD R12, R12, c[0x0][0x2c4], R6 ;  /* 0x0000b1000c0c7a24 */ /* 0x000fe400078e0206 */
[----:B------:R-:W-:-:S03]  /*03e0*/  IMAD.IADD R15, R15, 0x1, R0 ;  /* 0x000000010f0f7824 */ /* 0x000fc600078e0200 */
[----:B------:R-:W-:Y:S01]  /*03f0*/  SHF.R.S32.HI R0, RZ, 0x1f, R12 ;  /* 0x0000001fff007819 */ /* 0x000fe2000001140c */
[----:B------:R-:W-:-:S04]  /*0400*/  IMAD R11, R7, 0x80, R250 ;  /* 0x00000080070b7824 */ /* 0x000fc800078e02fa */
[----:B------:R-:W-:Y:S02]  /*0410*/  IMAD R0, R0, c[0x0][0x1a8], RZ ;  /* 0x00006a0000007a24 */ /* 0x000fe400078e02ff */
[----:B------:R-:W-:Y:S02]  /*0420*/  IMAD.MOV.U32 R252, RZ, RZ, c[0x0][0x2b8] ;  /* 0x0000ae00fffc7624 */ /* 0x000fe400078e00ff */
[C---:B------:R-:W-:Y:S02]  /*0430*/  IMAD R0, R12.reuse, c[0x0][0x1ac], R0 ;  /* 0x00006b000c007a24 */ /* 0x040fe400078e0200 */
[----:B------:R-:W-:Y:S01]  /*0440*/  IMAD.WIDE.U32 R12, R12, c[0x0][0x1a8], R14 ;  /* 0x00006a000c0c7a25 */ /* 0x000fe200078e000e */
[----:B------:R-:W-:Y:S02]  /*0450*/  IADD3 R7, R11, 0x10, RZ ;  /* 0x000000100b077810 */ /* 0x000fe40007ffe0ff */
[----:B------:R-:W-:Y:S01]  /*0460*/  ISETP.NE.AND P1, PT, R252, 0x1, PT ;  /* 0x00000001fc00780c */ /* 0x000fe20003f25270 */
[----:B------:R-:W-:Y:S01]  /*0470*/  IMAD R8, R8, c[0x0][0x168], RZ ;  /* 0x00005a0008087a24 */ /* 0x000fe200078e02ff */
[----:B------:R-:W-:Y:S01]  /*0480*/  LEA R14, P1, R12, c[0x0][0x160], 0x1 ;  /* 0x000058000c0e7a11 */ /* 0x000fe200078208ff */
[----:B------:R-:W-:-:S03]  /*0490*/  IMAD.IADD R0, R13, 0x1, R0 ;  /* 0x000000010d007824 */ /* 0x000fc600078e0200 */
[-C--:B------:R-:W-:Y:S01]  /*04a0*/  ISETP.GE.AND P0, PT, R7, R8.reuse, PT ;  /* 0x000000080700720c */ /* 0x080fe20003f06270 */
[----:B------:R-:W-:Y:S01]  /*04b0*/  IMAD.SHL.U32 R7, R250, 0x40, RZ ;  /* 0x00000040fa077824 */ /* 0x000fe200078e00ff */
[----:B------:R-:W-:Y:S01]  /*04c0*/  LEA.HI.X R0, R12, c[0x0][0x164], R0, 0x1, P1 ;  /* 0x000059000c007a11 */ /* 0x000fe200008f0c00 */
[----:B------:R-:W-:Y:S01]  /*04d0*/  STL [R1+0x14], R139 ;  /* 0x0000148b01007387 */ /* 0x000fe20000100800 */
[----:B------:R-:W-:Y:S01]  /*04e0*/  ISETP.GE.AND P1, PT, R11, R8, PT ;  /* 0x000000080b00720c */ /* 0x000fe20003f26270 */
[----:B------:R-:W-:Y:S02]  /*04f0*/  IMAD.SHL.U32 R137, R5, 0x8, RZ ;  /* 0x0000000805897824 */ /* 0x000fe400078e00ff */
[----:B------:R1:W-:Y:S01]  /*0500*/  STL [R1+0x10], R6 ;  /* 0x0000100601007387 */ /* 0x0003e20000100800 */
[----:B------:R-:W-:-:S03]  /*0510*/  LOP3.LUT R7, R7, 0x1c0, RZ, 0xc0, !PT ;  /* 0x000001c007077812 */ /* 0x000fc600078ec0ff */
[----:B------:R-:W-:Y:S04]  /*0520*/  SHFL.IDX PT, R20, R14, RZ, 0x181f ;  /* 0x00181fff0e147589 */ /* 0x000fe800000e0000 */
[----:B------:R-:W2:Y:S01]  /*0530*/  SHFL.IDX PT, R21, R0, RZ, 0x181f ;  /* 0x00181fff00157589 */ /* 0x000ea200000e0000 */
[----:B------:R-:W-:-:S03]  /*0540*/  IADD3 R138, R137, 0x40, RZ ;  /* 0x00000040898a7810 */ /* 0x000fc60007ffe0ff */
[----:B------:R-:W-:Y:S04]  /*0550*/  SHFL.IDX PT, R12, R14, 0x1, 0x181f ;  /* 0x00381f000e0c7f89 */ /* 0x000fe800000e0000 */
[----:B------:R-:W3:Y:S01]  /*0560*/  SHFL.IDX PT, R13, R0, 0x1, 0x181f ;  /* 0x00381f00000d7f89 */ /* 0x000ee200000e0000 */
[----:B-1----:R-:W-:-:S04]  /*0570*/  IADD3 R6, R11, 0x20, RZ ;  /* 0x000000200b067810 */ /* 0x002fc80007ffe0ff */
[----:B------:R-:W-:Y:S02]  /*0580*/  ISETP.GE.AND P3, PT, R6, R8, PT ;  /* 0x000000080600720c */ /* 0x000fe40003f66270 */
[----:B------:R-:W-:Y:S02]  /*0590*/  SHF.R.U32.HI R6, RZ, 0x3, R7 ;  /* 0x00000003ff067819 */ /* 0x000fe40000011607 */
[----:B------:R-:W-:Y:S02]  /*05a0*/  LOP3.LUT R7, R7, 0x38, R137, 0xf8, !PT ;  /* 0x0000003807077812 */ /* 0x000fe400078ef889 */
[----:B------:R-:W-:Y:S02]  /*05b0*/  @!P1 SHF.R.S32.HI R18, RZ, 0x1f, R138 ;  /* 0x0000001fff129819 */ /* 0x000fe4000001148a */
[----:B------:R-:W-:Y:S02]  /*05c0*/  LOP3.LUT R7, R7, R6, RZ, 0x3c, !PT ;  /* 0x0000000607077212 */ /* 0x000fe400078e3cff */
[----:B------:R-:W-:-:S02]  /*05d0*/  LEA.HI R6, R10, R2, RZ, 0x6 ;  /* 0x000000020a067211 */ /* 0x000fc400078f30ff */
[----:B------:R-:W-:-:S03]  /*05e0*/  @!P1 LEA.HI R18, R18, R138, RZ, 0x3 ;  /* 0x0000008a12129211 */ /* 0x000fc600078f18ff */
[----:B------:R-:W-:Y:S01]  /*05f0*/  IMAD.SHL.U32 R6, R6, 0x8, RZ ;  /* 0x0000000806067824 */ /* 0x000fe200078e00ff */
[----:B------:R-:W-:Y:S01]  /*0600*/  ISETP.GE.AND P6, PT, R138, c[0x0][0x198], PT ;  /* 0x000066008a007a0c */ /* 0x000fe20003fc6270 */
[----:B------:R-:W-:Y:S01]  /*0610*/  UMOV UR10, URZ ;  /* 0x0000003f000a7c82 */ /* 0x000fe20008000000 */
[----:B------:R-:W-:Y:S02]  /*0620*/  @!P1 LOP3.LUT R18, R18, 0xfffffff8, RZ, 0xc0, !PT ;  /* 0xfffffff812129812 */ /* 0x000fe400078ec0ff */
[----:B------:R-:W-:Y:S01]  /*0630*/  LOP3.LUT R136, R7, 0xfffffe00, R6, 0xf8, !PT ;  /* 0xfffffe0007887812 */ /* 0x000fe200078ef806 */
[----:B------:R-:W-:Y:S02]  /*0640*/  SHFL.IDX PT, R16, R14, 0x2, 0x181f ;  /* 0x00581f000e107f89 */ /* 0x000fe400000e0000 */
[----:B--2---:R-:W-:Y:S02]  /*0650*/  @!P1 IMAD.WIDE R18, R18, 0x2, R20 ;  /* 0x0000000212129825 */ /* 0x004fe400078e0214 */
[----:B------:R-:W1:Y:S02]  /*0660*/  SHFL.IDX PT, R17, R0, 0x2, 0x181f ;  /* 0x00581f0000117f89 */ /* 0x000e6400000e0000 */
[----:B------:R-:W-:-:S02]  /*0670*/  @!P1 IMAD.SHL.U32 R7, R136, 0x2, RZ ;  /* 0x0000000288079824 */ /* 0x000fc400078e00ff */
[----:B------:R-:W-:Y:S01]  /*0680*/  @!P1 IMAD.WIDE R20, R137, 0x2, R20 ;  /* 0x0000000289149825 */ /* 0x000fe200078e0214 */
[----:B------:R-:W-:-:S03]  /*0690*/  IADD3 R9, R11, 0x30, RZ ;  /* 0x000000300b097810 */ /* 0x000fc60007ffe0ff */
[----:B---3--:R-:W-:Y:S01]  /*06a0*/  @!P0 IMAD.WIDE R22, R137, 0x2, R12 ;  /* 0x0000000289168825 */ /* 0x008fe200078e020c */
[----:B------:R-:W-:Y:S02]  /*06b0*/  ISETP.GE.AND P5, PT, R9, R8, PT ;  /* 0x000000080900720c */ /* 0x000fe40003fa6270 */
[----:B------:R-:W-:Y:S01]  /*06c0*/  IADD3 R6, R11, 0x40, RZ ;  /* 0x000000400b067810 */ /* 0x000fe20007ffe0ff */
[----:B------:R-:W-:Y:S02]  /*06d0*/  ULDC UR4, c[0x0][0x2ac] ;  /* 0x0000ab0000047ab9 */ /* 0x000fe40000000800 */
[----:B------:R-:W-:Y:S02]  /*06e0*/  ULDC UR7, c[0x0][0x1d0] ;  /* 0x0000740000077ab9 */ /* 0x000fe40000000800 */
[----:B------:R-:W-:-:S04]  /*06f0*/  UIMAD UR7, UR4, UR7, 0x3f ;  /* 0x0000003f040774a4 */ /* 0x000fc8000f8e0207 */
[----:B------:R-:W-:-:S04]  /*0700*/  USHF.R.S32.HI UR5, URZ, 0x1f, UR7 ;  /* 0x0000001f3f057899 */ /* 0x000fc80008011407 */
[----:B------:R-:W-:-:S04]  /*0710*/  ULEA.HI UR7, UR5, UR7, URZ, 0x6 ;  /* 0x0000000705077291 */ /* 0x000fc8000f8f303f */
[----:B------:R-:W-:Y:S01]  /*0720*/  USHF.R.S32.HI UR7, URZ, 0x6, UR7 ;  /* 0x000000063f077899 */ /* 0x000fe20008011407 */
[----:B------:R-:W-:Y:S01]  /*0730*/  SHFL.IDX PT, R15, R0, 0x7, 0x181f ;  /* 0x00f81f00000f7f89 */ /* 0x000fe200000e0000 */
[----:B------:R-:W-:Y:S02]  /*0740*/  ULDC UR9, c[0x0][0x1d0] ;  /* 0x0000740000097ab9 */ /* 0x000fe40000000800 */
[----:B------:R-:W-:-:S03]  /*0750*/  UIMAD UR9, UR4, UR9, URZ ;  /* 0x00000009040972a4 */ /* 0x000fc6000f8e023f */
[----:B------:R-:W-:Y:S01]  /*0760*/  ULDC.64 UR4, c[0x0][0x2b0] ;  /* 0x0000ac0000047ab9 */ /* 0x000fe20000000a00 */
[----:B----4-:R2:W3:Y:S01]  /*0770*/  @P2 R2UR UR16, R3 ;  /* 0x00000000031023c2 */ /* 0x0104e200000e0000 */
[----:B------:R-:W-:-:S07]  /*0780*/  ISETP.GE.AND P2, PT, R137, c[0x0][0x198], PT ;  /* 0x0000660089007a0c */ /* 0x000fce0003f46270 */
[----:B------:R4:W5:Y:S06]  /*0790*/  @P4 R2UR UR10, R4 ;  /* 0x00000000040a43c2 */ /* 0x00096c00000e0000 */
[----:B------:R1:W-:Y:S04]  /*07a0*/  @!P1 LDGSTS.E.BYPASS.LTC128B.128 [R7+0x8100], [R20.64], !P2 ;  /* 0x0810000014079fae */ /* 0x0003e8000d101d4c */
[----:B------:R1:W-:Y:S01]  /*07b0*/  @!P1 LDGSTS.E.BYPASS.LTC128B.128 [R7+0xc100], [R18.64], !P6 ;  /* 0x0c10000012079fae */ /* 0x0003e2000f101d4c */
[----:B--2---:R-:W-:-:S05]  /*07c0*/  @!P0 IMAD.SHL.U32 R3, R136, 0x2, RZ ;  /* 0x0000000288038824 */ /* 0x004fca00078e00ff */
[----:B------:R2:W-:Y:S01]  /*07d0*/  @!P0 LDGSTS.E.BYPASS.LTC128B.128 [R3+0x8900], [R22.64], !P2 ;  /* 0x0890000016038fae */ /* 0x0005e2000d101d4c */
[----:B----4-:R-:W-:-:S04]  /*07e0*/  @!P0 SHF.R.S32.HI R4, RZ, 0x1f, R138 ;  /* 0x0000001fff048819 */ /* 0x010fc8000001148a */
[----:B------:R-:W-:-:S04]  /*07f0*/  @!P0 LEA.HI R4, R4, R138, RZ, 0x3 ;  /* 0x0000008a04048211 */ /* 0x000fc800078f18ff */
[----:B------:R-:W-:Y:S01]  /*0800*/  @!P0 LOP3.LUT R4, R4, 0xfffffff8, RZ, 0xc0, !PT ;  /* 0xfffffff804048812 */ /* 0x000fe200078ec0ff */
[----:B-1----:R-:W-:Y:S04]  /*0810*/  SHFL.IDX PT, R18, R14, 0x3, 0x181f ;  /* 0x00781f000e127f89 */ /* 0x002fe800000e0000 */
[----:B------:R-:W1:Y:S01]  /*0820*/  SHFL.IDX PT, R19, R0, 0x3, 0x181f ;  /* 0x00781f0000137f89 */ /* 0x000e6200000e0000 */
[----:B------:R-:W-:Y:S01]  /*0830*/  @!P0 IMAD.WIDE R12, R4, 0x2, R12 ;  /* 0x00000002040c8825 */ /* 0x000fe200078e020c */
[----:B--2---:R-:W-:-:S04]  /*0840*/  @!P3 SHF.R.S32.HI R22, RZ, 0x1f, R138 ;  /* 0x0000001fff16b819 */ /* 0x004fc8000001148a */
[----:B------:R2:W-:Y:S01]  /*0850*/  @!P0 LDGSTS.E.BYPASS.LTC128B.128 [R3+0xc900], [R12.64], !P6 ;  /* 0x0c9000000c038fae */ /* 0x0005e2000f101d4c */
[----:B------:R-:W-:Y:S02]  /*0860*/  @!P3 LEA.HI R22, R22, R138, RZ, 0x3 ;  /* 0x0000008a1616b211 */ /* 0x000fe400078f18ff */
[----:B------:R-:W-:Y:S02]  /*0870*/  ISETP.GE.AND P0, PT, R137, c[0x0][0x198], PT ;  /* 0x0000660089007a0c */ /* 0x000fe40003f06270 */
[----:B------:R-:W-:Y:S02]  /*0880*/  @!P3 LOP3.LUT R22, R22, 0xfffffff8, RZ, 0xc0, !PT ;  /* 0xfffffff81616b812 */ /* 0x000fe400078ec0ff */
[----:B------:R-:W-:-:S03]  /*0890*/  ISETP.GE.AND P4, PT, R6, R8, PT ;  /* 0x000000080600720c */ /* 0x000fc60003f86270 */
[----:B------:R-:W-:Y:S01]  /*08a0*/  @!P3 IMAD.WIDE R22, R22, 0x2, R16 ;  /* 0x000000021616b825 */ /* 0x000fe200078e0210 */
[----:B------:R-:W-:-:S03]  /*08b0*/  IADD3 R4, R11, 0x50, RZ ;  /* 0x000000500b047810 */ /* 0x000fc60007ffe0ff */
[----:B------:R-:W-:Y:S01]  /*08c0*/  @!P3 IMAD.SHL.U32 R6, R136, 0x2, RZ ;  /* 0x000000028806b824 */ /* 0x000fe200078e00ff */
[----:B------:R-:W-:Y:S02]  /*08d0*/  ISETP.GE.AND P2, PT, R4, R8, PT ;  /* 0x000000080400720c */ /* 0x000fe40003f46270 */
[----:B--2---:R-:W-:Y:S01]  /*08e0*/  @!P5 SHF.R.S32.HI R3, RZ, 0x1f, R138 ;  /* 0x0000001fff03d819 */ /* 0x004fe2000001148a */
[----:B------:R-:W-:Y:S02]  /*08f0*/  @!P3 IMAD.WIDE R12, R137, 0x2, R16 ;  /* 0x00000002890cb825 */ /* 0x000fe400078e0210 */
[----:B------:R-:W-:Y:S01]  /*0900*/  SHFL.IDX PT, R16, R14, 0x4, 0x181f ;  /* 0x00981f000e107f89 */ /* 0x000fe200000e0000 */
[----:B------:R-:W-:-:S03]  /*0910*/  @!P5 LEA.HI R3, R3, R138, RZ, 0x3 ;  /* 0x0000008a0303d211 */ /* 0x000fc600078f18ff */
[----:B------:R-:W2:Y:S01]  /*0920*/  SHFL.IDX PT, R17, R0, 0x4, 0x181f ;  /* 0x00981f0000117f89 */ /* 0x000ea200000e0000 */
[----:B------:R-:W-:Y:S01]  /*0930*/  @!P5 LOP3.LUT R3, R3, 0xfffffff8, RZ, 0xc0, !PT ;  /* 0xfffffff80303d812 */ /* 0x000fe200078ec0ff */
[----:B------:R-:W-:Y:S02]  /*0940*/  @!P5 IMAD.SHL.U32 R4, R136, 0x2, RZ ;  /* 0x000000028804d824 */ /* 0x000fe400078e00ff */
[----:B------:R4:W-:Y:S01]  /*0950*/  @!P3 LDGSTS.E.BYPASS.LTC128B.128 [R6+0x9100], [R12.64], !P0 ;  /* 0x091000000c06bfae */ /* 0x0009e2000c101d4c */
[----:B-1----:R-:W-:-:S03]  /*0960*/  @!P5 IMAD.WIDE R20, R137, 0x2, R18 ;  /* 0x000000028914d825 */ /* 0x002fc600078e0212 */
[----:B------:R1:W-:Y:S01]  /*0970*/  @!P3 LDGSTS.E.BYPASS.LTC128B.128 [R6+0xd100], [R22.64], !P6 ;  /* 0x0d1000001606bfae */ /* 0x0003e2000f101d4c */
[----:B------:R-:W-:Y:S01]  /*0980*/  @!P5 IMAD.WIDE R18, R3, 0x2, R18 ;  /* 0x000000020312d825 */ /* 0x000fe200078e0212 */
[----:B------:R-:W-:Y:S02]  /*0990*/  @!P4 SHF.R.S32.HI R3, RZ, 0x1f, R138 ;  /* 0x0000001fff03c819 */ /* 0x000fe4000001148a */
[----:B------:R2:W-:Y:S01]  /*09a0*/  @!P5 LDGSTS.E.BYPASS.LTC128B.128 [R4+0x9900], [R20.64], !P0 ;  /* 0x099000001404dfae */ /* 0x0005e2000c101d4c */
[----:B------:R-:W-:-:S03]  /*09b0*/  IADD3 R7, R11, 0x60, RZ ;  /* 0x000000600b077810 */ /* 0x000fc60007ffe0ff */
[----:B------:R2:W-:Y:S01]  /*09c0*/  @!P5 LDGSTS.E.BYPASS.LTC128B.128 [R4+0xd900], [R18.64], !P6 ;  /* 0x0d9000001204dfae */ /* 0x0005e2000f101d4c */
[----:B------:R-:W-:Y:S02]  /*09d0*/  ISETP.GE.AND P5, PT, R137, c[0x0][0x198], PT ;  /* 0x0000660089007a0c */ /* 0x000fe40003fa6270 */
[----:B------:R-:W-:Y:S01]  /*09e0*/  ISETP.GE.AND P1, PT, R7, R8, PT ;  /* 0x000000080700720c */ /* 0x000fe20003f26270 */
[----:B----4-:R-:W-:Y:S01]  /*09f0*/  SHFL.IDX PT, R12, R14, 0x5, 0x181f ;  /* 0x00b81f000e0c7f89 */ /* 0x010fe200000e0000 */
[----:B-1----:R-:W-:-:S03]  /*0a00*/  IADD3 R6, R11, 0x70, RZ ;  /* 0x000000700b067810 */ /* 0x002fc60007ffe0ff */
[----:B------:R-:W1:Y:S01]  /*0a10*/  SHFL.IDX PT, R13, R0, 0x5, 0x181f ;  /* 0x00b81f00000d7f89 */ /* 0x000e6200000e0000 */
[----:B------:R-:W-:Y:S02]  /*0a20*/  ISETP.GE.AND P0, PT, R6, R8, PT ;  /* 0x000000080600720c */ /* 0x000fe40003f06270 */
[----:B------:R-:W-:-:S04]  /*0a30*/  @!P4 LEA.HI R6, R3, R138, RZ, 0x3 ;  /* 0x0000008a0306c211 */ /* 0x000fc800078f18ff */
[----:B------:R-:W-:Y:S01]  /*0a40*/  @!P4 LOP3.LUT R6, R6, 0xfffffff8, RZ, 0xc0, !PT ;  /* 0xfffffff80606c812 */ /* 0x000fe200078ec0ff */
[----:B------:R-:W-:Y:S01]  /*0a50*/  @!P4 IMAD.SHL.U32 R7, R136, 0x2, RZ ;  /* 0x000000028807c824 */ /* 0x000fe200078e00ff */
[----:B--2---:R-:W-:-:S03]  /*0a60*/  @!P2 SHF.R.S32.HI R4, RZ, 0x1f, R138 ;  /* 0x0000001fff04a819 */ /* 0x004fc6000001148a */
[----:B------:R-:W-:Y:S01]  /*0a70*/  @!P4 IMAD.WIDE R8, R6, 0x2, R16 ;  /* 0x000000020608c825 */ /* 0x000fe200078e0210 */
[----:B------:R-:W-:-:S03]  /*0a80*/  @!P2 LEA.HI R4, R4, R138, RZ, 0x3 ;  /* 0x0000008a0404a211 */ /* 0x000fc600078f18ff */
[----:B------:R-:W-:Y:S01]  /*0a90*/  @!P4 IMAD.WIDE R16, R137, 0x2, R16 ;  /* 0x000000028910c825 */ /* 0x000fe200078e0210 */
[----:B------:R-:W-:-:S04]  /*0aa0*/  @!P2 LOP3.LUT R4, R4, 0xfffffff8, RZ, 0xc0, !PT ;  /* 0xfffffff80404a812 */ /* 0x000fc800078ec0ff */
[----:B------:R2:W-:Y:S01]  /*0ab0*/  @!P4 LDGSTS.E.BYPASS.LTC128B.128 [R7+0xa100], [R16.64], !P5 ;  /* 0x0a1000001007cfae */ /* 0x0005e2000e901d4c */
[----:B------:R-:W-:Y:S01]  /*0ac0*/  IMAD.U32 R3, RZ, RZ, UR7 ;  /* 0x00000007ff037e24 */ /* 0x000fe2000f8e00ff */
[----:B------:R-:W-:Y:S01]  /*0ad0*/  ISETP.NE.AND P3, PT, R252, 0x1, PT ;  /* 0x00000001fc00780c */ /* 0x000fe20003f65270 */
[----:B-1----:R-:W-:Y:S01]  /*0ae0*/  @!P2 IMAD.WIDE R18, R4, 0x2, R12 ;  /* 0x000000020412a825 */ /* 0x002fe200078e020c */
[----:B------:R1:W-:Y:S03]  /*0af0*/  @!P4 LDGSTS.E.BYPASS.LTC128B.128 [R7+0xe100], [R8.64], !P6 ;  /* 0x0e1000000807cfae */ /* 0x0003e6000f101d4c */
[----:B------:R-:W-:Y:S02]  /*0b00*/  IMAD R3, R3, 0x40, R139 ;  /* 0x0000004003037824 */ /* 0x000fe400078e028b */
[----:B------:R-:W-:Y:S02]  /*0b10*/  @!P2 IMAD.SHL.U32 R6, R136, 0x2, RZ ;  /* 0x000000028806a824 */ /* 0x000fe400078e00ff */
[----:B------:R-:W-:Y:S01]  /*0b20*/  @!P2 IMAD.WIDE R12, R137, 0x2, R12 ;  /* 0x00000002890ca825 */ /* 0x000fe200078e020c */
[----:B------:R-:W-:-:S04]  /*0b30*/  IADD3 R3, R3, -0x40, RZ ;  /* 0xffffffc003037810 */ /* 0x000fc80007ffe0ff */
[----:B------:R4:W-:Y:S04]  /*0b40*/  @!P2 LDGSTS.E.BYPASS.LTC128B.128 [R6+0xa900], [R12.64], !P5 ;  /* 0x0a9000000c06afae */ /* 0x0009e8000e901d4c */
[----:B------:R4:W-:Y:S04]  /*0b50*/  @!P2 LDGSTS.E.BYPASS.LTC128B.128 [R6+0xe900], [R18.64], !P6 ;  /* 0x0e9000001206afae */ /* 0x0009e8000f101d4c */
[----:B--2---:R-:W-:Y:S04]  /*0b60*/  SHFL.IDX PT, R16, R14, 0x6, 0x181f ;  /* 0x00d81f000e107f89 */ /* 0x004fe800000e0000 */
[----:B------:R2:W3:Y:S04]  /*0b70*/  SHFL.IDX PT, R17, R0, 0x6, 0x181f ;  /* 0x00d81f0000117f89 */ /* 0x0004e800000e0000 */
[----:B------:R-:W3:Y:S01]  /*0b80*/  SHFL.IDX PT, R14, R14, 0x7, 0x181f ;  /* 0x00f81f000e0e7f89 */ /* 0x000ee200000e0000 */
[----:B-1----:R-:W-:-:S02]  /*0b90*/  @!P1 SHF.R.S32.HI R7, RZ, 0x1f, R138 ;  /* 0x0000001fff079819 */ /* 0x002fc4000001148a */
[C---:B------:R-:W-:Y:S02]  /*0ba0*/  ISETP.GE.AND P2, PT, R3.reuse, UR9, PT ;  /* 0x0000000903007c0c */ /* 0x040fe4000bf46270 */
[----:B-----5:R-:W-:Y:S02]  /*0bb0*/  IADD3 R3, R3, UR10, RZ ;  /* 0x0000000a03037c10 */ /* 0x020fe4000fffe0ff */
[-C--:B------:R-:W-:Y:S02]  /*0bc0*/  @!P1 LEA.HI R7, R7, R138.reuse, RZ, 0x3 ;  /* 0x0000008a07079211 */ /* 0x080fe400078f18ff */
[----:B----4-:R-:W-:Y:S02]  /*0bd0*/  @!P0 SHF.R.S32.HI R6, RZ, 0x1f, R138 ;  /* 0x0000001fff068819 */ /* 0x010fe4000001148a */
[----:B------:R-:W-:Y:S02]  /*0be0*/  @!P1 LOP3.LUT R7, R7, 0xfffffff8, RZ, 0xc0, !PT ;  /* 0xfffffff807079812 */ /* 0x000fe400078ec0ff */
[----:B------:R-:W-:Y:S01]  /*0bf0*/  @!P0 LEA.HI R6, R6, R138, RZ, 0x3 ;  /* 0x0000008a06068211 */ /* 0x000fe200078f18ff */
[----:B--2---:R-:W-:-:S03]  /*0c00*/  @P3 IMAD.HI.U32 R0, R3, c[0x0][0x2bc], RZ ;  /* 0x0000af0003003a27 */ /* 0x004fc600078e00ff */
[----:B------:R-:W-:Y:S01]  /*0c10*/  @!P0 LOP3.LUT R6, R6, 0xfffffff8, RZ, 0xc0, !PT ;  /* 0xfffffff806068812 */ /* 0x000fe200078ec0ff */
[----:B------:R-:W-:Y:S01]  /*0c20*/  IMAD.MOV.U32 R4, RZ, RZ, R3 ;  /* 0x000000ffff047224 */ /* 0x000fe200078e0003 */
[----:B------:R-:W-:Y:S01]  /*0c30*/  @P3 SHF.R.U32.HI R4, RZ, c[0x0][0x2c0], R0 ;  /* 0x0000b000ff043a19 */ /* 0x000fe20000011600 */
[----:B------:R-:W-:Y:S02]  /*0c40*/  @!P1 IMAD.SHL.U32 R8, R136, 0x2, RZ ;  /* 0x0000000288089824 */ /* 0x000fe400078e00ff */
[----:B---3--:R-:W-:Y:S01]  /*0c50*/  @!P1 IMAD.WIDE R20, R137, 0x2, R16 ;  /* 0x0000000289149825 */ /* 0x008fe200078e0210 */
[----:B------:R-:W-:-:S03]  /*0c60*/  @!UP0 UMOV UR16, UR11 ;  /* 0x0000000b00108c82 */ /* 0x000fc60008000000 */
[----:B------:R-:W-:Y:S01]  /*0c70*/  @!P1 IMAD.WIDE R18, R7, 0x2, R16 ;  /* 0x0000000207129825 */ /* 0x000fe200078e0210 */
[----:B------:R1:W-:Y:S03]  /*0c80*/  @!P1 LDGSTS.E.BYPASS.LTC128B.128 [R8+0xb100], [R20.64], !P5 ;  /* 0x0b10000014089fae */ /* 0x0003e6000e901d4c */
[----:B------:R-:W-:Y:S01]  /*0c90*/  @!P0 IMAD.SHL.U32 R0, R136, 0x2, RZ ;  /* 0x0000000288008824 */ /* 0x000fe200078e00ff */
[----:B------:R-:W-:Y:S01]  /*0ca0*/  USHF.R.S32.HI UR11, URZ, 0x1f, UR16 ;  /* 0x0000001f3f0b7899 */ /* 0x000fe20008011410 */
[--C-:B------:R-:W-:Y:S01]  /*0cb0*/  @!P0 IMAD.WIDE R16, R137, 0x2, R14.reuse ;  /* 0x0000000289108825 */ /* 0x100fe200078e020e */
[----:B------:R1:W-:Y:S03]  /*0cc0*/  @!P1 LDGSTS.E.BYPASS.LTC128B.128 [R8+0xf100], [R18.64], !P6 ;  /* 0x0f10000012089fae */ /* 0x0003e6000f101d4c */
[----:B------:R-:W-:Y:S01]  /*0cd0*/  @!P0 IMAD.WIDE R6, R6, 0x2, R14 ;  /* 0x0000000206068825 */ /* 0x000fe200078e020e */
[----:B------:R-:W-:Y:S01]  /*0ce0*/  ISETP.GT.OR P2, PT, R139, 0x3f, P2 ;  /* 0x0000003f8b00780c */ /* 0x000fe20001744670 */
[----:B------:R2:W-:Y:S01]  /*0cf0*/  @!P0 LDGSTS.E.BYPASS.LTC128B.128 [R0+0xb900], [R16.64], !P5 ;  /* 0x0b90000010008fae */ /* 0x0005e2000e901d4c */
[----:B------:R-:W-:-:S03]  /*0d00*/  UIMAD UR11, UR11, UR4, URZ ;  /* 0x000000040b0b72a4 */ /* 0x000fc6000f8e023f */
[----:B------:R2:W-:Y:S04]  /*0d10*/  @!P0 LDGSTS.E.BYPASS.LTC128B.128 [R0+0xf900], [R6.64], !P6 ;  /* 0x0f90000006008fae */ /* 0x0005e8000f101d4c */
[----:B------:R-:W0:Y:S01]  /*0d20*/  LDGDEPBAR ;  /* 0x00000000000079af */ /* 0x000e220000000000 */
[----:B------:R-:W-:Y:S02]  /*0d30*/  UIMAD.WIDE.U32 UR14, UR16, UR4, URZ ;  /* 0x00000004100e72a5 */ /* 0x000fe4000f8e003f */
[----:B------:R-:W-:Y:S01]  /*0d40*/  UIMAD UR11, UR16, UR5, UR11 ;  /* 0x00000005100b72a4 */ /* 0x000fe2000f8e020b */
[----:B------:R3:W-:Y:S01]  /*0d50*/  STL [R1+0x8], R11 ;  /* 0x0000080b01007387 */ /* 0x0007e20000100800 */
[----:B------:R-:W-:Y:S01]  /*0d60*/  IMAD.MOV.U32 R36, RZ, RZ, RZ ;  /* 0x000000ffff247224 */ /* 0x000fe200078e00ff */
[----:B------:R-:W-:-:S02]  /*0d70*/  ULDC.64 UR4, c[0x0][0x1e8] ;  /* 0x00007a0000047ab9 */ /* 0x000fc40000000a00 */
[----:B------:R-:W-:Y:S01]  /*0d80*/  UIADD3 UR11, UR15, UR11, URZ ;  /* 0x0000000b0f0b7290 */ /* 0x000fe2000fffe03f */
[----:B---3--:R-:W-:-:S05]  /*0d90*/  @!P2 IADD3 R11, P3, R4, UR14, RZ ;  /* 0x0000000e040bac10 */ /* 0x008fca000ff7e0ff */
[----:B------:R-:W-:Y:S02]  /*0da0*/  @!P2 LEA.HI.X.SX32 R9, R4, UR11, 0x1, P3 ;  /* 0x0000000b0409ac11 */ /* 0x000fe400098f0eff */
[----:B------:R-:W-:-:S04]  /*0db0*/  @!P2 LEA R12, P3, R11, c[0x0][0x2a0], 0x2 ;  /* 0x0000a8000b0caa11 */ /* 0x000fc800078610ff */
[----:B------:R-:W-:Y:S01]  /*0dc0*/  @!P2 LEA.HI.X R13, R11, c[0x0][0x2a4], R9, 0x2, P3 ;  /* 0x0000a9000b0daa11 */ /* 0x000fe200018f1409 */
[----:B------:R-:W-:Y:S06]  /*0dd0*/  BAR.SYNC.DEFER_BLOCKING 0x0 ;  /* 0x0000000000007b1d */ /* 0x000fec0000010000 */
[----:B------:R3:W1:Y:S01]  /*0de0*/  @!P2 LDG.E R36, [R12.64] ;  /* 0x0000000c0c24a981 */ /* 0x000662000c1e1900 */
[----:B--2---:R-:W-:-:S04]  /*0df0*/  IMAD.MOV R0, RZ, RZ, -R4 ;  /* 0x000000ffff007224 */ /* 0x004fc800078e0a04 */
[----:B------:R-:W-:-:S05]  /*0e00*/  IMAD R37, R0, c[0x0][0x2b8], R3 ;  /* 0x0000ae0000257a24 */ /* 0x000fca00078e0203 */
[----:B------:R-:W-:Y:S01]  /*0e10*/  SHF.R.S32.HI R9, RZ, 0x1f, R37 ;  /* 0x0000001fff097819 */ /* 0x000fe20000011425 */
[----:B------:R-:W-:-:S04]  /*0e20*/  IMAD.WIDE.U32 R6, R37, c[0x0][0x1e0], RZ ;  /* 0x0000780025067a25 */ /* 0x000fc800078e00ff */
[----:B------:R-:W-:Y:S01]  /*0e30*/  IMAD R0, R9, c[0x0][0x1e0], RZ ;  /* 0x0000780009007a24 */ /* 0x000fe200078e02ff */
[----:B------:R-:W-:-:S03]  /*0e40*/  UIMAD UR16, UR6, UR4, URZ ;  /* 0x00000004061072a4 */ /* 0x000fc6000f8e023f */
[----:B------:R-:W-:Y:S01]  /*0e50*/  IMAD R0, R37, c[0x0][0x1e4], R0 ;  /* 0x0000790025007a24 */ /* 0x000fe200078e0200 */
[----:B------:R-:W-:-:S03]  /*0e60*/  UIMAD.WIDE.U32 UR18, UR8, UR4, URZ ;  /* 0x00000004081272a5 */ /* 0x000fc6000f8e003f */
[----:B------:R-:W-:Y:S01]  /*0e70*/  IMAD.IADD R7, R7, 0x1, R0 ;  /* 0x0000000107077824 */ /* 0x000fe200078e0200 */
[----:B------:R-:W-:Y:S02]  /*0e80*/  UIMAD UR16, UR8, UR5, UR16 ;  /* 0x00000005081072a4 */ /* 0x000fe4000f8e0210 */
[----:B------:R-:W-:Y:S02]  /*0e90*/  ULEA UR17, UR7, 0xffffffc0, 0x6 ;  /* 0xffffffc007117891 */ /* 0x000fe4000f8e303f */
[----:B------:R-:W-:Y:S02]  /*0ea0*/  UIADD3 UR16, UR19, UR16, URZ ;  /* 0x0000001013107290 */ /* 0x000fe4000fffe03f */
[----:B------:R-:W-:Y:S01]  /*0eb0*/  UIADD3 UR17, UR9, -UR17, URZ ;  /* 0x8000001109117290 */ /* 0x000fe2000fffe03f */
[----:B---3--:R-:W-:Y:S02]  /*0ec0*/  LEA.HI R13, R10, R2, RZ, 0x4 ;  /* 0x000000020a0d7211 */ /* 0x008fe400078f20ff */
[----:B------:R-:W-:Y:S01]  /*0ed0*/  ISETP.GE.AND P4, PT, R138, c[0x0][0x1d4], PT ;  /* 0x000075008a007a0c */ /* 0x000fe20003f86270 */
[----:B------:R-:W-:Y:S01]  /*0ee0*/  IMAD.SHL.U32 R11, R5, 0x40, RZ ;  /* 0x00000040050b7824 */ /* 0x000fe200078e00ff */
[----:B------:R-:W-:Y:S01]  /*0ef0*/  LOP3.LUT R12, R13, 0xfffffff0, RZ, 0xc0, !PT ;  /* 0xfffffff00d0c7812 */ /* 0x000fe200078ec0ff */
[----:B------:R-:W-:Y:S01]  /*0f00*/  STL [R1+0x1c], R137 ;  /* 0x00001c8901007387 */ /* 0x000fe20000100800 */
[----:B------:R-:W-:Y:S01]  /*0f10*/  SHF.R.S32.HI R14, RZ, 0x4, R13 ;  /* 0x00000004ff0e7819 */ /* 0x000fe2000001140d */
[----:B------:R-:W-:-:S02]  /*0f20*/  UISETP.GE.AND UP0, UPT, UR9, 0x1, UPT ;  /* 0x000000010900788c */ /* 0x000fc4000bf06270 */
[----:B------:R-:W-:Y:S01]  /*0f30*/  IMAD.IADD R12, R2, 0x1, -R12 ;  /* 0x00000001020c7824 */ /* 0x000fe200078e0a0c */
[----:B------:R-:W-:Y:S01]  /*0f40*/  ISETP.GE.AND P3, PT, R137, c[0x0][0x1d4], PT ;  /* 0x0000750089007a0c */ /* 0x000fe20003f66270 */
[----:B------:R-:W-:Y:S01]  /*0f50*/  ULDC.64 UR4, c[0x0][0x210] ;  /* 0x0000840000047ab9 */ /* 0x000fe20000000a00 */
[----:B------:R-:W-:-:S04]  /*0f60*/  LEA.HI R13, R13, R14, RZ, 0x1 ;  /* 0x0000000e0d0d7211 */ /* 0x000fc800078f08ff */
[----:B------:R-:W-:Y:S02]  /*0f70*/  LOP3.LUT R13, R13, 0xfffffffe, RZ, 0xc0, !PT ;  /* 0xfffffffe0d0d7812 */ /* 0x000fe400078ec0ff */
[----:B------:R-:W-:Y:S02]  /*0f80*/  LOP3.LUT R11, R11, 0x1c0, RZ, 0xc0, !PT ;  /* 0x000001c00b0b7812 */ /* 0x000fe400078ec0ff */
[----:B------:R-:W-:Y:S01]  /*0f90*/  LEA.HI R10, R10, R2, RZ, 0x5 ;  /* 0x000000020a0a7211 */ /* 0x000fe200078f28ff */
[----:B------:R-:W-:Y:S04]  /*0fa0*/  STL [R1+0x18], R138 ;  /* 0x0000188a01007387 */ /* 0x000fe80000100800 */
[----:B------:R-:W-:Y:S04]  /*0fb0*/  STL [R1+0xc], R136 ;  /* 0x00000c8801007387 */ /* 0x000fe80000100800 */
[----:B------:R-:W-:Y:S01]  /*0fc0*/  STL [R1+0x4], R37 ;  /* 0x0000042501007387 */ /* 0x000fe20000100800 */
[----:B------:R-:W-:-:S02]  /*0fd0*/  UIMAD UR6, UR6, UR4, URZ ;  /* 0x00000004060672a4 */ /* 0x000fc4000f8e023f */
[----:B------:R-:W-:Y:S02]  /*0fe0*/  UIMAD.WIDE.U32 UR20, UR8, UR4, URZ ;  /* 0x00000004081472a5 */ /* 0x000fe4000f8e003f */
[----:B------:R-:W-:-:S04]  /*0ff0*/  UIMAD UR5, UR8, UR5, UR6 ;  /* 0x00000005080572a4 */ /* 0x000fc8000f8e0206 */
[----:B------:R-:W-:Y:S01]  /*1000*/  UIADD3 UR5, UR21, UR5, URZ ;  /* 0x0000000515057290 */ /* 0x000fe2000fffe03f */
[----:B-1----:R-:W-:Y:S01]  /*1010*/  SHF.R.S32.HI R8, RZ, 0x1f, R36 ;  /* 0x0000001fff087819 */ /* 0x002fe20000011424 */
[----:B------:R-:W-:-:S04]  /*1020*/  IMAD.WIDE.U32 R6, R36, c[0x0][0x1f0], R6 ;  /* 0x00007c0024067a25 */ /* 0x000fc800078e0006 */
[----:B------:R-:W-:Y:S01]  /*1030*/  IMAD R0, R8, c[0x0][0x1f0], RZ ;  /* 0x00007c0008007a24 */ /* 0x000fe200078e02ff */
[----:B------:R-:W-:-:S03]  /*1040*/  IADD3 R3, P0, R6, UR18, RZ ;  /* 0x0000001206037c10 */ /* 0x000fc6000ff1e0ff */
[----:B------:R-:W-:-:S05]  /*1050*/  IMAD R0, R36, c[0x0][0x1f4], R0 ;  /* 0x00007d0024007a24 */ /* 0x000fca00078e0200 */
[----:B------:R-:W-:Y:S02]  /*1060*/  IADD3.X R0, R7, UR16, R0, P0, !PT ;  /* 0x0000001007007c10 */ /* 0x000fe400087fe400 */
[C---:B------:R-:W-:Y:S02]  /*1070*/  LEA R16, P0, R3.reuse, c[0x0][0x1c8], 0x1 ;  /* 0x0000720003107a11 */ /* 0x040fe400078008ff */
[----:B------:R-:W-:Y:S02]  /*1080*/  IADD3 R7, -R250, UR17, RZ ;  /* 0x00000011fa077c10 */ /* 0x000fe4000fffe1ff */
[----:B------:R-:W-:Y:S01]  /*1090*/  LEA.HI.X R0, R3, c[0x0][0x1cc], R0, 0x1, P0 ;  /* 0x0000730003007a11 */ /* 0x000fe200000f0c00 */
[----:B------:R-:W-:Y:S01]  /*10a0*/  SHFL.IDX PT, R24, R16, RZ, 0x181f ;  /* 0x00181fff10187589 */ /* 0x000fe200000e0000 */
[----:B------:R-:W-:-:S03]  /*10b0*/  ISETP.GE.AND P5, PT, R7, 0x1, PT ;  /* 0x000000010700780c */ /* 0x000fc60003fa6270 */
[----:B------:R-:W1:Y:S01]  /*10c0*/  SHFL.IDX PT, R25, R0, RZ, 0x181f ;  /* 0x00181fff00197589 */ /* 0x000e6200000e0000 */
[C---:B------:R-:W-:Y:S02]  /*10d0*/  ISETP.GE.AND P2, PT, R7.reuse, 0x11, PT ;  /* 0x000000110700780c */ /* 0x040fe40003f46270 */
[----:B------:R-:W-:Y:S01]  /*10e0*/  SHF.R.S32.HI R6, RZ, 0x1f, R12 ;  /* 0x0000001fff067819 */ /* 0x000fe2000001140c */
[----:B------:R-:W-:Y:S01]  /*10f0*/  SHFL.IDX PT, R20, R16, 0x1, 0x181f ;  /* 0x00381f0010147f89 */ /* 0x000fe200000e0000 */
[----:B------:R-:W-:-:S05]  /*1100*/  ISETP.GE.AND P1, PT, R7, 0x21, PT ;  /* 0x000000210700780c */ /* 0x000fca0003f26270 */
[----:B------:R-:W-:Y:S01]  /*1110*/  @P5 SHF.R.S32.HI R3, RZ, 0x1f, R138 ;  /* 0x0000001fff035819 */ /* 0x000fe2000001148a */
[----:B------:R-:W2:Y:S01]  /*1120*/  SHFL.IDX PT, R21, R0, 0x1, 0x181f ;  /* 0x00381f0000157f89 */ /* 0x000ea200000e0000 */
[----:B------:R-:W-:Y:S02]  /*1130*/  ISETP.GE.AND P0, PT, R7, 0x31, PT ;  /* 0x000000310700780c */ /* 0x000fe40003f06270 */
[----:B------:R-:W-:Y:S01]  /*1140*/  @P5 LEA.HI R3, R3, R138, RZ, 0x3 ;  /* 0x0000008a03035211 */ /* 0x000fe200078f18ff */
[----:B------:R-:W-:Y:S01]  /*1150*/  SHFL.IDX PT, R18, R16, 0x2, 0x181f ;  /* 0x00581f0010127f89 */ /* 0x000fe200000e0000 */
[----:B------:R-:W-:-:S03]  /*1160*/  LEA.HI R6, R6, R12, RZ, 0x3 ;  /* 0x0000000c06067211 */ /* 0x000fc600078f18ff */
[----:B------:R-:W3:Y:S01]  /*1170*/  SHFL.IDX PT, R19, R0, 0x2, 0x181f ;  /* 0x00581f0000137f89 */ /* 0x000ee200000e0000 */
[----:B------:R-:W-:-:S03]  /*1180*/  @P5 LOP3.LUT R3, R3, 0xfffffff8, RZ, 0xc0, !PT ;  /* 0xfffffff803035812 */ /* 0x000fc600078ec0ff */
[----:B------:R-:W-:Y:S01]  /*1190*/  SHFL.IDX PT, R16, R16, 0x3, 0x181f ;  /* 0x00781f0010107f89 */ /* 0x000fe200000e0000 */
[----:B------:R-:W-:-:S03]  /*11a0*/  LOP3.LUT R4, R6, 0xfffffff8, RZ, 0xc0, !PT ;  /* 0xfffffff806047812 */ /* 0x000fc600078ec0ff */
[----:B------:R4:W5:Y:S01]  /*11b0*/  SHFL.IDX PT, R17, R0, 0x3, 0x181f ;  /* 0x00781f0000117f89 */ /* 0x00096200000e0000 */
[----:B-1----:R-:W-:-:S04]  /*11c0*/  @P5 IMAD.WIDE R22, R137, 0x2, R24 ;  /* 0x0000000289165825 */ /* 0x002fc800078e0218 */
[----:B------:R-:W-:-:S04]  /*11d0*/  @P5 IMAD.WIDE R24, R3, 0x2, R24 ;  /* 0x0000000203185825 */ /* 0x000fc800078e0218 */
[----:B------:R-:W-:Y:S01]  /*11e0*/  IMAD.IADD R3, R14, 0x1, -R13 ;  /* 0x000000010e037824 */ /* 0x000fe200078e0a0d */
[----:B------:R-:W-:Y:S01]  /*11f0*/  @P2 SHF.R.S32.HI R14, RZ, 0x1f, R138 ;  /* 0x0000001fff0e2819 */ /* 0x000fe2000001148a */
[----:B------:R-:W-:Y:S01]  /*1200*/  IMAD.IADD R4, R12, 0x1, -R4 ;  /* 0x000000010c047824 */ /* 0x000fe200078e0a04 */
[----:B------:R-:W-:Y:S02]  /*1210*/  @P1 SHF.R.S32.HI R12, RZ, 0x1f, R138 ;  /* 0x0000001fff0c1819 */ /* 0x000fe4000001148a */
[-C--:B------:R-:W-:Y:S01]  /*1220*/  @P2 LEA.HI R14, R14, R138.reuse, RZ, 0x3 ;  /* 0x0000008a0e0e2211 */ /* 0x080fe200078f18ff */
[----:B----4-:R-:W-:Y:S01]  /*1230*/  @P5 IMAD.SHL.U32 R0, R136, 0x2, RZ ;  /* 0x0000000288005824 */ /* 0x010fe200078e00ff */
[----:B------:R-:W-:-:S04]  /*1240*/  @P1 LEA.HI R12, R12, R138, RZ, 0x3 ;  /* 0x0000008a0c0c1211 */ /* 0x000fc800078f18ff */
[----:B------:R1:W-:Y:S04]  /*1250*/  @P5 LDGSTS.E.BYPASS.LTC128B.128 [R0+0x4100], [R22.64], !P3 ;  /* 0x0410000016005fae */ /* 0x0003e8000d901d4c */
[----:B------:R1:W-:Y:S01]  /*1260*/  @P5 LDGSTS.E.BYPASS.LTC128B.128 [R0+0x6100], [R24.64], !P4 ;  /* 0x0610000018005fae */ /* 0x0003e2000e101d4c */
[----:B------:R-:W-:Y:S01]  /*1270*/  IMAD.SHL.U32 R250, R250, 0x8, RZ ;  /* 0x00000008fafa7824 */ /* 0x000fe200078e00ff */
[----:B------:R-:W-:Y:S02]  /*1280*/  @P2 LOP3.LUT R14, R14, 0xfffffff8, RZ, 0xc0, !PT ;  /* 0xfffffff80e0e2812 */ /* 0x000fe400078ec0ff */
[----:B------:R-:W-:Y:S02]  /*1290*/  @P1 LOP3.LUT R12, R12, 0xfffffff8, RZ, 0xc0, !PT ;  /* 0xfffffff80c0c1812 */ /* 0x000fe400078ec0ff */
[----:B------:R-:W-:Y:S01]  /*12a0*/  LOP3.LUT R250, R11, 0x8, R250, 0xf8, !PT ;  /* 0x000000080bfa7812 */ /* 0x000fe200078ef8fa */
[C---:B------:R-:W-:Y:S01]  /*12b0*/  @P2 IMAD.SHL.U32 R15, R136.reuse, 0x2, RZ ;  /* 0x00000002880f2824 */ /* 0x040fe200078e00ff */
[----:B------:R-:W-:Y:S01]  /*12c0*/  SHF.R.U32.HI R11, RZ, 0x3, R11 ;  /* 0x00000003ff0b7819 */ /* 0x000fe2000001160b */
[----:B------:R-:W-:-:S03]  /*12d0*/  @P1 IMAD.SHL.U32 R13, R136, 0x2, RZ ;  /* 0x00000002880d1824 */ /* 0x000fc600078e00ff */
[----:B------:R-:W-:Y:S01]  /*12e0*/  LOP3.LUT R250, R250, R11, RZ, 0x3c, !PT ;  /* 0x0000000bfafa7212 */ /* 0x000fe200078e3cff */
[----:B------:R-:W-:Y:S01]  /*12f0*/  @P0 IMAD.SHL.U32 R11, R136, 0x2, RZ ;  /* 0x00000002880b0824 */ /* 0x000fe200078e00ff */
[----:B-1----:R-:W-:-:S04]  /*1300*/  @P0 SHF.R.S32.HI R0, RZ, 0x1f, R138 ;  /* 0x0000001fff000819 */ /* 0x002fc8000001148a */
[----:B------:R-:W-:Y:S01]  /*1310*/  @P0 LEA.HI R0, R0, R138, RZ, 0x3 ;  /* 0x0000008a00000211 */ /* 0x000fe200078f18ff */
[----:B--2---:R-:W-:-:S03]  /*1320*/  @P2 IMAD.WIDE R22, R14, 0x2, R20 ;  /* 0x000000020e162825 */ /* 0x004fc600078e0214 */
[----:B------:R-:W-:Y:S01]  /*1330*/  @P0 LOP3.LUT R0, R0, 0xfffffff8, RZ, 0xc0, !PT ;  /* 0xfffffff800000812 */ /* 0x000fe200078ec0ff */
[----:B------:R-:W-:-:S04]  /*1340*/  @P2 IMAD.WIDE R20, R137, 0x2, R20 ;  /* 0x0000000289142825 */ /* 0x000fc800078e0214 */
[--C-:B---3--:R-:W-:Y:S01]  /*1350*/  @P1 IMAD.WIDE R24, R12, 0x2, R18.reuse ;  /* 0x000000020c181825 */ /* 0x108fe200078e0212 */
[----:B------:R1:W-:Y:S03]  /*1360*/  @P2 LDGSTS.E.BYPASS.LTC128B.128 [R15+0x4900], [R20.64], !P3 ;  /* 0x04900000140f2fae */ /* 0x0003e6000d901d4c */
[C---:B------:R-:W-:Y:S01]  /*1370*/  @P1 IMAD.WIDE R18, R137.reuse, 0x2, R18 ;  /* 0x0000000289121825 */ /* 0x040fe200078e0212 */
[----:B------:R1:W-:Y:S03]  /*1380*/  @P2 LDGSTS.E.BYPASS.LTC128B.128 [R15+0x6900], [R22.64], !P4 ;  /* 0x06900000160f2fae */ /* 0x0003e6000e101d4c */
[--C-:B-----5:R-:W-:Y:S01]  /*1390*/  @P0 IMAD.WIDE R26, R0, 0x2, R16.reuse ;  /* 0x00000002001a0825 */ /* 0x120fe200078e0210 */
[----:B------:R2:W-:Y:S03]  /*13a0*/  @P1 LDGSTS.E.BYPASS.LTC128B.128 [R13+0x5100], [R18.64], !P3 ;  /* 0x05100000120d1fae */ /* 0x0005e6000d901d4c */
[----:B------:R-:W-:Y:S01]  /*13b0*/  @P0 IMAD.WIDE R16, R137, 0x2, R16 ;  /* 0x0000000289100825 */ /* 0x000fe200078e0210 */
[----:B------:R2:W-:Y:S04]  /*13c0*/  @P1 LDGSTS.E.BYPASS.LTC128B.128 [R13+0x7100], [R24.64], !P4 ;  /* 0x07100000180d1fae */ /* 0x0005e8000e101d4c */
[----:B------:R3:W-:Y:S04]  /*13d0*/  @P0 LDGSTS.E.BYPASS.LTC128B.128 [R11+0x5900], [R16.64], !P3 ;  /* 0x05900000100b0fae */ /* 0x0007e8000d901d4c */
[----:B------:R3:W-:Y:S04]  /*13e0*/  @P0 LDGSTS.E.BYPASS.LTC128B.128 [R11+0x7900], [R26.64], !P4 ;  /* 0x079000001a0b0fae */ /* 0x0007e8000e101d4c */
[----:B------:R-:W0:Y:S01]  /*13f0*/  LDGDEPBAR ;  /* 0x00000000000079af */ /* 0x000e220000000000 */
[----:B------:R-:W-:-:S02]  /*1400*/  IMAD.SHL.U32 R14, R4, 0x40, RZ ;  /* 0x00000040040e7824 */ /* 0x000fc400078e00ff */
[----:B------:R-:W-:Y:S01]  /*1410*/  IMAD.SHL.U32 R6, R6, 0x40, RZ ;  /* 0x0000004006067824 */ /* 0x000fe200078e00ff */
[----:B------:R-:W-:Y:S02]  /*1420*/  R2P PR, R4, 0x6 ;  /* 0x0000000604007804 */ /* 0x000fe40000000000 */
[----:B------:R-:W-:Y:S01]  /*1430*/  LOP3.LUT R14, R14, 0x1c0, RZ, 0xc0, !PT ;  /* 0x000001c00e0e7812 */ /* 0x000fe200078ec0ff */
[----:B------:R-:W-:Y:S01]  /*1440*/  IMAD.MOV.U32 R0, RZ, RZ, 0x20 ;  /* 0x00000020ff007424 */ /* 0x000fe200078e00ff */
[----:B------:R-:W-:Y:S01]  /*1450*/  SHF.R.S32.HI R12, RZ, 0x5, R10 ;  /* 0x00000005ff0c7819 */ /* 0x000fe2000001140a */
[C---:B--2---:R-:W-:Y:S01]  /*1460*/  IMAD.SHL.U32 R13, R3.reuse, 0x8, RZ ;  /* 0x00000008030d7824 */ /* 0x044fe200078e00ff */
[----:B------:R-:W-:Y:S01]  /*1470*/  LOP3.LUT R6, R6, 0xfffffe00, RZ, 0xc0, !PT ;  /* 0xfffffe0006067812 */ /* 0x000fe200078ec0ff */
[----:B------:R-:W-:-:S03]  /*1480*/  IMAD R250, R3, 0x200, R250 ;  /* 0x0000020003fa7824 */ /* 0x000fc600078e02fa */
[----:B------:R-:W-:Y:S01]  /*1490*/  LOP3.LUT R13, R14, 0x8, R13, 0xf8, !PT ;  /* 0x000000080e0d7812 */ /* 0x000fe200078ef80d */
[----:B---3--:R-:W-:Y:S01]  /*14a0*/  IMAD.MOV.U32 R11, RZ, RZ, 0x10 ;  /* 0x00000010ff0b7424 */ /* 0x008fe200078e00ff */
[----:B------:R-:W-:-:S04]  /*14b0*/  DEPBAR.LE SB0, 0x1 ;  /* 0x000080400000791a */ /* 0x000fc80000000000 */
[----:B------:R-:W-:-:S04]  /*14c0*/  DEPBAR.LE SB0, 0x0 ;  /* 0x000080000000791a */ /* 0x000fc80000000000 */
[----:B------:R-:W-:Y:S02]  /*14d0*/  SHF.R.U32.HI R14, RZ, 0x3, R14 ;  /* 0x00000003ff0e7819 */ /* 0x000fe4000001160e */
[----:B------:R-:W-:Y:S02]  /*14e0*/  SEL R4, R11, 0xfffffff0, !P1 ;  /* 0xfffffff00b047807 */ /* 0x000fe40004800000 */
[----:B------:R-:W-:Y:S01]  /*14f0*/  SEL R3, R0, 0xffffffe0, !P2 ;  /* 0xffffffe000037807 */ /* 0x000fe20005000000 */
[----:B------:R-:W-:Y:S01]  /*1500*/  BAR.SYNC.DEFER_BLOCKING 0x0 ;  /* 0x0000000000007b1d */ /* 0x000fe20000010000 */
[----:B------:R-:W-:Y:S01]  /*1510*/  R2P PR, R5, 0x6 ;  /* 0x0000000605007804 */ /* 0x000fe20000000000 */
[----:B------:R-:W-:Y:S01]  /*1520*/  IMAD R12, R12, 0x400, R6 ;  /* 0x000004000c0c7824 */ /* 0x000fe200078e0206 */
[----:B------:R-:W-:-:S03]  /*1530*/  LOP3.LUT R5, R13, R14, RZ, 0x3c, !PT ;  /* 0x0000000e0d057212 */ /* 0x000fc600078e3cff */
[----:B------:R2:W-:Y:S01]  /*1540*/  STL [R1], R36 ;  /* 0x0000002401007387 */ /* 0x0005e20000100800 */
[----:B------:R-:W-:Y:S01]  /*1550*/  IMAD.SHL.U32 R250, R250, 0x2, RZ ;  /* 0x00000002fafa7824 */ /* 0x000fe200078e00ff */
[----:B------:R-:W-:Y:S01]  /*1560*/  PLOP3.LUT P0, PT, PT, PT, UP0, 0x80, 0x0 ;  /* 0x000000000000781c */ /* 0x000fe20003f0f008 */
[----:B------:R-:W-:-:S03]  /*1570*/  IMAD.IADD R251, R5, 0x1, R12 ;  /* 0x0000000105fb7824 */ /* 0x000fc600078e020c */
[C---:B------:R-:W-:Y:S01]  /*1580*/  IADD3 R11, R250.reuse, 0x4100, RZ ;  /* 0x00004100fa0b7810 */ /* 0x040fe20007ffe0ff */
[----:B------:R-:W-:Y:S01]  /*1590*/  IMAD.SHL.U32 R251, R251, 0x2, RZ ;  /* 0x00000002fbfb7824 */ /* 0x000fe200078e00ff */
[----:B------:R-:W-:Y:S02]  /*15a0*/  IADD3 R249, R250, 0x4120, RZ ;  /* 0x00004120faf97810 */ /* 0x000fe40007ffe0ff */
[----:B------:R-:W-:Y:S01]  /*15b0*/  @P1 IADD3 R249, R11, -0x20, RZ ;  /* 0xffffffe00bf91810 */ /* 0x000fe20007ffe0ff */
[----:B------:R-:W-:Y:S01]  /*15c0*/  IMAD R247, R4, 0x2, R251 ;  /* 0x0000000204f77824 */ /* 0x000fe200078e02fb */
[----:B------:R-:W-:Y:S02]  /*15d0*/  LOP3.LUT R10, R10, 0xffffffe0, RZ, 0xc0, !PT ;  /* 0xffffffe00a0a7812 */ /* 0x000fe400078ec0ff */
[----:B------:R-:W-:Y:S01]  /*15e0*/  LOP3.LUT R5, R5, R6, RZ, 0xfc, !PT ;  /* 0x0000000605057212 */ /* 0x000fe200078efcff */
[----:B------:R2:W3:Y:S02]  /*15f0*/  LDSM.16.M88.4 R100, [R251+0x8100] ;  /* 0x00810000fb64783b */ /* 0x0004e40000000200 */
[----:B------:R-:W-:-:S02]  /*1600*/  IMAD.IADD R2, R2, 0x1, -R10 ;  /* 0x0000000102027824 */ /* 0x000fc400078e0a0a */
[----:B------:R2:W4:Y:S01]  /*1610*/  LDSM.16.M88.4 R52, [R251+0xa100] ;  /* 0x00a10000fb34783b */ /* 0x0005220000000200 */
[----:B------:R-:W-:-:S03]  /*1620*/  ISETP.GT.AND P5, PT, R139, 0x3f, PT ;  /* 0x0000003f8b00780c */ /* 0x000fc60003fa4270 */
[----:B------:R2:W2:Y:S01]  /*1630*/  LDSM.16.M88.4 R40, [R250+0x4100] ;  /* 0x00410000fa28783b */ /* 0x0004a20000000200 */
[----:B------:R-:W-:-:S03]  /*1640*/  SEL R6, RZ, 0x10, P4 ;  /* 0x00000010ff067807 */ /* 0x000fc60002000000 */
[----:B------:R2:W2:Y:S01]  /*1650*/  LDSM.16.M88.4 R68, [R250+0x4900] ;  /* 0x00490000fa44783b */ /* 0x0004a20000000200 */
[----:B------:R-:W-:-:S03]  /*1660*/  SEL R0, R0, 0xffffffe0, !P2 ;  /* 0xffffffe000007807 */ /* 0x000fc60005000000 */
[----:B------:R2:W2:Y:S01]  /*1670*/  LDSM.16.M88.4 R108, [R250+0x5100] ;  /* 0x00510000fa6c783b */ /* 0x0004a20000000200 */
[----:B------:R-:W-:-:S03]  /*1680*/  IADD3 R239, R249, 0x800, RZ ;  /* 0x00000800f9ef7810 */ /* 0x000fc60007ffe0ff */
[----:B------:R2:W2:Y:S01]  /*1690*/  LDSM.16.M88.4 R28, [R250+0x5900] ;  /* 0x00590000fa1c783b */ /* 0x0004a20000000200 */
[----:B------:R-:W-:-:S03]  /*16a0*/  IADD3 R238, R249, 0x1000, RZ ;  /* 0x00001000f9ee7810 */ /* 0x000fc60007ffe0ff */
[----:B-1----:R1:W1:Y:S01]  /*16b0*/  LDSM.16.M88.4 R12, [R247+0x8100] ;  /* 0x00810000f70c783b */ /* 0x0022620000000200 */
[----:B------:R-:W-:-:S03]  /*16c0*/  IADD3 R237, R249, 0x1800, RZ ;  /* 0x00001800f9ed7810 */ /* 0x000fc60007ffe0ff */
[----:B------:R1:W1:Y:S04]  /*16d0*/  LDSM.16.M88.4 R32, [R247+0xa100] ;  /* 0x00a10000f720783b */ /* 0x0002680000000200 */
[----:B------:R1:W1:Y:S04]  /*16e0*/  LDSM.16.M88.4 R96, [R249] ;  /* 0x00000000f960783b */ /* 0x0002680000000200 */
[----:B------:R1:W1:Y:S04]  /*16f0*/  LDSM.16.M88.4 R92, [R249+0x800] ;  /* 0x00080000f95c783b */ /* 0x0002680000000200 */
[----:B------:R1:W1:Y:S04]  /*1700*/  LDSM.16.M88.4 R20, [R249+0x1000] ;  /* 0x00100000f914783b */ /* 0x0002680000000200 */
[----:B------:R1:W1:Y:S01]  /*1710*/  LDSM.16.M88.4 R16, [R249+0x1800] ;  /* 0x00180000f910783b */ /* 0x0002620000000200 */
[----:B------:R-:W-:Y:S05]  /*1720*/  @!P0 BRA `(.L_x_706) ;  /* 0x000003b000008947 */ /* 0x000fea0003800000 */
[----:B---34-:R-:W-:Y:S01]  /*1730*/  IMAD R9, R9, c[0x0][0x208], RZ ;  /* 0x0000820009097a24 */ /* 0x018fe200078e02ff */
[----:B------:R-:W-:Y:S01]  /*1740*/  ISETP.GE.AND P2, PT, R137, c[0x0][0x1d4], PT ;  /* 0x0000750089007a0c */ /* 0x000fe20003f46270 */
[----:B------:R-:W-:-:S03]  /*1750*/  IMAD.WIDE.U32 R10, R37, c[0x0][0x208], RZ ;  /* 0x00008200250a7a25 */ /* 0x000fc600078e00ff */
[----:B------:R-:W-:Y:S01]  /*1760*/  ISETP.LT.OR P1, PT, R7, 0x1, P2 ;  /* 0x000000010700780c */ /* 0x000fe20001721670 */
[----:B------:R-:W-:Y:S02]  /*1770*/  IMAD R9, R37, c[0x0][0x20c], R9 ;  /* 0x0000830025097a24 */ /* 0x000fe400078e0209 */
[----:B------:R-:W-:Y:S02]  /*1780*/  IMAD R8, R8, c[0x0][0x218], RZ ;  /* 0x0000860008087a24 */ /* 0x000fe400078e02ff */
[----:B------:R-:W-:Y:S02]  /*1790*/  IMAD.IADD R11, R11, 0x1, R9 ;  /* 0x000000010b0b7824 */ /* 0x000fe400078e0209 */
[C---:B------:R-:W-:Y:S02]  /*17a0*/  IMAD R8, R36.reuse, c[0x0][0x21c], R8 ;  /* 0x0000870024087a24 */ /* 0x040fe400078e0208 */
[----:B------:R-:W-:Y:S01]  /*17b0*/  IMAD.WIDE.U32 R10, R36, c[0x0][0x218], R10 ;  /* 0x00008600240a7a25 */ /* 0x000fe200078e000a */
[----:B--2---:R-:W-:-:S03]  /*17c0*/  SHF.R.S32.HI R36, RZ, 0x1f, R138 ;  /* 0x0000001fff247819 */ /* 0x004fc6000001148a */
[----:B------:R-:W-:Y:S01]  /*17d0*/  IMAD.WIDE R38, R137, 0x2, RZ ;  /* 0x0000000289267825 */ /* 0x000fe200078e02ff */
[----:B------:R-:W-:Y:S02]  /*17e0*/  IADD3 R9, P0, R10, UR20, RZ ;  /* 0x000000140a097c10 */ /* 0x000fe4000ff1e0ff */
[----:B------:R-:W-:Y:S02]  /*17f0*/  LEA.HI R36, R36, R138, RZ, 0x3 ;  /* 0x0000008a24247211 */ /* 0x000fe400078f18ff */
[----:B------:R-:W-:Y:S02]  /*1800*/  IADD3.X R8, R11, UR5, R8, P0, !PT ;  /* 0x000000050b087c10 */ /* 0x000fe400087fe408 */
[C---:B------:R-:W-:Y:S02]  /*1810*/  LEA R10, P0, R9.reuse, c[0x0][0x1f8], 0x1 ;  /* 0x00007e00090a7a11 */ /* 0x040fe400078008ff */
[----:B------:R-:W-:Y:S02]  /*1820*/  LOP3.LUT R36, R36, 0xfffffff8, RZ, 0xc0, !PT ;  /* 0xfffffff824247812 */ /* 0x000fe400078ec0ff */
[----:B------:R-:W-:Y:S01]  /*1830*/  LEA.HI.X R9, R9, c[0x0][0x1fc], R8, 0x1, P0 ;  /* 0x00007f0009097a11 */ /* 0x000fe200000f0c08 */
[----:B------:R-:W2:Y:S01]  /*1840*/  SHFL.IDX PT, R11, R10, RZ, 0x181f ;  /* 0x00181fff0a0b7589 */ /* 0x000ea200000e0000 */
[----:B------:R-:W-:-:S02]  /*1850*/  IMAD.SHL.U32 R8, R136, 0x2, RZ ;  /* 0x0000000288087824 */ /* 0x000fc400078e00ff */
[----:B------:R-:W-:Y:S01]  /*1860*/  IMAD.WIDE R36, R36, 0x2, RZ ;  /* 0x0000000224247825 */ /* 0x000fe200078e02ff */
[----:B------:R-:W3:Y:S04]  /*1870*/  SHFL.IDX PT, R24, R9, RZ, 0x181f ;  /* 0x00181fff09187589 */ /* 0x000ee800000e0000 */
[----:B------:R-:W4:Y:S01]  /*1880*/  SHFL.IDX PT, R25, R10, 0x1, 0x181f ;  /* 0x00381f000a197f89 */ /* 0x000f2200000e0000 */
[----:B--2---:R-:W-:-:S05]  /*1890*/  IADD3 R26, P0, R11, R38, RZ ;  /* 0x000000260b1a7210 */ /* 0x004fca0007f1e0ff */
[C---:B---3--:R-:W-:Y:S01]  /*18a0*/  IMAD.X R27, R24.reuse, 0x1, R39, P0 ;  /* 0x00000001181b7824 */ /* 0x048fe200000e0627 */
[----:B------:R-:W-:Y:S02]  /*18b0*/  IADD3 R44, P0, R11, R36, RZ ;  /* 0x000000240b2c7210 */ /* 0x000fe40007f1e0ff */
[----:B------:R-:W-:Y:S03]  /*18c0*/  SHFL.IDX PT, R11, R10, 0x2, 0x181f ;  /* 0x00581f000a0b7f89 */ /* 0x000fe600000e0000 */
[----:B------:R-:W-:Y:S01]  /*18d0*/  IMAD.X R45, R24, 0x1, R37, P0 ;  /* 0x00000001182d7824 */ /* 0x000fe200000e0625 */
[----:B------:R2:W-:Y:S01]  /*18e0*/  LDGSTS.E.BYPASS.LTC128B.128 [R8+0x100], [R26.64], !P1 ;  /* 0x001000001a087fae */ /* 0x0005e2000c901d4c */
[----:B------:R-:W-:-:S03]  /*18f0*/  ISETP.GE.AND P1, PT, R138, c[0x0][0x1d4], PT ;  /* 0x000075008a007a0c */ /* 0x000fc60003f26270 */
[----:B------:R-:W-:Y:S01]  /*1900*/  SHFL.IDX PT, R24, R9, 0x2, 0x181f ;  /* 0x00581f0009187f89 */ /* 0x000fe200000e0000 */
[----:B------:R-:W-:-:S03]  /*1910*/  ISETP.LT.OR P0, PT, R7, 0x1, P1 ;  /* 0x000000010700780c */ /* 0x000fc60000f01670 */
[----:B------:R-:W-:Y:S10]  /*1920*/  SHFL.IDX PT, R10, R10, 0x3, 0x181f ;  /* 0x00781f000a0a7f89 */ /* 0x000ff400000e0000 */
[----:B------:R4:W-:Y:S04]  /*1930*/  LDGSTS.E.BYPASS.LTC128B.128 [R8+0x2100], [R44.64], !P0 ;  /* 0x021000002c087fae */ /* 0x0009e8000c101d4c */
[----:B--2---:R-:W2:Y:S04]  /*1940*/  SHFL.IDX PT, R26, R9, 0x1, 0x181f ;  /* 0x00381f00091a7f89 */ /* 0x004ea800000e0000 */
[----:B------:R-:W3:Y:S01]  /*1950*/  SHFL.IDX PT, R9, R9, 0x3, 0x181f ;  /* 0x00781f0009097f89 */ /* 0x000ee200000e0000 */
[----:B----4-:R-:W-:-:S05]  /*1960*/  IADD3 R44, P0, R38, R25, RZ ;  /* 0x00000019262c7210 */ /* 0x010fca0007f1e0ff */
[----:B--2---:R-:W-:Y:S01]  /*1970*/  IMAD.X R45, R39, 0x1, R26, P0 ;  /* 0x00000001272d7824 */ /* 0x004fe200000e061a */
[----:B------:R-:W-:-:S13]  /*1980*/  ISETP.LT.OR P0, PT, R7, 0x11, P2 ;  /* 0x000000110700780c */ /* 0x000fda0001701670 */
[----:B------:R2:W-:Y:S02]  /*1990*/  LDGSTS.E.BYPASS.LTC128B.128 [R8+0x900], [R44.64], !P0 ;  /* 0x009000002c087fae */ /* 0x0005e4000c101d4c */
[----:B--2---:R-:W-:-:S05]  /*19a0*/  IADD3 R44, P0, R36, R25, RZ ;  /* 0x00000019242c7210 */ /* 0x004fca0007f1e0ff */
[----:B------:R-:W-:Y:S01]  /*19b0*/  IMAD.X R45, R37, 0x1, R26, P0 ;  /* 0x00000001252d7824 */ /* 0x000fe200000e061a */
[----:B------:R-:W-:-:S13]  /*19c0*/  ISETP.LT.OR P0, PT, R7, 0x11, P1 ;  /* 0x000000110700780c */ /* 0x000fda0000f01670 */
[----:B------:R2:W-:Y:S01]  /*19d0*/  LDGSTS.E.BYPASS.LTC128B.128 [R8+0x2900], [R44.64], !P0 ;  /* 0x029000002c087fae */ /* 0x0005e2000c101d4c */
[----:B------:R-:W-:-:S05]  /*19e0*/  IADD3 R26, P0, R38, R11, RZ ;  /* 0x0000000b261a7210 */ /* 0x000fca0007f1e0ff */
[----:B------:R-:W-:Y:S01]  /*19f0*/  IMAD.X R27, R39, 0x1, R24, P0 ;  /* 0x00000001271b7824 */ /* 0x000fe200000e0618 */
[C---:B------:R-:W-:Y:S02]  /*1a00*/  ISETP.LT.OR P0, PT, R7.reuse, 0x21, P2 ;  /* 0x000000210700780c */ /* 0x040fe40001701670 */
[----:B------:R-:W-:-:S11]  /*1a10*/  ISETP.LT.OR P2, PT, R7, 0x31, P2 ;  /* 0x000000310700780c */ /* 0x000fd60001741670 */
[----:B------:R4:W-:Y:S02]  /*1a20*/  LDGSTS.E.BYPASS.LTC128B.128 [R8+0x1100], [R26.64], !P0 ;  /* 0x011000001a087fae */ /* 0x0009e4000c101d4c */
[----:B----4-:R-:W-:-:S05]  /*1a30*/  IADD3 R26, P0, R36, R11, RZ ;  /* 0x0000000b241a7210 */ /* 0x010fca0007f1e0ff */
[----:B------:R-:W-:Y:S01]  /*1a40*/  IMAD.X R27, R37, 0x1, R24, P0 ;  /* 0x00000001251b7824 */ /* 0x000fe200000e0618 */
[C---:B------:R-:W-:Y:S02]  /*1a50*/  ISETP.LT.OR P0, PT, R7.reuse, 0x21, P1 ;  /* 0x000000210700780c */ /* 0x040fe40000f01670 */
[----:B------:R-:W-:-:S11]  /*1a60*/  ISETP.LT.OR P1, PT, R7, 0x31, P1 ;  /* 0x000000310700780c */ /* 0x000fd60000f21670 */
[----:B------:R2:W-:Y:S01]  /*1a70*/  LDGSTS.E.BYPASS.LTC128B.128 [R8+0x3100], [R26.64], !P0 ;  /* 0x031000001a087fae */ /* 0x0005e2000c101d4c */
[----:B------:R-:W-:-:S05]  /*1a80*/  IADD3 R24, P0, R38, R10, RZ ;  /* 0x0000000a26187210 */ /* 0x000fca0007f1e0ff */
[----:B---3--:R-:W-:Y:S01]  /*1a90*/  IMAD.X R25, R39, 0x1, R9, P0 ;  /* 0x0000000127197824 */ /* 0x008fe200000e0609 */
[----:B------:R-:W-:-:S04]  /*1aa0*/  IADD3 R10, P0, R36, R10, RZ ;  /* 0x0000000a240a7210 */ /* 0x000fc80007f1e0ff */
[----:B------:R2:W-:Y:S01]  /*1ab0*/  LDGSTS.E.BYPASS.LTC128B.128 [R8+0x1900], [R24.64], !P2 ;  /* 0x0190000018087fae */ /* 0x0005e2000d101d4c */
[----:B------:R-:W-:-:S05]  /*1ac0*/  IMAD.X R11, R37, 0x1, R9, P0 ;  /* 0x00000001250b7824 */ /* 0x000fca00000e0609 */
[----:B------:R2:W-:Y:S03]  /*1ad0*/  LDGSTS.E.BYPASS.LTC128B.128 [R8+0x3900], [R10.64], !P1 ;  /* 0x039000000a087fae */ /* 0x0005e6000c901d4c */
.L_x_706:
[-C--:B--234-:R-:W-:Y:S01]  /*1ae0*/  HMMA.16816.F32.BF16 R8, R100, R40.reuse, RZ ;  /* 0x000000286408723c */ /* 0x09cfe200000418ff */
[C---:B------:R-:W-:Y:S01]  /*1af0*/  LEA R246, R3.reuse, R251, 0x1 ;  /* 0x000000fb03f67211 */ /* 0x040fe200078e08ff */
[----:B------:R-:W-:Y:S01]  /*1b00*/  LDSM.16.M88.4 R132, [R250+0x6100] ;  /* 0x00610000fa84783b */ /* 0x000fe20000000200 */
[C---:B------:R-:W-:Y:S01]  /*1b10*/  LEA R245, R0.reuse, R250, 0x1 ;  /* 0x000000fa00f57211 */ /* 0x040fe200078e08ff */
[----:B------:R-:W-:Y:S01]  /*1b20*/  UISETP.GE.AND UP0, UPT, UR9, 0x41, UPT ;  /* 0x000000410900788c */ /* 0x000fe2000bf06270 */
[----:B------:R-:W-:Y:S01]  /*1b30*/  LEA R236, R0, R249, 0x1 ;  /* 0x000000f900ec7211 */ /* 0x000fe200078e08ff */
[----:B------:R-:W-:Y:S01]  /*1b40*/  LDSM.16.M88.4 R48, [R246+0xa100] ;  /* 0x00a10000f630783b */ /* 0x000fe20000000200 */
[----:B------:R-:W-:Y:S01]  /*1b50*/  LEA R244, R3, R247, 0x1 ;  /* 0x000000f703f47211 */ /* 0x000fe200078e08ff */
[----:B------:R-:W-:Y:S01]  /*1b60*/  HMMA.16816.F32.BF16 R24, R52, R40, RZ ;  /* 0x000000283418723c */ /* 0x000fe200000418ff */
[----:B------:R-:W-:Y:S01]  /*1b70*/  LEA R243, R4, R246, 0x1 ;  /* 0x000000f604f37211 */ /* 0x000fe200078e08ff */
[----:B------:R-:W-:Y:S01]  /*1b80*/  LDSM.16.M88.4 R88, [R245+0x4100] ;  /* 0x00410000f558783b */ /* 0x000fe20000000200 */
[----:B------:R-:W-:-:S02]  /*1b90*/  PLOP3.LUT P0, PT, PT, PT, UP0, 0x40, 0x0 ;  /* 0x000000000000781c */ /* 0x000fc40003f0e808 */
[C---:B------:R-:W-:Y:S01]  /*1ba0*/  IADD3 R235, R249.reuse, 0x2000, RZ ;  /* 0x00002000f9eb7810 */ /* 0x040fe20007ffe0ff */
[----:B------:R-:W-:Y:S01]  /*1bb0*/  LDSM.16.M88.4 R124, [R244+0x8100] ;  /* 0x00810000f47c783b */ /* 0x000fe20000000200 */
[C---:B------:R-:W-:Y:S01]  /*1bc0*/  IADD3 R234, R249.reuse, 0x2800, RZ ;  /* 0x00002800f9ea7810 */ /* 0x040fe20007ffe0ff */
[----:B------:R-:W-:Y:S01]  /*1bd0*/  HMMA.16816.F32.BF16 R76, R52, R68, RZ ;  /* 0x00000044344c723c */ /* 0x000fe200000418ff */
[C---:B------:R-:W-:Y:S01]  /*1be0*/  IADD3 R233, R249.reuse, 0x3000, RZ ;  /* 0x00003000f9e97810 */ /* 0x040fe20007ffe0ff */
[----:B------:R-:W-:Y:S01]  /*1bf0*/  LDSM.16.M88.4 R44, [R245+0x4900] ;  /* 0x00490000f52c783b */ /* 0x000fe20000000200 */
[----:B------:R-:W-:-:S03]  /*1c00*/  IADD3 R232, R249, 0x3800, RZ ;  /* 0x00003800f9e87810 */ /* 0x000fc60007ffe0ff */
[----:B------:R-:W-:Y:S02]  /*1c10*/  LDSM.16.M88.4 R36, [R245+0x5100] ;  /* 0x00510000f524783b */ /* 0x000fe40000000200 */
[C---:B------:R-:W-:Y:S02]  /*1c20*/  HMMA.16816.F32.BF16 R64, R52.reuse, R108, RZ ;  /* 0x0000006c3440723c */ /* 0x040fe400000418ff */
[----:B------:R-:W-:Y:S04]  /*1c30*/  LDSM.16.M88.4 R128, [R249+0x2000] ;  /* 0x00200000f980783b */ /* 0x000fe80000000200 */
[----:B------:R-:W-:Y:S02]  /*1c40*/  LDSM.16.M88.4 R120, [R236+0x1000] ;  /* 0x00100000ec78783b */ /* 0x000fe40000000200 */
[C---:B------:R-:W-:Y:S02]  /*1c50*/  HMMA.16816.F32.BF16 R84, R52.reuse, R42, RZ ;  /* 0x0000002a3454723c */ /* 0x040fe400000418ff */
[----:B------:R-:W-:Y:S04]  /*1c60*/  LDSM.16.M88.4 R116, [R236+0x1800] ;  /* 0x00180000ec74783b */ /* 0x000fe80000000200 */
[----:B------:R-:W0:Y:S02]  /*1c70*/  LDGDEPBAR ;  /* 0x00000000000079af */ /* 0x000e240000000000 */
[C---:B------:R-:W-:Y:S08]  /*1c80*/  HMMA.16816.F32.BF16 R72, R52.reuse, R70, RZ ;  /* 0x000000463448723c */ /* 0x040ff000000418ff */
[----:B------:R-:W-:Y:S08]  /*1c90*/  HMMA.16816.F32.BF16 R60, R52, R110, RZ ;  /* 0x0000006e343c723c */ /* 0x000ff000000418ff */
[C---:B------:R-:W-:Y:S08]  /*1ca0*/  HMMA.16816.F32.BF16 R80, R100.reuse, R68, RZ ;  /* 0x000000446450723c */ /* 0x040ff000000418ff */
[----:B------:R-:W-:Y:S08]  /*1cb0*/  HMMA.16816.F32.BF16 R112, R100, R108, RZ ;  /* 0x0000006c6470723c */ /* 0x000ff000000418ff */
[-C--:B------:R-:W-:Y:S08]  /*1cc0*/  HMMA.16816.F32.BF16 R56, R52, R28.reuse, RZ ;  /* 0x0000001c3438723c */ /* 0x080ff000000418ff */
[C---:B------:R-:W-:Y:S08]  /*1cd0*/  HMMA.16816.F32.BF16 R104, R100.reuse, R28, RZ ;  /* 0x0000001c6468723c */ /* 0x040ff000000418ff */
[C---:B------:R-:W-:Y:S08]  /*1ce0*/  HMMA.16816.F32.BF16 R40, R100.reuse, R42, RZ ;  /* 0x0000002a6428723c */ /* 0x040ff000000418ff */
[C---:B------:R-:W-:Y:S08]  /*1cf0*/  HMMA.16816.F32.BF16 R68, R100.reuse, R70, RZ ;  /* 0x000000466444723c */ /* 0x040ff000000418ff */
[----:B------:R-:W-:Y:S08]  /*1d00*/  HMMA.16816.F32.BF16 R108, R100, R110, RZ ;  /* 0x0000006e646c723c */ /* 0x000ff000000418ff */
[-C--:B------:R-:W-:Y:S08]  /*1d10*/  HMMA.16816.F32.BF16 R52, R52, R30.reuse, RZ ;  /* 0x0000001e3434723c */ /* 0x080ff000000418ff */
[----:B------:R-:W-:Y:S01]  /*1d20*/  HMMA.16816.F32.BF16 R100, R100, R30, RZ ;  /* 0x0000001e6464723c */ /* 0x000fe200000418ff */
[----:B------:R-:W2:Y:S07]  /*1d30*/  LDSM.16.M88.4 R28, [R246+0x8100] ;  /* 0x00810000f61c783b */ /* 0x000eae0000000200 */
[----:B-1----:R-:W-:Y:S08]  /*1d40*/  HMMA.16816.F32.BF16 R8, R12, R96, R8 ;  /* 0x000000600c08723c */ /* 0x002ff00000041808 */
[C---:B------:R-:W-:Y:S08]  /*1d50*/  HMMA.16816.F32.BF16 R64, R32.reuse, R20, R64 ;  /* 0x000000142040723c */ /* 0x040ff00000041840 */
[----:B------:R-:W-:Y:S08]  /*1d60*/  HMMA.16816.F32.BF16 R60, R32, R22, R60 ;  /* 0x00000016203c723c */ /* 0x000ff0000004183c */
[C---:B------:R-:W-:Y:S08]  /*1d70*/  HMMA.16816.F32.BF16 R112, R12.reuse, R20, R112 ;  /* 0x000000140c70723c */ /* 0x040ff00000041870 */
[----:B------:R-:W-:Y:S01]  /*1d80*/  HMMA.16816.F32.BF16 R108, R12, R22, R108 ;  /* 0x000000160c6c723c */ /* 0x000fe2000004186c */
[----:B------:R-:W1:Y:S07]  /*1d90*/  LDSM.16.M88.4 R20, [R236] ;  /* 0x00000000ec14783b */ /* 0x000e6e0000000200 */
[C---:B------:R-:W-:Y:S08]  /*1da0*/  HMMA.16816.F32.BF16 R24, R32.reuse, R96, R24 ;  /* 0x000000602018723c */ /* 0x040ff00000041818 */
[C---:B------:R-:W-:Y:S08]  /*1db0*/  HMMA.16816.F32.BF16 R76, R32.reuse, R92, R76 ;  /* 0x0000005c204c723c */ /* 0x040ff0000004184c */
[C---:B------:R-:W-:Y:S08]  /*1dc0*/  HMMA.16816.F32.BF16 R56, R32.reuse, R16, R56 ;  /* 0x000000102038723c */ /* 0x040ff00000041838 */
[C---:B------:R-:W-:Y:S08]  /*1dd0*/  HMMA.16816.F32.BF16 R84, R32.reuse, R98, R84 ;  /* 0x000000622054723c */ /* 0x040ff00000041854 */
[C---:B------:R-:W-:Y:S08]  /*1de0*/  HMMA.16816.F32.BF16 R72, R32.reuse, R94, R72 ;  /* 0x0000005e2048723c */ /* 0x040ff00000041848 */
[----:B------:R-:W-:Y:S01]  /*1df0*/  HMMA.16816.F32.BF16 R52, R32, R18, R52 ;  /* 0x000000122034723c */ /* 0x000fe20000041834 */
[----:B------:R-:W3:Y:S07]  /*1e00*/  LDSM.16.M88.4 R32, [R245+0x5900] ;  /* 0x00590000f520783b */ /* 0x000eee0000000200 */
[----:B--2---:R-:W-:Y:S08]  /*1e10*/  HMMA.16816.F32.BF16 R8, R28, R88, R8 ;  /* 0x000000581c08723c */ /* 0x004ff00000041808 */
[C---:B------:R-:W-:Y:S01]  /*1e20*/  HMMA.16816.F32.BF16 R40, R12.reuse, R98, R40 ;  /* 0x000000620c28723c */ /* 0x040fe20000041828 */
[----:B------:R-:W2:Y:S07]  /*1e30*/  LDSM.16.M88.4 R96, [R251+0xc100] ;  /* 0x00c10000fb60783b */ /* 0x000eae0000000200 */
[----:B------:R-:W-:Y:S08]  /*1e40*/  HMMA.16816.F32.BF16 R80, R12, R92, R80 ;  /* 0x0000005c0c50723c */ /* 0x000ff00000041850 */
[----:B-1----:R-:W-:Y:S08]  /*1e50*/  HMMA.16816.F32.BF16 R8, R124, R20, R8 ;  /* 0x000000147c08723c */ /* 0x002ff00000041808 */
[C---:B------:R-:W-:Y:S08]  /*1e60*/  HMMA.16816.F32.BF16 R104, R12.reuse, R16, R104 ;  /* 0x000000100c68723c */ /* 0x040ff00000041868 */
[C---:B------:R-:W-:Y:S01]  /*1e70*/  HMMA.16816.F32.BF16 R68, R12.reuse, R94, R68 ;  /* 0x0000005e0c44723c */ /* 0x040fe20000041844 */
[----:B------:R-:W-:Y:S07]  /*1e80*/  LDSM.16.M88.4 R92, [R251+0xe100] ;  /* 0x00e10000fb5c783b */ /* 0x000fee0000000200 */
[----:B------:R-:W-:Y:S01]  /*1e90*/  HMMA.16816.F32.BF16 R100, R12, R18, R100 ;  /* 0x000000120c64723c */ /* 0x000fe20000041864 */
[----:B------:R-:W1:Y:S04]  /*1ea0*/  LDSM.16.M88.4 R16, [R244+0xa100] ;  /* 0x00a10000f410783b */ /* 0x000e680000000200 */
[----:B------:R-:W-:Y:S03]  /*1eb0*/  LDSM.16.M88.4 R12, [R236+0x800] ;  /* 0x00080000ec0c783b */ /* 0x000fe60000000200 */
[C---:B------:R-:W-:Y:S08]  /*1ec0*/  HMMA.16816.F32.BF16 R24, R48.reuse, R88, R24 ;  /* 0x000000583018723c */ /* 0x040ff00000041818 */
[C---:B------:R-:W-:Y:S08]  /*1ed0*/  HMMA.16816.F32.BF16 R76, R48.reuse, R44, R76 ;  /* 0x0000002c304c723c */ /* 0x040ff0000004184c */
[C---:B------:R-:W-:Y:S08]  /*1ee0*/  HMMA.16816.F32.BF16 R64, R48.reuse, R36, R64 ;  /* 0x000000243040723c */ /* 0x040ff00000041840 */
[C---:B---3--:R-:W-:Y:S08]  /*1ef0*/  HMMA.16816.F32.BF16 R56, R48.reuse, R32, R56 ;  /* 0x000000203038723c */ /* 0x048ff00000041838 */
[C---:B------:R-:W-:Y:S08]  /*1f00*/  HMMA.16816.F32.BF16 R84, R48.reuse, R90, R84 ;  /* 0x0000005a3054723c */ /* 0x040ff00000041854 */
[C---:B------:R-:W-:Y:S08]  /*1f10*/  HMMA.16816.F32.BF16 R72, R48.reuse, R46, R72 ;  /* 0x0000002e3048723c */ /* 0x040ff00000041848 */
[C---:B------:R-:W-:Y:S08]  /*1f20*/  HMMA.16816.F32.BF16 R60, R48.reuse, R38, R60 ;  /* 0x00000026303c723c */ /* 0x040ff0000004183c */
[----:B------:R-:W-:Y:S01]  /*1f30*/  HMMA.16816.F32.BF16 R52, R48, R34, R52 ;  /* 0x000000223034723c */ /* 0x000fe20000041834 */
[----:B------:R-:W3:Y:S07]  /*1f40*/  LDSM.16.M88.4 R48, [R247+0xc100] ;  /* 0x00c10000f730783b */ /* 0x000eee0000000200 */
[----:B--2---:R-:W-:Y:S08]  /*1f50*/  HMMA.16816.F32.BF16 R8, R96, R132, R8 ;  /* 0x000000846008723c */ /* 0x004ff00000041808 */
        /* <DEDUP_REMOVED lines=10> */
[----:B------:R-:W2:Y:S04]  /*2000*/  LDSM.16.M88.4 R28, [R245+0x6100] ;  /* 0x00610000f51c783b */ /* 0x000ea80000000200 */
[----:B------:R-:W-:Y:S03]  /*2010*/  LDSM.16.M88.4 R32, [R246+0xe100] ;  /* 0x00e10000f620783b */ /* 0x000fe60000000200 */
[----:B-1----:R-:W-:Y:S08]  /*2020*/  HMMA.16816.F32.BF16 R24, R16, R20, R24 ;  /* 0x000000141018723c */ /* 0x002ff00000041818 */
[----:B---3--:R-:W-:Y:S08]  /*2030*/  HMMA.16816.F32.BF16 R8, R48, R128, R8 ;  /* 0x000000803008723c */ /* 0x008ff00000041808 */
[-C--:B------:R-:W-:Y:S08]  /*2040*/  HMMA.16816.F32.BF16 R84, R16, R22.reuse, R84 ;  /* 0x000000161054723c */ /* 0x080ff00000041854 */
[----:B------:R-:W-:Y:S01]  /*2050*/  HMMA.16816.F32.BF16 R40, R124, R22, R40 ;  /* 0x000000167c28723c */ /* 0x000fe20000041828 */
[----:B------:R-:W-:Y:S07]  /*2060*/  LDSM.16.M88.4 R20, [R244+0xc100] ;  /* 0x00c10000f414783b */ /* 0x000fee0000000200 */
[C---:B------:R-:W-:Y:S08]  /*2070*/  HMMA.16816.F32.BF16 R76, R16.reuse, R12, R76 ;  /* 0x0000000c104c723c */ /* 0x040ff0000004184c */
[----:B------:R-:W-:Y:S08]  /*2080*/  HMMA.16816.F32.BF16 R72, R16, R14, R72 ;  /* 0x0000000e1048723c */ /* 0x000ff00000041848 */
[C---:B------:R-:W-:Y:S08]  /*2090*/  HMMA.16816.F32.BF16 R80, R124.reuse, R12, R80 ;  /* 0x0000000c7c50723c */ /* 0x040ff00000041850 */
[----:B------:R-:W-:Y:S01]  /*20a0*/  HMMA.16816.F32.BF16 R68, R124, R14, R68 ;  /* 0x0000000e7c44723c */ /* 0x000fe20000041844 */
[----:B------:R-:W1:Y:S07]  /*20b0*/  LDSM.16.M88.4 R12, [R236+0x2000] ;  /* 0x00200000ec0c783b */ /* 0x000e6e0000000200 */
[----:B------:R-:W-:Y:S08]  /*20c0*/  HMMA.16816.F32.BF16 R24, R92, R132, R24 ;  /* 0x000000845c18723c */ /* 0x000ff00000041818 */
[----:B--2---:R-:W-:Y:S08]  /*20d0*/  HMMA.16816.F32.BF16 R8, R36, R28, R8 ;  /* 0x0000001c2408723c */ /* 0x004ff00000041808 */
[C---:B------:R-:W-:Y:S08]  /*20e0*/  HMMA.16816.F32.BF16 R64, R16.reuse, R120, R64 ;  /* 0x000000781040723c */ /* 0x040ff00000041840 */
[----:B------:R-:W-:Y:S08]  /*20f0*/  HMMA.16816.F32.BF16 R60, R16, R122, R60 ;  /* 0x0000007a103c723c */ /* 0x000ff0000004183c */
[----:B------:R-:W-:Y:S08]  /*2100*/  HMMA.16816.F32.BF16 R40, R96, R134, R40 ;  /* 0x000000866028723c */ /* 0x000ff00000041828 */
[C---:B------:R-:W-:Y:S08]  /*2110*/  HMMA.16816.F32.BF16 R112, R124.reuse, R120, R112 ;  /* 0x000000787c70723c */ /* 0x040ff00000041870 */
[----:B------:R-:W-:Y:S01]  /*2120*/  HMMA.16816.F32.BF16 R108, R124, R122, R108 ;  /* 0x0000007a7c6c723c */ /* 0x000fe2000004186c */
[----:B------:R-:W2:Y:S07]  /*2130*/  LDSM.16.M88.4 R120, [R249+0x2800] ;  /* 0x00280000f978783b */ /* 0x000eae0000000200 */
[----:B------:R-:W-:Y:S08]  /*2140*/  HMMA.16816.F32.BF16 R84, R92, R134, R84 ;  /* 0x000000865c54723c */ /* 0x000ff00000041854 */
[-C--:B------:R-:W-:Y:S08]  /*2150*/  HMMA.16816.F32.BF16 R80, R96, R88.reuse, R80 ;  /* 0x000000586050723c */ /* 0x080ff00000041850 */
[----:B------:R-:W-:Y:S08]  /*2160*/  HMMA.16816.F32.BF16 R76, R92, R88, R76 ;  /* 0x000000585c4c723c */ /* 0x000ff0000004184c */
[-C--:B------:R-:W-:Y:S08]  /*2170*/  HMMA.16816.F32.BF16 R68, R96, R90.reuse, R68 ;  /* 0x0000005a6044723c */ /* 0x080ff00000041844 */
[----:B------:R-:W-:Y:S08]  /*2180*/  HMMA.16816.F32.BF16 R72, R92, R90, R72 ;  /* 0x0000005a5c48723c */ /* 0x000ff00000041848 */
[----:B------:R-:W-:Y:S08]  /*2190*/  HMMA.16816.F32.BF16 R24, R44, R128, R24 ;  /* 0x000000802c18723c */ /* 0x000ff00000041818 */
[----:B-1----:R-:W-:Y:S08]  /*21a0*/  HMMA.16816.F32.BF16 R8, R20, R12, R8 ;  /* 0x0000000c1408723c */ /* 0x002ff00000041808 */
[C---:B------:R-:W-:Y:S08]  /*21b0*/  HMMA.16816.F32.BF16 R56, R16.reuse, R116, R56 ;  /* 0x000000741038723c */ /* 0x040ff00000041838 */
[----:B------:R-:W-:Y:S01]  /*21c0*/  HMMA.16816.F32.BF16 R52, R16, R118, R52 ;  /* 0x000000761034723c */ /* 0x000fe20000041834 */
[----:B------:R-:W-:Y:S07]  /*21d0*/  LDSM.16.M88.4 R16, [R243+0xe100] ;  /* 0x00e10000f310783b */ /* 0x000fee0000000200 */
[----:B------:R-:W-:Y:S01]  /*21e0*/  HMMA.16816.F32.BF16 R40, R48, R130, R40 ;  /* 0x000000823028723c */ /* 0x000fe20000041828 */
[----:B------:R-:W-:-:S02]  /*21f0*/  FMUL.FTZ R10, R10, c[0x0][0x320] ;  /* 0x0000c8000a0a7a20 */ /* 0x000fc40000410000 */
[----:B------:R-:W-:Y:S02]  /*2200*/  FMUL.FTZ R11, R11, c[0x0][0x320] ;  /* 0x0000c8000b0b7a20 */ /* 0x000fe40000410000 */
[----:B------:R-:W-:Y:S01]  /*2210*/  FMUL.FTZ R0, R8, c[0x0][0x320] ;  /* 0x0000c80008007a20 */ /* 0x000fe20000410000 */
[----:B------:R-:W1:Y:S01]  /*2220*/  MUFU.TANH R88, R10 ;  /* 0x0000000a00587308 */ /* 0x000e620000002400 */
[----:B------:R-:W-:Y:S01]  /*2230*/  FMUL.FTZ R7, R9, c[0x0][0x320] ;  /* 0x0000c80009077a20 */ /* 0x000fe20000410000 */
[C---:B------:R-:W-:Y:S06]  /*2240*/  HMMA.16816.F32.BF16 R104, R124.reuse, R116, R104 ;  /* 0x000000747c68723c */ /* 0x040fec0000041868 */
[----:B------:R3:W4:Y:S02]  /*2250*/  MUFU.TANH R89, R11 ;  /* 0x0000000b00597308 */ /* 0x0007240000002400 */
[----:B------:R-:W-:Y:S01]  /*2260*/  HMMA.16816.F32.BF16 R100, R124, R118, R100 ;  /* 0x000000767c64723c */ /* 0x000fe20000041864 */
[----:B------:R-:W5:Y:S05]  /*2270*/  LDSM.16.M88.4 R116, [R245+0x6900] ;  /* 0x00690000f574783b */ /* 0x000f6a0000000200 */
[----:B------:R-:W1:Y:S02]  /*2280*/  MUFU.TANH R0, R0 ;  /* 0x0000000000007308 */ /* 0x000e640000002400 */
[----:B------:R-:W-:Y:S01]  /*2290*/  HMMA.16816.F32.BF16 R84, R44, R130, R84 ;  /* 0x000000822c54723c */ /* 0x000fe20000041854 */
[----:B---3--:R-:W3:Y:S05]  /*22a0*/  LDSM.16.M88.4 R8, [R236+0x2800] ;  /* 0x00280000ec08783b */ /* 0x008eea0000000200 */
[----:B------:R-:W1:Y:S02]  /*22b0*/  MUFU.TANH R7, R7 ;  /* 0x0000000700077308 */ /* 0x000e640000002400 */
[-C--:B--2---:R-:W-:Y:S08]  /*22c0*/  HMMA.16816.F32.BF16 R80, R48, R120.reuse, R80 ;  /* 0x000000783050723c */ /* 0x084ff00000041850 */
[----:B------:R-:W-:Y:S08]  /*22d0*/  HMMA.16816.F32.BF16 R76, R44, R120, R76 ;  /* 0x000000782c4c723c */ /* 0x000ff0000004184c */
[-C--:B------:R-:W-:Y:S08]  /*22e0*/  HMMA.16816.F32.BF16 R68, R48, R122.reuse, R68 ;  /* 0x0000007a3044723c */ /* 0x080ff00000041844 */
[----:B------:R-:W-:Y:S08]  /*22f0*/  HMMA.16816.F32.BF16 R72, R44, R122, R72 ;  /* 0x0000007a2c48723c */ /* 0x000ff00000041848 */
[----:B------:R-:W-:Y:S08]  /*2300*/  HMMA.16816.F32.BF16 R24, R32, R28, R24 ;  /* 0x0000001c2018723c */ /* 0x000ff00000041818 */
[-C--:B------:R-:W-:Y:S08]  /*2310*/  HMMA.16816.F32.BF16 R40, R36, R30.reuse, R40 ;  /* 0x0000001e2428723c */ /* 0x080ff00000041828 */
[----:B------:R-:W-:Y:S01]  /*2320*/  HMMA.16816.F32.BF16 R84, R32, R30, R84 ;  /* 0x0000001e2054723c */ /* 0x000fe20000041854 */
[----:B------:R-:W-:Y:S07]  /*2330*/  LDSM.16.M88.4 R28, [R245+0x7100] ;  /* 0x00710000f51c783b */ /* 0x000fee0000000200 */
[-C--:B-----5:R-:W-:Y:S08]  /*2340*/  HMMA.16816.F32.BF16 R80, R36, R116.reuse, R80 ;  /* 0x000000742450723c */ /* 0x0a0ff00000041850 */
[----:B------:R-:W-:Y:S08]  /*2350*/  HMMA.16816.F32.BF16 R76, R32, R116, R76 ;  /* 0x00000074204c723c */ /* 0x000ff0000004184c */
[-C--:B------:R-:W-:Y:S08]  /*2360*/  HMMA.16816.F32.BF16 R68, R36, R118.reuse, R68 ;  /* 0x000000762444723c */ /* 0x080ff00000041844 */
[----:B------:R-:W-:Y:S08]  /*2370*/  HMMA.16816.F32.BF16 R72, R32, R118, R72 ;  /* 0x000000762048723c */ /* 0x000ff00000041848 */
[----:B------:R-:W-:Y:S08]  /*2380*/  HMMA.16816.F32.BF16 R24, R16, R12, R24 ;  /* 0x0000000c1018723c */ /* 0x000ff00000041818 */
[-C--:B------:R-:W-:Y:S08]  /*2390*/  HMMA.16816.F32.BF16 R40, R20, R14.reuse, R40 ;  /* 0x0000000e1428723c */ /* 0x080ff00000041828 */
[----:B------:R-:W-:Y:S01]  /*23a0*/  HMMA.16816.F32.BF16 R84, R16, R14, R84 ;  /* 0x0000000e1054723c */ /* 0x000fe20000041854 */
[----:B------:R-:W2:Y:S07]  /*23b0*/  LDSM.16.M88.4 R12, [R250+0x7100] ;  /* 0x00710000fa0c783b */ /* 0x000eae0000000200 */
[----:B---3--:R-:W-:Y:S01]  /*23c0*/  HMMA.16816.F32.BF16 R80, R20, R8, R80 ;  /* 0x000000081450723c */ /* 0x008fe20000041850 */
[----:B------:R-:W-:-:S02]  /*23d0*/  FMUL.FTZ R24, R24, c[0x0][0x320] ;  /* 0x0000c80018187a20 */ /* 0x000fc40000410000 */
[----:B------:R-:W-:Y:S02]  /*23e0*/  FMUL.FTZ R25, R25, c[0x0][0x320] ;  /* 0x0000c80019197a20 */ /* 0x000fe40000410000 */
[----:B------:R-:W-:Y:S01]  /*23f0*/  FMUL.FTZ R26, R26, c[0x0][0x320] ;  /* 0x0000c8001a1a7a20 */ /* 0x000fe20000410000 */
[----:B------:R-:W3:Y:S01]  /*2400*/  MUFU.TANH R124, R24 ;  /* 0x00000018007c7308 */ /* 0x000ee20000002400 */
[----:B------:R-:W-:Y:S01]  /*2410*/  FMUL.FTZ R27, R27, c[0x0][0x320] ;  /* 0x0000c8001b1b7a20 */ /* 0x000fe20000410000 */
[----:B------:R-:W-:Y:S01]  /*2420*/  HMMA.16816.F32.BF16 R76, R16, R8, R76 ;  /* 0x00000008104c723c */ /* 0x000fe2000004184c */
[----:B------:R-:W-:Y:S02]  /*2430*/  FMUL.FTZ R40, R40, c[0x0][0x320] ;  /* 0x0000c80028287a20 */ /* 0x000fe40000410000 */
[----:B------:R-:W-:Y:S02]  /*2440*/  FMUL.FTZ R41, R41, c[0x0][0x320] ;  /* 0x0000c80029297a20 */ /* 0x000fe40000410000 */
[----:B------:R-:W-:Y:S01]  /*2450*/  FMUL.FTZ R42, R42, c[0x0][0x320] ;  /* 0x0000c8002a2a7a20 */ /* 0x000fe20000410000 */
[----:B------:R-:W1:Y:S01]  /*2460*/  MUFU.TANH R120, R25 ;  /* 0x0000001900787308 */ /* 0x000e620000002400 */
[----:B------:R-:W-:Y:S01]  /*2470*/  FMUL.FTZ R43, R43, c[0x0][0x320] ;  /* 0x0000c8002b2b7a20 */ /* 0x000fe20000410000 */
[----:B------:R-:W-:Y:S01]  /*2480*/  HMMA.16816.F32.BF16 R68, R20, R10, R68 ;  /* 0x0000000a1444723c */ /* 0x000fe20000041844 */
[----:B------:R-:W-:-:S02]  /*2490*/  FMUL.FTZ R84, R84, c[0x0][0x320] ;  /* 0x0000c80054547a20 */ /* 0x000fc40000410000 */
[----:B------:R-:W-:Y:S02]  /*24a0*/  FMUL.FTZ R85, R85, c[0x0][0x320] ;  /* 0x0000c80055557a20 */ /* 0x000fe40000410000 */
[----:B------:R-:W-:Y:S01]  /*24b0*/  FMUL.FTZ R86, R86, c[0x0][0x320] ;  /* 0x0000c80056567a20 */ /* 0x000fe20000410000 */
[----:B------:R-:W1:Y:S01]  /*24c0*/  MUFU.TANH R121, R26 ;  /* 0x0000001a00797308 */ /* 0x000e620000002400 */
[----:B------:R-:W-:Y:S01]  /*24d0*/  FMUL.FTZ R87, R87, c[0x0][0x320] ;  /* 0x0000c80057577a20 */ /* 0x000fe20000410000 */
[----:B------:R-:W-:Y:S01]  /*24e0*/  HMMA.16816.F32.BF16 R72, R16, R10, R72 ;  /* 0x0000000a1048723c */ /* 0x000fe20000041848 */
[----:B------:R-:W5:Y:S01]  /*24f0*/  LDSM.16.M88.4 R8, [R250+0x7900] ;  /* 0x00790000fa08783b */ /* 0x000f620000000200 */
[----:B------:R-:W-:Y:S02]  /*2500*/  FMUL.FTZ R80, R80, c[0x0][0x320] ;  /* 0x0000c80050507a20 */ /* 0x000fe40000410000 */
[----:B------:R-:W-:Y:S02]  /*2510*/  FMUL.FTZ R81, R81, c[0x0][0x320] ;  /* 0x0000c80051517a20 */ /* 0x000fe40000410000 */
[----:B------:R1:W1:Y:S01]  /*2520*/  MUFU.TANH R125, R27 ;  /* 0x0000001b007d7308 */ /* 0x0002620000002400 */
[----:B------:R-:W-:Y:S01]  /*2530*/  FMUL.FTZ R82, R82, c[0x0][0x320] ;  /* 0x0000c80052527a20 */ /* 0x000fe20000410000 */
[----:B--2---:R-:W-:Y:S01]  /*2540*/  HMMA.16816.F32.BF16 R112, R96, R12, R112 ;  /* 0x0000000c6070723c */ /* 0x004fe20000041870 */
[----:B------:R-:W-:-:S02]  /*2550*/  FMUL.FTZ R83, R83, c[0x0][0x320] ;  /* 0x0000c80053537a20 */ /* 0x000fc40000410000 */
[----:B------:R-:W-:-:S03]  /*2560*/  FMUL.FTZ R76, R76, c[0x0][0x320] ;  /* 0x0000c8004c4c7a20 */ /* 0x000fc60000410000 */
[----:B------:R-:W2:Y:S01]  /*2570*/  MUFU.TANH R126, R40 ;  /* 0x00000028007e7308 */ /* 0x000ea20000002400 */
[----:B------:R-:W-:Y:S01]  /*2580*/  FMUL.FTZ R77, R77, c[0x0][0x320] ;  /* 0x0000c8004d4d7a20 */ /* 0x000fe20000410000 */
[----:B------:R-:W-:Y:S01]  /*2590*/  HMMA.16816.F32.BF16 R64, R92, R12, R64 ;  /* 0x0000000c5c40723c */ /* 0x000fe20000041840 */
[----:B------:R-:W-:Y:S02]  /*25a0*/  FMUL.FTZ R78, R78, c[0x0][0x320] ;  /* 0x0000c8004e4e7a20 */ /* 0x000fe40000410000 */
[----:B------:R-:W-:Y:S01]  /*25b0*/  FMUL.FTZ R79, R79, c[0x0][0x320] ;  /* 0x0000c8004f4f7a20 */ /* 0x000fe20000410000 */
[----:B-1----:R-:W1:Y:S02]  /*25c0*/  LDSM.16.M88.4 R24, [R249+0x3000] ;  /* 0x00300000f918783b */ /* 0x002e640000000200 */
        /* <DEDUP_REMOVED lines=9> */
[----:B------:R-:W2:Y:S01]  /*2660*/  LDSM.16.M88.4 R12, [R249+0x3800] ;  /* 0x00380000f90c783b */ /* 0x000ea20000000200 */
[----:B------:R-:W-:-:S04]  /*2670*/  FMUL.FTZ R70, R70, c[0x0][0x320] ;  /* 0x0000c80046467a20 */ /* 0x000fc80000410000 */
[----:B------:R3:W1:Y:S02]  /*2680*/  MUFU.TANH R116, R43 ;  /* 0x0000002b00747308 */ /* 0x0006640000002400 */
[-C--:B-----5:R-:W-:Y:S06]  /*2690*/  HMMA.16816.F32.BF16 R104, R96, R8.reuse, R104 ;  /* 0x000000086068723c */ /* 0x0a0fec0000041868 */
[----:B------:R-:W1:Y:S02]  /*26a0*/  MUFU.TANH R84, R84 ;  /* 0x0000005400547308 */ /* 0x000e640000002400 */
[----:B------:R-:W-:Y:S01]  /*26b0*/  HMMA.16816.F32.BF16 R56, R92, R8, R56 ;  /* 0x000000085c38723c */ /* 0x000fe20000041838 */
[----:B---3--:R-:W-:Y:S05]  /*26c0*/  LDSM.16.M88.4 R40, [R236+0x3000] ;  /* 0x00300000ec28783b */ /* 0x008fea0000000200 */
[----:B------:R-:W3:Y:S02]  /*26d0*/  MUFU.TANH R85, R85 ;  /* 0x0000005500557308 */ /* 0x000ee40000002400 */
[-C--:B------:R-:W-:Y:S06]  /*26e0*/  HMMA.16816.F32.BF16 R100, R96, R10.reuse, R100 ;  /* 0x0000000a6064723c */ /* 0x080fec0000041864 */
[----:B------:R-:W2:Y:S02]  /*26f0*/  MUFU.TANH R86, R86 ;  /* 0x0000005600567308 */ /* 0x000ea40000002400 */
[----:B------:R-:W-:Y:S06]  /*2700*/  HMMA.16816.F32.BF16 R52, R92, R10, R52 ;  /* 0x0000000a5c34723c */ /* 0x000fec0000041834 */
[----:B------:R-:W2:Y:S02]  /*2710*/  MUFU.TANH R87, R87 ;  /* 0x0000005700577308 */ /* 0x000ea40000002400 */
[-C--:B-1----:R-:W-:Y:S06]  /*2720*/  HMMA.16816.F32.BF16 R112, R48, R24.reuse, R112 ;  /* 0x000000183070723c */ /* 0x082fec0000041870 */
[----:B------:R-:W1:Y:S02]  /*2730*/  MUFU.TANH R80, R80 ;  /* 0x0000005000507308 */ /* 0x000e640000002400 */
[----:B------:R-:W-:Y:S06]  /*2740*/  HMMA.16816.F32.BF16 R64, R44, R24, R64 ;  /* 0x000000182c40723c */ /* 0x000fec0000041840 */
[----:B------:R-:W1:Y:S02]  /*2750*/  MUFU.TANH R81, R81 ;  /* 0x0000005100517308 */ /* 0x000e640000002400 */
[-C--:B------:R-:W-:Y:S06]  /*2760*/  HMMA.16816.F32.BF16 R108, R48, R26.reuse, R108 ;  /* 0x0000001a306c723c */ /* 0x080fec000004186c */
[----:B------:R-:W1:Y:S02]  /*2770*/  MUFU.TANH R82, R82 ;  /* 0x0000005200527308 */ /* 0x000e640000002400 */
[----:B------:R-:W-:Y:S01]  /*2780*/  HMMA.16816.F32.BF16 R60, R44, R26, R60 ;  /* 0x0000001a2c3c723c */ /* 0x000fe2000004183c */
[----:B------:R-:W5:Y:S05]  /*2790*/  LDSM.16.M88.4 R24, [R245+0x7900] ;  /* 0x00790000f518783b */ /* 0x000f6a0000000200 */
[----:B------:R-:W1:Y:S02]  /*27a0*/  MUFU.TANH R83, R83 ;  /* 0x0000005300537308 */ /* 0x000e640000002400 */
[-C--:B--2---:R-:W-:Y:S06]  /*27b0*/  HMMA.16816.F32.BF16 R104, R48, R12.reuse, R104 ;  /* 0x0000000c3068723c */ /* 0x084fec0000041868 */
[----:B------:R-:W2:Y:S02]  /*27c0*/  MUFU.TANH R76, R76 ;  /* 0x0000004c004c7308 */ /* 0x000ea40000002400 */
[----:B------:R-:W-:Y:S06]  /*27d0*/  HMMA.16816.F32.BF16 R56, R44, R12, R56 ;  /* 0x0000000c2c38723c */ /* 0x000fec0000041838 */
[----:B------:R-:W1:Y:S02]  /*27e0*/  MUFU.TANH R77, R77 ;  /* 0x0000004d004d7308 */ /* 0x000e640000002400 */
[-C--:B------:R-:W-:Y:S06]  /*27f0*/  HMMA.16816.F32.BF16 R100, R48, R14.reuse, R100 ;  /* 0x0000000e3064723c */ /* 0x080fec0000041864 */
[----:B------:R-:W1:Y:S02]  /*2800*/  MUFU.TANH R78, R78 ;  /* 0x0000004e004e7308 */ /* 0x000e640000002400 */
[----:B------:R-:W-:Y:S06]  /*2810*/  HMMA.16816.F32.BF16 R52, R44, R14, R52 ;  /* 0x0000000e2c34723c */ /* 0x000fec0000041834 */
[----:B------:R-:W1:Y:S02]  /*2820*/  MUFU.TANH R79, R79 ;  /* 0x0000004f004f7308 */ /* 0x000e640000002400 */
[-C--:B------:R-:W-:Y:S06]  /*2830*/  HMMA.16816.F32.BF16 R112, R36, R28.reuse, R112 ;  /* 0x0000001c2470723c */ /* 0x080fec0000041870 */
[----:B------:R1:W1:Y:S02]  /*2840*/  MUFU.TANH R117, R68 ;  /* 0x0000004400757308 */ /* 0x0002640000002400 */
[----:B------:R-:W-:Y:S06]  /*2850*/  HMMA.16816.F32.BF16 R64, R32, R28, R64 ;  /* 0x0000001c2040723c */ /* 0x000fec0000041840 */
[----:B------:R1:W1:Y:S02]  /*2860*/  MUFU.TANH R118, R69 ;  /* 0x0000004500767308 */ /* 0x0002640000002400 */
[-C--:B------:R-:W-:Y:S06]  /*2870*/  HMMA.16816.F32.BF16 R108, R36, R30.reuse, R108 ;  /* 0x0000001e246c723c */ /* 0x080fec000004186c */
[----:B------:R1:W1:Y:S02]  /*2880*/  MUFU.TANH R119, R70 ;  /* 0x0000004600777308 */ /* 0x0002640000002400 */
[----:B------:R-:W-:Y:S01]  /*2890*/  HMMA.16816.F32.BF16 R60, R32, R30, R60 ;  /* 0x0000001e203c723c */ /* 0x000fe2000004183c */
[----:B------:R-:W1:Y:S01]  /*28a0*/  LDSM.16.M88.4 R28, [R236+0x3800] ;  /* 0x00380000ec1c783b */ /* 0x000e620000000200 */
[----:B------:R-:W-:-:S04]  /*28b0*/  DEPBAR.LE SB0, 0x0 ;  /* 0x000080000000791a */ /* 0x000fc80000000000 */
[----:B------:R-:W1:Y:S02]  /*28c0*/  MUFU.TANH R71, R71 ;  /* 0x0000004700477308 */ /* 0x000e640000002400 */
[-C--:B-----5:R-:W-:Y:S06]  /*28d0*/  HMMA.16816.F32.BF16 R104, R36, R24.reuse, R104 ;  /* 0x000000182468723c */ /* 0x0a0fec0000041868 */
[----:B------:R-:W1:Y:S02]  /*28e0*/  MUFU.TANH R72, R72 ;  /* 0x0000004800487308 */ /* 0x000e640000002400 */
[----:B------:R-:W-:Y:S06]  /*28f0*/  HMMA.16816.F32.BF16 R56, R32, R24, R56 ;  /* 0x000000182038723c */ /* 0x000fec0000041838 */
[----:B------:R-:W1:Y:S02]  /*2900*/  MUFU.TANH R73, R73 ;  /* 0x0000004900497308 */ /* 0x000e640000002400 */
[-C--:B------:R-:W-:Y:S08]  /*2910*/  HMMA.16816.F32.BF16 R100, R36, R26.reuse, R100 ;  /* 0x0000001a2464723c */ /* 0x080ff00000041864 */
[----:B------:R-:W-:Y:S08]  /*2920*/  HMMA.16816.F32.BF16 R52, R32, R26, R52 ;  /* 0x0000001a2034723c */ /* 0x000ff00000041834 */
[-C--:B------:R-:W-:Y:S08]  /*2930*/  HMMA.16816.F32.BF16 R112, R20, R40.reuse, R112 ;  /* 0x000000281470723c */ /* 0x080ff00000041870 */
[----:B------:R-:W-:Y:S07]  /*2940*/  HMMA.16816.F32.BF16 R64, R16, R40, R64 ;  /* 0x000000281040723c */ /* 0x000fee0000041840 */
[----:B------:R-:W-:Y:S01]  /*2950*/  FMUL.FTZ R40, R74, c[0x0][0x320] ;  /* 0x0000c8004a287a20 */ /* 0x000fe20000410000 */
[----:B------:R-:W-:Y:S01]  /*2960*/  HMMA.16816.F32.BF16 R108, R20, R42, R108 ;  /* 0x0000002a146c723c */ /* 0x000fe2000004186c */
[----:B------:R-:W-:-:S04]  /*2970*/  FMUL.FTZ R41, R75, c[0x0][0x320] ;  /* 0x0000c8004b297a20 */ /* 0x000fc80000410000 */
[----:B------:R-:W2:Y:S03]  /*2980*/  MUFU.TANH R40, R40 ;  /* 0x0000002800287308 */ /* 0x000ea60000002400 */
[----:B------:R-:W-:Y:S01]  /*2990*/  HMMA.16816.F32.BF16 R60, R16, R42, R60 ;  /* 0x0000002a103c723c */ /* 0x000fe2000004183c */
[----:B------:R-:W-:Y:S02]  /*29a0*/  FMUL.FTZ R9, R114, c[0x0][0x320] ;  /* 0x0000c80072097a20 */ /* 0x000fe40000410000 */
[----:B------:R-:W-:Y:S02]  /*29b0*/  FMUL.FTZ R74, R115, c[0x0][0x320] ;  /* 0x0000c800734a7a20 */ /* 0x000fe40000410000 */
[----:B------:R-:W-:Y:S01]  /*29c0*/  FMUL.FTZ R112, R112, c[0x0][0x320] ;  /* 0x0000c80070707a20 */ /* 0x000fe20000410000 */
[----:B------:R-:W2:Y:S01]  /*29d0*/  MUFU.TANH R41, R41 ;  /* 0x0000002900297308 */ /* 0x000ea20000002400 */
[----:B------:R-:W-:Y:S01]  /*29e0*/  FMUL.FTZ R113, R113, c[0x0][0x320] ;  /* 0x0000c80071717a20 */ /* 0x000fe20000410000 */
[----:B-1----:R-:W-:Y:S01]  /*29f0*/  HMMA.16816.F32.BF16 R104, R20, R28, R104 ;  /* 0x0000001c1468723c */ /* 0x002fe20000041868 */
[----:B------:R-:W-:-:S02]  /*2a00*/  FMUL.FTZ R12, R66, c[0x0][0x320] ;  /* 0x0000c800420c7a20 */ /* 0x000fc40000410000 */
[----:B------:R-:W-:Y:S02]  /*2a10*/  FMUL.FTZ R64, R64, c[0x0][0x320] ;  /* 0x0000c80040407a20 */ /* 0x000fe40000410000 */
[----:B------:R-:W-:Y:S01]  /*2a20*/  FMUL.FTZ R65, R65, c[0x0][0x320] ;  /* 0x0000c80041417a20 */ /* 0x000fe20000410000 */
[----:B------:R1:W1:Y:S01]  /*2a30*/  MUFU.TANH R227, R112 ;  /* 0x0000007000e37308 */ /* 0x0002620000002400 */
[----:B------:R-:W-:Y:S01]  /*2a40*/  FMUL.FTZ R67, R67, c[0x0][0x320] ;  /* 0x0000c80043437a20 */ /* 0x000fe20000410000 */
[----:B------:R-:W-:Y:S01]  /*2a50*/  HMMA.16816.F32.BF16 R56, R16, R28, R56 ;  /* 0x0000001c1038723c */ /* 0x000fe20000041838 */
[----:B------:R-:W-:Y:S02]  /*2a60*/  FMUL.FTZ R10, R110, c[0x0][0x320] ;  /* 0x0000c8006e0a7a20 */ /* 0x000fe40000410000 */
[----:B------:R-:W-:Y:S02]  /*2a70*/  FMUL.FTZ R11, R111, c[0x0][0x320] ;  /* 0x0000c8006f0b7a20 */ /* 0x000fe40000410000 */
[----:B------:R-:W-:Y:S01]  /*2a80*/  FMUL.FTZ R108, R108, c[0x0][0x320] ;  /* 0x0000c8006c6c7a20 */ /* 0x000fe20000410000 */
[----:B------:R1:W1:Y:S01]  /*2a90*/  MUFU.TANH R226, R113 ;  /* 0x0000007100e27308 */ /* 0x0002620000002400 */
        /* <DEDUP_REMOVED lines=8> */
[----:B------:R-:W-:Y:S02]  /*2b20*/  FMUL.FTZ R8, R107, c[0x0][0x320] ;  /* 0x0000c8006b087a20 */ /* 0x000fe40000410000 */
[----:B------:R-:W-:Y:S02]  /*2b30*/  FMUL.FTZ R104, R104, c[0x0][0x320] ;  /* 0x0000c80068687a20 */ /* 0x000fe40000410000 */
[----:B------:R-:W-:Y:S01]  /*2b40*/  FMUL.FTZ R105, R105, c[0x0][0x320] ;  /* 0x0000c80069697a20 */ /* 0x000fe20000410000 */
[----:B------:R-:W1:Y:S01]  /*2b50*/  MUFU.TANH R74, R74 ;  /* 0x0000004a004a7308 */ /* 0x000e620000002400 */
        /* <DEDUP_REMOVED lines=14> */
[----:B------:R-:W1:Y:S01]  /*2c40*/  MUFU.TANH R12, R12 ;  /* 0x0000000c000c7308 */ /* 0x000e620000002400 */
[----:B------:R-:W-:-:S07]  /*2c50*/  FMUL.FTZ R55, R55, c[0x0][0x320] ;  /* 0x0000c80037377a20 */ /* 0x000fce0000410000 */
[----:B------:R1:W1:Y:S08]  /*2c60*/  MUFU.TANH R231, R67 ;  /* 0x0000004300e77308 */ /* 0x0002700000002400 */
[----:B------:R1:W1:Y:S08]  /*2c70*/  MUFU.TANH R225, R108 ;  /* 0x0000006c00e17308 */ /* 0x0002700000002400 */
[----:B------:R1:W1:Y:S08]  /*2c80*/  MUFU.TANH R224, R109 ;  /* 0x0000006d00e07308 */ /* 0x0002700000002400 */
[----:B------:R-:W1:Y:S08]  /*2c90*/  MUFU.TANH R10, R10 ;  /* 0x0000000a000a7308 */ /* 0x000e700000002400 */
[----:B------:R-:W1:Y:S08]  /*2ca0*/  MUFU.TANH R11, R11 ;  /* 0x0000000b000b7308 */ /* 0x000e700000002400 */
[----:B------:R-:W1:Y:S08]  /*2cb0*/  MUFU.TANH R25, R25 ;  /* 0x0000001900197308 */ /* 0x000e700000002400 */
[----:B------:R-:W1:Y:S08]  /*2cc0*/  MUFU.TANH R24, R24 ;  /* 0x0000001800187308 */ /* 0x000e700000002400 */
[----:B------:R1:W1:Y:S08]  /*2cd0*/  MUFU.TANH R230, R62 ;  /* 0x0000003e00e67308 */ /* 0x0002700000002400 */
[----:B------:R1:W1:Y:S08]  /*2ce0*/  MUFU.TANH R229, R63 ;  /* 0x0000003f00e57308 */ /* 0x0002700000002400 */
[----:B------:R1:W1:Y:S08]  /*2cf0*/  MUFU.TANH R217, R104 ;  /* 0x0000006800d97308 */ /* 0x0002700000002400 */
        /* <DEDUP_REMOVED lines=18> */
[----:B------:R-:W-:Y:S01]  /*2e20*/  ISETP.NE.AND P1, PT, R252, 0x1, PT ;  /* 0x00000001fc00780c */ /* 0x000fe20003f25270 */
[----:B------:R-:W-:-:S04]  /*2e30*/  IMAD.MOV.U32 R18, RZ, RZ, RZ ;  /* 0x000000ffff127224 */ /* 0x000fc800078e00ff */
        /* <DEDUP_REMOVED lines=12> */
[----:B------:R-:W-:Y:S01]  /*2f00*/  IMAD.WIDE R28, R137, 0x2, RZ ;  /* 0x00000002891c7825 */ /* 0x000fe200078e02ff */
[----:B------:R-:W-:-:S03]  /*2f10*/  ISETP.NE.U32.AND P6, PT, R6, RZ, PT ;  /* 0x000000ff0600720c */ /* 0x000fc60003fc5070 */
[----:B------:R-:W-:-:S04]  /*2f20*/  IMAD R19, R14, c[0x0][0x2b8], R13 ;  /* 0x0000ae000e137a24 */ /* 0x000fc800078e020d */
[----:B------:R-:W-:Y:S01]  /*2f30*/  IMAD.WIDE.U32 R14, R19, c[0x0][0x1e0], RZ ;  /* 0x00007800130e7a25 */ /* 0x000fe200078e00ff */
[----:B------:R-:W-:Y:S01]  /*2f40*/  SHF.R.S32.HI R13, RZ, 0x1f, R19 ;  /* 0x0000001fff0d7819 */ /* 0x000fe20000011413 */
[----:B------:R3:W-:Y:S04]  /*2f50*/  STL [R1+0x4], R19 ;  /* 0x0000041301007387 */ /* 0x0007e80000100800 */
[----:B------:R-:W-:-:S04]  /*2f60*/  IMAD R13, R13, c[0x0][0x1e0], RZ ;  /* 0x000078000d0d7a24 */ /* 0x000fc800078e02ff */
[----:B------:R-:W-:-:S04]  /*2f70*/  IMAD R13, R19, c[0x0][0x1e4], R13 ;  /* 0x00007900130d7a24 */ /* 0x000fc800078e020d */
[----:B------:R-:W-:Y:S01]  /*2f80*/  IMAD.IADD R15, R15, 0x1, R13 ;  /* 0x000000010f0f7824 */ /* 0x000fe200078e020d */
[----:B--2---:R-:W-:-:S03]  /*2f90*/  SHF.R.S32.HI R13, RZ, 0x1f, R18 ;  /* 0x0000001fff0d7819 */ /* 0x004fc60000011412 */
[----:B------:R-:W-:Y:S01]  /*2fa0*/  IMAD.WIDE.U32 R14, R18, c[0x0][0x1f0], R14 ;  /* 0x00007c00120e7a25 */ /* 0x000fe200078e000e */
[----:B------:R2:W-:Y:S03]  /*2fb0*/  STL [R1], R18 ;  /* 0x0000001201007387 */ /* 0x0005e60000100800 */
[----:B------:R-:W-:Y:S01]  /*2fc0*/  IMAD R13, R13, c[0x0][0x1f0], RZ ;  /* 0x00007c000d0d7a24 */ /* 0x000fe200078e02ff */
[----:B---3--:R-:W-:Y:S02]  /*2fd0*/  IADD3 R19, P0, R14, UR18, RZ ;  /* 0x000000120e137c10 */ /* 0x008fe4000ff1e0ff */
[----:B------:R-:W-:Y:S01]  /*2fe0*/  IADD3 R14, -R6, 0x10, RZ ;  /* 0x00000010060e7810 */ /* 0x000fe20007ffe1ff */
[----:B------:R-:W-:Y:S02]  /*2ff0*/  IMAD R13, R18, c[0x0][0x1f4], R13 ;  /* 0x00007d00120d7a24 */ /* 0x000fe400078e020d */
[----:B------:R-:W-:Y:S01]  /*3000*/  IMAD.SHL.U32 R6, R136, 0x2, RZ ;  /* 0x0000000288067824 */ /* 0x000fe200078e00ff */
[----:B------:R-:W-:-:S02]  /*3010*/  LOP3.LUT R14, R14, 0xf, RZ, 0xc0, !PT ;  /* 0x0000000f0e0e7812 */ /* 0x000fc400078ec0ff */
[----:B------:R-:W-:Y:S02]  /*3020*/  IADD3.X R13, R15, UR16, R13, P0, !PT ;  /* 0x000000100f0d7c10 */ /* 0x000fe400087fe40d */
[----:B------:R-:W-:-:S04]  /*3030*/  IADD3 R15, -R22, 0x10, RZ ;  /* 0x00000010160f7810 */ /* 0x000fc80007ffe1ff */
[----:B------:R-:W-:Y:S02]  /*3040*/  LOP3.LUT R15, R15, 0xf, RZ, 0xc0, !PT ;  /* 0x0000000f0f0f7812 */ /* 0x000fe400078ec0ff */
[----:B--2---:R-:W-:-:S04]  /*3050*/  LEA R18, P0, R19, c[0x0][0x1c8], 0x1 ;  /* 0x0000720013127a11 */ /* 0x004fc800078008ff */
[----:B------:R-:W-:Y:S01]  /*3060*/  LEA.HI.X R19, R19, c[0x0][0x1cc], R13, 0x1, P0 ;  /* 0x0000730013137a11 */ /* 0x000fe200000f0c0d */
[----:B------:R-:W2:Y:S01]  /*3070*/  SHFL.IDX PT, R16, R18, 0x3, 0x181f ;  /* 0x00781f0012107f89 */ /* 0x000ea200000e0000 */
[----:B------:R-:W-:-:S03]  /*3080*/  SHF.R.S32.HI R13, RZ, 0x1f, R138 ;  /* 0x0000001fff0d7819 */ /* 0x000fc6000001148a */
[----:B------:R-:W3:Y:S01]  /*3090*/  SHFL.IDX PT, R17, R19, 0x3, 0x181f ;  /* 0x00781f0013117f89 */ /* 0x000ee200000e0000 */
[----:B------:R-:W-:-:S03]  /*30a0*/  LEA.HI R13, R13, R138, RZ, 0x3 ;  /* 0x0000008a0d0d7211 */ /* 0x000fc600078f18ff */
[----:B------:R-:W4:Y:S01]  /*30b0*/  SHFL.IDX PT, R23, R18, RZ, 0x181f ;  /* 0x00181fff12177589 */ /* 0x000f2200000e0000 */
[----:B------:R-:W-:-:S03]  /*30c0*/  LOP3.LUT R13, R13, 0xfffffff8, RZ, 0xc0, !PT ;  /* 0xfffffff80d0d7812 */ /* 0x000fc600078ec0ff */
[----:B------:R-:W5:Y:S02]  /*30d0*/  SHFL.IDX PT, R20, R18, 0x1, 0x181f ;  /* 0x00381f0012147f89 */ /* 0x000f6400000e0000 */
[----:B------:R-:W-:Y:S02]  /*30e0*/  IMAD.WIDE R30, R13, 0x2, RZ ;  /* 0x000000020d1e7825 */ /* 0x000fe400078e02ff */
[----:B------:R-:W1:Y:S04]  /*30f0*/  SHFL.IDX PT, R26, R19, RZ, 0x181f ;  /* 0x00181fff131a7589 */ /* 0x000e6800000e0000 */
[----:B------:R-:W1:Y:S04]  /*3100*/  SHFL.IDX PT, R21, R19, 0x1, 0x181f ;  /* 0x00381f0013157f89 */ /* 0x000e6800000e0000 */
[----:B------:R-:W1:Y:S01]  /*3110*/  SHFL.IDX PT, R18, R18, 0x2, 0x181f ;  /* 0x00581f0012127f89 */ /* 0x000e6200000e0000 */
[----:B--2---:R-:W-:-:S03]  /*3120*/  IADD3 R32, P1, P0, R15, R16, R28 ;  /* 0x000000100f207210 */ /* 0x004fc6000783e01c */
[----:B------:R-:W2:Y:S01]  /*3130*/  SHFL.IDX PT, R19, R19, 0x2, 0x181f ;  /* 0x00581f0013137f89 */ /* 0x000ea200000e0000 */
[----:B---3--:R-:W-:Y:S02]  /*3140*/  IADD3.X R33, RZ, R17, R29, P1, P0 ;  /* 0x00000011ff217210 */ /* 0x008fe40000fe041d */
[----:B------:R-:W-:Y:S02]  /*3150*/  IADD3 R14, P1, P0, R14, R16, R30 ;  /* 0x000000100e0e7210 */ /* 0x000fe4000783e01e */
[----:B----4-:R-:W-:Y:S02]  /*3160*/  IADD3 R16, P2, R28, R23, RZ ;  /* 0x000000171c107210 */ /* 0x010fe40007f5e0ff */
[----:B------:R-:W-:Y:S02]  /*3170*/  IADD3.X R15, RZ, R17, R31, P1, P0 ;  /* 0x00000011ff0f7210 */ /* 0x000fe40000fe041f */
[----:B------:R-:W-:Y:S02]  /*3180*/  IADD3 R36, P1, R30, R23, RZ ;  /* 0x000000171e247210 */ /* 0x000fe40007f3e0ff */
[-C--:B-----5:R-:W-:Y:S01]  /*3190*/  IADD3 R34, P0, R28, R20.reuse, RZ ;  /* 0x000000141c227210 */ /* 0x0a0fe20007f1e0ff */
[--C-:B-1----:R-:W-:Y:S01]  /*31a0*/  IMAD.X R17, R29, 0x1, R26.reuse, P2 ;  /* 0x000000011d117824 */ /* 0x102fe200010e061a */
[----:B------:R-:W-:Y:S01]  /*31b0*/  IADD3 R20, P2, R30, R20, RZ ;  /* 0x000000141e147210 */ /* 0x000fe20007f5e0ff */
[----:B------:R-:W-:-:S02]  /*31c0*/  IMAD.X R37, R31, 0x1, R26, P1 ;  /* 0x000000011f257824 */ /* 0x000fc400008e061a */
[--C-:B------:R-:W-:Y:S01]  /*31d0*/  IMAD.X R35, R29, 0x1, R21.reuse, P0 ;  /* 0x000000011d237824 */ /* 0x100fe200000e0615 */
[----:B------:R1:W-:Y:S01]  /*31e0*/  LDGSTS.E.BYPASS.LTC128B.128 [R6+0x4100], [R16.64], !P3 ;  /* 0x0410000010067fae */ /* 0x0003e2000d901d4c */
[----:B------:R-:W-:Y:S01]  /*31f0*/  IMAD.X R21, R31, 0x1, R21, P2 ;  /* 0x000000011f157824 */ /* 0x000fe200010e0615 */
[-C--:B------:R-:W-:Y:S02]  /*3200*/  IADD3 R26, P0, R28, R18.reuse, RZ ;  /* 0x000000121c1a7210 */ /* 0x080fe40007f1e0ff */
[----:B------:R1:W-:Y:S01]  /*3210*/  LDGSTS.E.BYPASS.LTC128B.128 [R6+0x6100], [R36.64], !P4 ;  /* 0x0610000024067fae */ /* 0x0003e2000e101d4c */
[----:B------:R-:W-:Y:S02]  /*3220*/  IADD3 R18, P1, R30, R18, RZ ;  /* 0x000000121e127210 */ /* 0x000fe40007f3e0ff */
[--C-:B--2---:R-:W-:Y:S01]  /*3230*/  IMAD.X R27, R29, 0x1, R19.reuse, P0 ;  /* 0x000000011d1b7824 */ /* 0x104fe200000e0613 */
[----:B------:R-:W-:Y:S02]  /*3240*/  ISETP.NE.U32.AND P0, PT, R22, RZ, PT ;  /* 0x000000ff1600720c */ /* 0x000fe40003f05070 */
[----:B------:R-:W-:Y:S01]  /*3250*/  IMAD.X R19, R31, 0x1, R19, P1 ;  /* 0x000000011f137824 */ /* 0x000fe200008e0613 */
[----:B------:R1:W-:Y:S04]  /*3260*/  LDGSTS.E.BYPASS.LTC128B.128 [R6+0x4900], [R34.64], !P3 ;  /* 0x0490000022067fae */ /* 0x0003e8000d901d4c */
[----:B------:R1:W-:Y:S04]  /*3270*/  LDGSTS.E.BYPASS.LTC128B.128 [R6+0x6900], [R20.64], !P4 ;  /* 0x0690000014067fae */ /* 0x0003e8000e101d4c */
[----:B------:R1:W-:Y:S04]  /*3280*/  LDGSTS.E.BYPASS.LTC128B.128 [R6+0x5100], [R26.64], !P3 ;  /* 0x051000001a067fae */ /* 0x0003e8000d901d4c */
[----:B------:R1:W-:Y:S04]  /*3290*/  LDGSTS.E.BYPASS.LTC128B.128 [R6+0x7100], [R18.64], !P4 ;  /* 0x0710000012067fae */ /* 0x0003e8000e101d4c */
[----:B------:R1:W-:Y:S04]  /*32a0*/  LDGSTS.E.BYPASS.LTC128B.128.ZFILL [R6+0x5900], [R32.64], P0 ;  /* 0x0590000020067fae */ /* 0x0003e80008141d4c */
[----:B------:R1:W-:Y:S02]  /*32b0*/  LDGSTS.E.BYPASS.LTC128B.128.ZFILL [R6+0x7900], [R14.64], P6 ;  /* 0x079000000e067fae */ /* 0x0003e4000b141d4c */
.L_x_707:
[----:B-1234-:R-:W-:Y:S01]  /*32c0*/  SHF.R.S32.HI R6, RZ, 0x1f, R2 ;  /* 0x0000001fff067819 */ /* 0x01efe20000011402 */
[----:B------:R-:W-:Y:S01]  /*32d0*/  IMAD.SHL.U32 R248, R5, 0x2, RZ ;  /* 0x0000000205f87824 */ /* 0x000fe200078e00ff */
[----:B------:R-:W0:Y:S02]  /*32e0*/  LDGDEPBAR ;  /* 0x00000000000079af */ /* 0x000e240000000000 */
[----:B------:R-:W-:Y:S01]  /*32f0*/  LEA.HI R13, R6, R2, RZ, 0x2 ;  /* 0x00000002060d7211 */ /* 0x000fe200078f10ff */
[----:B------:R-:W-:Y:S01]  /*3300*/  IMAD.U32 R6, RZ, RZ, UR17 ;  /* 0x00000011ff067e24 */ /* 0x000fe2000f8e00ff */
[----:B------:R-:W-:Y:S01]  /*3310*/  LDSM.16.MT88.4 R192, [R248+0x100] ;  /* 0x00010000f8c0783b */ /* 0x000fe20000004200 */
[----:B------:R-:W-:-:S02]  /*3320*/  IMAD R242, R4, 0x2, R248 ;  /* 0x0000000204f27824 */ /* 0x000fc400078e02f8 */
[C---:B------:R-:W-:Y:S01]  /*3330*/  IMAD R241, R3.reuse, 0x2, R248 ;  /* 0x0000000203f17824 */ /* 0x040fe200078e02f8 */
[----:B------:R1:W-:Y:S01]  /*3340*/  STL [R1+0x20], R13 ;  /* 0x0000200d01007387 */ /* 0x0003e20000100800 */
[----:B------:R-:W-:-:S03]  /*3350*/  IMAD R240, R3, 0x2, R242 ;  /* 0x0000000203f07824 */ /* 0x000fc600078e02f2 */
[----:B------:R-:W-:Y:S04]  /*3360*/  LDSM.16.MT88.4 R188, [R242+0x100] ;  /* 0x00010000f2bc783b */ /* 0x000fe80000004200 */
[----:B------:R-:W-:Y:S04]  /*3370*/  LDSM.16.MT88.4 R184, [R241+0x100] ;  /* 0x00010000f1b8783b */ /* 0x000fe80000004200 */
[----:B------:R-:W-:Y:S04]  /*3380*/  LDSM.16.MT88.4 R180, [R240+0x100] ;  /* 0x00010000f0b4783b */ /* 0x000fe80000004200 */
[----:B------:R-:W-:Y:S04]  /*3390*/  LDSM.16.MT88.4 R112, [R241+0x2100] ;  /* 0x00210000f170783b */ /* 0x000fe80000004200 */
[----:B------:R-:W-:Y:S04]  /*33a0*/  LDSM.16.MT88.4 R36, [R240+0x2100] ;  /* 0x00210000f024783b */ /* 0x000fe80000004200 */
[----:B------:R-:W-:Y:S01]  /*33b0*/  LDSM.16.MT88.4 R32, [R242+0x900] ;  /* 0x00090000f220783b */ /* 0x000fe20000004200 */
[----:B-1----:R-:W-:-:S03]  /*33c0*/  LOP3.LUT R13, R13, 0x7ffffffc, RZ, 0xc0, !PT ;  /* 0x7ffffffc0d0d7812 */ /* 0x002fc600078ec0ff */
[----:B------:R-:W-:Y:S02]  /*33d0*/  LDSM.16.MT88.4 R28, [R241+0x900] ;  /* 0x00090000f11c783b */ /* 0x000fe40000004200 */
[----:B------:R-:W-:Y:S02]  /*33e0*/  IMAD.IADD R2, R2, 0x1, -R13 ;  /* 0x0000000102027824 */ /* 0x000fe400078e0a0d */
[----:B------:R-:W-:Y:S02]  /*33f0*/  LDSM.16.MT88.4 R20, [R248+0x2900] ;  /* 0x00290000f814783b */ /* 0x000fe40000004200 */
[----:B------:R-:W-:Y:S02]  /*3400*/  IMAD R2, R2, -0x2, R6 ;  /* 0xfffffffe02027824 */ /* 0x000fe400078e0206 */
[----:B------:R-:W-:Y:S03]  /*3410*/  LDSM.16.MT88.4 R16, [R242+0x2900] ;  /* 0x00290000f210783b */ /* 0x000fe60000004200 */
[----:B------:R-:W-:-:S02]  /*3420*/  ISETP.GT.AND P0, PT, R2, RZ, PT ;  /* 0x000000ff0200720c */ /* 0x000fc40003f04270 */
[C---:B------:R-:W-:Y:S02]  /*3430*/  ISETP.GT.AND P1, PT, R2.reuse, 0x1, PT ;  /* 0x000000010200780c */ /* 0x040fe40003f24270 */
[----:B------:R-:W-:Y:S02]  /*3440*/  ISETP.GT.AND P2, PT, R2, 0x8, PT ;  /* 0x000000080200780c */ /* 0x000fe40003f44270 */
[----:B------:R-:W-:Y:S02]  /*3450*/  FSEL R124, R124, -INF , P0 ;  /* 0xff8000007c7c7808 */ /* 0x000fe40000000000 */
[----:B------:R-:W-:Y:S02]  /*3460*/  FSEL R120, R120, -INF , P1 ;  /* 0xff80000078787808 */ /* 0x000fe40000800000 */
[----:B------:R-:W-:Y:S02]  /*3470*/  FSEL R121, R121, -INF , P0 ;  /* 0xff80000079797808 */ /* 0x000fe40000000000 */
[----:B------:R-:W-:-:S02]  /*3480*/  FSEL R68, R88, -INF , P0 ;  /* 0xff80000058447808 */ /* 0x000fc40000000000 */
[----:B------:R-:W-:Y:S02]  /*3490*/  FSEL R70, R0, -INF , P0 ;  /* 0xff80000000467808 */ /* 0x000fe40000000000 */
[----:B------:R-:W-:Y:S02]  /*34a0*/  ISETP.GT.AND P0, PT, R2, 0x9, PT ;  /* 0x000000090200780c */ /* 0x000fe40003f04270 */
[----:B------:R-:W-:Y:S02]  /*34b0*/  FSEL R84, R84, -INF , P2 ;  /* 0xff80000054547808 */ /* 0x000fe40001000000 */
[----:B------:R-:W-:Y:S02]  /*34c0*/  FMNMX.FTZ R0, R124, R120, !PT ;  /* 0x000000787c007209 */ /* 0x000fe40007810000 */
[----:B------:R-:W-:Y:S02]  /*34d0*/  FSEL R125, R125, -INF , P1 ;  /* 0xff8000007d7d7808 */ /* 0x000fe40000800000 */
[----:B------:R-:W-:-:S02]  /*34e0*/  FSEL R63, R89, -INF , P1 ;  /* 0xff800000593f7808 */ /* 0x000fc40000800000 */
[----:B------:R-:W-:Y:S02]  /*34f0*/  FSEL R69, R7, -INF , P1 ;  /* 0xff80000007457808 */ /* 0x000fe40000800000 */
[----:B------:R-:W-:Y:S02]  /*3500*/  ISETP.GT.AND P1, PT, R2, 0x10, PT ;  /* 0x000000100200780c */ /* 0x000fe40003f24270 */
[----:B------:R-:W-:Y:S02]  /*3510*/  FSEL R85, R85, -INF , P0 ;  /* 0xff80000055557808 */ /* 0x000fe40000000000 */
[----:B------:R-:W-:Y:S02]  /*3520*/  FMNMX.FTZ R0, R84, R0, !PT ;  /* 0x0000000054007209 */ /* 0x000fe40007810000 */
[----:B------:R-:W-:Y:S02]  /*3530*/  ISETP.GT.AND P6, PT, R2, 0x11, PT ;  /* 0x000000110200780c */ /* 0x000fe40003fc4270 */
[----:B------:R-:W-:-:S02]  /*3540*/  FSEL R76, R76, -INF , P1 ;  /* 0xff8000004c4c7808 */ /* 0x000fc40000800000 */
[----:B------:R-:W-:Y:S02]  /*3550*/  FMNMX.FTZ R0, R85, R0, !PT ;  /* 0x0000000055007209 */ /* 0x000fe40007810000 */
[----:B------:R-:W-:Y:S02]  /*3560*/  FSEL R87, R87, -INF , P0 ;  /* 0xff80000057577808 */ /* 0x000fe40000000000 */
[----:B------:R-:W-:Y:S02]  /*3570*/  FSEL R116, R116, -INF , P0 ;  /* 0xff80000074747808 */ /* 0x000fe40000000000 */
[----:B------:R-:W-:Y:S02]  /*3580*/  FSEL R59, R90, -INF , P0 ;  /* 0xff8000005a3b7808 */ /* 0x000fe40000000000 */
        /* <DEDUP_REMOVED lines=18> */
[----:B------:R-:W-:Y:S01]  /*36b0*/  ISETP.GT.AND P1, PT, R2, 0x21, PT ;  /* 0x000000210200780c */ /* 0x000fe20003f24270 */
[----:B------:R-:W-:Y:S01]  /*36c0*/  LDSM.16.MT88.4 R80, [R248+0x2100] ;  /* 0x00210000f850783b */ /* 0x000fe20000004200 */
[----:B------:R-:W-:-:S02]  /*36d0*/  FSEL R103, R75, -INF , P6 ;  /* 0xff8000004b677808 */ /* 0x000fc40003000000 */
[----:B------:R-:W-:Y:S02]  /*36e0*/  FMNMX.FTZ R0, R13, R0, !PT ;  /* 0x000000000d007209 */ /* 0x000fe40007810000 */
[----:B------:R-:W-:Y:S02]  /*36f0*/  FSEL R7, R40, -INF , P0 ;  /* 0xff80000028077808 */ /* 0x000fe40000000000 */
[----:B------:R-:W-:Y:S02]  /*3700*/  FSEL R65, R119, -INF , P0 ;  /* 0xff80000077417808 */ /* 0x000fe40000000000 */
[----:B------:R-:W-:Y:S02]  /*3710*/  FSEL R60, R117, -INF , P0 ;  /* 0xff800000753c7808 */ /* 0x000fe40000000000 */
[----:B------:R-:W-:Y:S02]  /*3720*/  ISETP.GT.AND P0, PT, R2, 0x28, PT ;  /* 0x000000280200780c */ /* 0x000fe40003f04270 */
[----:B------:R-:W-:-:S02]  /*3730*/  FSEL R164, R96, -INF , P1 ;  /* 0xff80000060a47808 */ /* 0x000fc40000800000 */
[----:B------:R-:W-:Y:S01]  /*3740*/  FMNMX.FTZ R0, R103, R0, !PT ;  /* 0x0000000067007209 */ /* 0x000fe20007810000 */
[----:B------:R-:W-:Y:S01]  /*3750*/  LDSM.16.MT88.4 R96, [R242+0x2100] ;  /* 0x00210000f260783b */ /* 0x000fe20000004200 */
[----:B------:R-:W-:Y:S02]  /*3760*/  FSEL R231, R231, -INF , P1 ;  /* 0xff800000e7e77808 */ /* 0x000fe40000800000 */
[----:B------:R-:W-:Y:S02]  /*3770*/  FSEL R168, R74, -INF , P1 ;  /* 0xff8000004aa87808 */ /* 0x000fe40000800000 */
[----:B------:R-:W-:Y:S02]  /*3780*/  FSEL R226, R226, -INF , P1 ;  /* 0xff800000e2e27808 */ /* 0x000fe40000800000 */
[----:B------:R-:W-:Y:S02]  /*3790*/  FSEL R100, R25, -INF , P0 ;  /* 0xff80000019647808 */ /* 0x000fe40000000000 */
[----:B------:R-:W-:-:S02]  /*37a0*/  ISETP.GT.AND P1, PT, R2, 0x29, PT ;  /* 0x000000290200780c */ /* 0x000fc40003f24270 */
        /* <DEDUP_REMOVED lines=9> */
[----:B------:R-:W-:Y:S01]  /*3840*/  FSEL R67, R71, -INF , P2 ;  /* 0xff80000047437808 */ /* 0x000fe20001000000 */
[----:B------:R-:W-:Y:S01]  /*3850*/  LDSM.16.MT88.4 R40, [R248+0x900] ;  /* 0x00090000f828783b */ /* 0x000fe20000004200 */
        /* <DEDUP_REMOVED lines=17> */
[----:B------:R-:W-:Y:S02]  /*3970*/  FMNMX.FTZ R0, R208, R0, !PT ;  /* 0x00000000d0007209 */ /* 0x000fe40007810000 */
[----:B------:R-:W-:Y:S02]  /*3980*/  FMNMX.FTZ R3, R70, R69, !PT ;  /* 0x0000004546037209 */ /* 0x000fe40007810000 */
[----:B------:R-:W-:Y:S02]  /*3990*/  FMNMX.FTZ R2, R207, R0, !PT ;  /* 0x00000000cf027209 */ /* 0x000fe40007810000 */
[----:B------:R-:W-:-:S02]  /*39a0*/  FMNMX.FTZ R3, R56, R3, !PT ;  /* 0x0000000338037209 */ /* 0x000fc40007810000 */
[----:B------:R-:W-:Y:S01]  /*39b0*/  FSEL R217, R217, -INF , P6 ;  /* 0xff800000d9d97808 */ /* 0x000fe20003000000 */
[----:B------:R-:W1:Y:S01]  /*39c0*/  SHFL.BFLY PT, R0, R2, 0x2, 0x1f ;  /* 0x0c401f0002007f89 */ /* 0x000e6200000e0000 */
[----:B------:R-:W-:Y:S02]  /*39d0*/  FMNMX.FTZ R3, R59, R3, !PT ;  /* 0x000000033b037209 */ /* 0x000fe40007810000 */
[----:B------:R-:W-:Y:S02]  /*39e0*/  FMNMX.FTZ R71, R68, R63, !PT ;  /* 0x0000003f44477209 */ /* 0x000fe40007810000 */
[----:B------:R-:W-:Y:S02]  /*39f0*/  FMNMX.FTZ R3, R58, R3, !PT ;  /* 0x000000033a037209 */ /* 0x000fe40007810000 */
[----:B------:R-:W-:Y:S02]  /*3a00*/  FSEL R220, R220, -INF , P2 ;  /* 0xff800000dcdc7808 */ /* 0x000fe40001000000 */
[----:B------:R-:W-:-:S02]  /*3a10*/  FMNMX.FTZ R3, R57, R3, !PT ;  /* 0x0000000339037209 */ /* 0x000fc40007810000 */
[----:B------:R-:W-:Y:S02]  /*3a20*/  FMNMX.FTZ R71, R62, R71, !PT ;  /* 0x000000473e477209 */ /* 0x000fe40007810000 */
[----:B------:R-:W-:Y:S02]  /*3a30*/  FMNMX.FTZ R3, R60, R3, !PT ;  /* 0x000000033c037209 */ /* 0x000fe40007810000 */
[----:B------:R-:W-:Y:S02]  /*3a40*/  FSEL R219, R219, -INF , P1 ;  /* 0xff800000dbdb7808 */ /* 0x000fe40000800000 */
[----:B------:R-:W-:Y:S02]  /*3a50*/  FMNMX.FTZ R3, R61, R3, !PT ;  /* 0x000000033d037209 */ /* 0x000fe40007810000 */
[----:B------:R-:W-:Y:S02]  /*3a60*/  FMNMX.FTZ R71, R116, R71, !PT ;  /* 0x0000004774477209 */ /* 0x000fe40007810000 */
[----:B------:R-:W-:-:S02]  /*3a70*/  FMNMX.FTZ R3, R227, R3, !PT ;  /* 0x00000003e3037209 */ /* 0x000fc40007810000 */
[----:B------:R-:W-:Y:S02]  /*3a80*/  FSEL R218, R218, -INF , P0 ;  /* 0xff800000dada7808 */ /* 0x000fe40000000000 */
[----:B-1----:R-:W-:Y:S02]  /*3a90*/  FMNMX.FTZ R0, R2, R0, !PT ;  /* 0x0000000002007209 */ /* 0x002fe40007810000 */
[----:B------:R-:W-:Y:S02]  /*3aa0*/  FMNMX.FTZ R3, R226, R3, !PT ;  /* 0x00000003e2037209 */ /* 0x000fe40007810000 */
[----:B------:R-:W-:Y:S01]  /*3ab0*/  FMNMX.FTZ R71, R64, R71, !PT ;  /* 0x0000004740477209 */ /* 0x000fe20007810000 */
[----:B------:R-:W1:Y:S01]  /*3ac0*/  SHFL.BFLY PT, R2, R0, 0x1, 0x1f ;  /* 0x0c201f0000027f89 */ /* 0x000e6200000e0000 */
[----:B------:R-:W-:Y:S02]  /*3ad0*/  FMNMX.FTZ R3, R225, R3, !PT ;  /* 0x00000003e1037209 */ /* 0x000fe40007810000 */
[----:B------:R-:W-:-:S02]  /*3ae0*/  FMNMX.FTZ R71, R66, R71, !PT ;  /* 0x0000004742477209 */ /* 0x000fc40007810000 */
[----:B------:R-:W-:Y:S02]  /*3af0*/  FMNMX.FTZ R3, R224, R3, !PT ;  /* 0x00000003e0037209 */ /* 0x000fe40007810000 */
[----:B------:R-:W-:Y:S02]  /*3b00*/  FMNMX.FTZ R71, R65, R71, !PT ;  /* 0x0000004741477209 */ /* 0x000fe40007810000 */
[----:B------:R-:W-:Y:S02]  /*3b10*/  FMNMX.FTZ R3, R217, R3, !PT ;  /* 0x00000003d9037209 */ /* 0x000fe40007810000 */
[----:B------:R-:W-:Y:S02]  /*3b20*/  FMNMX.FTZ R71, R67, R71, !PT ;  /* 0x0000004743477209 */ /* 0x000fe40007810000 */
[----:B------:R-:W-:Y:S02]  /*3b30*/  FMNMX.FTZ R3, R220, R3, !PT ;  /* 0x00000003dc037209 */ /* 0x000fe40007810000 */
[----:B------:R-:W-:-:S02]  /*3b40*/  FMNMX.FTZ R71, R167, R71, !PT ;  /* 0x00000047a7477209 */ /* 0x000fc40007810000 */
[----:B------:R-:W-:Y:S02]  /*3b50*/  FMNMX.FTZ R3, R219, R3, !PT ;  /* 0x00000003db037209 */ /* 0x000fe40007810000 */
[----:B------:R-:W-:Y:S02]  /*3b60*/  FMNMX.FTZ R71, R168, R71, !PT ;  /* 0x00000047a8477209 */ /* 0x000fe40007810000 */
[----:B------:R-:W-:Y:S02]  /*3b70*/  FMNMX.FTZ R3, R218, R3, !PT ;  /* 0x00000003da037209 */ /* 0x000fe40007810000 */
[----:B------:R-:W-:Y:S02]  /*3b80*/  FSEL R205, R205, -INF , P6 ;  /* 0xff800000cdcd7808 */ /* 0x000fe40003000000 */
[----:B-1----:R-:W-:Y:S01]  /*3b90*/  FMNMX.FTZ R2, R0, R2, !PT ;  /* 0x0000000200027209 */ /* 0x002fe20007810000 */
[----:B------:R-:W1:Y:S01]  /*3ba0*/  SHFL.BFLY PT, R196, R3, 0x2, 0x1f ;  /* 0x0c401f0003c47f89 */ /* 0x000e6200000e0000 */
[----:B------:R-:W-:-:S02]  /*3bb0*/  FMNMX.FTZ R0, R121, R125, !PT ;  /* 0x0000007d79007209 */ /* 0x000fc40007810000 */
[----:B------:R-:W-:Y:S01]  /*3bc0*/  FMNMX.FTZ R71, R165, R71, !PT ;  /* 0x00000047a5477209 */ /* 0x000fe20007810000 */
[----:B------:R-:W-:Y:S01]  /*3bd0*/  FMUL.FTZ R206, R2, c[0x0][0x2d0] ;  /* 0x0000b40002ce7a20 */ /* 0x000fe20000410000 */
[----:B------:R-:W-:Y:S02]  /*3be0*/  FMNMX.FTZ R0, R86, R0, !PT ;  /* 0x0000000056007209 */ /* 0x000fe40007810000 */
[----:B------:R-:W-:Y:S02]  /*3bf0*/  FSEL R204, R204, -INF , P2 ;  /* 0xff800000cccc7808 */ /* 0x000fe40001000000 */
[----:B------:R-:W-:Y:S02]  /*3c00*/  FMNMX.FTZ R0, R87, R0, !PT ;  /* 0x0000000057007209 */ /* 0x000fe40007810000 */
[----:B------:R-:W-:Y:S02]  /*3c10*/  FSEL R212, R212, -INF , P6 ;  /* 0xff800000d4d47808 */ /* 0x000fe40003000000 */
[----:B------:R-:W-:-:S02]  /*3c20*/  FMNMX.FTZ R0, R78, R0, !PT ;  /* 0x000000004e007209 */ /* 0x000fc40007810000 */
[----:B------:R-:W-:Y:S02]  /*3c30*/  FMNMX.FTZ R71, R166, R71, !PT ;  /* 0x00000047a6477209 */ /* 0x000fe40007810000 */
        /* <DEDUP_REMOVED lines=9> */
[----:B-1----:R-:W-:Y:S02]  /*3cd0*/  FMNMX.FTZ R196, R3, R196, !PT ;  /* 0x000000c403c47209 */ /* 0x002fe40007810000 */
        /* <DEDUP_REMOVED lines=10> */
[----:B------:R-:W-:Y:S02]  /*3d80*/  FMNMX.FTZ R71, R214, R71, !PT ;  /* 0x00000047d6477209 */ /* 0x000fe40007810000 */
[----:B------:R-:W-:Y:S02]  /*3d90*/  FMNMX.FTZ R0, R202, R0, !PT ;  /* 0x00000000ca007209 */ /* 0x000fe40007810000 */
[----:B------:R-:W-:Y:S01]  /*3da0*/  FSETP.NEU.FTZ.AND P6, PT, R2, -INF , PT ;  /* 0xff8000000200780b */ /* 0x000fe20003fdd000 */
[----:B------:R-:W2:Y:S03]  /*3db0*/  SHFL.BFLY PT, R3, R71, 0x2, 0x1f ;  /* 0x0c401f0047037f89 */ /* 0x000ea600000e0000 */
[----:B------:R-:W-:Y:S01]  /*3dc0*/  FSEL R206, R206, RZ, P6 ;  /* 0x000000ffcece7208 */ /* 0x000fe20003000000 */
[----:B------:R-:W3:Y:S01]  /*3dd0*/  SHFL.BFLY PT, R9, R0, 0x2, 0x1f ;  /* 0x0c401f0000097f89 */ /* 0x000ee200000e0000 */
[----:B-1----:R-:W-:-:S03]  /*3de0*/  FMNMX.FTZ R196, R196, R8, !PT ;  /* 0x00000008c4c47209 */ /* 0x002fc60007810000 */
[--C-:B------:R-:W-:Y:S01]  /*3df0*/  FFMA.FTZ R199, R124, c[0x0][0x2d0], -R206.reuse ;  /* 0x0000b4007cc77a23 */ /* 0x100fe200000108ce */
[C---:B------:R-:W-:Y:S01]  /*3e00*/  FSETP.NEU.FTZ.AND P0, PT, R196.reuse, -INF , PT ;  /* 0xff800000c400780b */ /* 0x040fe20003f1d000 */
[----:B------:R-:W-:Y:S02]  /*3e10*/  FMUL.FTZ R221, R196, c[0x0][0x2d0] ;  /* 0x0000b400c4dd7a20 */ /* 0x000fe40000410000 */
[--C-:B------:R-:W-:Y:S02]  /*3e20*/  FFMA.FTZ R198, R120, c[0x0][0x2d0], -R206.reuse ;  /* 0x0000b40078c67a23 */ /* 0x100fe400000108ce */
[--C-:B------:R-:W-:Y:S01]  /*3e30*/  FFMA.FTZ R54, R84, c[0x0][0x2d0], -R206.reuse ;  /* 0x0000b40054367a23 */ /* 0x100fe200000108ce */
[----:B------:R-:W-:Y:S01]  /*3e40*/  FSEL R221, R221, RZ, P0 ;  /* 0x000000ffdddd7208 */ /* 0x000fe20000000000 */
[--C-:B------:R-:W-:Y:S01]  /*3e50*/  FFMA.FTZ R50, R85, c[0x0][0x2d0], -R206.reuse ;  /* 0x0000b40055327a23 */ /* 0x100fe200000108ce */
[----:B------:R-:W-:Y:S01]  /*3e60*/  MUFU.EX2 R199, R199 ;  /* 0x000000c700c77308 */ /* 0x000fe20000000800 */
[----:B------:R-:W-:-:S02]  /*3e70*/  FFMA.FTZ R48, R14, c[0x0][0x2d0], -R206 ;  /* 0x0000b4000e307a23 */ /* 0x000fc400000108ce */
[--C-:B------:R-:W-:Y:S02]  /*3e80*/  FFMA.FTZ R211, R70, c[0x0][0x2d0], -R221.reuse ;  /* 0x0000b40046d37a23 */ /* 0x100fe400000108dd */
[--C-:B------:R-:W-:Y:S01]  /*3e90*/  FFMA.FTZ R213, R69, c[0x0][0x2d0], -R221.reuse ;  /* 0x0000b40045d57a23 */ /* 0x100fe200000108dd */
[----:B--2---:R-:W-:Y:S02]  /*3ea0*/  FMNMX.FTZ R3, R71, R3, !PT ;  /* 0x0000000347037209 */ /* 0x004fe40007810000 */
[----:B------:R-:W1:Y:S01]  /*3eb0*/  MUFU.EX2 R198, R198 ;  /* 0x000000c600c67308 */ /* 0x000e620000000800 */
[--C-:B------:R-:W-:Y:S01]  /*3ec0*/  FFMA.FTZ R56, R56, c[0x0][0x2d0], -R221.reuse ;  /* 0x0000b40038387a23 */ /* 0x100fe200000108dd */
[----:B---3--:R-:W-:Y:S01]  /*3ed0*/  FMNMX.FTZ R9, R0, R9, !PT ;  /* 0x0000000900097209 */ /* 0x008fe20007810000 */
[----:B------:R-:W2:Y:S01]  /*3ee0*/  SHFL.BFLY PT, R70, R3, 0x1, 0x1f ;  /* 0x0c201f0003467f89 */ /* 0x000ea200000e0000 */
[----:B------:R-:W-:Y:S02]  /*3ef0*/  FFMA.FTZ R59, R59, c[0x0][0x2d0], -R221 ;  /* 0x0000b4003b3b7a23 */ /* 0x000fe400000108dd */
[--C-:B------:R-:W-:Y:S01]  /*3f00*/  FFMA.FTZ R47, R13, c[0x0][0x2d0], -R206.reuse ;  /* 0x0000b4000d2f7a23 */ /* 0x100fe200000108ce */
[----:B------:R-:W3:Y:S01]  /*3f10*/  SHFL.BFLY PT, R0, R9, 0x1, 0x1f ;  /* 0x0c201f0009007f89 */ /* 0x000ee200000e0000 */
[----:B------:R-:W-:Y:S01]  /*3f20*/  MUFU.EX2 R54, R54 ;  /* 0x0000003600367308 */ /* 0x000fe20000000800 */
[----:B------:R-:W-:-:S02]  /*3f30*/  FFMA.FTZ R53, R76, c[0x0][0x2d0], -R206 ;  /* 0x0000b4004c357a23 */ /* 0x000fc400000108ce */
[----:B------:R-:W4:Y:S01]  /*3f40*/  LDSM.16.MT88.4 R12, [R241+0x2900] ;  /* 0x00290000f10c783b */ /* 0x000f220000004200 */
[----:B------:R-:W-:Y:S02]  /*3f50*/  FFMA.FTZ R49, R77, c[0x0][0x2d0], -R206 ;  /* 0x0000b4004d317a23 */ /* 0x000fe400000108ce */
[--C-:B------:R-:W-:Y:S01]  /*3f60*/  FFMA.FTZ R58, R58, c[0x0][0x2d0], -R221.reuse ;  /* 0x0000b4003a3a7a23 */ /* 0x100fe200000108dd */
[----:B-1----:R-:W-:Y:S01]  /*3f70*/  F2FP.BF16.PACK_AB R124, R198, R199 ;  /* 0x000000c7c67c723e */ /* 0x002fe200000010ff */
[----:B------:R-:W1:Y:S01]  /*3f80*/  MUFU.EX2 R50, R50 ;  /* 0x0000003200327308 */ /* 0x000e620000000800 */
[--C-:B------:R-:W-:Y:S02]  /*3f90*/  FFMA.FTZ R57, R57, c[0x0][0x2d0], -R221.reuse ;  /* 0x0000b40039397a23 */ /* 0x100fe400000108dd */
[--C-:B------:R-:W-:Y:S02]  /*3fa0*/  FFMA.FTZ R60, R60, c[0x0][0x2d0], -R221.reuse ;  /* 0x0000b4003c3c7a23 */ /* 0x100fe400000108dd */
[----:B------:R-:W-:-:S02]  /*3fb0*/  FFMA.FTZ R61, R61, c[0x0][0x2d0], -R221 ;  /* 0x0000b4003d3d7a23 */ /* 0x000fc400000108dd */
[--C-:B------:R-:W-:Y:S01]  /*3fc0*/  FFMA.FTZ R227, R227, c[0x0][0x2d0], -R221.reuse ;  /* 0x0000b400e3e37a23 */ /* 0x100fe200000108dd */
[----:B------:R-:W-:Y:S01]  /*3fd0*/  MUFU.EX2 R211, R211 ;  /* 0x000000d300d37308 */ /* 0x000fe20000000800 */
[--C-:B------:R-:W-:Y:S01]  /*3fe0*/  FFMA.FTZ R226, R226, c[0x0][0x2d0], -R221.reuse ;  /* 0x0000b400e2e27a23 */ /* 0x100fe200000108dd */
[----:B--2---:R-:W-:Y:S01]  /*3ff0*/  FMNMX.FTZ R3, R3, R70, !PT ;  /* 0x0000004603037209 */ /* 0x004fe20007810000 */
[--C-:B------:R-:W-:Y:S02]  /*4000*/  FFMA.FTZ R225, R225, c[0x0][0x2d0], -R221.reuse ;  /* 0x0000b400e1e17a23 */ /* 0x100fe400000108dd */
[----:B------:R-:W-:Y:S01]  /*4010*/  FFMA.FTZ R224, R224, c[0x0][0x2d0], -R221 ;  /* 0x0000b400e0e07a23 */ /* 0x000fe200000108dd */
[----:B---3--:R-:W-:Y:S01]  /*4020*/  FMNMX.FTZ R0, R9, R0, !PT ;  /* 0x0000000009007209 */ /* 0x008fe20007810000 */
[C---:B------:R-:W-:Y:S01]  /*4030*/  FMUL.FTZ R228, R3.reuse, c[0x0][0x2d0] ;  /* 0x0000b40003e47a20 */ /* 0x040fe20000410000 */
[----:B------:R-:W-:Y:S01]  /*4040*/  FSETP.NEU.FTZ.AND P0, PT, R3, -INF , PT ;  /* 0xff8000000300780b */ /* 0x000fe20003f1d000 */
[----:B------:R-:W2:Y:S01]  /*4050*/  LDSM.16.MT88.4 R8, [R240+0x2900] ;  /* 0x00290000f008783b */ /* 0x000ea20000004200 */
[C---:B------:R-:W-:Y:S01]  /*4060*/  FSETP.NEU.FTZ.AND P6, PT, R0.reuse, -INF , PT ;  /* 0xff8000000000780b */ /* 0x040fe20003fdd000 */
[----:B------:R-:W-:Y:S01]  /*4070*/  FMUL.FTZ R201, R0, c[0x0][0x2d0] ;  /* 0x0000b40000c97a20 */ /* 0x000fe20000410000 */
[----:B------:R-:W-:Y:S01]  /*4080*/  FSEL R228, R228, RZ, P0 ;  /* 0x000000ffe4e47208 */ /* 0x000fe20000000000 */
[----:B------:R-:W3:Y:S01]  /*4090*/  MUFU.EX2 R213, R213 ;  /* 0x000000d500d57308 */ /* 0x000ee20000000800 */
[----:B-1----:R-:W-:Y:S01]  /*40a0*/  F2FP.BF16.PACK_AB R126, R50, R54 ;  /* 0x00000036327e723e */ /* 0x002fe200000010ff */
[----:B------:R-:W-:Y:S01]  /*40b0*/  FFMA.FTZ R210, R210, c[0x0][0x2d0], -R206 ;  /* 0x0000b400d2d27a23 */ /* 0x000fe200000108ce */
[----:B------:R-:W-:Y:S01]  /*40c0*/  FSEL R201, R201, RZ, P6 ;  /* 0x000000ffc9c97208 */ /* 0x000fe20003000000 */
[--C-:B------:R-:W-:Y:S01]  /*40d0*/  FFMA.FTZ R223, R63, c[0x0][0x2d0], -R228.reuse ;  /* 0x0000b4003fdf7a23 */ /* 0x100fe200000108e4 */
[----:B------:R-:W-:Y:S01]  /*40e0*/  PLOP3.LUT P0, PT, PT, PT, UP0, 0x40, 0x0 ;  /* 0x000000000000781c */ /* 0x000fe20003f0e808 */
[----:B------:R-:W-:-:S02]  /*40f0*/  FFMA.FTZ R63, R62, c[0x0][0x2d0], -R228 ;  /* 0x0000b4003e3f7a23 */ /* 0x000fc400000108e4 */
[--C-:B------:R-:W-:Y:S01]  /*4100*/  FFMA.FTZ R197, R121, c[0x0][0x2d0], -R201.reuse ;  /* 0x0000b40079c57a23 */ /* 0x100fe200000108c9 */
[----:B------:R-:W-:Y:S01]  /*4110*/  MUFU.EX2 R56, R56 ;  /* 0x0000003800387308 */ /* 0x000fe20000000800 */
[--C-:B------:R-:W-:Y:S02]  /*4120*/  FFMA.FTZ R200, R125, c[0x0][0x2d0], -R201.reuse ;  /* 0x0000b4007dc87a23 */ /* 0x100fe400000108c9 */
[--C-:B------:R-:W-:Y:S02]  /*4130*/  FFMA.FTZ R55, R86, c[0x0][0x2d0], -R201.reuse ;  /* 0x0000b40056377a23 */ /* 0x100fe400000108c9 */
[--C-:B------:R-:W-:Y:S02]  /*4140*/  FFMA.FTZ R51, R87, c[0x0][0x2d0], -R201.reuse ;  /* 0x0000b40057337a23 */ /* 0x100fe400000108c9 */
[--C-:B------:R-:W-:Y:S01]  /*4150*/  FFMA.FTZ R222, R68, c[0x0][0x2d0], -R228.reuse ;  /* 0x0000b40044de7a23 */ /* 0x100fe200000108e4 */
[----:B------:R-:W-:Y:S01]  /*4160*/  MUFU.EX2 R197, R197 ;  /* 0x000000c500c57308 */ /* 0x000fe20000000800 */
[----:B------:R-:W-:Y:S01]  /*4170*/  FFMA.FTZ R62, R116, c[0x0][0x2d0], -R228 ;  /* 0x0000b400743e7a23 */ /* 0x000fe200000108e4 */
[----:B---3--:R-:W-:Y:S01]  /*4180*/  F2FP.BF16.PACK_AB R128, R213, R211 ;  /* 0x000000d3d580723e */ /* 0x008fe200000010ff */
[----:B------:R-:W-:-:S02]  /*4190*/  FFMA.FTZ R52, R78, c[0x0][0x2d0], -R201 ;  /* 0x0000b4004e347a23 */ /* 0x000fc400000108c9 */
[--C-:B------:R-:W-:Y:S02]  /*41a0*/  FFMA.FTZ R46, R79, c[0x0][0x2d0], -R201.reuse ;  /* 0x0000b4004f2e7a23 */ /* 0x100fe400000108c9 */
[--C-:B------:R-:W-:Y:S01]  /*41b0*/  FFMA.FTZ R45, R7, c[0x0][0x2d0], -R201.reuse ;  /* 0x0000b400072d7a23 */ /* 0x100fe200000108c9 */
[----:B------:R-:W1:Y:S01]  /*41c0*/  MUFU.EX2 R200, R200 ;  /* 0x000000c800c87308 */ /* 0x000e620000000800 */
[----:B------:R-:W-:Y:S02]  /*41d0*/  FFMA.FTZ R44, R6, c[0x0][0x2d0], -R201 ;  /* 0x0000b400062c7a23 */ /* 0x000fe400000108c9 */
[--C-:B------:R-:W-:Y:S02]  /*41e0*/  FFMA.FTZ R64, R64, c[0x0][0x2d0], -R228.reuse ;  /* 0x0000b40040407a23 */ /* 0x100fe400000108e4 */
[--C-:B------:R-:W-:Y:S02]  /*41f0*/  FFMA.FTZ R66, R66, c[0x0][0x2d0], -R228.reuse ;  /* 0x0000b40042427a23 */ /* 0x100fe400000108e4 */
[--C-:B------:R-:W-:Y:S01]  /*4200*/  FFMA.FTZ R65, R65, c[0x0][0x2d0], -R228.reuse ;  /* 0x0000b40041417a23 */ /* 0x100fe200000108e4 */
[----:B------:R-:W-:Y:S01]  /*4210*/  MUFU.EX2 R55, R55 ;  /* 0x0000003700377308 */ /* 0x000fe20000000800 */
[----:B------:R-:W-:-:S02]  /*4220*/  FFMA.FTZ R67, R67, c[0x0][0x2d0], -R228 ;  /* 0x0000b40043437a23 */ /* 0x000fc400000108e4 */
[--C-:B------:R-:W-:Y:S02]  /*4230*/  FFMA.FTZ R209, R209, c[0x0][0x2d0], -R206.reuse ;  /* 0x0000b400d1d17a23 */ /* 0x100fe400000108ce */
[----:B------:R-:W-:Y:S02]  /*4240*/  FFMA.FTZ R208, R208, c[0x0][0x2d0], -R206 ;  /* 0x0000b400d0d07a23 */ /* 0x000fe400000108ce */
[--C-:B------:R-:W-:Y:S01]  /*4250*/  FFMA.FTZ R217, R217, c[0x0][0x2d0], -R221.reuse ;  /* 0x0000b400d9d97a23 */ /* 0x100fe200000108dd */
[----:B------:R-:W3:Y:S01]  /*4260*/  MUFU.EX2 R51, R51 ;  /* 0x0000003300337308 */ /* 0x000ee20000000800 */
[----:B-1----:R-:W-:Y:S01]  /*4270*/  F2FP.BF16.PACK_AB R125, R200, R197 ;  /* 0x000000c5c87d723e */ /* 0x002fe200000010ff */
[--C-:B------:R-:W-:Y:S02]  /*4280*/  FFMA.FTZ R220, R220, c[0x0][0x2d0], -R221.reuse ;  /* 0x0000b400dcdc7a23 */ /* 0x100fe400000108dd */
[--C-:B------:R-:W-:Y:S02]  /*4290*/  FFMA.FTZ R219, R219, c[0x0][0x2d0], -R221.reuse ;  /* 0x0000b400dbdb7a23 */ /* 0x100fe400000108dd */
[----:B------:R-:W-:-:S02]  /*42a0*/  FFMA.FTZ R218, R218, c[0x0][0x2d0], -R221 ;  /* 0x0000b400dada7a23 */ /* 0x000fc400000108dd */
[----:B------:R-:W1:Y:S01]  /*42b0*/  MUFU.EX2 R59, R59 ;  /* 0x0000003b003b7308 */ /* 0x000e620000000800 */
[--C-:B------:R-:W-:Y:S02]  /*42c0*/  FFMA.FTZ R212, R212, c[0x0][0x2d0], -R228.reuse ;  /* 0x0000b400d4d47a23 */ /* 0x100fe400000108e4 */
[--C-:B------:R-:W-:Y:S02]  /*42d0*/  FFMA.FTZ R216, R216, c[0x0][0x2d0], -R228.reuse ;  /* 0x0000b400d8d87a23 */ /* 0x100fe400000108e4 */
[--C-:B------:R-:W-:Y:S02]  /*42e0*/  FFMA.FTZ R215, R215, c[0x0][0x2d0], -R228.reuse ;  /* 0x0000b400d7d77a23 */ /* 0x100fe400000108e4 */
[----:B------:R-:W-:Y:S01]  /*42f0*/  FFMA.FTZ R214, R214, c[0x0][0x2d0], -R228 ;  /* 0x0000b400d6d67a23 */ /* 0x000fe200000108e4 */
[----:B------:R-:W-:Y:S01]  /*4300*/  MUFU.EX2 R222, R222 ;  /* 0x000000de00de7308 */ /* 0x000fe20000000800 */
[----:B---3--:R-:W-:Y:S01]  /*4310*/  F2FP.BF16.PACK_AB R127, R51, R55 ;  /* 0x00000037337f723e */ /* 0x008fe200000010ff */
[----:B------:R-:W-:-:S02]  /*4320*/  FFMA.FTZ R205, R205, c[0x0][0x2d0], -R201 ;  /* 0x0000b400cdcd7a23 */ /* 0x000fc400000108c9 */
[----:B------:R-:W-:Y:S02]  /*4330*/  FFMA.FTZ R204, R204, c[0x0][0x2d0], -R201 ;  /* 0x0000b400cccc7a23 */ /* 0x000fe400000108c9 */
[----:B------:R-:W-:Y:S02]  /*4340*/  FADD.FTZ R211, R211, R213 ;  /* 0x000000d5d3d37221 */ /* 0x000fe40000010000 */
[----:B------:R-:W3:Y:S01]  /*4350*/  MUFU.EX2 R223, R223 ;  /* 0x000000df00df7308 */ /* 0x000ee20000000800 */
[C---:B------:R-:W-:Y:S01]  /*4360*/  HMMA.16816.F32.BF16 R160, R124.reuse, R192, RZ ;  /* 0x000000c07ca0723c */ /* 0x040fe200000418ff */
[----:B-1----:R-:W-:Y:S01]  /*4370*/  F2FP.BF16.PACK_AB R130, R59, R56 ;  /* 0x000000383b82723e */ /* 0x002fe200000010ff */
[----:B------:R-:W-:Y:S02]  /*4380*/  FADD.FTZ R198, R199, R198 ;  /* 0x000000c6c7c67221 */ /* 0x000fe40000010000 */
[----:B------:R-:W-:Y:S02]  /*4390*/  FADD.FTZ R211, R56, R211 ;  /* 0x000000d338d37221 */ /* 0x000fe40000010000 */
[----:B------:R-:W-:Y:S01]  /*43a0*/  FADD.FTZ R198, R54, R198 ;  /* 0x000000c636c67221 */ /* 0x000fe20000010000 */
[----:B------:R-:W1:Y:S01]  /*43b0*/  MUFU.EX2 R63, R63 ;  /* 0x0000003f003f7308 */ /* 0x000e620000000800 */
[----:B------:R-:W-:Y:S01]  /*43c0*/  HMMA.16816.F32.BF16 R152, R124, R188, RZ ;  /* 0x000000bc7c98723c */ /* 0x000fe200000418ff */
[----:B------:R-:W-:-:S02]  /*43d0*/  FADD.FTZ R211, R59, R211 ;  /* 0x000000d33bd37221 */ /* 0x000fc40000010000 */
[----:B------:R-:W-:Y:S02]  /*43e0*/  FADD.FTZ R198, R50, R198 ;  /* 0x000000c632c67221 */ /* 0x000fe40000010000 */
[----:B------:R-:W-:Y:S02]  /*43f0*/  FADD.FTZ R197, R197, R200 ;  /* 0x000000c8c5c57221 */ /* 0x000fe40000010000 */
[----:B------:R-:W5:Y:S01]  /*4400*/  MUFU.EX2 R62, R62 ;  /* 0x0000003e003e7308 */ /* 0x000f620000000800 */
[----:B------:R-:W-:Y:S01]  /*4410*/  HMMA.16816.F32.BF16 R144, R124, R184, RZ ;  /* 0x000000b87c90723c */ /* 0x000fe200000418ff */
[----:B---3--:R-:W-:Y:S01]  /*4420*/  F2FP.BF16.PACK_AB R129, R223, R222 ;  /* 0x000000dedf81723e */ /* 0x008fe200000010ff */
[----:B------:R-:W-:Y:S02]  /*4430*/  FADD.FTZ R222, R222, R223 ;  /* 0x000000dfdede7221 */ /* 0x000fe40000010000 */
[----:B------:R-:W-:-:S03]  /*4440*/  FADD.FTZ R197, R55, R197 ;  /* 0x000000c537c57221 */ /* 0x000fc60000010000 */
[----:B------:R-:W3:Y:S01]  /*4450*/  MUFU.EX2 R53, R53 ;  /* 0x0000003500357308 */ /* 0x000ee20000000800 */
[----:B------:R-:W-:Y:S01]  /*4460*/  HMMA.16816.F32.BF16 R136, R124, R180, RZ ;  /* 0x000000b47c88723c */ /* 0x000fe200000418ff */
[----:B-1----:R-:W-:Y:S02]  /*4470*/  FADD.FTZ R222, R63, R222 ;  /* 0x000000de3fde7221 */ /* 0x002fe40000010000 */
[----:B------:R-:W-:-:S04]  /*4480*/  FADD.FTZ R197, R51, R197 ;  /* 0x000000c533c57221 */ /* 0x000fc80000010000 */
[----:B------:R-:W1:Y:S01]  /*4490*/  MUFU.EX2 R49, R49 ;  /* 0x0000003100317308 */ /* 0x000e620000000800 */
[----:B------:R-:W-:Y:S01]  /*44a0*/  HMMA.16816.F32.BF16 R72, R124, R80, RZ ;  /* 0x000000507c48723c */ /* 0x000fe200000418ff */
[C---:B-----5:R-:W-:Y:S01]  /*44b0*/  F2FP.BF16.PACK_AB R131, R62.reuse, R63 ;  /* 0x0000003f3e83723e */ /* 0x060fe200000010ff */
[----:B------:R-:W-:-:S05]  /*44c0*/  FADD.FTZ R222, R62, R222 ;  /* 0x000000de3ede7221 */ /* 0x000fca0000010000 */
[----:B------:R-:W5:Y:S01]  /*44d0*/  MUFU.EX2 R48, R48 ;  /* 0x0000003000307308 */ /* 0x000f620000000800 */
[----:B------:R-:W-:Y:S01]  /*44e0*/  HMMA.16816.F32.BF16 R88, R124, R96, RZ ;  /* 0x000000607c58723c */ /* 0x000fe200000418ff */
[----:B---3--:R-:W-:-:S06]  /*44f0*/  FADD.FTZ R198, R53, R198 ;  /* 0x000000c635c67221 */ /* 0x008fcc0000010000 */
[----:B------:R-:W3:Y:S01]  /*4500*/  MUFU.EX2 R47, R47 ;  /* 0x0000002f002f7308 */ /* 0x000ee20000000800 */
[----:B------:R-:W-:Y:S01]  /*4510*/  HMMA.16816.F32.BF16 R104, R124, R112, RZ ;  /* 0x000000707c68723c */ /* 0x000fe200000418ff */
[C---:B-1----:R-:W-:Y:S01]  /*4520*/  F2FP.BF16.PACK_AB R4, R49.reuse, R53 ;  /* 0x000000353104723e */ /* 0x042fe200000010ff */
[----:B------:R-:W-:-:S05]  /*4530*/  FADD.FTZ R198, R49, R198 ;  /* 0x000000c631c67221 */ /* 0x000fca0000010000 */
[----:B------:R-:W1:Y:S01]  /*4540*/  MUFU.EX2 R52, R52 ;  /* 0x0000003400347308 */ /* 0x000e620000000800 */
[----:B------:R-:W-:Y:S01]  /*4550*/  HMMA.16816.F32.BF16 R120, R124, R36, RZ ;  /* 0x000000247c78723c */ /* 0x000fe200000418ff */
[----:B-----5:R-:W-:-:S06]  /*4560*/  FADD.FTZ R198, R48, R198 ;  /* 0x000000c630c67221 */ /* 0x020fcc0000010000 */
[----:B------:R-:W5:Y:S01]  /*4570*/  MUFU.EX2 R46, R46 ;  /* 0x0000002e002e7308 */ /* 0x000f620000000800 */
[----:B------:R-:W-:Y:S01]  /*4580*/  HMMA.16816.F32.BF16 R156, R124, R194, RZ ;  /* 0x000000c27c9c723c */ /* 0x000fe200000418ff */
[C---:B---3--:R-:W-:Y:S01]  /*4590*/  F2FP.BF16.PACK_AB R6, R47.reuse, R48 ;  /* 0x000000302f06723e */ /* 0x048fe200000010ff */
[----:B------:R-:W-:-:S05]  /*45a0*/  FADD.FTZ R198, R47, R198 ;  /* 0x000000c62fc67221 */ /* 0x000fca0000010000 */
[----:B------:R-:W3:Y:S01]  /*45b0*/  MUFU.EX2 R45, R45 ;  /* 0x0000002d002d7308 */ /* 0x000ee20000000800 */
[----:B------:R-:W-:Y:S01]  /*45c0*/  HMMA.16816.F32.BF16 R148, R124, R190, RZ ;  /* 0x000000be7c94723c */ /* 0x000fe200000418ff */
[----:B-1----:R-:W-:-:S06]  /*45d0*/  FADD.FTZ R197, R52, R197 ;  /* 0x000000c534c57221 */ /* 0x002fcc0000010000 */
        /* <DEDUP_REMOVED lines=16> */
[----:B---3--:R-:W-:-:S06]  /*46e0*/  FADD.FTZ R211, R57, R211 ;  /* 0x000000d339d37221 */ /* 0x008fcc0000010000 */
[----:B------:R-:W3:Y:S01]  /*46f0*/  MUFU.EX2 R64, R64 ;  /* 0x0000004000407308 */ /* 0x000ee20000000800 */
[----:B------:R-:W-:Y:S01]  /*4700*/  HMMA.16816.F32.BF16 R124, R124, R38, RZ ;  /* 0x000000267c7c723c */ /* 0x000fe200000418ff */
[----:B-1----:R-:W-:-:S06]  /*4710*/  FADD.FTZ R211, R60, R211 ;  /* 0x000000d33cd37221 */ /* 0x002fcc0000010000 */
[----:B------:R-:W1:Y:S01]  /*4720*/  MUFU.EX2 R66, R66 ;  /* 0x0000004200427308 */ /* 0x000e620000000800 */
[----:B------:R-:W-:Y:S01]  /*4730*/  HMMA.16816.F32.BF16 R176, R128, R192, RZ ;  /* 0x000000c080b0723c */ /* 0x000fe200000418ff */
[----:B-----5:R-:W-:-:S06]  /*4740*/  FADD.FTZ R211, R61, R211 ;  /* 0x000000d33dd37221 */ /* 0x020fcc0000010000 */
[----:B------:R-:W5:Y:S01]  /*4750*/  MUFU.EX2 R65, R65 ;  /* 0x0000004100417308 */ /* 0x000f620000000800 */
[C---:B------:R-:W-:Y:S01]  /*4760*/  HMMA.16816.F32.BF16 R160, R4.reuse, R40, R160 ;  /* 0x0000002804a0723c */ /* 0x040fe200000418a0 */
[----:B------:R-:W-:Y:S02]  /*4770*/  IMAD.MOV.U32 R192, RZ, RZ, R168 ;  /* 0x000000ffffc07224 */ /* 0x000fe400078e00a8 */
[----:B------:R-:W-:Y:S02]  /*4780*/  IMAD.MOV.U32 R193, RZ, RZ, R167 ;  /* 0x000000ffffc17224 */ /* 0x000fe400078e00a7 */
[----:B---3--:R-:W-:Y:S02]  /*4790*/  FADD.FTZ R222, R64, R222 ;  /* 0x000000de40de7221 */ /* 0x008fe40000010000 */
[----:B------:R-:W3:Y:S01]  /*47a0*/  MUFU.EX2 R67, R67 ;  /* 0x0000004300437308 */ /* 0x000ee20000000800 */
[----:B------:R-:W-:Y:S01]  /*47b0*/  HMMA.16816.F32.BF16 R152, R4, R32, R152 ;  /* 0x000000200498723c */ /* 0x000fe20000041898 */
[----:B-1----:R-:W-:-:S06]  /*47c0*/  FADD.FTZ R222, R66, R222 ;  /* 0x000000de42de7221 */ /* 0x002fcc0000010000 */
[----:B------:R-:W1:Y:S01]  /*47d0*/  MUFU.EX2 R227, R227 ;  /* 0x000000e300e37308 */ /* 0x000e620000000800 */
[----:B------:R-:W-:Y:S01]  /*47e0*/  HMMA.16816.F32.BF16 R144, R4, R28, R144 ;  /* 0x0000001c0490723c */ /* 0x000fe20000041890 */
[----:B-----5:R-:W-:-:S06]  /*47f0*/  FADD.FTZ R222, R65, R222 ;  /* 0x000000de41de7221 */ /* 0x020fcc0000010000 */
[----:B------:R-:W5:Y:S01]  /*4800*/  MUFU.EX2 R226, R226 ;  /* 0x000000e200e27308 */ /* 0x000f620000000800 */
[----:B------:R-:W-:Y:S01]  /*4810*/  HMMA.16816.F32.BF16 R136, R4, R24, R136 ;  /* 0x000000180488723c */ /* 0x000fe20000041888 */
[----:B---3--:R-:W-:-:S06]  /*4820*/  FADD.FTZ R222, R67, R222 ;  /* 0x000000de43de7221 */ /* 0x008fcc0000010000 */
[----:B------:R-:W3:Y:S01]  /*4830*/  MUFU.EX2 R225, R225 ;  /* 0x000000e100e17308 */ /* 0x000ee20000000800 */
[----:B------:R-:W-:Y:S01]  /*4840*/  HMMA.16816.F32.BF16 R72, R4, R20, R72 ;  /* 0x000000140448723c */ /* 0x000fe20000041848 */
[----:B-1----:R-:W-:-:S06]  /*4850*/  FADD.FTZ R211, R227, R211 ;  /* 0x000000d3e3d37221 */ /* 0x002fcc0000010000 */
[----:B------:R-:W1:Y:S01]  /*4860*/  MUFU.EX2 R224, R224 ;  /* 0x000000e000e07308 */ /* 0x000e620000000800 */
[----:B------:R-:W-:Y:S01]  /*4870*/  HMMA.16816.F32.BF16 R88, R4, R16, R88 ;  /* 0x000000100458723c */ /* 0x000fe20000041858 */
[----:B-----5:R-:W-:-:S06]  /*4880*/  FADD.FTZ R211, R226, R211 ;  /* 0x000000d3e2d37221 */ /* 0x020fcc0000010000 */
[----:B------:R-:W5:Y:S01]  /*4890*/  MUFU.EX2 R217, R217 ;  /* 0x000000d900d97308 */ /* 0x000f620000000800 */
[----:B----4-:R-:W-:Y:S01]  /*48a0*/  HMMA.16816.F32.BF16 R104, R4, R12, R104 ;  /* 0x0000000c0468723c */ /* 0x010fe20000041868 */
[----:B---3--:R-:W-:-:S06]  /*48b0*/  FADD.FTZ R211, R225, R211 ;  /* 0x000000d3e1d37221 */ /* 0x008fcc0000010000 */
[----:B------:R-:W3:Y:S01]  /*48c0*/  MUFU.EX2 R220, R220 ;  /* 0x000000dc00dc7308 */ /* 0x000ee20000000800 */
[----:B--2---:R-:W-:Y:S01]  /*48d0*/  HMMA.16816.F32.BF16 R120, R4, R8, R120 ;  /* 0x000000080478723c */ /* 0x004fe20000041878 */
[----:B-1----:R-:W-:-:S06]  /*48e0*/  FADD.FTZ R211, R224, R211 ;  /* 0x000000d3e0d37221 */ /* 0x002fcc0000010000 */
[----:B------:R-:W1:Y:S01]  /*48f0*/  MUFU.EX2 R219, R219 ;  /* 0x000000db00db7308 */ /* 0x000e620000000800 */
[----:B------:R-:W-:Y:S01]  /*4900*/  HMMA.16816.F32.BF16 R156, R4, R42, R156 ;  /* 0x0000002a049c723c */ /* 0x000fe2000004189c */
[----:B-----5:R-:W-:-:S06]  /*4910*/  FADD.FTZ R211, R217, R211 ;  /* 0x000000d3d9d37221 */ /* 0x020fcc0000010000 */
[----:B------:R-:W-:Y:S01]  /*4920*/  MUFU.EX2 R218, R218 ;  /* 0x000000da00da7308 */ /* 0x000fe20000000800 */
[----:B------:R-:W-:Y:S01]  /*4930*/  HMMA.16816.F32.BF16 R148, R4, R34, R148 ;  /* 0x000000220494723c */ /* 0x000fe20000041894 */
[----:B---3--:R-:W-:-:S06]  /*4940*/  FADD.FTZ R211, R220, R211 ;  /* 0x000000d3dcd37221 */ /* 0x008fcc0000010000 */
[----:B------:R-:W-:Y:S01]  /*4950*/  MUFU.EX2 R212, R212 ;  /* 0x000000d400d47308 */ /* 0x000fe20000000800 */
[----:B------:R-:W-:Y:S01]  /*4960*/  HMMA.16816.F32.BF16 R140, R4, R30, R140 ;  /* 0x0000001e048c723c */ /* 0x000fe2000004188c */
[----:B-1----:R-:W-:-:S06]  /*4970*/  FADD.FTZ R211, R219, R211 ;  /* 0x000000d3dbd37221 */ /* 0x002fcc0000010000 */
[----:B------:R-:W-:Y:S01]  /*4980*/  MUFU.EX2 R216, R216 ;  /* 0x000000d800d87308 */ /* 0x000fe20000000800 */
[C---:B------:R-:W-:Y:S07]  /*4990*/  HMMA.16816.F32.BF16 R132, R4.reuse, R26, R132 ;  /* 0x0000001a0484723c */ /* 0x040fee0000041884 */
[----:B------:R-:W-:Y:S01]  /*49a0*/  MUFU.EX2 R215, R215 ;  /* 0x000000d700d77308 */ /* 0x000fe20000000800 */
[C---:B------:R-:W-:Y:S07]  /*49b0*/  HMMA.16816.F32.BF16 R76, R4.reuse, R22, R76 ;  /* 0x00000016044c723c */ /* 0x040fee000004184c */
[----:B------:R-:W-:Y:S01]  /*49c0*/  MUFU.EX2 R214, R214 ;  /* 0x000000d600d67308 */ /* 0x000fe20000000800 */
[C---:B------:R-:W-:Y:S07]  /*49d0*/  HMMA.16816.F32.BF16 R92, R4.reuse, R18, R92 ;  /* 0x00000012045c723c */ /* 0x040fee000004185c */
[----:B------:R-:W-:Y:S01]  /*49e0*/  MUFU.EX2 R210, R210 ;  /* 0x000000d200d27308 */ /* 0x000fe20000000800 */
[C---:B------:R-:W-:Y:S07]  /*49f0*/  HMMA.16816.F32.BF16 R108, R4.reuse, R14, R108 ;  /* 0x0000000e046c723c */ /* 0x040fee000004186c */
[----:B------:R-:W-:Y:S01]  /*4a00*/  MUFU.EX2 R209, R209 ;  /* 0x000000d100d17308 */ /* 0x000fe20000000800 */
[----:B------:R-:W-:Y:S07]  /*4a10*/  HMMA.16816.F32.BF16 R124, R4, R10, R124 ;  /* 0x0000000a047c723c */ /* 0x000fee000004187c */
[----:B------:R-:W-:Y:S01]  /*4a20*/  F2FP.BF16.PACK_AB R4, R57, R58 ;  /* 0x0000003a3904723e */ /* 0x000fe200000010ff */
[----:B------:R-:W-:Y:S01]  /*4a30*/  HMMA.16816.F32.BF16 R172, R128, R188, RZ ;  /* 0x000000bc80ac723c */ /* 0x000fe200000418ff */
[----:B------:R-:W-:Y:S01]  /*4a40*/  F2FP.BF16.PACK_AB R5, R66, R64 ;  /* 0x000000404205723e */ /* 0x000fe200000010ff */
[----:B------:R-:W-:Y:S01]  /*4a50*/  MUFU.EX2 R208, R208 ;  /* 0x000000d000d07308 */ /* 0x000fe20000000800 */
[----:B------:R-:W-:-:S02]  /*4a60*/  F2FP.BF16.PACK_AB R6, R61, R60 ;  /* 0x0000003c3d06723e */ /* 0x000fc400000010ff */
[----:B------:R-:W-:Y:S02]  /*4a70*/  F2FP.BF16.PACK_AB R7, R67, R65 ;  /* 0x000000414307723e */ /* 0x000fe400000010ff */
[----:B------:R-:W-:Y:S01]  /*4a80*/  IMAD.MOV.U32 R188, RZ, RZ, R166 ;  /* 0x000000ffffbc7224 */ /* 0x000fe200078e00a6 */
[----:B------:R-:W-:Y:S01]  /*4a90*/  HMMA.16816.F32.BF16 R168, R128, R184, RZ ;  /* 0x000000b880a8723c */ /* 0x000fe200000418ff */
[----:B------:R-:W-:Y:S01]  /*4aa0*/  IMAD.MOV.U32 R189, RZ, RZ, R165 ;  /* 0x000000ffffbd7224 */ /* 0x000fe200078e00a5 */
[----:B------:R-:W-:Y:S05]  /*4ab0*/  MUFU.EX2 R205, R205 ;  /* 0x000000cd00cd7308 */ /* 0x000fea0000000800 */
[----:B------:R-:W-:Y:S01]  /*4ac0*/  IMAD.MOV.U32 R185, RZ, RZ, R100 ;  /* 0x000000ffffb97224 */ /* 0x000fe200078e0064 */
[C---:B------:R-:W-:Y:S02]  /*4ad0*/  HMMA.16816.F32.BF16 R176, R4.reuse, R40, R176 ;  /* 0x0000002804b0723c */ /* 0x040fe400000418b0 */
[----:B------:R-:W1:Y:S05]  /*4ae0*/  MUFU.EX2 R204, R204 ;  /* 0x000000cc00cc7308 */ /* 0x000e6a0000000800 */
[----:B------:R-:W-:Y:S01]  /*4af0*/  IMAD.MOV.U32 R40, RZ, RZ, R164 ;  /* 0x000000ffff287224 */ /* 0x000fe200078e00a4 */
[----:B------:R-:W-:Y:S01]  /*4b00*/  HMMA.16816.F32.BF16 R172, R4, R32, R172 ;  /* 0x0000002004ac723c */ /* 0x000fe200000418ac */
[----:B------:R-:W-:-:S06]  /*4b10*/  IMAD.MOV.U32 R41, RZ, RZ, R103 ;  /* 0x000000ffff297224 */ /* 0x000fcc00078e0067 */
[----:B------:R-:W-:Y:S01]  /*4b20*/  IMAD.MOV.U32 R33, RZ, RZ, R102 ;  /* 0x000000ffff217224 */ /* 0x000fe200078e0066 */
[----:B------:R-:W-:Y:S01]  /*4b30*/  HMMA.16816.F32.BF16 R164, R128, R180, RZ ;  /* 0x000000b480a4723c */ /* 0x000fe200000418ff */
[----:B------:R-:W-:-:S07]  /*4b40*/  IMAD.MOV.U32 R32, RZ, RZ, R101 ;  /* 0x000000ffff207224 */ /* 0x000fce00078e0065 */
[----:B------:R-:W-:Y:S07]  /*4b50*/  HMMA.16816.F32.BF16 R116, R128, R36, RZ ;  /* 0x000000248074723c */ /* 0x000fee00000418ff */
[----:B------:R-:W-:Y:S01]  /*4b60*/  IMAD.MOV.U32 R36, RZ, RZ, R40 ;  /* 0x000000ffff247224 */ /* 0x000fe200078e0028 */
[----:B------:R-:W-:Y:S01]  /*4b70*/  HMMA.16816.F32.BF16 R168, R4, R28, R168 ;  /* 0x0000001c04a8723c */ /* 0x000fe200000418a8 */
[----:B------:R-:W-:Y:S02]  /*4b80*/  IMAD.MOV.U32 R37, RZ, RZ, R185 ;  /* 0x000000ffff257224 */ /* 0x000fe400078e00b9 */
[----:B------:R-:W-:-:S02]  /*4b90*/  IMAD.MOV.U32 R40, RZ, RZ, R188 ;  /* 0x000000ffff287224 */ /* 0x000fc400078e00bc */
[----:B------:R-:W-:Y:S02]  /*4ba0*/  FFMA.FTZ R37, R37, c[0x0][0x2d0], -R206 ;  /* 0x0000b40025257a23 */ /* 0x000fe400000108ce */
[----:B------:R-:W-:Y:S01]  /*4bb0*/  IMAD.MOV.U32 R29, RZ, RZ, R41 ;  /* 0x000000ffff1d7224 */ /* 0x000fe200078e0029 */
[----:B------:R-:W-:Y:S01]  /*4bc0*/  HMMA.16816.F32.BF16 R164, R4, R24, R164 ;  /* 0x0000001804a4723c */ /* 0x000fe200000418a4 */
[----:B------:R-:W-:Y:S02]  /*4bd0*/  IMAD.MOV.U32 R41, RZ, RZ, R189 ;  /* 0x000000ffff297224 */ /* 0x000fe400078e00bd */
[----:B------:R-:W-:Y:S01]  /*4be0*/  IMAD.MOV.U32 R28, RZ, RZ, R192 ;  /* 0x000000ffff1c7224 */ /* 0x000fe200078e00c0 */
[----:B------:R-:W-:Y:S01]  /*4bf0*/  MUFU.EX2 R37, R37 ;  /* 0x0000002500257308 */ /* 0x000fe20000000800 */
[--C-:B------:R-:W-:Y:S02]  /*4c00*/  FFMA.FTZ R41, R41, c[0x0][0x2d0], -R228.reuse ;  /* 0x0000b40029297a23 */ /* 0x100fe400000108e4 */
[----:B------:R-:W-:Y:S01]  /*4c10*/  IMAD.MOV.U32 R25, RZ, RZ, R193 ;  /* 0x000000ffff197224 */ /* 0x000fe200078e00c1 */
[----:B------:R-:W-:Y:S01]  /*4c20*/  HMMA.16816.F32.BF16 R68, R128, R80, RZ ;  /* 0x000000508044723c */ /* 0x000fe200000418ff */
[----:B------:R-:W-:-:S03]  /*4c30*/  FFMA.FTZ R40, R40, c[0x0][0x2d0], -R228 ;  /* 0x0000b40028287a23 */ /* 0x000fc600000108e4 */
[----:B------:R-:W-:Y:S04]  /*4c40*/  MUFU.EX2 R41, R41 ;  /* 0x0000002900297308 */ /* 0x000fe80000000800 */
[C---:B------:R-:W-:Y:S04]  /*4c50*/  HMMA.16816.F32.BF16 R84, R128.reuse, R96, RZ ;  /* 0x000000608054723c */ /* 0x040fe800000418ff */
[----:B------:R-:W-:Y:S04]  /*4c60*/  MUFU.EX2 R40, R40 ;  /* 0x0000002800287308 */ /* 0x000fe80000000800 */
        /* <DEDUP_REMOVED lines=8> */
[----:B------:R-:W-:Y:S07]  /*4cf0*/  HMMA.16816.F32.BF16 R128, R128, R38, RZ ;  /* 0x000000268080723c */ /* 0x000fee00000418ff */
[--C-:B------:R-:W-:Y:S01]  /*4d00*/  FFMA.FTZ R38, R36, c[0x0][0x2d0], -R206.reuse ;  /* 0x0000b40024267a23 */ /* 0x100fe200000108ce */
[----:B------:R-:W-:Y:S01]  /*4d10*/  HMMA.16816.F32.BF16 R116, R4, R8, R116 ;  /* 0x000000080474723c */ /* 0x000fe20000041874 */
[----:B------:R-:W-:-:S02]  /*4d20*/  FFMA.FTZ R36, R32, c[0x0][0x2d0], -R206 ;  /* 0x0000b40020247a23 */ /* 0x000fc400000108ce */
[--C-:B------:R-:W-:Y:S01]  /*4d30*/  FFMA.FTZ R39, R29, c[0x0][0x2d0], -R206.reuse ;  /* 0x0000b4001d277a23 */ /* 0x100fe200000108ce */
[----:B-1----:R-:W-:Y:S01]  /*4d40*/  F2FP.BF16.PACK_AB R29, R204, R205 ;  /* 0x000000cdcc1d723e */ /* 0x002fe200000010ff */
[--C-:B------:R-:W-:Y:S01]  /*4d50*/  FFMA.FTZ R32, R229, c[0x0][0x2d0], -R201.reuse ;  /* 0x0000b400e5207a23 */ /* 0x100fe200000108c9 */
[----:B------:R-:W-:Y:S01]  /*4d60*/  MUFU.EX2 R38, R38 ;  /* 0x0000002600267308 */ /* 0x000fe20000000800 */
[----:B------:R-:W-:Y:S01]  /*4d70*/  FFMA.FTZ R206, R207, c[0x0][0x2d0], -R206 ;  /* 0x0000b400cfce7a23 */ /* 0x000fe200000108ce */
[C---:B------:R-:W-:Y:S06]  /*4d80*/  HMMA.16816.F32.BF16 R188, R4.reuse, R34, R188 ;  /* 0x0000002204bc723c */ /* 0x040fec00000418bc */
[----:B------:R-:W1:Y:S01]  /*4d90*/  MUFU.EX2 R39, R39 ;  /* 0x0000002700277308 */ /* 0x000e620000000800 */
[--C-:B------:R-:W-:Y:S01]  /*4da0*/  FFMA.FTZ R35, R33, c[0x0][0x2d0], -R201.reuse ;  /* 0x0000b40021237a23 */ /* 0x100fe200000108c9 */
[----:B------:R-:W-:Y:S01]  /*4db0*/  HMMA.16816.F32.BF16 R128, R4, R10, R128 ;  /* 0x0000000a0480723c */ /* 0x000fe20000041880 */
[----:B------:R-:W2:Y:S01]  /*4dc0*/  LDSM.16.MT88.4 R8, [R248+0x1100] ;  /* 0x00110000f808783b */ /* 0x000ea20000004200 */
[----:B------:R-:W-:-:S02]  /*4dd0*/  FFMA.FTZ R34, R231, c[0x0][0x2d0], -R201 ;  /* 0x0000b400e7227a23 */ /* 0x000fc400000108c9 */
[----:B------:R-:W-:Y:S02]  /*4de0*/  FFMA.FTZ R33, R230, c[0x0][0x2d0], -R201 ;  /* 0x0000b400e6217a23 */ /* 0x000fe400000108c9 */
[----:B------:R-:W3:Y:S02]  /*4df0*/  MUFU.EX2 R36, R36 ;  /* 0x0000002400247308 */ /* 0x000ee40000000800 */
[C---:B------:R-:W-:Y:S06]  /*4e00*/  HMMA.16816.F32.BF16 R192, R4.reuse, R42, R192 ;  /* 0x0000002a04c0723c */ /* 0x040fec00000418c0 */
[----:B------:R-:W4:Y:S01]  /*4e10*/  MUFU.EX2 R35, R35 ;  /* 0x0000002300237308 */ /* 0x000f220000000800 */
[--C-:B------:R-:W-:Y:S01]  /*4e20*/  FFMA.FTZ R43, R25, c[0x0][0x2d0], -R228.reuse ;  /* 0x0000b400192b7a23 */ /* 0x100fe200000108e4 */
[----:B------:R-:W-:Y:S01]  /*4e30*/  HMMA.16816.F32.BF16 R68, R4, R20, R68 ;  /* 0x000000140444723c */ /* 0x000fe20000041844 */
[----:B------:R-:W-:Y:S01]  /*4e40*/  FFMA.FTZ R42, R28, c[0x0][0x2d0], -R228 ;  /* 0x0000b4001c2a7a23 */ /* 0x000fe200000108e4 */
[----:B-1----:R-:W-:Y:S01]  /*4e50*/  F2FP.BF16.PACK_AB R24, R38, R39 ;  /* 0x000000272618723e */ /* 0x002fe200000010ff */
[----:B------:R-:W-:Y:S01]  /*4e60*/  FADD.FTZ R198, R39, R198 ;  /* 0x000000c627c67221 */ /* 0x000fe20000010000 */
[----:B------:R-:W-:-:S02]  /*4e70*/  F2FP.BF16.PACK_AB R28, R209, R210 ;  /* 0x000000d2d11c723e */ /* 0x000fc400000010ff */
[----:B------:R-:W1:Y:S01]  /*4e80*/  MUFU.EX2 R43, R43 ;  /* 0x0000002b002b7308 */ /* 0x000e620000000800 */
[----:B------:R-:W-:Y:S01]  /*4e90*/  FADD.FTZ R198, R38, R198 ;  /* 0x000000c626c67221 */ /* 0x000fe20000010000 */
[----:B------:R-:W-:Y:S03]  /*4ea0*/  HMMA.16816.F32.BF16 R84, R4, R16, R84 ;  /* 0x000000100454723c */ /* 0x000fe60000041854 */
[----:B------:R-:W-:-:S03]  /*4eb0*/  FADD.FTZ R198, R37, R198 ;  /* 0x000000c625c67221 */ /* 0x000fc60000010000 */
[----:B------:R-:W5:Y:S01]  /*4ec0*/  MUFU.EX2 R42, R42 ;  /* 0x0000002a002a7308 */ /* 0x000f620000000800 */
[----:B---3--:R-:W-:Y:S01]  /*4ed0*/  FADD.FTZ R198, R36, R198 ;  /* 0x000000c624c67221 */ /* 0x008fe20000010000 */
[----:B------:R-:W-:Y:S01]  /*4ee0*/  HMMA.16816.F32.BF16 R100, R4, R12, R100 ;  /* 0x0000000c0464723c */ /* 0x000fe20000041864 */
[----:B----4-:R-:W-:Y:S02]  /*4ef0*/  FADD.FTZ R197, R35, R197 ;  /* 0x000000c523c57221 */ /* 0x010fe40000010000 */
[----:B------:R-:W-:-:S03]  /*4f00*/  FADD.FTZ R198, R210, R198 ;  /* 0x000000c6d2c67221 */ /* 0x000fc60000010000 */
[----:B------:R-:W3:Y:S01]  /*4f10*/  MUFU.EX2 R34, R34 ;  /* 0x0000002200227308 */ /* 0x000ee20000000800 */
[----:B-1----:R-:W-:Y:S01]  /*4f20*/  FADD.FTZ R222, R43, R222 ;  /* 0x000000de2bde7221 */ /* 0x002fe20000010000 */
[----:B------:R-:W-:Y:S01]  /*4f30*/  HMMA.16816.F32.BF16 R184, R4, R30, R184 ;  /* 0x0000001e04b8723c */ /* 0x000fe200000418b8 */
[----:B------:R-:W-:-:S04]  /*4f40*/  FADD.FTZ R198, R209, R198 ;  /* 0x000000c6d1c67221 */ /* 0x000fc80000010000 */
[----:B------:R-:W-:Y:S01]  /*4f50*/  FADD.FTZ R198, R208, R198 ;  /* 0x000000c6d0c67221 */ /* 0x000fe20000010000 */
[----:B------:R-:W1:Y:S01]  /*4f60*/  MUFU.EX2 R33, R33 ;  /* 0x0000002100217308 */ /* 0x000e620000000800 */
[----:B-----5:R-:W-:Y:S01]  /*4f70*/  FADD.FTZ R222, R42, R222 ;  /* 0x000000de2ade7221 */ /* 0x020fe20000010000 */
[----:B------:R-:W-:Y:S03]  /*4f80*/  HMMA.16816.F32.BF16 R180, R4, R26, R180 ;  /* 0x0000001a04b4723c */ /* 0x000fe600000418b4 */
[----:B------:R-:W-:-:S03]  /*4f90*/  FADD.FTZ R222, R41, R222 ;  /* 0x000000de29de7221 */ /* 0x000fc60000010000 */
[----:B------:R-:W4:Y:S01]  /*4fa0*/  MUFU.EX2 R32, R32 ;  /* 0x0000002000207308 */ /* 0x000f220000000800 */
[----:B---3--:R-:W-:Y:S01]  /*4fb0*/  F2FP.BF16.PACK_AB R25, R34, R35 ;  /* 0x000000232219723e */ /* 0x008fe200000010ff */
[C---:B------:R-:W-:Y:S01]  /*4fc0*/  HMMA.16816.F32.BF16 R80, R4.reuse, R22, R80 ;  /* 0x000000160450723c */ /* 0x040fe20000041850 */
[----:B------:R-:W-:Y:S01]  /*4fd0*/  F2FP.BF16.PACK_AB R26, R36, R37 ;  /* 0x00000025241a723e */ /* 0x000fe200000010ff */
[----:B------:R-:W-:Y:S01]  /*4fe0*/  LDSM.16.MT88.4 R20, [R248+0x3100] ;  /* 0x00310000f814783b */ /* 0x000fe20000004200 */
[----:B------:R-:W-:Y:S02]  /*4ff0*/  FADD.FTZ R222, R40, R222 ;  /* 0x000000de28de7221 */ /* 0x000fe40000010000 */
[----:B------:R-:W-:Y:S01]  /*5000*/  FADD.FTZ R197, R34, R197 ;  /* 0x000000c522c57221 */ /* 0x000fe20000010000 */
[----:B------:R-:W3:Y:S01]  /*5010*/  MUFU.EX2 R206, R206 ;  /* 0x000000ce00ce7308 */ /* 0x000ee20000000800 */
[----:B------:R-:W-:Y:S01]  /*5020*/  FADD.FTZ R222, R212, R222 ;  /* 0x000000ded4de7221 */ /* 0x000fe20000010000 */
[----:B------:R-:W-:Y:S01]  /*5030*/  HMMA.16816.F32.BF16 R96, R4, R18, R96 ;  /* 0x000000120460723c */ /* 0x000fe20000041860 */
[----:B------:R-:W5:Y:S01]  /*5040*/  LDSM.16.MT88.4 R16, [R242+0x1100] ;  /* 0x00110000f210783b */ /* 0x000f620000004200 */
[----:B-1----:R-:W-:-:S02]  /*5050*/  FADD.FTZ R197, R33, R197 ;  /* 0x000000c521c57221 */ /* 0x002fc40000010000 */
[----:B------:R-:W-:Y:S01]  /*5060*/  FADD.FTZ R222, R216, R222 ;  /* 0x000000ded8de7221 */ /* 0x000fe20000010000 */
[C---:B----4-:R-:W-:Y:S01]  /*5070*/  F2FP.BF16.PACK_AB R27, R32.reuse, R33 ;  /* 0x00000021201b723e */ /* 0x050fe200000010ff */
[----:B------:R-:W-:Y:S02]  /*5080*/  FADD.FTZ R197, R32, R197 ;  /* 0x000000c520c57221 */ /* 0x000fe40000010000 */
[----:B------:R-:W-:Y:S01]  /*5090*/  HMMA.16816.F32.BF16 R112, R4, R14, R112 ;  /* 0x0000000e0470723c */ /* 0x000fe20000041870 */
[----:B------:R-:W1:Y:S01]  /*50a0*/  LDSM.16.MT88.4 R12, [R241+0x1100] ;  /* 0x00110000f10c783b */ /* 0x000e620000004200 */
[----:B------:R-:W-:Y:S02]  /*50b0*/  FADD.FTZ R222, R215, R222 ;  /* 0x000000ded7de7221 */ /* 0x000fe40000010000 */
[----:B------:R-:W-:Y:S01]  /*50c0*/  FADD.FTZ R197, R205, R197 ;  /* 0x000000c5cdc57221 */ /* 0x000fe20000010000 */
[----:B---3--:R-:W-:Y:S02]  /*50d0*/  F2FP.BF16.PACK_AB R30, R206, R208 ;  /* 0x000000d0ce1e723e */ /* 0x008fe400000010ff */
[----:B------:R-:W-:Y:S01]  /*50e0*/  F2FP.BF16.PACK_AB R4, R226, R227 ;  /* 0x000000e3e204723e */ /* 0x000fe200000010ff */
[----:B--2---:R-:W-:Y:S01]  /*50f0*/  HMMA.16816.F32.BF16 R160, R24, R8, R160 ;  /* 0x0000000818a0723c */ /* 0x004fe200000418a0 */
[----:B------:R-:W-:Y:S01]  /*5100*/  F2FP.BF16.PACK_AB R5, R42, R43 ;  /* 0x0000002b2a05723e */ /* 0x000fe200000010ff */
[----:B------:R-:W-:Y:S01]  /*5110*/  FADD.FTZ R197, R204, R197 ;  /* 0x000000c5ccc57221 */ /* 0x000fe20000010000 */
[----:B------:R-:W-:-:S02]  /*5120*/  F2FP.BF16.PACK_AB R6, R224, R225 ;  /* 0x000000e1e006723e */ /* 0x000fc400000010ff */
[----:B------:R-:W-:-:S03]  /*5130*/  F2FP.BF16.PACK_AB R7, R40, R41 ;  /* 0x000000292807723e */ /* 0x000fc600000010ff */
[----:B------:R-:W-:Y:S08]  /*5140*/  HMMA.16816.F32.BF16 R156, R24, R10, R156 ;  /* 0x0000000a189c723c */ /* 0x000ff0000004189c */
[C---:B------:R-:W-:Y:S08]  /*5150*/  HMMA.16816.F32.BF16 R176, R4.reuse, R8, R176 ;  /* 0x0000000804b0723c */ /* 0x040ff000000418b0 */
[C---:B------:R-:W-:Y:S01]  /*5160*/  HMMA.16816.F32.BF16 R192, R4.reuse, R10, R192 ;  /* 0x0000000a04c0723c */ /* 0x040fe200000418c0 */
[----:B------:R-:W2:Y:S07]  /*5170*/  LDSM.16.MT88.4 R8, [R240+0x1100] ;  /* 0x00110000f008783b */ /* 0x000eae0000004200 */
[-C--:B-----5:R-:W-:Y:S08]  /*5180*/  HMMA.16816.F32.BF16 R172, R4, R16.reuse, R172 ;  /* 0x0000001004ac723c */ /* 0x0a0ff000000418ac */
[C---:B------:R-:W-:Y:S08]  /*5190*/  HMMA.16816.F32.BF16 R152, R24.reuse, R16, R152 ;  /* 0x000000101898723c */ /* 0x040ff00000041898 */
[-C--:B------:R-:W-:Y:S08]  /*51a0*/  HMMA.16816.F32.BF16 R148, R24, R18.reuse, R148 ;  /* 0x000000121894723c */ /* 0x080ff00000041894 */
[C---:B------:R-:W-:Y:S01]  /*51b0*/  HMMA.16816.F32.BF16 R188, R4.reuse, R18, R188 ;  /* 0x0000001204bc723c */ /* 0x040fe200000418bc */
[----:B------:R-:W3:Y:S07]  /*51c0*/  LDSM.16.MT88.4 R16, [R242+0x3100] ;  /* 0x00310000f210783b */ /* 0x000eee0000004200 */
[-C--:B-1----:R-:W-:Y:S08]  /*51d0*/  HMMA.16816.F32.BF16 R168, R4, R12.reuse, R168 ;  /* 0x0000000c04a8723c */ /* 0x082ff000000418a8 */
[C---:B------:R-:W-:Y:S08]  /*51e0*/  HMMA.16816.F32.BF16 R144, R24.reuse, R12, R144 ;  /* 0x0000000c1890723c */ /* 0x040ff00000041890 */
[-C--:B------:R-:W-:Y:S08]  /*51f0*/  HMMA.16816.F32.BF16 R140, R24, R14.reuse, R140 ;  /* 0x0000000e188c723c */ /* 0x080ff0000004188c */
[C---:B------:R-:W-:Y:S01]  /*5200*/  HMMA.16816.F32.BF16 R184, R4.reuse, R14, R184 ;  /* 0x0000000e04b8723c */ /* 0x040fe200000418b8 */
[----:B------:R-:W1:Y:S07]  /*5210*/  LDSM.16.MT88.4 R12, [R241+0x3100] ;  /* 0x00310000f10c783b */ /* 0x000e6e0000004200 */
[-C--:B--2---:R-:W-:Y:S08]  /*5220*/  HMMA.16816.F32.BF16 R164, R4, R8.reuse, R164 ;  /* 0x0000000804a4723c */ /* 0x084ff000000418a4 */
[C---:B------:R-:W-:Y:S08]  /*5230*/  HMMA.16816.F32.BF16 R136, R24.reuse, R8, R136 ;  /* 0x000000081888723c */ /* 0x040ff00000041888 */
[-C--:B------:R-:W-:Y:S08]  /*5240*/  HMMA.16816.F32.BF16 R132, R24, R10.reuse, R132 ;  /* 0x0000000a1884723c */ /* 0x080ff00000041884 */
[----:B------:R-:W-:Y:S01]  /*5250*/  HMMA.16816.F32.BF16 R180, R4, R10, R180 ;  /* 0x0000000a04b4723c */ /* 0x000fe200000418b4 */
[----:B------:R-:W2:Y:S07]  /*5260*/  LDSM.16.MT88.4 R8, [R240+0x3100] ;  /* 0x00310000f008783b */ /* 0x000eae0000004200 */
[C---:B---3--:R-:W-:Y:S08]  /*5270*/  HMMA.16816.F32.BF16 R88, R24.reuse, R16, R88 ;  /* 0x000000101858723c */ /* 0x048ff00000041858 */
[C---:B-1----:R-:W-:Y:S08]  /*5280*/  HMMA.16816.F32.BF16 R104, R24.reuse, R12, R104 ;  /* 0x0000000c1868723c */ /* 0x042ff00000041868 */
[C---:B------:R-:W-:Y:S08]  /*5290*/  HMMA.16816.F32.BF16 R92, R24.reuse, R18, R92 ;  /* 0x00000012185c723c */ /* 0x040ff0000004185c */
[----:B------:R-:W-:Y:S08]  /*52a0*/  HMMA.16816.F32.BF16 R108, R24, R14, R108 ;  /* 0x0000000e186c723c */ /* 0x000ff0000004186c */
[----:B------:R-:W-:Y:S08]  /*52b0*/  HMMA.16816.F32.BF16 R84, R4, R16, R84 ;  /* 0x000000100454723c */ /* 0x000ff00000041854 */
[C---:B--2---:R-:W-:Y:S08]  /*52c0*/  HMMA.16816.F32.BF16 R120, R24.reuse, R8, R120 ;  /* 0x000000081878723c */ /* 0x044ff00000041878 */
[----:B------:R-:W-:Y:S08]  /*52d0*/  HMMA.16816.F32.BF16 R124, R24, R10, R124 ;  /* 0x0000000a187c723c */ /* 0x000ff0000004187c */
[C---:B------:R-:W-:Y:S01]  /*52e0*/  HMMA.16816.F32.BF16 R96, R4.reuse, R18, R96 ;  /* 0x000000120460723c */ /* 0x040fe20000041860 */
[----:B------:R-:W1:Y:S07]  /*52f0*/  LDSM.16.MT88.4 R16, [R248+0x1900] ;  /* 0x00190000f810783b */ /* 0x000e6e0000004200 */
[C---:B------:R-:W-:Y:S08]  /*5300*/  HMMA.16816.F32.BF16 R100, R4.reuse, R12, R100 ;  /* 0x0000000c0464723c */ /* 0x040ff00000041864 */
[C---:B------:R-:W-:Y:S01]  /*5310*/  HMMA.16816.F32.BF16 R112, R4.reuse, R14, R112 ;  /* 0x0000000e0470723c */ /* 0x040fe20000041870 */
[----:B------:R-:W2:Y:S07]  /*5320*/  LDSM.16.MT88.4 R12, [R242+0x1900] ;  /* 0x00190000f20c783b */ /* 0x000eae0000004200 */
[C---:B------:R-:W-:Y:S08]  /*5330*/  HMMA.16816.F32.BF16 R116, R4.reuse, R8, R116 ;  /* 0x000000080474723c */ /* 0x040ff00000041874 */
[C---:B------:R-:W-:Y:S01]  /*5340*/  HMMA.16816.F32.BF16 R128, R4.reuse, R10, R128 ;  /* 0x0000000a0480723c */ /* 0x040fe20000041880 */
[----:B------:R-:W3:Y:S07]  /*5350*/  LDSM.16.MT88.4 R8, [R241+0x1900] ;  /* 0x00190000f108783b */ /* 0x000eee0000004200 */
[C---:B------:R-:W-:Y:S08]  /*5360*/  HMMA.16816.F32.BF16 R68, R4.reuse, R20, R68 ;  /* 0x000000140444723c */ /* 0x040ff00000041844 */
[----:B------:R-:W-:Y:S07]  /*5370*/  HMMA.16816.F32.BF16 R80, R4, R22, R80 ;  /* 0x000000160450723c */ /* 0x000fee0000041850 */
[--C-:B------:R-:W-:Y:S01]  /*5380*/  FFMA.FTZ R4, R203, c[0x0][0x2d0], -R201.reuse ;  /* 0x0000b400cb047a23 */ /* 0x100fe200000108c9 */
[----:B------:R-:W-:Y:S01]  /*5390*/  F2FP.BF16.PACK_AB R5, R216, R212 ;  /* 0x000000d4d805723e */ /* 0x000fe200000010ff */
[----:B------:R-:W-:Y:S01]  /*53a0*/  FFMA.FTZ R203, R202, c[0x0][0x2d0], -R201 ;  /* 0x0000b400cacb7a23 */ /* 0x000fe200000108c9 */
[----:B------:R-:W-:Y:S01]  /*53b0*/  F2FP.BF16.PACK_AB R6, R218, R219 ;  /* 0x000000dbda06723e */ /* 0x000fe200000010ff */
[----:B------:R4:W5:Y:S01]  /*53c0*/  MUFU.EX2 R201, R4 ;  /* 0x0000000400c97308 */ /* 0x0009620000000800 */
[----:B------:R-:W-:Y:S01]  /*53d0*/  F2FP.BF16.PACK_AB R7, R214, R215 ;  /* 0x000000d7d607723e */ /* 0x000fe200000010ff */
[C---:B------:R-:W-:Y:S06]  /*53e0*/  HMMA.16816.F32.BF16 R72, R24.reuse, R20, R72 ;  /* 0x000000141848723c */ /* 0x040fec0000041848 */
[----:B------:R-:W2:Y:S02]  /*53f0*/  MUFU.EX2 R203, R203 ;  /* 0x000000cb00cb7308 */ /* 0x000ea40000000800 */
[----:B------:R-:W-:Y:S01]  /*5400*/  HMMA.16816.F32.BF16 R76, R24, R22, R76 ;  /* 0x00000016184c723c */ /* 0x000fe2000004184c */
[----:B------:R-:W3:Y:S04]  /*5410*/  LDSM.16.MT88.4 R24, [R240+0x1900] ;  /* 0x00190000f018783b */ /* 0x000ee80000004200 */
[----:B------:R-:W3:Y:S01]  /*5420*/  LDSM.16.MT88.4 R20, [R248+0x3900] ;  /* 0x00390000f814783b */ /* 0x000ee20000004200 */
[----:B----4-:R-:W-:Y:S01]  /*5430*/  F2FP.BF16.PACK_AB R4, R220, R217 ;  /* 0x000000d9dc04723e */ /* 0x010fe200000010ff */
[----:B-----5:R-:W-:-:S06]  /*5440*/  FADD.FTZ R197, R201, R197 ;  /* 0x000000c5c9c57221 */ /* 0x020fcc0000010000 */
[----:B-1----:R-:W-:Y:S01]  /*5450*/  HMMA.16816.F32.BF16 R176, R4, R16, R176 ;  /* 0x0000001004b0723c */ /* 0x002fe200000418b0 */
[C---:B--2---:R-:W-:Y:S01]  /*5460*/  F2FP.BF16.PACK_AB R31, R203.reuse, R201 ;  /* 0x000000c9cb1f723e */ /* 0x044fe200000010ff */
[----:B------:R-:W-:-:S06]  /*5470*/  FADD.FTZ R203, R203, R197 ;  /* 0x000000c5cbcb7221 */ /* 0x000fcc0000010000 */
[C---:B------:R-:W-:Y:S08]  /*5480*/  HMMA.16816.F32.BF16 R160, R28.reuse, R16, R160 ;  /* 0x000000101ca0723c */ /* 0x040ff000000418a0 */
[-C--:B------:R-:W-:Y:S08]  /*5490*/  HMMA.16816.F32.BF16 R156, R28, R18.reuse, R156 ;  /* 0x000000121c9c723c */ /* 0x080ff0000004189c */
[C---:B------:R-:W-:Y:S01]  /*54a0*/  HMMA.16816.F32.BF16 R192, R4.reuse, R18, R192 ;  /* 0x0000001204c0723c */ /* 0x040fe200000418c0 */
[----:B------:R-:W1:Y:S07]  /*54b0*/  LDSM.16.MT88.4 R16, [R242+0x3900] ;  /* 0x00390000f210783b */ /* 0x000e6e0000004200 */
[-C--:B------:R-:W-:Y:S08]  /*54c0*/  HMMA.16816.F32.BF16 R172, R4, R12.reuse, R172 ;  /* 0x0000000c04ac723c */ /* 0x080ff000000418ac */
[C---:B------:R-:W-:Y:S08]  /*54d0*/  HMMA.16816.F32.BF16 R152, R28.reuse, R12, R152 ;  /* 0x0000000c1c98723c */ /* 0x040ff00000041898 */
[-C--:B------:R-:W-:Y:S08]  /*54e0*/  HMMA.16816.F32.BF16 R148, R28, R14.reuse, R148 ;  /* 0x0000000e1c94723c */ /* 0x080ff00000041894 */
[C---:B------:R-:W-:Y:S01]  /*54f0*/  HMMA.16816.F32.BF16 R188, R4.reuse, R14, R188 ;  /* 0x0000000e04bc723c */ /* 0x040fe200000418bc */
[----:B------:R-:W2:Y:S07]  /*5500*/  LDSM.16.MT88.4 R12, [R241+0x3900] ;  /* 0x00390000f10c783b */ /* 0x000eae0000004200 */
[-C--:B---3--:R-:W-:Y:S08]  /*5510*/  HMMA.16816.F32.BF16 R168, R4, R8.reuse, R168 ;  /* 0x0000000804a8723c */ /* 0x088ff000000418a8 */
[C---:B------:R-:W-:Y:S08]  /*5520*/  HMMA.16816.F32.BF16 R144, R28.reuse, R8, R144 ;  /* 0x000000081c90723c */ /* 0x040ff00000041890 */
[-C--:B------:R-:W-:Y:S08]  /*5530*/  HMMA.16816.F32.BF16 R140, R28, R10.reuse, R140 ;  /* 0x0000000a1c8c723c */ /* 0x080ff0000004188c */
[C---:B------:R-:W-:Y:S01]  /*5540*/  HMMA.16816.F32.BF16 R184, R4.reuse, R10, R184 ;  /* 0x0000000a04b8723c */ /* 0x040fe200000418b8 */
[----:B------:R-:W3:Y:S07]  /*5550*/  LDSM.16.MT88.4 R8, [R240+0x3900] ;  /* 0x00390000f008783b */ /* 0x000eee0000004200 */
[C---:B------:R-:W-:Y:S08]  /*5560*/  HMMA.16816.F32.BF16 R164, R4.reuse, R24, R164 ;  /* 0x0000001804a4723c */ /* 0x040ff000000418a4 */
[C---:B------:R-:W-:Y:S08]  /*5570*/  HMMA.16816.F32.BF16 R180, R4.reuse, R26, R180 ;  /* 0x0000001a04b4723c */ /* 0x040ff000000418b4 */
[C---:B------:R-:W-:Y:S08]  /*5580*/  HMMA.16816.F32.BF16 R68, R4.reuse, R20, R68 ;  /* 0x000000140444723c */ /* 0x040ff00000041844 */
[C---:B------:R-:W-:Y:S08]  /*5590*/  HMMA.16816.F32.BF16 R80, R4.reuse, R22, R80 ;  /* 0x000000160450723c */ /* 0x040ff00000041850 */
[C---:B-1----:R-:W-:Y:S08]  /*55a0*/  HMMA.16816.F32.BF16 R84, R4.reuse, R16, R84 ;  /* 0x000000100454723c */ /* 0x042ff00000041854 */
[C---:B------:R-:W-:Y:S08]  /*55b0*/  HMMA.16816.F32.BF16 R96, R4.reuse, R18, R96 ;  /* 0x000000120460723c */ /* 0x040ff00000041860 */
[C---:B--2---:R-:W-:Y:S08]  /*55c0*/  HMMA.16816.F32.BF16 R100, R4.reuse, R12, R100 ;  /* 0x0000000c0464723c */ /* 0x044ff00000041864 */
[C---:B------:R-:W-:Y:S08]  /*55d0*/  HMMA.16816.F32.BF16 R112, R4.reuse, R14, R112 ;  /* 0x0000000e0470723c */ /* 0x040ff00000041870 */
[C---:B---3--:R-:W-:Y:S08]  /*55e0*/  HMMA.16816.F32.BF16 R116, R4.reuse, R8, R116 ;  /* 0x000000080474723c */ /* 0x048ff00000041874 */
[----:B------:R-:W-:Y:S07]  /*55f0*/  HMMA.16816.F32.BF16 R128, R4, R10, R128 ;  /* 0x0000000a0480723c */ /* 0x000fee0000041880 */
[----:B------:R-:W-:Y:S01]  /*5600*/  FADD.FTZ R6, R218, R211 ;  /* 0x000000d3da067221 */ /* 0x000fe20000010000 */
[----:B------:R-:W-:Y:S01]  /*5610*/  HMMA.16816.F32.BF16 R136, R28, R24, R136 ;  /* 0x000000181c88723c */ /* 0x000fe20000041888 */
[----:B------:R-:W-:-:S02]  /*5620*/  FADD.FTZ R5, R214, R222 ;  /* 0x000000ded6057221 */ /* 0x000fc40000010000 */
[----:B------:R-:W-:Y:S01]  /*5630*/  FADD.FTZ R4, R206, R198 ;  /* 0x000000c6ce047221 */ /* 0x000fe20000010000 */
[----:B------:R1:W-:Y:S04]  /*5640*/  STL [R1+0x40], R6 ;  /* 0x0000400601007387 */ /* 0x0003e80000100800 */
[----:B------:R1:W-:Y:S01]  /*5650*/  STL [R1+0x3c], R5 ;  /* 0x00003c0501007387 */ /* 0x0003e20000100800 */
[C---:B------:R-:W-:Y:S03]  /*5660*/  HMMA.16816.F32.BF16 R132, R28.reuse, R26, R132 ;  /* 0x0000001a1c84723c */ /* 0x040fe60000041884 */
[----:B------:R1:W-:Y:S05]  /*5670*/  STL [R1+0x38], R4 ;  /* 0x0000380401007387 */ /* 0x0003ea0000100800 */
        /* <DEDUP_REMOVED lines=8> */
[----:B------:R-:W-:Y:S07]  /*5700*/  @P0 BRA `(.L_x_708) ;  /* 0x00004a1000000947 */ /* 0x000fee0003800000 */
[----:B-1----:R-:W2:Y:S04]  /*5710*/  LDL R230, [R1+0x18] ;  /* 0x0000180001e67983 */ /* 0x002ea80000100800 */
[----:B------:R-:W3:Y:S01]  /*5720*/  LDL R231, [R1+0x1c] ;  /* 0x00001c0001e77983 */ /* 0x000ee20000100800 */
[----:B------:R-:W-:Y:S01]  /*5730*/  IMAD.MOV.U32 R200, RZ, RZ, R3 ;  /* 0x000000ffffc87224 */ /* 0x000fe200078e0003 */
[----:B------:R-:W-:Y:S01]  /*5740*/  MOV R197, R0 ;  /* 0x0000000000c57202 */ /* 0x000fe20000000f00 */
[----:B------:R-:W-:Y:S01]  /*5750*/  IMAD.MOV.U32 R198, RZ, RZ, R2 ;  /* 0x000000ffffc67224 */ /* 0x000fe200078e0002 */
[----:B------:R-:W-:Y:S01]  /*5760*/  UIADD3 UR7, UR7, -0x2, URZ ;  /* 0xfffffffe07077890 */ /* 0x000fe2000fffe03f */
[----:B------:R-:W-:Y:S01]  /*5770*/  IMAD.MOV.U32 R199, RZ, RZ, R196 ;  /* 0x000000ffffc77224 */ /* 0x000fe200078e00c4 */
[----:B--2---:R-:W-:-:S04]  /*5780*/  SHF.R.S32.HI R4, RZ, 0x1f, R230 ;  /* 0x0000001fff047819 */ /* 0x004fc800000114e6 */
[----:B------:R-:W-:Y:S01]  /*5790*/  LEA.HI R4, R4, R230, RZ, 0x3 ;  /* 0x000000e604047211 */ /* 0x000fe200078f18ff */
[----:B---3--:R-:W-:-:S03]  /*57a0*/  IMAD.WIDE R6, R231, 0x2, RZ ;  /* 0x00000002e7067825 */ /* 0x008fc600078e02ff */
[----:B------:R-:W-:Y:S02]  /*57b0*/  LOP3.LUT R4, R4, 0xfffffff8, RZ, 0xc0, !PT ;  /* 0xfffffff804047812 */ /* 0x000fe400078ec0ff */
[----:B------:R1:W-:Y:S02]  /*57c0*/  STL.64 [R1+0x30], R6 ;  /* 0x0000300601007387 */ /* 0x0003e40000100a00 */
[----:B------:R-:W-:Y:S02]  /*57d0*/  SHF.R.S32.HI R3, RZ, 0x1f, R4 ;  /* 0x0000001fff037819 */ /* 0x000fe40000011404 */
[C---:B------:R-:W-:Y:S02]  /*57e0*/  SHF.L.U32 R0, R4.reuse, 0x1, RZ ;  /* 0x0000000104007819 */ /* 0x040fe400000006ff */
[----:B------:R-:W-:-:S03]  /*57f0*/  SHF.L.U64.HI R2, R4, 0x1, R3 ;  /* 0x0000000104027819 */ /* 0x000fc60000010203 */
[----:B------:R1:W-:Y:S04]  /*5800*/  STL [R1+0x2c], R0 ;  /* 0x00002c0001007387 */ /* 0x0003e80000100800 */
[----:B------:R1:W-:Y:S02]  /*5810*/  STL [R1+0x28], R2 ;  /* 0x0000280201007387 */ /* 0x0003e40000100800 */
[----:B------:R-:W2:Y:S01]  /*5820*/  LDL R231, [R1+0xc] ;  /* 0x00000c0001e77983 */ /* 0x000ea20000100800 */
[----:B-1----:R-:W-:Y:S02]  /*5830*/  SEL R2, RZ, 0x10, P3 ;  /* 0x00000010ff027807 */ /* 0x002fe40001800000 */
[----:B------:R-:W-:Y:S02]  /*5840*/  SEL R0, RZ, 0x10, P4 ;  /* 0x00000010ff007807 */ /* 0x000fe40002000000 */
[----:B------:R-:W-:Y:S02]  /*5850*/  ISETP.NE.U32.AND P6, PT, R2, RZ, PT ;  /* 0x000000ff0200720c */ /* 0x000fe40003fc5070 */
[----:B------:R-:W-:-:S02]  /*5860*/  ISETP.NE.U32.AND P2, PT, R0, RZ, PT ;  /* 0x000000ff0000720c */ /* 0x000fc40003f45070 */
[----:B------:R-:W-:Y:S02]  /*5870*/  IADD3 R2, -R2, 0x10, RZ ;  /* 0x0000001002027810 */ /* 0x000fe40007ffe1ff */
[----:B------:R-:W-:Y:S02]  /*5880*/  IADD3 R0, -R0, 0x10, RZ ;  /* 0x0000001000007810 */ /* 0x000fe40007ffe1ff */
[----:B------:R-:W-:Y:S02]  /*5890*/  LOP3.LUT R2, R2, 0xf, RZ, 0xc0, !PT ;  /* 0x0000000f02027812 */ /* 0x000fe400078ec0ff */
[----:B------:R-:W-:Y:S01]  /*58a0*/  LOP3.LUT R0, R0, 0xf, RZ, 0xc0, !PT ;  /* 0x0000000f00007812 */ /* 0x000fe200078ec0ff */
[----:B--2---:R-:W-:-:S05]  /*58b0*/  IMAD.SHL.U32 R3, R231, 0x2, RZ ;  /* 0x00000002e7037824 */ /* 0x004fca00078e00ff */
[----:B------:R1:W-:Y:S01]  /*58c0*/  STL [R1+0x24], R3 ;  /* 0x0000240301007387 */ /* 0x0003e20000100800 */
[----:B------:R-:W-:Y:S05]  /*58d0*/  BRA `(.L_x_709) ;  /* 0x0000044000007947 */ /* 0x000fea0003800000 */
.L_x_711:
[----:B------:R-:W2:Y:S01]  /*58e0*/  LDL R3, [R1+0x14] ;  /* 0x0000140001037983 */ /* 0x000ea20000100800 */
[----:B------:R-:W-:Y:S01]  /*58f0*/  ULEA UR4, UR7, UR10, 0x6 ;  /* 0x0000000a07047291 */ /* 0x000fe2000f8e303f */
[----:B------:R-:W-:Y:S01]  /*5900*/  ISETP.NE.AND P1, PT, R252, 0x1, PT ;  /* 0x00000001fc00780c */ /* 0x000fe20003f25270 */
[----:B------:R-:W-:Y:S01]  /*5910*/  IMAD.MOV.U32 R11, RZ, RZ, RZ ;  /* 0x000000ffff0b7224 */ /* 0x000fe200078e00ff */
[----:B------:R-:W3:Y:S03]  /*5920*/  LDL.64 R58, [R1+0x30] ;  /* 0x00003000013a7983 */ /* 0x000ee60000100a00 */
[----:B------:R-:W-:Y:S01]  /*5930*/  IMAD.U32 R0, RZ, RZ, UR4 ;  /* 0x00000004ff007e24 */ /* 0x000fe2000f8e00ff */
[----:B------:R-:W4:Y:S04]  /*5940*/  LDL R210, [R1+0x2c] ;  /* 0x00002c0001d27983 */ /* 0x000f280000100800 */
[----:B------:R-:W5:Y:S04]  /*5950*/  LDL R54, [R1+0x24] ;  /* 0x0000240001367983 */ /* 0x000f680000100800 */
[----:B------:R-:W3:Y:S01]  /*5960*/  LDL R55, [R1+0x28] ;  /* 0x0000280001377983 */ /* 0x000ee20000100800 */
        /* <DEDUP_REMOVED lines=12> */
[----:B------:R1:W2:Y:S02]  /*5a30*/  @!P5 LDG.E R11, [R42.64] ;  /* 0x0000000c2a0bd981 */ /* 0x0002a4000c1e1900 */
[----:B------:R-:W-:Y:S04]  /*5a40*/  IMAD R0, R0, c[0x0][0x1e0], RZ ;  /* 0x0000780000007a24 */ /* 0x000fe800078e02ff */
[C---:B------:R-:W-:Y:S02]  /*5a50*/  IMAD R0, R44.reuse, c[0x0][0x1e4], R0 ;  /* 0x000079002c007a24 */ /* 0x040fe400078e0200 */
[----:B-1----:R-:W-:Y:S04]  /*5a60*/  IMAD.WIDE.U32 R42, R44, c[0x0][0x1e0], RZ ;  /* 0x000078002c2a7a25 */ /* 0x002fe800078e00ff */
[----:B------:R-:W-:Y:S01]  /*5a70*/  IMAD.IADD R43, R43, 0x1, R0 ;  /* 0x000000012b2b7824 */ /* 0x000fe200078e0200 */
[----:B--2---:R-:W-:Y:S01]  /*5a80*/  STL [R1], R11 ;  /* 0x0000000b01007387 */ /* 0x004fe20000100800 */
[----:B------:R-:W-:Y:S02]  /*5a90*/  SHF.R.S32.HI R0, RZ, 0x1f, R11 ;  /* 0x0000001fff007819 */ /* 0x000fe4000001140b */
[C---:B------:R-:W-:Y:S04]  /*5aa0*/  IMAD.WIDE.U32 R42, R11.reuse, c[0x0][0x1f0], R42 ;  /* 0x00007c000b2a7a25 */ /* 0x040fe800078e002a */
[----:B------:R-:W-:Y:S01]  /*5ab0*/  IMAD R0, R0, c[0x0][0x1f0], RZ ;  /* 0x00007c0000007a24 */ /* 0x000fe200078e02ff */
[----:B------:R-:W-:Y:S03]  /*5ac0*/  IADD3 R4, P0, R42, UR18, RZ ;  /* 0x000000122a047c10 */ /* 0x000fe6000ff1e0ff */
[----:B------:R-:W-:Y:S05]  /*5ad0*/  IMAD R0, R11, c[0x0][0x1f4], R0 ;  /* 0x00007d000b007a24 */ /* 0x000fea00078e0200 */
[----:B------:R-:W-:Y:S02]  /*5ae0*/  IADD3.X R0, R43, UR16, R0, P0, !PT ;  /* 0x000000102b007c10 */ /* 0x000fe400087fe400 */
[C---:B------:R-:W-:Y:S04]  /*5af0*/  LEA R3, P0, R4.reuse, c[0x0][0x1c8], 0x1 ;  /* 0x0000720004037a11 */ /* 0x040fe800078008ff */
[----:B------:R-:W-:Y:S01]  /*5b00*/  LEA.HI.X R0, R4, c[0x0][0x1cc], R0, 0x1, P0 ;  /* 0x0000730004007a11 */ /* 0x000fe200000f0c00 */
[----:B------:R-:W3:Y:S04]  /*5b10*/  SHFL.IDX PT, R44, R3, RZ, 0x181f ;  /* 0x00181fff032c7589 */ /* 0x000ee800000e0000 */
[----:B------:R-:W1:Y:S04]  /*5b20*/  SHFL.IDX PT, R43, R0, RZ, 0x181f ;  /* 0x00181fff002b7589 */ /* 0x000e6800000e0000 */
[----:B------:R-:W2:Y:S04]  /*5b30*/  SHFL.IDX PT, R11, R3, 0x1, 0x181f ;  /* 0x00381f00030b7f89 */ /* 0x000ea800000e0000 */
[----:B------:R-:W2:Y:S04]  /*5b40*/  SHFL.IDX PT, R42, R0, 0x1, 0x181f ;  /* 0x00381f00002a7f89 */ /* 0x000ea800000e0000 */
[----:B------:R-:W2:Y:S04]  /*5b50*/  SHFL.IDX PT, R4, R3, 0x2, 0x181f ;  /* 0x00581f0003047f89 */ /* 0x000ea800000e0000 */
[----:B------:R-:W2:Y:S04]  /*5b60*/  SHFL.IDX PT, R6, R0, 0x2, 0x181f ;  /* 0x00581f0000067f89 */ /* 0x000ea800000e0000 */
[----:B------:R-:W2:Y:S01]  /*5b70*/  SHFL.IDX PT, R3, R3, 0x3, 0x181f ;  /* 0x00781f0003037f89 */ /* 0x000ea200000e0000 */
[----:B---3--:R-:W-:Y:S03]  /*5b80*/  IADD3 R46, P0, R58, R44, RZ ;  /* 0x0000002c3a2e7210 */ /* 0x008fe60007f1e0ff */
[----:B------:R-:W3:Y:S02]  /*5b90*/  SHFL.IDX PT, R0, R0, 0x3, 0x181f ;  /* 0x00781f0000007f89 */ /* 0x000ee400000e0000 */
[----:B-1----:R-:W-:Y:S01]  /*5ba0*/  IMAD.X R47, R59, 0x1, R43, P0 ;  /* 0x000000013b2f7824 */ /* 0x002fe200000e062b */
[-C--:B----4-:R-:W-:Y:S04]  /*5bb0*/  IADD3 R44, P0, R44, R210.reuse, RZ ;  /* 0x000000d22c2c7210 */ /* 0x090fe80007f1e0ff */
[----:B-----5:R1:W-:Y:S01]  /*5bc0*/  LDGSTS.E.BYPASS.LTC128B.128 [R54+0x4100], [R46.64], !P3 ;  /* 0x041000002e367fae */ /* 0x0203e2000d901d4c */
[--C-:B------:R-:W-:Y:S01]  /*5bd0*/  IMAD.X R45, R43, 0x1, R55.reuse, P0 ;  /* 0x000000012b2d7824 */ /* 0x100fe200000e0637 */
[----:B--2---:R-:W-:Y:S04]  /*5be0*/  IADD3 R48, P0, R58, R11, RZ ;  /* 0x0000000b3a307210 */ /* 0x004fe80007f1e0ff */
[----:B------:R2:W-:Y:S01]  /*5bf0*/  LDGSTS.E.BYPASS.LTC128B.128 [R54+0x6100], [R44.64], !P4 ;  /* 0x061000002c367fae */ /* 0x0005e2000e101d4c */
[----:B------:R-:W-:Y:S01]  /*5c00*/  IMAD.X R49, R59, 0x1, R42, P0 ;  /* 0x000000013b317824 */ /* 0x000fe200000e062a */
[----:B------:R-:W-:Y:S04]  /*5c10*/  IADD3 R50, P0, R11, R210, RZ ;  /* 0x000000d20b327210 */ /* 0x000fe80007f1e0ff */
[----:B------:R4:W-:Y:S01]  /*5c20*/  LDGSTS.E.BYPASS.LTC128B.128 [R54+0x4900], [R48.64], !P3 ;  /* 0x0490000030367fae */ /* 0x0009e2000d901d4c */
[--C-:B------:R-:W-:Y:S01]  /*5c30*/  IMAD.X R51, R42, 0x1, R55.reuse, P0 ;  /* 0x000000012a337824 */ /* 0x100fe200000e0637 */
[----:B------:R-:W-:Y:S04]  /*5c40*/  IADD3 R42, P0, R58, R4, RZ ;  /* 0x000000043a2a7210 */ /* 0x000fe80007f1e0ff */
[----:B------:R4:W-:Y:S01]  /*5c50*/  LDGSTS.E.BYPASS.LTC128B.128 [R54+0x6900], [R50.64], !P4 ;  /* 0x0690000032367fae */ /* 0x0009e2000e101d4c */
[C---:B------:R-:W-:Y:S05]  /*5c60*/  IMAD.X R43, R59.reuse, 0x1, R6, P0 ;  /* 0x000000013b2b7824 */ /* 0x040fea00000e0606 */
[----:B------:R4:W-:Y:S01]  /*5c70*/  LDGSTS.E.BYPASS.LTC128B.128 [R54+0x5100], [R42.64], !P3 ;  /* 0x051000002a367fae */ /* 0x0009e2000d901d4c */
[-C--:B-1----:R-:W-:Y:S05]  /*5c80*/  IADD3 R46, P0, R4, R210.reuse, RZ ;  /* 0x000000d2042e7210 */ /* 0x082fea0007f1e0ff */
[--C-:B------:R-:W-:Y:S01]  /*5c90*/  IMAD.X R47, R6, 0x1, R55.reuse, P0 ;  /* 0x00000001062f7824 */ /* 0x100fe200000e0637 */
[----:B------:R-:W-:Y:S04]  /*5ca0*/  IADD3 R52, P0, R58, R3, RZ ;  /* 0x000000033a347210 */ /* 0x000fe80007f1e0ff */
[----:B------:R4:W-:Y:S01]  /*5cb0*/  LDGSTS.E.BYPASS.LTC128B.128 [R54+0x7100], [R46.64], !P4 ;  /* 0x071000002e367fae */ /* 0x0009e2000e101d4c */
[----:B---3--:R-:W-:Y:S01]  /*5cc0*/  IMAD.X R53, R59, 0x1, R0, P0 ;  /* 0x000000013b357824 */ /* 0x008fe200000e0600 */
[----:B--2---:R-:W-:Y:S04]  /*5cd0*/  IADD3 R44, P0, R3, R210, RZ ;  /* 0x000000d2032c7210 */ /* 0x004fe80007f1e0ff */
[----:B------:R4:W-:Y:S01]  /*5ce0*/  LDGSTS.E.BYPASS.LTC128B.128 [R54+0x5900], [R52.64], !P3 ;  /* 0x0590000034367fae */ /* 0x0009e2000d901d4c */
[----:B------:R-:W-:Y:S05]  /*5cf0*/  IMAD.X R45, R0, 0x1, R55, P0 ;  /* 0x00000001002d7824 */ /* 0x000fea00000e0637 */
[----:B------:R4:W-:Y:S01]  /*5d00*/  LDGSTS.E.BYPASS.LTC128B.128 [R54+0x7900], [R44.64], !P4 ;  /* 0x079000002c367fae */ /* 0x0009e2000e101d4c */
[----:B------:R-:W-:-:S05]  /*5d10*/  BRA `(.L_x_710) ;  /* 0x0000172000007947 */ /* 0x000fca0003800000 */
.L_x_709:
[----:B------:R-:W2:Y:S01]  /*5d20*/  LDL R2, [R1+0x4] ;  /* 0x0000040001027983 */ /* 0x000ea20000100800 */
[----:B------:R-:W-:Y:S04]  /*5d30*/  DEPBAR.LE SB0, 0x0 ;  /* 0x000080000000791a */ /* 0x000fe80000000000 */
[----:B-1----:R-:W3:Y:S01]  /*5d40*/  LDL R3, [R1] ;  /* 0x0000000001037983 */ /* 0x002ee20000100800 */
[----:B------:R-:W-:Y:S01]  /*5d50*/  SEL R7, RZ, 0x10, P3 ;  /* 0x00000010ff077807 */ /* 0x000fe20001800000 */
[----:B------:R-:W-:Y:S01]  /*5d60*/  UISETP.GE.AND UP0, UPT, UR7, 0x1, UPT ;  /* 0x000000010700788c */ /* 0x000fe2000bf06270 */
[----:B------:R-:W-:Y:S01]  /*5d70*/  SEL R6, RZ, 0x10, P4 ;  /* 0x00000010ff067807 */ /* 0x000fe20002000000 */
[----:B------:R-:W4:Y:S01]  /*5d80*/  LDL.64 R46, [R1+0x30] ;  /* 0x00003000012e7983 */ /* 0x000f220000100a00 */
[----:B------:R-:W-:Y:S02]  /*5d90*/  IADD3 R7, -R7, 0x10, RZ ;  /* 0x0000001007077810 */ /* 0x000fe40007ffe1ff */
[----:B------:R-:W-:Y:S02]  /*5da0*/  IADD3 R6, -R6, 0x10, RZ ;  /* 0x0000001006067810 */ /* 0x000fe40007ffe1ff */
[----:B------:R-:W-:Y:S01]  /*5db0*/  LOP3.LUT R7, R7, 0xf, RZ, 0xc0, !PT ;  /* 0x0000000f07077812 */ /* 0x000fe200078ec0ff */
[----:B------:R-:W5:Y:S01]  /*5dc0*/  LDL R41, [R1+0x2c] ;  /* 0x00002c0001297983 */ /* 0x000f620000100800 */
[----:B------:R-:W-:Y:S03]  /*5dd0*/  LOP3.LUT R6, R6, 0xf, RZ, 0xc0, !PT ;  /* 0x0000000f06067812 */ /* 0x000fe600078ec0ff */
[----:B------:R-:W4:Y:S04]  /*5de0*/  LDL R57, [R1+0x28] ;  /* 0x0000280001397983 */ /* 0x000f280000100800 */
[----:B------:R-:W4:Y:S04]  /*5df0*/  LDL R56, [R1+0x24] ;  /* 0x0000240001387983 */ /* 0x000f280000100800 */
[----:B------:R-:W-:Y:S08]  /*5e00*/  BAR.SYNC.DEFER_BLOCKING 0x0 ;  /* 0x0000000000007b1d */ /* 0x000ff00000010000 */
[----:B------:R-:W-:Y:S08]  /*5e10*/  LDSM.16.M88.4 R64, [R251+0x8100] ;  /* 0x00810000fb40783b */ /* 0x000ff00000000200 */
[----:B------:R-:W-:Y:S08]  /*5e20*/  LDSM.16.M88.4 R16, [R250+0x4100] ;  /* 0x00410000fa10783b */ /* 0x000ff00000000200 */
[----:B------:R-:W-:Y:S08]  /*5e30*/  LDSM.16.M88.4 R60, [R251+0xa100] ;  /* 0x00a10000fb3c783b */ /* 0x000ff00000000200 */
[----:B------:R-:W-:Y:S08]  /*5e40*/  LDSM.16.M88.4 R32, [R250+0x4900] ;  /* 0x00490000fa20783b */ /* 0x000ff00000000200 */
[----:B------:R-:W-:Y:S08]  /*5e50*/  LDSM.16.M88.4 R48, [R250+0x5100] ;  /* 0x00510000fa30783b */ /* 0x000ff00000000200 */
[----:B------:R-:W-:Y:S08]  /*5e60*/  LDSM.16.M88.4 R204, [R250+0x5900] ;  /* 0x00590000facc783b */ /* 0x000ff00000000200 */
[----:B------:R-:W-:Y:S08]  /*5e70*/  LDSM.16.M88.4 R208, [R247+0x8100] ;  /* 0x00810000f7d0783b */ /* 0x000ff00000000200 */
[----:B------:R-:W-:Y:S08]  /*5e80*/  LDSM.16.M88.4 R212, [R249] ;  /* 0x00000000f9d4783b */ /* 0x000ff00000000200 */
[----:B------:R-:W-:Y:S08]  /*5e90*/  LDSM.16.M88.4 R216, [R247+0xa100] ;  /* 0x00a10000f7d8783b */ /* 0x000ff00000000200 */
[----:B------:R-:W-:Y:S08]  /*5ea0*/  LDSM.16.M88.4 R220, [R239] ;  /* 0x00000000efdc783b */ /* 0x000ff00000000200 */
[----:B------:R-:W-:Y:S08]  /*5eb0*/  LDSM.16.M88.4 R224, [R238] ;  /* 0x00000000eee0783b */ /* 0x000ff00000000200 */
[----:B------:R-:W-:Y:S01]  /*5ec0*/  LDSM.16.M88.4 R228, [R237] ;  /* 0x00000000ede4783b */ /* 0x000fe20000000200 */
[----:B--2---:R-:W-:Y:S01]  /*5ed0*/  SHF.R.S32.HI R0, RZ, 0x1f, R2 ;  /* 0x0000001fff007819 */ /* 0x004fe20000011402 */
[----:B------:R-:W-:Y:S04]  /*5ee0*/  IMAD.WIDE.U32 R4, R2, c[0x0][0x208], RZ ;  /* 0x0000820002047a25 */ /* 0x000fe800078e00ff */
[----:B------:R-:W-:Y:S04]  /*5ef0*/  IMAD R0, R0, c[0x0][0x208], RZ ;  /* 0x0000820000007a24 */ /* 0x000fe800078e02ff */
[----:B------:R-:W-:Y:S01]  /*5f00*/  IMAD R0, R2, c[0x0][0x20c], R0 ;  /* 0x0000830002007a24 */ /* 0x000fe200078e0200 */
[----:B---3--:R-:W-:Y:S04]  /*5f10*/  SHF.R.S32.HI R2, RZ, 0x1f, R3 ;  /* 0x0000001fff027819 */ /* 0x008fe80000011403 */
[----:B------:R-:W-:Y:S01]  /*5f20*/  IADD3 R5, R5, R0, RZ ;  /* 0x0000000005057210 */ /* 0x000fe20007ffe0ff */
[----:B------:R-:W-:Y:S04]  /*5f30*/  IMAD R2, R2, c[0x0][0x218], RZ ;  /* 0x0000860002027a24 */ /* 0x000fe800078e02ff */
[C---:B------:R-:W-:Y:S04]  /*5f40*/  IMAD.WIDE.U32 R4, R3.reuse, c[0x0][0x218], R4 ;  /* 0x0000860003047a25 */ /* 0x040fe800078e0004 */
[----:B------:R-:W-:Y:S01]  /*5f50*/  IMAD R2, R3, c[0x0][0x21c], R2 ;  /* 0x0000870003027a24 */ /* 0x000fe200078e0202 */
[----:B------:R-:W-:Y:S04]  /*5f60*/  IADD3 R0, P0, R4, UR20, RZ ;  /* 0x0000001404007c10 */ /* 0x000fe8000ff1e0ff */
[----:B------:R-:W-:Y:S02]  /*5f70*/  IADD3.X R2, R5, UR5, R2, P0, !PT ;  /* 0x0000000505027c10 */ /* 0x000fe400087fe402 */
[C---:B------:R-:W-:Y:S04]  /*5f80*/  LEA R40, P0, R0.reuse, c[0x0][0x1f8], 0x1 ;  /* 0x00007e0000287a11 */ /* 0x040fe800078008ff */
[----:B------:R-:W-:Y:S01]  /*5f90*/  LEA.HI.X R0, R0, c[0x0][0x1fc], R2, 0x1, P0 ;  /* 0x00007f0000007a11 */ /* 0x000fe200000f0c02 */
[----:B------:R-:W-:Y:S08]  /*5fa0*/  SHFL.IDX PT, R38, R40, RZ, 0x181f ;  /* 0x00181fff28267589 */ /* 0x000ff000000e0000 */
[----:B------:R-:W4:Y:S08]  /*5fb0*/  SHFL.IDX PT, R2, R40, 0x3, 0x181f ;  /* 0x00781f0028027f89 */ /* 0x000f3000000e0000 */
[----:B------:R-:W1:Y:S08]  /*5fc0*/  SHFL.IDX PT, R3, R0, 0x3, 0x181f ;  /* 0x00781f0000037f89 */ /* 0x000e7000000e0000 */
[----:B------:R-:W2:Y:S01]  /*5fd0*/  SHFL.IDX PT, R39, R0, RZ, 0x181f ;  /* 0x00181fff00277589 */ /* 0x000ea200000e0000 */
[-C--:B----4-:R-:W-:Y:S07]  /*5fe0*/  IADD3 R52, P1, P0, R7, R2.reuse, R46 ;  /* 0x0000000207347210 */ /* 0x090fee000783e02e */
[----:B------:R-:W3:Y:S01]  /*5ff0*/  SHFL.IDX PT, R36, R40, 0x1, 0x181f ;  /* 0x00381f0028247f89 */ /* 0x000ee200000e0000 */
[-C--:B-1----:R-:W-:Y:S07]  /*6000*/  IADD3.X R53, RZ, R3.reuse, R47, P1, P0 ;  /* 0x00000003ff357210 */ /* 0x082fee0000fe042f */
[----:B------:R-:W1:Y:S01]  /*6010*/  SHFL.IDX PT, R37, R0, 0x1, 0x181f ;  /* 0x00381f0000257f89 */ /* 0x000e6200000e0000 */
[----:B-----5:R-:W-:Y:S02]  /*6020*/  IADD3 R2, P1, P0, R6, R2, R41 ;  /* 0x0000000206027210 */ /* 0x020fe4000783e029 */
[-C--:B------:R-:W-:Y:S03]  /*6030*/  HMMA.16816.F32.BF16 R4, R64, R16.reuse, RZ ;  /* 0x000000104004723c */ /* 0x080fe600000418ff */
[----:B------:R-:W-:Y:S02]  /*6040*/  IADD3.X R3, RZ, R3, R57, P1, P0 ;  /* 0x00000003ff037210 */ /* 0x000fe40000fe0439 */
[----:B------:R-:W-:Y:S01]  /*6050*/  IADD3 R44, P0, R46, R38, RZ ;  /* 0x000000262e2c7210 */ /* 0x000fe20007f1e0ff */
[----:B------:R-:W4:Y:S02]  /*6060*/  SHFL.IDX PT, R40, R40, 0x2, 0x181f ;  /* 0x00581f0028287f89 */ /* 0x000f2400000e0000 */
[C---:B------:R-:W-:Y:S04]  /*6070*/  HMMA.16816.F32.BF16 R8, R60.reuse, R16, RZ ;  /* 0x000000103c08723c */ /* 0x040fe800000418ff */
[----:B--2---:R-:W-:Y:S02]  /*6080*/  IADD3.X R45, R47, R39, RZ, P0, !PT ;  /* 0x000000272f2d7210 */ /* 0x004fe400007fe4ff */
[----:B------:R-:W-:Y:S01]  /*6090*/  IADD3 R38, P0, R38, R41, RZ ;  /* 0x0000002926267210 */ /* 0x000fe20007f1e0ff */
[----:B------:R-:W2:Y:S01]  /*60a0*/  SHFL.IDX PT, R0, R0, 0x2, 0x181f ;  /* 0x00581f0000007f89 */ /* 0x000ea200000e0000 */
[-C--:B------:R-:W-:Y:S04]  /*60b0*/  HMMA.16816.F32.BF16 R12, R60, R18.reuse, RZ ;  /* 0x000000123c0c723c */ /* 0x080fe800000418ff */
[----:B------:R-:W-:Y:S02]  /*60c0*/  IADD3.X R39, R39, R57, RZ, P0, !PT ;  /* 0x0000003927277210 */ /* 0x000fe400007fe4ff */
[----:B---3--:R-:W-:Y:S01]  /*60d0*/  IADD3 R42, P0, R46, R36, RZ ;  /* 0x000000242e2a7210 */ /* 0x008fe20007f1e0ff */
[----:B------:R4:W-:Y:S01]  /*60e0*/  LDGSTS.E.BYPASS.LTC128B.128 [R56+0x100], [R44.64], !P3 ;  /* 0x001000002c387fae */ /* 0x0009e2000d901d4c */
[C---:B------:R-:W-:Y:S04]  /*60f0*/  HMMA.16816.F32.BF16 R16, R64.reuse, R18, RZ ;  /* 0x000000124010723c */ /* 0x040fe800000418ff */
[----:B-1----:R-:W-:Y:S02]  /*6100*/  IADD3.X R43, R47, R37, RZ, P0, !PT ;  /* 0x000000252f2b7210 */ /* 0x002fe400007fe4ff */
[----:B------:R-:W-:Y:S01]  /*6110*/  IADD3 R54, P0, R36, R41, RZ ;  /* 0x0000002924367210 */ /* 0x000fe20007f1e0ff */
[----:B------:R1:W-:Y:S01]  /*6120*/  LDGSTS.E.BYPASS.LTC128B.128 [R56+0x2100], [R38.64], !P4 ;  /* 0x0210000026387fae */ /* 0x0003e2000e101d4c */
[-C--:B------:R-:W-:Y:S04]  /*6130*/  HMMA.16816.F32.BF16 R20, R64, R32.reuse, RZ ;  /* 0x000000204014723c */ /* 0x080fe800000418ff */
[----:B------:R-:W-:Y:S03]  /*6140*/  IADD3.X R55, R37, R57, RZ, P0, !PT ;  /* 0x0000003925377210 */ /* 0x000fe600007fe4ff */
[----:B------:R3:W-:Y:S01]  /*6150*/  LDGSTS.E.BYPASS.LTC128B.128 [R56+0x900], [R42.64], !P3 ;  /* 0x009000002a387fae */ /* 0x0007e2000d901d4c */
[C---:B------:R-:W-:Y:S07]  /*6160*/  HMMA.16816.F32.BF16 R24, R60.reuse, R32, RZ ;  /* 0x000000203c18723c */ /* 0x040fee00000418ff */
[----:B------:R5:W-:Y:S01]  /*6170*/  LDGSTS.E.BYPASS.LTC128B.128 [R56+0x2900], [R54.64], !P4 ;  /* 0x0290000036387fae */ /* 0x000be2000e101d4c */
[-C--:B------:R-:W-:Y:S01]  /*6180*/  HMMA.16816.F32.BF16 R28, R60, R34.reuse, RZ ;  /* 0x000000223c1c723c */ /* 0x080fe200000418ff */
[----:B----4-:R-:W-:Y:S07]  /*6190*/  IADD3 R44, P0, R46, R40, RZ ;  /* 0x000000282e2c7210 */ /* 0x010fee0007f1e0ff */
[C---:B------:R-:W-:Y:S04]  /*61a0*/  HMMA.16816.F32.BF16 R32, R64.reuse, R34, RZ ;  /* 0x000000224020723c */ /* 0x040fe800000418ff */
[----:B--2---:R-:W-:Y:S02]  /*61b0*/  IADD3.X R45, R47, R0, RZ, P0, !PT ;  /* 0x000000002f2d7210 */ /* 0x004fe400007fe4ff */
[----:B------:R-:W-:Y:S02]  /*61c0*/  IADD3 R46, P0, R40, R41, RZ ;  /* 0x00000029282e7210 */ /* 0x000fe40007f1e0ff */
[-C--:B-1----:R-:W-:Y:S01]  /*61d0*/  HMMA.16816.F32.BF16 R36, R64, R48.reuse, RZ ;  /* 0x000000304024723c */ /* 0x082fe200000418ff */
[----:B------:R1:W-:Y:S03]  /*61e0*/  LDGSTS.E.BYPASS.LTC128B.128 [R56+0x1100], [R44.64], !P3 ;  /* 0x011000002c387fae */ /* 0x0003e6000d901d4c */
[----:B------:R-:W-:Y:S02]  /*61f0*/  IADD3.X R47, R0, R57, RZ, P0, !PT ;  /* 0x00000039002f7210 */ /* 0x000fe400007fe4ff */
[----:B------:R-:W-:Y:S02]  /*6200*/  PLOP3.LUT P0, PT, PT, PT, UP0, 0x80, 0x0 ;  /* 0x000000000000781c */ /* 0x000fe40003f0f008 */
[C---:B---3--:R-:W-:Y:S01]  /*6210*/  HMMA.16816.F32.BF16 R40, R60.reuse, R48, RZ ;  /* 0x000000303c28723c */ /* 0x048fe200000418ff */
[----:B------:R1:W-:Y:S08]  /*6220*/  LDGSTS.E.BYPASS.LTC128B.128 [R56+0x3100], [R46.64], !P4 ;  /* 0x031000002e387fae */ /* 0x0003f0000e101d4c */
[----:B------:R5:W-:Y:S08]  /*6230*/  LDGSTS.E.BYPASS.LTC128B.128.ZFILL [R56+0x1900], [R52.64], P6 ;  /* 0x0190000034387fae */ /* 0x000bf0000b141d4c */
[----:B------:R2:W-:Y:S08]  /*6240*/  LDGSTS.E.BYPASS.LTC128B.128.ZFILL [R56+0x3900], [R2.64], P2 ;  /* 0x0390000002387fae */ /* 0x0005f00009141d4c */
[----:B------:R-:W0:Y:S01]  /*6250*/  LDGDEPBAR ;  /* 0x00000000000079af */ /* 0x000e220000000000 */
[-C--:B-1----:R-:W-:Y:S08]  /*6260*/  HMMA.16816.F32.BF16 R44, R60, R50.reuse, RZ ;  /* 0x000000323c2c723c */ /* 0x082ff000000418ff */
[C---:B------:R-:W-:Y:S08]  /*6270*/  HMMA.16816.F32.BF16 R48, R64.reuse, R50, RZ ;  /* 0x000000324030723c */ /* 0x040ff000000418ff */
[-C--:B-----5:R-:W-:Y:S08]  /*6280*/  HMMA.16816.F32.BF16 R52, R64, R204.reuse, RZ ;  /* 0x000000cc4034723c */ /* 0x0a0ff000000418ff */
[C---:B--2---:R-:W-:Y:S08]  /*6290*/  HMMA.16816.F32.BF16 R56, R60.reuse, R204, RZ ;  /* 0x000000cc3c38723c */ /* 0x044ff000000418ff */
[-C--:B------:R-:W-:Y:S08]  /*62a0*/  HMMA.16816.F32.BF16 R60, R60, R206.reuse, RZ ;  /* 0x000000ce3c3c723c */ /* 0x080ff000000418ff */
[----:B------:R-:W-:Y:S01]  /*62b0*/  HMMA.16816.F32.BF16 R64, R64, R206, RZ ;  /* 0x000000ce4040723c */ /* 0x000fe200000418ff */
[----:B------:R-:W-:Y:S07]  /*62c0*/  LDSM.16.M88.4 R204, [R246+0x8100] ;  /* 0x00810000f6cc783b */ /* 0x000fee0000000200 */
[-C--:B------:R-:W-:Y:S08]  /*62d0*/  HMMA.16816.F32.BF16 R4, R208, R212.reuse, R4 ;  /* 0x000000d4d004723c */ /* 0x080ff00000041804 */
[C---:B------:R-:W-:Y:S08]  /*62e0*/  HMMA.16816.F32.BF16 R8, R216.reuse, R212, R8 ;  /* 0x000000d4d808723c */ /* 0x040ff00000041808 */
[-C--:B------:R-:W-:Y:S08]  /*62f0*/  HMMA.16816.F32.BF16 R12, R216, R214.reuse, R12 ;  /* 0x000000d6d80c723c */ /* 0x080ff0000004180c */
[C---:B------:R-:W-:Y:S01]  /*6300*/  HMMA.16816.F32.BF16 R16, R208.reuse, R214, R16 ;  /* 0x000000d6d010723c */ /* 0x040fe20000041810 */
[----:B------:R-:W1:Y:S07]  /*6310*/  LDSM.16.M88.4 R212, [R245+0x4100] ;  /* 0x00410000f5d4783b */ /* 0x000e6e0000000200 */
[-C--:B------:R-:W-:Y:S08]  /*6320*/  HMMA.16816.F32.BF16 R20, R208, R220.reuse, R20 ;  /* 0x000000dcd014723c */ /* 0x080ff00000041814 */
[C---:B------:R-:W-:Y:S08]  /*6330*/  HMMA.16816.F32.BF16 R24, R216.reuse, R220, R24 ;  /* 0x000000dcd818723c */ /* 0x040ff00000041818 */
[-C--:B------:R-:W-:Y:S08]  /*6340*/  HMMA.16816.F32.BF16 R28, R216, R222.reuse, R28 ;  /* 0x000000ded81c723c */ /* 0x080ff0000004181c */
[C---:B------:R-:W-:Y:S01]  /*6350*/  HMMA.16816.F32.BF16 R32, R208.reuse, R222, R32 ;  /* 0x000000ded020723c */ /* 0x040fe20000041820 */
[----:B------:R-:W2:Y:S07]  /*6360*/  LDSM.16.M88.4 R220, [R246+0xa100] ;  /* 0x00a10000f6dc783b */ /* 0x000eae0000000200 */
[-C--:B------:R-:W-:Y:S08]  /*6370*/  HMMA.16816.F32.BF16 R36, R208, R224.reuse, R36 ;  /* 0x000000e0d024723c */ /* 0x080ff00000041824 */
[C---:B------:R-:W-:Y:S08]  /*6380*/  HMMA.16816.F32.BF16 R40, R216.reuse, R224, R40 ;  /* 0x000000e0d828723c */ /* 0x040ff00000041828 */
[-C--:B------:R-:W-:Y:S08]  /*6390*/  HMMA.16816.F32.BF16 R44, R216, R226.reuse, R44 ;  /* 0x000000e2d82c723c */ /* 0x080ff0000004182c */
[C---:B------:R-:W-:Y:S01]  /*63a0*/  HMMA.16816.F32.BF16 R48, R208.reuse, R226, R48 ;  /* 0x000000e2d030723c */ /* 0x040fe20000041830 */
[----:B------:R-:W-:Y:S07]  /*63b0*/  LDSM.16.M88.4 R224, [R245+0x5900] ;  /* 0x00590000f5e0783b */ /* 0x000fee0000000200 */
[-C--:B------:R-:W-:Y:S08]  /*63c0*/  HMMA.16816.F32.BF16 R52, R208, R228.reuse, R52 ;  /* 0x000000e4d034723c */ /* 0x080ff00000041834 */
[C---:B------:R-:W-:Y:S08]  /*63d0*/  HMMA.16816.F32.BF16 R56, R216.reuse, R228, R56 ;  /* 0x000000e4d838723c */ /* 0x040ff00000041838 */
[-C--:B------:R-:W-:Y:S01]  /*63e0*/  HMMA.16816.F32.BF16 R60, R216, R230.reuse, R60 ;  /* 0x000000e6d83c723c */ /* 0x080fe2000004183c */
[----:B------:R-:W-:Y:S07]  /*63f0*/  LDSM.16.M88.4 R216, [R245+0x5100] ;  /* 0x00510000f5d8783b */ /* 0x000fee0000000200 */
[----:B------:R-:W-:Y:S01]  /*6400*/  HMMA.16816.F32.BF16 R64, R208, R230, R64 ;  /* 0x000000e6d040723c */ /* 0x000fe20000041840 */
[----:B------:R-:W3:Y:S07]  /*6410*/  LDSM.16.M88.4 R208, [R245+0x4900] ;  /* 0x00490000f5d0783b */ /* 0x000eee0000000200 */
[-C--:B-1----:R-:W-:Y:S08]  /*6420*/  HMMA.16816.F32.BF16 R4, R204, R212.reuse, R4 ;  /* 0x000000d4cc04723c */ /* 0x082ff00000041804 */
[C---:B--2---:R-:W-:Y:S08]  /*6430*/  HMMA.16816.F32.BF16 R8, R220.reuse, R212, R8 ;  /* 0x000000d4dc08723c */ /* 0x044ff00000041808 */
[-C--:B------:R-:W-:Y:S08]  /*6440*/  HMMA.16816.F32.BF16 R12, R220, R214.reuse, R12 ;  /* 0x000000d6dc0c723c */ /* 0x080ff0000004180c */
[C---:B------:R-:W-:Y:S01]  /*6450*/  HMMA.16816.F32.BF16 R16, R204.reuse, R214, R16 ;  /* 0x000000d6cc10723c */ /* 0x040fe20000041810 */
[----:B------:R-:W-:Y:S07]  /*6460*/  LDSM.16.M88.4 R212, [R236] ;  /* 0x00000000ecd4783b */ /* 0x000fee0000000200 */
[-C--:B---3--:R-:W-:Y:S08]  /*6470*/  HMMA.16816.F32.BF16 R20, R204, R208.reuse, R20 ;  /* 0x000000d0cc14723c */ /* 0x088ff00000041814 */
        /* <DEDUP_REMOVED lines=11> */
[-C--:B------:R-:W-:Y:S01]  /*6530*/  HMMA.16816.F32.BF16 R60, R220, R226.reuse, R60 ;  /* 0x000000e2dc3c723c */ /* 0x080fe2000004183c */
[----:B------:R-:W-:Y:S07]  /*6540*/  LDSM.16.M88.4 R220, [R236+0x1000] ;  /* 0x00100000ecdc783b */ /* 0x000fee0000000200 */
[----:B------:R-:W-:Y:S01]  /*6550*/  HMMA.16816.F32.BF16 R64, R204, R226, R64 ;  /* 0x000000e2cc40723c */ /* 0x000fe20000041840 */
[----:B------:R-:W3:Y:S07]  /*6560*/  LDSM.16.M88.4 R204, [R236+0x800] ;  /* 0x00080000eccc783b */ /* 0x000eee0000000200 */
[-C--:B-1----:R-:W-:Y:S01]  /*6570*/  HMMA.16816.F32.BF16 R4, R208, R212.reuse, R4 ;  /* 0x000000d4d004723c */ /* 0x082fe20000041804 */
[----:B------:R-:W1:Y:S07]  /*6580*/  LDSM.16.M88.4 R224, [R236+0x1800] ;  /* 0x00180000ece0783b */ /* 0x000e6e0000000200 */
[C---:B--2---:R-:W-:Y:S08]  /*6590*/  HMMA.16816.F32.BF16 R8, R216.reuse, R212, R8 ;  /* 0x000000d4d808723c */ /* 0x044ff00000041808 */
[-C--:B------:R-:W-:Y:S08]  /*65a0*/  HMMA.16816.F32.BF16 R12, R216, R214.reuse, R12 ;  /* 0x000000d6d80c723c */ /* 0x080ff0000004180c */
[C---:B------:R-:W-:Y:S01]  /*65b0*/  HMMA.16816.F32.BF16 R16, R208.reuse, R214, R16 ;  /* 0x000000d6d010723c */ /* 0x040fe20000041810 */
[----:B------:R-:W-:Y:S07]  /*65c0*/  LDSM.16.M88.4 R212, [R250+0x6100] ;  /* 0x00610000fad4783b */ /* 0x000fee0000000200 */
[-C--:B---3--:R-:W-:Y:S08]  /*65d0*/  HMMA.16816.F32.BF16 R20, R208, R204.reuse, R20 ;  /* 0x000000ccd014723c */ /* 0x088ff00000041814 */
        /* <DEDUP_REMOVED lines=8> */
[----:B------:R-:W3:Y:S07]  /*6660*/  LDSM.16.M88.4 R220, [R251+0xe100] ;  /* 0x00e10000fbdc783b */ /* 0x000eee0000000200 */
[-C--:B-1----:R-:W-:Y:S08]  /*6670*/  HMMA.16816.F32.BF16 R52, R208, R224.reuse, R52 ;  /* 0x000000e0d034723c */ /* 0x082ff00000041834 */
[C---:B------:R-:W-:Y:S08]  /*6680*/  HMMA.16816.F32.BF16 R56, R216.reuse, R224, R56 ;  /* 0x000000e0d838723c */ /* 0x040ff00000041838 */
[-C--:B------:R-:W-:Y:S01]  /*6690*/  HMMA.16816.F32.BF16 R60, R216, R226.reuse, R60 ;  /* 0x000000e2d83c723c */ /* 0x080fe2000004183c */
[----:B------:R-:W-:Y:S07]  /*66a0*/  LDSM.16.M88.4 R216, [R250+0x7100] ;  /* 0x00710000fad8783b */ /* 0x000fee0000000200 */
[----:B------:R-:W-:Y:S01]  /*66b0*/  HMMA.16816.F32.BF16 R64, R208, R226, R64 ;  /* 0x000000e2d040723c */ /* 0x000fe20000041840 */
[----:B------:R-:W1:Y:S07]  /*66c0*/  LDSM.16.M88.4 R208, [R250+0x6900] ;  /* 0x00690000fad0783b */ /* 0x000e6e0000000200 */
[-C--:B--2---:R-:W-:Y:S01]  /*66d0*/  HMMA.16816.F32.BF16 R4, R204, R212.reuse, R4 ;  /* 0x000000d4cc04723c */ /* 0x084fe20000041804 */
[----:B------:R-:W2:Y:S07]  /*66e0*/  LDSM.16.M88.4 R224, [R250+0x7900] ;  /* 0x00790000fae0783b */ /* 0x000eae0000000200 */
[C---:B---3--:R-:W-:Y:S08]  /*66f0*/  HMMA.16816.F32.BF16 R8, R220.reuse, R212, R8 ;  /* 0x000000d4dc08723c */ /* 0x048ff00000041808 */
[-C--:B------:R-:W-:Y:S08]  /*6700*/  HMMA.16816.F32.BF16 R12, R220, R214.reuse, R12 ;  /* 0x000000d6dc0c723c */ /* 0x080ff0000004180c */
[C---:B------:R-:W-:Y:S01]  /*6710*/  HMMA.16816.F32.BF16 R16, R204.reuse, R214, R16 ;  /* 0x000000d6cc10723c */ /* 0x040fe20000041810 */
[----:B------:R-:W-:Y:S07]  /*6720*/  LDSM.16.M88.4 R212, [R235] ;  /* 0x00000000ebd4783b */ /* 0x000fee0000000200 */
[-C--:B-1----:R-:W-:Y:S08]  /*6730*/  HMMA.16816.F32.BF16 R20, R204, R208.reuse, R20 ;  /* 0x000000d0cc14723c */ /* 0x082ff00000041814 */
        /* <DEDUP_REMOVED lines=8> */
[----:B------:R-:W3:Y:S07]  /*67c0*/  LDSM.16.M88.4 R216, [R247+0xe100] ;  /* 0x00e10000f7d8783b */ /* 0x000eee0000000200 */
[-C--:B--2---:R-:W-:Y:S08]  /*67d0*/  HMMA.16816.F32.BF16 R52, R204, R224.reuse, R52 ;  /* 0x000000e0cc34723c */ /* 0x084ff00000041834 */
[C---:B------:R-:W-:Y:S08]  /*67e0*/  HMMA.16816.F32.BF16 R56, R220.reuse, R224, R56 ;  /* 0x000000e0dc38723c */ /* 0x040ff00000041838 */
[-C--:B------:R-:W-:Y:S01]  /*67f0*/  HMMA.16816.F32.BF16 R60, R220, R226.reuse, R60 ;  /* 0x000000e2dc3c723c */ /* 0x080fe2000004183c */
[----:B------:R-:W-:Y:S07]  /*6800*/  LDSM.16.M88.4 R220, [R233] ;  /* 0x00000000e9dc783b */ /* 0x000fee0000000200 */
[----:B------:R-:W-:Y:S01]  /*6810*/  HMMA.16816.F32.BF16 R64, R204, R226, R64 ;  /* 0x000000e2cc40723c */ /* 0x000fe20000041840 */
[----:B------:R-:W2:Y:S07]  /*6820*/  LDSM.16.M88.4 R204, [R234] ;  /* 0x00000000eacc783b */ /* 0x000eae0000000200 */
[-C--:B-1----:R-:W-:Y:S01]  /*6830*/  HMMA.16816.F32.BF16 R4, R208, R212.reuse, R4 ;  /* 0x000000d4d004723c */ /* 0x082fe20000041804 */
[----:B------:R-:W1:Y:S07]  /*6840*/  LDSM.16.M88.4 R224, [R232] ;  /* 0x00000000e8e0783b */ /* 0x000e6e0000000200 */
[C---:B---3--:R-:W-:Y:S08]  /*6850*/  HMMA.16816.F32.BF16 R8, R216.reuse, R212, R8 ;  /* 0x000000d4d808723c */ /* 0x048ff00000041808 */
[-C--:B------:R-:W-:Y:S08]  /*6860*/  HMMA.16816.F32.BF16 R12, R216, R214.reuse, R12 ;  /* 0x000000d6d80c723c */ /* 0x080ff0000004180c */
[C---:B------:R-:W-:Y:S01]  /*6870*/  HMMA.16816.F32.BF16 R16, R208.reuse, R214, R16 ;  /* 0x000000d6d010723c */ /* 0x040fe20000041810 */
[----:B------:R-:W-:Y:S07]  /*6880*/  LDSM.16.M88.4 R212, [R245+0x6100] ;  /* 0x00610000f5d4783b */ /* 0x000fee0000000200 */
[-C--:B--2---:R-:W-:Y:S08]  /*6890*/  HMMA.16816.F32.BF16 R20, R208, R204.reuse, R20 ;  /* 0x000000ccd014723c */ /* 0x084ff00000041814 */
        /* <DEDUP_REMOVED lines=12> */
[----:B------:R-:W1:Y:S07]  /*6960*/  LDSM.16.M88.4 R216, [R245+0x6900] ;  /* 0x00690000f5d8783b */ /* 0x000e6e0000000200 */
[----:B------:R-:W-:Y:S01]  /*6970*/  HMMA.16816.F32.BF16 R64, R208, R226, R64 ;  /* 0x000000e2d040723c */ /* 0x000fe20000041840 */
[----:B------:R-:W4:Y:S07]  /*6980*/  LDSM.16.M88.4 R208, [R245+0x7100] ;  /* 0x00710000f5d0783b */ /* 0x000f2e0000000200 */
[-C--:B--2---:R-:W-:Y:S01]  /*6990*/  HMMA.16816.F32.BF16 R4, R204, R212.reuse, R4 ;  /* 0x000000d4cc04723c */ /* 0x084fe20000041804 */
[----:B------:R-:W2:Y:S07]  /*69a0*/  LDSM.16.M88.4 R224, [R245+0x7900] ;  /* 0x00790000f5e0783b */ /* 0x000eae0000000200 */
[C---:B---3--:R-:W-:Y:S08]  /*69b0*/  HMMA.16816.F32.BF16 R8, R220.reuse, R212, R8 ;  /* 0x000000d4dc08723c */ /* 0x048ff00000041808 */
[-C--:B------:R-:W-:Y:S08]  /*69c0*/  HMMA.16816.F32.BF16 R12, R220, R214.reuse, R12 ;  /* 0x000000d6dc0c723c */ /* 0x080ff0000004180c */
[C---:B------:R-:W-:Y:S01]  /*69d0*/  HMMA.16816.F32.BF16 R16, R204.reuse, R214, R16 ;  /* 0x000000d6cc10723c */ /* 0x040fe20000041810 */
[----:B------:R-:W-:Y:S07]  /*69e0*/  LDSM.16.M88.4 R212, [R244+0xc100] ;  /* 0x00c10000f4d4783b */ /* 0x000fee0000000200 */
[-C--:B-1----:R-:W-:Y:S08]  /*69f0*/  HMMA.16816.F32.BF16 R20, R204, R216.reuse, R20 ;  /* 0x000000d8cc14723c */ /* 0x082ff00000041814 */
[C---:B------:R-:W-:Y:S08]  /*6a00*/  HMMA.16816.F32.BF16 R24, R220.reuse, R216, R24 ;  /* 0x000000d8dc18723c */ /* 0x040ff00000041818 */
[-C--:B------:R-:W-:Y:S08]  /*6a10*/  HMMA.16816.F32.BF16 R28, R220, R218.reuse, R28 ;  /* 0x000000dadc1c723c */ /* 0x080ff0000004181c */
[C---:B------:R-:W-:Y:S01]  /*6a20*/  HMMA.16816.F32.BF16 R32, R204.reuse, R218, R32 ;  /* 0x000000dacc20723c */ /* 0x040fe20000041820 */
[----:B------:R-:W1:Y:S07]  /*6a30*/  LDSM.16.M88.4 R216, [R236+0x2000] ;  /* 0x00200000ecd8783b */ /* 0x000e6e0000000200 */
[-C--:B----4-:R-:W-:Y:S08]  /*6a40*/  HMMA.16816.F32.BF16 R36, R204, R208.reuse, R36 ;  /* 0x000000d0cc24723c */ /* 0x090ff00000041824 */
[C---:B------:R-:W-:Y:S08]  /*6a50*/  HMMA.16816.F32.BF16 R40, R220.reuse, R208, R40 ;  /* 0x000000d0dc28723c */ /* 0x040ff00000041828 */
[-C--:B------:R-:W-:Y:S08]  /*6a60*/  HMMA.16816.F32.BF16 R44, R220, R210.reuse, R44 ;  /* 0x000000d2dc2c723c */ /* 0x080ff0000004182c */
[C---:B------:R-:W-:Y:S01]  /*6a70*/  HMMA.16816.F32.BF16 R48, R204.reuse, R210, R48 ;  /* 0x000000d2cc30723c */ /* 0x040fe20000041830 */
[----:B------:R-:W3:Y:S07]  /*6a80*/  LDSM.16.M88.4 R208, [R243+0xe100] ;  /* 0x00e10000f3d0783b */ /* 0x000eee0000000200 */
[-C--:B--2---:R-:W-:Y:S08]  /*6a90*/  HMMA.16816.F32.BF16 R52, R204, R224.reuse, R52 ;  /* 0x000000e0cc34723c */ /* 0x084ff00000041834 */
[C---:B------:R-:W-:Y:S08]  /*6aa0*/  HMMA.16816.F32.BF16 R56, R220.reuse, R224, R56 ;  /* 0x000000e0dc38723c */ /* 0x040ff00000041838 */
[-C--:B------:R-:W-:Y:S08]  /*6ab0*/  HMMA.16816.F32.BF16 R60, R220, R226.reuse, R60 ;  /* 0x000000e2dc3c723c */ /* 0x080ff0000004183c */
[----:B------:R-:W-:Y:S08]  /*6ac0*/  HMMA.16816.F32.BF16 R64, R204, R226, R64 ;  /* 0x000000e2cc40723c */ /* 0x000ff00000041840 */
[-C--:B-1----:R-:W-:Y:S08]  /*6ad0*/  HMMA.16816.F32.BF16 R4, R212, R216.reuse, R4 ;  /* 0x000000d8d404723c */ /* 0x082ff00000041804 */
[C---:B---3--:R-:W-:Y:S08]  /*6ae0*/  HMMA.16816.F32.BF16 R8, R208.reuse, R216, R8 ;  /* 0x000000d8d008723c */ /* 0x048ff00000041808 */
[-C--:B------:R-:W-:Y:S08]  /*6af0*/  HMMA.16816.F32.BF16 R12, R208, R218.reuse, R12 ;  /* 0x000000dad00c723c */ /* 0x080ff0000004180c */
        /* <DEDUP_REMOVED lines=14> */
[----:B------:R-:W-:Y:S02]  /*6be0*/  FMUL.FTZ R16, R16, c[0x0][0x320] ;  /* 0x0000c80010107a20 */ /* 0x000fe40000410000 */
[----:B------:R-:W-:Y:S02]  /*6bf0*/  FMUL.FTZ R17, R17, c[0x0][0x320] ;  /* 0x0000c80011117a20 */ /* 0x000fe40000410000 */
[----:B------:R-:W-:Y:S02]  /*6c00*/  FMUL.FTZ R18, R18, c[0x0][0x320] ;  /* 0x0000c80012127a20 */ /* 0x000fe40000410000 */
[----:B------:R-:W-:Y:S03]  /*6c10*/  FMUL.FTZ R19, R19, c[0x0][0x320] ;  /* 0x0000c80013137a20 */ /* 0x000fe60000410000 */
[----:B------:R-:W-:Y:S10]  /*6c20*/  MUFU.TANH R206, R8 ;  /* 0x0000000800ce7308 */ /* 0x000ff40000002400 */
[----:B------:R-:W-:Y:S01]  /*6c30*/  MUFU.TANH R217, R9 ;  /* 0x0000000900d97308 */ /* 0x000fe20000002400 */
[----:B-1----:R-:W1:Y:S09]  /*6c40*/  LDSM.16.M88.4 R4, [R236+0x2800] ;  /* 0x00280000ec04783b */ /* 0x002e720000000200 */
[----:B------:R-:W-:Y:S10]  /*6c50*/  MUFU.TANH R207, R10 ;  /* 0x0000000a00cf7308 */ /* 0x000ff40000002400 */
[----:B------:R2:W-:Y:S10]  /*6c60*/  MUFU.TANH R205, R11 ;  /* 0x0000000b00cd7308 */ /* 0x0005f40000002400 */
[----:B------:R3:W-:Y:S10]  /*6c70*/  MUFU.TANH R221, R12 ;  /* 0x0000000c00dd7308 */ /* 0x0007f40000002400 */
[----:B------:R4:W-:Y:S01]  /*6c80*/  MUFU.TANH R220, R13 ;  /* 0x0000000d00dc7308 */ /* 0x0009e20000002400 */
[----:B--2---:R-:W2:Y:S01]  /*6c90*/  LDSM.16.M88.4 R8, [R236+0x3000] ;  /* 0x00300000ec08783b */ /* 0x004ea20000000200 */
[-C--:B-1----:R-:W-:Y:S08]  /*6ca0*/  HMMA.16816.F32.BF16 R20, R212, R4.reuse, R20 ;  /* 0x00000004d414723c */ /* 0x082ff00000041814 */
[----:B------:R-:W-:Y:S01]  /*6cb0*/  MUFU.TANH R218, R16 ;  /* 0x0000001000da7308 */ /* 0x000fe20000002400 */
[C---:B------:R-:W-:Y:S04]  /*6cc0*/  HMMA.16816.F32.BF16 R24, R208.reuse, R4, R24 ;  /* 0x00000004d018723c */ /* 0x040fe80000041818 */
[----:B---3--:R-:W-:Y:S05]  /*6cd0*/  FMUL.FTZ R12, R14, c[0x0][0x320] ;  /* 0x0000c8000e0c7a20 */ /* 0x008fea0000410000 */
[----:B------:R1:W-:Y:S01]  /*6ce0*/  MUFU.TANH R219, R17 ;  /* 0x0000001100db7308 */ /* 0x0003e20000002400 */
[-C--:B------:R-:W-:Y:S03]  /*6cf0*/  HMMA.16816.F32.BF16 R28, R208, R6.reuse, R28 ;  /* 0x00000006d01c723c */ /* 0x080fe6000004181c */
[----:B----4-:R-:W-:Y:S05]  /*6d00*/  FMUL.FTZ R13, R15, c[0x0][0x320] ;  /* 0x0000c8000f0d7a20 */ /* 0x010fea0000410000 */
[C---:B------:R-:W-:Y:S01]  /*6d10*/  HMMA.16816.F32.BF16 R32, R212.reuse, R6, R32 ;  /* 0x00000006d420723c */ /* 0x040fe20000041820 */
[----:B------:R-:W-:Y:S01]  /*6d20*/  MUFU.TANH R230, R18 ;  /* 0x0000001200e67308 */ /* 0x000fe20000002400 */
[----:B------:R-:W3:Y:S01]  /*6d30*/  LDSM.16.M88.4 R4, [R236+0x3800] ;  /* 0x00380000ec04783b */ /* 0x000ee20000000200 */
[----:B------:R-:W-:Y:S04]  /*6d40*/  DEPBAR.LE SB0, 0x0 ;  /* 0x000080000000791a */ /* 0x000fe80000000000 */
[----:B------:R-:W-:Y:S02]  /*6d50*/  FMUL.FTZ R20, R20, c[0x0][0x320] ;  /* 0x0000c80014147a20 */ /* 0x000fe40000410000 */
[----:B------:R-:W-:Y:S02]  /*6d60*/  FMUL.FTZ R26, R26, c[0x0][0x320] ;  /* 0x0000c8001a1a7a20 */ /* 0x000fe40000410000 */
[----:B------:R4:W-:Y:S01]  /*6d70*/  MUFU.TANH R223, R19 ;  /* 0x0000001300df7308 */ /* 0x0009e20000002400 */
[----:B------:R-:W-:Y:S01]  /*6d80*/  BAR.SYNC.DEFER_BLOCKING 0x0 ;  /* 0x0000000000007b1d */ /* 0x000fe20000010000 */
[----:B------:R-:W-:Y:S01]  /*6d90*/  FMUL.FTZ R27, R27, c[0x0][0x320] ;  /* 0x0000c8001b1b7a20 */ /* 0x000fe20000410000 */
[-C--:B--2---:R-:W-:Y:S05]  /*6da0*/  HMMA.16816.F32.BF16 R36, R212, R8.reuse, R36 ;  /* 0x00000008d424723c */ /* 0x084fea0000041824 */
[----:B------:R-:W-:Y:S02]  /*6db0*/  FMUL.FTZ R29, R29, c[0x0][0x320] ;  /* 0x0000c8001d1d7a20 */ /* 0x000fe40000410000 */
[----:B------:R2:W-:Y:S01]  /*6dc0*/  MUFU.TANH R225, R26 ;  /* 0x0000001a00e17308 */ /* 0x0005e20000002400 */
[----:B------:R-:W-:Y:S01]  /*6dd0*/  FMUL.FTZ R30, R30, c[0x0][0x320] ;  /* 0x0000c8001e1e7a20 */ /* 0x000fe20000410000 */
[C---:B------:R-:W-:Y:S04]  /*6de0*/  HMMA.16816.F32.BF16 R40, R208.reuse, R8, R40 ;  /* 0x00000008d028723c */ /* 0x040fe80000041828 */
[----:B------:R-:W-:Y:S02]  /*6df0*/  FMUL.FTZ R31, R31, c[0x0][0x320] ;  /* 0x0000c8001f1f7a20 */ /* 0x000fe40000410000 */
[----:B-1----:R-:W-:Y:S02]  /*6e00*/  FMUL.FTZ R17, R22, c[0x0][0x320] ;  /* 0x0000c80016117a20 */ /* 0x002fe40000410000 */
[----:B------:R1:W-:Y:S01]  /*6e10*/  MUFU.TANH R224, R27 ;  /* 0x0000001b00e07308 */ /* 0x0003e20000002400 */
[-C--:B------:R-:W-:Y:S03]  /*6e20*/  HMMA.16816.F32.BF16 R44, R208, R10.reuse, R44 ;  /* 0x0000000ad02c723c */ /* 0x080fe6000004182c */
[----:B----4-:R-:W-:Y:S02]  /*6e30*/  FMUL.FTZ R19, R21, c[0x0][0x320] ;  /* 0x0000c80015137a20 */ /* 0x010fe40000410000 */
[----:B------:R-:W-:Y:S02]  /*6e40*/  FMUL.FTZ R16, R23, c[0x0][0x320] ;  /* 0x0000c80017107a20 */ /* 0x000fe40000410000 */
[----:B------:R-:W-:Y:S01]  /*6e50*/  FMUL.FTZ R14, R24, c[0x0][0x320] ;  /* 0x0000c800180e7a20 */ /* 0x000fe20000410000 */
[C---:B------:R-:W-:Y:S01]  /*6e60*/  HMMA.16816.F32.BF16 R48, R212.reuse, R10, R48 ;  /* 0x0000000ad430723c */ /* 0x040fe20000041830 */
[----:B------:R4:W-:Y:S03]  /*6e70*/  MUFU.TANH R228, R29 ;  /* 0x0000001d00e47308 */ /* 0x0009e60000002400 */
[----:B------:R-:W-:Y:S02]  /*6e80*/  FMUL.FTZ R15, R25, c[0x0][0x320] ;  /* 0x0000c800190f7a20 */ /* 0x000fe40000410000 */
[----:B------:R-:W-:Y:S02]  /*6e90*/  FMUL.FTZ R18, R28, c[0x0][0x320] ;  /* 0x0000c8001c127a20 */ /* 0x000fe40000410000 */
[----:B------:R-:W-:Y:S01]  /*6ea0*/  FMUL.FTZ R43, R43, c[0x0][0x320] ;  /* 0x0000c8002b2b7a20 */ /* 0x000fe20000410000 */
[-C--:B---3--:R-:W-:Y:S02]  /*6eb0*/  HMMA.16816.F32.BF16 R52, R212, R4.reuse, R52 ;  /* 0x00000004d434723c */ /* 0x088fe40000041834 */
[----:B------:R-:W-:Y:S01]  /*6ec0*/  MUFU.TANH R227, R30 ;  /* 0x0000001e00e37308 */ /* 0x000fe20000002400 */
[----:B--2---:R-:W-:Y:S02]  /*6ed0*/  FMUL.FTZ R26, R32, c[0x0][0x320] ;  /* 0x0000c800201a7a20 */ /* 0x004fe40000410000 */
[----:B------:R-:W-:Y:S02]  /*6ee0*/  FMUL.FTZ R22, R34, c[0x0][0x320] ;  /* 0x0000c80022167a20 */ /* 0x000fe40000410000 */
[----:B-1----:R-:W-:Y:S01]  /*6ef0*/  FMUL.FTZ R27, R33, c[0x0][0x320] ;  /* 0x0000c800211b7a20 */ /* 0x002fe20000410000 */
[C---:B------:R-:W-:Y:S04]  /*6f00*/  HMMA.16816.F32.BF16 R56, R208.reuse, R4, R56 ;  /* 0x00000004d038723c */ /* 0x040fe80000041838 */
[----:B------:R1:W-:Y:S01]  /*6f10*/  MUFU.TANH R226, R31 ;  /* 0x0000001f00e27308 */ /* 0x0003e20000002400 */
[----:B------:R-:W-:Y:S02]  /*6f20*/  FMUL.FTZ R21, R35, c[0x0][0x320] ;  /* 0x0000c80023157a20 */ /* 0x000fe40000410000 */
[----:B------:R-:W-:Y:S01]  /*6f30*/  FMUL.FTZ R28, R37, c[0x0][0x320] ;  /* 0x0000c800251c7a20 */ /* 0x000fe20000410000 */
[-C--:B------:R-:W-:Y:S04]  /*6f40*/  HMMA.16816.F32.BF16 R60, R208, R6.reuse, R60 ;  /* 0x00000006d03c723c */ /* 0x080fe8000004183c */
[----:B----4-:R-:W-:Y:S02]  /*6f50*/  FMUL.FTZ R29, R36, c[0x0][0x320] ;  /* 0x0000c800241d7a20 */ /* 0x010fe40000410000 */
[----:B------:R-:W2:Y:S01]  /*6f60*/  MUFU.TANH R0, R43 ;  /* 0x0000002b00007308 */ /* 0x000ea20000002400 */
[----:B------:R-:W-:Y:S01]  /*6f70*/  FMUL.FTZ R25, R38, c[0x0][0x320] ;  /* 0x0000c80026197a20 */ /* 0x000fe20000410000 */
[----:B------:R-:W-:Y:S04]  /*6f80*/  HMMA.16816.F32.BF16 R64, R212, R6, R64 ;  /* 0x00000006d440723c */ /* 0x000fe80000041840 */
[----:B------:R-:W-:Y:S02]  /*6f90*/  FMUL.FTZ R24, R39, c[0x0][0x320] ;  /* 0x0000c80027187a20 */ /* 0x000fe40000410000 */
[----:B------:R-:W-:Y:S02]  /*6fa0*/  FMUL.FTZ R8, R40, c[0x0][0x320] ;  /* 0x0000c80028087a20 */ /* 0x000fe40000410000 */
[----:B------:R-:W3:Y:S01]  /*6fb0*/  MUFU.TANH R2, R2 ;  /* 0x0000000200027308 */ /* 0x000ee20000002400 */
[----:B------:R-:W-:Y:S03]  /*6fc0*/  FMUL.FTZ R9, R41, c[0x0][0x320] ;  /* 0x0000c80029097a20 */ /* 0x000fe60000410000 */
[----:B------:R-:W-:Y:S02]  /*6fd0*/  FMUL.FTZ R23, R44, c[0x0][0x320] ;  /* 0x0000c8002c177a20 */ /* 0x000fe40000410000 */
[----:B------:R-:W-:Y:S02]  /*6fe0*/  FMUL.FTZ R10, R45, c[0x0][0x320] ;  /* 0x0000c8002d0a7a20 */ /* 0x000fe40000410000 */
[----:B------:R-:W-:Y:S02]  /*6ff0*/  FMUL.FTZ R37, R48, c[0x0][0x320] ;  /* 0x0000c80030257a20 */ /* 0x000fe40000410000 */
[----:B------:R-:W4:Y:S01]  /*7000*/  MUFU.TANH R12, R12 ;  /* 0x0000000c000c7308 */ /* 0x000f220000002400 */
[----:B------:R-:W-:Y:S02]  /*7010*/  FMUL.FTZ R36, R49, c[0x0][0x320] ;  /* 0x0000c80031247a20 */ /* 0x000fe40000410000 */
[----:B-1----:R-:W-:Y:S01]  /*7020*/  FMUL.FTZ R31, R50, c[0x0][0x320] ;  /* 0x0000c800321f7a20 */ /* 0x002fe20000410000 */
[----:B--2---:R1:W-:Y:S01]  /*7030*/  STL [R1+0x44], R0 ;  /* 0x0000440001007387 */ /* 0x0043e20000100800 */
[----:B------:R-:W-:Y:S02]  /*7040*/  FMUL.FTZ R30, R51, c[0x0][0x320] ;  /* 0x0000c800331e7a20 */ /* 0x000fe40000410000 */
[----:B------:R-:W-:Y:S02]  /*7050*/  FMUL.FTZ R38, R52, c[0x0][0x320] ;  /* 0x0000c80034267a20 */ /* 0x000fe40000410000 */
[----:B------:R-:W-:Y:S01]  /*7060*/  FMUL.FTZ R39, R53, c[0x0][0x320] ;  /* 0x0000c80035277a20 */ /* 0x000fe20000410000 */
[----:B------:R-:W2:Y:S01]  /*7070*/  MUFU.TANH R13, R13 ;  /* 0x0000000d000d7308 */ /* 0x000ea20000002400 */
        /* <DEDUP_REMOVED lines=53> */
[----:B------:R1:W1:Y:S10]  /*73d0*/  MUFU.TANH R202, R62 ;  /* 0x0000003e00ca7308 */ /* 0x0002740000002400 */
[----:B------:R1:W1:Y:S10]  /*73e0*/  MUFU.TANH R201, R63 ;  /* 0x0000003f00c97308 */ /* 0x0002740000002400 */
[----:B------:R1:W1:Y:S10]  /*73f0*/  MUFU.TANH R211, R64 ;  /* 0x0000004000d37308 */ /* 0x0002740000002400 */
[----:B------:R-:W1:Y:S10]  /*7400*/  MUFU.TANH R41, R41 ;  /* 0x0000002900297308 */ /* 0x000e740000002400 */
[----:B------:R1:W1:Y:S10]  /*7410*/  MUFU.TANH R209, R66 ;  /* 0x0000004200d17308 */ /* 0x0002740000002400 */
[----:B------:R-:W1:Y:S02]  /*7420*/  MUFU.TANH R40, R40 ;  /* 0x0000002800287308 */ /* 0x000e640000002400 */
[----:B-1234-:R-:W-:-:S05]  /*7430*/  @P0 BRA `(.L_x_711) ;  /* 0xffffe4a000000947 */ /* 0x01efca000383ffff */
.L_x_710:
[----:B----4-:R-:W2:Y:S01]  /*7440*/  LDL.LU R51, [R1+0x44] ;  /* 0x0000440001337983 */ /* 0x010ea20000300800 */
        /* <DEDUP_REMOVED lines=39> */
[----:B------:R-:W1:Y:S01]  /*76c0*/  SHFL.BFLY PT, R6, R42, 0x2, 0x1f ;  /* 0x0c401f002a067f89 */ /* 0x000e6200000e0000 */
        /* <DEDUP_REMOVED lines=12> */
[----:B------:R-:W3:Y:S01]  /*7790*/  SHFL.BFLY PT, R11, R4, 0x2, 0x1f ;  /* 0x0c401f00040b7f89 */ /* 0x000ee200000e0000 */
[----:B------:R-:W-:Y:S02]  /*77a0*/  FMNMX.FTZ R0, R33, R0, !PT ;  /* 0x0000000021007209 */ /* 0x000fe40007810000 */
[----:B------:R-:W-:Y:S02]  /*77b0*/  FMNMX.FTZ R3, R225, R3, !PT ;  /* 0x00000003e1037209 */ /* 0x000fe40007810000 */
[----:B------:R-:W-:Y:S02]  /*77c0*/  FMNMX.FTZ R0, R7, R0, !PT ;  /* 0x0000000007007209 */ /* 0x000fe40007810000 */
[----:B------:R-:W-:Y:S02]  /*77d0*/  FMNMX.FTZ R3, R224, R3, !PT ;  /* 0x00000003e0037209 */ /* 0x000fe40007810000 */
[----:B------:R-:W-:Y:S02]  /*77e0*/  MOV R54, R231 ;  /* 0x000000e700367202 */ /* 0x000fe40000000f00 */
[----:B------:R-:W-:Y:S02]  /*77f0*/  FMNMX.FTZ R3, R227, R3, !PT ;  /* 0x00000003e3037209 */ /* 0x000fe40007810000 */
[----:B------:R-:W-:Y:S02]  /*7800*/  MOV R63, R196 ;  /* 0x000000c4003f7202 */ /* 0x000fe40000000f00 */
[----:B------:R-:W-:Y:S02]  /*7810*/  FMNMX.FTZ R3, R226, R3, !PT ;  /* 0x00000003e2037209 */ /* 0x000fe40007810000 */
[----:B------:R-:W-:Y:S02]  /*7820*/  MOV R58, R229 ;  /* 0x000000e5003a7202 */ /* 0x000fe40000000f00 */
[----:B------:R-:W-:Y:S02]  /*7830*/  FMNMX.FTZ R3, R54, R3, !PT ;  /* 0x0000000336037209 */ /* 0x000fe40007810000 */
[----:B------:R-:W-:Y:S01]  /*7840*/  ISETP.LT.AND P0, PT, RZ, UR7, PT ;  /* 0x00000007ff007c0c */ /* 0x000fe2000bf01270 */
[----:B------:R-:W-:Y:S01]  /*7850*/  UIADD3 UR7, UR7, -0x1, URZ ;  /* 0xffffffff07077890 */ /* 0x000fe2000fffe03f */
[----:B--2---:R-:W-:Y:S02]  /*7860*/  FMNMX.FTZ R3, R51, R3, !PT ;  /* 0x0000000333037209 */ /* 0x004fe40007810000 */
[----:B-1----:R-:W-:Y:S02]  /*7870*/  FMNMX.FTZ R6, R42, R6, !PT ;  /* 0x000000062a067209 */ /* 0x002fe40007810000 */
[----:B------:R-:W1:Y:S01]  /*7880*/  SHFL.BFLY PT, R42, R0, 0x2, 0x1f ;  /* 0x0c401f00002a7f89 */ /* 0x000e6200000e0000 */
[----:B---3--:R-:W-:Y:S02]  /*7890*/  FMNMX.FTZ R11, R4, R11, !PT ;  /* 0x0000000b040b7209 */ /* 0x008fe40007810000 */
[----:B------:R-:W-:Y:S04]  /*78a0*/  FMNMX.FTZ R4, R63, R3, !PT ;  /* 0x000000033f047209 */ /* 0x000fe80007810000 */
[----:B------:R-:W-:Y:S01]  /*78b0*/  FMNMX.FTZ R4, R58, R4, !PT ;  /* 0x000000043a047209 */ /* 0x000fe20007810000 */
[----:B------:R-:W2:Y:S08]  /*78c0*/  SHFL.BFLY PT, R196, R6, 0x1, 0x1f ;  /* 0x0c201f0006c47f89 */ /* 0x000eb000000e0000 */
[----:B------:R-:W3:Y:S01]  /*78d0*/  SHFL.BFLY PT, R3, R11, 0x1, 0x1f ;  /* 0x0c201f000b037f89 */ /* 0x000ee200000e0000 */
[----:B-1----:R-:W-:Y:S02]  /*78e0*/  FMNMX.FTZ R42, R0, R42, !PT ;  /* 0x0000002a002a7209 */ /* 0x002fe40007810000 */
[----:B------:R-:W-:Y:S05]  /*78f0*/  FMNMX.FTZ R0, R57, R4, !PT ;  /* 0x0000000439007209 */ /* 0x000fea0007810000 */
[----:B------:R-:W-:Y:S01]  /*7900*/  SHFL.BFLY PT, R43, R42, 0x1, 0x1f ;  /* 0x0c201f002a2b7f89 */ /* 0x000fe200000e0000 */
[----:B------:R-:W-:Y:S02]  /*7910*/  FMNMX.FTZ R0, R56, R0, !PT ;  /* 0x0000000038007209 */ /* 0x000fe40007810000 */
[----:B--2---:R-:W-:Y:S02]  /*7920*/  FMNMX.FTZ R196, R6, R196, !PT ;  /* 0x000000c406c47209 */ /* 0x004fe40007810000 */
[----:B------:R-:W-:Y:S03]  /*7930*/  FMNMX.FTZ R0, R202, R0, !PT ;  /* 0x00000000ca007209 */ /* 0x000fe60007810000 */
[C---:B------:R-:W-:Y:S01]  /*7940*/  FMUL.FTZ R210, R196.reuse, c[0x0][0x2d0] ;  /* 0x0000b400c4d27a20 */ /* 0x040fe20000410000 */
[----:B------:R-:W-:Y:S01]  /*7950*/  FMNMX.FTZ R4, R201, R0, !PT ;  /* 0x00000000c9047209 */ /* 0x000fe20007810000 */
[----:B------:R-:W-:Y:S01]  /*7960*/  FADD.FTZ R6, -R196, R199 ;  /* 0x000000c7c4067221 */ /* 0x000fe20000010100 */
[----:B---3--:R-:W-:Y:S01]  /*7970*/  FMNMX.FTZ R3, R11, R3, !PT ;  /* 0x000000030b037209 */ /* 0x008fe20007810000 */
[--C-:B------:R-:W-:Y:S02]  /*7980*/  FFMA.FTZ R2, R2, c[0x0][0x2d0], -R210.reuse ;  /* 0x0000b40002027a23 */ /* 0x100fe400000108d2 */
[----:B------:R-:W1:Y:S01]  /*7990*/  SHFL.BFLY PT, R0, R4, 0x2, 0x1f ;  /* 0x0c401f0004007f89 */ /* 0x000e6200000e0000 */
[--C-:B------:R-:W-:Y:S01]  /*79a0*/  FFMA.FTZ R215, R38, c[0x0][0x2d0], -R210.reuse ;  /* 0x0000b40026d77a23 */ /* 0x100fe200000108d2 */
[----:B------:R2:W-:Y:S01]  /*79b0*/  MUFU.EX2 R11, R2 ;  /* 0x00000002000b7308 */ /* 0x0005e20000000800 */
[----:B------:R-:W-:Y:S02]  /*79c0*/  FMUL.FTZ R208, R3, c[0x0][0x2d0] ;  /* 0x0000b40003d07a20 */ /* 0x000fe40000410000 */
[----:B------:R-:W-:Y:S02]  /*79d0*/  FFMA.FTZ R229, R218, c[0x0][0x2d0], -R210 ;  /* 0x0000b400dae57a23 */ /* 0x000fe400000108d2 */
[--C-:B------:R-:W-:Y:S02]  /*79e0*/  FFMA.FTZ R204, R204, c[0x0][0x2d0], -R208.reuse ;  /* 0x0000b400cccc7a23 */ /* 0x100fe400000108d0 */
[--C-:B------:R-:W-:Y:S02]  /*79f0*/  FFMA.FTZ R213, R35, c[0x0][0x2d0], -R208.reuse ;  /* 0x0000b40023d57a23 */ /* 0x100fe400000108d0 */
[--C-:B------:R-:W-:Y:S01]  /*7a00*/  FFMA.FTZ R218, R230, c[0x0][0x2d0], -R208.reuse ;  /* 0x0000b400e6da7a23 */ /* 0x100fe200000108d0 */
[----:B------:R3:W-:Y:S01]  /*7a10*/  MUFU.EX2 R49, R204 ;  /* 0x000000cc00317308 */ /* 0x0007e20000000800 */
[--C-:B------:R-:W-:Y:S02]  /*7a20*/  FFMA.FTZ R216, R216, c[0x0][0x2d0], -R208.reuse ;  /* 0x0000b400d8d87a23 */ /* 0x100fe400000108d0 */
[--C-:B------:R-:W-:Y:S02]  /*7a30*/  FFMA.FTZ R61, R25, c[0x0][0x2d0], -R208.reuse ;  /* 0x0000b400193d7a23 */ /* 0x100fe400000108d0 */
[----:B------:R-:W-:Y:S02]  /*7a40*/  FFMA.FTZ R62, R24, c[0x0][0x2d0], -R208 ;  /* 0x0000b400183e7a23 */ /* 0x000fe400000108d0 */
[----:B------:R-:W-:Y:S02]  /*7a50*/  FADD.FTZ R199, -R3, R200 ;  /* 0x000000c803c77221 */ /* 0x000fe40000010100 */
[----:B------:R-:W-:Y:S01]  /*7a60*/  FMUL.FTZ R6, R6, c[0x0][0x2d0] ;  /* 0x0000b40006067a20 */ /* 0x000fe20000410000 */
[----:B------:R4:W-:Y:S01]  /*7a70*/  MUFU.EX2 R55, R216 ;  /* 0x000000d800377308 */ /* 0x0009e20000000800 */
[--C-:B------:R-:W-:Y:S01]  /*7a80*/  FFMA.FTZ R222, R222, c[0x0][0x2d0], -R210.reuse ;  /* 0x0000b400dede7a23 */ /* 0x100fe200000108d2 */
[----:B-1----:R-:W-:Y:S01]  /*7a90*/  FMNMX.FTZ R4, R4, R0, !PT ;  /* 0x0000000004047209 */ /* 0x002fe20007810000 */
[----:B------:R-:W-:Y:S01]  /*7aa0*/  FFMA.FTZ R219, R219, c[0x0][0x2d0], -R210 ;  /* 0x0000b400dbdb7a23 */ /* 0x000fe200000108d2 */
[----:B--2---:R-:W-:Y:S01]  /*7ab0*/  FMNMX.FTZ R2, R42, R43, !PT ;  /* 0x0000002b2a027209 */ /* 0x004fe20007810000 */
[----:B------:R-:W-:Y:S02]  /*7ac0*/  FFMA.FTZ R43, R31, c[0x0][0x2d0], -R208 ;  /* 0x0000b4001f2b7a23 */ /* 0x000fe400000108d0 */
[----:B------:R-:W1:Y:S01]  /*7ad0*/  SHFL.BFLY PT, R0, R4, 0x1, 0x1f ;  /* 0x0c201f0004007f89 */ /* 0x000e6200000e0000 */
[----:B------:R-:W-:Y:S02]  /*7ae0*/  FMUL.FTZ R199, R199, c[0x0][0x2d0] ;  /* 0x0000b400c7c77a20 */ /* 0x000fe40000410000 */
[----:B------:R-:W2:Y:S01]  /*7af0*/  MUFU.EX2 R52, R222 ;  /* 0x000000de00347308 */ /* 0x000ea20000000800 */
[----:B------:R-:W-:Y:S02]  /*7b00*/  FADD.FTZ R198, -R2, R198 ;  /* 0x000000c602c67221 */ /* 0x000fe40000010100 */
[----:B------:R-:W-:Y:S02]  /*7b10*/  FFMA.FTZ R42, R36, c[0x0][0x2d0], -R210 ;  /* 0x0000b400242a7a23 */ /* 0x000fe400000108d2 */
[----:B---3--:R-:W-:Y:S02]  /*7b20*/  FMUL.FTZ R204, R2, c[0x0][0x2d0] ;  /* 0x0000b40002cc7a20 */ /* 0x008fe40000410000 */
        /* <DEDUP_REMOVED lines=8> */
[----:B------:R3:W-:Y:S01]  /*7bb0*/  MUFU.EX2 R59, R206 ;  /* 0x000000ce003b7308 */ /* 0x0007e20000000800 */
[----:B-1----:R-:W-:Y:S01]  /*7bc0*/  FMNMX.FTZ R0, R4, R0, !PT ;  /* 0x0000000004007209 */ /* 0x002fe20007810000 */
[--C-:B------:R-:W-:Y:S02]  /*7bd0*/  FFMA.FTZ R228, R228, c[0x0][0x2d0], -R204.reuse ;  /* 0x0000b400e4e47a23 */ /* 0x100fe400000108cc */
[--C-:B------:R-:W-:Y:S02]  /*7be0*/  FFMA.FTZ R8, R8, c[0x0][0x2d0], -R204.reuse ;  /* 0x0000b40008087a23 */ /* 0x100fe400000108cc */
[----:B------:R-:W-:Y:S02]  /*7bf0*/  FMUL.FTZ R64, R0, c[0x0][0x2d0] ;  /* 0x0000b40000407a20 */ /* 0x000fe40000410000 */
[----:B------:R-:W-:Y:S02]  /*7c00*/  FFMA.FTZ R9, R9, c[0x0][0x2d0], -R204 ;  /* 0x0000b40009097a23 */ /* 0x000fe400000108cc */
[----:B------:R-:W-:Y:S01]  /*7c10*/  FFMA.FTZ R207, R207, c[0x0][0x2d0], -R64 ;  /* 0x0000b400cfcf7a23 */ /* 0x000fe20000010840 */
[----:B------:R1:W5:Y:S01]  /*7c20*/  MUFU.EX2 R48, R217 ;  /* 0x000000d900307308 */ /* 0x0003620000000800 */
[----:B------:R-:W-:Y:S02]  /*7c30*/  FFMA.FTZ R10, R10, c[0x0][0x2d0], -R204 ;  /* 0x0000b4000a0a7a23 */ /* 0x000fe400000108cc */
[----:B------:R-:W-:Y:S02]  /*7c40*/  FFMA.FTZ R231, R205, c[0x0][0x2d0], -R64 ;  /* 0x0000b400cde77a23 */ /* 0x000fe40000010840 */
[----:B------:R-:W-:Y:S02]  /*7c50*/  FFMA.FTZ R205, R33, c[0x0][0x2d0], -R204 ;  /* 0x0000b40021cd7a23 */ /* 0x000fe400000108cc */
[----:B------:R-:W-:Y:S02]  /*7c60*/  FFMA.FTZ R230, R12, c[0x0][0x2d0], -R64 ;  /* 0x0000b4000ce67a23 */ /* 0x000fe40000010840 */
[----:B------:R-:W-:Y:S01]  /*7c70*/  FFMA.FTZ R12, R23, c[0x0][0x2d0], -R204 ;  /* 0x0000b400170c7a23 */ /* 0x000fe200000108cc */
[----:B------:R5:W-:Y:S01]  /*7c80*/  MUFU.EX2 R66, R207 ;  /* 0x000000cf00427308 */ /* 0x000be20000000800 */
[----:B----4-:R-:W-:Y:S02]  /*7c90*/  FFMA.FTZ R216, R223, c[0x0][0x2d0], -R208 ;  /* 0x0000b400dfd87a23 */ /* 0x010fe400000108d0 */
[----:B---3--:R-:W-:Y:S02]  /*7ca0*/  FFMA.FTZ R206, R5, c[0x0][0x2d0], -R204 ;  /* 0x0000b40005ce7a23 */ /* 0x008fe400000108cc */
[----:B------:R-:W-:Y:S02]  /*7cb0*/  FFMA.FTZ R223, R26, c[0x0][0x2d0], -R210 ;  /* 0x0000b4001adf7a23 */ /* 0x000fe400000108d2 */
[----:B------:R-:W-:Y:S02]  /*7cc0*/  FADD.FTZ R197, -R0, R197 ;  /* 0x000000c500c57221 */ /* 0x000fe40000010100 */
[----:B------:R-:W-:Y:S01]  /*7cd0*/  FFMA.FTZ R200, R13, c[0x0][0x2d0], -R64 ;  /* 0x0000b4000dc87a23 */ /* 0x000fe20000010840 */
[----:B------:R3:W4:Y:S01]  /*7ce0*/  MUFU.EX2 R53, R221 ;  /* 0x000000dd00357308 */ /* 0x0007220000000800 */
[----:B------:R-:W-:Y:S02]  /*7cf0*/  FMUL.FTZ R197, R197, c[0x0][0x2d0] ;  /* 0x0000b400c5c57a20 */ /* 0x000fe40000410000 */
[----:B------:R-:W-:Y:S01]  /*7d00*/  FFMA.FTZ R67, R29, c[0x0][0x2d0], -R210 ;  /* 0x0000b4001d437a23 */ /* 0x000fe200000108d2 */
[----:B--2---:R-:W-:Y:S01]  /*7d10*/  MOV R29, R52 ;  /* 0x00000034001d7202 */ /* 0x004fe20000000f00 */
[----:B-1----:R-:W-:Y:S02]  /*7d20*/  FFMA.FTZ R217, R220, c[0x0][0x2d0], -R204 ;  /* 0x0000b400dcd97a23 */ /* 0x002fe400000108cc */
[--C-:B------:R-:W-:Y:S01]  /*7d30*/  FFMA.FTZ R60, R28, c[0x0][0x2d0], -R210.reuse ;  /* 0x0000b4001c3c7a23 */ /* 0x100fe200000108d2 */
[----:B------:R-:W-:Y:S01]  /*7d40*/  MOV R28, R49 ;  /* 0x00000031001c7202 */ /* 0x000fe20000000f00 */
[--C-:B------:R-:W-:Y:S01]  /*7d50*/  FFMA.FTZ R214, R39, c[0x0][0x2d0], -R210.reuse ;  /* 0x0000b40027d67a23 */ /* 0x100fe200000108d2 */
[----:B------:R-:W-:Y:S01]  /*7d60*/  MUFU.EX2 R199, R199 ;  /* 0x000000c700c77308 */ /* 0x000fe20000000800 */
[----:B------:R-:W-:Y:S01]  /*7d70*/  FFMA.FTZ R211, R211, c[0x0][0x2d0], -R210 ;  /* 0x0000b400d3d37a23 */ /* 0x000fe200000108d2 */
[----:B-----5:R-:W-:Y:S01]  /*7d80*/  MOV R39, R48 ;  /* 0x0000003000277202 */ /* 0x020fe20000000f00 */
[----:B------:R-:W-:Y:S02]  /*7d90*/  FFMA.FTZ R212, R34, c[0x0][0x2d0], -R208 ;  /* 0x0000b40022d47a23 */ /* 0x000fe400000108d0 */
[--C-:B------:R-:W-:Y:S02]  /*7da0*/  FFMA.FTZ R207, R32, c[0x0][0x2d0], -R204.reuse ;  /* 0x0000b40020cf7a23 */ /* 0x100fe400000108cc */
[----:B------:R-:W-:Y:S02]  /*7db0*/  FFMA.FTZ R204, R7, c[0x0][0x2d0], -R204 ;  /* 0x0000b40007cc7a23 */ /* 0x000fe400000108cc */
[----:B------:R-:W2:Y:S01]  /*7dc0*/  LDL.LU R7, [R1+0x40] ;  /* 0x0000400001077983 */ /* 0x000ea20000300800 */
[----:B------:R-:W-:Y:S01]  /*7dd0*/  MUFU.EX2 R229, R229 ;  /* 0x000000e500e57308 */ /* 0x000fe20000000800 */
[----:B------:R-:W-:Y:S02]  /*7de0*/  FFMA.FTZ R209, R209, c[0x0][0x2d0], -R208 ;  /* 0x0000b400d1d17a23 */ /* 0x000fe400000108d0 */
[--C-:B------:R-:W-:Y:S02]  /*7df0*/  FFMA.FTZ R44, R20, c[0x0][0x2d0], -R210.reuse ;  /* 0x0000b400142c7a23 */ /* 0x100fe400000108d2 */
[--C-:B---3--:R-:W-:Y:S02]  /*7e00*/  FFMA.FTZ R221, R27, c[0x0][0x2d0], -R210.reuse ;  /* 0x0000b4001bdd7a23 */ /* 0x108fe400000108d2 */
[----:B------:R-:W1:Y:S01]  /*7e10*/  LDSM.16.MT88.4 R24, [R248+0x100] ;  /* 0x00010000f818783b */ /* 0x000e620000004200 */
[--C-:B------:R-:W-:Y:S02]  /*7e20*/  FFMA.FTZ R45, R19, c[0x0][0x2d0], -R210.reuse ;  /* 0x0000b400132d7a23 */ /* 0x100fe400000108d2 */
[----:B------:R-:W-:Y:S01]  /*7e30*/  MUFU.EX2 R218, R218 ;  /* 0x000000da00da7308 */ /* 0x000fe20000000800 */
[--C-:B------:R-:W-:Y:S02]  /*7e40*/  FFMA.FTZ R50, R37, c[0x0][0x2d0], -R210.reuse ;  /* 0x0000b40025327a23 */ /* 0x100fe400000108d2 */
[----:B------:R-:W-:Y:S02]  /*7e50*/  FFMA.FTZ R210, R41, c[0x0][0x2d0], -R210 ;  /* 0x0000b40029d27a23 */ /* 0x000fe400000108d2 */
[--C-:B------:R-:W-:Y:S02]  /*7e60*/  FFMA.FTZ R46, R17, c[0x0][0x2d0], -R208.reuse ;  /* 0x0000b400112e7a23 */ /* 0x100fe400000108d0 */
[--C-:B------:R-:W-:Y:S02]  /*7e70*/  FFMA.FTZ R47, R16, c[0x0][0x2d0], -R208.reuse ;  /* 0x0000b400102f7a23 */ /* 0x100fe400000108d0 */
[--C-:B------:R-:W-:Y:S01]  /*7e80*/  FFMA.FTZ R222, R22, c[0x0][0x2d0], -R208.reuse ;  /* 0x0000b40016de7a23 */ /* 0x100fe200000108d0 */
[----:B------:R-:W-:Y:S01]  /*7e90*/  MUFU.EX2 R216, R216 ;  /* 0x000000d800d87308 */ /* 0x000fe20000000800 */
[--C-:B------:R-:W-:Y:S02]  /*7ea0*/  FFMA.FTZ R220, R21, c[0x0][0x2d0], -R208.reuse ;  /* 0x0000b40015dc7a23 */ /* 0x100fe400000108d0 */
[--C-:B------:R-:W-:Y:S02]  /*7eb0*/  FFMA.FTZ R30, R30, c[0x0][0x2d0], -R208.reuse ;  /* 0x0000b4001e1e7a23 */ /* 0x100fe400000108d0 */
[----:B------:R-:W-:Y:S02]  /*7ec0*/  FFMA.FTZ R208, R40, c[0x0][0x2d0], -R208 ;  /* 0x0000b40028d07a23 */ /* 0x000fe400000108d0 */
[C---:B------:R-:W-:Y:S01]  /*7ed0*/  FMUL.FTZ R64, R6.reuse, R180 ;  /* 0x000000b406407220 */ /* 0x040fe20000410000 */
[----:B------:R-:W-:Y:S01]  /*7ee0*/  MOV R180, R43 ;  /* 0x0000002b00b47202 */ /* 0x000fe20000000f00 */
[C---:B------:R-:W-:Y:S01]  /*7ef0*/  FMUL.FTZ R65, R6.reuse, R181 ;  /* 0x000000b506417220 */ /* 0x040fe20000410000 */
[----:B------:R-:W-:Y:S01]  /*7f00*/  MUFU.EX2 R219, R219 ;  /* 0x000000db00db7308 */ /* 0x000fe20000000800 */
[----:B------:R-:W-:Y:S01]  /*7f10*/  MOV R181, R42 ;  /* 0x0000002a00b57202 */ /* 0x000fe20000000f00 */
[C---:B------:R-:W-:Y:S01]  /*7f20*/  FMUL.FTZ R16, R6.reuse, R192 ;  /* 0x000000c006107220 */ /* 0x040fe20000410000 */
[----:B------:R-:W3:Y:S01]  /*7f30*/  LDSM.16.MT88.4 R40, [R242+0x100] ;  /* 0x00010000f228783b */ /* 0x000ee20000004200 */
[----:B----4-:R-:W-:Y:S01]  /*7f40*/  MOV R192, R53 ;  /* 0x0000003500c07202 */ /* 0x010fe20000000f00 */
[C---:B------:R-:W-:Y:S01]  /*7f50*/  FMUL.FTZ R17, R6.reuse, R193 ;  /* 0x000000c106117220 */ /* 0x040fe20000410000 */
[----:B------:R-:W-:Y:S01]  /*7f60*/  MOV R193, R10 ;  /* 0x0000000a00c17202 */ /* 0x000fe20000000f00 */
[C---:B------:R-:W-:Y:S01]  /*7f70*/  FMUL.FTZ R32, R6.reuse, R188 ;  /* 0x000000bc06207220 */ /* 0x040fe20000410000 */
[----:B------:R-:W-:Y:S01]  /*7f80*/  MOV R188, R12 ;  /* 0x0000000c00bc7202 */ /* 0x000fe20000000f00 */
[C---:B------:R-:W-:Y:S01]  /*7f90*/  FMUL.FTZ R33, R6.reuse, R189 ;  /* 0x000000bd06217220 */ /* 0x040fe20000410000 */
[----:B------:R-:W4:Y:S01]  /*7fa0*/  MUFU.EX2 R198, R198 ;  /* 0x000000c600c67308 */ /* 0x000f220000000800 */
[C---:B------:R-:W-:Y:S01]  /*7fb0*/  FMUL.FTZ R68, R6.reuse, R68 ;  /* 0x0000004406447220 */ /* 0x040fe20000410000 */
[----:B------:R-:W-:Y:S01]  /*7fc0*/  MOV R189, R9 ;  /* 0x0000000900bd7202 */ /* 0x000fe20000000f00 */
[C---:B------:R-:W-:Y:S02]  /*7fd0*/  FMUL.FTZ R69, R6.reuse, R69 ;  /* 0x0000004506457220 */ /* 0x040fe40000410000 */
[C---:B------:R-:W-:Y:S02]  /*7fe0*/  FMUL.FTZ R80, R6.reuse, R80 ;  /* 0x0000005006507220 */ /* 0x040fe40000410000 */
[C---:B------:R-:W-:Y:S02]  /*7ff0*/  FMUL.FTZ R81, R6.reuse, R81 ;  /* 0x0000005106517220 */ /* 0x040fe40000410000 */
[C---:B------:R-:W-:Y:S01]  /*8000*/  FMUL.FTZ R84, R6.reuse, R84 ;  /* 0x0000005406547220 */ /* 0x040fe20000410000 */
[----:B------:R-:W5:Y:S01]  /*8010*/  MUFU.EX2 R197, R197 ;  /* 0x000000c500c57308 */ /* 0x000f620000000800 */
[C---:B------:R-:W-:Y:S02]  /*8020*/  FMUL.FTZ R85, R6.reuse, R85 ;  /* 0x0000005506557220 */ /* 0x040fe40000410000 */
[C---:B------:R-:W-:Y:S02]  /*8030*/  FMUL.FTZ R96, R6.reuse, R96 ;  /* 0x0000006006607220 */ /* 0x040fe40000410000 */
        /* <DEDUP_REMOVED lines=9> */
[----:B------:R-:W1:Y:S01]  /*80d0*/  MUFU.EX2 R231, R231 ;  /* 0x000000e700e77308 */ /* 0x000e620000000800 */
[----:B------:R-:W-:Y:S01]  /*80e0*/  F2FP.BF16.PACK_AB R176, R29, R11 ;  /* 0x0000000b1db0723e */ /* 0x000fe200000010ff */
[----:B------:R-:W-:Y:S01]  /*80f0*/  FMUL.FTZ R5, R6, R177 ;  /* 0x000000b106057220 */ /* 0x000fe20000410000 */
[----:B------:R-:W-:Y:S01]  /*8100*/  F2FP.BF16.PACK_AB R177, R28, R55 ;  /* 0x000000371cb1723e */ /* 0x000fe200000010ff */
[C---:B------:R-:W-:Y:S02]  /*8110*/  FMUL.FTZ R20, R6.reuse, R172 ;  /* 0x000000ac06147220 */ /* 0x040fe40000410000 */
[C---:B------:R-:W-:Y:S01]  /*8120*/  FMUL.FTZ R21, R6.reuse, R173 ;  /* 0x000000ad06157220 */ /* 0x040fe20000410000 */
[----:B------:R-:W-:Y:S01]  /*8130*/  MOV R173, R62 ;  /* 0x0000003e00ad7202 */ /* 0x000fe20000000f00 */
[C---:B------:R-:W-:Y:S01]  /*8140*/  FMUL.FTZ R36, R6.reuse, R168 ;  /* 0x000000a806247220 */ /* 0x040fe20000410000 */
[----:B------:R-:W-:Y:S01]  /*8150*/  MOV R168, R35 ;  /* 0x0000002300a87202 */ /* 0x000fe20000000f00 */
[----:B------:R-:W-:Y:S01]  /*8160*/  MUFU.EX2 R230, R230 ;  /* 0x000000e600e67308 */ /* 0x000fe20000000800 */
[C---:B------:R-:W-:Y:S01]  /*8170*/  FMUL.FTZ R37, R6.reuse, R169 ;  /* 0x000000a906257220 */ /* 0x040fe20000410000 */
[----:B------:R-:W-:Y:S01]  /*8180*/  MOV R169, R46 ;  /* 0x0000002e00a97202 */ /* 0x000fe20000000f00 */
[C---:B------:R-:W-:Y:S01]  /*8190*/  FMUL.FTZ R48, R6.reuse, R184 ;  /* 0x000000b806307220 */ /* 0x040fe20000410000 */
[----:B------:R-:W-:Y:S01]  /*81a0*/  MOV R184, R8 ;  /* 0x0000000800b87202 */ /* 0x000fe20000000f00 */
[C---:B------:R-:W-:Y:S01]  /*81b0*/  FMUL.FTZ R49, R6.reuse, R185 ;  /* 0x000000b906317220 */ /* 0x040fe20000410000 */
[----:B------:R-:W-:Y:S01]  /*81c0*/  MOV R185, R30 ;  /* 0x0000001e00b97202 */ /* 0x000fe20000000f00 */
[C---:B------:R-:W-:Y:S01]  /*81d0*/  FMUL.FTZ R52, R6.reuse, R164 ;  /* 0x000000a406347220 */ /* 0x040fe20000410000 */
[----:B------:R-:W-:Y:S01]  /*81e0*/  MOV R164, R38 ;  /* 0x0000002600a47202 */ /* 0x000fe20000000f00 */
[C---:B------:R-:W-:Y:S01]  /*81f0*/  FMUL.FTZ R53, R6.reuse, R165 ;  /* 0x000000a506357220 */ /* 0x040fe20000410000 */
[----:B------:R-:W2:Y:S01]  /*8200*/  MUFU.EX2 R200, R200 ;  /* 0x000000c800c87308 */ /* 0x000ea20000000800 */
[C---:B------:R-:W-:Y:S01]  /*8210*/  FMUL.FTZ R128, R6.reuse, R128 ;  /* 0x0000008006807220 */ /* 0x040fe20000410000 */
[----:B------:R-:W-:Y:S01]  /*8220*/  MOV R165, R47 ;  /* 0x0000002f00a57202 */ /* 0x000fe20000000f00 */
[----:B------:R-:W-:Y:S02]  /*8230*/  FMUL.FTZ R129, R6, R129 ;  /* 0x0000008106817220 */ /* 0x000fe40000410000 */
[C---:B----4-:R-:W-:Y:S01]  /*8240*/  FMUL.FTZ R8, R198.reuse, R160 ;  /* 0x000000a0c6087220 */ /* 0x050fe20000410000 */
[----:B------:R-:W-:Y:S01]  /*8250*/  F2FP.BF16.PACK_AB R160, R39, R59 ;  /* 0x0000003b27a0723e */ /* 0x000fe200000010ff */
[----:B-----5:R-:W-:Y:S01]  /*8260*/  FMUL.FTZ R10, R197, R162 ;  /* 0x000000a2c50a7220 */ /* 0x020fe20000410000 */
[----:B-1----:R-:W-:Y:S01]  /*8270*/  F2FP.BF16.PACK_AB R162, R217, R192 ;  /* 0x000000c0d9a2723e */ /* 0x002fe200000010ff */
[C---:B------:R-:W-:Y:S01]  /*8280*/  FMUL.FTZ R9, R198.reuse, R161 ;  /* 0x000000a1c6097220 */ /* 0x040fe20000410000 */
[----:B------:R-:W-:Y:S01]  /*8290*/  F2FP.BF16.PACK_AB R161, R231, R66 ;  /* 0x00000042e7a1723e */ /* 0x000fe200000010ff */
[C---:B------:R-:W-:Y:S01]  /*82a0*/  FMUL.FTZ R12, R198.reuse, R156 ;  /* 0x0000009cc60c7220 */ /* 0x040fe20000410000 */
[----:B------:R-:W-:Y:S01]  /*82b0*/  MOV R156, R58 ;  /* 0x0000003a009c7202 */ /* 0x000fe20000000f00 */
[C---:B------:R-:W-:Y:S01]  /*82c0*/  FMUL.FTZ R14, R197.reuse, R158 ;  /* 0x0000009ec50e7220 */ /* 0x040fe20000410000 */
[----:B------:R-:W-:Y:S01]  /*82d0*/  MOV R158, R59 ;  /* 0x0000003b009e7202 */ /* 0x000fe20000000f00 */
[C---:B------:R-:W-:Y:S01]  /*82e0*/  FMUL.FTZ R13, R198.reuse, R157 ;  /* 0x0000009dc60d7220 */ /* 0x040fe20000410000 */
[----:B------:R-:W-:Y:S01]  /*82f0*/  MOV R157, R55 ;  /* 0x00000037009d7202 */ /* 0x000fe20000000f00 */
[----:B------:R-:W-:Y:S01]  /*8300*/  FMUL.FTZ R15, R197, R159 ;  /* 0x0000009fc50f7220 */ /* 0x000fe20000410000 */
        /* <DEDUP_REMOVED lines=9> */
[----:B------:R-:W-:Y:S01]  /*83a0*/  FMUL.FTZ R31, R197, R151 ;  /* 0x00000097c51f7220 */ /* 0x000fe20000410000 */
[----:B------:R-:W-:Y:S01]  /*83b0*/  MOV R151, R56 ;  /* 0x0000003800977202 */ /* 0x000fe20000000f00 */
[C---:B------:R-:W-:Y:S01]  /*83c0*/  FMUL.FTZ R22, R199.reuse, R174 ;  /* 0x000000aec7167220 */ /* 0x040fe20000410000 */
[----:B------:R-:W1:Y:S01]  /*83d0*/  LDSM.16.MT88.4 R56, [R241+0x100] ;  /* 0x00010000f138783b */ /* 0x000e620000004200 */
[C---:B------:R-:W-:Y:S01]  /*83e0*/  FMUL.FTZ R23, R199.reuse, R175 ;  /* 0x000000afc7177220 */ /* 0x040fe20000410000 */
[----:B------:R-:W-:Y:S01]  /*83f0*/  MOV R175, R39 ;  /* 0x0000002700af7202 */ /* 0x000fe20000000f00 */
[----:B------:R-:W-:Y:S01]  /*8400*/  FMUL.FTZ R35, R199, R191 ;  /* 0x000000bfc7237220 */ /* 0x000fe20000410000 */
[----:B------:R-:W-:Y:S01]  /*8410*/  MOV R191, R45 ;  /* 0x0000002d00bf7202 */ /* 0x000fe20000000f00 */
[C---:B------:R-:W-:Y:S01]  /*8420*/  FMUL.FTZ R45, R198.reuse, R141 ;  /* 0x0000008dc62d7220 */ /* 0x040fe20000410000 */
[----:B------:R-:W-:Y:S01]  /*8430*/  MOV R174, R67 ;  /* 0x0000004300ae7202 */ /* 0x000fe20000000f00 */
[C---:B------:R-:W-:Y:S01]  /*8440*/  FMUL.FTZ R46, R197.reuse, R142 ;  /* 0x0000008ec52e7220 */ /* 0x040fe20000410000 */
[----:B------:R-:W-:Y:S01]  /*8450*/  MUFU.EX2 R169, R169 ;  /* 0x000000a900a97308 */ /* 0x000fe20000000800 */
[----:B------:R-:W-:Y:S02]  /*8460*/  FMUL.FTZ R47, R197, R143 ;  /* 0x0000008fc52f7220 */ /* 0x000fe40000410000 */
[C---:B------:R-:W-:Y:S01]  /*8470*/  FMUL.FTZ R38, R199.reuse, R170 ;  /* 0x000000aac7267220 */ /* 0x040fe20000410000 */
[----:B------:R-:W-:Y:S01]  /*8480*/  MOV R170, R44 ;  /* 0x0000002c00aa7202 */ /* 0x000fe20000000f00 */
[C---:B------:R-:W-:Y:S02]  /*8490*/  FMUL.FTZ R44, R198.reuse, R140 ;  /* 0x0000008cc62c7220 */ /* 0x040fe40000410000 */
[----:B------:R-:W4:Y:S01]  /*84a0*/  LDSM.16.MT88.4 R140, [R240+0x100] ;  /* 0x00010000f08c783b */ /* 0x000f220000004200 */
[C---:B------:R-:W-:Y:S02]  /*84b0*/  FMUL.FTZ R39, R199.reuse, R171 ;  /* 0x000000abc7277220 */ /* 0x040fe40000410000 */
[----:B------:R-:W-:Y:S01]  /*84c0*/  FMUL.FTZ R50, R199, R186 ;  /* 0x000000bac7327220 */ /* 0x000fe20000410000 */
[----:B------:R-:W-:Y:S01]  /*84d0*/  MUFU.EX2 R171, R194 ;  /* 0x000000c200ab7308 */ /* 0x000fe20000000800 */
[C---:B------:R-:W-:Y:S02]  /*84e0*/  FMUL.FTZ R60, R198.reuse, R132 ;  /* 0x00000084c63c7220 */ /* 0x040fe40000410000 */
[C---:B------:R-:W-:Y:S02]  /*84f0*/  FMUL.FTZ R61, R198.reuse, R133 ;  /* 0x00000085c63d7220 */ /* 0x040fe40000410000 */
[----:B------:R-:W-:Y:S02]  /*8500*/  FMUL.FTZ R62, R197, R134 ;  /* 0x00000086c53e7220 */ /* 0x000fe40000410000 */
[C---:B------:R-:W-:Y:S02]  /*8510*/  FMUL.FTZ R55, R199.reuse, R167 ;  /* 0x000000a7c7377220 */ /* 0x040fe40000410000 */
[C---:B------:R-:W-:Y:S01]  /*8520*/  FMUL.FTZ R67, R199.reuse, R183 ;  /* 0x000000b7c7437220 */ /* 0x040fe20000410000 */
[----:B------:R-:W-:Y:S01]  /*8530*/  MUFU.EX2 R186, R206 ;  /* 0x000000ce00ba7308 */ /* 0x000fe20000000800 */
[C---:B------:R-:W-:Y:S02]  /*8540*/  FMUL.FTZ R70, R199.reuse, R70 ;  /* 0x00000046c7467220 */ /* 0x040fe40000410000 */
[----:B------:R-:W-:Y:S02]  /*8550*/  FMUL.FTZ R71, R199, R71 ;  /* 0x00000047c7477220 */ /* 0x000fe40000410000 */
[C---:B------:R-:W-:Y:S02]  /*8560*/  FMUL.FTZ R72, R198.reuse, R72 ;  /* 0x00000048c6487220 */ /* 0x040fe40000410000 */
[C---:B------:R-:W-:Y:S02]  /*8570*/  FMUL.FTZ R73, R198.reuse, R73 ;  /* 0x00000049c6497220 */ /* 0x040fe40000410000 */
[C---:B------:R-:W-:Y:S01]  /*8580*/  FMUL.FTZ R74, R197.reuse, R74 ;  /* 0x0000004ac54a7220 */ /* 0x040fe20000410000 */
[----:B------:R-:W-:Y:S01]  /*8590*/  MUFU.EX2 R183, R211 ;  /* 0x000000d300b77308 */ /* 0x000fe20000000800 */
[C---:B------:R-:W-:Y:S02]  /*85a0*/  FMUL.FTZ R75, R197.reuse, R75 ;  /* 0x0000004bc54b7220 */ /* 0x040fe40000410000 */
[C---:B------:R-:W-:Y:S02]  /*85b0*/  FMUL.FTZ R76, R198.reuse, R76 ;  /* 0x0000004cc64c7220 */ /* 0x040fe40000410000 */
[C---:B------:R-:W-:Y:S02]  /*85c0*/  FMUL.FTZ R77, R198.reuse, R77 ;  /* 0x0000004dc64d7220 */ /* 0x040fe40000410000 */
[C---:B------:R-:W-:Y:S02]  /*85d0*/  FMUL.FTZ R78, R197.reuse, R78 ;  /* 0x0000004ec54e7220 */ /* 0x040fe40000410000 */
[----:B------:R-:W-:Y:S01]  /*85e0*/  FMUL.FTZ R79, R197, R79 ;  /* 0x0000004fc54f7220 */ /* 0x000fe20000410000 */
[----:B------:R-:W-:Y:S01]  /*85f0*/  MUFU.EX2 R170, R170 ;  /* 0x000000aa00aa7308 */ /* 0x000fe20000000800 */
[C---:B------:R-:W-:Y:S02]  /*8600*/  FMUL.FTZ R82, R199.reuse, R82 ;  /* 0x00000052c7527220 */ /* 0x040fe40000410000 */
[C---:B------:R-:W-:Y:S02]  /*8610*/  FMUL.FTZ R83, R199.reuse, R83 ;  /* 0x00000053c7537220 */ /* 0x040fe40000410000 */
[C---:B------:R-:W-:Y:S02]  /*8620*/  FMUL.FTZ R86, R199.reuse, R86 ;  /* 0x00000056c7567220 */ /* 0x040fe40000410000 */
[----:B------:R-:W-:Y:S02]  /*8630*/  FMUL.FTZ R87, R199, R87 ;  /* 0x00000057c7577220 */ /* 0x000fe40000410000 */
[C---:B------:R-:W-:Y:S01]  /*8640*/  FMUL.FTZ R88, R198.reuse, R88 ;  /* 0x00000058c6587220 */ /* 0x040fe20000410000 */
[----:B------:R-:W-:Y:S01]  /*8650*/  MUFU.EX2 R165, R165 ;  /* 0x000000a500a57308 */ /* 0x000fe20000000800 */
        /* <DEDUP_REMOVED lines=11> */
[----:B------:R-:W5:Y:S01]  /*8710*/  MUFU.EX2 R164, R164 ;  /* 0x000000a400a47308 */ /* 0x000f620000000800 */
[----:B------:R-:W-:Y:S02]  /*8720*/  FMUL.FTZ R103, R199, R103 ;  /* 0x00000067c7677220 */ /* 0x000fe40000410000 */
[C---:B------:R-:W-:Y:S02]  /*8730*/  FMUL.FTZ R104, R198.reuse, R104 ;  /* 0x00000068c6687220 */ /* 0x040fe40000410000 */
        /* <DEDUP_REMOVED lines=19> */
[----:B------:R-:W-:Y:S02]  /*8870*/  FMUL.FTZ R131, R199, R131 ;  /* 0x00000083c7837220 */ /* 0x000fe40000410000 */
[C---:B------:R-:W-:Y:S01]  /*8880*/  FMUL.FTZ R124, R198.reuse, R124 ;  /* 0x0000007cc67c7220 */ /* 0x040fe20000410000 */
[----:B------:R-:W-:Y:S01]  /*8890*/  MUFU.EX2 R222, R222 ;  /* 0x000000de00de7308 */ /* 0x000fe20000000800 */
[----:B------:R-:W-:Y:S02]  /*88a0*/  FMUL.FTZ R125, R198, R125 ;  /* 0x0000007dc67d7220 */ /* 0x000fe40000410000 */
[C---:B------:R-:W-:Y:S02]  /*88b0*/  FMUL.FTZ R126, R197.reuse, R126 ;  /* 0x0000007ec57e7220 */ /* 0x040fe40000410000 */
[----:B------:R-:W-:Y:S05]  /*88c0*/  FMUL.FTZ R127, R197, R127 ;  /* 0x0000007fc57f7220 */ /* 0x000fea0000410000 */
[----:B------:R-:W-:Y:S10]  /*88d0*/  MUFU.EX2 R220, R220 ;  /* 0x000000dc00dc7308 */ /* 0x000ff40000000800 */
[----:B------:R-:W-:Y:S01]  /*88e0*/  MUFU.EX2 R173, R173 ;  /* 0x000000ad00ad7308 */ /* 0x000fe20000000800 */
[----:B--2---:R-:W-:Y:S02]  /*88f0*/  FFMA.FTZ R172, R6, R7, R11 ;  /* 0x0000000706ac7223 */ /* 0x004fe4000001000b */
[----:B------:R-:W-:Y:S01]  /*8900*/  FMUL.FTZ R6, R199, R178 ;  /* 0x000000b2c7067220 */ /* 0x000fe20000410000 */
[----:B------:R-:W-:Y:S01]  /*8910*/  F2FP.BF16.PACK_AB R178, R219, R229 ;  /* 0x000000e5dbb2723e */ /* 0x000fe200000010ff */
[----:B------:R-:W-:Y:S01]  /*8920*/  FMUL.FTZ R7, R199, R179 ;  /* 0x000000b3c7077220 */ /* 0x000fe20000410000 */
[----:B------:R-:W-:Y:S01]  /*8930*/  F2FP.BF16.PACK_AB R179, R216, R218 ;  /* 0x000000dad8b3723e */ /* 0x000fe200000010ff */
[C---:B------:R-:W-:Y:S01]  /*8940*/  FMUL.FTZ R11, R197.reuse, R163 ;  /* 0x000000a3c50b7220 */ /* 0x040fe20000410000 */
[----:B------:R-:W-:Y:S05]  /*8950*/  F2FP.BF16.PACK_AB R163, R200, R230 ;  /* 0x000000e6c8a3723e */ /* 0x000fea00000010ff */
[-C--:B------:R-:W-:Y:S08]  /*8960*/  HMMA.16816.F32.BF16 R4, R176, R24.reuse, R4 ;  /* 0x00000018b004723c */ /* 0x080ff00000041804 */
[C---:B------:R-:W-:Y:S07]  /*8970*/  HMMA.16816.F32.BF16 R8, R160.reuse, R24, R8 ;  /* 0x00000018a008723c */ /* 0x040fee0000041808 */
[C---:B------:R-:W-:Y:S01]  /*8980*/  FMUL.FTZ R24, R198.reuse, R152 ;  /* 0x00000098c6187220 */ /* 0x040fe20000410000 */
[-C--:B------:R-:W-:Y:S04]  /*8990*/  HMMA.16816.F32.BF16 R12, R160, R26.reuse, R12 ;  /* 0x0000001aa00c723c */ /* 0x080fe8000004180c */
[----:B------:R-:W-:Y:S01]  /*89a0*/  MOV R152, R63 ;  /* 0x0000003f00987202 */ /* 0x000fe20000000f00 */
[----:B------:R-:W-:Y:S02]  /*89b0*/  FMUL.FTZ R63, R197, R135 ;  /* 0x00000087c53f7220 */ /* 0x000fe40000410000 */
[----:B------:R-:W2:Y:S01]  /*89c0*/  LDSM.16.MT88.4 R132, [R248+0x2100] ;  /* 0x00210000f884783b */ /* 0x000ea20000004200 */
[C---:B------:R-:W-:Y:S04]  /*89d0*/  HMMA.16816.F32.BF16 R16, R176.reuse, R26, R16 ;  /* 0x0000001ab010723c */ /* 0x040fe80000041810 */
[C---:B------:R-:W-:Y:S01]  /*89e0*/  FMUL.FTZ R25, R198.reuse, R153 ;  /* 0x00000099c6197220 */ /* 0x040fe20000410000 */
[----:B------:R-:W-:Y:S01]  /*89f0*/  MOV R153, R51 ;  /* 0x0000003300997202 */ /* 0x000fe20000000f00 */
[----:B------:R-:W-:Y:S02]  /*8a00*/  FMUL.FTZ R51, R199, R187 ;  /* 0x000000bbc7337220 */ /* 0x000fe40000410000 */
[-C--:B---3--:R-:W-:Y:S01]  /*8a10*/  HMMA.16816.F32.BF16 R20, R176, R40.reuse, R20 ;  /* 0x00000028b014723c */ /* 0x088fe20000041814 */
[----:B------:R-:W-:Y:S03]  /*8a20*/  MUFU.EX2 R187, R184 ;  /* 0x000000b800bb7308 */ /* 0x000fe60000000800 */
[C---:B------:R-:W-:Y:S01]  /*8a30*/  FMUL.FTZ R27, R197.reuse, R155 ;  /* 0x0000009bc51b7220 */ /* 0x040fe20000410000 */
[----:B------:R-:W-:Y:S01]  /*8a40*/  MOV R155, R28 ;  /* 0x0000001c009b7202 */ /* 0x000fe20000000f00 */
[C---:B------:R-:W-:Y:S01]  /*8a50*/  FMUL.FTZ R26, R197.reuse, R154 ;  /* 0x0000009ac51a7220 */ /* 0x040fe20000410000 */
[----:B------:R-:W-:Y:S01]  /*8a60*/  MOV R154, R54 ;  /* 0x00000036009a7202 */ /* 0x000fe20000000f00 */
[C---:B------:R-:W-:Y:S01]  /*8a70*/  FMUL.FTZ R28, R198.reuse, R148 ;  /* 0x00000094c61c7220 */ /* 0x040fe20000410000 */
[----:B------:R-:W-:Y:S03]  /*8a80*/  MOV R148, R29 ;  /* 0x0000001d00947202 */ /* 0x000fe60000000f00 */
[----:B------:R-:W-:Y:S01]  /*8a90*/  FMUL.FTZ R29, R198, R149 ;  /* 0x00000095c61d7220 */ /* 0x000fe20000410000 */
[C---:B------:R-:W-:Y:S04]  /*8aa0*/  HMMA.16816.F32.BF16 R24, R160.reuse, R40, R24 ;  /* 0x00000028a018723c */ /* 0x040fe80000041818 */
[----:B------:R-:W-:Y:S01]  /*8ab0*/  MOV R149, R66 ;  /* 0x0000004200957202 */ /* 0x000fe20000000f00 */
[----:B------:R-:W-:Y:S02]  /*8ac0*/  FADD.FTZ R172, R148, R172 ;  /* 0x000000ac94ac7221 */ /* 0x000fe40000010000 */
[C---:B------:R-:W-:Y:S01]  /*8ad0*/  FMUL.FTZ R40, R198.reuse, R144 ;  /* 0x00000090c6287220 */ /* 0x040fe20000410000 */
[-C--:B------:R-:W-:Y:S04]  /*8ae0*/  HMMA.16816.F32.BF16 R28, R160, R42.reuse, R28 ;  /* 0x0000002aa01c723c */ /* 0x080fe8000004181c */
[C---:B------:R-:W-:Y:S02]  /*8af0*/  FMUL.FTZ R41, R198.reuse, R145 ;  /* 0x00000091c6297220 */ /* 0x040fe40000410000 */
[----:B------:R-:W-:Y:S02]  /*8b00*/  FFMA.FTZ R203, R197, R203, R149 ;  /* 0x000000cbc5cb7223 */ /* 0x000fe40000010095 */
[C---:B------:R-:W-:Y:S04]  /*8b10*/  HMMA.16816.F32.BF16 R32, R176.reuse, R42, R32 ;  /* 0x0000002ab020723c */ /* 0x040fe80000041820 */
[C---:B------:R-:W-:Y:S02]  /*8b20*/  FMUL.FTZ R54, R199.reuse, R166 ;  /* 0x000000a6c7367220 */ /* 0x040fe40000410000 */
[----:B------:R-:W-:Y:S01]  /*8b30*/  FMUL.FTZ R66, R199, R182 ;  /* 0x000000b6c7427220 */ /* 0x000fe20000410000 */
[----:B------:R3:W-:Y:S01]  /*8b40*/  MUFU.EX2 R166, R191 ;  /* 0x000000bf00a67308 */ /* 0x0007e20000000800 */
[-C--:B-1----:R-:W-:Y:S04]  /*8b50*/  HMMA.16816.F32.BF16 R36, R176, R56.reuse, R36 ;  /* 0x00000038b024723c */ /* 0x082fe80000041824 */
[C---:B------:R-:W-:Y:S02]  /*8b60*/  FMUL.FTZ R42, R197.reuse, R146 ;  /* 0x00000092c52a7220 */ /* 0x040fe40000410000 */
[----:B------:R-:W-:Y:S02]  /*8b70*/  FMUL.FTZ R43, R197, R147 ;  /* 0x00000093c52b7220 */ /* 0x000fe40000410000 */
[----:B------:R-:W-:Y:S01]  /*8b80*/  LDSM.16.MT88.4 R144, [R242+0x900] ;  /* 0x00090000f290783b */ /* 0x000fe20000004200 */
[----:B------:R-:W-:Y:S02]  /*8b90*/  FADD.FTZ R172, R229, R172 ;  /* 0x000000ace5ac7221 */ /* 0x000fe40000010000 */
[----:B------:R-:W-:Y:S02]  /*8ba0*/  MUFU.EX2 R229, R215 ;  /* 0x000000d700e57308 */ /* 0x000fe40000000800 */
[C---:B------:R-:W-:Y:S04]  /*8bb0*/  HMMA.16816.F32.BF16 R40, R160.reuse, R56, R40 ;  /* 0x00000038a028723c */ /* 0x040fe80000041828 */
[----:B------:R-:W-:Y:S03]  /*8bc0*/  FADD.FTZ R219, R219, R172 ;  /* 0x000000acdbdb7221 */ /* 0x000fe60000010000 */
[C---:B------:R-:W-:Y:S01]  /*8bd0*/  FMUL.FTZ R56, R198.reuse, R136 ;  /* 0x00000088c6387220 */ /* 0x040fe20000410000 */
[-C--:B------:R-:W-:Y:S04]  /*8be0*/  HMMA.16816.F32.BF16 R44, R160, R58.reuse, R44 ;  /* 0x0000003aa02c723c */ /* 0x080fe8000004182c */
[----:B------:R-:W-:Y:S01]  /*8bf0*/  FMUL.FTZ R57, R198, R137 ;  /* 0x00000089c6397220 */ /* 0x000fe20000410000 */
[----:B---3--:R-:W-:Y:S01]  /*8c00*/  MOV R191, R150 ;  /* 0x0000009600bf7202 */ /* 0x008fe20000000f00 */
[----:B------:R-:W-:Y:S02]  /*8c10*/  FMUL.FTZ R150, R0, c[0x0][0x2d0] ;  /* 0x0000b40000967a20 */ /* 0x000fe40000410000 */
[C---:B------:R-:W-:Y:S04]  /*8c20*/  HMMA.16816.F32.BF16 R48, R176.reuse, R58, R48 ;  /* 0x0000003ab030723c */ /* 0x040fe80000041830 */
[--C-:B------:R-:W-:Y:S02]  /*8c30*/  FFMA.FTZ R167, R225, c[0x0][0x2d0], -R150.reuse ;  /* 0x0000b400e1a77a23 */ /* 0x100fe40000010896 */
[--C-:B------:R-:W-:Y:S01]  /*8c40*/  FFMA.FTZ R224, R224, c[0x0][0x2d0], -R150.reuse ;  /* 0x0000b400e0e07a23 */ /* 0x100fe20000010896 */
[----:B------:R-:W1:Y:S01]  /*8c50*/  MUFU.EX2 R225, R191 ;  /* 0x000000bf00e17308 */ /* 0x000e620000000800 */
[-C--:B----4-:R-:W-:Y:S04]  /*8c60*/  HMMA.16816.F32.BF16 R52, R176, R140.reuse, R52 ;  /* 0x0000008cb034723c */ /* 0x090fe80000041834 */
[C---:B------:R-:W-:Y:S02]  /*8c70*/  FMUL.FTZ R58, R197.reuse, R138 ;  /* 0x0000008ac53a7220 */ /* 0x040fe40000410000 */
[----:B------:R-:W-:Y:S02]  /*8c80*/  FMUL.FTZ R59, R197, R139 ;  /* 0x0000008bc53b7220 */ /* 0x000fe40000410000 */
[----:B------:R-:W-:Y:S01]  /*8c90*/  LDSM.16.MT88.4 R136, [R248+0x900] ;  /* 0x00090000f888783b */ /* 0x000fe20000004200 */
[--C-:B------:R-:W-:Y:S01]  /*8ca0*/  FFMA.FTZ R227, R227, c[0x0][0x2d0], -R150.reuse ;  /* 0x0000b400e3e37a23 */ /* 0x100fe20000010896 */
[----:B------:R-:W-:Y:S02]  /*8cb0*/  MUFU.EX2 R167, R167 ;  /* 0x000000a700a77308 */ /* 0x000fe40000000800 */
[--C-:B------:R-:W-:Y:S01]  /*8cc0*/  FFMA.FTZ R226, R226, c[0x0][0x2d0], -R150.reuse ;  /* 0x0000b400e2e27a23 */ /* 0x100fe20000010896 */
[C---:B------:R-:W-:Y:S04]  /*8cd0*/  HMMA.16816.F32.BF16 R56, R160.reuse, R140, R56 ;  /* 0x0000008ca038723c */ /* 0x040fe80000041838 */
[--C-:B------:R-:W-:Y:S02]  /*8ce0*/  FFMA.FTZ R154, R154, c[0x0][0x2d0], -R150.reuse ;  /* 0x0000b4009a9a7a23 */ /* 0x100fe40000010896 */
[--C-:B------:R-:W-:Y:S01]  /*8cf0*/  FFMA.FTZ R153, R153, c[0x0][0x2d0], -R150.reuse ;  /* 0x0000b40099997a23 */ /* 0x100fe20000010896 */
[----:B-----5:R-:W-:Y:S01]  /*8d00*/  F2FP.BF16.PACK_AB R140, R164, R168 ;  /* 0x000000a8a48c723e */ /* 0x020fe200000010ff */
[-C--:B------:R-:W-:Y:S01]  /*8d10*/  HMMA.16816.F32.BF16 R60, R160, R142.reuse, R60 ;  /* 0x0000008ea03c723c */ /* 0x080fe2000004183c */
[----:B------:R-:W-:Y:S03]  /*8d20*/  MUFU.EX2 R184, R154 ;  /* 0x0000009a00b87308 */ /* 0x000fe60000000800 */
[--C-:B------:R-:W-:Y:S02]  /*8d30*/  FFMA.FTZ R152, R152, c[0x0][0x2d0], -R150.reuse ;  /* 0x0000b40098987a23 */ /* 0x100fe40000010896 */
[--C-:B------:R-:W-:Y:S02]  /*8d40*/  FFMA.FTZ R156, R156, c[0x0][0x2d0], -R150.reuse ;  /* 0x0000b4009c9c7a23 */ /* 0x100fe40000010896 */
[C---:B------:R-:W-:Y:S03]  /*8d50*/  HMMA.16816.F32.BF16 R64, R176.reuse, R142, R64 ;  /* 0x0000008eb040723c */ /* 0x040fe60000041840 */
[----:B------:R-:W-:Y:S01]  /*8d60*/  MUFU.EX2 R182, R153 ;  /* 0x0000009900b67308 */ /* 0x000fe20000000800 */
[--C-:B------:R-:W-:Y:S02]  /*8d70*/  FFMA.FTZ R202, R202, c[0x0][0x2d0], -R150.reuse ;  /* 0x0000b400caca7a23 */ /* 0x100fe40000010896 */
[--C-:B------:R-:W-:Y:S01]  /*8d80*/  FFMA.FTZ R201, R201, c[0x0][0x2d0], -R150.reuse ;  /* 0x0000b400c9c97a23 */ /* 0x100fe20000010896 */
[----:B-1----:R-:W-:Y:S01]  /*8d90*/  F2FP.BF16.PACK_AB R142, R228, R225 ;  /* 0x000000e1e48e723e */ /* 0x002fe200000010ff */
[-C--:B--2---:R-:W-:Y:S04]  /*8da0*/  HMMA.16816.F32.BF16 R68, R176, R132.reuse, R68 ;  /* 0x00000084b044723c */ /* 0x084fe80000041844 */
[----:B------:R-:W-:Y:S01]  /*8db0*/  FADD.FTZ R219, R170, R219 ;  /* 0x000000dbaadb7221 */ /* 0x000fe20000010000 */
[----:B------:R-:W1:Y:S03]  /*8dc0*/  MUFU.EX2 R224, R224 ;  /* 0x000000e000e07308 */ /* 0x000e660000000800 */
[C---:B------:R-:W-:Y:S07]  /*8dd0*/  HMMA.16816.F32.BF16 R72, R160.reuse, R132, R72 ;  /* 0x00000084a048723c */ /* 0x040fee0000041848 */
[----:B------:R-:W-:Y:S01]  /*8de0*/  MUFU.EX2 R227, R227 ;  /* 0x000000e300e37308 */ /* 0x000fe20000000800 */
[-C--:B------:R-:W-:Y:S08]  /*8df0*/  HMMA.16816.F32.BF16 R76, R160, R134.reuse, R76 ;  /* 0x00000086a04c723c */ /* 0x080ff0000004184c */
[C---:B------:R-:W-:Y:S01]  /*8e00*/  HMMA.16816.F32.BF16 R80, R176.reuse, R134, R80 ;  /* 0x00000086b050723c */ /* 0x040fe20000041850 */
[----:B------:R-:W2:Y:S01]  /*8e10*/  LDSM.16.MT88.4 R132, [R242+0x2100] ;  /* 0x00210000f284783b */ /* 0x000ea20000004200 */
[----:B------:R-:W3:Y:S02]  /*8e20*/  MUFU.EX2 R226, R226 ;  /* 0x000000e200e27308 */ /* 0x000ee40000000800 */
[----:B-1----:R-:W-:Y:S08]  /*8e30*/  F2FP.BF16.PACK_AB R141, R224, R167 ;  /* 0x000000a7e08d723e */ /* 0x002ff000000010ff */
[----:B------:R-:W-:Y:S10]  /*8e40*/  MUFU.EX2 R197, R159 ;  /* 0x0000009f00c57308 */ /* 0x000ff40000000800 */
[----:B------:R-:W-:Y:S01]  /*8e50*/  MUFU.EX2 R159, R193 ;  /* 0x000000c1009f7308 */ /* 0x000fe20000000800 */
[----:B---3--:R-:W-:Y:S09]  /*8e60*/  F2FP.BF16.PACK_AB R143, R226, R227 ;  /* 0x000000e3e28f723e */ /* 0x008ff200000010ff */
[----:B------:R-:W-:Y:S01]  /*8e70*/  MUFU.EX2 R172, R202 ;  /* 0x000000ca00ac7308 */ /* 0x000fe20000000800 */
[-C--:B--2---:R-:W-:Y:S08]  /*8e80*/  HMMA.16816.F32.BF16 R84, R176, R132.reuse, R84 ;  /* 0x00000084b054723c */ /* 0x084ff00000041854 */
[C---:B------:R-:W-:Y:S08]  /*8e90*/  HMMA.16816.F32.BF16 R88, R160.reuse, R132, R88 ;  /* 0x00000084a058723c */ /* 0x040ff00000041858 */
[-C--:B------:R-:W-:Y:S08]  /*8ea0*/  HMMA.16816.F32.BF16 R92, R160, R134.reuse, R92 ;  /* 0x00000086a05c723c */ /* 0x080ff0000004185c */
[C---:B------:R-:W-:Y:S01]  /*8eb0*/  HMMA.16816.F32.BF16 R96, R176.reuse, R134, R96 ;  /* 0x00000086b060723c */ /* 0x040fe20000041860 */
[----:B------:R-:W1:Y:S07]  /*8ec0*/  LDSM.16.MT88.4 R132, [R241+0x2100] ;  /* 0x00210000f184783b */ /* 0x000e6e0000004200 */
[-C--:B-1----:R-:W-:Y:S08]  /*8ed0*/  HMMA.16816.F32.BF16 R100, R176, R132.reuse, R100 ;  /* 0x00000084b064723c */ /* 0x082ff00000041864 */
[C---:B------:R-:W-:Y:S08]  /*8ee0*/  HMMA.16816.F32.BF16 R104, R160.reuse, R132, R104 ;  /* 0x00000084a068723c */ /* 0x040ff00000041868 */
[-C--:B------:R-:W-:Y:S08]  /*8ef0*/  HMMA.16816.F32.BF16 R108, R160, R134.reuse, R108 ;  /* 0x00000086a06c723c */ /* 0x080ff0000004186c */
[C---:B------:R-:W-:Y:S01]  /*8f00*/  HMMA.16816.F32.BF16 R112, R176.reuse, R134, R112 ;  /* 0x00000086b070723c */ /* 0x040fe20000041870 */
[----:B------:R-:W1:Y:S07]  /*8f10*/  LDSM.16.MT88.4 R132, [R240+0x2100] ;  /* 0x00210000f084783b */ /* 0x000e6e0000004200 */
[-C--:B-1----:R-:W-:Y:S08]  /*8f20*/  HMMA.16816.F32.BF16 R116, R176, R132.reuse, R116 ;  /* 0x00000084b074723c */ /* 0x082ff00000041874 */
[C---:B------:R-:W-:Y:S01]  /*8f30*/  HMMA.16816.F32.BF16 R120, R160.reuse, R132, R120 ;  /* 0x00000084a078723c */ /* 0x040fe20000041878 */
[----:B------:R-:W2:Y:S04]  /*8f40*/  LDL.LU R133, [R1+0x3c] ;  /* 0x00003c0001857983 */ /* 0x000ea80000300800 */
[----:B------:R-:W3:Y:S03]  /*8f50*/  LDL.LU R132, [R1+0x38] ;  /* 0x0000380001847983 */ /* 0x000ee60000300800 */
[-C--:B------:R-:W-:Y:S01]  /*8f60*/  HMMA.16816.F32.BF16 R124, R160, R134.reuse, R124 ;  /* 0x00000086a07c723c */ /* 0x080fe2000004187c */
[----:B------:R-:W-:Y:S06]  /*8f70*/  MUFU.EX2 R163, R185 ;  /* 0x000000b900a37308 */ /* 0x000fec0000000800 */
[--C-:B------:R-:W-:Y:S01]  /*8f80*/  FFMA.FTZ R161, R190, c[0x0][0x2d0], -R150.reuse ;  /* 0x0000b400bea17a23 */ /* 0x100fe20000010896 */
[----:B------:R-:W-:Y:S03]  /*8f90*/  HMMA.16816.F32.BF16 R128, R176, R134, R128 ;  /* 0x00000086b080723c */ /* 0x000fe60000041880 */
[----:B------:R-:W-:Y:S01]  /*8fa0*/  MUFU.EX2 R185, R212 ;  /* 0x000000d400b97308 */ /* 0x000fe20000000800 */
[----:B------:R-:W-:Y:S02]  /*8fb0*/  FFMA.FTZ R160, R151, c[0x0][0x2d0], -R150 ;  /* 0x0000b40097a07a23 */ /* 0x000fe40000010896 */
[----:B------:R-:W1:Y:S01]  /*8fc0*/  LDSM.16.MT88.4 R148, [R241+0x900] ;  /* 0x00090000f194783b */ /* 0x000e620000004200 */
[----:B------:R-:W-:Y:S01]  /*8fd0*/  F2FP.BF16.PACK_AB R134, R221, R223 ;  /* 0x000000dfdd86723e */ /* 0x000fe200000010ff */
[----:B------:R-:W-:Y:S01]  /*8fe0*/  FADD.FTZ R162, R231, R203 ;  /* 0x000000cbe7a27221 */ /* 0x000fe20000010000 */
[----:B------:R-:W-:Y:S03]  /*8ff0*/  F2FP.BF16.PACK_AB R135, R220, R222 ;  /* 0x000000dedc87723e */ /* 0x000fe600000010ff */
[----:B------:R-:W-:Y:S01]  /*9000*/  FADD.FTZ R162, R230, R162 ;  /* 0x000000a2e6a27221 */ /* 0x000fe20000010000 */
[----:B------:R-:W-:Y:S03]  /*9010*/  MUFU.EX2 R176, R210 ;  /* 0x000000d200b07308 */ /* 0x000fe60000000800 */
[----:B------:R-:W-:Y:S04]  /*9020*/  FADD.FTZ R162, R200, R162 ;  /* 0x000000a2c8a27221 */ /* 0x000fe80000010000 */
[----:B------:R-:W-:Y:S03]  /*9030*/  FADD.FTZ R167, R167, R162 ;  /* 0x000000a2a7a77221 */ /* 0x000fe60000010000 */
[----:B------:R-:W4:Y:S10]  /*9040*/  MUFU.EX2 R230, R214 ;  /* 0x000000d600e67308 */ /* 0x000f340000000800 */
[----:B------:R5:W-:Y:S10]  /*9050*/  MUFU.EX2 R231, R213 ;  /* 0x000000d500e77308 */ /* 0x000bf40000000800 */
[----:B------:R-:W-:Y:S01]  /*9060*/  MUFU.EX2 R177, R174 ;  /* 0x000000ae00b17308 */ /* 0x000fe20000000800 */
[----:B----4-:R-:W-:Y:S09]  /*9070*/  F2FP.BF16.PACK_AB R200, R230, R229 ;  /* 0x000000e5e6c8723e */ /* 0x010ff200000010ff */
[----:B------:R-:W-:Y:S01]  /*9080*/  MUFU.EX2 R174, R189 ;  /* 0x000000bd00ae7308 */ /* 0x000fe20000000800 */
[----:B-----5:R-:W-:Y:S09]  /*9090*/  LDSM.16.MT88.4 R212, [R242+0x3900] ;  /* 0x00390000f2d4783b */ /* 0x020ff20000004200 */
[----:B------:R-:W-:Y:S10]  /*90a0*/  MUFU.EX2 R179, R180 ;  /* 0x000000b400b37308 */ /* 0x000ff40000000800 */
[----:B------:R4:W-:Y:S10]  /*90b0*/  MUFU.EX2 R180, R188 ;  /* 0x000000bc00b47308 */ /* 0x0009f40000000800 */
[----:B------:R-:W-:Y:S10]  /*90c0*/  MUFU.EX2 R178, R204 ;  /* 0x000000cc00b27308 */ /* 0x000ff40000000800 */
[----:B------:R-:W5:Y:S01]  /*90d0*/  MUFU.EX2 R160, R160 ;  /* 0x000000a000a07308 */ /* 0x000f620000000800 */
[----:B----4-:R-:W-:Y:S01]  /*90e0*/  LDSM.16.MT88.4 R188, [R242+0x1900] ;  /* 0x00190000f2bc783b */ /* 0x010fe20000004200 */
[----:B--2---:R-:W-:Y:S01]  /*90f0*/  FFMA.FTZ R157, R199, R133, R157 ;  /* 0x00000085c79d7223 */ /* 0x004fe2000001009d */
[----:B------:R-:W-:Y:S07]  /*9100*/  F2FP.BF16.PACK_AB R133, R165, R169 ;  /* 0x000000a9a585723e */ /* 0x000fee00000010ff */
[----:B------:R2:W-:Y:S01]  /*9110*/  MUFU.EX2 R199, R195 ;  /* 0x000000c300c77308 */ /* 0x0005e20000000800 */
[----:B---3--:R-:W-:Y:S01]  /*9120*/  FFMA.FTZ R158, R198, R132, R158 ;  /* 0x00000084c69e7223 */ /* 0x008fe2000001009e */
[C---:B------:R-:W-:Y:S01]  /*9130*/  F2FP.BF16.PACK_AB R132, R166.reuse, R170 ;  /* 0x000000aaa684723e */ /* 0x040fe200000010ff */
[----:B------:R-:W-:Y:S01]  /*9140*/  FADD.FTZ R157, R155, R157 ;  /* 0x0000009d9b9d7221 */ /* 0x000fe20000010000 */
[----:B------:R-:W-:Y:S01]  /*9150*/  MOV R170, R187 ;  /* 0x000000bb00aa7202 */ /* 0x000fe20000000f00 */
[----:B------:R-:W-:Y:S02]  /*9160*/  FADD.FTZ R166, R166, R219 ;  /* 0x000000dba6a67221 */ /* 0x000fe40000010000 */
[----:B------:R-:W-:Y:S01]  /*9170*/  FADD.FTZ R157, R218, R157 ;  /* 0x0000009dda9d7221 */ /* 0x000fe20000010000 */
[----:B------:R-:W-:Y:S01]  /*9180*/  MOV R218, R159 ;  /* 0x0000009f00da7202 */ /* 0x000fe20000000f00 */
[-C--:B------:R-:W-:Y:S01]  /*9190*/  HMMA.16816.F32.BF16 R4, R132, R136.reuse, R4 ;  /* 0x000000888404723c */ /* 0x080fe20000041804 */
[----:B------:R-:W-:Y:S04]  /*91a0*/  MUFU.EX2 R198, R181 ;  /* 0x000000b500c67308 */ /* 0x000fe80000000800 */
[----:B------:R-:W-:Y:S02]  /*91b0*/  FADD.FTZ R216, R216, R157 ;  /* 0x0000009dd8d87221 */ /* 0x000fe40000010000 */
[----:B------:R-:W-:Y:S01]  /*91c0*/  FADD.FTZ R158, R175, R158 ;  /* 0x0000009eaf9e7221 */ /* 0x000fe20000010000 */
[C---:B------:R-:W-:Y:S03]  /*91d0*/  HMMA.16816.F32.BF16 R8, R140.reuse, R136, R8 ;  /* 0x000000888c08723c */ /* 0x040fe60000041808 */
[----:B------:R3:W-:Y:S01]  /*91e0*/  MUFU.EX2 R181, R152 ;  /* 0x0000009800b57308 */ /* 0x0007e20000000800 */
[----:B------:R-:W-:Y:S02]  /*91f0*/  FADD.FTZ R158, R192, R158 ;  /* 0x0000009ec09e7221 */ /* 0x000fe40000010000 */
[----:B--2---:R-:W-:Y:S01]  /*9200*/  LDSM.16.MT88.4 R192, [R248+0x1900] ;  /* 0x00190000f8c0783b */ /* 0x004fe20000004200 */
[----:B------:R-:W-:Y:S01]  /*9210*/  FADD.FTZ R216, R169, R216 ;  /* 0x000000d8a9d87221 */ /* 0x000fe20000010000 */
[-C--:B------:R-:W-:Y:S04]  /*9220*/  HMMA.16816.F32.BF16 R12, R140, R138.reuse, R12 ;  /* 0x0000008a8c0c723c */ /* 0x080fe8000004180c */
[----:B------:R-:W-:Y:S01]  /*9230*/  FADD.FTZ R217, R217, R158 ;  /* 0x0000009ed9d97221 */ /* 0x000fe20000010000 */
[----:B------:R-:W-:Y:S01]  /*9240*/  MUFU.EX2 R175, R209 ;  /* 0x000000d100af7308 */ /* 0x000fe20000000800 */
[----:B------:R-:W-:Y:S01]  /*9250*/  FADD.FTZ R165, R165, R216 ;  /* 0x000000d8a5a57221 */ /* 0x000fe20000010000 */
[----:B-----5:R-:W-:Y:S01]  /*9260*/  MOV R169, R160 ;  /* 0x000000a000a97202 */ /* 0x020fe20000000f00 */
[C---:B------:R-:W-:Y:S01]  /*9270*/  HMMA.16816.F32.BF16 R16, R132.reuse, R138, R16 ;  /* 0x0000008a8410723c */ /* 0x040fe20000041810 */
[----:B------:R-:W2:Y:S03]  /*9280*/  LDSM.16.MT88.4 R136, [R240+0x900] ;  /* 0x00090000f088783b */ /* 0x000ea60000004200 */
[----:B------:R-:W-:Y:S01]  /*9290*/  FADD.FTZ R217, R168, R217 ;  /* 0x000000d9a8d97221 */ /* 0x000fe20000010000 */
[----:B------:R-:W-:Y:S03]  /*92a0*/  MOV R168, R183 ;  /* 0x000000b700a87202 */ /* 0x000fe60000000f00 */
[-C--:B------:R-:W-:Y:S01]  /*92b0*/  HMMA.16816.F32.BF16 R20, R132, R144.reuse, R20 ;  /* 0x000000908414723c */ /* 0x080fe20000041814 */
[----:B---3--:R-:W-:Y:S07]  /*92c0*/  LDSM.16.MT88.4 R152, [R242+0x1100] ;  /* 0x00110000f298783b */ /* 0x008fee0000004200 */
        /* <DEDUP_REMOVED lines=25> */
[C---:B------:R-:W-:Y:S01]  /*9460*/  HMMA.16816.F32.BF16 R104, R140.reuse, R136, R104 ;  /* 0x000000888c68723c */ /* 0x040fe20000041868 */
[----:B------:R2:W4:Y:S06]  /*9470*/  MUFU.EX2 R136, R156 ;  /* 0x0000009c00887308 */ /* 0x00052c0000000800 */
[----:B------:R-:W-:Y:S01]  /*9480*/  F2FP.BF16.PACK_AB R137, R182, R184 ;  /* 0x000000b8b689723e */ /* 0x000fe200000010ff */
[-C--:B------:R-:W-:Y:S08]  /*9490*/  HMMA.16816.F32.BF16 R108, R140, R138.reuse, R108 ;  /* 0x0000008a8c6c723c */ /* 0x080ff0000004186c */
[C---:B------:R-:W-:Y:S07]  /*94a0*/  HMMA.16816.F32.BF16 R112, R132.reuse, R138, R112 ;  /* 0x0000008a8470723c */ /* 0x040fee0000041870 */
[----:B------:R-:W-:Y:S01]  /*94b0*/  F2FP.BF16.PACK_AB R138, R218, R180 ;  /* 0x000000b4da8a723e */ /* 0x000fe200000010ff */
[-C--:B---3--:R-:W-:Y:S01]  /*94c0*/  HMMA.16816.F32.BF16 R116, R132, R144.reuse, R116 ;  /* 0x000000908474723c */ /* 0x088fe20000041874 */
[----:B--2---:R-:W-:Y:S03]  /*94d0*/  LDSM.16.MT88.4 R156, [R242+0x3100] ;  /* 0x00310000f29c783b */ /* 0x004fe60000004200 */
[----:B----4-:R-:W-:Y:S02]  /*94e0*/  MOV R203, R136 ;  /* 0x0000008800cb7202 */ /* 0x010fe40000000f00 */
[----:B------:R-:W-:Y:S02]  /*94f0*/  F2FP.BF16.PACK_AB R136, R174, R187 ;  /* 0x000000bbae88723e */ /* 0x000fe400000010ff */
[C---:B------:R-:W-:Y:S04]  /*9500*/  HMMA.16816.F32.BF16 R120, R140.reuse, R144, R120 ;  /* 0x000000908c78723c */ /* 0x040fe80000041878 */
[----:B------:R-:W-:Y:S04]  /*9510*/  F2FP.BF16.PACK_AB R139, R203, R181 ;  /* 0x000000b5cb8b723e */ /* 0x000fe800000010ff */
[-C--:B------:R-:W-:Y:S01]  /*9520*/  HMMA.16816.F32.BF16 R124, R140, R146.reuse, R124 ;  /* 0x000000928c7c723c */ /* 0x080fe2000004187c */
[----:B------:R-:W2:Y:S07]  /*9530*/  LDSM.16.MT88.4 R140, [R241+0x1100] ;  /* 0x00110000f18c783b */ /* 0x000eae0000004200 */
[----:B------:R-:W-:Y:S01]  /*9540*/  HMMA.16816.F32.BF16 R128, R132, R146, R128 ;  /* 0x000000928480723c */ /* 0x000fe20000041880 */
[----:B------:R-:W3:Y:S06]  /*9550*/  LDSM.16.MT88.4 R144, [R240+0x1100] ;  /* 0x00110000f090783b */ /* 0x000eec0000004200 */
[----:B------:R-:W-:Y:S02]  /*9560*/  F2FP.BF16.PACK_AB R132, R199, R177 ;  /* 0x000000b1c784723e */ /* 0x000fe400000010ff */
[----:B------:R-:W-:Y:S03]  /*9570*/  F2FP.BF16.PACK_AB R133, R173, R171 ;  /* 0x000000abad85723e */ /* 0x000fe600000010ff */
[----:B------:R-:W-:Y:S02]  /*9580*/  F2FP.BF16.PACK_AB R134, R198, R197 ;  /* 0x000000c5c686723e */ /* 0x000fe400000010ff */
[----:B------:R-:W-:Y:S07]  /*9590*/  F2FP.BF16.PACK_AB R135, R163, R179 ;  /* 0x000000b3a387723e */ /* 0x000fee00000010ff */
[-C--:B-1----:R-:W-:Y:S08]  /*95a0*/  HMMA.16816.F32.BF16 R4, R132, R148.reuse, R4 ;  /* 0x000000948404723c */ /* 0x082ff00000041804 */
        /* <DEDUP_REMOVED lines=8> */
[----:B------:R-:W4:Y:S07]  /*9630*/  LDSM.16.MT88.4 R152, [R241+0x3100] ;  /* 0x00310000f198783b */ /* 0x000f2e0000004200 */
[-C--:B--2---:R-:W-:Y:S08]  /*9640*/  HMMA.16816.F32.BF16 R36, R132, R140.reuse, R36 ;  /* 0x0000008c8424723c */ /* 0x084ff00000041824 */
[C---:B------:R-:W-:Y:S08]  /*9650*/  HMMA.16816.F32.BF16 R40, R136.reuse, R140, R40 ;  /* 0x0000008c8828723c */ /* 0x040ff00000041828 */
[-C--:B------:R-:W-:Y:S08]  /*9660*/  HMMA.16816.F32.BF16 R44, R136, R142.reuse, R44 ;  /* 0x0000008e882c723c */ /* 0x080ff0000004182c */
[C---:B------:R-:W-:Y:S01]  /*9670*/  HMMA.16816.F32.BF16 R48, R132.reuse, R142, R48 ;  /* 0x0000008e8430723c */ /* 0x040fe20000041830 */
[----:B------:R-:W2:Y:S07]  /*9680*/  LDSM.16.MT88.4 R140, [R240+0x3100] ;  /* 0x00310000f08c783b */ /* 0x000eae0000004200 */
[-C--:B---3--:R-:W-:Y:S08]  /*9690*/  HMMA.16816.F32.BF16 R52, R132, R144.reuse, R52 ;  /* 0x000000908434723c */ /* 0x088ff00000041834 */
[C---:B------:R-:W-:Y:S01]  /*96a0*/  HMMA.16816.F32.BF16 R56, R136.reuse, R144, R56 ;  /* 0x000000908838723c */ /* 0x040fe20000041838 */
[----:B------:R-:W-:Y:S06]  /*96b0*/  MUFU.EX2 R144, R205 ;  /* 0x000000cd00907308 */ /* 0x000fec0000000800 */
[----:B------:R-:W-:Y:S01]  /*96c0*/  MOV R145, R177 ;  /* 0x000000b100917202 */ /* 0x000fe20000000f00 */
[-C--:B------:R-:W-:Y:S03]  /*96d0*/  HMMA.16816.F32.BF16 R60, R136, R146.reuse, R60 ;  /* 0x00000092883c723c */ /* 0x080fe6000004183c */
[----:B------:R3:W-:Y:S05]  /*96e0*/  MUFU.EX2 R177, R208 ;  /* 0x000000d000b17308 */ /* 0x0007ea0000000800 */
[C---:B------:R-:W-:Y:S05]  /*96f0*/  HMMA.16816.F32.BF16 R64, R132.reuse, R146, R64 ;  /* 0x000000928440723c */ /* 0x040fea0000041840 */
[----:B------:R-:W-:Y:S03]  /*9700*/  MUFU.EX2 R146, R207 ;  /* 0x000000cf00927308 */ /* 0x000fe60000000800 */
[-C--:B-1----:R-:W-:Y:S07]  /*9710*/  HMMA.16816.F32.BF16 R68, R132, R148.reuse, R68 ;  /* 0x000000948444723c */ /* 0x082fee0000041844 */
[----:B------:R-:W1:Y:S01]  /*9720*/  MUFU.EX2 R147, R161 ;  /* 0x000000a100937308 */ /* 0x000e620000000800 */
[C---:B------:R-:W-:Y:S01]  /*9730*/  HMMA.16816.F32.BF16 R72, R136.reuse, R148, R72 ;  /* 0x000000948848723c */ /* 0x040fe20000041848 */
[----:B---3--:R-:W-:Y:S06]  /*9740*/  LDSM.16.MT88.4 R208, [R248+0x3900] ;  /* 0x00390000f8d0783b */ /* 0x008fec0000004200 */
[----:B------:R-:W-:Y:S01]  /*9750*/  MOV R149, R182 ;  /* 0x000000b600957202 */ /* 0x000fe20000000f00 */
[-C--:B------:R-:W-:Y:S01]  /*9760*/  HMMA.16816.F32.BF16 R76, R136, R150.reuse, R76 ;  /* 0x00000096884c723c */ /* 0x080fe2000004184c */
[----:B------:R3:W5:Y:S07]  /*9770*/  MUFU.EX2 R148, R201 ;  /* 0x000000c900947308 */ /* 0x00076e0000000800 */
[C---:B------:R-:W-:Y:S07]  /*9780*/  HMMA.16816.F32.BF16 R80, R132.reuse, R150, R80 ;  /* 0x000000968450723c */ /* 0x040fee0000041850 */
[----:B------:R-:W-:Y:S01]  /*9790*/  MOV R151, R180 ;  /* 0x000000b400977202 */ /* 0x000fe20000000f00 */
[-C--:B------:R-:W-:Y:S04]  /*97a0*/  HMMA.16816.F32.BF16 R84, R132, R156.reuse, R84 ;  /* 0x0000009c8454723c */ /* 0x080fe80000041854 */
[----:B------:R-:W-:Y:S02]  /*97b0*/  MOV R150, R179 ;  /* 0x000000b300967202 */ /* 0x000fe40000000f00 */
[----:B-1----:R-:W-:Y:S02]  /*97c0*/  F2FP.BF16.PACK_AB R205, R169, R147 ;  /* 0x00000093a9cd723e */ /* 0x002fe400000010ff */
[C---:B------:R-:W-:Y:S08]  /*97d0*/  HMMA.16816.F32.BF16 R88, R136.reuse, R156, R88 ;  /* 0x0000009c8858723c */ /* 0x040ff00000041858 */
[-C--:B------:R-:W-:Y:S08]  /*97e0*/  HMMA.16816.F32.BF16 R92, R136, R158.reuse, R92 ;  /* 0x0000009e885c723c */ /* 0x080ff0000004185c */
[C---:B------:R-:W-:Y:S08]  /*97f0*/  HMMA.16816.F32.BF16 R96, R132.reuse, R158, R96 ;  /* 0x0000009e8460723c */ /* 0x040ff00000041860 */
[-C--:B----4-:R-:W-:Y:S08]  /*9800*/  HMMA.16816.F32.BF16 R100, R132, R152.reuse, R100 ;  /* 0x000000988464723c */ /* 0x090ff00000041864 */
[C---:B------:R-:W-:Y:S08]  /*9810*/  HMMA.16816.F32.BF16 R104, R136.reuse, R152, R104 ;  /* 0x000000988868723c */ /* 0x040ff00000041868 */
[-C--:B------:R-:W-:Y:S08]  /*9820*/  HMMA.16816.F32.BF16 R108, R136, R154.reuse, R108 ;  /* 0x0000009a886c723c */ /* 0x080ff0000004186c */
[C---:B------:R-:W-:Y:S08]  /*9830*/  HMMA.16816.F32.BF16 R112, R132.reuse, R154, R112 ;  /* 0x0000009a8470723c */ /* 0x040ff00000041870 */
[-C--:B--2---:R-:W-:Y:S08]  /*9840*/  HMMA.16816.F32.BF16 R116, R132, R140.reuse, R116 ;  /* 0x0000008c8474723c */ /* 0x084ff00000041874 */
[C---:B------:R-:W-:Y:S07]  /*9850*/  HMMA.16816.F32.BF16 R120, R136.reuse, R140, R120 ;  /* 0x0000008c8878723c */ /* 0x040fee0000041878 */
[----:B------:R-:W-:Y:S01]  /*9860*/  MOV R141, R218 ;  /* 0x000000da008d7202 */ /* 0x000fe20000000f00 */
[-C--:B------:R-:W-:Y:S04]  /*9870*/  HMMA.16816.F32.BF16 R124, R136, R142.reuse, R124 ;  /* 0x0000008e887c723c */ /* 0x080fe8000004187c */
[----:B------:R-:W-:Y:S03]  /*9880*/  MOV R140, R203 ;  /* 0x000000cb008c7202 */ /* 0x000fe60000000f00 */
[----:B------:R-:W-:Y:S01]  /*9890*/  MOV R139, R185 ;  /* 0x000000b9008b7202 */ /* 0x000fe20000000f00 */
[----:B------:R-:W-:Y:S04]  /*98a0*/  HMMA.16816.F32.BF16 R128, R132, R142, R128 ;  /* 0x0000008e8480723c */ /* 0x000fe80000041880 */
[----:B---3--:R-:W-:Y:S02]  /*98b0*/  F2FP.BF16.PACK_AB R201, R139, R231 ;  /* 0x000000e78bc9723e */ /* 0x008fe400000010ff */
[----:B------:R-:W-:Y:S02]  /*98c0*/  MOV R136, R186 ;  /* 0x000000ba00887202 */ /* 0x000fe40000000f00 */
[----:B------:R-:W-:Y:S04]  /*98d0*/  MOV R133, R177 ;  /* 0x000000b100857202 */ /* 0x000fe80000000f00 */
[----:B------:R-:W-:Y:S02]  /*98e0*/  MOV R134, R176 ;  /* 0x000000b000867202 */ /* 0x000fe40000000f00 */
[----:B------:R-:W-:Y:S02]  /*98f0*/  MOV R143, R175 ;  /* 0x000000af008f7202 */ /* 0x000fe40000000f00 */
[----:B------:R-:W-:Y:S02]  /*9900*/  F2FP.BF16.PACK_AB R202, R134, R168 ;  /* 0x000000a886ca723e */ /* 0x000fe400000010ff */
[----:B------:R-:W-:Y:S02]  /*9910*/  F2FP.BF16.PACK_AB R203, R133, R143 ;  /* 0x0000008f85cb723e */ /* 0x000fe400000010ff */
[----:B-----5:R-:W-:Y:S02]  /*9920*/  MOV R137, R148 ;  /* 0x0000009400897202 */ /* 0x020fe40000000f00 */
[----:B------:R-:W-:Y:S02]  /*9930*/  MOV R132, R178 ;  /* 0x000000b200847202 */ /* 0x000fe40000000f00 */
[----:B------:R-:W-:Y:S01]  /*9940*/  MOV R142, R144 ;  /* 0x00000090008e7202 */ /* 0x000fe20000000f00 */
[-C--:B------:R-:W-:Y:S01]  /*9950*/  HMMA.16816.F32.BF16 R176, R200, R192.reuse, R4 ;  /* 0x000000c0c8b0723c */ /* 0x080fe20000041804 */
[----:B------:R-:W-:Y:S04]  /*9960*/  LDSM.16.MT88.4 R4, [R240+0x3900] ;  /* 0x00390000f004783b */ /* 0x000fe80000004200 */
[----:B------:R-:W-:Y:S01]  /*9970*/  MOV R135, R172 ;  /* 0x000000ac00877202 */ /* 0x000fe20000000f00 */
[----:B------:R-:W-:Y:S01]  /*9980*/  FADD.FTZ R144, R164, R217 ;  /* 0x000000d9a4907221 */ /* 0x000fe20000010000 */
[----:B------:R-:W-:Y:S02]  /*9990*/  F2FP.BF16.PACK_AB R204, R136, R146 ;  /* 0x0000009288cc723e */ /* 0x000fe400000010ff */
[----:B------:R-:W-:Y:S01]  /*99a0*/  F2FP.BF16.PACK_AB R206, R132, R142 ;  /* 0x0000008e84ce723e */ /* 0x000fe200000010ff */
[----:B------:R-:W-:Y:S02]  /*99b0*/  LDSM.16.MT88.4 R216, [R241+0x3900] ;  /* 0x00390000f1d8783b */ /* 0x000fe40000004200 */
[----:B------:R-:W-:Y:S02]  /*99c0*/  F2FP.BF16.PACK_AB R207, R137, R135 ;  /* 0x0000008789cf723e */ /* 0x000fe400000010ff */
[----:B------:R-:W-:Y:S02]  /*99d0*/  MOV R164, R163 ;  /* 0x000000a300a47202 */ /* 0x000fe40000000f00 */
[----:B------:R-:W-:Y:S02]  /*99e0*/  MOV R138, R184 ;  /* 0x000000b8008a7202 */ /* 0x000fe40000000f00 */
[----:B------:R-:W1:Y:S01]  /*99f0*/  LDSM.16.MT88.4 R184, [R241+0x1900] ;  /* 0x00190000f1b8783b */ /* 0x000e620000004200 */
[C---:B------:R-:W-:Y:S04]  /*9a00*/  HMMA.16816.F32.BF16 R160, R204.reuse, R192, R8 ;  /* 0x000000c0cca0723c */ /* 0x040fe80000041808 */
[----:B------:R-:W-:Y:S03]  /*9a10*/  MOV R148, R181 ;  /* 0x000000b500947202 */ /* 0x000fe60000000f00 */
[----:B------:R-:W2:Y:S01]  /*9a20*/  LDSM.16.MT88.4 R180, [R240+0x1900] ;  /* 0x00190000f0b4783b */ /* 0x000ea20000004200 */
[-C--:B------:R-:W-:Y:S04]  /*9a30*/  HMMA.16816.F32.BF16 R156, R204, R194.reuse, R12 ;  /* 0x000000c2cc9c723c */ /* 0x080fe8000004180c */
[----:B------:R-:W-:Y:S02]  /*9a40*/  MOV R9, R133 ;  /* 0x0000008500097202 */ /* 0x000fe40000000f00 */
[----:B------:R-:W-:Y:S02]  /*9a50*/  MOV R8, R134 ;  /* 0x0000008600087202 */ /* 0x000fe40000000f00 */
[C---:B------:R-:W-:Y:S04]  /*9a60*/  HMMA.16816.F32.BF16 R192, R200.reuse, R194, R16 ;  /* 0x000000c2c8c0723c */ /* 0x040fe80000041810 */
[----:B------:R-:W-:Y:S02]  /*9a70*/  MOV R10, R174 ;  /* 0x000000ae000a7202 */ /* 0x000fe40000000f00 */
[----:B------:R-:W-:Y:S02]  /*9a80*/  MOV R11, R173 ;  /* 0x000000ad000b7202 */ /* 0x000fe40000000f00 */
[-C--:B------:R-:W-:Y:S04]  /*9a90*/  HMMA.16816.F32.BF16 R172, R200, R188.reuse, R20 ;  /* 0x000000bcc8ac723c */ /* 0x080fe80000041814 */
[----:B------:R-:W-:Y:S02]  /*9aa0*/  MOV R12, R168 ;  /* 0x000000a8000c7202 */ /* 0x000fe40000000f00 */
[----:B------:R-:W-:Y:S02]  /*9ab0*/  MOV R14, R142 ;  /* 0x0000008e000e7202 */ /* 0x000fe40000000f00 */
[C---:B------:R-:W-:Y:S04]  /*9ac0*/  HMMA.16816.F32.BF16 R152, R204.reuse, R188, R24 ;  /* 0x000000bccc98723c */ /* 0x040fe80000041818 */
[----:B------:R-:W-:Y:S02]  /*9ad0*/  MOV R19, R169 ;  /* 0x000000a900137202 */ /* 0x000fe40000000f00 */
[----:B------:R-:W-:Y:S02]  /*9ae0*/  MOV R23, R146 ;  /* 0x0000009200177202 */ /* 0x000fe40000000f00 */
[----:B------:R-:W-:Y:S04]  /*9af0*/  MOV R25, R150 ;  /* 0x0000009600197202 */ /* 0x000fe80000000f00 */
[----:B------:R-:W-:Y:S02]  /*9b00*/  MOV R26, R151 ;  /* 0x00000097001a7202 */ /* 0x000fe40000000f00 */
[----:B------:R-:W-:Y:S02]  /*9b10*/  MOV R27, R148 ;  /* 0x00000094001b7202 */ /* 0x000fe40000000f00 */
[----:B------:R-:W-:Y:S02]  /*9b20*/  MOV R24, R149 ;  /* 0x0000009500187202 */ /* 0x000fe40000000f00 */
[-C--:B------:R-:W-:Y:S03]  /*9b30*/  HMMA.16816.F32.BF16 R148, R204, R190.reuse, R28 ;  /* 0x000000becc94723c */ /* 0x080fe6000004181c */
[----:B------:R-:W-:Y:S02]  /*9b40*/  MOV R13, R143 ;  /* 0x0000008f000d7202 */ /* 0x000fe40000000f00 */
[----:B------:R-:W-:Y:S02]  /*9b50*/  MOV R18, R136 ;  /* 0x0000008800127202 */ /* 0x000fe40000000f00 */
[----:B------:R-:W-:Y:S01]  /*9b60*/  MOV R31, R10 ;  /* 0x0000000a001f7202 */ /* 0x000fe20000000f00 */
[C---:B------:R-:W-:Y:S04]  /*9b70*/  HMMA.16816.F32.BF16 R188, R200.reuse, R190, R32 ;  /* 0x000000bec8bc723c */ /* 0x040fe80000041820 */
[----:B------:R-:W-:Y:S02]  /*9b80*/  MOV R28, R170 ;  /* 0x000000aa001c7202 */ /* 0x000fe40000000f00 */
[----:B------:R-:W-:Y:S02]  /*9b90*/  MOV R16, R147 ;  /* 0x0000009300107202 */ /* 0x000fe40000000f00 */
[----:B------:R-:W-:Y:S02]  /*9ba0*/  MOV R35, R171 ;  /* 0x000000ab00237202 */ /* 0x000fe40000000f00 */
[-C--:B-1----:R-:W-:Y:S03]  /*9bb0*/  HMMA.16816.F32.BF16 R168, R200, R184.reuse, R36 ;  /* 0x000000b8c8a8723c */ /* 0x082fe60000041824 */
[----:B------:R-:W-:Y:S02]  /*9bc0*/  MOV R34, R145 ;  /* 0x0000009100227202 */ /* 0x000fe40000000f00 */
[----:B------:R-:W-:Y:S02]  /*9bd0*/  MOV R33, R144 ;  /* 0x0000009000217202 */ /* 0x000fe40000000f00 */
[----:B------:R-:W-:Y:S01]  /*9be0*/  MOV R10, R132 ;  /* 0x00000084000a7202 */ /* 0x000fe20000000f00 */
[C---:B------:R-:W-:Y:S04]  /*9bf0*/  HMMA.16816.F32.BF16 R144, R204.reuse, R184, R40 ;  /* 0x000000b8cc90723c */ /* 0x040fe80000041828 */
[----:B------:R-:W-:Y:S01]  /*9c00*/  MOV R21, R141 ;  /* 0x0000008d00157202 */ /* 0x000fe20000000f00 */
[----:B------:R-:W-:Y:S01]  /*9c10*/  FADD.FTZ R225, R225, R33 ;  /* 0x00000021e1e17221 */ /* 0x000fe20000010000 */
[----:B------:R-:W-:Y:S02]  /*9c20*/  MOV R22, R140 ;  /* 0x0000008c00167202 */ /* 0x000fe40000000f00 */
[-C--:B------:R-:W-:Y:S04]  /*9c30*/  HMMA.16816.F32.BF16 R140, R204, R186.reuse, R44 ;  /* 0x000000bacc8c723c */ /* 0x080fe8000004182c */
[----:B------:R-:W-:Y:S01]  /*9c40*/  MOV R17, R139 ;  /* 0x0000008b00117202 */ /* 0x000fe20000000f00 */
[----:B------:R-:W-:Y:S01]  /*9c50*/  FADD.FTZ R225, R228, R225 ;  /* 0x000000e1e4e17221 */ /* 0x000fe20000010000 */
[----:B------:R-:W-:Y:S02]  /*9c60*/  MOV R20, R164 ;  /* 0x000000a400147202 */ /* 0x000fe40000000f00 */
[C---:B------:R-:W-:Y:S04]  /*9c70*/  HMMA.16816.F32.BF16 R184, R200.reuse, R186, R48 ;  /* 0x000000bac8b8723c */ /* 0x040fe80000041830 */
[----:B------:R-:W-:Y:S01]  /*9c80*/  MOV R32, R165 ;  /* 0x000000a500207202 */ /* 0x000fe20000000f00 */
[----:B------:R-:W-:Y:S01]  /*9c90*/  FADD.FTZ R225, R28, R225 ;  /* 0x000000e11ce17221 */ /* 0x000fe20000010000 */
[----:B------:R-:W-:Y:S02]  /*9ca0*/  MOV R39, R166 ;  /* 0x000000a600277202 */ /* 0x000fe40000000f00 */
[----:B------:R-:W-:Y:S01]  /*9cb0*/  MOV R38, R167 ;  /* 0x000000a700267202 */ /* 0x000fe20000000f00 */
[----:B------:R-:W-:Y:S01]  /*9cc0*/  FADD.FTZ R225, R31, R225 ;  /* 0x000000e11fe17221 */ /* 0x000fe20000010000 */
[-C--:B--2---:R-:W-:Y:S03]  /*9cd0*/  HMMA.16816.F32.BF16 R164, R200, R180.reuse, R52 ;  /* 0x000000b4c8a4723c */ /* 0x084fe60000041834 */
[----:B------:R-:W-:Y:S01]  /*9ce0*/  MOV R30, R11 ;  /* 0x0000000b001e7202 */ /* 0x000fe20000000f00 */
[----:B------:R-:W-:Y:S01]  /*9cf0*/  FADD.FTZ R225, R26, R225 ;  /* 0x000000e11ae17221 */ /* 0x000fe20000010000 */
[----:B------:R-:W-:Y:S01]  /*9d00*/  MOV R11, R137 ;  /* 0x00000089000b7202 */ /* 0x000fe20000000f00 */
[----:B------:R-:W-:Y:S01]  /*9d10*/  FADD.FTZ R223, R223, R39 ;  /* 0x00000027dfdf7221 */ /* 0x000fe20000010000 */
[----:B------:R-:W-:Y:S01]  /*9d20*/  MOV R29, R138 ;  /* 0x0000008a001d7202 */ /* 0x000fe20000000f00 */
[----:B------:R-:W-:Y:S01]  /*9d30*/  FADD.FTZ R225, R21, R225 ;  /* 0x000000e115e17221 */ /* 0x000fe20000010000 */
[C---:B------:R-:W-:Y:S04]  /*9d40*/  HMMA.16816.F32.BF16 R136, R204.reuse, R180, R56 ;  /* 0x000000b4cc88723c */ /* 0x040fe80000041838 */
[----:B------:R-:W-:Y:S01]  /*9d50*/  MOV R15, R135 ;  /* 0x00000087000f7202 */ /* 0x000fe20000000f00 */
[----:B------:R-:W-:Y:S02]  /*9d60*/  FADD.FTZ R225, R23, R225 ;  /* 0x000000e117e17221 */ /* 0x000fe40000010000 */
[----:B------:R-:W-:Y:S01]  /*9d70*/  FADD.FTZ R223, R221, R223 ;  /* 0x000000dfdddf7221 */ /* 0x000fe20000010000 */
[-C--:B------:R-:W-:Y:S04]  /*9d80*/  HMMA.16816.F32.BF16 R132, R204, R182.reuse, R60 ;  /* 0x000000b6cc84723c */ /* 0x080fe8000004183c */
[----:B------:R-:W-:Y:S02]  /*9d90*/  FADD.FTZ R225, R18, R225 ;  /* 0x000000e112e17221 */ /* 0x000fe40000010000 */
[----:B------:R-:W-:Y:S02]  /*9da0*/  FADD.FTZ R223, R34, R223 ;  /* 0x000000df22df7221 */ /* 0x000fe40000010000 */
[C---:B------:R-:W-:Y:S04]  /*9db0*/  HMMA.16816.F32.BF16 R180, R200.reuse, R182, R64 ;  /* 0x000000b6c8b4723c */ /* 0x040fe80000041840 */
[----:B------:R-:W-:Y:S02]  /*9dc0*/  FADD.FTZ R225, R14, R225 ;  /* 0x000000e10ee17221 */ /* 0x000fe40000010000 */
[----:B------:R-:W-:Y:S01]  /*9dd0*/  FADD.FTZ R223, R199, R223 ;  /* 0x000000dfc7df7221 */ /* 0x000fe20000010000 */
[----:B------:R-:W-:Y:S01]  /*9de0*/  MOV R199, R196 ;  /* 0x000000c400c77202 */ /* 0x000fe20000000f00 */
[-C--:B------:R-:W-:Y:S04]  /*9df0*/  HMMA.16816.F32.BF16 R68, R200, R208.reuse, R68 ;  /* 0x000000d0c844723c */ /* 0x080fe80000041844 */
[----:B------:R-:W-:Y:S01]  /*9e00*/  FADD.FTZ R223, R197, R223 ;  /* 0x000000dfc5df7221 */ /* 0x000fe20000010000 */
[----:B------:R-:W-:Y:S01]  /*9e10*/  MOV R197, R0 ;  /* 0x0000000000c57202 */ /* 0x000fe20000000f00 */
[----:B------:R-:W-:Y:S02]  /*9e20*/  FADD.FTZ R222, R222, R32 ;  /* 0x00000020dede7221 */ /* 0x000fe40000010000 */
[C---:B------:R-:W-:Y:S04]  /*9e30*/  HMMA.16816.F32.BF16 R72, R204.reuse, R208, R72 ;  /* 0x000000d0cc48723c */ /* 0x040fe80000041848 */
[----:B------:R-:W-:Y:S01]  /*9e40*/  FADD.FTZ R223, R198, R223 ;  /* 0x000000dfc6df7221 */ /* 0x000fe20000010000 */
[----:B------:R-:W-:Y:S01]  /*9e50*/  MOV R198, R2 ;  /* 0x0000000200c67202 */ /* 0x000fe20000000f00 */
[----:B------:R-:W-:Y:S02]  /*9e60*/  FADD.FTZ R222, R220, R222 ;  /* 0x000000dedcde7221 */ /* 0x000fe40000010000 */
[-C--:B------:R-:W-:Y:S04]  /*9e70*/  HMMA.16816.F32.BF16 R76, R204, R210.reuse, R76 ;  /* 0x000000d2cc4c723c */ /* 0x080fe8000004184c */
[----:B------:R-:W-:Y:S02]  /*9e80*/  FADD.FTZ R223, R229, R223 ;  /* 0x000000dfe5df7221 */ /* 0x000fe40000010000 */
[----:B------:R-:W-:Y:S02]  /*9e90*/  FADD.FTZ R222, R35, R222 ;  /* 0x000000de23de7221 */ /* 0x000fe40000010000 */
[C---:B------:R-:W-:Y:S04]  /*9ea0*/  HMMA.16816.F32.BF16 R80, R200.reuse, R210, R80 ;  /* 0x000000d2c850723c */ /* 0x040fe80000041850 */
[----:B------:R-:W-:Y:S02]  /*9eb0*/  FADD.FTZ R223, R230, R223 ;  /* 0x000000dfe6df7221 */ /* 0x000fe40000010000 */
        /* <DEDUP_REMOVED lines=17> */
[----:B------:R-:W-:Y:S04]  /*9fd0*/  FADD.FTZ R224, R24, R224 ;  /* 0x000000e018e07221 */ /* 0x000fe80000010000 */
[-C--:B------:R-:W-:Y:S04]  /*9fe0*/  HMMA.16816.F32.BF16 R108, R204, R218.reuse, R108 ;  /* 0x000000dacc6c723c */ /* 0x080fe8000004186c */
[----:B------:R-:W-:Y:S04]  /*9ff0*/  FADD.FTZ R224, R27, R224 ;  /* 0x000000e01be07221 */ /* 0x000fe80000010000 */
[C---:B------:R-:W-:Y:S04]  /*a000*/  HMMA.16816.F32.BF16 R112, R200.reuse, R218, R112 ;  /* 0x000000dac870723c */ /* 0x040fe80000041870 */
[----:B------:R-:W-:Y:S04]  /*a010*/  FADD.FTZ R224, R22, R224 ;  /* 0x000000e016e07221 */ /* 0x000fe80000010000 */
[-C--:B------:R-:W-:Y:S04]  /*a020*/  HMMA.16816.F32.BF16 R116, R200, R4.reuse, R116 ;  /* 0x00000004c874723c */ /* 0x080fe80000041874 */
[----:B------:R-:W-:Y:S04]  /*a030*/  FADD.FTZ R224, R16, R224 ;  /* 0x000000e010e07221 */ /* 0x000fe80000010000 */
[C---:B------:R-:W-:Y:S04]  /*a040*/  HMMA.16816.F32.BF16 R120, R204.reuse, R4, R120 ;  /* 0x00000004cc78723c */ /* 0x040fe80000041878 */
[----:B------:R-:W-:Y:S03]  /*a050*/  FADD.FTZ R224, R19, R224 ;  /* 0x000000e013e07221 */ /* 0x000fe60000010000 */
[----:B------:R-:W-:Y:S01]  /*a060*/  FADD.FTZ R5, R9, R222 ;  /* 0x000000de09057221 */ /* 0x000fe20000010000 */
[-C--:B------:R-:W-:Y:S04]  /*a070*/  HMMA.16816.F32.BF16 R124, R204, R6.reuse, R124 ;  /* 0x00000006cc7c723c */ /* 0x080fe8000004187c */
[----:B------:R-:W-:Y:S02]  /*a080*/  FADD.FTZ R4, R10, R225 ;  /* 0x000000e10a047221 */ /* 0x000fe40000010000 */
[----:B------:R-:W-:Y:S02]  /*a090*/  FADD.FTZ R224, R15, R224 ;  /* 0x000000e00fe07221 */ /* 0x000fe40000010000 */
[----:B------:R-:W-:Y:S07]  /*a0a0*/  HMMA.16816.F32.BF16 R128, R200, R6, R128 ;  /* 0x00000006c880723c */ /* 0x000fee0000041880 */
[----:B------:R-:W-:Y:S01]  /*a0b0*/  FADD.FTZ R6, R8, R223 ;  /* 0x000000df08067221 */ /* 0x000fe20000010000 */
[----:B------:R-:W-:Y:S01]  /*a0c0*/  MOV R200, R3 ;  /* 0x0000000300c87202 */ /* 0x000fe20000000f00 */
[----:B------:R-:W-:Y:S03]  /*a0d0*/  FADD.FTZ R203, R11, R224 ;  /* 0x000000e00bcb7221 */ /* 0x000fe60000010000 */
[----:B------:R1:W-:Y:S04]  /*a0e0*/  STL [R1+0x40], R6 ;  /* 0x0000400601007387 */ /* 0x0003e80000100800 */
[----:B------:R1:W-:Y:S04]  /*a0f0*/  STL [R1+0x3c], R5 ;  /* 0x00003c0501007387 */ /* 0x0003e80000100800 */
[----:B------:R1:W-:Y:S02]  /*a100*/  STL [R1+0x38], R4 ;  /* 0x0000380401007387 */ /* 0x0003e40000100800 */
[----:B-1----:R-:W-:-:S05]  /*a110*/  @P0 BRA `(.L_x_709) ;  /* 0xffffbc0000000947 */ /* 0x002fca000383ffff */
.L_x_708:
[----:B-1----:R-:W2:Y:S04]  /*a120*/  LDL.LU R6, [R1+0x40] ;  /* 0x0000400001067983 */ /* 0x002ea80000300800 */
[----:B------:R-:W1:Y:S04]  /*a130*/  SHFL.BFLY PT, R9, R203, 0x2, 0x1f ;  /* 0x0c401f00cb097f89 */ /* 0x000e6800000e0000 */
[----:B------:R-:W3:Y:S01]  /*a140*/  S2R R11, SR_TID.X ;  /* 0x00000000000b7919 */ /* 0x000ee20000002100 */
[----:B------:R-:W4:Y:S01]  /*a150*/  S2UR UR7, SR_CTAID.Y ;  /* 0x00000000000779c3 */ /* 0x000f220000002600 */
[----:B------:R-:W-:-:S02]  /*a160*/  ULDC.64 UR4, c[0x0][0x490] ;  /* 0x0001240000047ab9 */ /* 0x000fc40000000a00 */
[----:B------:R-:W2:Y:S04]  /*a170*/  LDL.LU R7, [R1+0x3c] ;  /* 0x00003c0001077983 */ /* 0x000ea80000300800 */
[----:B------:R-:W2:Y:S04]  /*a180*/  LDL.LU R10, [R1+0x38] ;  /* 0x00003800010a7983 */ /* 0x000ea80000300800 */
[----:B------:R-:W2:Y:S01]  /*a190*/  LDL.LU R18, [R1+0x10] ;  /* 0x0000100001127983 */ /* 0x000ea20000300800 */
[----:B------:R-:W-:-:S03]  /*a1a0*/  MOV R14, RZ ;  /* 0x000000ff000e7202 */ /* 0x000fc60000000f00 */
[----:B------:R-:W2:Y:S01]  /*a1b0*/  LDL.LU R30, [R1+0x20] ;  /* 0x00002000011e7983 */ /* 0x000ea20000300800 */
[----:B-1----:R-:W-:Y:S01]  /*a1c0*/  FADD.FTZ R203, R9, R203 ;  /* 0x000000cb09cb7221 */ /* 0x002fe20000010000 */
[----:B------:R-:W-:Y:S02]  /*a1d0*/  MOV R9, c[0x0][0x4e8] ;  /* 0x00013a0000097a02 */ /* 0x000fe40000000f00 */
[----:B---3--:R-:W-:Y:S02]  /*a1e0*/  SHF.R.S32.HI R12, RZ, 0x1f, R11 ;  /* 0x0000001fff0c7819 */ /* 0x008fe4000001140b */
[----:B------:R-:W-:Y:S01]  /*a1f0*/  ISETP.NE.AND P0, PT, R9, 0x1, PT ;  /* 0x000000010900780c */ /* 0x000fe20003f05270 */
[----:B----4-:R-:W-:-:S04]  /*a200*/  USHF.R.S32.HI UR6, URZ, 0x1f, UR7 ;  /* 0x0000001f3f067899 */ /* 0x010fc80008011407 */
[----:B------:R-:W-:Y:S02]  /*a210*/  UIMAD UR8, UR6, UR4, URZ ;  /* 0x00000004060872a4 */ /* 0x000fe4000f8e023f */
[----:B------:R-:W-:Y:S02]  /*a220*/  UIMAD.WIDE.U32 UR10, UR7, UR4, URZ ;  /* 0x00000004070a72a5 */ /* 0x000fe4000f8e003f */
[----:B------:R-:W-:-:S03]  /*a230*/  UIMAD UR8, UR7, UR5, UR8 ;  /* 0x00000005070872a4 */ /* 0x000fc6000f8e0208 */
[----:B------:R-:W-:Y:S02]  /*a240*/  ULDC.64 UR4, c[0x0][0x3e8] ;  /* 0x0000fa0000047ab9 */ /* 0x000fe40000000a00 */
[----:B------:R-:W-:-:S06]  /*a250*/  UIMAD.WIDE.U32 UR14, UR7, UR4, URZ ;  /* 0x00000004070e72a5 */ /* 0x000fcc000f8e003f */
[----:B------:R-:W-:Y:S02]  /*a260*/  MOV R22, UR14 ;  /* 0x0000000e00167c02 */ /* 0x000fe40008000f00 */
[----:B------:R-:W-:Y:S02]  /*a270*/  MOV R23, UR15 ;  /* 0x0000000f00177c02 */ /* 0x000fe40008000f00 */
[----:B------:R-:W-:Y:S02]  /*a280*/  MOV R27, 0xff800000 ;  /* 0xff800000001b7802 */ /* 0x000fe40000000f00 */
[----:B------:R-:W-:Y:S02]  /*a290*/  MOV R29, 0xff800000 ;  /* 0xff800000001d7802 */ /* 0x000fe40000000f00 */
[----:B------:R-:W-:Y:S02]  /*a2a0*/  MOV R28, 0xff800000 ;  /* 0xff800000001c7802 */ /* 0x000fe40000000f00 */
[----:B------:R-:W-:Y:S01]  /*a2b0*/  MOV R26, 0xff800000 ;  /* 0xff800000001a7802 */ /* 0x000fe20000000f00 */
[----:B------:R-:W-:Y:S06]  /*a2c0*/  BAR.SYNC.DEFER_BLOCKING 0x1, 0x80 ;  /* 0x0042000000007b1d */ /* 0x000fec0000010000 */
[----:B--2---:R-:W1:Y:S04]  /*a2d0*/  SHFL.BFLY PT, R5, R6, 0x2, 0x1f ;  /* 0x0c401f0006057f89 */ /* 0x004e6800000e0000 */
[----:B------:R-:W2:Y:S01]  /*a2e0*/  SHFL.BFLY PT, R4, R7, 0x2, 0x1f ;  /* 0x0c401f0007047f89 */ /* 0x000ea200000e0000 */
[----:B------:R-:W-:-:S04]  /*a2f0*/  @P0 IMAD.HI.U32 R13, R18, c[0x0][0x4ec], RZ ;  /* 0x00013b00120d0a27 */ /* 0x000fc800078e00ff */
[----:B-1----:R-:W-:Y:S02]  /*a300*/  FADD.FTZ R5, R5, R6 ;  /* 0x0000000605057221 */ /* 0x002fe40000010000 */
[----:B------:R-:W1:Y:S04]  /*a310*/  SHFL.BFLY PT, R6, R10, 0x2, 0x1f ;  /* 0x0c401f000a067f89 */ /* 0x000e6800000e0000 */
[----:B------:R-:W3:Y:S01]  /*a320*/  SHFL.BFLY PT, R8, R5, 0x1, 0x1f ;  /* 0x0c201f0005087f89 */ /* 0x000ee200000e0000 */
[----:B--2---:R-:W-:-:S05]  /*a330*/  FADD.FTZ R4, R4, R7 ;  /* 0x0000000704047221 */ /* 0x004fca0000010000 */
[----:B------:R-:W2:Y:S01]  /*a340*/  SHFL.BFLY PT, R7, R4, 0x1, 0x1f ;  /* 0x0c201f0004077f89 */ /* 0x000ea200000e0000 */
[----:B-1----:R-:W-:Y:S01]  /*a350*/  FADD.FTZ R6, R6, R10 ;  /* 0x0000000a06067221 */ /* 0x002fe20000010000 */
[----:B------:R-:W-:Y:S02]  /*a360*/  MOV R10, R18 ;  /* 0x00000012000a7202 */ /* 0x000fe40000000f00 */
[----:B------:R-:W-:Y:S01]  /*a370*/  @P0 SHF.R.U32.HI R10, RZ, c[0x0][0x4f0], R13 ;  /* 0x00013c00ff0a0a19 */ /* 0x000fe2000001160d */
[----:B---3--:R-:W-:Y:S01]  /*a380*/  FADD.FTZ R8, R5, R8 ;  /* 0x0000000805087221 */ /* 0x008fe20000010000 */
[----:B------:R-:W1:Y:S01]  /*a390*/  SHFL.BFLY PT, R16, R6, 0x1, 0x1f ;  /* 0x0c201f0006107f89 */ /* 0x000e6200000e0000 */
[----:B------:R-:W-:-:S03]  /*a3a0*/  MOV R13, RZ ;  /* 0x000000ff000d7202 */ /* 0x000fc60000000f00 */
[----:B------:R-:W-:Y:S01]  /*a3b0*/  FSETP.NE.FTZ.AND P3, PT, R8, RZ, PT ;  /* 0x000000ff0800720b */ /* 0x000fe20003f75000 */
[----:B------:R-:W3:Y:S01]  /*a3c0*/  SHFL.BFLY PT, R5, R203, 0x1, 0x1f ;  /* 0x0c201f00cb057f89 */ /* 0x000ee200000e0000 */
[----:B--2---:R-:W-:Y:S01]  /*a3d0*/  FADD.FTZ R7, R4, R7 ;  /* 0x0000000704077221 */ /* 0x004fe20000010000 */
[CC--:B------:R-:W-:Y:S02]  /*a3e0*/  LEA.HI R4, R12.reuse, R11.reuse, RZ, 0x5 ;  /* 0x0000000b0c047211 */ /* 0x0c0fe400078f28ff */
[----:B------:R-:W-:Y:S02]  /*a3f0*/  LEA.HI R12, R12, R11, RZ, 0x2 ;  /* 0x0000000b0c0c7211 */ /* 0x000fe400078f10ff */
[----:B------:R-:W-:Y:S02]  /*a400*/  LOP3.LUT R15, R4, 0xffffffe0, RZ, 0xc0, !PT ;  /* 0xffffffe0040f7812 */ /* 0x000fe400078ec0ff */
[----:B------:R-:W-:-:S04]  /*a410*/  LOP3.LUT R17, R12, 0xfffffffc, RZ, 0xc0, !PT ;  /* 0xfffffffc0c117812 */ /* 0x000fc800078ec0ff */
[----:B------:R-:W-:Y:S01]  /*a420*/  @P3 MUFU.RCP R14, R8 ;  /* 0x00000008000e3308 */ /* 0x000fe20000001000 */
[-C--:B------:R-:W-:Y:S02]  /*a430*/  IADD3 R15, -R15, R11.reuse, RZ ;  /* 0x0000000b0f0f7210 */ /* 0x080fe40007ffe1ff */
[----:B------:R-:W-:Y:S02]  /*a440*/  FSETP.NE.FTZ.AND P2, PT, R7, RZ, PT ;  /* 0x000000ff0700720b */ /* 0x000fe40003f55000 */
[----:B------:R-:W-:Y:S01]  /*a450*/  LOP3.LUT P4, RZ, R15, 0x3, RZ, 0xc0, !PT ;  /* 0x000000030fff7812 */ /* 0x000fe2000788c0ff */
[----:B-1----:R-:W-:Y:S01]  /*a460*/  FADD.FTZ R6, R6, R16 ;  /* 0x0000001006067221 */ /* 0x002fe20000010000 */
[----:B------:R-:W-:Y:S02]  /*a470*/  IADD3 R16, -R10, RZ, RZ ;  /* 0x000000ff0a107210 */ /* 0x000fe40007ffe1ff */
[----:B------:R-:W-:Y:S02]  /*a480*/  IADD3 R11, -R17, R11, RZ ;  /* 0x0000000b110b7210 */ /* 0x000fe40007ffe1ff */
[----:B------:R-:W-:Y:S01]  /*a490*/  FSETP.NE.FTZ.AND P1, PT, R6, RZ, PT ;  /* 0x000000ff0600720b */ /* 0x000fe20003f35000 */
[----:B------:R-:W-:-:S02]  /*a4a0*/  IMAD R15, R16, c[0x0][0x4e8], R18 ;  /* 0x00013a00100f7a24 */ /* 0x000fc400078e0212 */
[----:B------:R-:W-:Y:S01]  /*a4b0*/  CS2R R16, SRZ ;  /* 0x0000000000107805 */ /* 0x000fe2000001ff00 */
[--C-:B------:R-:W-:Y:S01]  /*a4c0*/  SHF.R.S32.HI R18, RZ, 0x2, R12.reuse ;  /* 0x00000002ff127819 */ /* 0x100fe2000001140c */
[----:B---3--:R-:W-:Y:S01]  /*a4d0*/  FADD.FTZ R5, R203, R5 ;  /* 0x00000005cb057221 */ /* 0x008fe20000010000 */
[----:B------:R-:W-:Y:S01]  /*a4e0*/  SHF.R.S32.HI R12, RZ, 0x1f, R12 ;  /* 0x0000001fff0c7819 */ /* 0x000fe2000001140c */
[----:B------:R-:W-:Y:S03]  /*a4f0*/  @P2 MUFU.RCP R13, R7 ;  /* 0x00000007000d2308 */ /* 0x000fe60000001000 */
[----:B------:R-:W-:-:S05]  /*a500*/  LEA.HI R12, R12, R18, RZ, 0x3 ;  /* 0x000000120c0c7211 */ /* 0x000fca00078f18ff */
[----:B------:R-:W-:Y:S01]  /*a510*/  @P1 MUFU.RCP R16, R6 ;  /* 0x0000000600101308 */ /* 0x000fe20000001000 */
[----:B------:R-:W-:-:S07]  /*a520*/  LOP3.LUT R12, R12, 0xfffffff8, RZ, 0xc0, !PT ;  /* 0xfffffff80c0c7812 */ /* 0x000fce00078ec0ff */
[----:B------:R-:W1:Y:S01]  /*a530*/  @P1 MUFU.LG2 R6, R6 ;  /* 0x0000000600061308 */ /* 0x000e620000000c00 */
[----:B------:R-:W-:-:S07]  /*a540*/  IADD3 R12, R18, -R12, RZ ;  /* 0x8000000c120c7210 */ /* 0x000fce0007ffe0ff */
[----:B------:R-:W2:Y:S01]  /*a550*/  @P3 MUFU.LG2 R8, R8 ;  /* 0x0000000800083308 */ /* 0x000ea20000000c00 */
[----:B------:R-:W-:-:S07]  /*a560*/  MOV R18, R22 ;  /* 0x0000001600127202 */ /* 0x000fce0000000f00 */
[----:B------:R-:W3:Y:S01]  /*a570*/  @P2 MUFU.LG2 R7, R7 ;  /* 0x0000000700072308 */ /* 0x000ee20000000c00 */
[----:B------:R-:W-:Y:S01]  /*a580*/  @P1 MOV R22, 0x3f317218 ;  /* 0x3f31721800161802 */ /* 0x000fe20000000f00 */
[----:B-1----:R-:W-:Y:S01]  /*a590*/  @P1 FMUL.FTZ R6, R6, 0.69314718246459960938 ;  /* 0x3f31721806061820 */ /* 0x002fe20000410000 */
[----:B------:R-:W-:Y:S02]  /*a5a0*/  @P3 MOV R24, 0x3f317218 ;  /* 0x3f31721800183802 */ /* 0x000fe40000000f00 */
[----:B------:R-:W-:Y:S01]  /*a5b0*/  @P2 MOV R23, 0x3f317218 ;  /* 0x3f31721800172802 */ /* 0x000fe20000000f00 */
[----:B------:R-:W-:Y:S01]  /*a5c0*/  @P1 FMUL.FTZ R22, R22, c[0x0][0x2d0] ;  /* 0x0000b40016161a20 */ /* 0x000fe20000410000 */
[----:B------:R-:W-:Y:S01]  /*a5d0*/  SHF.R.S32.HI R4, RZ, 0x5, R4 ;  /* 0x00000005ff047819 */ /* 0x000fe20000011404 */
[----:B--2---:R-:W-:Y:S02]  /*a5e0*/  @P3 FMUL.FTZ R8, R8, 0.69314718246459960938 ;  /* 0x3f31721808083820 */ /* 0x004fe40000410000 */
[----:B------:R-:W-:-:S02]  /*a5f0*/  @P3 FMUL.FTZ R24, R24, c[0x0][0x2d0] ;  /* 0x0000b40018183a20 */ /* 0x000fc40000410000 */
[----:B------:R-:W-:Y:S01]  /*a600*/  @P1 FFMA.FTZ R27, R22, R2, R6 ;  /* 0x00000002161b1223 */ /* 0x000fe20000010006 */
[----:B------:R-:W-:Y:S01]  /*a610*/  SHF.R.S32.HI R2, RZ, 0x1f, R4 ;  /* 0x0000001fff027819 */ /* 0x000fe20000011404 */
[----:B------:R-:W-:Y:S02]  /*a620*/  @P2 FMUL.FTZ R23, R23, c[0x0][0x2d0] ;  /* 0x0000b40017172a20 */ /* 0x000fe40000410000 */
[----:B---3--:R-:W-:Y:S02]  /*a630*/  @P2 FMUL.FTZ R7, R7, 0.69314718246459960938 ;  /* 0x3f31721807072820 */ /* 0x008fe40000410000 */
[----:B------:R-:W-:Y:S01]  /*a640*/  @P3 FFMA.FTZ R29, R24, R196, R8 ;  /* 0x000000c4181d3223 */ /* 0x000fe20000010008 */
[----:B------:R-:W-:Y:S01]  /*a650*/  LEA.HI R8, R2, R4, RZ, 0x2 ;  /* 0x0000000402087211 */ /* 0x000fe200078f10ff */
[----:B------:R-:W-:Y:S01]  /*a660*/  @P2 FFMA.FTZ R28, R23, R3, R7 ;  /* 0x00000003171c2223 */ /* 0x000fe20000010007 */
[----:B------:R-:W-:Y:S02]  /*a670*/  LEA.HI R7, R11, R11, RZ, 0x1 ;  /* 0x0000000b0b077211 */ /* 0x000fe400078f08ff */
[----:B------:R-:W-:-:S02]  /*a680*/  FSETP.NE.FTZ.AND P0, PT, R5, RZ, PT ;  /* 0x000000ff0500720b */ /* 0x000fc40003f15000 */
[----:B------:R-:W-:Y:S02]  /*a690*/  LOP3.LUT R8, R8, 0xffffffc, RZ, 0xc0, !PT ;  /* 0x0ffffffc08087812 */ /* 0x000fe400078ec0ff */
[----:B------:R-:W-:Y:S02]  /*a6a0*/  LOP3.LUT R6, R7, 0x1ffffffe, RZ, 0xc0, !PT ;  /* 0x1ffffffe07067812 */ /* 0x000fe400078ec0ff */
[C---:B------:R-:W-:Y:S02]  /*a6b0*/  IADD3 R8, R4.reuse, -R8, RZ ;  /* 0x8000000804087210 */ /* 0x040fe40007ffe0ff */
[----:B------:R-:W-:Y:S02]  /*a6c0*/  LEA R4, R4, R11, 0x9 ;  /* 0x0000000b04047211 */ /* 0x000fe400078e48ff */
[----:B------:R-:W-:Y:S02]  /*a6d0*/  IADD3 R6, R11, -R6, RZ ;  /* 0x800000060b067210 */ /* 0x000fe40007ffe0ff */
[----:B------:R-:W-:-:S02]  /*a6e0*/  SHF.R.S32.HI R11, RZ, 0x2, R30 ;  /* 0x00000002ff0b7819 */ /* 0x000fc4000001141e */
[----:B------:R-:W2:Y:S01]  /*a6f0*/  LDL.LU R30, [R1+0xc] ;  /* 0x00000c00011e7983 */ /* 0x000ea20000300800 */
[----:B------:R-:W1:Y:S02]  /*a700*/  @P0 MUFU.RCP R17, R5 ;  /* 0x0000000500110308 */ /* 0x000e640000001000 */
[C---:B-1----:R-:W-:Y:S02]  /*a710*/  FMUL.FTZ R79, R17.reuse, R79 ;  /* 0x0000004f114f7220 */ /* 0x042fe40000410000 */
[----:B------:R-:W-:-:S05]  /*a720*/  FMUL.FTZ R78, R17, R78 ;  /* 0x0000004e114e7220 */ /* 0x000fca0000410000 */
[----:B------:R-:W-:Y:S02]  /*a730*/  F2FP.BF16.PACK_AB R78, R79, R78 ;  /* 0x0000004e4f4e723e */ /* 0x000fe400000010ff */
[----:B------:R-:W3:Y:S01]  /*a740*/  LDL R79, [R1+0x8] ;  /* 0x00000800014f7983 */ /* 0x000ee20000100800 */
[C---:B------:R-:W-:Y:S02]  /*a750*/  FMUL.FTZ R77, R16.reuse, R77 ;  /* 0x0000004d104d7220 */ /* 0x040fe40000410000 */
[----:B------:R-:W-:Y:S02]  /*a760*/  FMUL.FTZ R76, R16, R76 ;  /* 0x0000004c104c7220 */ /* 0x000fe40000410000 */
[C---:B------:R-:W-:Y:S02]  /*a770*/  FMUL.FTZ R75, R17.reuse, R75 ;  /* 0x0000004b114b7220 */ /* 0x040fe40000410000 */
[----:B------:R-:W-:Y:S01]  /*a780*/  FMUL.FTZ R74, R17, R74 ;  /* 0x0000004a114a7220 */ /* 0x000fe20000410000 */
[----:B------:R-:W-:-:S02]  /*a790*/  F2FP.BF16.PACK_AB R76, R77, R76 ;  /* 0x0000004c4d4c723e */ /* 0x000fc400000010ff */
[----:B------:R1:W5:Y:S02]  /*a7a0*/  LDL R77, [R1+0x1c] ;  /* 0x00001c00014d7983 */ /* 0x0003640000100800 */
[----:B------:R-:W-:Y:S02]  /*a7b0*/  F2FP.BF16.PACK_AB R74, R75, R74 ;  /* 0x0000004a4b4a723e */ /* 0x000fe400000010ff */
[----:B------:R1:W5:Y:S01]  /*a7c0*/  LDL R75, [R1+0x18] ;  /* 0x00001800014b7983 */ /* 0x0003620000100800 */
[----:B------:R4:W4:Y:S02]  /*a7d0*/  @P0 MUFU.LG2 R25, R5 ;  /* 0x0000000500190308 */ /* 0x0009240000000c00 */
[----:B----4-:R-:W-:Y:S01]  /*a7e0*/  @P0 MOV R5, 0x3f317218 ;  /* 0x3f31721800050802 */ /* 0x010fe20000000f00 */
[----:B------:R-:W-:-:S04]  /*a7f0*/  @P0 FMUL.FTZ R25, R25, 0.69314718246459960938 ;  /* 0x3f31721819190820 */ /* 0x000fc80000410000 */
[----:B------:R-:W-:-:S04]  /*a800*/  @P0 FMUL.FTZ R5, R5, c[0x0][0x2d0] ;  /* 0x0000b40005050a20 */ /* 0x000fc80000410000 */
[----:B------:R-:W-:Y:S02]  /*a810*/  @P0 FFMA.FTZ R26, R5, R0, R25 ;  /* 0x00000000051a0223 */ /* 0x000fe40000010019 */
[----:B------:R-:W4:Y:S01]  /*a820*/  S2R R0, SR_CTAID.Z ;  /* 0x0000000000007919 */ /* 0x000f220000002700 */
[----:B------:R-:W-:-:S04]  /*a830*/  UIMAD UR6, UR6, UR4, URZ ;  /* 0x00000004060672a4 */ /* 0x000fc8000f8e023f */
[----:B------:R-:W-:Y:S02]  /*a840*/  UIMAD UR5, UR7, UR5, UR6 ;  /* 0x00000005070572a4 */ /* 0x000fe4000f8e0206 */
[----:B------:R-:W-:Y:S02]  /*a850*/  UIADD3 UR8, UR11, UR8, URZ ;  /* 0x000000080b087290 */ /* 0x000fe4000fffe03f */
[----:B------:R-:W-:Y:S01]  /*a860*/  UIADD3 UR5, UR15, UR5, URZ ;  /* 0x000000050f057290 */ /* 0x000fe2000fffe03f */
[----:B------:R-:W-:Y:S02]  /*a870*/  MOV R21, UR11 ;  /* 0x0000000b00157c02 */ /* 0x000fe40008000f00 */
[----:B------:R-:W-:Y:S02]  /*a880*/  MOV R20, UR10 ;  /* 0x0000000a00147c02 */ /* 0x000fe40008000f00 */
[----:B------:R-:W-:Y:S02]  /*a890*/  MOV R21, UR8 ;  /* 0x0000000800157c02 */ /* 0x000fe40008000f00 */
[----:B------:R-:W-:-:S02]  /*a8a0*/  MOV R19, UR5 ;  /* 0x0000000500137c02 */ /* 0x000fc40008000f00 */
[----:B----4-:R-:W-:-:S05]  /*a8b0*/  SHF.R.S32.HI R3, RZ, 0x1f, R0 ;  /* 0x0000001fff037819 */ /* 0x010fca0000011400 */
[C---:B------:R-:W-:Y:S02]  /*a8c0*/  IMAD R5, R3.reuse, c[0x0][0x498], RZ ;  /* 0x0001260003057a24 */ /* 0x040fe400078e02ff */
[----:B------:R-:W-:Y:S02]  /*a8d0*/  IMAD R3, R3, c[0x0][0x3f0], RZ ;  /* 0x0000fc0003037a24 */ /* 0x000fe400078e02ff */
[C---:B------:R-:W-:Y:S02]  /*a8e0*/  IMAD R5, R0.reuse, c[0x0][0x49c], R5 ;  /* 0x0001270000057a24 */ /* 0x040fe400078e0205 */
[C---:B------:R-:W-:Y:S02]  /*a8f0*/  IMAD R3, R0.reuse, c[0x0][0x3f4], R3 ;  /* 0x0000fd0000037a24 */ /* 0x040fe400078e0203 */
[----:B------:R-:W-:-:S04]  /*a900*/  IMAD.WIDE.U32 R20, R0, c[0x0][0x498], R20 ;  /* 0x0001260000147a25 */ /* 0x000fc800078e0014 */
[----:B------:R-:W-:Y:S01]  /*a910*/  IMAD.WIDE.U32 R18, R0, c[0x0][0x3f0], R18 ;  /* 0x0000fc0000127a25 */ /* 0x000fe200078e0012 */
[C---:B------:R-:W-:Y:S01]  /*a920*/  SHF.L.U32 R0, R12.reuse, 0x6, RZ ;  /* 0x000000060c007819 */ /* 0x040fe200000006ff */
[----:B------:R-:W4:Y:S01]  /*a930*/  S2R R2, SR_CTAID.X ;  /* 0x0000000000027919 */ /* 0x000f220000002500 */
[----:B------:R-:W-:Y:S02]  /*a940*/  R2P PR, R12, 0x6 ;  /* 0x000000060c007804 */ /* 0x000fe40000000000 */
[----:B------:R-:W-:Y:S02]  /*a950*/  LOP3.LUT R0, R0, 0x1c0, RZ, 0xc0, !PT ;  /* 0x000001c000007812 */ /* 0x000fe400078ec0ff */
[----:B------:R-:W-:Y:S02]  /*a960*/  LOP3.LUT R12, R12, 0x1, RZ, 0xc0, !PT ;  /* 0x000000010c0c7812 */ /* 0x000fe400078ec0ff */
[----:B------:R-:W-:Y:S02]  /*a970*/  IADD3 R19, R19, R3, RZ ;  /* 0x0000000313137210 */ /* 0x000fe40007ffe0ff */
[----:B------:R-:W-:-:S02]  /*a980*/  LEA.HI R3, R0, R0, RZ, 0x1d ;  /* 0x0000000000037211 */ /* 0x000fc400078fe8ff */
[----:B------:R-:W-:Y:S02]  /*a990*/  ISETP.NE.U32.AND P0, PT, R12, 0x1, PT ;  /* 0x000000010c00780c */ /* 0x000fe40003f05070 */
[----:B------:R-:W-:Y:S02]  /*a9a0*/  LEA R3, R4, R3, 0x1 ;  /* 0x0000000304037211 */ /* 0x000fe400078e08ff */
[----:B------:R-:W-:Y:S02]  /*a9b0*/  SHF.R.S32.HI R0, RZ, 0x1f, R10 ;  /* 0x0000001fff007819 */ /* 0x000fe4000001140a */
[----:B------:R-:W-:Y:S02]  /*a9c0*/  SHF.L.U32 R7, R7, 0x5, RZ ;  /* 0x0000000507077819 */ /* 0x000fe400000006ff */
[----:B------:R-:W-:Y:S01]  /*a9d0*/  SHF.L.U32 R3, R3, 0x1, RZ ;  /* 0x0000000103037819 */ /* 0x000fe200000006ff */
[----:B------:R-:W-:Y:S01]  /*a9e0*/  IMAD R0, R0, c[0x0][0x3e0], RZ ;  /* 0x0000f80000007a24 */ /* 0x000fe200078e02ff */
[----:B------:R-:W-:-:S02]  /*a9f0*/  LEA R8, R8, R11, 0x4 ;  /* 0x0000000b08087211 */ /* 0x000fc400078e20ff */
[----:B------:R-:W-:Y:S02]  /*aa00*/  LOP3.LUT R7, R7, 0xffffffc0, RZ, 0xc0, !PT ;  /* 0xffffffc007077812 */ /* 0x000fe400078ec0ff */
[C---:B------:R-:W-:Y:S01]  /*aa10*/  IADD3 R11, R3.reuse, 0x80, RZ ;  /* 0x00000080030b7810 */ /* 0x040fe20007ffe0ff */
[C---:B------:R-:W-:Y:S02]  /*aa20*/  IMAD R0, R10.reuse, c[0x0][0x3e4], R0 ;  /* 0x0000f9000a007a24 */ /* 0x040fe400078e0200 */
[----:B------:R-:W-:Y:S01]  /*aa30*/  IMAD.WIDE.U32 R18, R10, c[0x0][0x3e0], R18 ;  /* 0x0000f8000a127a25 */ /* 0x000fe200078e0012 */
[----:B------:R-:W-:Y:S02]  /*aa40*/  IADD3 R10, R3, 0x70, RZ ;  /* 0x00000070030a7810 */ /* 0x000fe40007ffe0ff */
[----:B------:R-:W-:Y:S02]  /*aa50*/  LEA R6, R6, R7, 0x3 ;  /* 0x0000000706067211 */ /* 0x000fe400078e18ff */
[----:B------:R-:W-:-:S02]  /*aa60*/  @P0 IADD3 R10, R11, 0x10, RZ ;  /* 0x000000100b0a0810 */ /* 0x000fc40007ffe0ff */
[C---:B------:R-:W-:Y:S02]  /*aa70*/  ISETP.NE.AND P0, PT, R9.reuse, 0x1, PT ;  /* 0x000000010900780c */ /* 0x040fe40003f05270 */
[----:B------:R-:W-:Y:S02]  /*aa80*/  IADD3 R6, R8, R6, RZ ;  /* 0x0000000608067210 */ /* 0x000fe40007ffe0ff */
[C---:B----4-:R-:W-:Y:S01]  /*aa90*/  LEA R8, R2.reuse, R8, 0x7 ;  /* 0x0000000802087211 */ /* 0x050fe200078e38ff */
[----:B------:R-:W-:Y:S01]  /*aaa0*/  IMAD R4, R9, c[0x0][0x388], RZ ;  /* 0x0000e20009047a24 */ /* 0x000fe200078e02ff */
[----:B------:R-:W-:Y:S02]  /*aab0*/  LEA R6, R2, R6, 0x7 ;  /* 0x0000000602067211 */ /* 0x000fe400078e38ff */
[C---:B------:R-:W-:Y:S02]  /*aac0*/  IADD3 R2, R8.reuse, 0x40, RZ ;  /* 0x0000004008027810 */ /* 0x040fe40007ffe0ff */
[----:B------:R-:W-:-:S02]  /*aad0*/  IADD3 R7, R8, 0x8, RZ ;  /* 0x0000000808077810 */ /* 0x000fc40007ffe0ff */
[----:B------:R-:W-:Y:S01]  /*aae0*/  ISETP.GE.OR P3, PT, R2, R4, P4 ;  /* 0x000000040200720c */ /* 0x000fe20002766670 */
[----:B------:R-:W-:Y:S01]  /*aaf0*/  @P0 IMAD.HI.U32 R2, R6, c[0x0][0x4ec], RZ ;  /* 0x00013b0006020a27 */ /* 0x000fe200078e00ff */
[----:B------:R-:W-:Y:S02]  /*ab00*/  IADD3 R19, R19, R0, RZ ;  /* 0x0000000013137210 */ /* 0x000fe40007ffe0ff */
[CC--:B------:R-:W-:Y:S02]  /*ab10*/  ISETP.GE.OR P6, PT, R8.reuse, R4.reuse, P4 ;  /* 0x000000040800720c */ /* 0x0c0fe400027c6670 */
[----:B------:R-:W-:Y:S02]  /*ab20*/  ISETP.GE.OR P5, PT, R7, R4, P4 ;  /* 0x000000040700720c */ /* 0x000fe400027a6670 */
[----:B------:R-:W-:Y:S02]  /*ab30*/  SHF.R.S32.HI R0, RZ, 0x1f, R15 ;  /* 0x0000001fff007819 */ /* 0x000fe4000001140f */
[----:B------:R-:W-:-:S02]  /*ab40*/  IADD3 R8, R8, 0x48, RZ ;  /* 0x0000004808087810 */ /* 0x000fc40007ffe0ff */
[----:B------:R-:W-:Y:S02]  /*ab50*/  MOV R7, R6 ;  /* 0x0000000600077202 */ /* 0x000fe40000000f00 */
[----:B------:R-:W-:Y:S01]  /*ab60*/  @P0 SHF.R.U32.HI R7, RZ, c[0x0][0x4f0], R2 ;  /* 0x00013c00ff070a19 */ /* 0x000fe20000011602 */
[----:B------:R-:W-:Y:S01]  /*ab70*/  IMAD R2, R0, c[0x0][0x3d8], RZ ;  /* 0x0000f60000027a24 */ /* 0x000fe200078e02ff */
[----:B------:R-:W-:Y:S01]  /*ab80*/  ISETP.GE.OR P4, PT, R8, R4, P4 ;  /* 0x000000040800720c */ /* 0x000fe20002786670 */
[C---:B------:R-:W-:Y:S01]  /*ab90*/  FMUL.FTZ R177, R14.reuse, R177 ;  /* 0x000000b10eb17220 */ /* 0x040fe20000410000 */
[----:B------:R-:W-:Y:S01]  /*aba0*/  IADD3 R0, -R7, RZ, RZ ;  /* 0x000000ff07007210 */ /* 0x000fe20007ffe1ff */
[C---:B------:R-:W-:Y:S01]  /*abb0*/  FMUL.FTZ R176, R14.reuse, R176 ;  /* 0x000000b00eb07220 */ /* 0x040fe20000410000 */
[----:B------:R-:W-:Y:S01]  /*abc0*/  SHF.R.S32.HI R8, RZ, 0x1f, R7 ;  /* 0x0000001fff087819 */ /* 0x000fe20000011407 */
[----:B------:R-:W-:Y:S01]  /*abd0*/  FMUL.FTZ R179, R13, R179 ;  /* 0x000000b30db37220 */ /* 0x000fe20000410000 */
[----:B------:R-:W-:Y:S01]  /*abe0*/  IADD3 R20, P0, R7, R20, RZ ;  /* 0x0000001407147210 */ /* 0x000fe20007f1e0ff */
[----:B------:R-:W-:Y:S01]  /*abf0*/  FMUL.FTZ R178, R13, R178 ;  /* 0x000000b20db27220 */ /* 0x000fe20000410000 */
[----:B------:R-:W-:Y:S01]  /*ac00*/  MOV R7, 0x20 ;  /* 0x0000002000077802 */ /* 0x000fe20000000f00 */
[----:B------:R-:W-:-:S02]  /*ac10*/  FMUL.FTZ R193, R14, R193 ;  /* 0x000000c10ec17220 */ /* 0x000fc40000410000 */
[----:B------:R-:W-:Y:S02]  /*ac20*/  FMUL.FTZ R192, R14, R192 ;  /* 0x000000c00ec07220 */ /* 0x000fe40000410000 */
[C---:B------:R-:W-:Y:S02]  /*ac30*/  FMUL.FTZ R195, R13.reuse, R195 ;  /* 0x000000c30dc37220 */ /* 0x040fe40000410000 */
[----:B------:R-:W-:Y:S02]  /*ac40*/  FMUL.FTZ R194, R13, R194 ;  /* 0x000000c20dc27220 */ /* 0x000fe40000410000 */
[C---:B------:R-:W-:Y:S02]  /*ac50*/  FMUL.FTZ R161, R16.reuse, R161 ;  /* 0x000000a110a17220 */ /* 0x040fe40000410000 */
[----:B------:R-:W-:Y:S02]  /*ac60*/  FMUL.FTZ R160, R16, R160 ;  /* 0x000000a010a07220 */ /* 0x000fe40000410000 */
[----:B------:R-:W-:-:S02]  /*ac70*/  FMUL.FTZ R163, R17, R163 ;  /* 0x000000a311a37220 */ /* 0x000fc40000410000 */
[C---:B------:R-:W-:Y:S01]  /*ac80*/  FMUL.FTZ R162, R17.reuse, R162 ;  /* 0x000000a211a27220 */ /* 0x040fe20000410000 */
[----:B------:R-:W-:Y:S01]  /*ac90*/  IADD3.X R21, R8, R21, R5, P0, !PT ;  /* 0x0000001508157210 */ /* 0x000fe200007fe405 */
[C---:B------:R-:W-:Y:S02]  /*aca0*/  FMUL.FTZ R157, R16.reuse, R157 ;  /* 0x0000009d109d7220 */ /* 0x040fe40000410000 */
[----:B------:R-:W-:Y:S02]  /*acb0*/  FMUL.FTZ R156, R16, R156 ;  /* 0x0000009c109c7220 */ /* 0x000fe40000410000 */
[C---:B------:R-:W-:Y:S02]  /*acc0*/  FMUL.FTZ R159, R17.reuse, R159 ;  /* 0x0000009f119f7220 */ /* 0x040fe40000410000 */
[----:B------:R-:W-:Y:S01]  /*acd0*/  FMUL.FTZ R158, R17, R158 ;  /* 0x0000009e119e7220 */ /* 0x000fe20000410000 */
[----:B------:R-:W-:Y:S01]  /*ace0*/  F2FP.BF16.PACK_AB R176, R177, R176 ;  /* 0x000000b0b1b0723e */ /* 0x000fe200000010ff */
[C---:B------:R-:W-:Y:S01]  /*acf0*/  FMUL.FTZ R173, R14.reuse, R173 ;  /* 0x000000ad0ead7220 */ /* 0x040fe20000410000 */
[----:B------:R-:W-:Y:S01]  /*ad00*/  F2FP.BF16.PACK_AB R178, R179, R178 ;  /* 0x000000b2b3b2723e */ /* 0x000fe200000010ff */
[C---:B------:R-:W-:Y:S01]  /*ad10*/  FMUL.FTZ R172, R14.reuse, R172 ;  /* 0x000000ac0eac7220 */ /* 0x040fe20000410000 */
[----:B------:R-:W-:Y:S01]  /*ad20*/  SEL R7, R7, 0xffffffe0, !P1 ;  /* 0xffffffe007077807 */ /* 0x000fe20004800000 */
[C---:B------:R-:W-:Y:S01]  /*ad30*/  FMUL.FTZ R175, R13.reuse, R175 ;  /* 0x000000af0daf7220 */ /* 0x040fe20000410000 */
[----:B------:R-:W-:Y:S01]  /*ad40*/  MOV R8, 0x40 ;  /* 0x0000004000087802 */ /* 0x000fe20000000f00 */
[----:B------:R-:W-:Y:S01]  /*ad50*/  FMUL.FTZ R174, R13, R174 ;  /* 0x000000ae0dae7220 */ /* 0x000fe20000410000 */
[----:B------:R-:W-:Y:S01]  /*ad60*/  F2FP.BF16.PACK_AB R192, R193, R192 ;  /* 0x000000c0c1c0723e */ /* 0x000fe200000010ff */
[C---:B------:R-:W-:Y:S01]  /*ad70*/  FMUL.FTZ R189, R14.reuse, R189 ;  /* 0x000000bd0ebd7220 */ /* 0x040fe20000410000 */
[----:B------:R-:W-:Y:S01]  /*ad80*/  F2FP.BF16.PACK_AB R194, R195, R194 ;  /* 0x000000c2c3c2723e */ /* 0x000fe200000010ff */
[----:B------:R-:W-:-:S02]  /*ad90*/  FMUL.FTZ R188, R14, R188 ;  /* 0x000000bc0ebc7220 */ /* 0x000fc40000410000 */
[C---:B------:R-:W-:Y:S02]  /*ada0*/  FMUL.FTZ R191, R13.reuse, R191 ;  /* 0x000000bf0dbf7220 */ /* 0x040fe40000410000 */
[----:B------:R-:W-:Y:S01]  /*adb0*/  FMUL.FTZ R190, R13, R190 ;  /* 0x000000be0dbe7220 */ /* 0x000fe20000410000 */
[----:B------:R-:W-:Y:S01]  /*adc0*/  F2FP.BF16.PACK_AB R160, R161, R160 ;  /* 0x000000a0a1a0723e */ /* 0x000fe200000010ff */
[C---:B------:R-:W-:Y:S01]  /*add0*/  FMUL.FTZ R153, R16.reuse, R153 ;  /* 0x0000009910997220 */ /* 0x040fe20000410000 */
[----:B------:R-:W-:Y:S01]  /*ade0*/  F2FP.BF16.PACK_AB R162, R163, R162 ;  /* 0x000000a2a3a2723e */ /* 0x000fe200000010ff */
[C---:B------:R-:W-:Y:S02]  /*adf0*/  FMUL.FTZ R152, R16.reuse, R152 ;  /* 0x0000009810987220 */ /* 0x040fe40000410000 */
[C---:B------:R-:W-:Y:S02]  /*ae00*/  FMUL.FTZ R155, R17.reuse, R155 ;  /* 0x0000009b119b7220 */ /* 0x040fe40000410000 */
        /* <DEDUP_REMOVED lines=10> */
[----:B------:R-:W-:Y:S01]  /*aeb0*/  FMUL.FTZ R168, R14, R168 ;  /* 0x000000a80ea87220 */ /* 0x000fe20000410000 */
[----:B------:R-:W-:Y:S01]  /*aec0*/  SEL R8, R8, 0xffffffc0, !P2 ;  /* 0xffffffc008087807 */ /* 0x000fe20005000000 */
[C---:B------:R-:W-:Y:S02]  /*aed0*/  FMUL.FTZ R171, R13.reuse, R171 ;  /* 0x000000ab0dab7220 */ /* 0x040fe40000410000 */
[----:B------:R-:W-:-:S02]  /*aee0*/  FMUL.FTZ R170, R13, R170 ;  /* 0x000000aa0daa7220 */ /* 0x000fc40000410000 */
[----:B------:R-:W-:Y:S01]  /*aef0*/  IMAD R0, R0, c[0x0][0x4e8], R6 ;  /* 0x00013a0000007a24 */ /* 0x000fe200078e0206 */
[----:B------:R-:W-:Y:S01]  /*af00*/  IADD3 R6, R3, R7, RZ ;  /* 0x0000000703067210 */ /* 0x000fe20007ffe0ff */
[C---:B------:R-:W-:Y:S01]  /*af10*/  FMUL.FTZ R185, R14.reuse, R185 ;  /* 0x000000b90eb97220 */ /* 0x040fe20000410000 */
[----:B------:R-:W-:Y:S01]  /*af20*/  F2FP.BF16.PACK_AB R188, R189, R188 ;  /* 0x000000bcbdbc723e */ /* 0x000fe200000010ff */
[----:B------:R-:W-:Y:S01]  /*af30*/  FMUL.FTZ R184, R14, R184 ;  /* 0x000000b80eb87220 */ /* 0x000fe20000410000 */
[----:B------:R-:W-:Y:S01]  /*af40*/  F2FP.BF16.PACK_AB R190, R191, R190 ;  /* 0x000000bebfbe723e */ /* 0x000fe200000010ff */
[C---:B------:R-:W-:Y:S01]  /*af50*/  FMUL.FTZ R187, R13.reuse, R187 ;  /* 0x000000bb0dbb7220 */ /* 0x040fe20000410000 */
[----:B------:R-:W-:Y:S01]  /*af60*/  STS [R3+0x80], R176 ;  /* 0x000080b003007388 */ /* 0x000fe20000000800 */
[----:B------:R-:W-:Y:S01]  /*af70*/  FMUL.FTZ R186, R13, R186 ;  /* 0x000000ba0dba7220 */ /* 0x000fe20000410000 */
[----:B------:R-:W-:Y:S01]  /*af80*/  IADD3 R7, R7, R10, RZ ;  /* 0x0000000a07077210 */ /* 0x000fe20007ffe0ff */
[C---:B------:R-:W-:Y:S01]  /*af90*/  FMUL.FTZ R145, R16.reuse, R145 ;  /* 0x0000009110917220 */ /* 0x040fe20000410000 */
[----:B------:R-:W-:Y:S01]  /*afa0*/  STS [R3+0x480], R178 ;  /* 0x000480b203007388 */ /* 0x000fe20000000800 */
[C---:B------:R-:W-:Y:S01]  /*afb0*/  FMUL.FTZ R144, R16.reuse, R144 ;  /* 0x0000009010907220 */ /* 0x040fe20000410000 */
[----:B------:R-:W-:Y:S01]  /*afc0*/  F2FP.BF16.PACK_AB R152, R153, R152 ;  /* 0x000000989998723e */ /* 0x000fe200000010ff */
[----:B------:R-:W-:Y:S01]  /*afd0*/  FMUL.FTZ R147, R17, R147 ;  /* 0x0000009311937220 */ /* 0x000fe20000410000 */
[----:B------:R-:W-:Y:S01]  /*afe0*/  F2FP.BF16.PACK_AB R154, R155, R154 ;  /* 0x0000009a9b9a723e */ /* 0x000fe200000010ff */
[----:B------:R-:W-:Y:S01]  /*aff0*/  FMUL.FTZ R146, R17, R146 ;  /* 0x0000009211927220 */ /* 0x000fe20000410000 */
[----:B------:R-:W-:Y:S01]  /*b000*/  STS [R10], R192 ;  /* 0x000000c00a007388 */ /* 0x000fe20000000800 */
[C---:B------:R-:W-:Y:S01]  /*b010*/  FMUL.FTZ R141, R16.reuse, R141 ;  /* 0x0000008d108d7220 */ /* 0x040fe20000410000 */
[----:B------:R-:W-:Y:S01]  /*b020*/  F2FP.BF16.PACK_AB R148, R149, R148 ;  /* 0x000000949594723e */ /* 0x000fe200000010ff */
[----:B------:R-:W-:Y:S01]  /*b030*/  FMUL.FTZ R140, R16, R140 ;  /* 0x0000008c108c7220 */ /* 0x000fe20000410000 */
[----:B------:R-:W-:Y:S01]  /*b040*/  STS [R10+0x400], R194 ;  /* 0x000400c20a007388 */ /* 0x000fe20000000800 */
[----:B------:R-:W-:Y:S01]  /*b050*/  FMUL.FTZ R143, R17, R143 ;  /* 0x0000008f118f7220 */ /* 0x000fe20000410000 */
[----:B------:R-:W-:Y:S01]  /*b060*/  F2FP.BF16.PACK_AB R150, R151, R150 ;  /* 0x000000969796723e */ /* 0x000fe200000010ff */
[----:B------:R-:W-:Y:S01]  /*b070*/  FMUL.FTZ R142, R17, R142 ;  /* 0x0000008e118e7220 */ /* 0x000fe20000410000 */
[----:B------:R-:W-:Y:S01]  /*b080*/  STS [R3+0x2080], R160 ;  /* 0x002080a003007388 */ /* 0x000fe20000000800 */
[C---:B------:R-:W-:Y:S01]  /*b090*/  FMUL.FTZ R165, R14.reuse, R165 ;  /* 0x000000a50ea57220 */ /* 0x040fe20000410000 */
[----:B------:R-:W-:Y:S01]  /*b0a0*/  F2FP.BF16.PACK_AB R168, R169, R168 ;  /* 0x000000a8a9a8723e */ /* 0x000fe200000010ff */
[C---:B------:R-:W-:Y:S01]  /*b0b0*/  FMUL.FTZ R164, R14.reuse, R164 ;  /* 0x000000a40ea47220 */ /* 0x040fe20000410000 */
[----:B------:R-:W-:Y:S01]  /*b0c0*/  STS [R3+0x2480], R162 ;  /* 0x002480a203007388 */ /* 0x000fe20000000800 */
[----:B------:R-:W-:Y:S01]  /*b0d0*/  FMUL.FTZ R167, R13, R167 ;  /* 0x000000a70da77220 */ /* 0x000fe20000410000 */
[----:B------:R-:W-:Y:S01]  /*b0e0*/  F2FP.BF16.PACK_AB R170, R171, R170 ;  /* 0x000000aaabaa723e */ /* 0x000fe200000010ff */
[----:B------:R-:W-:Y:S01]  /*b0f0*/  FMUL.FTZ R166, R13, R166 ;  /* 0x000000a60da67220 */ /* 0x000fe20000410000 */
[----:B------:R-:W-:Y:S01]  /*b100*/  STS [R10+0x2000], R156 ;  /* 0x0020009c0a007388 */ /* 0x000fe20000000800 */
[C---:B------:R-:W-:Y:S01]  /*b110*/  FMUL.FTZ R181, R14.reuse, R181 ;  /* 0x000000b50eb57220 */ /* 0x040fe20000410000 */
[----:B------:R-:W-:Y:S01]  /*b120*/  IADD3 R9, R3, R8, RZ ;  /* 0x0000000803097210 */ /* 0x000fe20007ffe0ff */
[----:B------:R-:W-:Y:S01]  /*b130*/  FMUL.FTZ R180, R14, R180 ;  /* 0x000000b40eb47220 */ /* 0x000fe20000410000 */
[----:B------:R-:W-:Y:S01]  /*b140*/  STS [R10+0x2400], R158 ;  /* 0x0024009e0a007388 */ /* 0x000fe20000000800 */
[----:B------:R-:W-:Y:S01]  /*b150*/  FMUL.FTZ R183, R13, R183 ;  /* 0x000000b70db77220 */ /* 0x000fe20000410000 */
        /* <DEDUP_REMOVED lines=9> */
[----:B------:R-:W-:Y:S01]  /*b1f0*/  FMUL.FTZ R138, R17, R138 ;  /* 0x0000008a118a7220 */ /* 0x000fe20000410000 */
[----:B------:R-:W-:Y:S01]  /*b200*/  F2FP.BF16.PACK_AB R144, R145, R144 ;  /* 0x000000909190723e */ /* 0x000fe200000010ff */
[C---:B------:R-:W-:Y:S01]  /*b210*/  FMUL.FTZ R133, R16.reuse, R133 ;  /* 0x0000008510857220 */ /* 0x040fe20000410000 */
[----:B------:R-:W-:Y:S01]  /*b220*/  F2FP.BF16.PACK_AB R146, R147, R146 ;  /* 0x000000929392723e */ /* 0x000fe200000010ff */
[----:B------:R-:W-:Y:S01]  /*b230*/  FMUL.FTZ R132, R16, R132 ;  /* 0x0000008410847220 */ /* 0x000fe20000410000 */
[----:B------:R-:W-:Y:S01]  /*b240*/  STS [R7], R188 ;  /* 0x000000bc07007388 */ /* 0x000fe20000000800 */
        /* <DEDUP_REMOVED lines=13> */
[----:B------:R-:W-:Y:S01]  /*b320*/  F2FP.BF16.PACK_AB R166, R167, R166 ;  /* 0x000000a6a7a6723e */ /* 0x000fe200000010ff */
[----:B------:R-:W-:Y:S01]  /*b330*/  FMUL.FTZ R80, R14, R80 ;  /* 0x000000500e507220 */ /* 0x000fe20000410000 */
[----:B------:R-:W-:Y:S01]  /*b340*/  STS [R7+0x2000], R148 ;  /* 0x0020009407007388 */ /* 0x000fe20000000800 */
[C---:B------:R-:W-:Y:S01]  /*b350*/  FMUL.FTZ R83, R13.reuse, R83 ;  /* 0x000000530d537220 */ /* 0x040fe20000410000 */
[----:B------:R-:W-:Y:S01]  /*b360*/  IADD3 R12, R8, R6, RZ ;  /* 0x00000006080c7210 */ /* 0x000fe20007ffe0ff */
[----:B------:R-:W-:Y:S01]  /*b370*/  FMUL.FTZ R82, R13, R82 ;  /* 0x000000520d527220 */ /* 0x000fe20000410000 */
[----:B------:R-:W-:Y:S01]  /*b380*/  STS [R7+0x2400], R150 ;  /* 0x0024009607007388 */ /* 0x000fe20000000800 */
[C---:B------:R-:W-:Y:S01]  /*b390*/  FMUL.FTZ R73, R16.reuse, R73 ;  /* 0x0000004910497220 */ /* 0x040fe20000410000 */
[----:B------:R-:W-:Y:S01]  /*b3a0*/  F2FP.BF16.PACK_AB R180, R181, R180 ;  /* 0x000000b4b5b4723e */ /* 0x000fe200000010ff */
[----:B------:R-:W-:Y:S01]  /*b3b0*/  FMUL.FTZ R72, R16, R72 ;  /* 0x0000004810487220 */ /* 0x000fe20000410000 */
[----:B------:R-:W-:Y:S01]  /*b3c0*/  F2FP.BF16.PACK_AB R182, R183, R182 ;  /* 0x000000b6b7b6723e */ /* 0x000fe200000010ff */
[----:B------:R-:W-:Y:S01]  /*b3d0*/  STS [R9+0x80], R168 ;  /* 0x000080a809007388 */ /* 0x000fe20000000800 */
[----:B------:R-:W-:Y:S01]  /*b3e0*/  IADD3 R8, R7, R8, RZ ;  /* 0x0000000807087210 */ /* 0x000fe20007ffe0ff */
[C---:B------:R-:W-:Y:S01]  /*b3f0*/  FMUL.FTZ R85, R14.reuse, R85 ;  /* 0x000000550e557220 */ /* 0x040fe20000410000 */
[----:B------:R-:W-:Y:S01]  /*b400*/  F2FP.BF16.PACK_AB R136, R137, R136 ;  /* 0x000000888988723e */ /* 0x000fe200000010ff */
[----:B------:R-:W-:Y:S01]  /*b410*/  STS [R9+0x480], R170 ;  /* 0x000480aa09007388 */ /* 0x000fe20000000800 */
[----:B------:R-:W-:Y:S01]  /*b420*/  F2FP.BF16.PACK_AB R138, R139, R138 ;  /* 0x0000008a8b8a723e */ /* 0x000fe200000010ff */
[C---:B------:R-:W-:Y:S01]  /*b430*/  FMUL.FTZ R84, R14.reuse, R84 ;  /* 0x000000540e547220 */ /* 0x040fe20000410000 */
[----:B------:R-:W-:Y:S01]  /*b440*/  SHF.R.S32.HI R5, RZ, 0x1f, R0 ;  /* 0x0000001fff057819 */ /* 0x000fe20000011400 */
[----:B------:R-:W-:Y:S01]  /*b450*/  STS [R11], R184 ;  /* 0x000000b80b007388 */ /* 0x000fe20000000800 */
[----:B------:R-:W-:Y:S01]  /*b460*/  FMUL.FTZ R87, R13, R87 ;  /* 0x000000570d577220 */ /* 0x000fe20000410000 */
[----:B------:R-:W-:Y:S01]  /*b470*/  F2FP.BF16.PACK_AB R132, R133, R132 ;  /* 0x000000848584723e */ /* 0x000fe200000010ff */
[----:B------:R-:W-:Y:S01]  /*b480*/  FMUL.FTZ R86, R13, R86 ;  /* 0x000000560d567220 */ /* 0x000fe20000410000 */
[----:B------:R-:W-:Y:S01]  /*b490*/  STS [R11+0x400], R186 ;  /* 0x000400ba0b007388 */ /* 0x000fe20000000800 */
[----:B------:R-:W-:Y:S01]  /*b4a0*/  F2FP.BF16.PACK_AB R134, R135, R134 ;  /* 0x000000868786723e */ /* 0x000fe200000010ff */
[C---:B------:R-:W-:Y:S01]  /*b4b0*/  FMUL.FTZ R97, R14.reuse, R97 ;  /* 0x000000610e617220 */ /* 0x040fe20000410000 */
[----:B------:R-:W-:Y:S01]  /*b4c0*/  F2FP.BF16.PACK_AB R68, R69, R68 ;  /* 0x000000444544723e */ /* 0x000fe200000010ff */
[----:B------:R-:W-:Y:S01]  /*b4d0*/  STS [R9+0x2080], R144 ;  /* 0x0020809009007388 */ /* 0x000fe20000000800 */
[----:B------:R-:W-:Y:S01]  /*b4e0*/  FMUL.FTZ R96, R14, R96 ;  /* 0x000000600e607220 */ /* 0x000fe20000410000 */
[----:B------:R-:W-:Y:S01]  /*b4f0*/  F2FP.BF16.PACK_AB R70, R71, R70 ;  /* 0x000000464746723e */ /* 0x000fe200000010ff */
[C---:B------:R-:W-:Y:S01]  /*b500*/  FMUL.FTZ R99, R13.reuse, R99 ;  /* 0x000000630d637220 */ /* 0x040fe20000410000 */
[----:B------:R-:W-:Y:S01]  /*b510*/  STS [R9+0x2480], R146 ;  /* 0x0024809209007388 */ /* 0x000fe20000000800 */
[----:B------:R-:W-:Y:S01]  /*b520*/  FMUL.FTZ R98, R13, R98 ;  /* 0x000000620d627220 */ /* 0x000fe20000410000 */
[----:B------:R-:W-:Y:S01]  /*b530*/  F2FP.BF16.PACK_AB R80, R81, R80 ;  /* 0x000000505150723e */ /* 0x000fe200000010ff */
[C---:B------:R-:W-:Y:S01]  /*b540*/  FMUL.FTZ R89, R16.reuse, R89 ;  /* 0x0000005910597220 */ /* 0x040fe20000410000 */
[----:B------:R-:W-:Y:S01]  /*b550*/  STS [R11+0x2000], R140 ;  /* 0x0020008c0b007388 */ /* 0x000fe20000000800 */
[C---:B------:R-:W-:Y:S01]  /*b560*/  FMUL.FTZ R88, R16.reuse, R88 ;  /* 0x0000005810587220 */ /* 0x040fe20000410000 */
[----:B------:R-:W-:Y:S01]  /*b570*/  F2FP.BF16.PACK_AB R82, R83, R82 ;  /* 0x000000525352723e */ /* 0x000fe200000010ff */
[C---:B------:R-:W-:Y:S01]  /*b580*/  FMUL.FTZ R91, R17.reuse, R91 ;  /* 0x0000005b115b7220 */ /* 0x040fe20000410000 */
[----:B------:R-:W-:Y:S01]  /*b590*/  STS [R11+0x2400], R142 ;  /* 0x0024008e0b007388 */ /* 0x000fe20000000800 */
[----:B------:R-:W-:Y:S01]  /*b5a0*/  FMUL.FTZ R90, R17, R90 ;  /* 0x0000005a115a7220 */ /* 0x000fe20000410000 */
[----:B------:R-:W-:Y:S01]  /*b5b0*/  F2FP.BF16.PACK_AB R72, R73, R72 ;  /* 0x000000484948723e */ /* 0x000fe200000010ff */
[C---:B------:R-:W-:Y:S01]  /*b5c0*/  FMUL.FTZ R93, R16.reuse, R93 ;  /* 0x0000005d105d7220 */ /* 0x040fe20000410000 */
[----:B------:R-:W-:Y:S01]  /*b5d0*/  STS [R12+0x80], R164 ;  /* 0x000080a40c007388 */ /* 0x000fe20000000800 */
[----:B------:R-:W-:-:S02]  /*b5e0*/  FMUL.FTZ R92, R16, R92 ;  /* 0x0000005c105c7220 */ /* 0x000fc40000410000 */
[C---:B------:R-:W-:Y:S01]  /*b5f0*/  FMUL.FTZ R95, R17.reuse, R95 ;  /* 0x0000005f115f7220 */ /* 0x040fe20000410000 */
[----:B------:R-:W-:Y:S01]  /*b600*/  STS [R12+0x480], R166 ;  /* 0x000480a60c007388 */ /* 0x000fe20000000800 */
[----:B------:R-:W-:Y:S01]  /*b610*/  FMUL.FTZ R94, R17, R94 ;  /* 0x0000005e115e7220 */ /* 0x000fe20000410000 */
[----:B------:R-:W-:Y:S01]  /*b620*/  F2FP.BF16.PACK_AB R84, R85, R84 ;  /* 0x000000545554723e */ /* 0x000fe200000010ff */
[C---:B------:R-:W-:Y:S01]  /*b630*/  FMUL.FTZ R101, R14.reuse, R101 ;  /* 0x000000650e657220 */ /* 0x040fe20000410000 */
[----:B------:R-:W-:Y:S01]  /*b640*/  STS [R8], R180 ;  /* 0x000000b408007388 */ /* 0x000fe20000000800 */
[----:B------:R-:W-:Y:S01]  /*b650*/  FMUL.FTZ R100, R14, R100 ;  /* 0x000000640e647220 */ /* 0x000fe20000410000 */
[----:B------:R-:W-:Y:S01]  /*b660*/  F2FP.BF16.PACK_AB R86, R87, R86 ;  /* 0x000000565756723e */ /* 0x000fe200000010ff */
[C---:B------:R-:W-:Y:S01]  /*b670*/  FMUL.FTZ R103, R13.reuse, R103 ;  /* 0x000000670d677220 */ /* 0x040fe20000410000 */
[----:B------:R-:W-:Y:S01]  /*b680*/  STS [R8+0x400], R182 ;  /* 0x000400b608007388 */ /* 0x000fe20000000800 */
[----:B------:R-:W-:-:S02]  /*b690*/  FMUL.FTZ R102, R13, R102 ;  /* 0x000000660d667220 */ /* 0x000fc40000410000 */
[----:B------:R-:W-:Y:S01]  /*b6a0*/  IMAD R5, R5, c[0x0][0x488], RZ ;  /* 0x0001220005057a24 */ /* 0x000fe200078e02ff */
[----:B------:R-:W-:Y:S01]  /*b6b0*/  STS [R12+0x2080], R136 ;  /* 0x002080880c007388 */ /* 0x000fe20000000800 */
        /* <DEDUP_REMOVED lines=33> */
[----:B------:R-:W-:Y:S01]  /*b8d0*/  FMUL.FTZ R131, R13, R131 ;  /* 0x000000830d837220 */ /* 0x000fe20000410000 */
[----:B------:R-:W-:Y:S01]  /*b8e0*/  STS [R3+0x6480], R74 ;  /* 0x0064804a03007388 */ /* 0x000fe20000000800 */
[C---:B------:R-:W-:Y:S01]  /*b8f0*/  IMAD.WIDE.U32 R20, R0.reuse, c[0x0][0x488], R20 ;  /* 0x0001220000147a25 */ /* 0x040fe200078e0014 */
[----:B------:R-:W-:Y:S02]  /*b900*/  F2FP.BF16.PACK_AB R112, R113, R112 ;  /* 0x000000707170723e */ /* 0x000fe400000010ff */
[----:B------:R-:W-:Y:S01]  /*b910*/  STS [R10+0x6000], R76 ;  /* 0x0060004c0a007388 */ /* 0x000fe20000000800 */
[----:B------:R-:W-:Y:S01]  /*b920*/  IMAD R5, R0, c[0x0][0x48c], R5 ;  /* 0x0001230000057a24 */ /* 0x000fe200078e0205 */
[----:B------:R-:W-:Y:S01]  /*b930*/  F2FP.BF16.PACK_AB R114, R115, R114 ;  /* 0x000000727372723e */ /* 0x000fe200000010ff */
[----:B------:R-:W-:Y:S01]  /*b940*/  FMUL.FTZ R14, R14, R128 ;  /* 0x000000800e0e7220 */ /* 0x000fe20000410000 */
[----:B------:R-:W-:Y:S01]  /*b950*/  STS [R10+0x6400], R78 ;  /* 0x0064004e0a007388 */ /* 0x000fe20000000800 */
[----:B------:R-:W-:Y:S01]  /*b960*/  FMUL.FTZ R13, R13, R130 ;  /* 0x000000820d0d7220 */ /* 0x000fe20000410000 */
[----:B------:R-:W-:Y:S01]  /*b970*/  F2FP.BF16.PACK_AB R104, R105, R104 ;  /* 0x000000686968723e */ /* 0x000fe200000010ff */
[C---:B------:R-:W-:Y:S01]  /*b980*/  FMUL.FTZ R121, R16.reuse, R121 ;  /* 0x0000007910797220 */ /* 0x040fe20000410000 */
[----:B------:R-:W-:Y:S01]  /*b990*/  STS [R6+0x4080], R84 ;  /* 0x0040805406007388 */ /* 0x000fe20000000800 */
[C---:B------:R-:W-:Y:S01]  /*b9a0*/  FMUL.FTZ R120, R16.reuse, R120 ;  /* 0x0000007810787220 */ /* 0x040fe20000410000 */
[----:B------:R-:W-:Y:S01]  /*b9b0*/  F2FP.BF16.PACK_AB R106, R107, R106 ;  /* 0x0000006a6b6a723e */ /* 0x000fe200000010ff */
[----:B------:R-:W-:Y:S01]  /*b9c0*/  FMUL.FTZ R125, R16, R125 ;  /* 0x0000007d107d7220 */ /* 0x000fe20000410000 */
[----:B------:R-:W-:Y:S01]  /*b9d0*/  STS [R6+0x4480], R86 ;  /* 0x0044805606007388 */ /* 0x000fe20000000800 */
[----:B------:R-:W-:-:S02]  /*b9e0*/  FMUL.FTZ R123, R17, R123 ;  /* 0x0000007b117b7220 */ /* 0x000fc40000410000 */
[C---:B------:R-:W-:Y:S01]  /*b9f0*/  FMUL.FTZ R122, R17.reuse, R122 ;  /* 0x0000007a117a7220 */ /* 0x040fe20000410000 */
[----:B------:R-:W-:Y:S01]  /*ba00*/  STS [R7+0x4000], R96 ;  /* 0x0040006007007388 */ /* 0x000fe20000000800 */
[----:B------:R-:W-:Y:S01]  /*ba10*/  FMUL.FTZ R127, R17, R127 ;  /* 0x0000007f117f7220 */ /* 0x000fe20000410000 */
[----:B------:R-:W-:Y:S01]  /*ba20*/  F2FP.BF16.PACK_AB R108, R109, R108 ;  /* 0x0000006c6d6c723e */ /* 0x000fe200000010ff */
[----:B------:R-:W-:Y:S01]  /*ba30*/  FMUL.FTZ R16, R16, R124 ;  /* 0x0000007c10107220 */ /* 0x000fe20000410000 */
[----:B------:R-:W-:Y:S01]  /*ba40*/  STS [R7+0x4400], R98 ;  /* 0x0044006207007388 */ /* 0x000fe20000000800 */
[----:B------:R-:W-:Y:S01]  /*ba50*/  FMUL.FTZ R17, R17, R126 ;  /* 0x0000007e11117220 */ /* 0x000fe20000410000 */
[----:B------:R-:W-:Y:S02]  /*ba60*/  F2FP.BF16.PACK_AB R110, R111, R110 ;  /* 0x0000006e6f6e723e */ /* 0x000fe400000010ff */
[----:B------:R-:W-:Y:S01]  /*ba70*/  STS [R6+0x6080], R88 ;  /* 0x0060805806007388 */ /* 0x000fe20000000800 */
[----:B------:R-:W-:-:S02]  /*ba80*/  F2FP.BF16.PACK_AB R116, R117, R116 ;  /* 0x000000747574723e */ /* 0x000fc400000010ff */
[----:B------:R-:W-:Y:S01]  /*ba90*/  F2FP.BF16.PACK_AB R118, R119, R118 ;  /* 0x000000767776723e */ /* 0x000fe200000010ff */
[----:B------:R-:W-:Y:S01]  /*baa0*/  STS [R6+0x6480], R90 ;  /* 0x0064805a06007388 */ /* 0x000fe20000000800 */
[----:B------:R-:W-:Y:S02]  /*bab0*/  LEA R0, P0, R20, c[0x0][0x450], 0x2 ;  /* 0x0001140014007a11 */ /* 0x000fe400078010ff */
[----:B------:R-:W-:Y:S01]  /*bac0*/  IADD3 R5, R21, R5, RZ ;  /* 0x0000000515057210 */ /* 0x000fe20007ffe0ff */
[----:B------:R-:W-:Y:S01]  /*bad0*/  STS [R7+0x6000], R92 ;  /* 0x0060005c07007388 */ /* 0x000fe20000000800 */
[----:B------:R-:W-:Y:S02]  /*bae0*/  F2FP.BF16.PACK_AB R14, R129, R14 ;  /* 0x0000000e810e723e */ /* 0x000fe400000010ff */
[----:B------:R-:W-:Y:S01]  /*baf0*/  F2FP.BF16.PACK_AB R13, R131, R13 ;  /* 0x0000000d830d723e */ /* 0x000fe200000010ff */
[----:B------:R-:W-:Y:S01]  /*bb00*/  STS [R7+0x6400], R94 ;  /* 0x0064005e07007388 */ /* 0x000fe20000000800 */
[----:B------:R-:W-:-:S02]  /*bb10*/  F2FP.BF16.PACK_AB R120, R121, R120 ;  /* 0x000000787978723e */ /* 0x000fc400000010ff */
[----:B------:R-:W-:Y:S01]  /*bb20*/  F2FP.BF16.PACK_AB R122, R123, R122 ;  /* 0x0000007a7b7a723e */ /* 0x000fe200000010ff */
[----:B------:R-:W-:Y:S01]  /*bb30*/  STS [R9+0x4080], R100 ;  /* 0x0040806409007388 */ /* 0x000fe20000000800 */
[----:B------:R-:W-:-:S03]  /*bb40*/  F2FP.BF16.PACK_AB R16, R125, R16 ;  /* 0x000000107d10723e */ /* 0x000fc600000010ff */
[----:B------:R-:W-:Y:S01]  /*bb50*/  STS [R9+0x4480], R102 ;  /* 0x0044806609007388 */ /* 0x000fe20000000800 */
[----:B------:R-:W-:-:S03]  /*bb60*/  F2FP.BF16.PACK_AB R17, R127, R17 ;  /* 0x000000117f11723e */ /* 0x000fc600000010ff */
[----:B------:R-:W-:Y:S01]  /*bb70*/  STS [R11+0x4000], R112 ;  /* 0x004000700b007388 */ /* 0x000fe20000000800 */
[----:B------:R-:W-:-:S03]  /*bb80*/  LEA.HI.X R5, R20, c[0x0][0x454], R5, 0x2, P0 ;  /* 0x0001150014057a11 */ /* 0x000fc600000f1405 */
        /* <DEDUP_REMOVED lines=14> */
[----:B------:R-:W4:Y:S04]  /*bc70*/  SHFL.IDX PT, R21, R5, RZ, 0x1c1f ;  /* 0x001c1fff05157589 */ /* 0x000f2800000e0000 */
[----:B------:R-:W-:Y:S06]  /*bc80*/  BAR.SYNC.DEFER_BLOCKING 0x1, 0x80 ;  /* 0x0042000000007b1d */ /* 0x000fec0000010000 */
[----:B------:R-:W-:Y:S04]  /*bc90*/  SHFL.IDX PT, R24, R0, 0x1, 0x1c1f ;  /* 0x003c1f0000187f89 */ /* 0x000fe800000e0000 */
[----:B------:R-:W1:Y:S04]  /*bca0*/  SHFL.IDX PT, R25, R5, 0x1, 0x1c1f ;  /* 0x003c1f0005197f89 */ /* 0x000e6800000e0000 */
[----:B------:R-:W-:Y:S04]  /*bcb0*/  SHFL.IDX PT, R22, R0, 0x2, 0x1c1f ;  /* 0x005c1f0000167f89 */ /* 0x000fe800000e0000 */
[----:B------:R-:W3:Y:S04]  /*bcc0*/  SHFL.IDX PT, R23, R5, 0x2, 0x1c1f ;  /* 0x005c1f0005177f89 */ /* 0x000ee800000e0000 */
[----:B------:R-:W-:Y:S04]  /*bcd0*/  SHFL.IDX PT, R6, R0, 0x3, 0x1c1f ;  /* 0x007c1f0000067f89 */ /* 0x000fe800000e0000 */
[----:B------:R-:W3:Y:S01]  /*bce0*/  SHFL.IDX PT, R7, R5, 0x3, 0x1c1f ;  /* 0x007c1f0005077f89 */ /* 0x000ee200000e0000 */
[----:B--2---:R-:W-:-:S03]  /*bcf0*/  SHF.L.U32 R16, R30, 0x1, RZ ;  /* 0x000000011e107819 */ /* 0x004fc600000006ff */
[----:B----4-:R2:W-:Y:S01]  /*bd00*/  @!P6 ST.E [R20.64], R29 ;  /* 0x0000001d1400e985 */ /* 0x0105e2000c10190c */
[----:B------:R-:W-:-:S03]  /*bd10*/  IMAD R2, R15, c[0x0][0x3dc], R2 ;  /* 0x0000f7000f027a24 */ /* 0x000fc600078e0202 */
[----:B-1----:R2:W-:Y:S01]  /*bd20*/  @!P5 ST.E [R24.64], R28 ;  /* 0x0000001c1800d985 */ /* 0x0025e2000c10190c */
[----:B------:R-:W-:-:S03]  /*bd30*/  IMAD.WIDE.U32 R18, R15, c[0x0][0x3d8], R18 ;  /* 0x0000f6000f127a25 */ /* 0x000fc600078e0012 */
[----:B---3--:R2:W-:Y:S04]  /*bd40*/  @!P3 ST.E [R22.64], R27 ;  /* 0x0000001b1600b985 */ /* 0x0085e8000c10190c */
[----:B------:R2:W-:Y:S04]  /*bd50*/  @!P4 ST.E [R6.64], R26 ;  /* 0x0000001a0600c985 */ /* 0x0005e8000c10190c */
[----:B------:R2:W1:Y:S04]  /*bd60*/  LDS.128 R64, [R16+0x880] ;  /* 0x0008800010407984 */ /* 0x0004680000000c00 */
[----:B------:R2:W3:Y:S04]  /*bd70*/  LDS.128 R60, [R16+0x1080] ;  /* 0x00108000103c7984 */ /* 0x0004e80000000c00 */
[----:B------:R2:W4:Y:S04]  /*bd80*/  LDS.128 R56, [R16+0x1880] ;  /* 0x0018800010387984 */ /* 0x0005280000000c00 */
[----:B------:R2:W1:Y:S04]  /*bd90*/  LDS.128 R52, [R16+0x2080] ;  /* 0x0020800010347984 */ /* 0x0004680000000c00 */
        /* <DEDUP_REMOVED lines=9> */
[----:B------:R2:W1:Y:S01]  /*be30*/  LDS.128 R8, [R16+0x7880] ;  /* 0x0078800010087984 */ /* 0x0004620000000c00 */
[----:B------:R-:W-:-:S02]  /*be40*/  IADD3 R2, R19, R2, RZ ;  /* 0x0000000213027210 */ /* 0x000fc40007ffe0ff */
[----:B------:R-:W-:-:S04]  /*be50*/  LEA R0, P0, R18, c[0x0][0x380], 0x1 ;  /* 0x0000e00012007a11 */ /* 0x000fc800078008ff */
[----:B------:R-:W-:Y:S02]  /*be60*/  LEA.HI.X R2, R18, c[0x0][0x384], R2, 0x1, P0 ;  /* 0x0000e10012027a11 */ /* 0x000fe400000f0c02 */
[----:B------:R-:W-:Y:S01]  /*be70*/  ISETP.GE.AND P0, PT, R79, R4, PT ;  /* 0x000000044f00720c */ /* 0x000fe20003f06270 */
[----:B------:R2:W1:Y:S01]  /*be80*/  SHFL.IDX PT, R6, R0, RZ, 0x181f ;  /* 0x00181fff00067589 */ /* 0x00046200000e0000 */
[----:B------:R-:W-:Y:S03]  /*be90*/  BSSY B0, `(.L_x_712) ;  /* 0x000000e000007945 */ /* 0x000fe60003800000 */
[----:B------:R2:W1:Y:S08]  /*bea0*/  SHFL.IDX PT, R7, R2, RZ, 0x181f ;  /* 0x00181fff02077589 */ /* 0x00047000000e0000 */
[----:B------:R-:W-:Y:S05]  /*beb0*/  @P0 BRA `(.L_x_713) ;  /* 0x000000b000000947 */ /* 0x000fea0003800000 */
[----:B---34-:R-:W3:Y:S01]  /*bec0*/  LDS.128 R68, [R16+0x80] ;  /* 0x0000800010447984 */ /* 0x018ee20000000c00 */
[----:B-----5:R-:W-:-:S02]  /*bed0*/  ISETP.GE.AND P0, PT, R75, c[0x0][0x3c8], PT ;  /* 0x0000f2004b007a0c */ /* 0x020fc40003f06270 */
[----:B------:R-:W-:Y:S01]  /*bee0*/  ISETP.GE.AND P1, PT, R77, c[0x0][0x3c8], PT ;  /* 0x0000f2004d007a0c */ /* 0x000fe20003f26270 */
[----:B--2---:R-:W2:Y:S10]  /*bef0*/  LDS.128 R16, [R16+0x4080] ;  /* 0x0040800010107984 */ /* 0x004eb40000000c00 */
[----:B------:R-:W-:-:S02]  /*bf00*/  @!P0 SHF.R.S32.HI R3, RZ, 0x1f, R75 ;  /* 0x0000001fff038819 */ /* 0x000fc4000001144b */
[----:B-1----:R-:W-:Y:S02]  /*bf10*/  @!P1 IMAD.WIDE R72, R77, 0x2, R6 ;  /* 0x000000024d489825 */ /* 0x002fe400078e0206 */
[----:B------:R-:W-:-:S04]  /*bf20*/  @!P0 LEA.HI R3, R3, R75, RZ, 0x3 ;  /* 0x0000004b03038211 */ /* 0x000fc800078f18ff */
[----:B------:R-:W-:-:S05]  /*bf30*/  @!P0 LOP3.LUT R3, R3, 0xfffffff8, RZ, 0xc0, !PT ;  /* 0xfffffff803038812 */ /* 0x000fca00078ec0ff */
[----:B------:R-:W-:Y:S01]  /*bf40*/  @!P0 IMAD.WIDE R6, R3, 0x2, R6 ;  /* 0x0000000203068825 */ /* 0x000fe200078e0206 */
[----:B---3--:R1:W-:Y:S04]  /*bf50*/  @!P1 ST.E.128 [R72.64], R68 ;  /* 0x0000004448009985 */ /* 0x0083e8000c101d0c */
[----:B--2---:R1:W-:Y:S02]  /*bf60*/  @!P0 ST.E.128 [R6.64], R16 ;  /* 0x0000001006008985 */ /* 0x0043e4000c101d0c */
.L_x_713:
[----:B---34-:R-:W-:Y:S05]  /*bf70*/  BSYNC B0 ;  /* 0x0000000000007941 */ /* 0x018fea0003800000 */
.L_x_712:
[----:B------:R-:W-:Y:S01]  /*bf80*/  IADD3 R3, R79, 0x10, RZ ;  /* 0x000000104f037810 */ /* 0x000fe20007ffe0ff */
[----:B-12---:R1:W2:Y:S01]  /*bf90*/  SHFL.IDX PT, R7, R2, 0x1, 0x181f ;  /* 0x00381f0002077f89 */ /* 0x0062a200000e0000 */
        /* <DEDUP_REMOVED lines=13> */
.L_x_715:
[----:B------:R-:W-:Y:S05]  /*c070*/  BSYNC B0 ;  /* 0x0000000000007941 */ /* 0x000fea0003800000 */
.L_x_714:
[----:B------:R-:W-:Y:S01]  /*c080*/  IADD3 R3, R79, 0x20, RZ ;  /* 0x000000204f037810 */ /* 0x000fe20007ffe0ff */
[----:B--2---:R2:W4:Y:S01]  /*c090*/  SHFL.IDX PT, R7, R2, 0x2, 0x181f ;  /* 0x00581f0002077f89 */ /* 0x00452200000e0000 */
[----:B------:R-:W-:Y:S02]  /*c0a0*/  BSSY B0, `(.L_x_716) ;  /* 0x000000d000007945 */ /* 0x000fe40003800000 */
[----:B------:R-:W-:Y:S01]  /*c0b0*/  ISETP.GE.AND P0, PT, R3, R4, PT ;  /* 0x000000040300720c */ /* 0x000fe20003f06270 */
[----:B---3--:R2:W3:-:S12]  /*c0c0*/  SHFL.IDX PT, R6, R0, 0x2, 0x181f ;  /* 0x00581f0000067f89 */ /* 0x0084d800000e0000 */
[----:B------:R-:W-:Y:S05]  /*c0d0*/  @P0 BRA `(.L_x_717) ;  /* 0x0000009000000947 */ /* 0x000fea0003800000 */
[----:B-----5:R-:W-:Y:S02]  /*c0e0*/  ISETP.GE.AND P0, PT, R75, c[0x0][0x3c8], PT ;  /* 0x0000f2004b007a0c */ /* 0x020fe40003f06270 */
        /* <DEDUP_REMOVED lines=8> */
.L_x_717:
[----:B------:R-:W-:Y:S05]  /*c170*/  BSYNC B0 ;  /* 0x0000000000007941 */ /* 0x000fea0003800000 */
.L_x_716:
[----:B------:R-:W-:Y:S01]  /*c180*/  IADD3 R3, R79, 0x30, RZ ;  /* 0x000000304f037810 */ /* 0x000fe20007ffe0ff */
[----:B---34-:R3:W4:Y:S01]  /*c190*/  SHFL.IDX PT, R7, R2, 0x3, 0x181f ;  /* 0x00781f0002077f89 */ /* 0x01872200000e0000 */
[----:B------:R-:W-:Y:S02]  /*c1a0*/  BSSY B0, `(.L_x_718) ;  /* 0x000000d000007945 */ /* 0x000fe40003800000 */
[----:B------:R-:W-:Y:S01]  /*c1b0*/  ISETP.GE.AND P0, PT, R3, R4, PT ;  /* 0x000000040300720c */ /* 0x000fe20003f06270 */
[----:B------:R3:W1:-:S12]  /*c1c0*/  SHFL.IDX PT, R6, R0, 0x3, 0x181f ;  /* 0x00781f0000067f89 */ /* 0x00065800000e0000 */
[----:B------:R-:W-:Y:S05]  /*c1d0*/  @P0 BRA `(.L_x_719) ;  /* 0x0000009000000947 */ /* 0x000fea0003800000 */
[----:B-----5:R-:W-:Y:S02]  /*c1e0*/  ISETP.GE.AND P0, PT, R75, c[0x0][0x3c8], PT ;  /* 0x0000f2004b007a0c */ /* 0x020fe40003f06270 */
[----:B------:R-:W-:-:S11]  /*c1f0*/  ISETP.GE.AND P1, PT, R77, c[0x0][0x3c8], PT ;  /* 0x0000f2004d007a0c */ /* 0x000fd60003f26270 */
[----:B------:R-:W-:Y:S02]  /*c200*/  @!P0 SHF.R.S32.HI R3, RZ, 0x1f, R75 ;  /* 0x0000001fff038819 */ /* 0x000fe4000001144b */
[----:B-1--4-:R-:W-:Y:S02]  /*c210*/  @!P1 IMAD.WIDE R16, R77, 0x2, R6 ;  /* 0x000000024d109825 */ /* 0x012fe400078e0206 */
[----:B------:R-:W-:-:S03]  /*c220*/  @!P0 LEA.HI R3, R3, R75, RZ, 0x3 ;  /* 0x0000004b03038211 */ /* 0x000fc600078f18ff */
[----:B------:R1:W-:Y:S01]  /*c230*/  @!P1 ST.E.128 [R16.64], R56 ;  /* 0x0000003810009985 */ /* 0x0003e2000c101d0c */
[----:B------:R-:W-:-:S05]  /*c240*/  @!P0 LOP3.LUT R3, R3, 0xfffffff8, RZ, 0xc0, !PT ;  /* 0xfffffff803038812 */ /* 0x000fca00078ec0ff */
[----:B------:R-:W-:-:S05]  /*c250*/  @!P0 IMAD.WIDE R6, R3, 0x2, R6 ;  /* 0x0000000203068825 */ /* 0x000fca00078e0206 */
[----:B------:R1:W-:Y:S02]  /*c260*/  @!P0 ST.E.128 [R6.64], R28 ;  /* 0x0000001c06008985 */ /* 0x0003e4000c101d0c */
.L_x_719:
[----:B------:R-:W-:Y:S05]  /*c270*/  BSYNC B0 ;  /* 0x0000000000007941 */ /* 0x000fea0003800000 */
.L_x_718:
[----:B------:R-:W-:Y:S01]  /*c280*/  IADD3 R3, R79, 0x40, RZ ;  /* 0x000000404f037810 */ /* 0x000fe20007ffe0ff */
[----:B-1--4-:R1:W4:Y:S01]  /*c290*/  SHFL.IDX PT, R7, R2, 0x4, 0x181f ;  /* 0x00981f0002077f89 */ /* 0x01232200000e0000 */
[----:B------:R-:W-:Y:S02]  /*c2a0*/  BSSY B0, `(.L_x_720) ;  /* 0x000000d000007945 */ /* 0x000fe40003800000 */
[----:B------:R-:W-:Y:S01]  /*c2b0*/  ISETP.GE.AND P0, PT, R3, R4, PT ;  /* 0x000000040300720c */ /* 0x000fe20003f06270 */
[----:B------:R1:W2:-:S12]  /*c2c0*/  SHFL.IDX PT, R6, R0, 0x4, 0x181f ;  /* 0x00981f0000067f89 */ /* 0x00029800000e0000 */
[----:B------:R-:W-:Y:S05]  /*c2d0*/  @P0 BRA `(.L_x_721) ;  /* 0x0000009000000947 */ /* 0x000fea0003800000 */
[----:B-----5:R-:W-:Y:S02]  /*c2e0*/  ISETP.GE.AND P0, PT, R75, c[0x0][0x3c8], PT ;  /* 0x0000f2004b007a0c */ /* 0x020fe40003f06270 */
[----:B------:R-:W-:-:S11]  /*c2f0*/  ISETP.GE.AND P1, PT, R77, c[0x0][0x3c8], PT ;  /* 0x0000f2004d007a0c */ /* 0x000fd60003f26270 */
[----:B------:R-:W-:Y:S02]  /*c300*/  @!P0 SHF.R.S32.HI R3, RZ, 0x1f, R75 ;  /* 0x0000001fff038819 */ /* 0x000fe4000001144b */
[----:B--2-4-:R-:W-:Y:S02]  /*c310*/  @!P1 IMAD.WIDE R16, R77, 0x2, R6 ;  /* 0x000000024d109825 */ /* 0x014fe400078e0206 */
[----:B------:R-:W-:-:S03]  /*c320*/  @!P0 LEA.HI R3, R3, R75, RZ, 0x3 ;  /* 0x0000004b03038211 */ /* 0x000fc600078f18ff */
[----:B------:R2:W-:Y:S01]  /*c330*/  @!P1 ST.E.128 [R16.64], R52 ;  /* 0x0000003410009985 */ /* 0x0005e2000c101d0c */
[----:B------:R-:W-:-:S05]  /*c340*/  @!P0 LOP3.LUT R3, R3, 0xfffffff8, RZ, 0xc0, !PT ;  /* 0xfffffff803038812 */ /* 0x000fca00078ec0ff */
[----:B------:R-:W-:-:S05]  /*c350*/  @!P0 IMAD.WIDE R6, R3, 0x2, R6 ;  /* 0x0000000203068825 */ /* 0x000fca00078e0206 */
[----:B------:R2:W-:Y:S02]  /*c360*/  @!P0 ST.E.128 [R6.64], R24 ;  /* 0x0000001806008985 */ /* 0x0005e4000c101d0c */
.L_x_721:
[----:B------:R-:W-:Y:S05]  /*c370*/  BSYNC B0 ;  /* 0x0000000000007941 */ /* 0x000fea0003800000 */
.L_x_720:
[----:B------:R-:W-:Y:S01]  /*c380*/  IADD3 R3, R79, 0x50, RZ ;  /* 0x000000504f037810 */ /* 0x000fe20007ffe0ff */
[----:B--2-4-:R2:W4:Y:S01]  /*c390*/  SHFL.IDX PT, R7, R2, 0x5, 0x181f ;  /* 0x00b81f0002077f89 */ /* 0x01452200000e0000 */
        /* <DEDUP_REMOVED lines=13> */
.L_x_723:
[----:B------:R-:W-:Y:S05]  /*c470*/  BSYNC B0 ;  /* 0x0000000000007941 */ /* 0x000fea0003800000 */
.L_x_722:
        /* <DEDUP_REMOVED lines=15> */
.L_x_725:
[----:B------:R-:W-:Y:S05]  /*c570*/  BSYNC B0 ;  /* 0x0000000000007941 */ /* 0x000fea0003800000 */
.L_x_724:
[----:B------:R-:W1:Y:S04]  /*c580*/  SHFL.IDX PT, R3, R2, 0x7, 0x181f ;  /* 0x00f81f0002037f89 */ /* 0x000e6800000e0000 */
[----:B-123--:R1:W2:Y:S02]  /*c590*/  SHFL.IDX PT, R2, R0, 0x7, 0x181f ;  /* 0x00f81f0000027f89 */ /* 0x00e2a400000e0000 */
[----:B-1----:R-:W-:-:S04]  /*c5a0*/  IADD3 R0, R79, 0x70, RZ ;  /* 0x000000704f007810 */ /* 0x002fc80007ffe0ff */
[----:B------:R-:W-:-:S13]  /*c5b0*/  ISETP.GE.AND P0, PT, R0, R4, PT ;  /* 0x000000040000720c */ /* 0x000fda0003f06270 */
[----:B------:R-:W-:Y:S05]  /*c5c0*/  @P0 EXIT ;  /* 0x000000000000094d */ /* 0x000fea0003800000 */
[----:B--2--5:R-:W-:-:S13]  /*c5d0*/  ISETP.GE.AND P0, PT, R77, c[0x0][0x3c8], PT ;  /* 0x0000f2004d007a0c */ /* 0x024fda0003f06270 */
[----:B------:R-:W-:-:S05]  /*c5e0*/  @!P0 IMAD.WIDE R4, R77, 0x2, R2 ;  /* 0x000000024d048825 */ /* 0x000fca00078e0202 */
        /* <DEDUP_REMOVED lines=9> */
.L_x_726:
        /* <DEDUP_REMOVED lines=16> */
.L_x_2176:


//--------------------- .text._ZN7cutlass13device_kernelIN5flash19enable_sm80_to_sm89INS1_16FlashAttnFwdSm80INS1_25CollectiveMainloopFwdSm80ILi4ELi1ELb0EN4cute5tupleIJNS5_1CILi128EEENS7_ILi64EEES8_EEELi128ENS_10bfloat16_tEfNS_4arch4Sm80ELb0ELb0ELb1ELb1ELb1ELb0ELb1ELb0EEENS1_21CollectiveEpilogueFwdINS6_IJS8_S8_S9_EEENS6_IJNS7_ILi1EEESH_SH_EEESB_SD_Li128ELb1ELb1ELb0ELb0EEENS1_19SingleTileSchedulerILb1ELb0ELb1ELi128EEEEEEEEEvNT_6ParamsE --------------------------
	.section	.text._ZN7cutlass13device_kernelIN5flash19enable_sm80_to_sm89INS1_16FlashAttnFwdSm80INS1_25CollectiveMainloopFwdSm80ILi4ELi1ELb0EN4cute5tupleIJNS5_1CILi128EEENS7_ILi64EEES8_EEELi128ENS_10bfloat16_tEfNS_4arch4Sm80ELb0ELb0ELb1ELb1ELb1ELb0ELb1ELb0EEENS1_21CollectiveEpilogueFwdINS6_IJS8_S8_S9_EEENS6_IJNS7_ILi1EEESH_SH_EEESB_SD_Li128ELb1ELb1ELb0ELb0EEENS1_19SingleTileSchedulerILb1ELb0ELb1ELi128EEEEEEEEEvNT_6ParamsE,"ax",@progbits
	.sectioninfo	@"SHI_REGISTERS=255"
	.align	128
.text._ZN7cutlass13device_kernelIN5flash19enable_sm80_to_sm89INS1_16FlashAttnFwdSm80INS1_25CollectiveMainloopFwdSm80ILi4ELi1ELb0EN4cute5tupleIJNS5_1CILi128EEENS7_ILi64EEES8_EEELi128ENS_10bfloat16_tEfNS_4arch4Sm80ELb0ELb0ELb1ELb1ELb1ELb0ELb1ELb0EEENS1_21CollectiveEpilogueFwdINS6_IJS8_S8_S9_EEENS6_IJNS7_ILi1EEESH_SH_EEESB_SD_Li128ELb1ELb1ELb0ELb0EEENS1_19SingleTileSchedulerILb1ELb0ELb1ELi128EEEEEEEEEvNT_6ParamsE:
        .type           _ZN7cutlass13device_kernelIN5flash19enable_sm80_to_sm89INS1_16FlashAttnFwdSm80INS1_25CollectiveMainloopFwdSm80ILi4ELi1ELb0EN4cute5tupleIJNS5_1CILi128EEENS7_ILi64EEES8_EEELi128ENS_10bfloat16_tEfNS_4arch4Sm80ELb0ELb0ELb1ELb1ELb1ELb0ELb1ELb0EEENS1_21CollectiveEpilogueFwdINS6_IJS8_S8_S9_EEENS6_IJNS7_ILi1EEESH_SH_EEESB_SD_Li128ELb1ELb1ELb0ELb0EEENS1_19SingleTileSchedulerILb1ELb0ELb1ELi128EEEEEEEEEvNT_6ParamsE,@function
        .size           _ZN7cutlass13device_kernelIN5flash19enable_sm80_to_sm89INS1_16FlashAttnFwdSm80INS1_25CollectiveMainloopFwdSm80ILi4ELi1ELb0EN4cute5tupleIJNS5_1CILi128EEENS7_ILi64EEES8_EEELi128ENS_10bfloat16_tEfNS_4arch4Sm80ELb0ELb0ELb1ELb1ELb1ELb0ELb1ELb0EEENS1_21CollectiveEpilogueFwdINS6_IJS8_S8_S9_EEENS6_IJNS7_ILi1EEESH_SH_EEESB_SD_Li128ELb1ELb1ELb0ELb0EEENS1_19SingleTileSchedulerILb1ELb0ELb1ELi128EEEEEEEEEvNT_6ParamsE,(.L_x_2177 - _ZN7cutlass13device_kernelIN5flash19enable_sm80_to_sm89INS1_16FlashAttnFwdSm80INS1_25CollectiveMainloopFwdSm80ILi4ELi1ELb0EN4cute5tupleIJNS5_1CILi128EEENS7_ILi64EEES8_EEELi128ENS_10bfloat16_tEfNS_4arch4Sm80ELb0ELb0ELb1ELb1ELb1ELb0ELb1ELb0EEENS1_21CollectiveEpilogueFwdINS6_IJS8_S8_S9_EEENS6_IJNS7_ILi1EEESH_SH_EEESB_SD_Li128ELb1ELb1ELb0ELb0EEENS1_19SingleTileSchedulerILb1ELb0ELb1ELi128EEEEEEEEEvNT_6ParamsE)
        .other          _ZN7cutlass13device_kernelIN5flash19enable_sm80_to_sm89INS1_16FlashAttnFwdSm80INS1_25CollectiveMainloopFwdSm80ILi4ELi1ELb0EN4cute5tupleIJNS5_1CILi128EEENS7_ILi64EEES8_EEELi128ENS_10bfloat16_tEfNS_4arch4Sm80ELb0ELb0ELb1ELb1ELb1ELb0ELb1ELb0EEENS1_21CollectiveEpilogueFwdINS6_IJS8_S8_S9_EEENS6_IJNS7_ILi1EEESH_SH_EEESB_SD_Li128ELb1ELb1ELb0ELb0EEENS1_19SingleTileSchedulerILb1ELb0ELb1ELi128EEEEEEEEEvNT_6ParamsE,@"STO_CUDA_ENTRY STV_DEFAULT"
_ZN7cutlass13device_kernelIN5flash19enable_sm80_to_sm89INS1_16FlashAttnFwdSm80INS1_25CollectiveMainloopFwdSm80ILi4ELi1ELb0EN4cute5tupleIJNS5_1CILi128EEENS7_ILi64EEES8_EEELi128ENS_10bfloat16_tEfNS_4arch4Sm80ELb0ELb0ELb1ELb1ELb1ELb0ELb1ELb0EEENS1_21CollectiveEpilogueFwdINS6_IJS8_S8_S9_EEENS6_IJNS7_ILi1EEESH_SH_EEESB_SD_Li128ELb1ELb1ELb0ELb0EEENS1_19SingleTileSchedulerILb1ELb0ELb1ELi128EEEEEEEEEvNT_6ParamsE:
        /* <DEDUP_REMOVED lines=21> */
.L_x_728:
        /* <DEDUP_REMOVED lines=13> */
.L_x_730:
[----:B------:R-:W-:Y:S02]  /*0220*/  ULDC UR6, c[0x0][0x54c] ;  /* 0x0001530000067ab9 */ /* 0x000fe40000000800 */
.L_x_729:
[----:B------:R-:W-:Y:S02]  /*0230*/  ULDC UR4, c[0x0][0x548] ;  /* 0x0001520000047ab9 */ /* 0x000fe40000000800 */
[----:B------:R-:W-:-:S02]  /*0240*/  USHF.L.U32 UR5, UR5, 0x7, URZ ;  /* 0x0000000705057899 */ /* 0x000fc4000800063f */
[----:B------:R-:W-:-:S04]  /*0250*/  UIMAD UR4, UR6, UR4, URZ ;  /* 0x00000004060472a4 */ /* 0x000fc8000f8e023f */
[----:B------:R-:W-:-:S04]  /*0260*/  UISETP.GE.AND UP0, UPT, UR5, UR4, UPT ;  /* 0x000000040500728c */ /* 0x000fc8000bf06270 */
[----:B------:R-:W-:Y:S01]  /*0270*/  USEL UR10, UR10, 0xffffffff, !UP0 ;  /* 0xffffffff0a0a7887 */ /* 0x000fe2000c000000 */
[----:B------:R-:W-:Y:S05]  /*0280*/  BRA `(.L_x_731) ;  /* 0x000001b000007947 */ /* 0x000fea0003800000 */
.L_x_727:
        /* <DEDUP_REMOVED lines=8> */
.L_x_732:
        /* <DEDUP_REMOVED lines=13> */
.L_x_734:
[----:B------:R-:W-:Y:S02]  /*03e0*/  ULDC UR6, c[0x0][0x54c] ;  /* 0x0001530000067ab9 */ /* 0x000fe40000000800 */
.L_x_733:
[----:B------:R-:W-:Y:S02]  /*03f0*/  ULDC UR4, c[0x0][0x548] ;  /* 0x0001520000047ab9 */ /* 0x000fe40000000800 */
[----:B------:R-:W-:-:S02]  /*0400*/  USHF.L.U32 UR5, UR5, 0x7, URZ ;  /* 0x0000000705057899 */ /* 0x000fc4000800063f */
[----:B------:R-:W-:-:S04]  /*0410*/  UIMAD UR4, UR6, UR4, URZ ;  /* 0x00000004060472a4 */ /* 0x000fc8000f8e023f */
[----:B------:R-:W-:-:S04]  /*0420*/  UISETP.GE.AND UP0, UPT, UR5, UR4, UPT ;  /* 0x000000040500728c */ /* 0x000fc8000bf06270 */
[----:B------:R-:W-:-:S06]  /*0430*/  USEL UR10, UR10, 0xffffffff, !UP0 ;  /* 0xffffffff0a0a7887 */ /* 0x000fcc000c000000 */
.L_x_731:
        /* <DEDUP_REMOVED lines=19> */
[----:B------:R-:W2:Y:S01]  /*0570*/  @P2 LDG.E R2, [R2.64] ;  /* 0x0000000c02022981 */ /* 0x000ea2000c1e1900 */
[----:B------:R-:W-:-:S04]  /*0580*/  UISETP.NE.U32.AND UP0, UPT, URZ, UR4, UPT ;  /* 0x000000043f00728c */ /* 0x000fc8000bf05070 */
[----:B------:R-:W-:Y:S01]  /*0590*/  UISETP.NE.AND.EX UP0, UPT, URZ, UR5, UPT, UP0 ;  /* 0x000000053f00728c */ /* 0x000fe2000bf05300 */
[----:B------:R-:W3:Y:S02]  /*05a0*/  @P1 LDG.E R0, [R6.64] ;  /* 0x0000000c06001981 */ /* 0x000ee4000c1e1900 */
[----:B------:R-:W-:-:S03]  /*05b0*/  ULDC.64 UR4, c[0x0][0x360] ;  /* 0x0000d80000047ab9 */ /* 0x000fc60000000a00 */
[----:B------:R-:W-:-:S05]  /*05c0*/  PLOP3.LUT P0, PT, PT, PT, UP0, 0x80, 0x0 ;  /* 0x000000000000781c */ /* 0x000fca0003f0f008 */
[----:B------:R-:W-:Y:S01]  /*05d0*/  @UP0 UIMAD.WIDE UR4, UR10, UR15, UR4 ;  /* 0x0000000f0a0402a5 */ /* 0x000fe2000f8e0204 */
[----:B------:R-:W-:-:S05]  /*05e0*/  MOV R9, c[0x0][0x168] ;  /* 0x00005a0000097a02 */ /* 0x000fca0000000f00 */
[----:B------:R-:W-:Y:S01]  /*05f0*/  IMAD.U32 R4, RZ, RZ, UR4 ;  /* 0x00000004ff047e24 */ /* 0x000fe2000f8e00ff */
[----:B------:R-:W-:-:S05]  /*0600*/  MOV R5, UR5 ;  /* 0x0000000500057c02 */ /* 0x000fca0008000f00 */
[----:B------:R1:W5:Y:S01]  /*0610*/  @P0 LDG.E R9, [R4.64] ;  /* 0x0000000c04090981 */ /* 0x000362000c1e1900 */
[----:B------:R-:W4:Y:S01]  /*0620*/  S2UR UR8, SR_CTAID.Y ;  /* 0x00000000000879c3 */ /* 0x000f220000002600 */
[----:B------:R-:W-:Y:S02]  /*0630*/  UMOV UR9, URZ ;  /* 0x0000003f00097c82 */ /* 0x000fe40008000000 */
[----:B------:R-:W-:Y:S02]  /*0640*/  UMOV UR14, URZ ;  /* 0x0000003f000e7c82 */ /* 0x000fe40008000000 */
[----:B------:R-:W-:Y:S02]  /*0650*/  ULDC UR5, c[0x0][0x2ac] ;  /* 0x0000ab0000057ab9 */ /* 0x000fe40000000800 */
[----:B------:R-:W-:Y:S02]  /*0660*/  ULDC UR4, c[0x0][0x1d0] ;  /* 0x0000740000047ab9 */ /* 0x000fe40000000800 */
[----:B------:R-:W-:-:S02]  /*0670*/  UIMAD UR4, UR5, UR4, URZ ;  /* 0x00000004050472a4 */ /* 0x000fc4000f8e023f */
[----:B----4-:R-:W-:Y:S01]  /*0680*/  USHF.R.S32.HI UR7, URZ, 0x1f, UR8 ;  /* 0x0000001f3f077899 */ /* 0x010fe20008011408 */
[----:B--2---:R1:W2:Y:S08]  /*0690*/  @P2 R2UR UR9, R2 ;  /* 0x00000000020923c2 */ /* 0x0042b000000e0000 */
[----:B---3--:R1:W3:Y:S02]  /*06a0*/  @P1 R2UR UR14, R0 ;  /* 0x00000000000e13c2 */ /* 0x0082e400000e0000 */
[----:B-1-3--:R-:W-:Y:S05]  /*06b0*/  @P0 BRA `(.L_x_735) ;  /* 0x0000004000000947 */ /* 0x00afea0003800000 */
[----:B------:R-:W-:Y:S05]  /*06c0*/  @!P1 BRA `(.L_x_735) ;  /* 0x0000003000009947 */ /* 0x000fea0003800000 */
[----:B------:R-:W3:Y:S04]  /*06d0*/  LDG.E R0, [R6.64] ;  /* 0x0000000c06007981 */ /* 0x000ee8000c1e1900 */
[----:B------:R-:W3:Y:S02]  /*06e0*/  LDG.E R2, [R6.64+0x4] ;  /* 0x0000040c06027981 */ /* 0x000ee4000c1e1900 */
[----:B---3-5:R-:W-:-:S02]  /*06f0*/  IADD3 R9, -R0, R2, RZ ;  /* 0x0000000200097210 */ /* 0x028fc40007ffe1ff */
.L_x_735:
[----:B------:R-:W-:-:S04]  /*0700*/  ISETP.NE.U32.AND P0, PT, RZ, c[0x0][0x368], PT ;  /* 0x0000da00ff007a0c */ /* 0x000fc80003f05070 */
[----:B------:R-:W-:-:S13]  /*0710*/  ISETP.NE.AND.EX P0, PT, RZ, c[0x0][0x36c], PT, P0 ;  /* 0x0000db00ff007a0c */ /* 0x000fda0003f05300 */
[----:B------:R-:W-:Y:S05]  /*0720*/  @!P0 BRA `(.L_x_736) ;  /* 0x0000007000008947 */ /* 0x000fea0003800000 */
[----:B------:R-:W-:Y:S02]  /*0730*/  ULDC.64 UR4, c[0x0][0x368] ;  /* 0x0000da0000047ab9 */ /* 0x000fe40000000a00 */
[----:B------:R-:W-:-:S06]  /*0740*/  UIMAD.WIDE UR4, UR10, UR15, UR4 ;  /* 0x0000000f0a0472a5 */ /* 0x000fcc000f8e0204 */
[----:B------:R-:W-:Y:S02]  /*0750*/  MOV R2, UR4 ;  /* 0x0000000400027c02 */ /* 0x000fe40008000f00 */
[----:B------:R-:W-:-:S05]  /*0760*/  MOV R3, UR5 ;  /* 0x0000000500037c02 */ /* 0x000fca0008000f00 */
[----:B------:R-:W3:Y:S02]  /*0770*/  LDG.E R0, [R2.64] ;  /* 0x0000000c02007981 */ /* 0x000ee4000c1e1900 */
[----:B---3--:R1:W3:Y:S02]  /*0780*/  R2UR UR4, R0 ;  /* 0x00000000000473c2 */ /* 0x0082e400000e0000 */
[----:B-1-3--:R-:W-:Y:S05]  /*0790*/  BRA `(.L_x_737) ;  /* 0x000000c000007947 */ /* 0x00afea0003800000 */
.L_x_736:
[----:B------:R-:W-:-:S04]  /*07a0*/  ISETP.NE.U32.AND P0, PT, RZ, c[0x0][0x350], PT ;  /* 0x0000d400ff007a0c */ /* 0x000fc80003f05070 */
[----:B------:R-:W-:-:S13]  /*07b0*/  ISETP.NE.AND.EX P0, PT, RZ, c[0x0][0x354], PT, P0 ;  /* 0x0000d500ff007a0c */ /* 0x000fda0003f05300 */
[----:B------:R-:W-:Y:S05]  /*07c0*/  @!P0 BRA `(.L_x_737) ;  /* 0x0000009000008947 */ /* 0x000fea0003800000 */
[----:B------:R-:W-:Y:S02]  /*07d0*/  ULDC.64 UR4, c[0x0][0x350] ;  /* 0x0000d40000047ab9 */ /* 0x000fe40000000a00 */
[----:B------:R-:W-:-:S06]  /*07e0*/  UIMAD.WIDE UR4, UR10, UR15, UR4 ;  /* 0x0000000f0a0472a5 */ /* 0x000fcc000f8e0204 */
[----:B------:R-:W-:Y:S02]  /*07f0*/  MOV R2, UR4 ;  /* 0x0000000400027c02 */ /* 0x000fe40008000f00 */
[----:B------:R-:W-:-:S05]  /*0800*/  MOV R3, UR5 ;  /* 0x0000000500037c02 */ /* 0x000fca0008000f00 */
[----:B------:R-:W3:Y:S04]  /*0810*/  LDG.E R4, [R2.64] ;  /* 0x0000000c02047981 */ /* 0x000ee8000c1e1900 */
[----:B------:R-:W4:Y:S01]  /*0820*/  LDG.E R0, [R2.64+0x4] ;  /* 0x0000040c02007981 */ /* 0x000f22000c1e1900 */
[----:B---3--:R-:W1:Y:S08]  /*0830*/  R2UR UR5, R4 ;  /* 0x00000000040573c2 */ /* 0x008e7000000e0000 */
[----:B----4-:R-:W1:Y:S02]  /*0840*/  R2UR UR4, R0 ;  /* 0x00000000000473c2 */ /* 0x010e6400000e0000 */
[----:B-1----:R-:W-:-:S06]  /*0850*/  UIADD3 UR4, -UR5, UR4, URZ ;  /* 0x0000000405047290 */ /* 0x002fcc000fffe13f */
.L_x_737:
[----:B--2---:R-:W-:Y:S01]  /*0860*/  UIADD3 UR6, -UR9, UR4, URZ ;  /* 0x0000000409067290 */ /* 0x004fe2000fffe13f */
[----:B------:R-:W-:Y:S01]  /*0870*/  PLOP3.LUT P4, PT, PT, PT, PT, 0x80, 0x0 ;  /* 0x000000000000781c */ /* 0x000fe20003f8f070 */
[----:B------:R-:W-:Y:S01]  /*0880*/  CS2R R14, SRZ ;  /* 0x00000000000e7805 */ /* 0x000fe2000001ff00 */
[----:B------:R-:W-:Y:S01]  /*0890*/  IMAD.MOV.U32 R126, RZ, RZ, RZ ;  /* 0x000000ffff7e7224 */ /* 0x000fe200078e00ff */
[----:B------:R-:W-:Y:S01]  /*08a0*/  UISETP.GE.AND UP0, UPT, UR6, 0x1, UPT ;  /* 0x000000010600788c */ /* 0x000fe2000bf06270 */
[----:B------:R-:W-:Y:S01]  /*08b0*/  IMAD.MOV.U32 R124, RZ, RZ, RZ ;  /* 0x000000ffff7c7224 */ /* 0x000fe200078e00ff */
[----:B------:R-:W-:Y:S01]  /*08c0*/  UIADD3 UR4, UR6, 0x3f, URZ ;  /* 0x0000003f06047890 */ /* 0x000fe2000fffe03f */
[----:B------:R-:W-:Y:S01]  /*08d0*/  CS2R R130, SRZ ;  /* 0x0000000000827805 */ /* 0x000fe2000001ff00 */
[----:B------:R-:W-:Y:S01]  /*08e0*/  CS2R R128, SRZ ;  /* 0x0000000000807805 */ /* 0x000fe2000001ff00 */
[----:B------:R-:W-:Y:S01]  /*08f0*/  CS2R R16, SRZ ;  /* 0x0000000000107805 */ /* 0x000fe2000001ff00 */
[----:B------:R-:W-:Y:S01]  /*0900*/  PLOP3.LUT P0, PT, PT, PT, UP0, 0x80, 0x0 ;  /* 0x000000000000781c */ /* 0x000fe20003f0f008 */
[----:B------:R-:W-:Y:S01]  /*0910*/  USHF.R.S32.HI UR11, URZ, 0x1f, UR4 ;  /* 0x0000001f3f0b7899 */ /* 0x000fe20008011404 */
[----:B------:R-:W-:Y:S01]  /*0920*/  MOV R122, RZ ;  /* 0x000000ff007a7202 */ /* 0x000fe20000000f00 */
[----:B------:R-:W-:Y:S01]  /*0930*/  CS2R R120, SRZ ;  /* 0x0000000000787805 */ /* 0x000fe2000001ff00 */
[----:B------:R-:W-:Y:S01]  /*0940*/  CS2R R12, SRZ ;  /* 0x00000000000c7805 */ /* 0x000fe2000001ff00 */
[----:B------:R-:W-:Y:S01]  /*0950*/  ULEA.HI UR11, UR11, UR4, URZ, 0x6 ;  /* 0x000000040b0b7291 */ /* 0x000fe2000f8f303f */
[----:B------:R-:W-:Y:S01]  /*0960*/  IMAD.MOV.U32 R118, RZ, RZ, RZ ;  /* 0x000000ffff767224 */ /* 0x000fe200078e00ff */
[----:B------:R-:W-:Y:S01]  /*0970*/  MOV R116, RZ ;  /* 0x000000ff00747202 */ /* 0x000fe20000000f00 */
[----:B------:R-:W-:Y:S01]  /*0980*/  IMAD.MOV.U32 R110, RZ, RZ, RZ ;  /* 0x000000ffff6e7224 */ /* 0x000fe200078e00ff */
[----:B------:R-:W-:Y:S01]  /*0990*/  CS2R R18, SRZ ;  /* 0x0000000000127805 */ /* 0x000fe2000001ff00 */
        /* <DEDUP_REMOVED lines=20> */
[----:B------:R-:W-:Y:S01]  /*0ae0*/  MOV R33, RZ ;  /* 0x000000ff00217202 */ /* 0x000fe20000000f00 */
[----:B------:R-:W-:Y:S01]  /*0af0*/  IMAD.MOV.U32 R84, RZ, RZ, RZ ;  /* 0x000000ffff547224 */ /* 0x000fe200078e00ff */
[----:B------:R-:W-:Y:S01]  /*0b00*/  CS2R R78, SRZ ;  /* 0x00000000004e7805 */ /* 0x000fe2000001ff00 */
        /* <DEDUP_REMOVED lines=33> */
[----:B------:R-:W-:Y:S01]  /*0d20*/  CS2R R54, SRZ ;  /* 0x0000000000367805 */ /* 0x000fe2000001ff00 */
[----:B------:R-:W-:Y:S01]  /*0d30*/  IMAD.MOV.U32 R168, RZ, RZ, RZ ;  /* 0x000000ffffa87224 */ /* 0x000fe200078e00ff */
        /* <DEDUP_REMOVED lines=10> */
[----:B------:R-:W-:Y:S01]  /*0de0*/  MOV R158, RZ ;  /* 0x000000ff009e7202 */ /* 0x000fe20000000f00 */
[----:B------:R-:W-:Y:S01]  /*0df0*/  CS2R R156, SRZ ;  /* 0x00000000009c7805 */ /* 0x000fe2000001ff00 */
[----:B------:R-:W-:Y:S01]  /*0e00*/  CS2R R146, SRZ ;  /* 0x0000000000927805 */ /* 0x000fe2000001ff00 */
[----:B------:R-:W-:Y:S01]  /*0e10*/  CS2R R58, SRZ ;  /* 0x00000000003a7805 */ /* 0x000fe2000001ff00 */
[----:B------:R-:W-:Y:S01]  /*0e20*/  IMAD.MOV.U32 R144, RZ, RZ, RZ ;  /* 0x000000ffff907224 */ /* 0x000fe200078e00ff */
[----:B------:R-:W-:Y:S01]  /*0e30*/  MOV R150, RZ ;  /* 0x000000ff00967202 */ /* 0x000fe20000000f00 */
[----:B------:R-:W-:Y:S01]  /*0e40*/  IMAD.MOV.U32 R148, RZ, RZ, RZ ;  /* 0x000000ffff947224 */ /* 0x000fe200078e00ff */
        /* <DEDUP_REMOVED lines=11> */
[----:B------:R-:W1:Y:S01]  /*0f00*/  S2R R13, SR_CTAID.X ;  /* 0x00000000000d7919 */ /* 0x000e620000002500 */
[----:B------:R-:W-:Y:S01]  /*0f10*/  SHF.R.S32.HI R23, RZ, 0x1f, R159 ;  /* 0x0000001fff177819 */ /* 0x000fe2000001149f */
[----:B------:R-:W-:Y:S02]  /*0f20*/  USHF.R.S32.HI UR15, URZ, 0x1f, UR14 ;  /* 0x0000001f3f0f7899 */ /* 0x000fe4000801140e */
[----:B------:R2:W3:Y:S01]  /*0f30*/  @P0 LDG.E R7, [R2.64] ;  /* 0x0000000c02070981 */ /* 0x0004e2000c1e1900 */
[----:B------:R-:W-:Y:S01]  /*0f40*/  ULDC.64 UR4, c[0x0][0x178] ;  /* 0x00005e0000047ab9 */ /* 0x000fe20000000a00 */
[----:B------:R-:W-:Y:S01]  /*0f50*/  LEA.HI R14, R23, R159, RZ, 0x4 ;  /* 0x0000009f170e7211 */ /* 0x000fe200078f20ff */
[----:B------:R-:W-:Y:S01]  /*0f60*/  UIMAD UR15, UR15, UR4, URZ ;  /* 0x000000040f0f72a4 */ /* 0x000fe2000f8e023f */
[----:B-----5:R-:W-:Y:S01]  /*0f70*/  IMAD R9, R9, c[0x0][0x2c4], RZ ;  /* 0x0000b10009097a24 */ /* 0x020fe200078e02ff */
[----:B------:R-:W-:Y:S01]  /*0f80*/  UIMAD.WIDE.U32 UR16, UR14, UR4, URZ ;  /* 0x000000040e1072a5 */ /* 0x000fe2000f8e003f */
[----:B------:R-:W-:Y:S01]  /*0f90*/  BSSY B0, `(.L_x_739) ;  /* 0x0000055000007945 */ /* 0x000fe20003800000 */
[----:B------:R-:W-:-:S02]  /*0fa0*/  UIMAD UR15, UR14, UR5, UR15 ;  /* 0x000000050e0f72a4 */ /* 0x000fc4000f8e020f */
[----:B------:R-:W-:Y:S02]  /*0fb0*/  USHF.R.S32.HI UR11, URZ, 0x6, UR11 ;  /* 0x000000063f0b7899 */ /* 0x000fe4000801140b */
[----:B------:R-:W-:Y:S02]  /*0fc0*/  ULDC.64 UR4, c[0x0][0x1b8] ;  /* 0x00006e0000047ab9 */ /* 0x000fe40000000a00 */
[----:B------:R-:W-:Y:S02]  /*0fd0*/  UIADD3 UR17, UR17, UR15, URZ ;  /* 0x0000000f11117290 */ /* 0x000fe4000fffe03f */
[----:B------:R-:W-:Y:S02]  /*0fe0*/  USHF.R.S32.HI UR15, URZ, 0x1f, UR10 ;  /* 0x0000001f3f0f7899 */ /* 0x000fe4000801140a */
[----:B------:R-:W-:Y:S02]  /*0ff0*/  UIMAD UR14, UR7, UR4, URZ ;  /* 0x00000004070e72a4 */ /* 0x000fe4000f8e023f */
[----:B------:R-:W-:-:S02]  /*1000*/  USEL UR15, UR15, URZ, !UP1 ;  /* 0x0000003f0f0f7287 */ /* 0x000fc4000c800000 */
[----:B------:R-:W-:Y:S02]  /*1010*/  UIMAD UR14, UR8, UR5, UR14 ;  /* 0x00000005080e72a4 */ /* 0x000fe4000f8e020e */
[----:B------:R-:W-:Y:S01]  /*1020*/  UIMAD.WIDE.U32 UR18, UR8, UR4, UR16 ;  /* 0x00000004081272a5 */ /* 0x000fe2000f8e0010 */
[----:B--2---:R-:W-:Y:S01]  /*1030*/  LEA.HI R2, R23, R159, RZ, 0x3 ;  /* 0x0000009f17027211 */ /* 0x004fe200078f18ff */
[----:B------:R-:W-:Y:S01]  /*1040*/  IMAD.MOV.U32 R3, RZ, RZ, c[0x0][0x2c4] ;  /* 0x0000b100ff037624 */ /* 0x000fe200078e00ff */
[----:B------:R-:W-:Y:S02]  /*1050*/  ULDC.64 UR4, c[0x0][0x1c0] ;  /* 0x0000700000047ab9 */ /* 0x000fe40000000a00 */
[----:B------:R-:W-:Y:S01]  /*1060*/  LOP3.LUT R0, R2, 0xfffffff8, RZ, 0xc0, !PT ;  /* 0xfffffff802007812 */ /* 0x000fe200078ec0ff */
[----:B------:R-:W-:Y:S01]  /*1070*/  USEL UR16, UR10, URZ, !UP1 ;  /* 0x0000003f0a107287 */ /* 0x000fe2000c800000 */
[----:B------:R-:W-:Y:S01]  /*1080*/  SHF.R.S32.HI R17, RZ, 0x3, R2 ;  /* 0x00000003ff117819 */ /* 0x000fe20000011402 */
[----:B------:R-:W-:Y:S01]  /*1090*/  UIMAD UR15, UR15, UR4, URZ ;  /* 0x000000040f0f72a4 */ /* 0x000fe2000f8e023f */
[----:B------:R-:W-:Y:S01]  /*10a0*/  ISETP.NE.AND P1, PT, R3, 0x1, PT ;  /* 0x000000010300780c */ /* 0x000fe20003f25270 */
[----:B------:R-:W-:Y:S01]  /*10b0*/  IMAD.IADD R34, R159, 0x1, -R0 ;  /* 0x000000019f227824 */ /* 0x000fe200078e0a00 */
[----:B------:R-:W-:-:S02]  /*10c0*/  UIADD3 UR19, UR19, UR14, URZ ;  /* 0x0000000e13137290 */ /* 0x000fc4000fffe03f */
[----:B------:R-:W-:Y:S01]  /*10d0*/  UIMAD UR5, UR16, UR5, UR15 ;  /* 0x00000005100572a4 */ /* 0x000fe2000f8e020f */
[C---:B------:R-:W-:Y:S01]  /*10e0*/  IMAD R158, R34.reuse, 0x10, R17 ;  /* 0x00000010229e7824 */ /* 0x040fe200078e0211 */
[----:B------:R-:W-:Y:S01]  /*10f0*/  UIMAD.WIDE.U32 UR16, UR16, UR4, UR18 ;  /* 0x00000004101072a5 */ /* 0x000fe2000f8e0012 */
[----:B------:R-:W-:Y:S02]  /*1100*/  IMAD.SHL.U32 R132, R34, 0x8, RZ ;  /* 0x0000000822847824 */ /* 0x000fe400078e00ff */
[----:B-1----:R-:W-:Y:S01]  /*1110*/  IMAD R4, R13, 0x80, R158 ;  /* 0x000000800d047824 */ /* 0x002fe200078e029e */
[----:B------:R-:W-:Y:S01]  /*1120*/  UIADD3 UR5, UR17, UR5, URZ ;  /* 0x0000000511057290 */ /* 0x000fe2000fffe03f */
[----:B------:R1:W-:Y:S01]  /*1130*/  STL [R1+0x44], R158 ;  /* 0x0000449e01007387 */ /* 0x0003e20000100800 */
[----:B------:R-:W-:Y:S01]  /*1140*/  IMAD.U32 R3, RZ, RZ, UR17 ;  /* 0x00000011ff037e24 */ /* 0x000fe2000f8e00ff */
[----:B------:R-:W-:Y:S01]  /*1150*/  IADD3 R22, R132, 0x40, RZ ;  /* 0x0000004084167810 */ /* 0x000fe20007ffe0ff */
[----:B------:R-:W-:Y:S01]  /*1160*/  @P1 IMAD.HI.U32 R2, R4, c[0x0][0x2c8], RZ ;  /* 0x0000b20004021a27 */ /* 0x000fe200078e00ff */
[----:B------:R-:W-:-:S02]  /*1170*/  ISETP.GE.AND P3, PT, R132, c[0x0][0x198], PT ;  /* 0x0000660084007a0c */ /* 0x000fc40003f66270 */
[----:B------:R-:W-:Y:S01]  /*1180*/  MOV R3, UR5 ;  /* 0x0000000500037c02 */ /* 0x000fe20008000f00 */
[----:B------:R-:W-:Y:S01]  /*1190*/  IMAD.MOV.U32 R0, RZ, RZ, R4 ;  /* 0x000000ffff007224 */ /* 0x000fe200078e0004 */
[----:B------:R-:W-:Y:S01]  /*11a0*/  @P1 SHF.R.U32.HI R0, RZ, c[0x0][0x2cc], R2 ;  /* 0x0000b300ff001a19 */ /* 0x000fe20000011602 */
[----:B------:R-:W-:Y:S02]  /*11b0*/  IMAD.U32 R2, RZ, RZ, UR16 ;  /* 0x00000010ff027e24 */ /* 0x000fe4000f8e00ff */
[----:B------:R-:W-:Y:S01]  /*11c0*/  IMAD R13, R13, 0x80, R17 ;  /* 0x000000800d0d7824 */ /* 0x000fe200078e0211 */
[--C-:B------:R-:W-:Y:S01]  /*11d0*/  SHF.R.S32.HI R6, RZ, 0x1f, R0.reuse ;  /* 0x0000001fff067819 */ /* 0x100fe20000011400 */
[----:B------:R-:W-:Y:S02]  /*11e0*/  IMAD.MOV R5, RZ, RZ, -R0 ;  /* 0x000000ffff057224 */ /* 0x000fe400078e0a00 */
[----:B------:R-:W-:Y:S01]  /*11f0*/  IMAD.WIDE.U32 R2, R0, c[0x0][0x1b0], R2 ;  /* 0x00006c0000027a25 */ /* 0x000fe200078e0002 */
[----:B------:R-:W-:-:S03]  /*1200*/  ISETP.GE.AND P4, PT, R13, R9, PT ;  /* 0x000000090d00720c */ /* 0x000fc60003f86270 */
[----:B------:R-:W-:Y:S02]  /*1210*/  IMAD R6, R6, c[0x0][0x1b0], RZ ;  /* 0x00006c0006067a24 */ /* 0x000fe400078e02ff */
[----:B------:R-:W-:Y:S02]  /*1220*/  IMAD R4, R5, c[0x0][0x2c4], R4 ;  /* 0x0000b10005047a24 */ /* 0x000fe400078e0204 */
[----:B------:R-:W-:-:S03]  /*1230*/  IMAD R5, R0, c[0x0][0x1b4], R6 ;  /* 0x00006d0000057a24 */ /* 0x000fc600078e0206 */
[----:B------:R-:W-:Y:S01]  /*1240*/  SHF.R.S32.HI R0, RZ, 0x1f, R4 ;  /* 0x0000001fff007819 */ /* 0x000fe20000011404 */
[----:B------:R-:W-:-:S04]  /*1250*/  IMAD.IADD R3, R3, 0x1, R5 ;  /* 0x0000000103037824 */ /* 0x000fc800078e0205 */
[----:B------:R-:W-:Y:S02]  /*1260*/  IMAD R0, R0, c[0x0][0x1a8], RZ ;  /* 0x00006a0000007a24 */ /* 0x000fe400078e02ff */
[----:B------:R-:W-:-:S04]  /*1270*/  IMAD.WIDE.U32 R2, R4, c[0x0][0x1a8], R2 ;  /* 0x00006a0004027a25 */ /* 0x000fc800078e0002 */
[----:B------:R-:W-:Y:S01]  /*1280*/  IMAD R5, R4, c[0x0][0x1ac], R0 ;  /* 0x00006b0004057a24 */ /* 0x000fe200078e0200 */
[----:B------:R-:W-:Y:S02]  /*1290*/  LOP3.LUT R0, R14, 0xfffffff0, RZ, 0xc0, !PT ;  /* 0xfffffff00e007812 */ /* 0x000fe400078ec0ff */
[C---:B------:R-:W-:Y:S01]  /*12a0*/  LEA R12, P1, R2.reuse, c[0x0][0x160], 0x1 ;  /* 0x00005800020c7a11 */ /* 0x040fe200078208ff */
[----:B------:R-:W-:Y:S02]  /*12b0*/  IMAD.IADD R4, R3, 0x1, R5 ;  /* 0x0000000103047824 */ /* 0x000fe400078e0205 */
[----:B------:R-:W-:Y:S02]  /*12c0*/  IMAD.IADD R3, R159, 0x1, -R0 ;  /* 0x000000019f037824 */ /* 0x000fe400078e0a00 */
[----:B------:R-:W-:Y:S01]  /*12d0*/  IMAD.SHL.U32 R0, R17, 0x40, RZ ;  /* 0x0000004011007824 */ /* 0x000fe200078e00ff */
[----:B------:R-:W-:Y:S02]  /*12e0*/  LEA.HI.X R11, R2, c[0x0][0x164], R4, 0x1, P1 ;  /* 0x00005900020b7a11 */ /* 0x000fe400008f0c04 */
[----:B------:R-:W-:Y:S01]  /*12f0*/  SHF.R.S32.HI R2, RZ, 0x1f, R3 ;  /* 0x0000001fff027819 */ /* 0x000fe20000011403 */
[----:B------:R1:W2:Y:S01]  /*1300*/  SHFL.IDX PT, R4, R12, RZ, 0x181f ;  /* 0x00181fff0c047589 */ /* 0x0002a200000e0000 */
[----:B------:R-:W-:-:S02]  /*1310*/  LOP3.LUT R0, R0, 0x1c0, RZ, 0xc0, !PT ;  /* 0x000001c000007812 */ /* 0x000fc400078ec0ff */
[----:B------:R-:W-:Y:S01]  /*1320*/  LEA.HI R19, R2, R3, RZ, 0x3 ;  /* 0x0000000302137211 */ /* 0x000fe200078f18ff */
[----:B------:R1:W4:Y:S01]  /*1330*/  SHFL.IDX PT, R5, R11, RZ, 0x181f ;  /* 0x00181fff0b057589 */ /* 0x00032200000e0000 */
[----:B------:R-:W-:Y:S02]  /*1340*/  SHF.R.U32.HI R2, RZ, 0x3, R0 ;  /* 0x00000003ff027819 */ /* 0x000fe40000011600 */
[----:B------:R-:W-:Y:S02]  /*1350*/  LOP3.LUT R0, R0, 0x38, R132, 0xf8, !PT ;  /* 0x0000003800007812 */ /* 0x000fe400078ef884 */
[----:B------:R-:W-:Y:S02]  /*1360*/  LOP3.LUT R6, R19, 0xfffffff8, RZ, 0xc0, !PT ;  /* 0xfffffff813067812 */ /* 0x000fe400078ec0ff */
[----:B------:R-:W-:Y:S02]  /*1370*/  LOP3.LUT R2, R0, R2, RZ, 0x3c, !PT ;  /* 0x0000000200027212 */ /* 0x000fe400078e3cff */
[----:B------:R-:W-:-:S02]  /*1380*/  LEA.HI R0, R23, R159, RZ, 0x6 ;  /* 0x0000009f17007211 */ /* 0x000fc400078f30ff */
[----:B------:R-:W-:Y:S01]  /*1390*/  IADD3 R18, R3, -R6, RZ ;  /* 0x8000000603127210 */ /* 0x000fe20007ffe0ff */
[----:B------:R-:W-:Y:S02]  /*13a0*/  IMAD.MOV.U32 R3, RZ, RZ, 0x10 ;  /* 0x00000010ff037424 */ /* 0x000fe400078e00ff */
[----:B------:R-:W-:Y:S02]  /*13b0*/  IMAD.SHL.U32 R0, R0, 0x8, RZ ;  /* 0x0000000800007824 */ /* 0x000fe400078e00ff */
[----:B------:R-:W-:-:S03]  /*13c0*/  IMAD.MOV.U32 R6, RZ, RZ, 0x20 ;  /* 0x00000020ff067424 */ /* 0x000fc600078e00ff */
[----:B------:R-:W-:Y:S01]  /*13d0*/  LOP3.LUT R10, R2, 0xfffffe00, R0, 0xf8, !PT ;  /* 0xfffffe00020a7812 */ /* 0x000fe200078ef800 */
[----:B---3--:R1:W3:Y:S01]  /*13e0*/  @P0 R2UR UR14, R7 ;  /* 0x00000000070e03c2 */ /* 0x0082e200000e0000 */
[----:B------:R-:W-:Y:S01]  /*13f0*/  ISETP.GE.AND P0, PT, R22, c[0x0][0x198], PT ;  /* 0x0000660016007a0c */ /* 0x000fe20003f06270 */
[----:B---3--:R-:W-:-:S03]  /*1400*/  @!UP0 UMOV UR14, UR10 ;  /* 0x0000000a000e8c82 */ /* 0x008fc60008000000 */
[----:B------:R-:W-:-:S05]  /*1410*/  R2P PR, R18, 0x6 ;  /* 0x0000000612007804 */ /* 0x000fca0000000000 */
[----:B------:R-:W-:Y:S02]  /*1420*/  SEL R3, R3, 0xfffffff0, !P1 ;  /* 0xfffffff003037807 */ /* 0x000fe40004800000 */
[----:B------:R-:W-:Y:S01]  /*1430*/  SEL R0, R6, 0xffffffe0, !P2 ;  /* 0xffffffe006007807 */ /* 0x000fe20005000000 */
[----:B------:R-:W-:Y:S05]  /*1440*/  @P4 BRA `(.L_x_740) ;  /* 0x0000009000004947 */ /* 0x000fea0003800000 */
[----:B--2-4-:R-:W-:Y:S01]  /*1450*/  SHF.R.S32.HI R2, RZ, 0x1f, R22 ;  /* 0x0000001fff027819 */ /* 0x014fe20000011416 */
[----:B-1----:R-:W-:-:S03]  /*1460*/  IMAD.WIDE R6, R132, 0x2, R4 ;  /* 0x0000000284067825 */ /* 0x002fc600078e0204 */
[----:B------:R-:W-:-:S04]  /*1470*/  LEA.HI R2, R2, R22, RZ, 0x3 ;  /* 0x0000001602027211 */ /* 0x000fc800078f18ff */
[----:B------:R-:W-:Y:S02]  /*1480*/  LOP3.LUT R8, R2, 0xfffffff8, RZ, 0xc0, !PT ;  /* 0xfffffff802087812 */ /* 0x000fe400078ec0ff */
[----:B------:R-:W-:-:S03]  /*1490*/  SHF.L.U32 R2, R10, 0x1, RZ ;  /* 0x000000010a027819 */ /* 0x000fc600000006ff */
[----:B------:R-:W-:Y:S02]  /*14a0*/  IMAD.WIDE R4, R8, 0x2, R4 ;  /* 0x0000000208047825 */ /* 0x000fe400078e0204 */
[----:B------:R-:W-:Y:S01]  /*14b0*/  @!PT LDS RZ, [RZ] ;  /* 0x00000000fffff984 */ /* 0x000fe20000000800 */
[----:B------:R1:W-:Y:S04]  /*14c0*/  LDGSTS.E.BYPASS.LTC128B.128 [R2+0x8100], [R6.64], !P3 ;  /* 0x0810000006027fae */ /* 0x0003e8000d901d4c */
[----:B------:R1:W-:Y:S02]  /*14d0*/  LDGSTS.E.BYPASS.LTC128B.128 [R2+0xc100], [R4.64], !P0 ;  /* 0x0c10000004027fae */ /* 0x0003e4000c101d4c */
.L_x_740:
[----:B--2-4-:R-:W-:Y:S05]  /*14e0*/  BSYNC B0 ;  /* 0x0000000000007941 */ /* 0x014fea0003800000 */
.L_x_739:
[----:B-1----:R-:W-:Y:S01]  /*14f0*/  IADD3 R2, R13, 0x10, RZ ;  /* 0x000000100d027810 */ /* 0x002fe20007ffe0ff */
[----:B------:R1:W2:Y:S01]  /*1500*/  SHFL.IDX PT, R5, R11, 0x1, 0x181f ;  /* 0x00381f000b057f89 */ /* 0x0002a200000e0000 */
[----:B------:R-:W-:Y:S02]  /*1510*/  BSSY B0, `(.L_x_741) ;  /* 0x000000d000007945 */ /* 0x000fe40003800000 */
[----:B------:R-:W-:Y:S01]  /*1520*/  ISETP.GE.AND P1, PT, R2, R9, PT ;  /* 0x000000090200720c */ /* 0x000fe20003f26270 */
[----:B------:R1:W3:-:S12]  /*1530*/  SHFL.IDX PT, R4, R12, 0x1, 0x181f ;  /* 0x00381f000c047f89 */ /* 0x0002d800000e0000 */
[----:B------:R-:W-:Y:S05]  /*1540*/  @P1 BRA `(.L_x_742) ;  /* 0x0000009000001947 */ /* 0x000fea0003800000 */
[----:B------:R-:W-:Y:S01]  /*1550*/  SHF.R.S32.HI R2, RZ, 0x1f, R22 ;  /* 0x0000001fff027819 */ /* 0x000fe20000011416 */
[----:B--23--:R-:W-:-:S03]  /*1560*/  IMAD.WIDE R6, R132, 0x2, R4 ;  /* 0x0000000284067825 */ /* 0x00cfc600078e0204 */
[----:B------:R-:W-:-:S04]  /*1570*/  LEA.HI R2, R2, R22, RZ, 0x3 ;  /* 0x0000001602027211 */ /* 0x000fc800078f18ff */
[----:B------:R-:W-:Y:S02]  /*1580*/  LOP3.LUT R8, R2, 0xfffffff8, RZ, 0xc0, !PT ;  /* 0xfffffff802087812 */ /* 0x000fe400078ec0ff */
[----:B------:R-:W-:-:S03]  /*1590*/  SHF.L.U32 R2, R10, 0x1, RZ ;  /* 0x000000010a027819 */ /* 0x000fc600000006ff */
[----:B------:R-:W-:Y:S02]  /*15a0*/  IMAD.WIDE R4, R8, 0x2, R4 ;  /* 0x0000000208047825 */ /* 0x000fe400078e0204 */
[----:B------:R-:W-:Y:S01]  /*15b0*/  @!PT LDS RZ, [RZ] ;  /* 0x00000000fffff984 */ /* 0x000fe20000000800 */
[----:B------:R2:W-:Y:S04]  /*15c0*/  LDGSTS.E.BYPASS.LTC128B.128 [R2+0x8900], [R6.64], !P3 ;  /* 0x0890000006027fae */ /* 0x0005e8000d901d4c */
[----:B------:R2:W-:Y:S02]  /*15d0*/  LDGSTS.E.BYPASS.LTC128B.128 [R2+0xc900], [R4.64], !P0 ;  /* 0x0c90000004027fae */ /* 0x0005e4000c101d4c */
.L_x_742:
[----:B------:R-:W-:Y:S05]  /*15e0*/  BSYNC B0 ;  /* 0x0000000000007941 */ /* 0x000fea0003800000 */
.L_x_741:
[----:B--2---:R-:W-:Y:S01]  /*15f0*/  IADD3 R2, R13, 0x20, RZ ;  /* 0x000000200d027810 */ /* 0x004fe20007ffe0ff */
[----:B------:R2:W4:Y:S01]  /*1600*/  SHFL.IDX PT, R5, R11, 0x2, 0x181f ;  /* 0x00581f000b057f89 */ /* 0x00052200000e0000 */
[----:B------:R-:W-:Y:S02]  /*1610*/  BSSY B0, `(.L_x_743) ;  /* 0x000000d000007945 */ /* 0x000fe40003800000 */
[----:B------:R-:W-:Y:S01]  /*1620*/  ISETP.GE.AND P1, PT, R2, R9, PT ;  /* 0x000000090200720c */ /* 0x000fe20003f26270 */
[----:B---3--:R2:W3:-:S12]  /*1630*/  SHFL.IDX PT, R4, R12, 0x2, 0x181f ;  /* 0x00581f000c047f89 */ /* 0x0084d800000e0000 */
[----:B------:R-:W-:Y:S05]  /*1640*/  @P1 BRA `(.L_x_744) ;  /* 0x0000009000001947 */ /* 0x000fea0003800000 */
[----:B------:R-:W-:Y:S01]  /*1650*/  SHF.R.S32.HI R2, RZ, 0x1f, R22 ;  /* 0x0000001fff027819 */ /* 0x000fe20000011416 */
[----:B---34-:R-:W-:-:S03]  /*1660*/  IMAD.WIDE R6, R132, 0x2, R4 ;  /* 0x0000000284067825 */ /* 0x018fc600078e0204 */
[----:B------:R-:W-:-:S04]  /*1670*/  LEA.HI R2, R2, R22, RZ, 0x3 ;  /* 0x0000001602027211 */ /* 0x000fc800078f18ff */
[----:B------:R-:W-:Y:S02]  /*1680*/  LOP3.LUT R8, R2, 0xfffffff8, RZ, 0xc0, !PT ;  /* 0xfffffff802087812 */ /* 0x000fe400078ec0ff */
[----:B------:R-:W-:-:S03]  /*1690*/  SHF.L.U32 R2, R10, 0x1, RZ ;  /* 0x000000010a027819 */ /* 0x000fc600000006ff */
[----:B------:R-:W-:Y:S02]  /*16a0*/  IMAD.WIDE R4, R8, 0x2, R4 ;  /* 0x0000000208047825 */ /* 0x000fe400078e0204 */
[----:B------:R-:W-:Y:S01]  /*16b0*/  @!PT LDS RZ, [RZ] ;  /* 0x00000000fffff984 */ /* 0x000fe20000000800 */
[----:B------:R3:W-:Y:S04]  /*16c0*/  LDGSTS.E.BYPASS.LTC128B.128 [R2+0x9100], [R6.64], !P3 ;  /* 0x0910000006027fae */ /* 0x0007e8000d901d4c */
[----:B------:R3:W-:Y:S02]  /*16d0*/  LDGSTS.E.BYPASS.LTC128B.128 [R2+0xd100], [R4.64], !P0 ;  /* 0x0d10000004027fae */ /* 0x0007e4000c101d4c */
.L_x_744:
[----:B------:R-:W-:Y:S05]  /*16e0*/  BSYNC B0 ;  /* 0x0000000000007941 */ /* 0x000fea0003800000 */
.L_x_743:
[----:B---3--:R-:W-:Y:S01]  /*16f0*/  IADD3 R2, R13, 0x30, RZ ;  /* 0x000000300d027810 */ /* 0x008fe20007ffe0ff */
[----:B----4-:R3:W4:Y:S01]  /*1700*/  SHFL.IDX PT, R5, R11, 0x3, 0x181f ;  /* 0x00781f000b057f89 */ /* 0x01072200000e0000 */
[----:B------:R-:W-:Y:S02]  /*1710*/  BSSY B0, `(.L_x_745) ;  /* 0x000000d000007945 */ /* 0x000fe40003800000 */
[----:B------:R-:W-:Y:S01]  /*1720*/  ISETP.GE.AND P1, PT, R2, R9, PT ;  /* 0x000000090200720c */ /* 0x000fe20003f26270 */
[----:B------:R3:W1:-:S12]  /*1730*/  SHFL.IDX PT, R4, R12, 0x3, 0x181f ;  /* 0x00781f000c047f89 */ /* 0x00065800000e0000 */
[----:B------:R-:W-:Y:S05]  /*1740*/  @P1 BRA `(.L_x_746) ;  /* 0x0000009000001947 */ /* 0x000fea0003800000 */
[----:B------:R-:W-:Y:S01]  /*1750*/  SHF.R.S32.HI R2, RZ, 0x1f, R22 ;  /* 0x0000001fff027819 */ /* 0x000fe20000011416 */
[----:B-1--4-:R-:W-:-:S03]  /*1760*/  IMAD.WIDE R6, R132, 0x2, R4 ;  /* 0x0000000284067825 */ /* 0x012fc600078e0204 */
[----:B------:R-:W-:-:S04]  /*1770*/  LEA.HI R2, R2, R22, RZ, 0x3 ;  /* 0x0000001602027211 */ /* 0x000fc800078f18ff */
[----:B------:R-:W-:Y:S02]  /*1780*/  LOP3.LUT R8, R2, 0xfffffff8, RZ, 0xc0, !PT ;  /* 0xfffffff802087812 */ /* 0x000fe400078ec0ff */
[----:B------:R-:W-:-:S03]  /*1790*/  SHF.L.U32 R2, R10, 0x1, RZ ;  /* 0x000000010a027819 */ /* 0x000fc600000006ff */
[----:B------:R-:W-:Y:S02]  /*17a0*/  IMAD.WIDE R4, R8, 0x2, R4 ;  /* 0x0000000208047825 */ /* 0x000fe400078e0204 */
[----:B------:R-:W-:Y:S01]  /*17b0*/  @!PT LDS RZ, [RZ] ;  /* 0x00000000fffff984 */ /* 0x000fe20000000800 */
[----:B------:R1:W-:Y:S04]  /*17c0*/  LDGSTS.E.BYPASS.LTC128B.128 [R2+0x9900], [R6.64], !P3 ;  /* 0x0990000006027fae */ /* 0x0003e8000d901d4c */
[----:B------:R1:W-:Y:S02]  /*17d0*/  LDGSTS.E.BYPASS.LTC128B.128 [R2+0xd900], [R4.64], !P0 ;  /* 0x0d90000004027fae */ /* 0x0003e4000c101d4c */
.L_x_746:
[----:B------:R-:W-:Y:S05]  /*17e0*/  BSYNC B0 ;  /* 0x0000000000007941 */ /* 0x000fea0003800000 */
.L_x_745:
[----:B-1----:R-:W-:Y:S01]  /*17f0*/  IADD3 R2, R13, 0x40, RZ ;  /* 0x000000400d027810 */ /* 0x002fe20007ffe0ff */
[----:B----4-:R1:W4:Y:S01]  /*1800*/  SHFL.IDX PT, R5, R11, 0x4, 0x181f ;  /* 0x00981f000b057f89 */ /* 0x01032200000e0000 */
[----:B------:R-:W-:Y:S02]  /*1810*/  BSSY B0, `(.L_x_747) ;  /* 0x000000d000007945 */ /* 0x000fe40003800000 */
[----:B------:R-:W-:Y:S01]  /*1820*/  ISETP.GE.AND P1, PT, R2, R9, PT ;  /* 0x000000090200720c */ /* 0x000fe20003f26270 */
[----:B------:R1:W2:-:S12]  /*1830*/  SHFL.IDX PT, R4, R12, 0x4, 0x181f ;  /* 0x00981f000c047f89 */ /* 0x00029800000e0000 */
[----:B------:R-:W-:Y:S05]  /*1840*/  @P1 BRA `(.L_x_748) ;  /* 0x0000009000001947 */ /* 0x000fea0003800000 */
[----:B------:R-:W-:Y:S01]  /*1850*/  SHF.R.S32.HI R2, RZ, 0x1f, R22 ;  /* 0x0000001fff027819 */ /* 0x000fe20000011416 */
[----:B--2-4-:R-:W-:-:S03]  /*1860*/  IMAD.WIDE R6, R132, 0x2, R4 ;  /* 0x0000000284067825 */ /* 0x014fc600078e0204 */
[----:B------:R-:W-:-:S04]  /*1870*/  LEA.HI R2, R2, R22, RZ, 0x3 ;  /* 0x0000001602027211 */ /* 0x000fc800078f18ff */
[----:B------:R-:W-:Y:S02]  /*1880*/  LOP3.LUT R8, R2, 0xfffffff8, RZ, 0xc0, !PT ;  /* 0xfffffff802087812 */ /* 0x000fe400078ec0ff */
[----:B------:R-:W-:-:S03]  /*1890*/  SHF.L.U32 R2, R10, 0x1, RZ ;  /* 0x000000010a027819 */ /* 0x000fc600000006ff */
[----:B------:R-:W-:Y:S02]  /*18a0*/  IMAD.WIDE R4, R8, 0x2, R4 ;  /* 0x0000000208047825 */ /* 0x000fe400078e0204 */
[----:B------:R-:W-:Y:S01]  /*18b0*/  @!PT LDS RZ, [RZ] ;  /* 0x00000000fffff984 */ /* 0x000fe20000000800 */
[----:B------:R2:W-:Y:S04]  /*18c0*/  LDGSTS.E.BYPASS.LTC128B.128 [R2+0xa100], [R6.64], !P3 ;  /* 0x0a10000006027fae */ /* 0x0005e8000d901d4c */
[----:B------:R2:W-:Y:S02]  /*18d0*/  LDGSTS.E.BYPASS.LTC128B.128 [R2+0xe100], [R4.64], !P0 ;  /* 0x0e10000004027fae */ /* 0x0005e4000c101d4c */
.L_x_748:
[----:B------:R-:W-:Y:S05]  /*18e0*/  BSYNC B0 ;  /* 0x0000000000007941 */ /* 0x000fea0003800000 */
.L_x_747:
[----:B--2---:R-:W-:Y:S01]  /*18f0*/  IADD3 R2, R13, 0x50, RZ ;  /* 0x000000500d027810 */ /* 0x004fe20007ffe0ff */
        /* <DEDUP_REMOVED lines=14> */
.L_x_750:
[----:B------:R-:W-:Y:S05]  /*19e0*/  BSYNC B0 ;  /* 0x0000000000007941 */ /* 0x000fea0003800000 */
.L_x_749:
        /* <DEDUP_REMOVED lines=15> */
.L_x_752:
[----:B------:R-:W-:Y:S05]  /*1ae0*/  BSYNC B0 ;  /* 0x0000000000007941 */ /* 0x000fea0003800000 */
.L_x_751:
[----:B--2-4-:R-:W-:Y:S01]  /*1af0*/  IMAD.MOV.U32 R5, RZ, RZ, c[0x0][0x2b8] ;  /* 0x0000ae00ff057624 */ /* 0x014fe200078e00ff */
[----:B------:R-:W-:Y:S01]  /*1b00*/  MOV R2, UR11 ;  /* 0x0000000b00027c02 */ /* 0x000fe20008000f00 */
[----:B------:R-:W-:Y:S01]  /*1b10*/  SHFL.IDX PT, R4, R12, 0x7, 0x181f ;  /* 0x00f81f000c047f89 */ /* 0x000fe200000e0000 */
[----:B------:R-:W-:Y:S01]  /*1b20*/  IADD3 R6, R13, 0x70, RZ ;  /* 0x000000700d067810 */ /* 0x000fe20007ffe0ff */
[----:B------:R-:W-:Y:S01]  /*1b30*/  USHF.R.S32.HI UR15, URZ, 0x1f, UR14 ;  /* 0x0000001f3f0f7899 */ /* 0x000fe2000801140e */
[----:B------:R-:W-:Y:S01]  /*1b40*/  LEA R2, R2, R158, 0x6 ;  /* 0x0000009e02027211 */ /* 0x000fe200078e30ff */
[----:B------:R-:W-:Y:S01]  /*1b50*/  ULDC.64 UR4, c[0x0][0x2b0] ;  /* 0x0000ac0000047ab9 */ /* 0x000fe20000000a00 */
[----:B------:R-:W-:Y:S01]  /*1b60*/  ISETP.NE.AND P1, PT, R5, 0x1, PT ;  /* 0x000000010500780c */ /* 0x000fe20003f25270 */
[----:B------:R-:W-:Y:S01]  /*1b70*/  UIMAD UR15, UR15, UR4, URZ ;  /* 0x000000040f0f72a4 */ /* 0x000fe2000f8e023f */
[----:B------:R-:W2:Y:S01]  /*1b80*/  SHFL.IDX PT, R5, R11, 0x7, 0x181f ;  /* 0x00f81f000b057f89 */ /* 0x000ea200000e0000 */
[----:B------:R-:W-:Y:S01]  /*1b90*/  IADD3 R2, R2, -0x40, RZ ;  /* 0xffffffc002027810 */ /* 0x000fe20007ffe0ff */
[----:B------:R-:W-:Y:S01]  /*1ba0*/  UIMAD.WIDE.U32 UR16, UR14, UR4, URZ ;  /* 0x000000040e1072a5 */ /* 0x000fe2000f8e003f */
[----:B------:R-:W-:Y:S01]  /*1bb0*/  ISETP.GE.AND P4, PT, R6, R9, PT ;  /* 0x000000090600720c */ /* 0x000fe20003f86270 */
[----:B------:R-:W-:Y:S01]  /*1bc0*/  UIMAD UR14, UR14, UR5, UR15 ;  /* 0x000000050e0e72a4 */ /* 0x000fe2000f8e020f */
[C---:B------:R-:W-:Y:S01]  /*1bd0*/  IADD3 R8, R2.reuse, UR9, RZ ;  /* 0x0000000902087c10 */ /* 0x040fe2000fffe0ff */
[----:B------:R-:W-:Y:S01]  /*1be0*/  IMAD.MOV.U32 R24, RZ, RZ, RZ ;  /* 0x000000ffff187224 */ /* 0x000fe200078e00ff */
[----:B------:R-:W-:Y:S01]  /*1bf0*/  SHF.R.S32.HI R7, RZ, 0x1f, R22 ;  /* 0x0000001fff077819 */ /* 0x000fe20000011416 */
[----:B------:R-:W-:Y:S01]  /*1c00*/  UIADD3 UR14, UR17, UR14, URZ ;  /* 0x0000000e110e7290 */ /* 0x000fe2000fffe03f */
[----:B------:R-:W-:Y:S01]  /*1c10*/  ISETP.GE.AND P5, PT, R2, UR6, PT ;  /* 0x0000000602007c0c */ /* 0x000fe2000bfa6270 */
[----:B------:R-:W-:Y:S01]  /*1c20*/  IMAD.MOV.U32 R2, RZ, RZ, R8 ;  /* 0x000000ffff027224 */ /* 0x000fe200078e0008 */
[----:B------:R-:W-:Y:S01]  /*1c30*/  SHF.L.U32 R156, R10, 0x1, RZ ;  /* 0x000000010a9c7819 */ /* 0x000fe200000006ff */
[----:B------:R-:W-:Y:S01]  /*1c40*/  @P1 IMAD.HI.U32 R6, R8, c[0x0][0x2bc], RZ ;  /* 0x0000af0008061a27 */ /* 0x000fe200078e00ff */
[----:B------:R-:W-:Y:S01]  /*1c50*/  ISETP.GT.OR P5, PT, R158, 0x3f, P5 ;  /* 0x0000003f9e00780c */ /* 0x000fe20002fa4670 */
[----:B------:R-:W-:Y:S01]  /*1c60*/  ULDC.64 UR4, c[0x0][0x1e8] ;  /* 0x00007a0000047ab9 */ /* 0x000fe20000000a00 */
[----:B------:R-:W-:Y:S01]  /*1c70*/  SHF.R.S32.HI R16, RZ, 0x4, R14 ;  /* 0x00000004ff107819 */ /* 0x000fe2000001140e */
[----:B------:R-:W-:Y:S01]  /*1c80*/  STL [R1+0x4], R156 ;  /* 0x0000049c01007387 */ /* 0x000fe20000100800 */
[----:B------:R-:W-:-:S02]  /*1c90*/  @P1 SHF.R.U32.HI R2, RZ, c[0x0][0x2c0], R6 ;  /* 0x0000b000ff021a19 */ /* 0x000fc40000011606 */
[----:B------:R-:W-:-:S04]  /*1ca0*/  LEA.HI R6, R7, R22, RZ, 0x3 ;  /* 0x0000001607067211 */ /* 0x000fc800078f18ff */
[----:B------:R-:W-:Y:S01]  /*1cb0*/  LOP3.LUT R134, R6, 0xfffffff8, RZ, 0xc0, !PT ;  /* 0xfffffff806867812 */ /* 0x000fe200078ec0ff */
[--C-:B-123--:R-:W-:Y:S02]  /*1cc0*/  @!P4 IMAD.WIDE R10, R132, 0x2, R4.reuse ;  /* 0x00000002840ac825 */ /* 0x10efe400078e0204 */
[----:B------:R-:W-:Y:S02]  /*1cd0*/  @!P5 IADD3 R7, P2, R2, UR16, RZ ;  /* 0x000000100207dc10 */ /* 0x000fe4000ff5e0ff */
[----:B------:R-:W-:Y:S01]  /*1ce0*/  @!P4 IMAD.WIDE R4, R134, 0x2, R4 ;  /* 0x000000028604c825 */ /* 0x000fe200078e0204 */
[----:B------:R-:W-:Y:S01]  /*1cf0*/  @!PT LDS RZ, [RZ] ;  /* 0x00000000fffff984 */ /* 0x000fe20000000800 */
[----:B------:R1:W-:Y:S01]  /*1d00*/  @!P4 LDGSTS.E.BYPASS.LTC128B.128 [R156+0xb900], [R10.64], !P3 ;  /* 0x0b9000000a9ccfae */ /* 0x0003e2000d901d4c */
[C---:B------:R-:W-:Y:S02]  /*1d10*/  @!P5 LEA.HI.X.SX32 R9, R2.reuse, UR14, 0x1, P2 ;  /* 0x0000000e0209dc11 */ /* 0x040fe400090f0eff */
[C---:B------:R-:W-:Y:S01]  /*1d20*/  @!P5 LEA R6, P2, R7.reuse, c[0x0][0x2a0], 0x2 ;  /* 0x0000a8000706da11 */ /* 0x040fe200078410ff */
[----:B------:R2:W-:Y:S03]  /*1d30*/  @!P4 LDGSTS.E.BYPASS.LTC128B.128 [R156+0xf900], [R4.64], !P0 ;  /* 0x0f900000049ccfae */ /* 0x0005e6000c101d4c */
[----:B------:R-:W-:Y:S01]  /*1d40*/  @!P5 LEA.HI.X R7, R7, c[0x0][0x2a4], R9, 0x2, P2 ;  /* 0x0000a9000707da11 */ /* 0x000fe200010f1409 */
[----:B------:R-:W0:Y:S04]  /*1d50*/  LDGDEPBAR ;  /* 0x00000000000079af */ /* 0x000e280000000000 */
[----:B------:R-:W-:Y:S06]  /*1d60*/  BAR.SYNC.DEFER_BLOCKING 0x0 ;  /* 0x0000000000007b1d */ /* 0x000fec0000010000 */
[----:B------:R-:W3:Y:S01]  /*1d70*/  @!P5 LDG.E R24, [R6.64] ;  /* 0x0000000c0618d981 */ /* 0x000ee2000c1e1900 */
[----:B------:R-:W-:Y:S01]  /*1d80*/  IADD3 R2, -R2, RZ, RZ ;  /* 0x000000ff02027210 */ /* 0x000fe20007ffe1ff */
[----:B------:R-:W-:Y:S01]  /*1d90*/  UIMAD UR15, UR7, UR4, URZ ;  /* 0x00000004070f72a4 */ /* 0x000fe2000f8e023f */
[----:B------:R-:W-:Y:S01]  /*1da0*/  ISETP.GE.AND P4, PT, R132, c[0x0][0x1d4], PT ;  /* 0x0000750084007a0c */ /* 0x000fe20003f86270 */
[----:B------:R-:W-:Y:S01]  /*1db0*/  UIMAD.WIDE.U32 UR20, UR8, UR4, URZ ;  /* 0x00000004081472a5 */ /* 0x000fe2000f8e003f */
[----:B------:R-:W-:Y:S01]  /*1dc0*/  ISETP.GE.AND P3, PT, R22, c[0x0][0x1d4], PT ;  /* 0x0000750016007a0c */ /* 0x000fe20003f66270 */
[----:B------:R-:W-:Y:S01]  /*1dd0*/  IMAD R25, R2, c[0x0][0x2b8], R8 ;  /* 0x0000ae0002197a24 */ /* 0x000fe200078e0208 */
[----:B------:R-:W-:Y:S01]  /*1de0*/  UIMAD UR5, UR8, UR5, UR15 ;  /* 0x00000005080572a4 */ /* 0x000fe2000f8e020f */
[----:B------:R-:W-:Y:S01]  /*1df0*/  LEA.HI R155, R23, R159, RZ, 0x5 ;  /* 0x0000009f179b7211 */ /* 0x000fe200078f28ff */
[----:B------:R-:W-:Y:S01]  /*1e00*/  ULEA UR15, UR11, 0xffffffc0, 0x6 ;  /* 0xffffffc00b0f7891 */ /* 0x000fe2000f8e303f */
[----:B--2---:R-:W-:Y:S01]  /*1e10*/  IMAD.WIDE.U32 R4, R25, c[0x0][0x1e0], RZ ;  /* 0x0000780019047a25 */ /* 0x004fe200078e00ff */
[----:B------:R-:W-:Y:S01]  /*1e20*/  SHF.R.S32.HI R20, RZ, 0x1f, R25 ;  /* 0x0000001fff147819 */ /* 0x000fe20000011419 */
[----:B------:R-:W-:Y:S01]  /*1e30*/  UIADD3 UR18, UR21, UR5, URZ ;  /* 0x0000000515127290 */ /* 0x000fe2000fffe03f */
[----:B------:R-:W-:Y:S01]  /*1e40*/  STL [R1+0x30], R25 ;  /* 0x0000301901007387 */ /* 0x000fe20000100800 */
[----:B------:R-:W-:Y:S01]  /*1e50*/  UIADD3 UR15, UR6, -UR15, URZ ;  /* 0x8000000f060f7290 */ /* 0x000fe2000fffe03f */
[----:B------:R-:W-:Y:S01]  /*1e60*/  SHF.R.S32.HI R157, RZ, 0x1f, R132 ;  /* 0x0000001fff9d7819 */ /* 0x000fe20000011484 */
[----:B------:R-:W-:Y:S01]  /*1e70*/  IMAD R2, R20, c[0x0][0x1e0], RZ ;  /* 0x0000780014027a24 */ /* 0x000fe200078e02ff */
[----:B------:R-:W-:-:S02]  /*1e80*/  ULDC.64 UR4, c[0x0][0x210] ;  /* 0x0000840000047ab9 */ /* 0x000fc40000000a00 */
[----:B------:R-:W-:Y:S01]  /*1e90*/  UIMAD UR7, UR7, UR4, URZ ;  /* 0x00000004070772a4 */ /* 0x000fe2000f8e023f */
[----:B------:R-:W-:Y:S01]  /*1ea0*/  IMAD R2, R25, c[0x0][0x1e4], R2 ;  /* 0x0000790019027a24 */ /* 0x000fe200078e0202 */
[----:B------:R-:W-:Y:S01]  /*1eb0*/  IADD3 R33, -R17, UR15, RZ ;  /* 0x0000000f11217c10 */ /* 0x000fe2000fffe1ff */
[----:B------:R-:W-:Y:S02]  /*1ec0*/  UIMAD.WIDE.U32 UR22, UR8, UR4, URZ ;  /* 0x00000004081672a5 */ /* 0x000fe4000f8e003f */
[----:B------:R-:W-:Y:S01]  /*1ed0*/  IMAD.IADD R5, R5, 0x1, R2 ;  /* 0x0000000105057824 */ /* 0x000fe200078e0202 */
[C---:B------:R-:W-:Y:S01]  /*1ee0*/  ISETP.GE.AND P6, PT, R33.reuse, 0x1, PT ;  /* 0x000000012100780c */ /* 0x040fe20003fc6270 */
[----:B------:R-:W-:Y:S01]  /*1ef0*/  UIMAD UR5, UR8, UR5, UR7 ;  /* 0x00000005080572a4 */ /* 0x000fe2000f8e0207 */
[C---:B------:R-:W-:Y:S01]  /*1f00*/  ISETP.GE.AND P5, PT, R33.reuse, 0x11, PT ;  /* 0x000000112100780c */ /* 0x040fe20003fa6270 */
[----:B------:R-:W-:Y:S01]  /*1f10*/  UISETP.GE.AND UP0, UPT, UR6, 0x41, UPT ;  /* 0x000000410600788c */ /* 0x000fe2000bf06270 */
[----:B------:R-:W-:Y:S01]  /*1f20*/  ISETP.GE.AND P2, PT, R33, 0x21, PT ;  /* 0x000000212100780c */ /* 0x000fe20003f46270 */
[----:B------:R-:W-:Y:S01]  /*1f30*/  UIADD3 UR5, UR23, UR5, URZ ;  /* 0x0000000517057290 */ /* 0x000fe2000fffe03f */
[----:B---3--:R-:W-:Y:S01]  /*1f40*/  SHF.R.S32.HI R21, RZ, 0x1f, R24 ;  /* 0x0000001fff157819 */ /* 0x008fe20000011418 */
[----:B------:R-:W-:Y:S01]  /*1f50*/  IMAD.WIDE.U32 R4, R24, c[0x0][0x1f0], R4 ;  /* 0x00007c0018047a25 */ /* 0x000fe200078e0004 */
[----:B------:R-:W-:Y:S03]  /*1f60*/  STL [R1+0x28], R24 ;  /* 0x0000281801007387 */ /* 0x000fe60000100800 */
[----:B------:R-:W-:Y:S01]  /*1f70*/  IMAD R6, R21, c[0x0][0x1f0], RZ ;  /* 0x00007c0015067a24 */ /* 0x000fe200078e02ff */
[----:B------:R-:W-:-:S03]  /*1f80*/  IADD3 R2, P0, R4, UR20, RZ ;  /* 0x0000001404027c10 */ /* 0x000fc6000ff1e0ff */
[----:B------:R-:W-:-:S05]  /*1f90*/  IMAD R6, R24, c[0x0][0x1f4], R6 ;  /* 0x00007d0018067a24 */ /* 0x000fca00078e0206 */
[----:B------:R-:W-:Y:S02]  /*1fa0*/  IADD3.X R4, R5, UR18, R6, P0, !PT ;  /* 0x0000001205047c10 */ /* 0x000fe400087fe406 */
[----:B------:R-:W-:-:S04]  /*1fb0*/  LEA R6, P0, R2, c[0x0][0x1c8], 0x1 ;  /* 0x0000720002067a11 */ /* 0x000fc800078008ff */
[----:B------:R-:W-:Y:S01]  /*1fc0*/  LEA.HI.X R2, R2, c[0x0][0x1cc], R4, 0x1, P0 ;  /* 0x0000730002027a11 */ /* 0x000fe200000f0c04 */
[----:B-1----:R-:W-:Y:S01]  /*1fd0*/  SHFL.IDX PT, R10, R6, RZ, 0x181f ;  /* 0x00181fff060a7589 */ /* 0x002fe200000e0000 */
[----:B------:R-:W-:-:S03]  /*1fe0*/  ISETP.GT.AND P0, PT, R33, 0x30, PT ;  /* 0x000000302100780c */ /* 0x000fc60003f04270 */
[----:B------:R-:W1:Y:S04]  /*1ff0*/  SHFL.IDX PT, R11, R2, RZ, 0x181f ;  /* 0x00181fff020b7589 */ /* 0x000e6800000e0000 */
[----:B------:R-:W-:Y:S04]  /*2000*/  SHFL.IDX PT, R4, R6, 0x1, 0x181f ;  /* 0x00381f0006047f89 */ /* 0x000fe800000e0000 */
[----:B------:R-:W2:Y:S04]  /*2010*/  SHFL.IDX PT, R5, R2, 0x1, 0x181f ;  /* 0x00381f0002057f89 */ /* 0x000ea800000e0000 */
[----:B------:R-:W-:Y:S04]  /*2020*/  SHFL.IDX PT, R8, R6, 0x2, 0x181f ;  /* 0x00581f0006087f89 */ /* 0x000fe800000e0000 */
[----:B------:R-:W3:Y:S04]  /*2030*/  SHFL.IDX PT, R9, R2, 0x2, 0x181f ;  /* 0x00581f0002097f89 */ /* 0x000ee800000e0000 */
[----:B------:R-:W-:Y:S04]  /*2040*/  SHFL.IDX PT, R6, R6, 0x3, 0x181f ;  /* 0x00781f0006067f89 */ /* 0x000fe800000e0000 */
[----:B------:R4:W5:Y:S01]  /*2050*/  SHFL.IDX PT, R7, R2, 0x3, 0x181f ;  /* 0x00781f0002077f89 */ /* 0x00096200000e0000 */
[----:B-1----:R-:W-:Y:S01]  /*2060*/  @P6 IMAD.WIDE R12, R134, 0x2, R10 ;  /* 0x00000002860c6825 */ /* 0x002fe200078e020a */
[----:B----4-:R-:W-:-:S03]  /*2070*/  LEA.HI R2, R14, R16, RZ, 0x1 ;  /* 0x000000100e027211 */ /* 0x010fc600078f08ff */
[----:B------:R-:W-:Y:S01]  /*2080*/  @P6 IMAD.WIDE R14, R132, 0x2, R10 ;  /* 0x00000002840e6825 */ /* 0x000fe200078e020a */
[----:B------:R-:W-:-:S03]  /*2090*/  LOP3.LUT R2, R2, 0xfffffffe, RZ, 0xc0, !PT ;  /* 0xfffffffe02027812 */ /* 0x000fc600078ec0ff */
[----:B--2---:R-:W-:Y:S01]  /*20a0*/  @P5 IMAD.WIDE R10, R132, 0x2, R4 ;  /* 0x00000002840a5825 */ /* 0x004fe200078e0204 */
[----:B------:R1:W-:Y:S01]  /*20b0*/  @P6 LDGSTS.E.BYPASS.LTC128B.128 [R156+0x4100], [R14.64], !P4 ;  /* 0x041000000e9c6fae */ /* 0x0003e2000e101d4c */
[----:B------:R-:W-:-:S03]  /*20c0*/  IADD3 R16, R16, -R2, RZ ;  /* 0x8000000210107210 */ /* 0x000fc60007ffe0ff */
[----:B------:R2:W-:Y:S01]  /*20d0*/  @P6 LDGSTS.E.BYPASS.LTC128B.128 [R156+0x6100], [R12.64], !P3 ;  /* 0x061000000c9c6fae */ /* 0x0005e2000d901d4c */
[----:B------:R-:W-:-:S03]  /*20e0*/  SHF.L.U32 R2, R34, 0x6, RZ ;  /* 0x0000000622027819 */ /* 0x000fc600000006ff */
[----:B------:R3:W-:Y:S01]  /*20f0*/  @P5 LDGSTS.E.BYPASS.LTC128B.128 [R156+0x4900], [R10.64], !P4 ;  /* 0x049000000a9c5fae */ /* 0x0007e2000e101d4c */
[----:B------:R-:W-:Y:S01]  /*2100*/  LOP3.LUT R2, R2, 0x1c0, RZ, 0xc0, !PT ;  /* 0x000001c002027812 */ /* 0x000fe200078ec0ff */
[----:B--2---:R-:W-:-:S04]  /*2110*/  @P5 IMAD.WIDE R12, R134, 0x2, R4 ;  /* 0x00000002860c5825 */ /* 0x004fc800078e0204 */
[--C-:B---3--:R-:W-:Y:S01]  /*2120*/  @P2 IMAD.WIDE R10, R132, 0x2, R8.reuse ;  /* 0x00000002840a2825 */ /* 0x108fe200078e0208 */
[----:B------:R2:W-:Y:S01]  /*2130*/  @P5 LDGSTS.E.BYPASS.LTC128B.128 [R156+0x6900], [R12.64], !P3 ;  /* 0x069000000c9c5fae */ /* 0x0005e2000d901d4c */
[----:B------:R-:W-:Y:S02]  /*2140*/  ISETP.GE.AND P5, PT, R22, c[0x0][0x1d4], PT ;  /* 0x0000750016007a0c */ /* 0x000fe40003fa6270 */
[----:B------:R-:W-:Y:S01]  /*2150*/  @P2 IMAD.WIDE R8, R134, 0x2, R8 ;  /* 0x0000000286082825 */ /* 0x000fe200078e0208 */
[----:B------:R3:W-:Y:S03]  /*2160*/  @P2 LDGSTS.E.BYPASS.LTC128B.128 [R156+0x5100], [R10.64], !P4 ;  /* 0x051000000a9c2fae */ /* 0x0007e6000e101d4c */
[--C-:B-----5:R-:W-:Y:S01]  /*2170*/  @P0 IMAD.WIDE R4, R132, 0x2, R6.reuse ;  /* 0x0000000284040825 */ /* 0x120fe200078e0206 */
[----:B------:R4:W-:Y:S03]  /*2180*/  @P2 LDGSTS.E.BYPASS.LTC128B.128 [R156+0x7100], [R8.64], !P3 ;  /* 0x07100000089c2fae */ /* 0x0009e6000d901d4c */
[----:B------:R-:W-:Y:S01]  /*2190*/  @P0 IMAD.WIDE R6, R134, 0x2, R6 ;  /* 0x0000000286060825 */ /* 0x000fe200078e0206 */
[----:B------:R5:W-:Y:S04]  /*21a0*/  @P0 LDGSTS.E.BYPASS.LTC128B.128 [R156+0x5900], [R4.64], !P4 ;  /* 0x05900000049c0fae */ /* 0x000be8000e101d4c */
[----:B------:R1:W-:Y:S04]  /*21b0*/  @P0 LDGSTS.E.BYPASS.LTC128B.128 [R156+0x7900], [R6.64], !P3 ;  /* 0x07900000069c0fae */ /* 0x0003e8000d901d4c */
[----:B------:R-:W0:Y:S01]  /*21c0*/  LDGDEPBAR ;  /* 0x00000000000079af */ /* 0x000e220000000000 */
[----:B--2---:R-:W-:-:S04]  /*21d0*/  IMAD.WIDE.U32 R12, R25, c[0x0][0x208], RZ ;  /* 0x00008200190c7a25 */ /* 0x004fc800078e00ff */
[----:B----4-:R-:W-:Y:S02]  /*21e0*/  IMAD.SHL.U32 R8, R17, 0x8, RZ ;  /* 0x0000000811087824 */ /* 0x010fe400078e00ff */
[----:B-----5:R-:W-:Y:S01]  /*21f0*/  IMAD.SHL.U32 R4, R18, 0x40, RZ ;  /* 0x0000004012047824 */ /* 0x020fe200078e00ff */
[----:B------:R-:W-:Y:S02]  /*2200*/  SHF.L.U32 R5, R16, 0x3, RZ ;  /* 0x0000000310057819 */ /* 0x000fe400000006ff */
[----:B------:R-:W-:Y:S01]  /*2210*/  LOP3.LUT R8, R2, 0x8, R8, 0xf8, !PT ;  /* 0x0000000802087812 */ /* 0x000fe200078ef808 */
[----:B------:R-:W-:-:S04]  /*2220*/  DEPBAR.LE SB0, 0x1 ;  /* 0x000080400000791a */ /* 0x000fc80000000000 */
[----:B------:R-:W-:-:S04]  /*2230*/  DEPBAR.LE SB0, 0x0 ;  /* 0x000080000000791a */ /* 0x000fc80000000000 */
[----:B------:R-:W-:Y:S02]  /*2240*/  LOP3.LUT R4, R4, 0x1c0, RZ, 0xc0, !PT ;  /* 0x000001c004047812 */ /* 0x000fe400078ec0ff */
[----:B-1----:R-:W-:Y:S02]  /*2250*/  SHF.R.U32.HI R6, RZ, 0x3, R2 ;  /* 0x00000003ff067819 */ /* 0x002fe40000011602 */
[----:B------:R-:W-:Y:S01]  /*2260*/  LOP3.LUT R7, R4, 0x8, R5, 0xf8, !PT ;  /* 0x0000000804077812 */ /* 0x000fe200078ef805 */
[----:B------:R-:W-:Y:S01]  /*2270*/  IMAD.SHL.U32 R5, R19, 0x40, RZ ;  /* 0x0000004013057824 */ /* 0x000fe200078e00ff */
[----:B------:R-:W-:Y:S02]  /*2280*/  SHF.R.U32.HI R4, RZ, 0x3, R4 ;  /* 0x00000003ff047819 */ /* 0x000fe40000011604 */
[----:B------:R-:W-:Y:S02]  /*2290*/  SHF.L.U32 R2, R155, 0x5, RZ ;  /* 0x000000059b027819 */ /* 0x000fe400000006ff */
[----:B------:R-:W-:-:S02]  /*22a0*/  LOP3.LUT R6, R8, R6, RZ, 0x3c, !PT ;  /* 0x0000000608067212 */ /* 0x000fc400078e3cff */
[----:B------:R-:W-:Y:S02]  /*22b0*/  LOP3.LUT R154, R7, R4, RZ, 0x3c, !PT ;  /* 0x00000004079a7212 */ /* 0x000fe400078e3cff */
[----:B------:R-:W-:Y:S02]  /*22c0*/  LOP3.LUT R153, R5, 0xfffffe00, RZ, 0xc0, !PT ;  /* 0xfffffe0005997812 */ /* 0x000fe400078ec0ff */
[----:B------:R-:W-:Y:S01]  /*22d0*/  LOP3.LUT R4, R2, 0x7ffffc00, RZ, 0xc0, !PT ;  /* 0x7ffffc0002047812 */ /* 0x000fe200078ec0ff */
[----:B------:R-:W-:-:S03]  /*22e0*/  IMAD R2, R16, 0x200, R6 ;  /* 0x0000020010027824 */ /* 0x000fc600078e0206 */
[----:B------:R-:W-:Y:S02]  /*22f0*/  IADD3 R4, R154, R153, R4 ;  /* 0x000000999a047210 */ /* 0x000fe40007ffe004 */
[----:B------:R-:W-:Y:S01]  /*2300*/  SHF.L.U32 R232, R2, 0x1, RZ ;  /* 0x0000000102e87819 */ /* 0x000fe200000006ff */
[----:B------:R-:W-:Y:S01]  /*2310*/  BAR.SYNC.DEFER_BLOCKING 0x0 ;  /* 0x0000000000007b1d */ /* 0x000fe20000010000 */
[----:B------:R-:W-:Y:S02]  /*2320*/  IMAD R2, R20, c[0x0][0x208], RZ ;  /* 0x0000820014027a24 */ /* 0x000fe400078e02ff */
[----:B------:R-:W-:Y:S01]  /*2330*/  IMAD.SHL.U32 R239, R4, 0x2, RZ ;  /* 0x0000000204ef7824 */ /* 0x000fe200078e00ff */
[----:B------:R-:W-:Y:S01]  /*2340*/  IADD3 R243, R232, 0x4120, RZ ;  /* 0x00004120e8f37810 */ /* 0x000fe20007ffe0ff */
[----:B------:R-:W-:Y:S02]  /*2350*/  IMAD R2, R25, c[0x0][0x20c], R2 ;  /* 0x0000830019027a24 */ /* 0x000fe400078e0202 */
[----:B------:R-:W-:Y:S01]  /*2360*/  IMAD R241, R3, 0x2, R239 ;  /* 0x0000000203f17824 */ /* 0x000fe200078e02ef */
[----:B------:R-:W-:-:S02]  /*2370*/  LEA R240, R0, R239, 0x1 ;  /* 0x000000ef00f07211 */ /* 0x000fc400078e08ff */
[----:B------:R-:W-:Y:S01]  /*2380*/  IADD3 R13, R13, R2, RZ ;  /* 0x000000020d0d7210 */ /* 0x000fe20007ffe0ff */
[----:B------:R-:W-:Y:S01]  /*2390*/  IMAD R2, R21, c[0x0][0x218], RZ ;  /* 0x0000860015027a24 */ /* 0x000fe200078e02ff */
[----:B------:R-:W-:Y:S02]  /*23a0*/  LEA R242, R0, R241, 0x1 ;  /* 0x000000f100f27211 */ /* 0x000fe400078e08ff */
[----:B------:R-:W-:Y:S01]  /*23b0*/  LEA R244, R3, R240, 0x1 ;  /* 0x000000f003f47211 */ /* 0x000fe200078e08ff */
[----:B------:R-:W-:-:S04]  /*23c0*/  IMAD.WIDE.U32 R12, R24, c[0x0][0x218], R12 ;  /* 0x00008600180c7a25 */ /* 0x000fc800078e000c */
[----:B------:R-:W-:Y:S01]  /*23d0*/  IMAD R2, R24, c[0x0][0x21c], R2 ;  /* 0x0000870018027a24 */ /* 0x000fe200078e0202 */
[----:B------:R-:W-:Y:S01]  /*23e0*/  IADD3 R14, P2, R12, UR22, RZ ;  /* 0x000000160c0e7c10 */ /* 0x000fe2000ff5e0ff */
[----:B------:R-:W-:Y:S01]  /*23f0*/  IMAD.WIDE R24, R132, 0x2, RZ ;  /* 0x0000000284187825 */ /* 0x000fe200078e02ff */
[----:B------:R-:W-:Y:S02]  /*2400*/  LDSM.16.M88.4 R4, [R239+0xa100] ;  /* 0x00a10000ef04783b */ /* 0x000fe40000000200 */
[C---:B------:R-:W-:Y:S02]  /*2410*/  LEA R12, P0, R14.reuse, c[0x0][0x1f8], 0x1 ;  /* 0x00007e000e0c7a11 */ /* 0x040fe400078008ff */
[----:B------:R-:W-:Y:S01]  /*2420*/  IADD3.X R2, R13, UR5, R2, P2, !PT ;  /* 0x000000050d027c10 */ /* 0x000fe200097fe402 */
[----:B------:R-:W1:Y:S03]  /*2430*/  LDSM.16.M88.4 R16, [R232+0x4100] ;  /* 0x00410000e810783b */ /* 0x000e660000000200 */
[----:B------:R-:W-:Y:S01]  /*2440*/  LEA.HI.X R2, R14, c[0x0][0x1fc], R2, 0x1, P0 ;  /* 0x00007f000e027a11 */ /* 0x000fe200000f0c02 */
[----:B------:R-:W-:Y:S01]  /*2450*/  LDSM.16.M88.4 R36, [R232+0x4900] ;  /* 0x00490000e824783b */ /* 0x000fe20000000200 */
[----:B------:R-:W-:-:S03]  /*2460*/  LOP3.LUT P0, RZ, R34, 0x2, RZ, 0xc0, !PT ;  /* 0x0000000222ff7812 */ /* 0x000fc6000780c0ff */
[----:B------:R-:W-:Y:S04]  /*2470*/  LDSM.16.M88.4 R40, [R232+0x5100] ;  /* 0x00510000e828783b */ /* 0x000fe80000000200 */
[----:B------:R-:W-:Y:S04]  /*2480*/  LDSM.16.M88.4 R48, [R232+0x5900] ;  /* 0x00590000e830783b */ /* 0x000fe80000000200 */
[----:B------:R-:W-:Y:S04]  /*2490*/  SHFL.IDX PT, R20, R12, RZ, 0x181f ;  /* 0x00181fff0c147589 */ /* 0x000fe800000e0000 */
[----:B------:R-:W2:Y:S04]  /*24a0*/  SHFL.IDX PT, R13, R12, 0x2, 0x181f ;  /* 0x00581f000c0d7f89 */ /* 0x000ea800000e0000 */
[----:B------:R-:W-:Y:S04]  /*24b0*/  SHFL.IDX PT, R21, R2, RZ, 0x181f ;  /* 0x00181fff02157589 */ /* 0x000fe800000e0000 */
[----:B------:R-:W-:Y:S04]  /*24c0*/  SHFL.IDX PT, R30, R12, 0x3, 0x181f ;  /* 0x00781f000c1e7f89 */ /* 0x000fe800000e0000 */
[----:B------:R-:W4:Y:S04]  /*24d0*/  SHFL.IDX PT, R31, R2, 0x2, 0x181f ;  /* 0x00581f00021f7f89 */ /* 0x000f2800000e0000 */
[----:B------:R-:W-:Y:S01]  /*24e0*/  SHFL.IDX PT, R32, R2, 0x1, 0x181f ;  /* 0x00381f0002207f89 */ /* 0x000fe200000e0000 */
[----:B-1----:R-:W-:Y:S03]  /*24f0*/  HMMA.16816.F32.BF16 R64, R4, R16, RZ ;  /* 0x000000100440723c */ /* 0x002fe600000418ff */
[----:B---3--:R-:W1:Y:S01]  /*2500*/  LDSM.16.M88.4 R8, [R239+0x8100] ;  /* 0x00810000ef08783b */ /* 0x008e620000000200 */
[----:B--2---:R-:W-:-:S04]  /*2510*/  IADD3 R14, P2, R24, R13, RZ ;  /* 0x0000000d180e7210 */ /* 0x004fc80007f5e0ff */
[C---:B------:R-:W-:Y:S08]  /*2520*/  HMMA.16816.F32.BF16 R68, R4.reuse, R36, RZ ;  /* 0x000000240444723c */ /* 0x040ff000000418ff */
[----:B------:R-:W-:Y:S01]  /*2530*/  HMMA.16816.F32.BF16 R72, R4, R40, RZ ;  /* 0x000000280448723c */ /* 0x000fe200000418ff */
[----:B----4-:R-:W-:-:S07]  /*2540*/  IMAD.X R15, R25, 0x1, R31, P2 ;  /* 0x00000001190f7824 */ /* 0x010fce00010e061f */
[C---:B------:R-:W-:Y:S08]  /*2550*/  HMMA.16816.F32.BF16 R76, R4.reuse, R48, RZ ;  /* 0x00000030044c723c */ /* 0x040ff000000418ff */
[C---:B------:R-:W-:Y:S08]  /*2560*/  HMMA.16816.F32.BF16 R84, R4.reuse, R18, RZ ;  /* 0x000000120454723c */ /* 0x040ff000000418ff */
[C---:B------:R-:W-:Y:S08]  /*2570*/  HMMA.16816.F32.BF16 R92, R4.reuse, R38, RZ ;  /* 0x00000026045c723c */ /* 0x040ff000000418ff */
[C---:B------:R-:W-:Y:S08]  /*2580*/  HMMA.16816.F32.BF16 R100, R4.reuse, R42, RZ ;  /* 0x0000002a0464723c */ /* 0x040ff000000418ff */
[----:B------:R-:W-:Y:S01]  /*2590*/  HMMA.16816.F32.BF16 R96, R4, R50, RZ ;  /* 0x000000320460723c */ /* 0x000fe200000418ff */
[----:B------:R-:W2:Y:S04]  /*25a0*/  SHFL.IDX PT, R6, R12, 0x1, 0x181f ;  /* 0x00381f000c067f89 */ /* 0x000ea800000e0000 */
[----:B------:R3:W4:Y:S02]  /*25b0*/  SHFL.IDX PT, R7, R2, 0x3, 0x181f ;  /* 0x00781f0002077f89 */ /* 0x00072400000e0000 */
[----:B------:R-:W-:Y:S01]  /*25c0*/  IMAD.WIDE R4, R134, 0x2, RZ ;  /* 0x0000000286047825 */ /* 0x000fe200078e02ff */
[C---:B-1----:R-:W-:Y:S08]  /*25d0*/  HMMA.16816.F32.BF16 R108, R8.reuse, R16, RZ ;  /* 0x00000010086c723c */ /* 0x042ff000000418ff */
[C---:B------:R-:W-:Y:S01]  /*25e0*/  HMMA.16816.F32.BF16 R140, R8.reuse, R18, RZ ;  /* 0x00000012088c723c */ /* 0x040fe200000418ff */
[----:B------:R-:W-:Y:S07]  /*25f0*/  LDSM.16.M88.4 R16, [R241+0xa100] ;  /* 0x00a10000f110783b */ /* 0x000fee0000000200 */
[----:B------:R-:W-:Y:S01]  /*2600*/  HMMA.16816.F32.BF16 R104, R8, R36, RZ ;  /* 0x000000240868723c */ /* 0x000fe200000418ff */
[----:B--2---:R-:W-:-:S02]  /*2610*/  IADD3 R22, P6, R24, R6, RZ ;  /* 0x0000000618167210 */ /* 0x004fc40007fde0ff */
[----:B---3--:R-:W-:Y:S02]  /*2620*/  IADD3 R2, R232, 0x4100, RZ ;  /* 0x00004100e8027810 */ /* 0x008fe40007ffe0ff */
[----:B------:R-:W-:Y:S02]  /*2630*/  IADD3.X R23, R25, R32, RZ, P6, !PT ;  /* 0x0000002019177210 */ /* 0x000fe400037fe4ff */
[----:B------:R-:W-:Y:S01]  /*2640*/  @P0 IADD3 R243, R2, -0x20, RZ ;  /* 0xffffffe002f30810 */ /* 0x000fe20007ffe0ff */
[----:B------:R-:W-:Y:S01]  /*2650*/  HMMA.16816.F32.BF16 R112, R8, R38, RZ ;  /* 0x000000260870723c */ /* 0x000fe200000418ff */
[----:B------:R-:W-:Y:S01]  /*2660*/  IADD3 R26, P0, R20, R24, RZ ;  /* 0x00000018141a7210 */ /* 0x000fe20007f1e0ff */
[----:B------:R-:W-:Y:S01]  /*2670*/  IMAD.MOV.U32 R2, RZ, RZ, 0x40 ;  /* 0x00000040ff027424 */ /* 0x000fe200078e00ff */
[----:B------:R-:W-:Y:S01]  /*2680*/  ISETP.GE.AND P6, PT, R132, c[0x0][0x1d4], PT ;  /* 0x0000750084007a0c */ /* 0x000fe20003fc6270 */
[----:B------:R-:W1:Y:S01]  /*2690*/  LDSM.16.M88.4 R56, [R243] ;  /* 0x00000000f338783b */ /* 0x000e620000000200 */
[----:B------:R-:W-:-:S02]  /*26a0*/  IADD3.X R27, R21, R25, RZ, P0, !PT ;  /* 0x00000019151b7210 */ /* 0x000fc400007fe4ff */
[----:B------:R-:W-:Y:S01]  /*26b0*/  IADD3 R28, P0, R24, R30, RZ ;  /* 0x0000001e181c7210 */ /* 0x000fe20007f1e0ff */
[----:B------:R-:W2:Y:S01]  /*26c0*/  LDSM.16.M88.4 R52, [R243+0x800] ;  /* 0x00080000f334783b */ /* 0x000ea20000000200 */
[----:B------:R-:W-:Y:S01]  /*26d0*/  IADD3 R24, P2, R20, R4, RZ ;  /* 0x0000000414187210 */ /* 0x000fe20007f5e0ff */
[C---:B------:R-:W-:Y:S01]  /*26e0*/  HMMA.16816.F32.BF16 R60, R8.reuse, R48, RZ ;  /* 0x00000030083c723c */ /* 0x040fe200000418ff */
[----:B----4-:R-:W-:Y:S01]  /*26f0*/  IADD3.X R29, R25, R7, RZ, P0, !PT ;  /* 0x00000007191d7210 */ /* 0x010fe200007fe4ff */
[----:B------:R-:W-:Y:S01]  /*2700*/  LDSM.16.M88.4 R44, [R243+0x1000] ;  /* 0x00100000f32c783b */ /* 0x000fe20000000200 */
[----:B------:R-:W-:Y:S02]  /*2710*/  IADD3.X R25, R21, R5, RZ, P2, !PT ;  /* 0x0000000515197210 */ /* 0x000fe400017fe4ff */
[C---:B------:R-:W-:Y:S01]  /*2720*/  IADD3 R12, P2, R4.reuse, R13, RZ ;  /* 0x0000000d040c7210 */ /* 0x040fe20007f5e0ff */
[----:B------:R-:W3:Y:S01]  /*2730*/  LDSM.16.M88.4 R36, [R243+0x1800] ;  /* 0x00180000f324783b */ /* 0x000ee20000000200 */
[----:B------:R-:W-:Y:S01]  /*2740*/  IADD3 R20, P0, R4, R6, RZ ;  /* 0x0000000604147210 */ /* 0x000fe20007f1e0ff */
[----:B------:R-:W-:Y:S01]  /*2750*/  HMMA.16816.F32.BF16 R88, R8, R40, RZ ;  /* 0x000000280858723c */ /* 0x000fe200000418ff */
[----:B------:R-:W-:-:S02]  /*2760*/  IADD3.X R13, R5, R31, RZ, P2, !PT ;  /* 0x0000001f050d7210 */ /* 0x000fc400017fe4ff */
[----:B------:R-:W-:Y:S01]  /*2770*/  ISETP.LT.OR P2, PT, R33, 0x1, P6 ;  /* 0x000000012100780c */ /* 0x000fe20003741670 */
[----:B------:R-:W-:Y:S01]  /*2780*/  IMAD.X R21, R5, 0x1, R32, P0 ;  /* 0x0000000105157824 */ /* 0x000fe200000e0620 */
[----:B------:R-:W-:Y:S02]  /*2790*/  IADD3 R30, P0, R4, R30, RZ ;  /* 0x0000001e041e7210 */ /* 0x000fe40007f1e0ff */
[----:B------:R-:W-:Y:S01]  /*27a0*/  IADD3 R251, R243, 0x800, RZ ;  /* 0x00000800f3fb7810 */ /* 0x000fe20007ffe0ff */
[----:B------:R-:W-:Y:S01]  /*27b0*/  HMMA.16816.F32.BF16 R80, R8, R42, RZ ;  /* 0x0000002a0850723c */ /* 0x000fe200000418ff */
[----:B------:R-:W-:Y:S02]  /*27c0*/  IADD3.X R31, R5, R7, RZ, P0, !PT ;  /* 0x00000007051f7210 */ /* 0x000fe400007fe4ff */
[----:B------:R-:W-:Y:S01]  /*27d0*/  ISETP.LT.OR P0, PT, R33, 0x1, P5 ;  /* 0x000000012100780c */ /* 0x000fe20002f01670 */
[----:B------:R-:W4:Y:S01]  /*27e0*/  LDSM.16.M88.4 R4, [R241+0x8100] ;  /* 0x00810000f104783b */ /* 0x000f220000000200 */
[----:B------:R-:W-:-:S02]  /*27f0*/  IADD3 R250, R243, 0x1000, RZ ;  /* 0x00001000f3fa7810 */ /* 0x000fc40007ffe0ff */
[----:B------:R-:W-:Y:S01]  /*2800*/  IADD3 R249, R243, 0x1800, RZ ;  /* 0x00001800f3f97810 */ /* 0x000fe20007ffe0ff */
[----:B------:R-:W-:Y:S01]  /*2810*/  @!PT LDS RZ, [RZ] ;  /* 0x00000000fffff984 */ /* 0x000fe20000000800 */
[----:B------:R-:W-:Y:S01]  /*2820*/  @!PT LDS RZ, [RZ] ;  /* 0x00000000fffff984 */ /* 0x000fe20000000800 */
[----:B------:R-:W-:Y:S01]  /*2830*/  @!PT LDS RZ, [RZ] ;  /* 0x00000000fffff984 */ /* 0x000fe20000000800 */
[----:B------:R5:W-:Y:S01]  /*2840*/  LDGSTS.E.BYPASS.LTC128B.128 [R156+0x100], [R26.64], !P2 ;  /* 0x001000001a9c7fae */ /* 0x000be2000d101d4c */
[----:B------:R-:W-:Y:S01]  /*2850*/  ISETP.LT.OR P2, PT, R33, 0x11, P6 ;  /* 0x000000112100780c */ /* 0x000fe20003741670 */
[----:B------:R-:W-:Y:S01]  /*2860*/  HMMA.16816.F32.BF16 R48, R8, R50, RZ ;  /* 0x000000320830723c */ /* 0x000fe200000418ff */
[C---:B------:R-:W-:Y:S02]  /*2870*/  IADD3 R248, R243.reuse, 0x2000, RZ ;  /* 0x00002000f3f87810 */ /* 0x040fe40007ffe0ff */
[C---:B------:R-:W-:Y:S02]  /*2880*/  IADD3 R247, R243.reuse, 0x2800, RZ ;  /* 0x00002800f3f77810 */ /* 0x040fe40007ffe0ff */
[----:B------:R-:W-:Y:S01]  /*2890*/  IADD3 R246, R243, 0x3000, RZ ;  /* 0x00003000f3f67810 */ /* 0x000fe20007ffe0ff */
[----:B------:R5:W-:Y:S01]  /*28a0*/  LDGSTS.E.BYPASS.LTC128B.128 [R156+0x2100], [R24.64], !P0 ;  /* 0x02100000189c7fae */ /* 0x000be2000c101d4c */
[----:B------:R-:W-:Y:S01]  /*28b0*/  ISETP.LT.OR P0, PT, R33, 0x11, P5 ;  /* 0x000000112100780c */ /* 0x000fe20002f01670 */
[----:B-1----:R-:W-:Y:S01]  /*28c0*/  HMMA.16816.F32.BF16 R40, R16, R56, R64 ;  /* 0x000000381028723c */ /* 0x002fe20000041840 */
[----:B------:R-:W-:-:S03]  /*28d0*/  IADD3 R245, R243, 0x3800, RZ ;  /* 0x00003800f3f57810 */ /* 0x000fc60007ffe0ff */
[----:B------:R1:W-:Y:S01]  /*28e0*/  LDGSTS.E.BYPASS.LTC128B.128 [R156+0x900], [R22.64], !P2 ;  /* 0x00900000169c7fae */ /* 0x0003e2000d101d4c */
[C---:B------:R-:W-:Y:S02]  /*28f0*/  ISETP.LT.OR P2, PT, R33.reuse, 0x21, P6 ;  /* 0x000000212100780c */ /* 0x040fe40003741670 */
[C---:B------:R-:W-:Y:S01]  /*2900*/  ISETP.LT.OR P6, PT, R33.reuse, 0x31, P6 ;  /* 0x000000312100780c */ /* 0x040fe200037c1670 */
[C---:B--2---:R-:W-:Y:S04]  /*2910*/  HMMA.16816.F32.BF16 R128, R16.reuse, R52, R68 ;  /* 0x000000341080723c */ /* 0x044fe80000041844 */
[----:B------:R1:W-:Y:S01]  /*2920*/  LDGSTS.E.BYPASS.LTC128B.128 [R156+0x2900], [R20.64], !P0 ;  /* 0x02900000149c7fae */ /* 0x0003e2000c101d4c */
[C---:B------:R-:W-:Y:S02]  /*2930*/  ISETP.LT.OR P0, PT, R33.reuse, 0x21, P5 ;  /* 0x000000212100780c */ /* 0x040fe40002f01670 */
[----:B------:R-:W-:Y:S01]  /*2940*/  ISETP.LT.OR P5, PT, R33, 0x31, P5 ;  /* 0x000000312100780c */ /* 0x000fe20002fa1670 */
[----:B---3--:R-:W-:Y:S02]  /*2950*/  HMMA.16816.F32.BF16 R68, R16, R36, R76 ;  /* 0x000000241044723c */ /* 0x008fe4000004184c */
[----:B------:R2:W-:Y:S01]  /*2960*/  LDGSTS.E.BYPASS.LTC128B.128 [R156+0x1100], [R14.64], !P2 ;  /* 0x011000000e9c7fae */ /* 0x0005e2000d101d4c */
[----:B------:R-:W-:-:S04]  /*2970*/  LOP3.LUT P2, RZ, R34, 0x4, RZ, 0xc0, !PT ;  /* 0x0000000422ff7812 */ /* 0x000fc8000784c0ff */
[----:B------:R-:W-:Y:S01]  /*2980*/  SEL R2, R2, 0xffffffc0, !P2 ;  /* 0xffffffc002027807 */ /* 0x000fe20005000000 */
[----:B------:R-:W-:Y:S01]  /*2990*/  HMMA.16816.F32.BF16 R72, R16, R44, R72 ;  /* 0x0000002c1048723c */ /* 0x000fe20000041848 */
[----:B------:R-:W-:Y:S01]  /*29a0*/  PLOP3.LUT P2, PT, PT, PT, UP0, 0x40, 0x0 ;  /* 0x000000000000781c */ /* 0x000fe20003f4e808 */
[----:B------:R2:W-:Y:S01]  /*29b0*/  LDGSTS.E.BYPASS.LTC128B.128 [R156+0x3100], [R12.64], !P0 ;  /* 0x031000000c9c7fae */ /* 0x0005e2000c101d4c */
[----:B------:R-:W-:Y:S01]  /*29c0*/  IADD3 R238, R232, R2, RZ ;  /* 0x00000002e8ee7210 */ /* 0x000fe20007ffe0ff */
[----:B------:R-:W-:Y:S01]  /*29d0*/  IMAD.IADD R237, R2, 0x1, R243 ;  /* 0x0000000102ed7824 */ /* 0x000fe200078e02f3 */
[----:B------:R-:W-:Y:S01]  /*29e0*/  ISETP.GT.AND P0, PT, R158, 0x3f, PT ;  /* 0x0000003f9e00780c */ /* 0x000fe20003f04270 */
[----:B------:R3:W-:Y:S02]  /*29f0*/  LDGSTS.E.BYPASS.LTC128B.128 [R156+0x1900], [R28.64], !P6 ;  /* 0x019000001c9c7fae */ /* 0x0007e4000f101d4c */
[----:B----4-:R-:W-:Y:S02]  /*2a00*/  HMMA.16816.F32.BF16 R32, R4, R56, R108 ;  /* 0x000000380420723c */ /* 0x010fe4000004186c */
[----:B------:R3:W-:Y:S04]  /*2a10*/  LDGSTS.E.BYPASS.LTC128B.128 [R156+0x3900], [R30.64], !P5 ;  /* 0x039000001e9c7fae */ /* 0x0007e8000e901d4c */
[----:B------:R-:W-:Y:S02]  /*2a20*/  LDSM.16.M88.4 R8, [R240+0xa100] ;  /* 0x00a10000f008783b */ /* 0x000fe40000000200 */
[C---:B------:R-:W-:Y:S02]  /*2a30*/  HMMA.16816.F32.BF16 R64, R16.reuse, R58, R84 ;  /* 0x0000003a1040723c */ /* 0x040fe40000041854 */
[----:B-1----:R-:W-:Y:S04]  /*2a40*/  LDSM.16.M88.4 R20, [R238+0x5100] ;  /* 0x00510000ee14783b */ /* 0x002fe80000000200 */
[----:B-----5:R-:W-:Y:S02]  /*2a50*/  LDSM.16.M88.4 R24, [R238+0x4900] ;  /* 0x00490000ee18783b */ /* 0x020fe40000000200 */
[C---:B------:R-:W-:Y:S02]  /*2a60*/  HMMA.16816.F32.BF16 R76, R16.reuse, R54, R92 ;  /* 0x00000036104c723c */ /* 0x040fe4000004185c */
[----:B------:R-:W-:Y:S04]  /*2a70*/  LDSM.16.M88.4 R84, [R237+0x1000] ;  /* 0x00100000ed54783b */ /* 0x000fe80000000200 */
[----:B--2---:R-:W-:Y:S02]  /*2a80*/  LDSM.16.M88.4 R12, [R240+0x8100] ;  /* 0x00810000f00c783b */ /* 0x004fe40000000200 */
[C---:B------:R-:W-:Y:S02]  /*2a90*/  HMMA.16816.F32.BF16 R144, R16.reuse, R46, R100 ;  /* 0x0000002e1090723c */ /* 0x040fe40000041864 */
[----:B------:R-:W-:Y:S04]  /*2aa0*/  LDSM.16.M88.4 R100, [R237+0x1800] ;  /* 0x00180000ed64783b */ /* 0x000fe80000000200 */
[----:B---3--:R-:W1:Y:S02]  /*2ab0*/  LDSM.16.M88.4 R28, [R238+0x4100] ;  /* 0x00410000ee1c783b */ /* 0x008e640000000200 */
[----:B------:R-:W-:Y:S02]  /*2ac0*/  HMMA.16816.F32.BF16 R136, R16, R38, R96 ;  /* 0x000000261088723c */ /* 0x000fe40000041860 */
[----:B------:R-:W2:Y:S04]  /*2ad0*/  LDSM.16.M88.4 R16, [R238+0x5900] ;  /* 0x00590000ee10783b */ /* 0x000ea80000000200 */
[----:B------:R-:W0:Y:S02]  /*2ae0*/  LDGDEPBAR ;  /* 0x00000000000079af */ /* 0x000e240000000000 */
[C---:B------:R-:W-:Y:S08]  /*2af0*/  HMMA.16816.F32.BF16 R92, R4.reuse, R58, R140 ;  /* 0x0000003a045c723c */ /* 0x040ff0000004188c */
[C---:B------:R-:W-:Y:S01]  /*2b00*/  HMMA.16816.F32.BF16 R116, R4.reuse, R36, R60 ;  /* 0x000000240474723c */ /* 0x040fe2000004183c */
[----:B------:R-:W-:Y:S07]  /*2b10*/  LDSM.16.M88.4 R60, [R232+0x6100] ;  /* 0x00610000e83c783b */ /* 0x000fee0000000200 */
[C---:B------:R-:W-:Y:S01]  /*2b20*/  HMMA.16816.F32.BF16 R48, R4.reuse, R38, R48 ;  /* 0x000000260430723c */ /* 0x040fe20000041830 */
[----:B------:R-:W-:Y:S07]  /*2b30*/  LDSM.16.M88.4 R36, [R242+0x8100] ;  /* 0x00810000f224783b */ /* 0x000fee0000000200 */
[----:B------:R-:W-:Y:S08]  /*2b40*/  HMMA.16816.F32.BF16 R120, R4, R52, R104 ;  /* 0x000000340478723c */ /* 0x000ff00000041868 */
[----:B-1----:R-:W-:Y:S01]  /*2b50*/  HMMA.16816.F32.BF16 R56, R8, R28, R40 ;  /* 0x0000001c0838723c */ /* 0x002fe20000041828 */
[----:B------:R-:W1:Y:S07]  /*2b60*/  LDSM.16.M88.4 R40, [R237] ;  /* 0x00000000ed28783b */ /* 0x000e6e0000000200 */
[C---:B------:R-:W-:Y:S08]  /*2b70*/  HMMA.16816.F32.BF16 R124, R4.reuse, R44, R88 ;  /* 0x0000002c047c723c */ /* 0x040ff00000041858 */
[C---:B------:R-:W-:Y:S01]  /*2b80*/  HMMA.16816.F32.BF16 R112, R4.reuse, R54, R112 ;  /* 0x000000360470723c */ /* 0x040fe20000041870 */
[----:B------:R-:W-:Y:S07]  /*2b90*/  LDSM.16.M88.4 R52, [R237+0x800] ;  /* 0x00080000ed34783b */ /* 0x000fee0000000200 */
[----:B------:R-:W-:Y:S01]  /*2ba0*/  HMMA.16816.F32.BF16 R108, R4, R46, R80 ;  /* 0x0000002e046c723c */ /* 0x000fe20000041850 */
[----:B------:R-:W3:Y:S07]  /*2bb0*/  LDSM.16.M88.4 R4, [R242+0xa100] ;  /* 0x00a10000f204783b */ /* 0x000eee0000000200 */
[----:B------:R-:W-:Y:S01]  /*2bc0*/  HMMA.16816.F32.BF16 R44, R12, R28, R32 ;  /* 0x0000001c0c2c723c */ /* 0x000fe20000041820 */
[----:B------:R-:W4:Y:S07]  /*2bd0*/  LDSM.16.M88.4 R32, [R239+0xc100] ;  /* 0x00c10000ef20783b */ /* 0x000f2e0000000200 */
[C---:B------:R-:W-:Y:S08]  /*2be0*/  HMMA.16816.F32.BF16 R96, R8.reuse, R20, R72 ;  /* 0x000000140860723c */ /* 0x040ff00000041848 */
[C---:B--2---:R-:W-:Y:S08]  /*2bf0*/  HMMA.16816.F32.BF16 R88, R8.reuse, R16, R68 ;  /* 0x000000100858723c */ /* 0x044ff00000041844 */
[C---:B------:R-:W-:Y:S08]  /*2c00*/  HMMA.16816.F32.BF16 R104, R8.reuse, R24, R128 ;  /* 0x000000180868723c */ /* 0x040ff00000041880 */
[C---:B------:R-:W-:Y:S08]  /*2c10*/  HMMA.16816.F32.BF16 R80, R8.reuse, R30, R64 ;  /* 0x0000001e0850723c */ /* 0x040ff00000041840 */
[C---:B------:R-:W-:Y:S08]  /*2c20*/  HMMA.16816.F32.BF16 R76, R8.reuse, R26, R76 ;  /* 0x0000001a084c723c */ /* 0x040ff0000004184c */
[C---:B------:R-:W-:Y:S08]  /*2c30*/  HMMA.16816.F32.BF16 R72, R8.reuse, R22, R144 ;  /* 0x000000160848723c */ /* 0x040ff00000041890 */
[----:B------:R-:W-:Y:S08]  /*2c40*/  HMMA.16816.F32.BF16 R68, R8, R18, R136 ;  /* 0x000000120844723c */ /* 0x000ff00000041888 */
[----:B-1----:R-:W-:Y:S08]  /*2c50*/  HMMA.16816.F32.BF16 R8, R36, R40, R44 ;  /* 0x000000282408723c */ /* 0x002ff0000004182c */
[C---:B------:R-:W-:Y:S01]  /*2c60*/  HMMA.16816.F32.BF16 R64, R12.reuse, R30, R92 ;  /* 0x0000001e0c40723c */ /* 0x040fe2000004185c */
[----:B------:R-:W1:Y:S07]  /*2c70*/  LDSM.16.M88.4 R28, [R239+0xe100] ;  /* 0x00e10000ef1c783b */ /* 0x000e6e0000000200 */
[C---:B------:R-:W-:Y:S08]  /*2c80*/  HMMA.16816.F32.BF16 R92, R12.reuse, R24, R120 ;  /* 0x000000180c5c723c */ /* 0x040ff00000041878 */
[C---:B------:R-:W-:Y:S08]  /*2c90*/  HMMA.16816.F32.BF16 R120, R12.reuse, R16, R116 ;  /* 0x000000100c78723c */ /* 0x040ff00000041874 */
[C---:B------:R-:W-:Y:S01]  /*2ca0*/  HMMA.16816.F32.BF16 R112, R12.reuse, R26, R112 ;  /* 0x0000001a0c70723c */ /* 0x040fe20000041870 */
[----:B------:R-:W-:Y:S07]  /*2cb0*/  LDSM.16.M88.4 R24, [R241+0xc100] ;  /* 0x00c10000f118783b */ /* 0x000fee0000000200 */
[C---:B------:R-:W-:Y:S08]  /*2cc0*/  HMMA.16816.F32.BF16 R124, R12.reuse, R20, R124 ;  /* 0x000000140c7c723c */ /* 0x040ff0000004187c */
[C---:B------:R-:W-:Y:S01]  /*2cd0*/  HMMA.16816.F32.BF16 R108, R12.reuse, R22, R108 ;  /* 0x000000160c6c723c */ /* 0x040fe2000004186c */
[----:B------:R-:W-:Y:S07]  /*2ce0*/  LDSM.16.M88.4 R20, [R241+0xe100] ;  /* 0x00e10000f114783b */ /* 0x000fee0000000200 */
[----:B------:R-:W-:Y:S01]  /*2cf0*/  HMMA.16816.F32.BF16 R116, R12, R18, R48 ;  /* 0x000000120c74723c */ /* 0x000fe20000041830 */
[----:B------:R-:W-:Y:S04]  /*2d00*/  LDSM.16.M88.4 R48, [R238+0x6100] ;  /* 0x00610000ee30783b */ /* 0x000fe80000000200 */
[----:B------:R-:W-:Y:S03]  /*2d10*/  LDSM.16.M88.4 R16, [R240+0xc100] ;  /* 0x00c10000f010783b */ /* 0x000fe60000000200 */
[----:B---3--:R-:W-:Y:S01]  /*2d20*/  HMMA.16816.F32.BF16 R12, R4, R40, R56 ;  /* 0x00000028040c723c */ /* 0x008fe20000041838 */
[----:B------:R-:W2:Y:S07]  /*2d30*/  LDSM.16.M88.4 R56, [R243+0x2000] ;  /* 0x00200000f338783b */ /* 0x000eae0000000200 */
[----:B----4-:R-:W-:Y:S08]  /*2d40*/  HMMA.16816.F32.BF16 R8, R32, R60, R8 ;  /* 0x0000003c2008723c */ /* 0x010ff00000041808 */
[C---:B------:R-:W-:Y:S08]  /*2d50*/  HMMA.16816.F32.BF16 R80, R4.reuse, R42, R80 ;  /* 0x0000002a0450723c */ /* 0x040ff00000041850 */
[C---:B------:R-:W-:Y:S08]  /*2d60*/  HMMA.16816.F32.BF16 R104, R4.reuse, R52, R104 ;  /* 0x000000340468723c */ /* 0x040ff00000041868 */
[C---:B------:R-:W-:Y:S08]  /*2d70*/  HMMA.16816.F32.BF16 R128, R4.reuse, R54, R76 ;  /* 0x000000360480723c */ /* 0x040ff0000004184c */
[C---:B------:R-:W-:Y:S08]  /*2d80*/  HMMA.16816.F32.BF16 R96, R4.reuse, R84, R96 ;  /* 0x000000540460723c */ /* 0x040ff00000041860 */
[C---:B------:R-:W-:Y:S08]  /*2d90*/  HMMA.16816.F32.BF16 R136, R4.reuse, R86, R72 ;  /* 0x000000560488723c */ /* 0x040ff00000041848 */
[C---:B------:R-:W-:Y:S08]  /*2da0*/  HMMA.16816.F32.BF16 R140, R4.reuse, R100, R88 ;  /* 0x00000064048c723c */ /* 0x040ff00000041858 */
[----:B------:R-:W-:Y:S08]  /*2db0*/  HMMA.16816.F32.BF16 R144, R4, R102, R68 ;  /* 0x000000660490723c */ /* 0x000ff00000041844 */
[----:B-1----:R-:W-:Y:S01]  /*2dc0*/  HMMA.16816.F32.BF16 R4, R28, R60, R12 ;  /* 0x0000003c1c04723c */ /* 0x002fe2000004180c */
[----:B------:R-:W1:Y:S07]  /*2dd0*/  LDSM.16.M88.4 R12, [R240+0xe100] ;  /* 0x00e10000f00c783b */ /* 0x000e6e0000000200 */
[----:B--2---:R-:W-:Y:S01]  /*2de0*/  HMMA.16816.F32.BF16 R44, R24, R56, R8 ;  /* 0x00000038182c723c */ /* 0x004fe20000041808 */
[----:B------:R-:W-:Y:S07]  /*2df0*/  LDSM.16.M88.4 R8, [R242+0xc100] ;  /* 0x00c10000f208783b */ /* 0x000fee0000000200 */
[C---:B------:R-:W-:Y:S01]  /*2e00*/  HMMA.16816.F32.BF16 R64, R36.reuse, R42, R64 ;  /* 0x0000002a2440723c */ /* 0x040fe20000041840 */
[----:B------:R-:W2:Y:S07]  /*2e10*/  LDSM.16.M88.4 R40, [R237+0x2000] ;  /* 0x00200000ed28783b */ /* 0x000eae0000000200 */
[C---:B------:R-:W-:Y:S08]  /*2e20*/  HMMA.16816.F32.BF16 R92, R36.reuse, R52, R92 ;  /* 0x00000034245c723c */ /* 0x040ff0000004185c */
[----:B------:R-:W-:Y:S08]  /*2e30*/  HMMA.16816.F32.BF16 R112, R36, R54, R112 ;  /* 0x000000362470723c */ /* 0x000ff00000041870 */
[----:B------:R-:W-:Y:S01]  /*2e40*/  HMMA.16816.F32.BF16 R52, R20, R56, R4 ;  /* 0x000000381434723c */ /* 0x000fe20000041804 */
[----:B------:R-:W-:Y:S07]  /*2e50*/  LDSM.16.M88.4 R4, [R244+0xe100] ;  /* 0x00e10000f404783b */ /* 0x000fee0000000200 */
[----:B------:R-:W-:Y:S01]  /*2e60*/  HMMA.16816.F32.BF16 R68, R16, R48, R44 ;  /* 0x000000301044723c */ /* 0x000fe2000004182c */
[----:B------:R-:W3:Y:S07]  /*2e70*/  LDSM.16.M88.4 R44, [R232+0x6900] ;  /* 0x00690000e82c783b */ /* 0x000eee0000000200 */
[-C--:B------:R-:W-:Y:S08]  /*2e80*/  HMMA.16816.F32.BF16 R64, R32, R62.reuse, R64 ;  /* 0x0000003e2040723c */ /* 0x080ff00000041840 */
[----:B------:R-:W-:Y:S08]  /*2e90*/  HMMA.16816.F32.BF16 R72, R28, R62, R80 ;  /* 0x0000003e1c48723c */ /* 0x000ff00000041850 */
[----:B-1----:R-:W-:Y:S01]  /*2ea0*/  HMMA.16816.F32.BF16 R60, R12, R48, R52 ;  /* 0x000000300c3c723c */ /* 0x002fe20000041834 */
[----:B------:R-:W1:Y:S07]  /*2eb0*/  LDSM.16.M88.4 R52, [R243+0x2800] ;  /* 0x00280000f334783b */ /* 0x000e6e0000000200 */
[----:B------:R-:W-:Y:S08]  /*2ec0*/  HMMA.16816.F32.BF16 R64, R24, R58, R64 ;  /* 0x0000003a1840723c */ /* 0x000ff00000041840 */
[----:B--2---:R-:W-:Y:S08]  /*2ed0*/  HMMA.16816.F32.BF16 R76, R8, R40, R68 ;  /* 0x00000028084c723c */ /* 0x004ff00000041844 */
[----:B------:R-:W-:Y:S08]  /*2ee0*/  HMMA.16816.F32.BF16 R72, R20, R58, R72 ;  /* 0x0000003a1448723c */ /* 0x000ff00000041848 */
[----:B---3--:R-:W-:Y:S08]  /*2ef0*/  HMMA.16816.F32.BF16 R68, R32, R44, R92 ;  /* 0x0000002c2044723c */ /* 0x008ff0000004185c */
[----:B------:R-:W-:Y:S01]  /*2f00*/  HMMA.16816.F32.BF16 R124, R36, R84, R124 ;  /* 0x00000054247c723c */ /* 0x000fe2000004187c */
[----:B------:R-:W-:-:S04]  /*2f10*/  FMUL.FTZ R2, R76, c[0x0][0x320] ;  /* 0x0000c8004c027a20 */ /* 0x000fc80000410000 */
[----:B------:R2:W3:Y:S03]  /*2f20*/  MUFU.TANH R152, R2 ;  /* 0x0000000200987308 */ /* 0x0004e60000002400 */
[C---:B------:R-:W-:Y:S08]  /*2f30*/  HMMA.16816.F32.BF16 R108, R36.reuse, R86, R108 ;  /* 0x00000056246c723c */ /* 0x040ff0000004186c */
[----:B------:R-:W-:Y:S01]  /*2f40*/  HMMA.16816.F32.BF16 R120, R36, R100, R120 ;  /* 0x000000642478723c */ /* 0x000fe20000041878 */
[----:B--2---:R-:W-:-:S07]  /*2f50*/  FMUL.FTZ R2, R77, c[0x0][0x320] ;  /* 0x0000c8004d027a20 */ /* 0x004fce0000410000 */
[----:B------:R-:W-:Y:S01]  /*2f60*/  HMMA.16816.F32.BF16 R116, R36, R102, R116 ;  /* 0x000000662474723c */ /* 0x000fe20000041874 */
[----:B------:R-:W2:Y:S01]  /*2f70*/  LDSM.16.M88.4 R36, [R238+0x6900] ;  /* 0x00690000ee24783b */ /* 0x000ea20000000200 */
[----:B------:R4:W1:Y:S06]  /*2f80*/  MUFU.TANH R151, R2 ;  /* 0x0000000200977308 */ /* 0x00086c0000002400 */
[----:B------:R-:W-:Y:S08]  /*2f90*/  HMMA.16816.F32.BF16 R80, R4, R40, R60 ;  /* 0x000000280450723c */ /* 0x000ff0000004183c */
[----:B------:R-:W-:Y:S01]  /*2fa0*/  HMMA.16816.F32.BF16 R60, R16, R50, R64 ;  /* 0x00000032103c723c */ /* 0x000fe20000041840 */
[----:B----4-:R-:W-:-:S04]  /*2fb0*/  FMUL.FTZ R2, R78, c[0x0][0x320] ;  /* 0x0000c8004e027a20 */ /* 0x010fc80000410000 */
[----:B------:R4:W1:Y:S03]  /*2fc0*/  MUFU.TANH R150, R2 ;  /* 0x0000000200967308 */ /* 0x0008660000002400 */
[----:B------:R-:W-:Y:S08]  /*2fd0*/  HMMA.16816.F32.BF16 R56, R28, R44, R104 ;  /* 0x0000002c1c38723c */ /* 0x000ff00000041868 */
[----:B------:R-:W-:Y:S01]  /*2fe0*/  HMMA.16816.F32.BF16 R64, R12, R50, R72 ;  /* 0x000000320c40723c */ /* 0x000fe20000041848 */
[----:B------:R-:W5:Y:S01]  /*2ff0*/  LDSM.16.M88.4 R48, [R237+0x2800] ;  /* 0x00280000ed30783b */ /* 0x000f620000000200 */
[----:B----4-:R-:W-:-:S06]  /*3000*/  FMUL.FTZ R2, R79, c[0x0][0x320] ;  /* 0x0000c8004f027a20 */ /* 0x010fcc0000410000 */
[----:B-1----:R-:W-:Y:S01]  /*3010*/  HMMA.16816.F32.BF16 R68, R24, R52, R68 ;  /* 0x000000341844723c */ /* 0x002fe20000041844 */
[----:B------:R1:W4:Y:S07]  /*3020*/  MUFU.TANH R149, R2 ;  /* 0x0000000200957308 */ /* 0x00032e0000002400 */
[----:B------:R-:W-:Y:S08]  /*3030*/  HMMA.16816.F32.BF16 R72, R8, R42, R60 ;  /* 0x0000002a0848723c */ /* 0x000ff0000004183c */
[----:B------:R-:W-:Y:S01]  /*3040*/  HMMA.16816.F32.BF16 R60, R20, R52, R56 ;  /* 0x00000034143c723c */ /* 0x000fe20000041838 */
[----:B------:R-:W3:Y:S01]  /*3050*/  LDSM.16.M88.4 R56, [R232+0x7100] ;  /* 0x00710000e838783b */ /* 0x000ee20000000200 */
[----:B-1----:R-:W-:-:S04]  /*3060*/  FMUL.FTZ R2, R80, c[0x0][0x320] ;  /* 0x0000c80050027a20 */ /* 0x002fc80000410000 */
[----:B------:R1:W1:Y:S02]  /*3070*/  MUFU.TANH R148, R2 ;  /* 0x0000000200947308 */ /* 0x0002640000002400 */
[----:B------:R-:W-:Y:S08]  /*3080*/  HMMA.16816.F32.BF16 R84, R4, R42, R64 ;  /* 0x0000002a0454723c */ /* 0x000ff00000041840 */
[----:B------:R-:W-:Y:S01]  /*3090*/  HMMA.16816.F32.BF16 R40, R32, R46, R112 ;  /* 0x0000002e2028723c */ /* 0x000fe20000041870 */
[----:B-1----:R-:W-:-:S07]  /*30a0*/  FMUL.FTZ R2, R81, c[0x0][0x320] ;  /* 0x0000c80051027a20 */ /* 0x002fce0000410000 */
[----:B--2---:R-:W-:Y:S01]  /*30b0*/  HMMA.16816.F32.BF16 R64, R16, R36, R68 ;  /* 0x000000241040723c */ /* 0x004fe20000041844 */
[----:B------:R1:W2:Y:S07]  /*30c0*/  MUFU.TANH R135, R2 ;  /* 0x0000000200877308 */ /* 0x0002ae0000002400 */
[----:B------:R-:W-:Y:S08]  /*30d0*/  HMMA.16816.F32.BF16 R68, R28, R46, R128 ;  /* 0x0000002e1c44723c */ /* 0x000ff00000041880 */
[----:B------:R-:W-:Y:S01]  /*30e0*/  HMMA.16816.F32.BF16 R44, R12, R36, R60 ;  /* 0x000000240c2c723c */ /* 0x000fe2000004183c */
[----:B-1----:R-:W-:-:S04]  /*30f0*/  FMUL.FTZ R2, R82, c[0x0][0x320] ;  /* 0x0000c80052027a20 */ /* 0x002fc80000410000 */
[----:B------:R1:W1:Y:S03]  /*3100*/  MUFU.TANH R133, R2 ;  /* 0x0000000200857308 */ /* 0x0002660000002400 */
[----:B------:R-:W-:Y:S01]  /*3110*/  HMMA.16816.F32.BF16 R60, R24, R54, R40 ;  /* 0x00000036183c723c */ /* 0x000fe20000041828 */
[----:B------:R-:W2:Y:S01]  /*3120*/  LDSM.16.M88.4 R40, [R243+0x3000] ;  /* 0x00300000f328783b */ /* 0x000ea20000000200 */
[----:B-1----:R-:W-:Y:S11]  /*3130*/  FMUL.FTZ R2, R83, c[0x0][0x320] ;  /* 0x0000c80053027a20 */ /* 0x002ff60000410000 */
[----:B------:R-:W-:Y:S03]  /*3140*/  @!UPT UIADD3 URZ, URZ, URZ, URZ ;  /* 0x0000003f3f3ff290 */ /* 0x000fe6000fffe03f */
[----:B-----5:R-:W-:Y:S01]  /*3150*/  HMMA.16816.F32.BF16 R76, R4, R48, R44 ;  /* 0x00000030044c723c */ /* 0x020fe2000004182c */
[----:B------:R1:W1:Y:S07]  /*3160*/  MUFU.TANH R114, R2 ;  /* 0x0000000200727308 */ /* 0x00026e0000002400 */
[----:B------:R-:W-:Y:S08]  /*3170*/  HMMA.16816.F32.BF16 R60, R16, R38, R60 ;  /* 0x00000026103c723c */ /* 0x000ff0000004183c */
[----:B---3--:R-:W-:Y:S01]  /*3180*/  HMMA.16816.F32.BF16 R44, R28, R56, R96 ;  /* 0x000000381c2c723c */ /* 0x008fe20000041860 */
[----:B-1----:R-:W-:-:S04]  /*3190*/  FMUL.FTZ R2, R72, c[0x0][0x320] ;  /* 0x0000c80048027a20 */ /* 0x002fc80000410000 */
[----:B------:R1:W3:Y:S02]  /*31a0*/  MUFU.TANH R115, R2 ;  /* 0x0000000200737308 */ /* 0x0002e40000002400 */
[----:B-1----:R-:W-:-:S06]  /*31b0*/  FMUL.FTZ R2, R73, c[0x0][0x320] ;  /* 0x0000c80049027a20 */ /* 0x002fcc0000410000 */
[----:B------:R1:W1:Y:S02]  /*31c0*/  MUFU.TANH R113, R2 ;  /* 0x0000000200717308 */ /* 0x0002640000002400 */
        /* <DEDUP_REMOVED lines=8> */
[----:B-1----:R-:W-:-:S04]  /*3250*/  FMUL.FTZ R2, R84, c[0x0][0x320] ;  /* 0x0000c80054027a20 */ /* 0x002fc80000410000 */
[----:B------:R1:W1:Y:S11]  /*3260*/  MUFU.TANH R106, R2 ;  /* 0x00000002006a7308 */ /* 0x0002760000002400 */
[----:B------:R-:W-:Y:S01]  /*3270*/  HMMA.16816.F32.BF16 R64, R12, R38, R64 ;  /* 0x000000260c40723c */ /* 0x000fe20000041840 */
[----:B------:R-:W3:Y:S01]  /*3280*/  LDSM.16.M88.4 R36, [R237+0x3000] ;  /* 0x00300000ed24783b */ /* 0x000ee20000000200 */
[----:B-1----:R-:W-:-:S06]  /*3290*/  FMUL.FTZ R2, R85, c[0x0][0x320] ;  /* 0x0000c80055027a20 */ /* 0x002fcc0000410000 */
[----:B--2---:R-:W-:Y:S01]  /*32a0*/  HMMA.16816.F32.BF16 R68, R24, R40, R68 ;  /* 0x000000281844723c */ /* 0x004fe20000041844 */
[----:B------:R1:W2:Y:S11]  /*32b0*/  MUFU.TANH R105, R2 ;  /* 0x0000000200697308 */ /* 0x0002b60000002400 */
[----:B------:R-:W-:Y:S04]  /*32c0*/  @!UPT UIADD3 URZ, URZ, URZ, URZ ;  /* 0x0000003f3f3ff290 */ /* 0x000fe8000fffe03f */
[----:B------:R-:W-:Y:S01]  /*32d0*/  HMMA.16816.F32.BF16 R80, R4, R50, R64 ;  /* 0x000000320450723c */ /* 0x000fe20000041840 */
[----:B-1----:R-:W-:-:S04]  /*32e0*/  FMUL.FTZ R2, R86, c[0x0][0x320] ;  /* 0x0000c80056027a20 */ /* 0x002fc80000410000 */
[----:B------:R1:W1:Y:S03]  /*32f0*/  MUFU.TANH R104, R2 ;  /* 0x0000000200687308 */ /* 0x0002660000002400 */
[----:B-----5:R-:W-:Y:S08]  /*3300*/  HMMA.16816.F32.BF16 R64, R16, R52, R68 ;  /* 0x000000341040723c */ /* 0x020ff00000041844 */
[----:B------:R-:W-:Y:S01]  /*3310*/  HMMA.16816.F32.BF16 R68, R28, R58, R136 ;  /* 0x0000003a1c44723c */ /* 0x000fe20000041888 */
[----:B-1----:R-:W-:-:S04]  /*3320*/  FMUL.FTZ R2, R87, c[0x0][0x320] ;  /* 0x0000c80057027a20 */ /* 0x002fc80000410000 */
[----:B------:R1:W1:Y:S11]  /*3330*/  MUFU.TANH R102, R2 ;  /* 0x0000000200667308 */ /* 0x0002760000002400 */
[----:B------:R-:W-:Y:S08]  /*3340*/  @!UPT UIADD3 URZ, URZ, URZ, URZ ;  /* 0x0000003f3f3ff290 */ /* 0x000ff0000fffe03f */
[----:B------:R-:W-:Y:S01]  /*3350*/  HMMA.16816.F32.BF16 R68, R20, R42, R68 ;  /* 0x0000002a1444723c */ /* 0x000fe20000041844 */
[----:B-1----:R-:W-:-:S04]  /*3360*/  FMUL.FTZ R2, R72, c[0x0][0x320] ;  /* 0x0000c80048027a20 */ /* 0x002fc80000410000 */
[----:B------:R1:W1:Y:S02]  /*3370*/  MUFU.TANH R103, R2 ;  /* 0x0000000200677308 */ /* 0x0002640000002400 */
[----:B-1----:R-:W-:Y:S11]  /*3380*/  FMUL.FTZ R2, R73, c[0x0][0x320] ;  /* 0x0000c80049027a20 */ /* 0x002ff60000410000 */
[----:B------:R-:W-:Y:S06]  /*3390*/  @!UPT UIADD3 URZ, URZ, URZ, URZ ;  /* 0x0000003f3f3ff290 */ /* 0x000fec000fffe03f */
[----:B------:R-:W-:Y:S01]  /*33a0*/  HMMA.16816.F32.BF16 R68, R12, R54, R68 ;  /* 0x000000360c44723c */ /* 0x000fe20000041844 */
[----:B------:R1:W1:Y:S02]  /*33b0*/  MUFU.TANH R101, R2 ;  /* 0x0000000200657308 */ /* 0x0002640000002400 */
[----:B-1----:R-:W-:-:S06]  /*33c0*/  FMUL.FTZ R2, R74, c[0x0][0x320] ;  /* 0x0000c8004a027a20 */ /* 0x002fcc0000410000 */
[----:B------:R1:W1:Y:S11]  /*33d0*/  MUFU.TANH R100, R2 ;  /* 0x0000000200647308 */ /* 0x0002760000002400 */
[----:B------:R-:W-:Y:S04]  /*33e0*/  @!UPT UIADD3 URZ, URZ, URZ, URZ ;  /* 0x0000003f3f3ff290 */ /* 0x000fe8000fffe03f */
[----:B---3--:R-:W-:Y:S01]  /*33f0*/  HMMA.16816.F32.BF16 R68, R4, R38, R68 ;  /* 0x000000260444723c */ /* 0x008fe20000041844 */
[----:B-1----:R-:W-:-:S07]  /*3400*/  FMUL.FTZ R2, R75, c[0x0][0x320] ;  /* 0x0000c8004b027a20 */ /* 0x002fce0000410000 */
[----:B------:R-:W-:Y:S01]  /*3410*/  HMMA.16816.F32.BF16 R72, R8, R50, R60 ;  /* 0x000000320848723c */ /* 0x000fe2000004183c */
[----:B------:R1:W3:Y:S07]  /*3420*/  MUFU.TANH R95, R2 ;  /* 0x00000002005f7308 */ /* 0x0002ee0000002400 */
[----:B------:R-:W-:Y:S01]  /*3430*/  HMMA.16816.F32.BF16 R60, R20, R40, R44 ;  /* 0x00000028143c723c */ /* 0x000fe2000004182c */
[----:B------:R-:W5:Y:S07]  /*3440*/  LDSM.16.M88.4 R44, [R232+0x7900] ;  /* 0x00790000e82c783b */ /* 0x000f6e0000000200 */
[----:B------:R-:W-:-:S02]  /*3450*/  FMUL.FTZ R68, R68, c[0x0][0x320] ;  /* 0x0000c80044447a20 */ /* 0x000fc40000410000 */
[----:B------:R-:W-:Y:S02]  /*3460*/  FMUL.FTZ R69, R69, c[0x0][0x320] ;  /* 0x0000c80045457a20 */ /* 0x000fe40000410000 */
[----:B------:R-:W-:Y:S01]  /*3470*/  FMUL.FTZ R70, R70, c[0x0][0x320] ;  /* 0x0000c80046467a20 */ /* 0x000fe20000410000 */
[----:B------:R-:W-:Y:S01]  /*3480*/  HMMA.16816.F32.BF16 R48, R32, R58, R108 ;  /* 0x0000003a2030723c */ /* 0x000fe2000004186c */
[----:B------:R-:W2:Y:S01]  /*3490*/  MUFU.TANH R68, R68 ;  /* 0x0000004400447308 */ /* 0x000ea20000002400 */
[----:B-1----:R-:W-:-:S07]  /*34a0*/  FMUL.FTZ R2, R76, c[0x0][0x320] ;  /* 0x0000c8004c027a20 */ /* 0x002fce0000410000 */
[----:B------:R1:W1:Y:S02]  /*34b0*/  MUFU.TANH R94, R2 ;  /* 0x00000002005e7308 */ /* 0x0002640000002400 */
[----:B------:R-:W-:Y:S06]  /*34c0*/  HMMA.16816.F32.BF16 R56, R12, R52, R60 ;  /* 0x000000340c38723c */ /* 0x000fec000004183c */
[----:B------:R-:W2:Y:S07]  /*34d0*/  MUFU.TANH R69, R69 ;  /* 0x0000004500457308 */ /* 0x000eae0000002400 */
[----:B------:R-:W-:Y:S01]  /*34e0*/  HMMA.16816.F32.BF16 R60, R24, R42, R48 ;  /* 0x0000002a183c723c */ /* 0x000fe20000041830 */
[----:B-1----:R-:W-:Y:S01]  /*34f0*/  FMUL.FTZ R2, R77, c[0x0][0x320] ;  /* 0x0000c8004d027a20 */ /* 0x002fe20000410000 */
[----:B------:R-:W1:Y:S01]  /*3500*/  LDSM.16.M88.4 R48, [R243+0x3800] ;  /* 0x00380000f330783b */ /* 0x000e620000000200 */
[----:B------:R-:W1:Y:S03]  /*3510*/  MUFU.TANH R70, R70 ;  /* 0x0000004600467308 */ /* 0x000e660000002400 */
[----:B------:R-:W1:Y:S05]  /*3520*/  LDSM.16.M88.4 R40, [R238+0x7900] ;  /* 0x00790000ee28783b */ /* 0x000e6a0000000200 */
[----:B------:R2:W1:Y:S02]  /*3530*/  MUFU.TANH R93, R2 ;  /* 0x00000002005d7308 */ /* 0x0004640000002400 */
[----:B--2---:R-:W-:-:S06]  /*3540*/  FMUL.FTZ R2, R78, c[0x0][0x320] ;  /* 0x0000c8004e027a20 */ /* 0x004fcc0000410000 */
[----:B------:R2:W1:Y:S02]  /*3550*/  MUFU.TANH R92, R2 ;  /* 0x00000002005c7308 */ /* 0x0004640000002400 */
[----:B--2---:R-:W-:Y:S02]  /*3560*/  FMUL.FTZ R2, R79, c[0x0][0x320] ;  /* 0x0000c8004f027a20 */ /* 0x004fe40000410000 */
[----:B------:R-:W-:Y:S04]  /*3570*/  HMMA.16816.F32.BF16 R76, R4, R36, R56 ;  /* 0x00000024044c723c */ /* 0x000fe80000041838 */
[----:B------:R2:W1:Y:S04]  /*3580*/  MUFU.TANH R89, R2 ;  /* 0x0000000200597308 */ /* 0x0004680000002400 */
[----:B------:R-:W-:Y:S08]  /*3590*/  HMMA.16816.F32.BF16 R56, R16, R54, R60 ;  /* 0x000000361038723c */ /* 0x000ff0000004183c */
[----:B-----5:R-:W-:Y:S01]  /*35a0*/  HMMA.16816.F32.BF16 R60, R28, R44, R140 ;  /* 0x0000002c1c3c723c */ /* 0x020fe2000004188c */
[----:B--2---:R-:W-:-:S04]  /*35b0*/  FMUL.FTZ R2, R72, c[0x0][0x320] ;  /* 0x0000c80048027a20 */ /* 0x004fc80000410000 */
[----:B------:R2:W1:Y:S03]  /*35c0*/  MUFU.TANH R91, R2 ;  /* 0x00000002005b7308 */ /* 0x0004660000002400 */
[----:B------:R-:W-:Y:S01]  /*35d0*/  HMMA.16816.F32.BF16 R28, R28, R46, R144 ;  /* 0x0000002e1c1c723c */ /* 0x000fe20000041890 */
[----:B--2---:R-:W-:Y:S11]  /*35e0*/  FMUL.FTZ R2, R73, c[0x0][0x320] ;  /* 0x0000c80049027a20 */ /* 0x004ff60000410000 */
[----:B------:R-:W-:Y:S04]  /*35f0*/  @!UPT UIADD3 URZ, URZ, URZ, URZ ;  /* 0x0000003f3f3ff290 */ /* 0x000fe8000fffe03f */
[----:B-1----:R-:W-:Y:S01]  /*3600*/  HMMA.16816.F32.BF16 R60, R20, R48, R60 ;  /* 0x00000030143c723c */ /* 0x002fe2000004183c */
[----:B------:R1:W2:Y:S02]  /*3610*/  MUFU.TANH R90, R2 ;  /* 0x00000002005a7308 */ /* 0x0002a40000002400 */
        /* <DEDUP_REMOVED lines=8> */
[----:B------:R-:W-:Y:S08]  /*36a0*/  @!UPT UIADD3 URZ, URZ, URZ, URZ ;  /* 0x0000003f3f3ff290 */ /* 0x000ff0000fffe03f */
[----:B------:R-:W-:Y:S01]  /*36b0*/  HMMA.16816.F32.BF16 R52, R24, R48, R64 ;  /* 0x000000301834723c */ /* 0x000fe20000041840 */
[----:B-1----:R-:W-:-:S07]  /*36c0*/  FMUL.FTZ R2, R81, c[0x0][0x320] ;  /* 0x0000c80051027a20 */ /* 0x002fce0000410000 */
[----:B------:R-:W-:Y:S01]  /*36d0*/  HMMA.16816.F32.BF16 R64, R8, R38, R56 ;  /* 0x000000260840723c */ /* 0x000fe20000041838 */
[----:B------:R1:W1:Y:S07]  /*36e0*/  MUFU.TANH R85, R2 ;  /* 0x0000000200557308 */ /* 0x00026e0000002400 */
[----:B------:R-:W-:Y:S01]  /*36f0*/  HMMA.16816.F32.BF16 R56, R32, R46, R116 ;  /* 0x0000002e2038723c */ /* 0x000fe20000041874 */
[----:B------:R-:W5:Y:S01]  /*3700*/  LDSM.16.M88.4 R32, [R237+0x3800] ;  /* 0x00380000ed20783b */ /* 0x000f620000000200 */
[----:B------:R-:W-:-:S06]  /*3710*/  DEPBAR.LE SB0, 0x0 ;  /* 0x000080000000791a */ /* 0x000fcc0000000000 */
[----:B------:R-:W-:Y:S01]  /*3720*/  HMMA.16816.F32.BF16 R52, R16, R40, R52 ;  /* 0x000000281034723c */ /* 0x000fe20000041834 */
[----:B-1----:R-:W-:-:S04]  /*3730*/  FMUL.FTZ R2, R82, c[0x0][0x320] ;  /* 0x0000c80052027a20 */ /* 0x002fc80000410000 */
[----:B------:R1:W1:Y:S03]  /*3740*/  MUFU.TANH R82, R2 ;  /* 0x0000000200527308 */ /* 0x0002660000002400 */
[----:B------:R-:W-:Y:S01]  /*3750*/  HMMA.16816.F32.BF16 R36, R12, R40, R60 ;  /* 0x000000280c24723c */ /* 0x000fe2000004183c */
[----:B------:R-:W-:Y:S02]  /*3760*/  FMUL.FTZ R65, R65, c[0x0][0x320] ;  /* 0x0000c80041417a20 */ /* 0x000fe40000410000 */
[----:B------:R-:W-:Y:S02]  /*3770*/  FMUL.FTZ R66, R66, c[0x0][0x320] ;  /* 0x0000c80042427a20 */ /* 0x000fe40000410000 */
[----:B------:R-:W-:Y:S02]  /*3780*/  FMUL.FTZ R67, R67, c[0x0][0x320] ;  /* 0x0000c80043437a20 */ /* 0x000fe40000410000 */
[----:B------:R-:W2:Y:S01]  /*3790*/  MUFU.TANH R65, R65 ;  /* 0x0000004100417308 */ /* 0x000ea20000002400 */
[----:B------:R-:W-:Y:S01]  /*37a0*/  HMMA.16816.F32.BF16 R24, R24, R50, R56 ;  /* 0x000000321818723c */ /* 0x000fe20000041838 */
[----:B-1----:R-:W-:-:S06]  /*37b0*/  FMUL.FTZ R2, R83, c[0x0][0x320] ;  /* 0x0000c80053027a20 */ /* 0x002fcc0000410000 */
[----:B------:R-:W1:Y:S01]  /*37c0*/  MUFU.TANH R66, R66 ;  /* 0x0000004200427308 */ /* 0x000e620000002400 */
[----:B------:R-:W-:Y:S07]  /*37d0*/  HMMA.16816.F32.BF16 R48, R20, R50, R28 ;  /* 0x000000321430723c */ /* 0x000fee000004181c */
[----:B------:R1:W1:Y:S01]  /*37e0*/  MUFU.TANH R81, R2 ;  /* 0x0000000200517308 */ /* 0x0002620000002400 */
[----:B-----5:R-:W-:Y:S07]  /*37f0*/  HMMA.16816.F32.BF16 R52, R8, R32, R52 ;  /* 0x000000200834723c */ /* 0x020fee0000041834 */
[----:B------:R-:W2:Y:S01]  /*3800*/  MUFU.TANH R67, R67 ;  /* 0x0000004300437308 */ /* 0x000ea20000002400 */
[----:B------:R-:W-:Y:S01]  /*3810*/  HMMA.16816.F32.BF16 R16, R16, R42, R24 ;  /* 0x0000002a1010723c */ /* 0x000fe20000041818 */
[----:B-1----:R-:W-:-:S07]  /*3820*/  FMUL.FTZ R2, R72, c[0x0][0x320] ;  /* 0x0000c80048027a20 */ /* 0x002fce0000410000 */
[----:B------:R-:W-:Y:S01]  /*3830*/  HMMA.16816.F32.BF16 R12, R12, R42, R48 ;  /* 0x0000002a0c0c723c */ /* 0x000fe20000041830 */
[----:B------:R1:W1:Y:S07]  /*3840*/  MUFU.TANH R83, R2 ;  /* 0x0000000200537308 */ /* 0x00026e0000002400 */
[----:B------:R-:W-:Y:S01]  /*3850*/  HMMA.16816.F32.BF16 R20, R4, R32, R36 ;  /* 0x000000200414723c */ /* 0x000fe20000041824 */
[----:B------:R-:W-:Y:S02]  /*3860*/  FMUL.FTZ R52, R52, c[0x0][0x320] ;  /* 0x0000c80034347a20 */ /* 0x000fe40000410000 */
[----:B------:R-:W-:-:S02]  /*3870*/  FMUL.FTZ R53, R53, c[0x0][0x320] ;  /* 0x0000c80035357a20 */ /* 0x000fc40000410000 */
[----:B------:R-:W-:Y:S02]  /*3880*/  FMUL.FTZ R54, R54, c[0x0][0x320] ;  /* 0x0000c80036367a20 */ /* 0x000fe40000410000 */
[----:B------:R-:W2:Y:S01]  /*3890*/  MUFU.TANH R52, R52 ;  /* 0x0000003400347308 */ /* 0x000ea20000002400 */
[----:B------:R-:W-:Y:S01]  /*38a0*/  HMMA.16816.F32.BF16 R8, R8, R34, R16 ;  /* 0x000000220808723c */ /* 0x000fe20000041810 */
[----:B-1----:R-:W-:-:S06]  /*38b0*/  FMUL.FTZ R2, R73, c[0x0][0x320] ;  /* 0x0000c80049027a20 */ /* 0x002fcc0000410000 */
[----:B------:R1:W1:Y:S01]  /*38c0*/  MUFU.TANH R84, R2 ;  /* 0x0000000200547308 */ /* 0x0002620000002400 */
[----:B------:R-:W-:Y:S07]  /*38d0*/  HMMA.16816.F32.BF16 R4, R4, R34, R12 ;  /* 0x000000220404723c */ /* 0x000fee000004180c */
[----:B------:R-:W2:Y:S01]  /*38e0*/  MUFU.TANH R53, R53 ;  /* 0x0000003500357308 */ /* 0x000ea20000002400 */
[----:B------:R-:W-:Y:S01]  /*38f0*/  FMUL.FTZ R20, R20, c[0x0][0x320] ;  /* 0x0000c80014147a20 */ /* 0x000fe20000410000 */
[----:B------:R-:W-:Y:S01]  /*3900*/  SHF.R.S32.HI R15, RZ, 0x1f, R134 ;  /* 0x0000001fff0f7819 */ /* 0x000fe20000011486 */
[----:B------:R-:W-:-:S02]  /*3910*/  FMUL.FTZ R21, R21, c[0x0][0x320] ;  /* 0x0000c80015157a20 */ /* 0x000fc40000410000 */
[----:B------:R-:W-:Y:S02]  /*3920*/  FMUL.FTZ R22, R22, c[0x0][0x320] ;  /* 0x0000c80016167a20 */ /* 0x000fe40000410000 */
[----:B------:R-:W-:Y:S01]  /*3930*/  FMUL.FTZ R23, R23, c[0x0][0x320] ;  /* 0x0000c80017177a20 */ /* 0x000fe20000410000 */
[----:B------:R-:W2:Y:S01]  /*3940*/  MUFU.TANH R54, R54 ;  /* 0x0000003600367308 */ /* 0x000ea20000002400 */
[----:B-1----:R-:W-:Y:S02]  /*3950*/  FMUL.FTZ R2, R74, c[0x0][0x320] ;  /* 0x0000c8004a027a20 */ /* 0x002fe40000410000 */
[----:B------:R-:W-:Y:S02]  /*3960*/  FMUL.FTZ R8, R8, c[0x0][0x320] ;  /* 0x0000c80008087a20 */ /* 0x000fe40000410000 */
[----:B------:R-:W-:Y:S02]  /*3970*/  FMUL.FTZ R9, R9, c[0x0][0x320] ;  /* 0x0000c80009097a20 */ /* 0x000fe40000410000 */
[----:B------:R-:W-:Y:S01]  /*3980*/  FMUL.FTZ R10, R10, c[0x0][0x320] ;  /* 0x0000c8000a0a7a20 */ /* 0x000fe20000410000 */
[----:B------:R1:W1:Y:S01]  /*3990*/  MUFU.TANH R80, R2 ;  /* 0x0000000200507308 */ /* 0x0002620000002400 */
[----:B------:R-:W-:-:S02]  /*39a0*/  FMUL.FTZ R11, R11, c[0x0][0x320] ;  /* 0x0000c8000b0b7a20 */ /* 0x000fc40000410000 */
[----:B------:R-:W-:Y:S02]  /*39b0*/  FMUL.FTZ R5, R5, c[0x0][0x320] ;  /* 0x0000c80005057a20 */ /* 0x000fe40000410000 */
[----:B------:R-:W-:Y:S02]  /*39c0*/  FMUL.FTZ R6, R6, c[0x0][0x320] ;  /* 0x0000c80006067a20 */ /* 0x000fe40000410000 */
[----:B------:R-:W-:Y:S01]  /*39d0*/  FMUL.FTZ R7, R7, c[0x0][0x320] ;  /* 0x0000c80007077a20 */ /* 0x000fe20000410000 */
[----:B------:R-:W2:Y:S01]  /*39e0*/  MUFU.TANH R33, R20 ;  /* 0x0000001400217308 */ /* 0x000ea20000002400 */
[----:B------:R-:W-:Y:S02]  /*39f0*/  FMUL.FTZ R4, R4, c[0x0][0x320] ;  /* 0x0000c80004047a20 */ /* 0x000fe40000410000 */
[----:B-1----:R-:W-:-:S05]  /*3a00*/  FMUL.FTZ R2, R75, c[0x0][0x320] ;  /* 0x0000c8004b027a20 */ /* 0x002fca0000410000 */
[----:B------:R-:W1:Y:S08]  /*3a10*/  MUFU.TANH R32, R21 ;  /* 0x0000001500207308 */ /* 0x000e700000002400 */
[----:B------:R5:W1:Y:S08]  /*3a20*/  MUFU.TANH R75, R2 ;  /* 0x00000002004b7308 */ /* 0x000a700000002400 */
[----:B------:R-:W1:Y:S01]  /*3a30*/  MUFU.TANH R31, R22 ;  /* 0x00000016001f7308 */ /* 0x000e620000002400 */
[----:B-----5:R-:W-:-:S07]  /*3a40*/  FMUL.FTZ R2, R76, c[0x0][0x320] ;  /* 0x0000c8004c027a20 */ /* 0x020fce0000410000 */
        /* <DEDUP_REMOVED lines=16> */
[----:B------:R5:W1:Y:S08]  /*3b50*/  MUFU.TANH R28, R4 ;  /* 0x00000004001c7308 */ /* 0x000a700000002400 */
[----:B------:R1:W1:Y:S01]  /*3b60*/  MUFU.TANH R44, R2 ;  /* 0x00000002002c7308 */ /* 0x0002620000002400 */
[----:B-----5:R-:W-:Y:S01]  /*3b70*/  LOP3.LUT R4, R154, R153, RZ, 0xfc, !PT ;  /* 0x000000999a047212 */ /* 0x020fe200078efcff */
[----:B-1----:R-:W-:-:S06]  /*3b80*/  FMUL.FTZ R2, R71, c[0x0][0x320] ;  /* 0x0000c80047027a20 */ /* 0x002fcc0000410000 */
[----:B------:R1:W1:Y:S02]  /*3b90*/  MUFU.TANH R40, R2 ;  /* 0x0000000200287308 */ /* 0x0002640000002400 */
[----:B-1----:R-:W-:-:S06]  /*3ba0*/  FMUL.FTZ R2, R55, c[0x0][0x320] ;  /* 0x0000c80037027a20 */ /* 0x002fcc0000410000 */
[----:B------:R1:W1:Y:S02]  /*3bb0*/  MUFU.TANH R190, R2 ;  /* 0x0000000200be7308 */ /* 0x0002640000002400 */
[----:B-1----:R-:W-:-:S05]  /*3bc0*/  IADD3 R2, R156, 0x100, RZ ;  /* 0x000001009c027810 */ /* 0x002fca0007ffe0ff */
[----:B------:R1:W-:Y:S04]  /*3bd0*/  STL [R1+0x2c], R2 ;  /* 0x00002c0201007387 */ /* 0x0003e80000100800 */
[----:B------:R-:W-:Y:S06]  /*3be0*/  BAR.SYNC.DEFER_BLOCKING 0x0 ;  /* 0x0000000000007b1d */ /* 0x000fec0000010000 */
[----:B------:R-:W-:Y:S05]  /*3bf0*/  @P2 BRA `(.L_x_753) ;  /* 0x0000049000002947 */ /* 0x000fea0003800000 */
[----:B--234-:R-:W-:Y:S01]  /*3c00*/  ULEA UR4, UR11, UR9, 0x6 ;  /* 0x000000090b047291 */ /* 0x01cfe2000f8e303f */
[----:B------:R-:W-:-:S05]  /*3c10*/  IMAD.MOV.U32 R9, RZ, RZ, RZ ;  /* 0x000000ffff097224 */ /* 0x000fca00078e00ff */
[----:B------:R-:W-:-:S05]  /*3c20*/  IMAD.U32 R5, RZ, RZ, UR4 ;  /* 0x00000004ff057e24 */ /* 0x000fca000f8e00ff */
[----:B------:R-:W-:-:S05]  /*3c30*/  IADD3 R5, R5, -0x80, R158 ;  /* 0xffffff8005057810 */ /* 0x000fca0007ffe09e */
[----:B------:R-:W-:-:S04]  /*3c40*/  @P1 IMAD.HI.U32 R6, R5, c[0x0][0x2bc], RZ ;  /* 0x0000af0005061a27 */ /* 0x000fc800078e00ff */
[----:B-1----:R-:W-:Y:S01]  /*3c50*/  IMAD.MOV.U32 R2, RZ, RZ, R5 ;  /* 0x000000ffff027224 */ /* 0x002fe200078e0005 */
        /* <DEDUP_REMOVED lines=9> */
[----:B------:R-:W-:Y:S01]  /*3cf0*/  SEL R25, RZ, 0x10, P3 ;  /* 0x00000010ff197807 */ /* 0x000fe20001800000 */
[----:B------:R-:W-:Y:S01]  /*3d00*/  IMAD R10, R2, c[0x0][0x2b8], R5 ;  /* 0x0000ae00020a7a24 */ /* 0x000fe200078e0205 */
[----:B------:R-:W-:Y:S02]  /*3d10*/  IADD3 R22, -R26, 0x10, RZ ;  /* 0x000000101a167810 */ /* 0x000fe40007ffe1ff */
[----:B------:R-:W-:Y:S02]  /*3d20*/  IADD3 R11, -R25, 0x10, RZ ;  /* 0x00000010190b7810 */ /* 0x000fe40007ffe1ff */
[----:B------:R-:W-:Y:S01]  /*3d30*/  SHF.R.S32.HI R2, RZ, 0x1f, R10 ;  /* 0x0000001fff027819 */ /* 0x000fe2000001140a */
[----:B------:R-:W-:Y:S01]  /*3d40*/  STL [R1+0x30], R10 ;  /* 0x0000300a01007387 */ /* 0x000fe20000100800 */
[----:B------:R-:W-:-:S02]  /*3d50*/  LOP3.LUT R22, R22, 0xf, RZ, 0xc0, !PT ;  /* 0x0000000f16167812 */ /* 0x000fc400078ec0ff */
[----:B------:R-:W-:Y:S01]  /*3d60*/  LOP3.LUT R11, R11, 0xf, RZ, 0xc0, !PT ;  /* 0x0000000f0b0b7812 */ /* 0x000fe200078ec0ff */
[----:B------:R-:W-:-:S04]  /*3d70*/  IMAD R2, R2, c[0x0][0x1e0], RZ ;  /* 0x0000780002027a24 */ /* 0x000fc800078e02ff */
[C---:B------:R-:W-:Y:S02]  /*3d80*/  IMAD R2, R10.reuse, c[0x0][0x1e4], R2 ;  /* 0x000079000a027a24 */ /* 0x040fe400078e0202 */
[----:B-1----:R-:W-:-:S04]  /*3d90*/  IMAD.WIDE.U32 R6, R10, c[0x0][0x1e0], RZ ;  /* 0x000078000a067a25 */ /* 0x002fc800078e00ff */
[----:B------:R-:W-:Y:S01]  /*3da0*/  IMAD.IADD R7, R7, 0x1, R2 ;  /* 0x0000000107077824 */ /* 0x000fe200078e0202 */
[----:B--2---:R-:W-:-:S03]  /*3db0*/  SHF.R.S32.HI R2, RZ, 0x1f, R9 ;  /* 0x0000001fff027819 */ /* 0x004fc60000011409 */
[----:B------:R-:W-:Y:S01]  /*3dc0*/  IMAD.WIDE.U32 R6, R9, c[0x0][0x1f0], R6 ;  /* 0x00007c0009067a25 */ /* 0x000fe200078e0006 */
[----:B------:R-:W-:Y:S03]  /*3dd0*/  STL [R1+0x28], R9 ;  /* 0x0000280901007387 */ /* 0x000fe60000100800 */
[----:B------:R-:W-:-:S04]  /*3de0*/  IMAD R2, R2, c[0x0][0x1f0], RZ ;  /* 0x00007c0002027a24 */ /* 0x000fc800078e02ff */
[----:B------:R-:W-:Y:S01]  /*3df0*/  IMAD R5, R9, c[0x0][0x1f4], R2 ;  /* 0x00007d0009057a24 */ /* 0x000fe200078e0202 */
[----:B------:R-:W-:-:S04]  /*3e00*/  IADD3 R2, P2, R6, UR20, RZ ;  /* 0x0000001406027c10 */ /* 0x000fc8000ff5e0ff */
[----:B------:R-:W-:Y:S02]  /*3e10*/  IADD3.X R6, R7, UR18, R5, P2, !PT ;  /* 0x0000001207067c10 */ /* 0x000fe400097fe405 */
[----:B------:R-:W-:-:S04]  /*3e20*/  LEA R5, P2, R2, c[0x0][0x1c8], 0x1 ;  /* 0x0000720002057a11 */ /* 0x000fc800078408ff */
[----:B------:R-:W-:Y:S01]  /*3e30*/  LEA.HI.X R2, R2, c[0x0][0x1cc], R6, 0x1, P2 ;  /* 0x0000730002027a11 */ /* 0x000fe200010f0c06 */
[----:B------:R-:W1:Y:S01]  /*3e40*/  SHFL.IDX PT, R10, R5, 0x3, 0x181f ;  /* 0x00781f00050a7f89 */ /* 0x000e6200000e0000 */
[----:B------:R-:W-:-:S03]  /*3e50*/  SHF.L.U64.HI R6, R132, 0x1, R157 ;  /* 0x0000000184067819 */ /* 0x000fc6000001029d */
[----:B------:R-:W2:Y:S04]  /*3e60*/  SHFL.IDX PT, R7, R2, 0x3, 0x181f ;  /* 0x00781f0002077f89 */ /* 0x000ea800000e0000 */
[----:B------:R-:W3:Y:S04]  /*3e70*/  SHFL.IDX PT, R18, R5, RZ, 0x181f ;  /* 0x00181fff05127589 */ /* 0x000ee800000e0000 */
[----:B------:R-:W-:Y:S04]  /*3e80*/  SHFL.IDX PT, R14, R5, 0x1, 0x181f ;  /* 0x00381f00050e7f89 */ /* 0x000fe800000e0000 */
[----:B------:R-:W4:Y:S04]  /*3e90*/  SHFL.IDX PT, R8, R2, RZ, 0x181f ;  /* 0x00181fff02087589 */ /* 0x000f2800000e0000 */
[----:B------:R5:W5:Y:S04]  /*3ea0*/  SHFL.IDX PT, R9, R5, 0x2, 0x181f ;  /* 0x00581f0005097f89 */ /* 0x000b6800000e0000 */
[----:B------:R-:W5:Y:S01]  /*3eb0*/  SHFL.IDX PT, R13, R2, 0x1, 0x181f ;  /* 0x00381f00020d7f89 */ /* 0x000f6200000e0000 */
[----:B-1----:R-:W-:-:S03]  /*3ec0*/  IADD3 R22, P5, P2, R22, R10, R12 ;  /* 0x0000000a16167210 */ /* 0x002fc60007abe00c */
[----:B------:R1:W1:Y:S01]  /*3ed0*/  SHFL.IDX PT, R24, R2, 0x2, 0x181f ;  /* 0x00581f0002187f89 */ /* 0x00026200000e0000 */
[----:B--2---:R-:W-:Y:S02]  /*3ee0*/  IADD3.X R23, RZ, R7, R6, P5, P2 ;  /* 0x00000007ff177210 */ /* 0x004fe40002fe4406 */
[----:B---3--:R-:W-:-:S05]  /*3ef0*/  IADD3 R20, P6, R18, R12, RZ ;  /* 0x0000000c12147210 */ /* 0x008fca0007fde0ff */
[----:B----4-:R-:W-:Y:S01]  /*3f00*/  IMAD.X R21, R8, 0x1, R6, P6 ;  /* 0x0000000108157824 */ /* 0x010fe200030e0606 */
[----:B-----5:R-:W-:-:S04]  /*3f10*/  SHF.L.U64.HI R5, R134, 0x1, R15 ;  /* 0x0000000186057819 */ /* 0x020fc8000001020f */
[----:B------:R2:W-:Y:S01]  /*3f20*/  LDGSTS.E.BYPASS.LTC128B.128 [R156+0x4100], [R20.64], !P4 ;  /* 0x04100000149c7fae */ /* 0x0005e2000e101d4c */
[----:B-1----:R-:W-:-:S05]  /*3f30*/  IMAD.SHL.U32 R2, R134, 0x2, RZ ;  /* 0x0000000286027824 */ /* 0x002fca00078e00ff */
[----:B------:R-:W-:-:S04]  /*3f40*/  IADD3 R10, P5, P2, R11, R10, R2 ;  /* 0x0000000a0b0a7210 */ /* 0x000fc80007abe002 */
[--C-:B------:R-:W-:Y:S02]  /*3f50*/  IADD3.X R11, RZ, R7, R5.reuse, P5, P2 ;  /* 0x00000007ff0b7210 */ /* 0x100fe40002fe4405 */
[----:B------:R-:W-:Y:S02]  /*3f60*/  IADD3 R18, P5, R18, R2, RZ ;  /* 0x0000000212127210 */ /* 0x000fe40007fbe0ff */
[C---:B------:R-:W-:Y:S02]  /*3f70*/  IADD3 R16, P2, R14.reuse, R12, RZ ;  /* 0x0000000c0e107210 */ /* 0x040fe40007f5e0ff */
[----:B------:R-:W-:Y:S01]  /*3f80*/  IADD3 R14, P6, R14, R2, RZ ;  /* 0x000000020e0e7210 */ /* 0x000fe20007fde0ff */
[--C-:B------:R-:W-:Y:S01]  /*3f90*/  IMAD.X R19, R8, 0x1, R5.reuse, P5 ;  /* 0x0000000108137824 */ /* 0x100fe200028e0605 */
[----:B------:R-:W-:Y:S01]  /*3fa0*/  IADD3 R12, P5, R9, R12, RZ ;  /* 0x0000000c090c7210 */ /* 0x000fe20007fbe0ff */
[--C-:B------:R-:W-:Y:S01]  /*3fb0*/  IMAD.X R17, R13, 0x1, R6.reuse, P2 ;  /* 0x000000010d117824 */ /* 0x100fe200010e0606 */
        /* <DEDUP_REMOVED lines=13> */
.L_x_753:
[----:B-1234-:R-:W-:Y:S01]  /*4090*/  LOP3.LUT R2, R155, 0xffffffe0, RZ, 0xc0, !PT ;  /* 0xffffffe09b027812 */ /* 0x01efe200078ec0ff */
[----:B------:R-:W-:Y:S01]  /*40a0*/  IMAD.U32 R5, RZ, RZ, UR15 ;  /* 0x0000000fff057e24 */ /* 0x000fe2000f8e00ff */
[----:B------:R-:W-:Y:S01]  /*40b0*/  STL [R1+0x8c], R251 ;  /* 0x00008cfb01007387 */ /* 0x000fe20000100800 */
[----:B------:R-:W-:-:S02]  /*40c0*/  IMAD.SHL.U32 R233, R4, 0x2, RZ ;  /* 0x0000000204e97824 */ /* 0x000fc400078e00ff */
[----:B------:R-:W-:Y:S01]  /*40d0*/  IMAD.IADD R2, R159, 0x1, -R2 ;  /* 0x000000019f027824 */ /* 0x000fe200078e0a02 */
[----:B------:R-:W-:Y:S01]  /*40e0*/  STL [R1+0x88], R250 ;  /* 0x000088fa01007387 */ /* 0x000fe20000100800 */
[----:B------:R-:W-:Y:S01]  /*40f0*/  IMAD R234, R3, 0x2, R233 ;  /* 0x0000000203ea7824 */ /* 0x000fe200078e02e9 */
[C---:B------:R-:W-:Y:S02]  /*4100*/  LEA R236, R0.reuse, R233, 0x1 ;  /* 0x000000e900ec7211 */ /* 0x040fe400078e08ff */
[----:B------:R-:W-:Y:S01]  /*4110*/  SHF.R.S32.HI R8, RZ, 0x1f, R2 ;  /* 0x0000001fff087819 */ /* 0x000fe20000011402 */
[----:B------:R-:W-:Y:S01]  /*4120*/  STL [R1+0x84], R249 ;  /* 0x000084f901007387 */ /* 0x000fe20000100800 */
[----:B------:R-:W-:Y:S02]  /*4130*/  IMAD R235, R0, 0x2, R234 ;  /* 0x0000000200eb7824 */ /* 0x000fe400078e02ea */
[----:B------:R-:W-:Y:S01]  /*4140*/  LEA.HI R8, R8, R2, RZ, 0x2 ;  /* 0x0000000208087211 */ /* 0x000fe200078f10ff */
[----:B------:R-:W-:Y:S03]  /*4150*/  STL [R1+0x80], R248 ;  /* 0x000080f801007387 */ /* 0x000fe60000100800 */
[----:B------:R-:W-:Y:S01]  /*4160*/  LOP3.LUT R8, R8, 0x7ffffffc, RZ, 0xc0, !PT ;  /* 0x7ffffffc08087812 */ /* 0x000fe200078ec0ff */
[----:B------:R-:W-:Y:S03]  /*4170*/  STL [R1+0x7c], R247 ;  /* 0x00007cf701007387 */ /* 0x000fe60000100800 */
[----:B------:R-:W-:Y:S01]  /*4180*/  IADD3 R8, R2, -R8, RZ ;  /* 0x8000000802087210 */ /* 0x000fe20007ffe0ff */
[----:B------:R-:W-:Y:S04]  /*4190*/  STL [R1+0x78], R246 ;  /* 0x000078f601007387 */ /* 0x000fe80000100800 */
[----:B------:R-:W-:Y:S01]  /*41a0*/  IMAD R8, R8, -0x2, R5 ;  /* 0xfffffffe08087824 */ /* 0x000fe200078e0205 */
[----:B------:R-:W-:Y:S04]  /*41b0*/  STL [R1+0x74], R245 ;  /* 0x000074f501007387 */ /* 0x000fe80000100800 */
[C---:B------:R-:W-:Y:S01]  /*41c0*/  ISETP.GT.AND P2, PT, R8.reuse, RZ, PT ;  /* 0x000000ff0800720c */ /* 0x040fe20003f44270 */
[----:B------:R-:W-:Y:S01]  /*41d0*/  STL [R1+0x70], R244 ;  /* 0x000070f401007387 */ /* 0x000fe20000100800 */
[----:B------:R-:W-:-:S02]  /*41e0*/  ISETP.GT.AND P6, PT, R8, 0x1, PT ;  /* 0x000000010800780c */ /* 0x000fc40003fc4270 */
[----:B------:R-:W-:Y:S01]  /*41f0*/  ISETP.GT.AND P5, PT, R8, 0x8, PT ;  /* 0x000000080800780c */ /* 0x000fe20003fa4270 */
[----:B------:R-:W-:Y:S01]  /*4200*/  STL [R1+0x6c], R243 ;  /* 0x00006cf301007387 */ /* 0x000fe20000100800 */
[----:B------:R-:W-:Y:S02]  /*4210*/  FSEL R6, R148, -INF , P2 ;  /* 0xff80000094067808 */ /* 0x000fe40001000000 */
[----:B------:R-:W-:Y:S01]  /*4220*/  FSEL R7, R135, -INF , P6 ;  /* 0xff80000087077808 */ /* 0x000fe20003000000 */
[----:B------:R-:W-:Y:S01]  /*4230*/  STL [R1+0x68], R242 ;  /* 0x000068f201007387 */ /* 0x000fe20000100800 */
[----:B------:R-:W-:Y:S02]  /*4240*/  FSEL R11, R133, -INF , P2 ;  /* 0xff800000850b7808 */ /* 0x000fe40001000000 */
[----:B------:R-:W-:Y:S01]  /*4250*/  FSEL R120, R150, -INF , P2 ;  /* 0xff80000096787808 */ /* 0x000fe20001000000 */
[----:B------:R-:W-:Y:S01]  /*4260*/  STL [R1+0x64], R241 ;  /* 0x000064f101007387 */ /* 0x000fe20000100800 */
[----:B------:R-:W-:-:S02]  /*4270*/  FSEL R96, R152, -INF , P2 ;  /* 0xff80000098607808 */ /* 0x000fc40001000000 */
[----:B------:R-:W-:Y:S01]  /*4280*/  ISETP.GT.AND P2, PT, R8, 0x9, PT ;  /* 0x000000090800780c */ /* 0x000fe20003f44270 */
[----:B------:R-:W-:Y:S01]  /*4290*/  STL [R1+0x60], R240 ;  /* 0x000060f001007387 */ /* 0x000fe20000100800 */
[----:B------:R-:W-:Y:S02]  /*42a0*/  FSEL R9, R106, -INF , P5 ;  /* 0xff8000006a097808 */ /* 0x000fe40002800000 */
[----:B------:R-:W-:Y:S01]  /*42b0*/  FMNMX.FTZ R2, R6, R7, !PT ;  /* 0x0000000706027209 */ /* 0x000fe20007810000 */
        /* <DEDUP_REMOVED lines=15> */
[----:B------:R1:W-:Y:S01]  /*43b0*/  STL [R1+0x48], R132 ;  /* 0x0000488401007387 */ /* 0x0003e20000100800 */
[----:B------:R-:W-:Y:S02]  /*43c0*/  FSEL R17, R94, -INF , P6 ;  /* 0xff8000005e117808 */ /* 0x000fe40003000000 */
[----:B------:R-:W-:Y:S01]  /*43d0*/  FMNMX.FTZ R2, R10, R2, !PT ;  /* 0x000000020a027209 */ /* 0x000fe20007810000 */
[----:B------:R-:W-:Y:S01]  /*43e0*/  LDSM.16.MT88.4 R60, [R235+0x900] ;  /* 0x00090000eb3c783b */ /* 0x000fe20000004200 */
[----:B------:R-:W-:Y:S02]  /*43f0*/  FSEL R16, R102, -INF , P2 ;  /* 0xff80000066107808 */ /* 0x000fe40001000000 */
[----:B------:R-:W-:Y:S01]  /*4400*/  FSEL R123, R107, -INF , P2 ;  /* 0xff8000006b7b7808 */ /* 0x000fe20001000000 */
[----:B------:R-:W-:Y:S01]  /*4410*/  LDSM.16.MT88.4 R56, [R233+0x900] ;  /* 0x00090000e938783b */ /* 0x000fe20000004200 */
[----:B------:R-:W-:-:S02]  /*4420*/  FSEL R99, R113, -INF , P2 ;  /* 0xff80000071637808 */ /* 0x000fc40001000000 */
[----:B------:R-:W-:Y:S01]  /*4430*/  ISETP.GT.AND P2, PT, R8, 0x18, PT ;  /* 0x000000180800780c */ /* 0x000fe20003f44270 */
[----:B------:R-:W-:Y:S01]  /*4440*/  LDSM.16.MT88.4 R104, [R236+0x2100] ;  /* 0x00210000ec68783b */ /* 0x000fe20000004200 */
        /* <DEDUP_REMOVED lines=11> */
[----:B------:R-:W0:Y:S01]  /*4500*/  LDGDEPBAR ;  /* 0x00000000000079af */ /* 0x000e220000000000 */
[----:B------:R-:W-:Y:S02]  /*4510*/  FSEL R22, R89, -INF , P5 ;  /* 0xff80000059167808 */ /* 0x000fe40002800000 */
[----:B------:R-:W-:Y:S02]  /*4520*/  FSEL R125, R95, -INF , P5 ;  /* 0xff8000005f7d7808 */ /* 0x000fe40002800000 */
[----:B------:R-:W-:Y:S01]  /*4530*/  FSEL R113, R101, -INF , P5 ;  /* 0xff80000065717808 */ /* 0x000fe20002800000 */
[----:B------:R-:W-:Y:S01]  /*4540*/  LDSM.16.MT88.4 R92, [R233+0x2100] ;  /* 0x00210000e95c783b */ /* 0x000fe20000004200 */
[----:B------:R-:W-:-:S02]  /*4550*/  ISETP.GT.AND P5, PT, R8, 0x20, PT ;  /* 0x000000200800780c */ /* 0x000fc40003fa4270 */
[----:B------:R-:W-:Y:S01]  /*4560*/  FSEL R20, R85, -INF , P6 ;  /* 0xff80000055147808 */ /* 0x000fe20003000000 */
[----:B------:R-:W-:Y:S01]  /*4570*/  LDSM.16.MT88.4 R100, [R234+0x2100] ;  /* 0x00210000ea64783b */ /* 0x000fe20000004200 */
[----:B------:R-:W-:Y:S02]  /*4580*/  FMNMX.FTZ R2, R19, R2, !PT ;  /* 0x0000000213027209 */ /* 0x000fe40007810000 */
[----:B------:R-:W-:Y:S02]  /*4590*/  FSEL R23, R82, -INF , P2 ;  /* 0xff80000052177808 */ /* 0x000fe40001000000 */
[----:B------:R-:W-:Y:S02]  /*45a0*/  FSEL R126, R88, -INF , P2 ;  /* 0xff800000587e7808 */ /* 0x000fe40001000000 */
[----:B------:R-:W-:Y:S02]  /*45b0*/  FSEL R115, R91, -INF , P2 ;  /* 0xff8000005b737808 */ /* 0x000fe40001000000 */
[----:B------:R-:W-:-:S02]  /*45c0*/  ISETP.GT.AND P2, PT, R8, 0x21, PT ;  /* 0x000000210800780c */ /* 0x000fc40003f44270 */
[----:B------:R-:W-:Y:S02]  /*45d0*/  FSEL R180, R74, -INF , P5 ;  /* 0xff8000004ab47808 */ /* 0x000fe40002800000 */
        /* <DEDUP_REMOVED lines=16> */
[----:B------:R-:W-:Y:S01]  /*46e0*/  FSEL R168, R84, -INF , P2 ;  /* 0xff80000054a87808 */ /* 0x000fe20001000000 */
[----:B------:R-:W-:Y:S01]  /*46f0*/  LDSM.16.MT88.4 R72, [R236+0x900] ;  /* 0x00090000ec48783b */ /* 0x000fe20000004200 */
[----:B------:R-:W-:Y:S02]  /*4700*/  ISETP.GT.AND P2, PT, R8, 0x30, PT ;  /* 0x000000300800780c */ /* 0x000fe40003f44270 */
[----:B------:R-:W-:Y:S01]  /*4710*/  FSEL R173, R69, -INF , P5 ;  /* 0xff80000045ad7808 */ /* 0x000fe20002800000 */
[----:B------:R-:W-:Y:S01]  /*4720*/  LDSM.16.MT88.4 R84, [R236+0x100] ;  /* 0x00010000ec54783b */ /* 0x000fe20000004200 */
[----:B------:R-:W-:-:S02]  /*4730*/  FMNMX.FTZ R2, R174, R2, !PT ;  /* 0x00000002ae027209 */ /* 0x000fc40007810000 */
[----:B------:R-:W-:Y:S02]  /*4740*/  FSEL R181, R40, -INF , P5 ;  /* 0xff80000028b57808 */ /* 0x000fe40002800000 */
[----:B------:R-:W-:Y:S01]  /*4750*/  FSEL R136, R67, -INF , P5 ;  /* 0xff80000043887808 */ /* 0x000fe20002800000 */
[----:B------:R-:W-:Y:S01]  /*4760*/  LDSM.16.MT88.4 R40, [R233+0x100] ;  /* 0x00010000e928783b */ /* 0x000fe20000004200 */
[----:B------:R-:W-:Y:S02]  /*4770*/  FSEL R133, R65, -INF , P5 ;  /* 0xff80000041857808 */ /* 0x000fe40002800000 */
[----:B------:R-:W-:Y:S02]  /*4780*/  FSEL R205, R33, -INF , P2 ;  /* 0xff80000021cd7808 */ /* 0x000fe40001000000 */
[----:B------:R-:W-:Y:S02]  /*4790*/  ISETP.GT.AND P5, PT, R8, 0x31, PT ;  /* 0x000000310800780c */ /* 0x000fe40003fa4270 */
[----:B------:R-:W-:-:S02]  /*47a0*/  FMNMX.FTZ R2, R173, R2, !PT ;  /* 0x00000002ad027209 */ /* 0x000fc40007810000 */
[----:B------:R-:W-:Y:S02]  /*47b0*/  FSEL R182, R70, -INF , P6 ;  /* 0xff80000046b67808 */ /* 0x000fe40003000000 */
[----:B------:R-:W-:Y:S01]  /*47c0*/  FSEL R170, R66, -INF , P6 ;  /* 0xff80000042aa7808 */ /* 0x000fe20003000000 */
[----:B------:R-:W-:Y:S01]  /*47d0*/  LDSM.16.MT88.4 R68, [R233+0x2900] ;  /* 0x00290000e944783b */ /* 0x000fe20000004200 */
[----:B------:R-:W-:Y:S02]  /*47e0*/  FSEL R135, R44, -INF , P6 ;  /* 0xff8000002c877808 */ /* 0x000fe40003000000 */
[----:B------:R-:W-:Y:S01]  /*47f0*/  ISETP.GT.AND P6, PT, R8, 0x38, PT ;  /* 0x000000380800780c */ /* 0x000fe20003fc4270 */
[----:B------:R-:W-:Y:S01]  /*4800*/  LDSM.16.MT88.4 R64, [R234+0x2900] ;  /* 0x00290000ea40783b */ /* 0x000fe20000004200 */
[----:B-1----:R-:W-:Y:S02]  /*4810*/  FSEL R132, R32, -INF , P5 ;  /* 0xff80000020847808 */ /* 0x002fe40002800000 */
[----:B------:R-:W-:-:S02]  /*4820*/  FMNMX.FTZ R2, R205, R2, !PT ;  /* 0x00000002cd027209 */ /* 0x000fc40007810000 */
[----:B------:R-:W-:Y:S02]  /*4830*/  ISETP.GT.AND P5, PT, R8, 0x39, PT ;  /* 0x000000390800780c */ /* 0x000fe40003fa4270 */
[----:B------:R-:W-:Y:S02]  /*4840*/  FSEL R241, R28, -INF , P6 ;  /* 0xff8000001cf17808 */ /* 0x000fe40003000000 */
[----:B------:R-:W-:Y:S02]  /*4850*/  FMNMX.FTZ R2, R132, R2, !PT ;  /* 0x0000000284027209 */ /* 0x000fe40007810000 */
[----:B------:R-:W-:Y:S02]  /*4860*/  FSEL R237, R27, -INF , P5 ;  /* 0xff8000001bed7808 */ /* 0x000fe40002800000 */
[----:B------:R-:W-:Y:S02]  /*4870*/  FMNMX.FTZ R2, R241, R2, !PT ;  /* 0x00000002f1027209 */ /* 0x000fe40007810000 */
[----:B------:R-:W-:-:S02]  /*4880*/  FSEL R240, R31, -INF , P2 ;  /* 0xff8000001ff07808 */ /* 0x000fc40001000000 */
[----:B------:R-:W-:Y:S02]  /*4890*/  FMNMX.FTZ R2, R237, R2, !PT ;  /* 0x00000002ed027209 */ /* 0x000fe40007810000 */
[----:B------:R-:W-:Y:S02]  /*48a0*/  FSEL R229, R54, -INF , P2 ;  /* 0xff80000036e57808 */ /* 0x000fe40001000000 */
[----:B------:R-:W-:Y:S01]  /*48b0*/  FSEL R228, R52, -INF , P2 ;  /* 0xff80000034e47808 */ /* 0x000fe20001000000 */
[----:B------:R-:W1:Y:S01]  /*48c0*/  SHFL.BFLY PT, R5, R2, 0x2, 0x1f ;  /* 0x0c401f0002057f89 */ /* 0x000e6200000e0000 */
[----:B------:R-:W-:Y:S02]  /*48d0*/  FSEL R232, R30, -INF , P6 ;  /* 0xff8000001ee87808 */ /* 0x000fe40003000000 */
[----:B------:R-:W-:Y:S02]  /*48e0*/  FSEL R212, R29, -INF , P5 ;  /* 0xff8000001dd47808 */ /* 0x000fe40002800000 */
[----:B------:R-:W-:-:S02]  /*48f0*/  FMNMX.FTZ R0, R96, R97, !PT ;  /* 0x0000006160007209 */ /* 0x000fc40007810000 */
[----:B------:R-:W-:Y:S02]  /*4900*/  FSEL R191, R35, -INF , P6 ;  /* 0xff80000023bf7808 */ /* 0x000fe40003000000 */
[----:B------:R-:W-:Y:S02]  /*4910*/  FMNMX.FTZ R0, R98, R0, !PT ;  /* 0x0000000062007209 */ /* 0x000fe40007810000 */
[----:B------:R-:W-:Y:S02]  /*4920*/  FSEL R195, R34, -INF , P5 ;  /* 0xff80000022c37808 */ /* 0x000fe40002800000 */
[----:B------:R-:W-:Y:S02]  /*4930*/  FMNMX.FTZ R0, R99, R0, !PT ;  /* 0x0000000063007209 */ /* 0x000fe40007810000 */
[----:B------:R-:W-:Y:S02]  /*4940*/  FSEL R189, R189, -INF , P6 ;  /* 0xff800000bdbd7808 */ /* 0x000fe40003000000 */
[----:B------:R-:W-:-:S02]  /*4950*/  FMNMX.FTZ R0, R112, R0, !PT ;  /* 0x0000000070007209 */ /* 0x000fc40007810000 */
[----:B------:R-:W-:Y:S02]  /*4960*/  FSEL R188, R188, -INF , P5 ;  /* 0xff800000bcbc7808 */ /* 0x000fe40002800000 */
[----:B------:R-:W-:Y:S02]  /*4970*/  FMNMX.FTZ R0, R113, R0, !PT ;  /* 0x0000000071007209 */ /* 0x000fe40007810000 */
[----:B-1----:R-:W-:Y:S02]  /*4980*/  FMNMX.FTZ R2, R2, R5, !PT ;  /* 0x0000000502027209 */ /* 0x002fe40007810000 */
[----:B------:R-:W-:-:S03]  /*4990*/  FMNMX.FTZ R0, R115, R0, !PT ;  /* 0x0000000073007209 */ /* 0x000fc60007810000 */
[----:B------:R-:W1:Y:S01]  /*49a0*/  SHFL.BFLY PT, R137, R2, 0x1, 0x1f ;  /* 0x0c201f0002897f89 */ /* 0x000e6200000e0000 */
        /* <DEDUP_REMOVED lines=8> */
[C---:B------:R-:W-:Y:S01]  /*4a30*/  FSETP.NEU.FTZ.AND P2, PT, R137.reuse, -INF , PT ;  /* 0xff8000008900780b */ /* 0x040fe20003f5d000 */
[----:B------:R-:W-:Y:S01]  /*4a40*/  FMUL.FTZ R13, R137, c[0x0][0x2d0] ;  /* 0x0000b400890d7a20 */ /* 0x000fe20000410000 */
[----:B------:R-:W-:-:S04]  /*4a50*/  FMNMX.FTZ R2, R15, R2, !PT ;  /* 0x000000020f027209 */ /* 0x000fc80007810000 */
[----:B------:R-:W-:Y:S02]  /*4a60*/  FMNMX.FTZ R2, R16, R2, !PT ;  /* 0x0000000210027209 */ /* 0x000fe40007810000 */
[----:B------:R-:W-:Y:S02]  /*4a70*/  FSEL R13, R13, RZ, P2 ;  /* 0x000000ff0d0d7208 */ /* 0x000fe40001000000 */
[----:B------:R-:W-:Y:S02]  /*4a80*/  FMNMX.FTZ R2, R21, R2, !PT ;  /* 0x0000000215027209 */ /* 0x000fe40007810000 */
[----:B------:R-:W-:Y:S02]  /*4a90*/  ISETP.GT.AND P2, PT, R8, 0x31, PT ;  /* 0x000000310800780c */ /* 0x000fe40003f44270 */
[----:B------:R-:W-:Y:S02]  /*4aa0*/  FMNMX.FTZ R2, R22, R2, !PT ;  /* 0x0000000216027209 */ /* 0x000fe40007810000 */
[----:B------:R-:W-:-:S02]  /*4ab0*/  FSEL R239, R36, -INF , P2 ;  /* 0xff80000024ef7808 */ /* 0x000fc40001000000 */
        /* <DEDUP_REMOVED lines=11> */
[----:B-1----:R-:W-:-:S05]  /*4b70*/  FMNMX.FTZ R2, R2, R5, !PT ;  /* 0x0000000502027209 */ /* 0x002fca0007810000 */
[----:B------:R-:W1:Y:S02]  /*4b80*/  SHFL.BFLY PT, R5, R2, 0x1, 0x1f ;  /* 0x0c201f0002057f89 */ /* 0x000e6400000e0000 */
[----:B-1----:R-:W-:Y:S01]  /*4b90*/  FMNMX.FTZ R2, R5, R2, !PT ;  /* 0x0000000205027209 */ /* 0x002fe20007810000 */
[----:B------:R-:W-:-:S03]  /*4ba0*/  FFMA.FTZ R5, R6, c[0x0][0x2d0], -R13 ;  /* 0x0000b40006057a23 */ /* 0x000fc6000001080d */
[C---:B------:R-:W-:Y:S01]  /*4bb0*/  FSETP.NEU.FTZ.AND P2, PT, R2.reuse, -INF , PT ;  /* 0xff8000000200780b */ /* 0x040fe20003f5d000 */
[----:B------:R-:W-:Y:S01]  /*4bc0*/  FMUL.FTZ R12, R2, c[0x0][0x2d0] ;  /* 0x0000b400020c7a20 */ /* 0x000fe20000410000 */
[----:B------:R1:W-:Y:S04]  /*4bd0*/  MUFU.EX2 R134, R5 ;  /* 0x0000000500867308 */ /* 0x0003e80000000800 */
[----:B------:R-:W-:Y:S02]  /*4be0*/  FSEL R12, R12, RZ, P2 ;  /* 0x000000ff0c0c7208 */ /* 0x000fe40001000000 */
[----:B------:R-:W-:Y:S02]  /*4bf0*/  ISETP.GT.AND P2, PT, R8, 0x31, PT ;  /* 0x000000310800780c */ /* 0x000fe40003f44270 */
[----:B------:R-:W-:Y:S01]  /*4c00*/  FMNMX.FTZ R8, R120, R121, !PT ;  /* 0x0000007978087209 */ /* 0x000fe20007810000 */
[--C-:B------:R-:W-:Y:S01]  /*4c10*/  FFMA.FTZ R3, R15, c[0x0][0x2d0], -R12.reuse ;  /* 0x0000b4000f037a23 */ /* 0x100fe2000001080c */
[----:B------:R-:W-:Y:S01]  /*4c20*/  FSEL R194, R53, -INF , P2 ;  /* 0xff80000035c27808 */ /* 0x000fe20001000000 */
[----:B------:R-:W-:Y:S01]  /*4c30*/  FFMA.FTZ R4, R14, c[0x0][0x2d0], -R12 ;  /* 0x0000b4000e047a23 */ /* 0x000fe2000001080c */
[----:B------:R-:W-:Y:S01]  /*4c40*/  FMNMX.FTZ R8, R122, R8, !PT ;  /* 0x000000087a087209 */ /* 0x000fe20007810000 */
[----:B------:R2:W-:Y:S01]  /*4c50*/  MUFU.EX2 R246, R3 ;  /* 0x0000000300f67308 */ /* 0x0005e20000000800 */
[----:B------:R-:W-:Y:S01]  /*4c60*/  FMNMX.FTZ R0, R194, R0, !PT ;  /* 0x00000000c2007209 */ /* 0x000fe20007810000 */
[----:B------:R-:W-:Y:S01]  /*4c70*/  LDSM.16.MT88.4 R52, [R234+0x900] ;  /* 0x00090000ea34783b */ /* 0x000fe20000004200 */
[----:B-1----:R-:W-:Y:S01]  /*4c80*/  FFMA.FTZ R5, R7, c[0x0][0x2d0], -R13 ;  /* 0x0000b40007057a23 */ /* 0x002fe2000001080d */
[----:B------:R-:W-:-:S02]  /*4c90*/  FSEL R190, R190, -INF , P2 ;  /* 0xff800000bebe7808 */ /* 0x000fc40001000000 */
[----:B------:R-:W-:Y:S02]  /*4ca0*/  FMNMX.FTZ R0, R191, R0, !PT ;  /* 0x00000000bf007209 */ /* 0x000fe40007810000 */
[----:B------:R1:W3:Y:S02]  /*4cb0*/  MUFU.EX2 R214, R5 ;  /* 0x0000000500d67308 */ /* 0x0002e40000000800 */
[----:B------:R-:W-:Y:S01]  /*4cc0*/  FMNMX.FTZ R0, R195, R0, !PT ;  /* 0x00000000c3007209 */ /* 0x000fe20007810000 */
[----:B--2---:R-:W-:-:S05]  /*4cd0*/  FFMA.FTZ R3, R16, c[0x0][0x2d0], -R12 ;  /* 0x0000b40010037a23 */ /* 0x004fca000001080c */
[----:B------:R3:W-:Y:S01]  /*4ce0*/  MUFU.EX2 R230, R4 ;  /* 0x0000000400e67308 */ /* 0x0007e20000000800 */
[----:B-1----:R-:W-:-:S07]  /*4cf0*/  FFMA.FTZ R5, R9, c[0x0][0x2d0], -R13 ;  /* 0x0000b40009057a23 */ /* 0x002fce000001080d */
[----:B------:R1:W2:Y:S01]  /*4d00*/  MUFU.EX2 R213, R3 ;  /* 0x0000000300d57308 */ /* 0x0002a20000000800 */
[----:B------:R-:W4:Y:S07]  /*4d10*/  SHFL.BFLY PT, R9, R0, 0x2, 0x1f ;  /* 0x0c401f0000097f89 */ /* 0x000f2e00000e0000 */
[----:B------:R4:W-:Y:S01]  /*4d20*/  MUFU.EX2 R206, R5 ;  /* 0x0000000500ce7308 */ /* 0x0009e20000000800 */
[----:B---3--:R-:W-:Y:S01]  /*4d30*/  F2FP.BF16.PACK_AB R4, R214, R134 ;  /* 0x00000086d604723e */ /* 0x008fe200000010ff */
[----:B-1----:R-:W-:Y:S01]  /*4d40*/  FFMA.FTZ R3, R17, c[0x0][0x2d0], -R13 ;  /* 0x0000b40011037a23 */ /* 0x002fe2000001080d */
[----:B--2---:R-:W-:-:S05]  /*4d50*/  F2FP.BF16.PACK_AB R7, R213, R246 ;  /* 0x000000f6d507723e */ /* 0x004fca00000010ff */
[----:B------:R1:W-:Y:S01]  /*4d60*/  MUFU.EX2 R238, R3 ;  /* 0x0000000300ee7308 */ /* 0x0003e20000000800 */
[----:B----4-:R-:W-:Y:S01]  /*4d70*/  FFMA.FTZ R5, R10, c[0x0][0x2d0], -R13 ;  /* 0x0000b4000a057a23 */ /* 0x010fe2000001080d */
[----:B------:R-:W-:-:S06]  /*4d80*/  FMNMX.FTZ R0, R0, R9, !PT ;  /* 0x0000000900007209 */ /* 0x000fcc0007810000 */
[----:B------:R2:W3:Y:S01]  /*4d90*/  MUFU.EX2 R243, R5 ;  /* 0x0000000500f37308 */ /* 0x0004e20000000800 */
[----:B------:R-:W4:Y:S01]  /*4da0*/  SHFL.BFLY PT, R16, R0, 0x1, 0x1f ;  /* 0x0c201f0000107f89 */ /* 0x000f2200000e0000 */
[----:B-1----:R-:W-:-:S06]  /*4db0*/  FFMA.FTZ R3, R18, c[0x0][0x2d0], -R13 ;  /* 0x0000b40012037a23 */ /* 0x002fcc000001080d */
[----:B------:R1:W-:Y:S01]  /*4dc0*/  MUFU.EX2 R250, R3 ;  /* 0x0000000300fa7308 */ /* 0x0003e20000000800 */
[----:B--2---:R-:W-:Y:S01]  /*4dd0*/  FFMA.FTZ R5, R11, c[0x0][0x2d0], -R12 ;  /* 0x0000b4000b057a23 */ /* 0x004fe2000001080c */
[----:B---3--:R-:W-:-:S06]  /*4de0*/  F2FP.BF16.PACK_AB R6, R243, R206 ;  /* 0x000000cef306723e */ /* 0x008fcc00000010ff */
[----:B------:R-:W2:Y:S01]  /*4df0*/  MUFU.EX2 R242, R5 ;  /* 0x0000000500f27308 */ /* 0x000ea20000000800 */
[----:B----4-:R-:W-:Y:S02]  /*4e00*/  FMNMX.FTZ R139, R0, R16, !PT ;  /* 0x00000010008b7209 */ /* 0x010fe40007810000 */
[----:B-1----:R-:W-:Y:S01]  /*4e10*/  FMNMX.FTZ R3, R123, R8, !PT ;  /* 0x000000087b037209 */ /* 0x002fe20007810000 */
[----:B------:R-:W-:Y:S01]  /*4e20*/  FFMA.FTZ R8, R19, c[0x0][0x2d0], -R13 ;  /* 0x0000b40013087a23 */ /* 0x000fe2000001080d */
[----:B------:R-:W-:Y:S02]  /*4e30*/  FSETP.NEU.FTZ.AND P2, PT, R139, -INF , PT ;  /* 0xff8000008b00780b */ /* 0x000fe40003f5d000 */
[----:B------:R-:W-:Y:S01]  /*4e40*/  FMNMX.FTZ R3, R124, R3, !PT ;  /* 0x000000037c037209 */ /* 0x000fe20007810000 */
[----:B------:R1:W-:Y:S03]  /*4e50*/  MUFU.EX2 R207, R8 ;  /* 0x0000000800cf7308 */ /* 0x0003e60000000800 */
[----:B------:R-:W-:-:S02]  /*4e60*/  FMNMX.FTZ R3, R125, R3, !PT ;  /* 0x000000037d037209 */ /* 0x000fc40007810000 */
[----:B--2---:R-:W-:Y:S02]  /*4e70*/  F2FP.BF16.PACK_AB R5, R230, R242 ;  /* 0x000000f2e605723e */ /* 0x004fe400000010ff */
[----:B------:R-:W-:-:S04]  /*4e80*/  FMNMX.FTZ R3, R126, R3, !PT ;  /* 0x000000037e037209 */ /* 0x000fc80007810000 */
[----:B------:R-:W-:Y:S01]  /*4e90*/  FMNMX.FTZ R3, R127, R3, !PT ;  /* 0x000000037f037209 */ /* 0x000fe20007810000 */
[----:B------:R-:W-:Y:S03]  /*4ea0*/  HMMA.16816.F32.BF16 R152, R4, R92, RZ ;  /* 0x0000005c0498723c */ /* 0x000fe600000418ff */
[----:B------:R-:W-:Y:S01]  /*4eb0*/  FMNMX.FTZ R3, R172, R3, !PT ;  /* 0x00000003ac037209 */ /* 0x000fe20007810000 */
[----:B-1----:R-:W-:-:S04]  /*4ec0*/  FFMA.FTZ R8, R20, c[0x0][0x2d0], -R13 ;  /* 0x0000b40014087a23 */ /* 0x002fc8000001080d */
[----:B------:R1:W2:Y:S01]  /*4ed0*/  MUFU.EX2 R185, R8 ;  /* 0x0000000800b97308 */ /* 0x0002a20000000800 */
[C---:B------:R-:W-:Y:S08]  /*4ee0*/  HMMA.16816.F32.BF16 R160, R4.reuse, R88, RZ ;  /* 0x0000005804a0723c */ /* 0x040ff000000418ff */
[----:B------:R-:W-:Y:S01]  /*4ef0*/  HMMA.16816.F32.BF16 R148, R4, R100, RZ ;  /* 0x000000640494723c */ /* 0x000fe200000418ff */
[----:B-1----:R-:W-:Y:S01]  /*4f00*/  FFMA.FTZ R8, R21, c[0x0][0x2d0], -R12 ;  /* 0x0000b40015087a23 */ /* 0x002fe2000001080c */
[----:B--2---:R-:W-:-:S06]  /*4f10*/  F2FP.BF16.PACK_AB R10, R185, R207 ;  /* 0x000000cfb90a723e */ /* 0x004fcc00000010ff */
[C---:B------:R-:W-:Y:S01]  /*4f20*/  HMMA.16816.F32.BF16 R44, R4.reuse, R40, RZ ;  /* 0x00000028042c723c */ /* 0x040fe200000418ff */
[----:B------:R1:W-:Y:S07]  /*4f30*/  MUFU.EX2 R251, R8 ;  /* 0x0000000800fb7308 */ /* 0x0003ee0000000800 */
[C---:B------:R-:W-:Y:S08]  /*4f40*/  HMMA.16816.F32.BF16 R164, R4.reuse, R84, RZ ;  /* 0x0000005404a4723c */ /* 0x040ff000000418ff */
[----:B------:R-:W-:Y:S01]  /*4f50*/  HMMA.16816.F32.BF16 R144, R4, R104, RZ ;  /* 0x000000680490723c */ /* 0x000fe200000418ff */
[----:B-1----:R-:W-:Y:S01]  /*4f60*/  FMNMX.FTZ R8, R171, R3, !PT ;  /* 0x00000003ab087209 */ /* 0x002fe20007810000 */
[----:B------:R-:W-:-:S03]  /*4f70*/  FFMA.FTZ R3, R22, c[0x0][0x2d0], -R12 ;  /* 0x0000b40016037a23 */ /* 0x000fc6000001080c */
[----:B------:R-:W-:Y:S01]  /*4f80*/  FMNMX.FTZ R8, R170, R8, !PT ;  /* 0x00000008aa087209 */ /* 0x000fe20007810000 */
[----:B------:R1:W2:Y:S02]  /*4f90*/  MUFU.EX2 R249, R3 ;  /* 0x0000000300f97308 */ /* 0x0002a40000000800 */
[C---:B------:R-:W-:Y:S08]  /*4fa0*/  HMMA.16816.F32.BF16 R156, R4.reuse, R76, RZ ;  /* 0x0000004c049c723c */ /* 0x040ff000000418ff */
[----:B------:R-:W-:Y:S01]  /*4fb0*/  HMMA.16816.F32.BF16 R140, R4, R108, RZ ;  /* 0x0000006c048c723c */ /* 0x000fe200000418ff */
[----:B-1----:R-:W-:Y:S01]  /*4fc0*/  FMNMX.FTZ R3, R136, R8, !PT ;  /* 0x0000000888037209 */ /* 0x002fe20007810000 */
[----:B------:R-:W-:Y:S01]  /*4fd0*/  FFMA.FTZ R8, R23, c[0x0][0x2d0], -R12 ;  /* 0x0000b40017087a23 */ /* 0x000fe2000001080c */
[----:B--2---:R-:W-:-:S05]  /*4fe0*/  F2FP.BF16.PACK_AB R9, R249, R251 ;  /* 0x000000fbf909723e */ /* 0x004fca00000010ff */
[----:B------:R-:W-:Y:S01]  /*4ff0*/  HMMA.16816.F32.BF16 R128, R4, R42, RZ ;  /* 0x0000002a0480723c */ /* 0x000fe200000418ff */
[----:B------:R-:W-:Y:S01]  /*5000*/  FMNMX.FTZ R3, R229, R3, !PT ;  /* 0x00000003e5037209 */ /* 0x000fe20007810000 */
[----:B------:R1:W-:Y:S03]  /*5010*/  MUFU.EX2 R187, R8 ;  /* 0x0000000800bb7308 */ /* 0x0003e60000000800 */
[----:B------:R-:W-:-:S03]  /*5020*/  FMNMX.FTZ R3, R190, R3, !PT ;  /* 0x00000003be037209 */ /* 0x000fc60007810000 */
[----:B------:R-:W-:Y:S01]  /*5030*/  HMMA.16816.F32.BF16 R116, R4, R78, RZ ;  /* 0x0000004e0474723c */ /* 0x000fe200000418ff */
[----:B------:R-:W-:-:S04]  /*5040*/  FMNMX.FTZ R3, R189, R3, !PT ;  /* 0x00000003bd037209 */ /* 0x000fc80007810000 */
[----:B------:R-:W-:Y:S01]  /*5050*/  FMNMX.FTZ R14, R188, R3, !PT ;  /* 0x00000003bc0e7209 */ /* 0x000fe20007810000 */
[----:B------:R-:W-:Y:S02]  /*5060*/  FMUL.FTZ R3, R139, c[0x0][0x2d0] ;  /* 0x0000b4008b037a20 */ /* 0x000fe40000410000 */
[C---:B------:R-:W-:Y:S01]  /*5070*/  HMMA.16816.F32.BF16 R80, R4.reuse, R86, RZ ;  /* 0x000000560450723c */ /* 0x040fe200000418ff */
[----:B-1----:R-:W-:Y:S01]  /*5080*/  FFMA.FTZ R8, R24, c[0x0][0x2d0], -R12 ;  /* 0x0000b40018087a23 */ /* 0x002fe2000001080c */
[----:B------:R-:W1:Y:S01]  /*5090*/  SHFL.BFLY PT, R15, R14, 0x2, 0x1f ;  /* 0x0c401f000e0f7f89 */ /* 0x000e6200000e0000 */
[----:B------:R-:W-:Y:S02]  /*50a0*/  FSEL R3, R3, RZ, P2 ;  /* 0x000000ff03037208 */ /* 0x000fe40001000000 */
[----:B------:R2:W3:Y:S03]  /*50b0*/  MUFU.EX2 R247, R8 ;  /* 0x0000000800f77308 */ /* 0x0004e60000000800 */
[C---:B------:R-:W-:Y:S08]  /*50c0*/  HMMA.16816.F32.BF16 R36, R4.reuse, R90, RZ ;  /* 0x0000005a0424723c */ /* 0x040ff000000418ff */
[----:B------:R-:W-:Y:S01]  /*50d0*/  HMMA.16816.F32.BF16 R32, R4, R94, RZ ;  /* 0x0000005e0420723c */ /* 0x000fe200000418ff */
[----:B--2---:R-:W-:-:S02]  /*50e0*/  F2FP.BF16.PACK_AB R8, R250, R238 ;  /* 0x000000eefa08723e */ /* 0x004fc400000010ff */
[----:B---3--:R-:W-:-:S05]  /*50f0*/  F2FP.BF16.PACK_AB R11, R247, R187 ;  /* 0x000000bbf70b723e */ /* 0x008fca00000010ff */
[----:B------:R-:W-:Y:S01]  /*5100*/  HMMA.16816.F32.BF16 R28, R4, R102, RZ ;  /* 0x00000066041c723c */ /* 0x000fe200000418ff */
[----:B-1----:R-:W-:-:S07]  /*5110*/  FMNMX.FTZ R0, R14, R15, !PT ;  /* 0x0000000f0e007209 */ /* 0x002fce0007810000 */
[C---:B------:R-:W-:Y:S07]  /*5120*/  HMMA.16816.F32.BF16 R16, R8.reuse, R68, R152 ;  /* 0x000000440810723c */ /* 0x040fee0000041898 */
[----:B------:R-:W-:Y:S01]  /*5130*/  IMAD.MOV.U32 R155, RZ, RZ, R214 ;  /* 0x000000ffff9b7224 */ /* 0x000fe200078e00d6 */
[C---:B------:R-:W-:Y:S08]  /*5140*/  HMMA.16816.F32.BF16 R176, R8.reuse, R60, R160 ;  /* 0x0000003c08b0723c */ /* 0x040ff000000418a0 */
[----:B------:R-:W-:Y:S01]  /*5150*/  HMMA.16816.F32.BF16 R208, R8, R56, R44 ;  /* 0x0000003808d0723c */ /* 0x000fe2000004182c */
[----:B------:R-:W-:Y:S07]  /*5160*/  LDSM.16.MT88.4 R44, [R235+0x2900] ;  /* 0x00290000eb2c783b */ /* 0x000fee0000004200 */
[----:B------:R-:W-:Y:S01]  /*5170*/  MOV R204, R17 ;  /* 0x0000001100cc7202 */ /* 0x000fe20000000f00 */
[----:B------:R-:W-:Y:S01]  /*5180*/  IMAD.MOV.U32 R154, RZ, RZ, R19 ;  /* 0x000000ffff9a7224 */ /* 0x000fe200078e0013 */
[----:B------:R-:W-:Y:S01]  /*5190*/  MOV R152, R16 ;  /* 0x0000001000987202 */ /* 0x000fe20000000f00 */
[----:B------:R-:W-:Y:S01]  /*51a0*/  IMAD.MOV.U32 R153, RZ, RZ, R18 ;  /* 0x000000ffff997224 */ /* 0x000fe200078e0012 */
[----:B------:R-:W-:Y:S08]  /*51b0*/  HMMA.16816.F32.BF16 R24, R4, R106, RZ ;  /* 0x0000006a0418723c */ /* 0x000ff000000418ff */
[----:B------:R-:W-:Y:S08]  /*51c0*/  HMMA.16816.F32.BF16 R16, R8, R64, R148 ;  /* 0x000000400810723c */ /* 0x000ff00000041894 */
[----:B------:R-:W-:Y:S01]  /*51d0*/  HMMA.16816.F32.BF16 R20, R4, R110, RZ ;  /* 0x0000006e0414723c */ /* 0x000fe200000418ff */
[----:B------:R-:W1:Y:S06]  /*51e0*/  SHFL.BFLY PT, R5, R0, 0x1, 0x1f ;  /* 0x0c201f0000057f89 */ /* 0x000e6c00000e0000 */
[----:B------:R-:W-:Y:S01]  /*51f0*/  FFMA.FTZ R4, R96, c[0x0][0x2d0], -R3 ;  /* 0x0000b40060047a23 */ /* 0x000fe20000010803 */
[C---:B------:R-:W-:Y:S03]  /*5200*/  HMMA.16816.F32.BF16 R224, R8.reuse, R72, R164 ;  /* 0x0000004808e0723c */ /* 0x040fe600000418a4 */
[----:B------:R2:W-:Y:S04]  /*5210*/  MUFU.EX2 R193, R4 ;  /* 0x0000000400c17308 */ /* 0x0005e80000000800 */
[----:B------:R-:W-:Y:S01]  /*5220*/  IMAD.MOV.U32 R167, RZ, RZ, R176 ;  /* 0x000000ffffa77224 */ /* 0x000fe200078e00b0 */
[----:B------:R-:W-:Y:S01]  /*5230*/  MOV R166, R177 ;  /* 0x000000b100a67202 */ /* 0x000fe20000000f00 */
[----:B------:R-:W-:Y:S01]  /*5240*/  IMAD.MOV.U32 R165, RZ, RZ, R178 ;  /* 0x000000ffffa57224 */ /* 0x000fe200078e00b2 */
[----:B------:R-:W-:Y:S01]  /*5250*/  MOV R177, R19 ;  /* 0x0000001300b17202 */ /* 0x000fe20000000f00 */
[----:B------:R-:W-:Y:S01]  /*5260*/  IMAD.MOV.U32 R164, RZ, RZ, R179 ;  /* 0x000000ffffa47224 */ /* 0x000fe200078e00b3 */
[----:B------:R-:W-:Y:S01]  /*5270*/  HMMA.16816.F32.BF16 R220, R8, R52, R156 ;  /* 0x0000003408dc723c */ /* 0x000fe2000004189c */
[----:B------:R-:W-:-:S02]  /*5280*/  IMAD.MOV.U32 R179, RZ, RZ, R17 ;  /* 0x000000ffffb37224 */ /* 0x000fc400078e0011 */
[----:B------:R-:W-:Y:S02]  /*5290*/  IMAD.MOV.U32 R178, RZ, RZ, R18 ;  /* 0x000000ffffb27224 */ /* 0x000fe400078e0012 */
[----:B------:R-:W-:Y:S01]  /*52a0*/  IMAD.MOV.U32 R176, RZ, RZ, R16 ;  /* 0x000000ffffb07224 */ /* 0x000fe200078e0010 */
[----:B-1----:R-:W-:Y:S01]  /*52b0*/  FMNMX.FTZ R138, R0, R5, !PT ;  /* 0x00000005008a7209 */ /* 0x002fe20007810000 */
[--C-:B--2---:R-:W-:Y:S01]  /*52c0*/  FFMA.FTZ R4, R97, c[0x0][0x2d0], -R3.reuse ;  /* 0x0000b40061047a23 */ /* 0x104fe20000010803 */
[C---:B------:R-:W-:Y:S01]  /*52d0*/  HMMA.16816.F32.BF16 R16, R8.reuse, R48, R144 ;  /* 0x000000300810723c */ /* 0x040fe20000041890 */
[--C-:B------:R-:W-:Y:S01]  /*52e0*/  FFMA.FTZ R0, R113, c[0x0][0x2d0], -R3.reuse ;  /* 0x0000b40071007a23 */ /* 0x100fe20000010803 */
[----:B------:R-:W-:Y:S01]  /*52f0*/  FSETP.NEU.FTZ.AND P2, PT, R138, -INF , PT ;  /* 0xff8000008a00780b */ /* 0x000fe20003f5d000 */
[----:B------:R1:W-:Y:S05]  /*5300*/  MUFU.EX2 R192, R4 ;  /* 0x0000000400c07308 */ /* 0x0003ea0000000800 */
[C---:B------:R-:W-:Y:S03]  /*5310*/  HMMA.16816.F32.BF16 R128, R8.reuse, R58, R128 ;  /* 0x0000003a0880723c */ /* 0x040fe60000041880 */
[----:B------:R2:W-:Y:S05]  /*5320*/  MUFU.EX2 R147, R0 ;  /* 0x0000000000937308 */ /* 0x0005ea0000000800 */
[----:B------:R-:W-:Y:S01]  /*5330*/  HMMA.16816.F32.BF16 R156, R8, R54, R116 ;  /* 0x00000036089c723c */ /* 0x000fe20000041874 */
[----:B-1----:R-:W-:-:S04]  /*5340*/  FFMA.FTZ R4, R98, c[0x0][0x2d0], -R3 ;  /* 0x0000b40062047a23 */ /* 0x002fc80000010803 */
[----:B------:R1:W-:Y:S03]  /*5350*/  MUFU.EX2 R245, R4 ;  /* 0x0000000400f57308 */ /* 0x0003e60000000800 */
[----:B------:R-:W-:Y:S01]  /*5360*/  IMAD.MOV.U32 R146, RZ, RZ, R17 ;  /* 0x000000ffff927224 */ /* 0x000fe200078e0011 */
[----:B------:R-:W-:Y:S01]  /*5370*/  MOV R145, R19 ;  /* 0x0000001300917202 */ /* 0x000fe20000000f00 */
[----:B------:R-:W-:Y:S01]  /*5380*/  IMAD.MOV.U32 R144, RZ, RZ, R18 ;  /* 0x000000ffff907224 */ /* 0x000fe200078e0012 */
[----:B------:R-:W-:Y:S01]  /*5390*/  HMMA.16816.F32.BF16 R196, R8, R74, R80 ;  /* 0x0000004a08c4723c */ /* 0x000fe20000041850 */
[----:B--2---:R-:W-:-:S05]  /*53a0*/  FMUL.FTZ R0, R138, c[0x0][0x2d0] ;  /* 0x0000b4008a007a20 */ /* 0x004fca0000410000 */
[----:B------:R-:W-:Y:S02]  /*53b0*/  FSEL R0, R0, RZ, P2 ;  /* 0x000000ff00007208 */ /* 0x000fe40001000000 */
[----:B------:R-:W-:Y:S01]  /*53c0*/  HMMA.16816.F32.BF16 R200, R8, R62, R36 ;  /* 0x0000003e08c8723c */ /* 0x000fe20000041824 */
[----:B-1----:R-:W-:-:S04]  /*53d0*/  FFMA.FTZ R4, R99, c[0x0][0x2d0], -R3 ;  /* 0x0000b40063047a23 */ /* 0x002fc80000010803 */
[----:B------:R1:W-:Y:S03]  /*53e0*/  MUFU.EX2 R244, R4 ;  /* 0x0000000400f47308 */ /* 0x0003e60000000800 */
[C---:B------:R-:W-:Y:S01]  /*53f0*/  HMMA.16816.F32.BF16 R216, R8.reuse, R66, R28 ;  /* 0x0000004208d8723c */ /* 0x040fe2000004181c */
[--C-:B-1----:R-:W-:Y:S02]  /*5400*/  FFMA.FTZ R4, R112, c[0x0][0x2d0], -R3.reuse ;  /* 0x0000b40070047a23 */ /* 0x102fe40000010803 */
[----:B------:R-:W-:Y:S02]  /*5410*/  IMAD.MOV.U32 R112, RZ, RZ, R16 ;  /* 0x000000ffff707224 */ /* 0x000fe400078e0010 */
[----:B------:R1:W-:Y:S03]  /*5420*/  MUFU.EX2 R15, R4 ;  /* 0x00000004000f7308 */ /* 0x0003e60000000800 */
[----:B------:R-:W-:Y:S01]  /*5430*/  HMMA.16816.F32.BF16 R16, R8, R44, R140 ;  /* 0x0000002c0810723c */ /* 0x000fe2000004188c */
[----:B-1----:R-:W-:Y:S01]  /*5440*/  FFMA.FTZ R4, R115, c[0x0][0x2d0], -R3 ;  /* 0x0000b40073047a23 */ /* 0x002fe20000010803 */
[----:B------:R-:W-:-:S03]  /*5450*/  MOV R115, R213 ;  /* 0x000000d500737202 */ /* 0x000fc60000000f00 */
[----:B------:R1:W-:Y:S11]  /*5460*/  MUFU.EX2 R248, R4 ;  /* 0x0000000400f87308 */ /* 0x0003f60000000800 */
[----:B------:R-:W-:Y:S08]  /*5470*/  @!UPT UIADD3 URZ, URZ, URZ, URZ ;  /* 0x0000003f3f3ff290 */ /* 0x000ff0000fffe03f */
[----:B------:R-:W-:Y:S01]  /*5480*/  MOV R141, R18 ;  /* 0x00000012008d7202 */ /* 0x000fe20000000f00 */
[----:B------:R-:W-:Y:S01]  /*5490*/  IMAD.MOV.U32 R140, RZ, RZ, R19 ;  /* 0x000000ffff8c7224 */ /* 0x000fe200078e0013 */
[----:B------:R-:W-:Y:S01]  /*54a0*/  MOV R98, R16 ;  /* 0x0000001000627202 */ /* 0x000fe20000000f00 */
[----:B------:R-:W-:Y:S02]  /*54b0*/  IMAD.MOV.U32 R113, RZ, RZ, R17 ;  /* 0x000000ffff717224 */ /* 0x000fe400078e0011 */
[C---:B------:R-:W-:Y:S01]  /*54c0*/  HMMA.16816.F32.BF16 R16, R8.reuse, R70, R32 ;  /* 0x000000460810723c */ /* 0x040fe20000041820 */
[----:B-1----:R-:W-:Y:S02]  /*54d0*/  FFMA.FTZ R4, R114, c[0x0][0x2d0], -R3 ;  /* 0x0000b40072047a23 */ /* 0x002fe40000010803 */
[----:B------:R-:W-:Y:S02]  /*54e0*/  IMAD.MOV.U32 R114, RZ, RZ, R212 ;  /* 0x000000ffff727224 */ /* 0x000fe400078e00d4 */
[----:B------:R1:W2:Y:S03]  /*54f0*/  MUFU.EX2 R186, R4 ;  /* 0x0000000400ba7308 */ /* 0x0002a60000000800 */
[----:B------:R-:W-:Y:S11]  /*5500*/  HMMA.16816.F32.BF16 R212, R8, R46, R20 ;  /* 0x0000002e08d4723c */ /* 0x000ff60000041814 */
[----:B------:R-:W-:Y:S05]  /*5510*/  @!UPT UIADD3 URZ, URZ, URZ, URZ ;  /* 0x0000003f3f3ff290 */ /* 0x000fea000fffe03f */
[----:B------:R-:W-:Y:S01]  /*5520*/  IMAD.MOV.U32 R83, RZ, RZ, R17 ;  /* 0x000000ffff537224 */ /* 0x000fe200078e0011 */
[----:B------:R-:W-:Y:S01]  /*5530*/  MOV R81, R19 ;  /* 0x0000001300517202 */ /* 0x000fe20000000f00 */
[----:B-1----:R-:W-:Y:S01]  /*5540*/  FFMA.FTZ R4, R120, c[0x0][0x2d0], -R0 ;  /* 0x0000b40078047a23 */ /* 0x002fe20000010800 */
[----:B--2---:R-:W-:Y:S01]  /*5550*/  F2FP.BF16.PACK_AB R6, R186, R248 ;  /* 0x000000f8ba06723e */ /* 0x004fe200000010ff */
[----:B------:R-:W-:Y:S02]  /*5560*/  IMAD.MOV.U32 R82, RZ, RZ, R18 ;  /* 0x000000ffff527224 */ /* 0x000fe400078e0012 */
[----:B------:R1:W-:Y:S01]  /*5570*/  MUFU.EX2 R97, R4 ;  /* 0x0000000400617308 */ /* 0x0003e20000000800 */
[----:B------:R-:W-:Y:S02]  /*5580*/  IMAD.MOV.U32 R80, RZ, RZ, R16 ;  /* 0x000000ffff507224 */ /* 0x000fe400078e0010 */
[----:B-1----:R-:W-:-:S05]  /*5590*/  FFMA.FTZ R4, R121, c[0x0][0x2d0], -R0 ;  /* 0x0000b40079047a23 */ /* 0x002fca0000010800 */
[----:B------:R1:W2:Y:S02]  /*55a0*/  MUFU.EX2 R96, R4 ;  /* 0x0000000400607308 */ /* 0x0002a40000000800 */
[----:B-1----:R-:W-:-:S06]  /*55b0*/  FFMA.FTZ R4, R122, c[0x0][0x2d0], -R0 ;  /* 0x0000b4007a047a23 */ /* 0x002fcc0000010800 */
[----:B------:R1:W-:Y:S02]  /*55c0*/  MUFU.EX2 R99, R4 ;  /* 0x0000000400637308 */ /* 0x0003e40000000800 */
[----:B-1----:R-:W-:Y:S02]  /*55d0*/  FFMA.FTZ R4, R123, c[0x0][0x2d0], -R0 ;  /* 0x0000b4007b047a23 */ /* 0x002fe40000010800 */
[----:B------:R-:W-:Y:S04]  /*55e0*/  HMMA.16816.F32.BF16 R120, R8, R50, R24 ;  /* 0x000000320878723c */ /* 0x000fe80000041818 */
[----:B------:R1:W3:Y:S03]  /*55f0*/  MUFU.EX2 R14, R4 ;  /* 0x00000004000e7308 */ /* 0x0002e60000000800 */
[----:B------:R-:W-:-:S02]  /*5600*/  F2FP.BF16.PACK_AB R8, R192, R193 ;  /* 0x000000c1c008723e */ /* 0x000fc400000010ff */
[----:B------:R-:W-:Y:S02]  /*5610*/  F2FP.BF16.PACK_AB R10, R244, R245 ;  /* 0x000000f5f40a723e */ /* 0x000fe400000010ff */
[----:B--2---:R-:W-:Y:S01]  /*5620*/  F2FP.BF16.PACK_AB R9, R96, R97 ;  /* 0x000000616009723e */ /* 0x004fe200000010ff */
[----:B-1----:R-:W-:Y:S01]  /*5630*/  FFMA.FTZ R4, R124, c[0x0][0x2d0], -R0 ;  /* 0x0000b4007c047a23 */ /* 0x002fe20000010800 */
[----:B---3--:R-:W-:-:S03]  /*5640*/  F2FP.BF16.PACK_AB R11, R14, R99 ;  /* 0x000000630e0b723e */ /* 0x008fc600000010ff */
[----:B------:R1:W-:Y:S04]  /*5650*/  MUFU.EX2 R252, R4 ;  /* 0x0000000400fc7308 */ /* 0x0003e80000000800 */
[C---:B------:R-:W-:Y:S08]  /*5660*/  HMMA.16816.F32.BF16 R20, R8.reuse, R40, RZ ;  /* 0x000000280814723c */ /* 0x040ff000000418ff */
[----:B------:R-:W-:Y:S01]  /*5670*/  HMMA.16816.F32.BF16 R16, R8, R76, RZ ;  /* 0x0000004c0810723c */ /* 0x000fe200000418ff */
[----:B-1----:R-:W-:-:S06]  /*5680*/  FFMA.FTZ R4, R125, c[0x0][0x2d0], -R0 ;  /* 0x0000b4007d047a23 */ /* 0x002fcc0000010800 */
[----:B------:R-:W-:Y:S01]  /*5690*/  IMAD.MOV.U32 R77, RZ, RZ, R83 ;  /* 0x000000ffff4d7224 */ /* 0x000fe200078e0053 */
[----:B------:R1:W2:Y:S01]  /*56a0*/  MUFU.EX2 R142, R4 ;  /* 0x00000004008e7308 */ /* 0x0002a20000000800 */
[----:B------:R-:W-:Y:S01]  /*56b0*/  HMMA.16816.F32.BF16 R36, R8, R84, RZ ;  /* 0x000000540824723c */ /* 0x000fe200000418ff */
[----:B------:R-:W-:-:S06]  /*56c0*/  IMAD.MOV.U32 R76, RZ, RZ, R80 ;  /* 0x000000ffff4c7224 */ /* 0x000fcc00078e0050 */
[----:B------:R-:W-:Y:S01]  /*56d0*/  MOV R85, R147 ;  /* 0x0000009300557202 */ /* 0x000fe20000000f00 */
[----:B------:R-:W-:Y:S01]  /*56e0*/  HMMA.16816.F32.BF16 R32, R8, R88, RZ ;  /* 0x000000580820723c */ /* 0x000fe200000418ff */
[----:B------:R-:W-:Y:S02]  /*56f0*/  IMAD.MOV.U32 R84, RZ, RZ, R82 ;  /* 0x000000ffff547224 */ /* 0x000fe400078e0052 */
[----:B-1----:R-:W-:Y:S01]  /*5700*/  FFMA.FTZ R4, R126, c[0x0][0x2d0], -R0 ;  /* 0x0000b4007e047a23 */ /* 0x002fe20000010800 */
[----:B--2---:R-:W-:-:S04]  /*5710*/  F2FP.BF16.PACK_AB R5, R142, R252 ;  /* 0x000000fc8e05723e */ /* 0x004fc800000010ff */
[C---:B------:R-:W-:Y:S01]  /*5720*/  HMMA.16816.F32.BF16 R28, R8.reuse, R92, RZ ;  /* 0x0000005c081c723c */ /* 0x040fe200000418ff */
[----:B------:R-:W-:Y:S01]  /*5730*/  MOV R88, R98 ;  /* 0x0000006200587202 */ /* 0x000fe20000000f00 */
[----:B------:R1:W-:Y:S01]  /*5740*/  MUFU.EX2 R231, R4 ;  /* 0x0000000400e77308 */ /* 0x0003e20000000800 */
[----:B------:R-:W-:Y:S02]  /*5750*/  IMAD.MOV.U32 R98, RZ, RZ, R206 ;  /* 0x000000ffff627224 */ /* 0x000fe400078e00ce */
[----:B------:R-:W-:Y:S02]  /*5760*/  IMAD.MOV.U32 R89, RZ, RZ, R205 ;  /* 0x000000ffff597224 */ /* 0x000fe400078e00cd */
[----:B------:R-:W-:Y:S01]  /*5770*/  IMAD.MOV.U32 R92, RZ, RZ, R140 ;  /* 0x000000ffff5c7224 */ /* 0x000fe200078e008c */
[----:B------:R-:W-:Y:S01]  /*5780*/  HMMA.16816.F32.BF16 R24, R8, R100, RZ ;  /* 0x000000640818723c */ /* 0x000fe200000418ff */
[----:B------:R-:W-:Y:S01]  /*5790*/  IMAD.MOV.U32 R93, RZ, RZ, R113 ;  /* 0x000000ffff5d7224 */ /* 0x000fe200078e0071 */
[----:B------:R-:W-:-:S05]  /*57a0*/  MOV R140, R112 ;  /* 0x00000070008c7202 */ /* 0x000fca0000000f00 */
[----:B------:R-:W-:Y:S01]  /*57b0*/  IMAD.MOV.U32 R100, RZ, RZ, R141 ;  /* 0x000000ffff647224 */ /* 0x000fe200078e008d */
[----:B------:R-:W-:Y:S01]  /*57c0*/  MOV R101, R155 ;  /* 0x0000009b00657202 */ /* 0x000fe20000000f00 */
[----:B------:R-:W-:Y:S01]  /*57d0*/  IMAD.MOV.U32 R155, RZ, RZ, R207 ;  /* 0x000000ffff9b7224 */ /* 0x000fe200078e00cf */
[----:B------:R-:W-:Y:S01]  /*57e0*/  HMMA.16816.F32.BF16 R40, R8, R42, RZ ;  /* 0x0000002a0828723c */ /* 0x000fe200000418ff */
[----:B-1----:R-:W-:Y:S02]  /*57f0*/  FFMA.FTZ R4, R127, c[0x0][0x2d0], -R0 ;  /* 0x0000b4007f047a23 */ /* 0x002fe40000010800 */
[----:B------:R-:W-:Y:S02]  /*5800*/  IMAD.MOV.U32 R141, RZ, RZ, R179 ;  /* 0x000000ffff8d7224 */ /* 0x000fe400078e00b3 */
[----:B------:R1:W2:Y:S02]  /*5810*/  MUFU.EX2 R143, R4 ;  /* 0x00000004008f7308 */ /* 0x0002a40000000800 */
[----:B-1----:R-:W-:Y:S01]  /*5820*/  F2FP.BF16.PACK_AB R4, R147, R15 ;  /* 0x0000000f9304723e */ /* 0x002fe200000010ff */
[----:B------:R-:W-:Y:S01]  /*5830*/  IMAD.MOV.U32 R147, RZ, RZ, R204 ;  /* 0x000000ffff937224 */ /* 0x000fe200078e00cc */
[----:B--2---:R-:W-:-:S07]  /*5840*/  F2FP.BF16.PACK_AB R7, R143, R231 ;  /* 0x000000e78f07723e */ /* 0x004fce00000010ff */
[C---:B------:R-:W-:Y:S07]  /*5850*/  HMMA.16816.F32.BF16 R148, R4.reuse, R56, R20 ;  /* 0x000000380494723c */ /* 0x040fee0000041814 */
[----:B------:R-:W-:Y:S01]  /*5860*/  MOV R56, R145 ;  /* 0x0000009100387202 */ /* 0x000fe20000000f00 */
[----:B------:R-:W-:Y:S01]  /*5870*/  HMMA.16816.F32.BF16 R160, R4, R52, R16 ;  /* 0x0000003404a0723c */ /* 0x000fe20000041810 */
[----:B------:R-:W-:Y:S01]  /*5880*/  IMAD.MOV.U32 R57, RZ, RZ, R144 ;  /* 0x000000ffff397224 */ /* 0x000fe200078e0090 */
[----:B------:R-:W-:Y:S01]  /*5890*/  MOV R145, R177 ;  /* 0x000000b100917202 */ /* 0x000fe20000000f00 */
[----:B------:R-:W-:-:S04]  /*58a0*/  IMAD.MOV.U32 R144, RZ, RZ, R178 ;  /* 0x000000ffff907224 */ /* 0x000fc800078e00b2 */
[----:B------:R-:W-:Y:S01]  /*58b0*/  IMAD.MOV.U32 R53, RZ, RZ, R146 ;  /* 0x000000ffff357224 */ /* 0x000fe200078e0092 */
[----:B------:R-:W-:Y:S01]  /*58c0*/  HMMA.16816.F32.BF16 R20, R8, R104, RZ ;  /* 0x000000680814723c */ /* 0x000fe200000418ff */
[----:B------:R-:W-:Y:S01]  /*58d0*/  MOV R52, R81 ;  /* 0x0000005100347202 */ /* 0x000fe20000000f00 */
[----:B------:R-:W-:-:S05]  /*58e0*/  IMAD.MOV.U32 R146, RZ, RZ, R176 ;  /* 0x000000ffff927224 */ /* 0x000fca00078e00b0 */
[----:B------:R-:W-:Y:S01]  /*58f0*/  MOV R104, R140 ;  /* 0x0000008c00687202 */ /* 0x000fe20000000f00 */
[----:B------:R-:W-:Y:S01]  /*5900*/  HMMA.16816.F32.BF16 R16, R8, R108, RZ ;  /* 0x0000006c0810723c */ /* 0x000fe200000418ff */
[----:B------:R-:W-:-:S06]  /*5910*/  MOV R105, R53 ;  /* 0x0000003500697202 */ /* 0x000fcc0000000f00 */
[----:B------:R-:W-:Y:S01]  /*5920*/  IMAD.MOV.U32 R109, RZ, RZ, R114 ;  /* 0x000000ffff6d7224 */ /* 0x000fe200078e0072 */
[----:B------:R-:W-:Y:S01]  /*5930*/  MOV R108, R115 ;  /* 0x00000073006c7202 */ /* 0x000fe20000000f00 */
[C---:B------:R-:W-:Y:S07]  /*5940*/  HMMA.16816.F32.BF16 R176, R4.reuse, R72, R36 ;  /* 0x0000004804b0723c */ /* 0x040fee0000041824 */
[----:B------:R-:W-:Y:S01]  /*5950*/  IMAD.MOV.U32 R73, RZ, RZ, R147 ;  /* 0x000000ffff497224 */ /* 0x000fe200078e0093 */
[----:B------:R-:W-:Y:S01]  /*5960*/  HMMA.16816.F32.BF16 R80, R4, R60, R32 ;  /* 0x0000003c0450723c */ /* 0x000fe20000041820 */
[----:B------:R-:W-:-:S07]  /*5970*/  IMAD.MOV.U32 R72, RZ, RZ, R152 ;  /* 0x000000ffff487224 */ /* 0x000fce00078e0098 */
[C---:B------:R-:W-:Y:S08]  /*5980*/  HMMA.16816.F32.BF16 R124, R4.reuse, R68, R28 ;  /* 0x00000044047c723c */ /* 0x040ff0000004181c */
[C---:B------:R-:W-:Y:S08]  /*5990*/  HMMA.16816.F32.BF16 R116, R4.reuse, R64, R24 ;  /* 0x000000400474723c */ /* 0x040ff00000041818 */
[C---:B------:R-:W-:Y:S08]  /*59a0*/  HMMA.16816.F32.BF16 R112, R4.reuse, R48, R20 ;  /* 0x000000300470723c */ /* 0x040ff00000041814 */
[----:B------:R-:W-:Y:S08]  /*59b0*/  HMMA.16816.F32.BF16 R204, R4, R44, R16 ;  /* 0x0000002c04cc723c */ /* 0x000ff00000041810 */
[C---:B------:R-:W-:Y:S07]  /*59c0*/  HMMA.16816.F32.BF16 R36, R8.reuse, R78, RZ ;  /* 0x0000004e0824723c */ /* 0x040fee00000418ff */
[----:B------:R-:W-:Y:S01]  /*59d0*/  IMAD.MOV.U32 R79, RZ, RZ, R52 ;  /* 0x000000ffff4f7224 */ /* 0x000fe200078e0034 */
[----:B------:R-:W-:Y:S01]  /*59e0*/  HMMA.16816.F32.BF16 R32, R8, R86, RZ ;  /* 0x000000560820723c */ /* 0x000fe200000418ff */
[----:B------:R-:W-:Y:S01]  /*59f0*/  IMAD.MOV.U32 R78, RZ, RZ, R84 ;  /* 0x000000ffff4e7224 */ /* 0x000fe200078e0054 */
[----:B------:R-:W-:-:S05]  /*5a00*/  MOV R84, R185 ;  /* 0x000000b900547202 */ /* 0x000fca0000000f00 */
[----:B------:R-:W-:Y:S01]  /*5a10*/  IMAD.MOV.U32 R86, RZ, RZ, R100 ;  /* 0x000000ffff567224 */ /* 0x000fe200078e0064 */
[----:B------:R-:W-:Y:S01]  /*5a20*/  HMMA.16816.F32.BF16 R28, R8, R90, RZ ;  /* 0x0000005a081c723c */ /* 0x000fe200000418ff */
[----:B------:R-:W-:Y:S02]  /*5a30*/  MOV R100, R155 ;  /* 0x0000009b00647202 */ /* 0x000fe40000000f00 */
[----:B------:R-:W-:Y:S01]  /*5a40*/  MOV R87, R92 ;  /* 0x0000005c00577202 */ /* 0x000fe20000000f00 */
[----:B------:R-:W-:-:S03]  /*5a50*/  IMAD.MOV.U32 R92, RZ, RZ, R187 ;  /* 0x000000ffff5c7224 */ /* 0x000fc600078e00bb */
[----:B------:R-:W-:Y:S01]  /*5a60*/  IMAD.MOV.U32 R90, RZ, RZ, R144 ;  /* 0x000000ffff5a7224 */ /* 0x000fe200078e0090 */
[----:B------:R-:W-:Y:S01]  /*5a70*/  HMMA.16816.F32.BF16 R24, R8, R94, RZ ;  /* 0x0000005e0818723c */ /* 0x000fe200000418ff */
[----:B------:R-:W-:-:S06]  /*5a80*/  MOV R91, R145 ;  /* 0x00000091005b7202 */ /* 0x000fcc0000000f00 */
[----:B------:R-:W-:Y:S01]  /*5a90*/  IMAD.MOV.U32 R94, RZ, RZ, R88 ;  /* 0x000000ffff5e7224 */ /* 0x000fe200078e0058 */
[C---:B------:R-:W-:Y:S01]  /*5aa0*/  HMMA.16816.F32.BF16 R20, R8.reuse, R102, RZ ;  /* 0x000000660814723c */ /* 0x040fe200000418ff */
[----:B------:R-:W-:Y:S02]  /*5ab0*/  IMAD.MOV.U32 R88, RZ, RZ, R146 ;  /* 0x000000ffff587224 */ /* 0x000fe400078e0092 */
[----:B------:R-:W-:Y:S02]  /*5ac0*/  IMAD.MOV.U32 R95, RZ, RZ, R93 ;  /* 0x000000ffff5f7224 */ /* 0x000fe400078e005d */
[----:B------:R-:W-:Y:S02]  /*5ad0*/  IMAD.MOV.U32 R93, RZ, RZ, R186 ;  /* 0x000000ffff5d7224 */ /* 0x000fe400078e00ba */
[----:B------:R-:W-:Y:S01]  /*5ae0*/  MOV R103, R89 ;  /* 0x0000005900677202 */ /* 0x000fe20000000f00 */
[----:B------:R-:W-:Y:S01]  /*5af0*/  HMMA.16816.F32.BF16 R16, R8, R106, RZ ;  /* 0x0000006a0810723c */ /* 0x000fe200000418ff */
[----:B------:R-:W-:-:S02]  /*5b00*/  IMAD.MOV.U32 R89, RZ, RZ, R141 ;  /* 0x000000ffff597224 */ /* 0x000fc400078e008d */
[----:B------:R-:W-:-:S04]  /*5b10*/  IMAD.MOV.U32 R102, RZ, RZ, R56 ;  /* 0x000000ffff667224 */ /* 0x000fc800078e0038 */
[----:B------:R-:W-:Y:S01]  /*5b20*/  IMAD.MOV.U32 R107, RZ, RZ, R57 ;  /* 0x000000ffff6b7224 */ /* 0x000fe200078e0039 */
[----:B------:R-:W-:Y:S01]  /*5b30*/  HMMA.16816.F32.BF16 R8, R8, R110, RZ ;  /* 0x0000006e0808723c */ /* 0x000fe200000418ff */
[----:B------:R-:W-:-:S06]  /*5b40*/  MOV R106, R154 ;  /* 0x0000009a006a7202 */ /* 0x000fcc0000000f00 */
[----:B------:R-:W-:Y:S01]  /*5b50*/  IMAD.MOV.U32 R111, RZ, RZ, R153 ;  /* 0x000000ffff6f7224 */ /* 0x000fe200078e0099 */
[----:B------:R-:W-:Y:S01]  /*5b60*/  HMMA.16816.F32.BF16 R40, R4, R58, R40 ;  /* 0x0000003a0428723c */ /* 0x000fe20000041828 */
[----:B------:R-:W-:Y:S02]  /*5b70*/  IMAD.MOV.U32 R110, RZ, RZ, R94 ;  /* 0x000000ffff6e7224 */ /* 0x000fe400078e005e */
[----:B------:R-:W-:-:S05]  /*5b80*/  IMAD.MOV.U32 R94, RZ, RZ, R108 ;  /* 0x000000ffff5e7224 */ /* 0x000fca00078e006c */
[C---:B------:R-:W-:Y:S08]  /*5b90*/  HMMA.16816.F32.BF16 R36, R4.reuse, R54, R36 ;  /* 0x000000360424723c */ /* 0x040ff00000041824 */
[C---:B------:R-:W-:Y:S08]  /*5ba0*/  HMMA.16816.F32.BF16 R32, R4.reuse, R74, R32 ;  /* 0x0000004a0420723c */ /* 0x040ff00000041820 */
[----:B------:R-:W-:Y:S01]  /*5bb0*/  HMMA.16816.F32.BF16 R28, R4, R62, R28 ;  /* 0x0000003e041c723c */ /* 0x000fe2000004181c */
[----:B------:R-:W-:Y:S01]  /*5bc0*/  MOV R75, R106 ;  /* 0x0000006a004b7202 */ /* 0x000fe20000000f00 */
[----:B------:R-:W-:-:S02]  /*5bd0*/  IMAD.MOV.U32 R106, RZ, RZ, R107 ;  /* 0x000000ffff6a7224 */ /* 0x000fc400078e006b */
[----:B------:R-:W-:Y:S02]  /*5be0*/  IMAD.MOV.U32 R74, RZ, RZ, R111 ;  /* 0x000000ffff4a7224 */ /* 0x000fe400078e006f */
[----:B------:R-:W-:Y:S01]  /*5bf0*/  IMAD.MOV.U32 R107, RZ, RZ, R102 ;  /* 0x000000ffff6b7224 */ /* 0x000fe200078e0066 */
[----:B------:R-:W-:Y:S01]  /*5c00*/  MOV R102, R86 ;  /* 0x0000005600667202 */ /* 0x000fe20000000f00 */
[----:B------:R-:W-:Y:S01]  /*5c10*/  HMMA.16816.F32.BF16 R68, R4, R70, R24 ;  /* 0x000000460444723c */ /* 0x000fe20000041818 */
[----:B------:R-:W-:Y:S01]  /*5c20*/  LDSM.16.MT88.4 R24, [R234+0x1100] ;  /* 0x00110000ea18783b */ /* 0x000fe20000004200 */
[----:B------:R-:W-:Y:S01]  /*5c30*/  IMAD.MOV.U32 R111, RZ, RZ, R95 ;  /* 0x000000ffff6f7224 */ /* 0x000fe200078e005f */
[----:B------:R-:W-:Y:S01]  /*5c40*/  MOV R95, R109 ;  /* 0x0000006d005f7202 */ /* 0x000fe20000000f00 */
[----:B------:R-:W-:-:S04]  /*5c50*/  IMAD.MOV.U32 R86, RZ, RZ, R251 ;  /* 0x000000ffff567224 */ /* 0x000fc800078e00fb */
[C---:B------:R-:W-:Y:S01]  /*5c60*/  HMMA.16816.F32.BF16 R64, R4.reuse, R66, R20 ;  /* 0x000000420440723c */ /* 0x040fe20000041814 */
[----:B------:R-:W-:Y:S07]  /*5c70*/  LDSM.16.MT88.4 R20, [R236+0x1100] ;  /* 0x00110000ec14783b */ /* 0x000fee0000004200 */
[C---:B------:R-:W-:Y:S01]  /*5c80*/  HMMA.16816.F32.BF16 R48, R4.reuse, R50, R16 ;  /* 0x000000320430723c */ /* 0x040fe20000041810 */
[----:B------:R-:W1:Y:S07]  /*5c90*/  LDSM.16.MT88.4 R16, [R233+0x1100] ;  /* 0x00110000e910783b */ /* 0x000e6e0000004200 */
[----:B------:R-:W-:Y:S01]  /*5ca0*/  HMMA.16816.F32.BF16 R44, R4, R46, R8 ;  /* 0x0000002e042c723c */ /* 0x000fe20000041808 */
[----:B------:R-:W-:Y:S01]  /*5cb0*/  MOV R108, R249 ;  /* 0x000000f9006c7202 */ /* 0x000fe20000000f00 */
[----:B------:R-:W-:Y:S01]  /*5cc0*/  IMAD.MOV.U32 R109, RZ, RZ, R248 ;  /* 0x000000ffff6d7224 */ /* 0x000fe200078e00f8 */
[----:B------:R2:W5:Y:S04]  /*5cd0*/  LDL.LU R251, [R1+0x8c] ;  /* 0x00008c0001fb7983 */ /* 0x0005680000300800 */
[----:B------:R-:W-:-:S02]  /*5ce0*/  FFMA.FTZ R4, R169, c[0x0][0x2d0], -R3 ;  /* 0x0000b400a9047a23 */ /* 0x000fc40000010803 */
[----:B------:R-:W-:Y:S01]  /*5cf0*/  FFMA.FTZ R5, R174, c[0x0][0x2d0], -R13 ;  /* 0x0000b400ae057a23 */ /* 0x000fe2000001080d */
[----:B------:R-:W-:Y:S01]  /*5d00*/  MOV R174, R165 ;  /* 0x000000a500ae7202 */ /* 0x000fe20000000f00 */
[----:B------:R3:W-:Y:S08]  /*5d10*/  MUFU.EX2 R61, R4 ;  /* 0x00000004003d7308 */ /* 0x0007f00000000800 */
[----:B------:R-:W-:Y:S01]  /*5d20*/  MUFU.EX2 R59, R5 ;  /* 0x00000005003b7308 */ /* 0x000fe20000000800 */
[----:B---3--:R-:W-:-:S07]  /*5d30*/  FFMA.FTZ R4, R168, c[0x0][0x2d0], -R3 ;  /* 0x0000b400a8047a23 */ /* 0x008fce0000010803 */
[----:B------:R3:W4:Y:S02]  /*5d40*/  MUFU.EX2 R140, R4 ;  /* 0x00000004008c7308 */ /* 0x0007240000000800 */
[----:B---3--:R-:W-:Y:S01]  /*5d50*/  FFMA.FTZ R4, R135, c[0x0][0x2d0], -R3 ;  /* 0x0000b40087047a23 */ /* 0x008fe20000010803 */
[----:B----4-:R-:W-:-:S05]  /*5d60*/  F2FP.BF16.PACK_AB R8, R140, R61 ;  /* 0x0000003d8c08723e */ /* 0x010fca00000010ff */
[----:B------:R3:W-:Y:S02]  /*5d70*/  MUFU.EX2 R135, R4 ;  /* 0x0000000400877308 */ /* 0x0007e40000000800 */
[----:B---3--:R-:W-:-:S06]  /*5d80*/  FFMA.FTZ R4, R133, c[0x0][0x2d0], -R3 ;  /* 0x0000b40085047a23 */ /* 0x008fcc0000010803 */
[----:B------:R3:W4:Y:S02]  /*5d90*/  MUFU.EX2 R141, R4 ;  /* 0x00000004008d7308 */ /* 0x0007240000000800 */
[----:B---3--:R-:W-:Y:S01]  /*5da0*/  FFMA.FTZ R4, R172, c[0x0][0x2d0], -R0 ;  /* 0x0000b400ac047a23 */ /* 0x008fe20000010800 */
[----:B----4-:R-:W-:Y:S01]  /*5db0*/  F2FP.BF16.PACK_AB R10, R141, R135 ;  /* 0x000000878d0a723e */ /* 0x010fe200000010ff */
[----:B------:R-:W-:-:S04]  /*5dc0*/  IMAD.MOV.U32 R172, RZ, RZ, R167 ;  /* 0x000000ffffac7224 */ /* 0x000fc800078e00a7 */
[----:B------:R3:W-:Y:S02]  /*5dd0*/  MUFU.EX2 R57, R4 ;  /* 0x0000000400397308 */ /* 0x0007e40000000800 */
[----:B---3--:R-:W-:-:S06]  /*5de0*/  FFMA.FTZ R4, R171, c[0x0][0x2d0], -R0 ;  /* 0x0000b400ab047a23 */ /* 0x008fcc0000010800 */
[----:B------:R3:W4:Y:S02]  /*5df0*/  MUFU.EX2 R60, R4 ;  /* 0x00000004003c7308 */ /* 0x0007240000000800 */
[----:B---3--:R-:W-:Y:S01]  /*5e00*/  FFMA.FTZ R4, R170, c[0x0][0x2d0], -R0 ;  /* 0x0000b400aa047a23 */ /* 0x008fe20000010800 */
[----:B----4-:R-:W-:-:S05]  /*5e10*/  F2FP.BF16.PACK_AB R9, R60, R57 ;  /* 0x000000393c09723e */ /* 0x010fca00000010ff */
[----:B------:R3:W-:Y:S02]  /*5e20*/  MUFU.EX2 R63, R4 ;  /* 0x00000004003f7308 */ /* 0x0007e40000000800 */
[----:B---3--:R-:W-:-:S06]  /*5e30*/  FFMA.FTZ R4, R136, c[0x0][0x2d0], -R0 ;  /* 0x0000b40088047a23 */ /* 0x008fcc0000010800 */
[----:B------:R3:W4:Y:S02]  /*5e40*/  MUFU.EX2 R133, R4 ;  /* 0x0000000400857308 */ /* 0x0007240000000800 */
[----:B---3--:R-:W-:Y:S01]  /*5e50*/  FFMA.FTZ R4, R180, c[0x0][0x2d0], -R13 ;  /* 0x0000b400b4047a23 */ /* 0x008fe2000001080d */
[----:B----4-:R-:W-:-:S05]  /*5e60*/  F2FP.BF16.PACK_AB R11, R133, R63 ;  /* 0x0000003f850b723e */ /* 0x010fca00000010ff */
[----:B------:R3:W-:Y:S02]  /*5e70*/  MUFU.EX2 R54, R4 ;  /* 0x0000000400367308 */ /* 0x0007e40000000800 */
[C---:B-1----:R-:W-:Y:S08]  /*5e80*/  HMMA.16816.F32.BF16 R148, R8.reuse, R16, R148 ;  /* 0x000000100894723c */ /* 0x042ff00000041894 */
[----:B------:R-:W-:Y:S01]  /*5e90*/  HMMA.16816.F32.BF16 R40, R8, R18, R40 ;  /* 0x000000120828723c */ /* 0x000fe20000041828 */
[----:B---3--:R-:W-:-:S02]  /*5ea0*/  FFMA.FTZ R4, R175, c[0x0][0x2d0], -R13 ;  /* 0x0000b400af047a23 */ /* 0x008fc4000001080d */
[----:B------:R-:W-:Y:S02]  /*5eb0*/  IMAD.MOV.U32 R175, RZ, RZ, R164 ;  /* 0x000000ffffaf7224 */ /* 0x000fe400078e00a4 */
[----:B------:R1:W-:Y:S03]  /*5ec0*/  MUFU.EX2 R56, R4 ;  /* 0x0000000400387308 */ /* 0x0003e60000000800 */
[C---:B------:R-:W-:Y:S08]  /*5ed0*/  HMMA.16816.F32.BF16 R176, R8.reuse, R20, R176 ;  /* 0x0000001408b0723c */ /* 0x040ff000000418b0 */
[----:B------:R-:W-:Y:S01]  /*5ee0*/  HMMA.16816.F32.BF16 R32, R8, R22, R32 ;  /* 0x000000160820723c */ /* 0x000fe20000041820 */
[----:B-1----:R-:W-:-:S07]  /*5ef0*/  FFMA.FTZ R4, R173, c[0x0][0x2d0], -R13 ;  /* 0x0000b400ad047a23 */ /* 0x002fce000001080d */
[C---:B------:R-:W-:Y:S01]  /*5f00*/  HMMA.16816.F32.BF16 R160, R8.reuse, R24, R160 ;  /* 0x0000001808a0723c */ /* 0x040fe200000418a0 */
[----:B------:R-:W-:Y:S01]  /*5f10*/  IMAD.MOV.U32 R173, RZ, RZ, R166 ;  /* 0x000000ffffad7224 */ /* 0x000fe200078e00a6 */
[----:B------:R1:W3:Y:S06]  /*5f20*/  MUFU.EX2 R62, R4 ;  /* 0x00000004003e7308 */ /* 0x0002ec0000000800 */
[----:B------:R-:W-:Y:S01]  /*5f30*/  HMMA.16816.F32.BF16 R36, R8, R26, R36 ;  /* 0x0000001a0824723c */ /* 0x000fe20000041824 */
[----:B-1----:R-:W-:Y:S01]  /*5f40*/  FFMA.FTZ R4, R184, c[0x0][0x2d0], -R12 ;  /* 0x0000b400b8047a23 */ /* 0x002fe2000001080c */
[----:B---3--:R-:W-:-:S03]  /*5f50*/  F2FP.BF16.PACK_AB R6, R62, R59 ;  /* 0x0000003b3e06723e */ /* 0x008fc600000010ff */
[----:B------:R1:W-:Y:S02]  /*5f60*/  MUFU.EX2 R52, R4 ;  /* 0x0000000400347308 */ /* 0x0003e40000000800 */
[----:B-1----:R-:W-:-:S06]  /*5f70*/  FFMA.FTZ R4, R183, c[0x0][0x2d0], -R12 ;  /* 0x0000b400b7047a23 */ /* 0x002fcc000001080c */
[----:B------:R1:W3:Y:S02]  /*5f80*/  MUFU.EX2 R53, R4 ;  /* 0x0000000400357308 */ /* 0x0002e40000000800 */
[----:B-1----:R-:W-:Y:S01]  /*5f90*/  FFMA.FTZ R4, R182, c[0x0][0x2d0], -R12 ;  /* 0x0000b400b6047a23 */ /* 0x002fe2000001080c */
[----:B---3--:R-:W-:-:S05]  /*5fa0*/  F2FP.BF16.PACK_AB R5, R53, R52 ;  /* 0x000000343505723e */ /* 0x008fca00000010ff */
[----:B------:R1:W-:Y:S02]  /*5fb0*/  MUFU.EX2 R55, R4 ;  /* 0x0000000400377308 */ /* 0x0003e40000000800 */
[----:B-1----:R-:W-:-:S06]  /*5fc0*/  FFMA.FTZ R4, R181, c[0x0][0x2d0], -R12 ;  /* 0x0000b400b5047a23 */ /* 0x002fcc000001080c */
[----:B------:R1:W3:Y:S02]  /*5fd0*/  MUFU.EX2 R58, R4 ;  /* 0x00000004003a7308 */ /* 0x0002e40000000800 */
[----:B-1----:R-:W-:Y:S02]  /*5fe0*/  F2FP.BF16.PACK_AB R4, R56, R54 ;  /* 0x000000363804723e */ /* 0x002fe400000010ff */
[----:B---3--:R-:W-:-:S07]  /*5ff0*/  F2FP.BF16.PACK_AB R7, R58, R55 ;  /* 0x000000373a07723e */ /* 0x008fce00000010ff */
[C---:B------:R-:W-:Y:S08]  /*6000*/  HMMA.16816.F32.BF16 R144, R4.reuse, R16, R208 ;  /* 0x000000100490723c */ /* 0x040ff000000418d0 */
[C---:B------:R-:W-:Y:S01]  /*6010*/  HMMA.16816.F32.BF16 R152, R4.reuse, R18, R128 ;  /* 0x000000120498723c */ /* 0x040fe20000041880 */
[----:B------:R-:W1:Y:S07]  /*6020*/  LDSM.16.MT88.4 R16, [R235+0x1100] ;  /* 0x00110000eb10783b */ /* 0x000e6e0000004200 */
[C---:B------:R-:W-:Y:S08]  /*6030*/  HMMA.16816.F32.BF16 R180, R4.reuse, R20, R224 ;  /* 0x0000001404b4723c */ /* 0x040ff000000418e0 */
[C---:B------:R-:W-:Y:S01]  /*6040*/  HMMA.16816.F32.BF16 R184, R4.reuse, R22, R196 ;  /* 0x0000001604b8723c */ /* 0x040fe200000418c4 */
[----:B------:R-:W-:Y:S07]  /*6050*/  LDSM.16.MT88.4 R20, [R234+0x3100] ;  /* 0x00310000ea14783b */ /* 0x000fee0000004200 */
[----:B------:R-:W-:Y:S01]  /*6060*/  HMMA.16816.F32.BF16 R164, R4, R24, R220 ;  /* 0x0000001804a4723c */ /* 0x000fe200000418dc */
[----:B------:R-:W-:-:S07]  /*6070*/  IMAD.MOV.U32 R136, RZ, RZ, R102 ;  /* 0x000000ffff887224 */ /* 0x000fce00078e0066 */
[----:B------:R-:W-:Y:S01]  /*6080*/  HMMA.16816.F32.BF16 R168, R4, R26, R156 ;  /* 0x0000001a04a8723c */ /* 0x000fe2000004189c */
[----:B------:R-:W3:Y:S07]  /*6090*/  LDSM.16.MT88.4 R24, [R233+0x3100] ;  /* 0x00310000e918783b */ /* 0x000eee0000004200 */
[-C--:B-1----:R-:W-:Y:S08]  /*60a0*/  HMMA.16816.F32.BF16 R224, R8, R16.reuse, R80 ;  /* 0x0000001008e0723c */ /* 0x082ff00000041850 */
[C---:B------:R-:W-:Y:S07]  /*60b0*/  HMMA.16816.F32.BF16 R196, R4.reuse, R16, R172 ;  /* 0x0000001004c4723c */ /* 0x040fee00000418ac */
[----:B------:R-:W-:Y:S01]  /*60c0*/  MOV R172, R103 ;  /* 0x0000006700ac7202 */ /* 0x000fe20000000f00 */
[----:B------:R-:W-:Y:S01]  /*60d0*/  HMMA.16816.F32.BF16 R200, R4, R18, R200 ;  /* 0x0000001204c8723c */ /* 0x000fe200000418c8 */
[----:B------:R-:W-:-:S07]  /*60e0*/  IMAD.MOV.U32 R103, RZ, RZ, R87 ;  /* 0x000000ffff677224 */ /* 0x000fce00078e0057 */
[----:B------:R-:W-:Y:S01]  /*60f0*/  HMMA.16816.F32.BF16 R220, R8, R18, R28 ;  /* 0x0000001208dc723c */ /* 0x000fe2000004181c */
[----:B------:R-:W1:Y:S04]  /*6100*/  LDSM.16.MT88.4 R16, [R236+0x3100] ;  /* 0x00310000ec10783b */ /* 0x000e680000004200 */
[----:B------:R-:W4:Y:S01]  /*6110*/  LDSM.16.MT88.4 R28, [R235+0x3100] ;  /* 0x00310000eb1c783b */ /* 0x000f220000004200 */
[----:B------:R-:W-:Y:S01]  /*6120*/  IMAD.MOV.U32 R87, RZ, RZ, R250 ;  /* 0x000000ffff577224 */ /* 0x000fe200078e00fa */
[----:B------:R-:W-:Y:S01]  /*6130*/  MOV R174, R110 ;  /* 0x0000006e00ae7202 */ /* 0x000fe20000000f00 */
[----:B------:R-:W-:Y:S01]  /*6140*/  IMAD.MOV.U32 R173, RZ, RZ, R172 ;  /* 0x000000ffffad7224 */ /* 0x000fe200078e00ac */
[----:B------:R-:W-:Y:S01]  /*6150*/  MOV R172, R103 ;  /* 0x0000006700ac7202 */ /* 0x000fe20000000f00 */
[----:B------:R-:W-:Y:S01]  /*6160*/  IMAD.MOV.U32 R175, RZ, RZ, R111 ;  /* 0x000000ffffaf7224 */ /* 0x000fe200078e006f */
[----:B------:R-:W-:Y:S01]  /*6170*/  MOV R102, R86 ;  /* 0x0000005600667202 */ /* 0x000fe20000000f00 */
[----:B------:R-:W-:Y:S01]  /*6180*/  IMAD.MOV.U32 R110, RZ, RZ, R94 ;  /* 0x000000ffff6e7224 */ /* 0x000fe200078e005e */
[----:B---3--:R-:W-:Y:S01]  /*6190*/  HMMA.16816.F32.BF16 R72, R4, R24, R72 ;  /* 0x000000180448723c */ /* 0x008fe20000041848 */
[----:B------:R-:W-:Y:S01]  /*61a0*/  IMAD.MOV.U32 R111, RZ, RZ, R95 ;  /* 0x000000ffff6f7224 */ /* 0x000fe200078e005f */
[----:B------:R-:W-:Y:S01]  /*61b0*/  MOV R95, R109 ;  /* 0x0000006d005f7202 */ /* 0x000fe20000000f00 */
[----:B------:R-:W-:Y:S01]  /*61c0*/  IMAD.MOV.U32 R103, RZ, RZ, R87 ;  /* 0x000000ffff677224 */ /* 0x000fe200078e0057 */
[----:B------:R2:W5:Y:S01]  /*61d0*/  LDL.LU R250, [R1+0x88] ;  /* 0x0000880001fa7983 */ /* 0x0005620000300800 */
[----:B------:R-:W-:Y:S01]  /*61e0*/  IMAD.MOV.U32 R94, RZ, RZ, R108 ;  /* 0x000000ffff5e7224 */ /* 0x000fe200078e006c */
[----:B------:R-:W-:Y:S01]  /*61f0*/  MOV R108, R93 ;  /* 0x0000005d006c7202 */ /* 0x000fe20000000f00 */
        /* <DEDUP_REMOVED lines=8> */
[----:B------:R-:W-:-:S02]  /*6280*/  IMAD.MOV.U32 R84, RZ, RZ, R244 ;  /* 0x000000ffff547224 */ /* 0x000fc400078e00f4 */
[----:B------:R-:W-:Y:S01]  /*6290*/  IMAD.MOV.U32 R210, RZ, RZ, R174 ;  /* 0x000000ffffd27224 */ /* 0x000fe200078e00ae */
[----:B------:R-:W-:Y:S01]  /*62a0*/  MOV R111, R94 ;  /* 0x0000005e006f7202 */ /* 0x000fe20000000f00 */
[----:B------:R-:W-:Y:S01]  /*62b0*/  IMAD.MOV.U32 R211, RZ, RZ, R175 ;  /* 0x000000ffffd37224 */ /* 0x000fe200078e00af */
[C---:B------:R-:W-:Y:S01]  /*62c0*/  HMMA.16816.F32.BF16 R88, R4.reuse, R20, R88 ;  /* 0x000000140458723c */ /* 0x040fe20000041858 */
[----:B------:R-:W-:Y:S01]  /*62d0*/  IMAD.MOV.U32 R174, RZ, RZ, R172 ;  /* 0x000000ffffae7224 */ /* 0x000fe200078e00ac */
[----:B------:R-:W-:Y:S01]  /*62e0*/  MOV R94, R87 ;  /* 0x00000057005e7202 */ /* 0x000fe20000000f00 */
[----:B------:R-:W-:Y:S01]  /*62f0*/  IMAD.MOV.U32 R93, RZ, RZ, R245 ;  /* 0x000000ffff5d7224 */ /* 0x000fe200078e00f5 */
[----:B------:R2:W5:Y:S01]  /*6300*/  LDL.LU R249, [R1+0x84] ;  /* 0x0000840001f97983 */ /* 0x0005620000300800 */
[----:B------:R-:W-:Y:S02]  /*6310*/  IMAD.MOV.U32 R175, RZ, RZ, R110 ;  /* 0x000000ffffaf7224 */ /* 0x000fe400078e006e */
[----:B------:R-:W-:Y:S01]  /*6320*/  IMAD.MOV.U32 R172, RZ, RZ, R102 ;  /* 0x000000ffffac7224 */ /* 0x000fe200078e0066 */
[----:B------:R-:W-:Y:S01]  /*6330*/  MOV R87, R100 ;  /* 0x0000006400577202 */ /* 0x000fe20000000f00 */
[----:B------:R-:W-:Y:S01]  /*6340*/  IMAD.MOV.U32 R110, RZ, RZ, R103 ;  /* 0x000000ffff6e7224 */ /* 0x000fe200078e0067 */
[----:B------:R-:W-:Y:S01]  /*6350*/  MOV R130, R210 ;  /* 0x000000d200827202 */ /* 0x000fe20000000f00 */
[----:B------:R-:W-:Y:S01]  /*6360*/  IMAD.MOV.U32 R102, RZ, RZ, R95 ;  /* 0x000000ffff667224 */ /* 0x000fe200078e005f */
[----:B------:R-:W-:Y:S01]  /*6370*/  MOV R100, R84 ;  /* 0x0000005400647202 */ /* 0x000fe20000000f00 */
[----:B------:R-:W-:Y:S01]  /*6380*/  IMAD.MOV.U32 R103, RZ, RZ, R86 ;  /* 0x000000ffff677224 */ /* 0x000fe200078e0056 */
[----:B-1----:R-:W-:Y:S01]  /*6390*/  HMMA.16816.F32.BF16 R104, R4, R16, R104 ;  /* 0x000000100468723c */ /* 0x002fe20000041868 */
[----:B------:R-:W-:Y:S01]  /*63a0*/  IMAD.MOV.U32 R95, RZ, RZ, R108 ;  /* 0x000000ffff5f7224 */ /* 0x000fe200078e006c */
[----:B------:R-:W-:Y:S01]  /*63b0*/  MOV R84, R242 ;  /* 0x000000f200547202 */ /* 0x000fe20000000f00 */
[----:B------:R-:W-:Y:S01]  /*63c0*/  IMAD.MOV.U32 R86, RZ, RZ, R109 ;  /* 0x000000ffff567224 */ /* 0x000fe200078e006d */
[----:B------:R2:W5:Y:S01]  /*63d0*/  LDL.LU R248, [R1+0x80] ;  /* 0x0000800001f87983 */ /* 0x0005620000300800 */
[----:B------:R-:W-:-:S02]  /*63e0*/  IMAD.MOV.U32 R108, RZ, RZ, R92 ;  /* 0x000000ffff6c7224 */ /* 0x000fc400078e005c */
[----:B------:R-:W-:Y:S02]  /*63f0*/  IMAD.MOV.U32 R109, RZ, RZ, R93 ;  /* 0x000000ffff6d7224 */ /* 0x000fe400078e005d */
[----:B------:R-:W-:Y:S02]  /*6400*/  IMAD.MOV.U32 R129, RZ, RZ, R209 ;  /* 0x000000ffff817224 */ /* 0x000fe400078e00d1 */
[----:B------:R-:W-:Y:S02]  /*6410*/  IMAD.MOV.U32 R131, RZ, RZ, R211 ;  /* 0x000000ffff837224 */ /* 0x000fe400078e00d3 */
        /* <DEDUP_REMOVED lines=12> */
[----:B------:R-:W-:Y:S01]  /*64e0*/  HMMA.16816.F32.BF16 R76, R4, R26, R76 ;  /* 0x0000001a044c723c */ /* 0x000fe2000004184c */
[----:B------:R-:W-:Y:S01]  /*64f0*/  IMAD.MOV.U32 R136, RZ, RZ, R103 ;  /* 0x000000ffff887224 */ /* 0x000fe200078e0067 */
[----:B------:R2:W5:Y:S01]  /*6500*/  LDL.LU R247, [R1+0x7c] ;  /* 0x00007c0001f77983 */ /* 0x0005620000300800 */
[----:B------:R-:W-:-:S02]  /*6510*/  IMAD.MOV.U32 R172, RZ, RZ, R110 ;  /* 0x000000ffffac7224 */ /* 0x000fc400078e006e */
[----:B------:R-:W-:Y:S01]  /*6520*/  IMAD.MOV.U32 R102, RZ, RZ, R86 ;  /* 0x000000ffff667224 */ /* 0x000fe200078e0056 */
[----:B------:R-:W-:Y:S01]  /*6530*/  MOV R128, R209 ;  /* 0x000000d100807202 */ /* 0x000fe20000000f00 */
[----:B------:R-:W-:Y:S01]  /*6540*/  IMAD.MOV.U32 R103, RZ, RZ, R87 ;  /* 0x000000ffff677224 */ /* 0x000fe200078e0057 */
[----:B------:R-:W-:Y:S01]  /*6550*/  MOV R87, R92 ;  /* 0x0000005c00577202 */ /* 0x000fe20000000f00 */
[----:B------:R-:W-:Y:S01]  /*6560*/  IMAD.MOV.U32 R95, RZ, RZ, R109 ;  /* 0x000000ffff5f7224 */ /* 0x000fe200078e006d */
[----:B------:R-:W-:Y:S01]  /*6570*/  HMMA.16816.F32.BF16 R64, R8, R22, R64 ;  /* 0x000000160840723c */ /* 0x000fe20000041840 */
[----:B------:R-:W-:Y:S01]  /*6580*/  IMAD.MOV.U32 R110, RZ, RZ, R94 ;  /* 0x000000ffff6e7224 */ /* 0x000fe200078e005e */
[----:B------:R-:W-:Y:S01]  /*6590*/  MOV R94, R108 ;  /* 0x0000006c005e7202 */ /* 0x000fe20000000f00 */
[----:B------:R-:W-:Y:S01]  /*65a0*/  IMAD.MOV.U32 R86, RZ, RZ, R100 ;  /* 0x000000ffff567224 */ /* 0x000fe200078e0064 */
[----:B------:R-:W-:Y:S01]  /*65b0*/  MOV R100, R14 ;  /* 0x0000000e00647202 */ /* 0x000fe20000000f00 */
[----:B------:R-:W-:Y:S01]  /*65c0*/  IMAD.MOV.U32 R109, RZ, RZ, R84 ;  /* 0x000000ffff6d7224 */ /* 0x000fe200078e0054 */
[----:B------:R2:W5:Y:S01]  /*65d0*/  LDL.LU R246, [R1+0x78] ;  /* 0x0000780001f67983 */ /* 0x0005620000300800 */
[----:B------:R-:W-:-:S02]  /*65e0*/  IMAD.MOV.U32 R84, RZ, RZ, R237 ;  /* 0x000000ffff547224 */ /* 0x000fc400078e00ed */
[----:B------:R-:W-:Y:S02]  /*65f0*/  IMAD.MOV.U32 R108, RZ, RZ, R93 ;  /* 0x000000ffff6c7224 */ /* 0x000fe400078e005d */
[----:B------:R-:W-:Y:S01]  /*6600*/  IMAD.MOV.U32 R158, RZ, RZ, R131 ;  /* 0x000000ffff9e7224 */ /* 0x000fe200078e0083 */
[----:B------:R-:W-:Y:S01]  /*6610*/  MOV R131, R173 ;  /* 0x000000ad00837202 */ /* 0x000fe20000000f00 */
[----:B------:R-:W-:Y:S01]  /*6620*/  IMAD.MOV.U32 R130, RZ, RZ, R210 ;  /* 0x000000ffff827224 */ /* 0x000fe200078e00d2 */
[----:B------:R-:W-:Y:S01]  /*6630*/  MOV R209, R111 ;  /* 0x0000006f00d17202 */ /* 0x000fe20000000f00 */
[----:B------:R-:W-:Y:S02]  /*6640*/  IMAD.MOV.U32 R93, RZ, RZ, R239 ;  /* 0x000000ffff5d7224 */ /* 0x000fe400078e00ef */
[----:B------:R-:W-:Y:S02]  /*6650*/  IMAD.MOV.U32 R159, RZ, RZ, R208 ;  /* 0x000000ffff9f7224 */ /* 0x000fe400078e00d0 */
[----:B------:R-:W-:-:S02]  /*6660*/  IMAD.MOV.U32 R92, RZ, RZ, R240 ;  /* 0x000000ffff5c7224 */ /* 0x000fc400078e00f0 */
        /* <DEDUP_REMOVED lines=14> */
[C---:B------:R-:W-:Y:S01]  /*6750*/  HMMA.16816.F32.BF16 R48, R8.reuse, R18, R48 ;  /* 0x000000120830723c */ /* 0x040fe20000041830 */
[----:B------:R-:W-:Y:S01]  /*6760*/  IMAD.MOV.U32 R103, RZ, RZ, R108 ;  /* 0x000000ffff677224 */ /* 0x000fe200078e006c */
[----:B------:R-:W-:Y:S01]  /*6770*/  MOV R14, R238 ;  /* 0x000000ee000e7202 */ /* 0x000fe20000000f00 */
[----:B------:R-:W-:Y:S01]  /*6780*/  IMAD.MOV.U32 R86, RZ, RZ, R109 ;  /* 0x000000ffff567224 */ /* 0x000fe200078e006d */
[----:B------:R2:W5:Y:S01]  /*6790*/  LDL.LU R245, [R1+0x74] ;  /* 0x0000740001f57983 */ /* 0x0005620000300800 */
[----:B------:R-:W-:Y:S02]  /*67a0*/  IMAD.MOV.U32 R109, RZ, RZ, R93 ;  /* 0x000000ffff6d7224 */ /* 0x000fe400078e005d */
[----:B------:R-:W-:Y:S02]  /*67b0*/  IMAD.MOV.U32 R84, RZ, RZ, R232 ;  /* 0x000000ffff547224 */ /* 0x000fe400078e00e8 */
[----:B------:R-:W-:Y:S01]  /*67c0*/  IMAD.MOV.U32 R82, RZ, RZ, R159 ;  /* 0x000000ffff527224 */ /* 0x000fe200078e009f */
[----:B------:R-:W-:Y:S01]  /*67d0*/  MOV R159, R209 ;  /* 0x000000d1009f7202 */ /* 0x000fe20000000f00 */
[----:B------:R-:W-:Y:S01]  /*67e0*/  IMAD.MOV.U32 R110, RZ, RZ, R95 ;  /* 0x000000ffff6e7224 */ /* 0x000fe200078e005f */
[----:B------:R-:W-:Y:S01]  /*67f0*/  MOV R157, R211 ;  /* 0x000000d3009d7202 */ /* 0x000fe20000000f00 */
[----:B------:R-:W-:Y:S01]  /*6800*/  IMAD.MOV.U32 R108, RZ, RZ, R92 ;  /* 0x000000ffff6c7224 */ /* 0x000fe200078e005c */
[----:B----4-:R-:W-:Y:S01]  /*6810*/  HMMA.16816.F32.BF16 R44, R8, R30, R44 ;  /* 0x0000001e082c723c */ /* 0x010fe2000004182c */
[----:B------:R-:W-:Y:S01]  /*6820*/  IMAD.MOV.U32 R209, RZ, RZ, R102 ;  /* 0x000000ffffd17224 */ /* 0x000fe200078e0066 */
[----:B------:R-:W-:Y:S01]  /*6830*/  MOV R102, R87 ;  /* 0x0000005700667202 */ /* 0x000fe20000000f00 */
[----:B------:R-:W-:Y:S01]  /*6840*/  IMAD.MOV.U32 R128, RZ, RZ, R208 ;  /* 0x000000ffff807224 */ /* 0x000fe200078e00d0 */
[----:B------:R-:W-:Y:S01]  /*6850*/  MOV R208, R111 ;  /* 0x0000006f00d07202 */ /* 0x000fe20000000f00 */
[----:B------:R-:W-:Y:S01]  /*6860*/  IMAD.MOV.U32 R158, RZ, RZ, R210 ;  /* 0x000000ffff9e7224 */ /* 0x000fe200078e00d2 */
[----:B------:R-:W-:Y:S01]  /*6870*/  MOV R210, R103 ;  /* 0x0000006700d27202 */ /* 0x000fe20000000f00 */
[----:B------:R-:W-:Y:S01]  /*6880*/  IMAD.MOV.U32 R211, RZ, RZ, R86 ;  /* 0x000000ffffd37224 */ /* 0x000fe200078e0056 */
[C---:B------:R-:W-:Y:S01]  /*6890*/  HMMA.16816.F32.BF16 R92, R4.reuse, R22, R216 ;  /* 0x00000016045c723c */ /* 0x040fe200000418d8 */
[----:B------:R-:W-:Y:S01]  /*68a0*/  IMAD.MOV.U32 R87, RZ, RZ, R100 ;  /* 0x000000ffff577224 */ /* 0x000fe200078e0064 */
[----:B------:R-:W-:Y:S01]  /*68b0*/  MOV R86, R109 ;  /* 0x0000006d00567202 */ /* 0x000fe20000000f00 */
[----:B------:R-:W-:Y:S01]  /*68c0*/  IMAD.MOV.U32 R103, RZ, RZ, R108 ;  /* 0x000000ffff677224 */ /* 0x000fe200078e006c */
[----:B------:R-:W-:Y:S01]  /*68d0*/  MOV R100, R84 ;  /* 0x0000005400647202 */ /* 0x000fe20000000f00 */
[----:B------:R-:W-:Y:S01]  /*68e0*/  IMAD.MOV.U32 R84, RZ, RZ, R85 ;  /* 0x000000ffff547224 */ /* 0x000fe200078e0055 */
[----:B------:R2:W5:Y:S01]  /*68f0*/  LDL.LU R244, [R1+0x70] ;  /* 0x0000700001f47983 */ /* 0x0005620000300800 */
[----:B------:R-:W-:Y:S01]  /*6900*/  MOV R219, R156 ;  /* 0x0000009c00db7202 */ /* 0x000fe20000000f00 */
[----:B------:R-:W-:Y:S01]  /*6910*/  IMAD.MOV.U32 R156, RZ, RZ, R110 ;  /* 0x000000ffff9c7224 */ /* 0x000fe200078e006e */
[----:B------:R-:W-:Y:S01]  /*6920*/  MOV R85, R134 ;  /* 0x0000008600557202 */ /* 0x000fe20000000f00 */
[C---:B------:R-:W-:Y:S01]  /*6930*/  HMMA.16816.F32.BF16 R108, R4.reuse, R18, R120 ;  /* 0x00000012046c723c */ /* 0x040fe20000041878 */
[----:B------:R-:W-:Y:S01]  /*6940*/  IMAD.MOV.U32 R218, RZ, RZ, R132 ;  /* 0x000000ffffda7224 */ /* 0x000fe200078e0084 */
[----:B------:R2:W5:Y:S04]  /*6950*/  LDL.LU R243, [R1+0x6c] ;  /* 0x00006c0001f37983 */ /* 0x0005680000300800 */
[----:B------:R2:W5:Y:S02]  /*6960*/  LDL.LU R242, [R1+0x68] ;  /* 0x0000680001f27983 */ /* 0x0005640000300800 */
[C---:B------:R-:W-:Y:S02]  /*6970*/  HMMA.16816.F32.BF16 R120, R4.reuse, R28, R80 ;  /* 0x0000001c0478723c */ /* 0x040fe40000041850 */
[----:B------:R2:W5:Y:S04]  /*6980*/  LDL.LU R241, [R1+0x64] ;  /* 0x0000640001f17983 */ /* 0x0005680000300800 */
[----:B------:R2:W5:Y:S01]  /*6990*/  LDL.LU R240, [R1+0x60] ;  /* 0x0000600001f07983 */ /* 0x0005620000300800 */
        /* <DEDUP_REMOVED lines=11> */
[----:B------:R2:W5:Y:S01]  /*6a50*/  LDL.LU R239, [R1+0x5c] ;  /* 0x00005c0001ef7983 */ /* 0x0005620000300800 */
[----:B------:R-:W-:Y:S03]  /*6a60*/  HMMA.16816.F32.BF16 R84, R4, R30, R212 ;  /* 0x0000001e0454723c */ /* 0x000fe600000418d4 */
[----:B------:R2:W5:Y:S04]  /*6a70*/  LDL.LU R238, [R1+0x58] ;  /* 0x0000580001ee7983 */ /* 0x0005680000300800 */
[--C-:B------:R-:W-:Y:S01]  /*6a80*/  FFMA.FTZ R4, R228, c[0x0][0x2d0], -R3.reuse ;  /* 0x0000b400e4047a23 */ /* 0x100fe20000010803 */
[----:B------:R-:W-:Y:S01]  /*6a90*/  MOV R7, R219 ;  /* 0x000000db00077202 */ /* 0x000fe20000000f00 */
[----:B------:R-:W-:Y:S01]  /*6aa0*/  IMAD.MOV.U32 R6, RZ, RZ, R218 ;  /* 0x000000ffff067224 */ /* 0x000fe200078e00da */
[C---:B------:R-:W-:Y:S01]  /*6ab0*/  HMMA.16816.F32.BF16 R212, R8.reuse, R26, R68 ;  /* 0x0000001a08d4723c */ /* 0x040fe20000041844 */
[----:B------:R1:W-:Y:S01]  /*6ac0*/  MUFU.EX2 R22, R4 ;  /* 0x0000000400167308 */ /* 0x0003e20000000800 */
[----:B------:R-:W-:Y:S01]  /*6ad0*/  MOV R5, R103 ;  /* 0x0000006700057202 */ /* 0x000fe20000000f00 */
[----:B------:R2:W5:Y:S05]  /*6ae0*/  LDL.LU R237, [R1+0x54] ;  /* 0x0000540001ed7983 */ /* 0x00056a0000300800 */
[----:B------:R-:W-:Y:S01]  /*6af0*/  HMMA.16816.F32.BF16 R216, R8, R24, R124 ;  /* 0x0000001808d8723c */ /* 0x000fe2000004187c */
[----:B------:R-:W-:Y:S01]  /*6b00*/  MOV R70, R7 ;  /* 0x0000000700467202 */ /* 0x000fe20000000f00 */
[----:B------:R-:W-:Y:S01]  /*6b10*/  IMAD.MOV.U32 R71, RZ, RZ, R208 ;  /* 0x000000ffff477224 */ /* 0x000fe200078e00d0 */
[----:B------:R2:W5:Y:S01]  /*6b20*/  LDL.LU R232, [R1+0x50] ;  /* 0x0000500001e87983 */ /* 0x0005620000300800 */
[----:B-1----:R-:W-:-:S03]  /*6b30*/  FFMA.FTZ R4, R194, c[0x0][0x2d0], -R3 ;  /* 0x0000b400c2047a23 */ /* 0x002fc60000010803 */
[----:B------:R-:W-:Y:S01]  /*6b40*/  MOV R124, R209 ;  /* 0x000000d1007c7202 */ /* 0x000fe20000000f00 */
[----:B------:R-:W-:Y:S01]  /*6b50*/  IMAD.MOV.U32 R125, RZ, RZ, R210 ;  /* 0x000000ffff7d7224 */ /* 0x000fe200078e00d2 */
[----:B------:R-:W-:Y:S01]  /*6b60*/  MOV R126, R211 ;  /* 0x000000d3007e7202 */ /* 0x000fe20000000f00 */
[----:B------:R1:W3:Y:S01]  /*6b70*/  MUFU.EX2 R24, R4 ;  /* 0x0000000400187308 */ /* 0x0002e20000000800 */
[----:B------:R-:W-:Y:S02]  /*6b80*/  IMAD.MOV.U32 R127, RZ, RZ, R102 ;  /* 0x000000ffff7f7224 */ /* 0x000fe400078e0066 */
[----:B------:R-:W-:Y:S01]  /*6b90*/  IMAD.MOV.U32 R69, RZ, RZ, R6 ;  /* 0x000000ffff457224 */ /* 0x000fe200078e0006 */
[----:B------:R-:W-:Y:S01]  /*6ba0*/  MOV R7, R101 ;  /* 0x0000006500077202 */ /* 0x000fe20000000f00 */
[----:B------:R2:W5:Y:S01]  /*6bb0*/  LDL.LU R134, [R1+0x4c] ;  /* 0x00004c0001867983 */ /* 0x0005620000300800 */
[--C-:B-1----:R-:W-:Y:S01]  /*6bc0*/  FFMA.FTZ R4, R191, c[0x0][0x2d0], -R3.reuse ;  /* 0x0000b400bf047a23 */ /* 0x102fe20000010803 */
[----:B------:R-:W-:Y:S01]  /*6bd0*/  HMMA.16816.F32.BF16 R208, R8, R20, R116 ;  /* 0x0000001408d0723c */ /* 0x000fe20000041874 */
[----:B------:R-:W-:Y:S01]  /*6be0*/  FFMA.FTZ R3, R195, c[0x0][0x2d0], -R3 ;  /* 0x0000b400c3037a23 */ /* 0x000fe20000010803 */
[----:B------:R2:W5:Y:S03]  /*6bf0*/  LDL.LU R132, [R1+0x48] ;  /* 0x0000480001847983 */ /* 0x0005660000300800 */
[----:B------:R1:W-:Y:S02]  /*6c00*/  MUFU.EX2 R23, R3 ;  /* 0x0000000300177308 */ /* 0x0003e40000000800 */
[----:B-1----:R-:W-:-:S06]  /*6c10*/  FFMA.FTZ R3, R229, c[0x0][0x2d0], -R0 ;  /* 0x0000b400e5037a23 */ /* 0x002fcc0000010800 */
[----:B------:R1:W-:Y:S01]  /*6c20*/  MUFU.EX2 R18, R3 ;  /* 0x0000000300127308 */ /* 0x0003e20000000800 */
[----:B------:R-:W-:Y:S02]  /*6c30*/  IMAD.MOV.U32 R6, RZ, RZ, R100 ;  /* 0x000000ffff067224 */ /* 0x000fe400078e0064 */
[----:B-1----:R-:W-:-:S05]  /*6c40*/  FFMA.FTZ R3, R190, c[0x0][0x2d0], -R0 ;  /* 0x0000b400be037a23 */ /* 0x002fca0000010800 */
[----:B------:R1:W4:Y:S02]  /*6c50*/  MUFU.EX2 R19, R3 ;  /* 0x0000000300137308 */ /* 0x0003240000000800 */
[--C-:B-1----:R-:W-:Y:S02]  /*6c60*/  FFMA.FTZ R3, R189, c[0x0][0x2d0], -R0.reuse ;  /* 0x0000b400bd037a23 */ /* 0x102fe40000010800 */
[----:B------:R-:W-:Y:S01]  /*6c70*/  FFMA.FTZ R0, R188, c[0x0][0x2d0], -R0 ;  /* 0x0000b400bc007a23 */ /* 0x000fe20000010800 */
[----:B------:R-:W-:Y:S03]  /*6c80*/  HMMA.16816.F32.BF16 R100, R8, R16, R112 ;  /* 0x000000100864723c */ /* 0x000fe60000041870 */
[----:B------:R-:W-:Y:S01]  /*6c90*/  MUFU.EX2 R21, R3 ;  /* 0x0000000300157308 */ /* 0x000fe20000000800 */
[----:B------:R-:W-:Y:S07]  /*6ca0*/  LDSM.16.MT88.4 R188, [R236+0x1900] ;  /* 0x00190000ecbc783b */ /* 0x000fee0000004200 */
[----:B------:R1:W-:Y:S02]  /*6cb0*/  MUFU.EX2 R20, R0 ;  /* 0x0000000000147308 */ /* 0x0003e40000000800 */
[----:B-1----:R-:W-:-:S02]  /*6cc0*/  FFMA.FTZ R0, R70, c[0x0][0x2d0], -R13 ;  /* 0x0000b40046007a23 */ /* 0x002fc4000001080d */
        /* <DEDUP_REMOVED lines=19> */
[----:B------:R-:W-:-:S02]  /*6e00*/  MOV R130, R15 ;  /* 0x0000000f00827202 */ /* 0x000fc40000000f00 */
[----:B------:R1:W-:Y:S01]  /*6e10*/  MUFU.EX2 R15, R0 ;  /* 0x00000000000f7308 */ /* 0x0003e20000000800 */
[----:B------:R-:W-:Y:S01]  /*6e20*/  IMAD.MOV.U32 R27, RZ, RZ, R71 ;  /* 0x000000ffff1b7224 */ /* 0x000fe200078e0047 */
[----:B------:R-:W-:Y:S01]  /*6e30*/  MOV R68, R124 ;  /* 0x0000007c00447202 */ /* 0x000fe20000000f00 */
[----:B------:R-:W-:Y:S01]  /*6e40*/  IMAD.MOV.U32 R71, RZ, RZ, R6 ;  /* 0x000000ffff477224 */ /* 0x000fe200078e0006 */
[----:B------:R-:W-:Y:S01]  /*6e50*/  MOV R124, R7 ;  /* 0x00000007007c7202 */ /* 0x000fe20000000f00 */
[----:B------:R-:W-:Y:S02]  /*6e60*/  IMAD.MOV.U32 R6, RZ, RZ, R128 ;  /* 0x000000ffff067224 */ /* 0x000fe400078e0080 */
[----:B-1----:R-:W-:-:S04]  /*6e70*/  FFMA.FTZ R0, R69, c[0x0][0x2d0], -R13 ;  /* 0x0000b40045007a23 */ /* 0x002fc8000001080d */
[----:B------:R1:W-:Y:S01]  /*6e80*/  MUFU.EX2 R16, R0 ;  /* 0x0000000000107308 */ /* 0x0003e20000000800 */
[----:B------:R-:W-:Y:S01]  /*6e90*/  IMAD.MOV.U32 R69, RZ, RZ, R126 ;  /* 0x000000ffff457224 */ /* 0x000fe200078e007e */
[----:B------:R-:W-:Y:S01]  /*6ea0*/  MOV R128, R129 ;  /* 0x0000008100807202 */ /* 0x000fe20000000f00 */
[----:B------:R-:W-:Y:S02]  /*6eb0*/  IMAD.MOV.U32 R126, RZ, RZ, R158 ;  /* 0x000000ffff7e7224 */ /* 0x000fe400078e009e */
[----:B------:R-:W-:Y:S01]  /*6ec0*/  IMAD.MOV.U32 R129, RZ, RZ, R130 ;  /* 0x000000ffff817224 */ /* 0x000fe200078e0082 */
[----:B------:R-:W-:Y:S01]  /*6ed0*/  MOV R130, R14 ;  /* 0x0000000e00827202 */ /* 0x000fe20000000f00 */
[----:B------:R-:W-:Y:S02]  /*6ee0*/  IMAD.MOV.U32 R7, RZ, RZ, R80 ;  /* 0x000000ffff077224 */ /* 0x000fe400078e0050 */
[----:B-1----:R-:W-:-:S04]  /*6ef0*/  FFMA.FTZ R0, R70, c[0x0][0x2d0], -R13 ;  /* 0x0000b40046007a23 */ /* 0x002fc8000001080d */
[----:B------:R1:W-:Y:S01]  /*6f00*/  MUFU.EX2 R17, R0 ;  /* 0x0000000000117308 */ /* 0x0003e20000000800 */
[----:B------:R-:W-:Y:S01]  /*6f10*/  MOV R80, R81 ;  /* 0x0000005100507202 */ /* 0x000fe20000000f00 */
[----:B------:R-:W-:Y:S01]  /*6f20*/  IMAD.MOV.U32 R81, RZ, RZ, R82 ;  /* 0x000000ffff517224 */ /* 0x000fe200078e0052 */
[----:B------:R-:W-:Y:S01]  /*6f30*/  MOV R70, R5 ;  /* 0x0000000500467202 */ /* 0x000fe20000000f00 */
[----:B------:R-:W-:Y:S01]  /*6f40*/  FFMA.FTZ R3, R69, c[0x0][0x2d0], -R12 ;  /* 0x0000b40045037a23 */ /* 0x000fe2000001080c */
[----:B------:R-:W-:Y:S01]  /*6f50*/  MOV R82, R83 ;  /* 0x0000005300527202 */ /* 0x000fe20000000f00 */
[----:B------:R-:W-:Y:S01]  /*6f60*/  IMAD.MOV.U32 R114, RZ, RZ, R124 ;  /* 0x000000ffff727224 */ /* 0x000fe200078e007c */
[----:B------:R-:W-:Y:S01]  /*6f70*/  MOV R5, R159 ;  /* 0x0000009f00057202 */ /* 0x000fe20000000f00 */
[----:B------:R-:W-:Y:S01]  /*6f80*/  IMAD.MOV.U32 R115, RZ, RZ, R126 ;  /* 0x000000ffff737224 */ /* 0x000fe200078e007e */
[----:B------:R-:W-:Y:S01]  /*6f90*/  MOV R124, R174 ;  /* 0x000000ae007c7202 */ /* 0x000fe20000000f00 */
[----:B-1----:R-:W-:Y:S01]  /*6fa0*/  FFMA.FTZ R0, R125, c[0x0][0x2d0], -R13 ;  /* 0x0000b4007d007a23 */ /* 0x002fe2000001080d */
[----:B------:R-:W-:-:S03]  /*6fb0*/  MOV R125, R157 ;  /* 0x0000009d007d7202 */ /* 0x000fc60000000f00 */
[----:B------:R1:W-:Y:S01]  /*6fc0*/  MUFU.EX2 R14, R0 ;  /* 0x00000000000e7308 */ /* 0x0003e20000000800 */
[----:B------:R-:W-:Y:S01]  /*6fd0*/  IMAD.MOV.U32 R83, RZ, RZ, R156 ;  /* 0x000000ffff537224 */ /* 0x000fe200078e009c */
[----:B------:R-:W-:Y:S01]  /*6fe0*/  MOV R126, R172 ;  /* 0x000000ac007e7202 */ /* 0x000fe20000000f00 */
[----:B------:R-:W-:Y:S01]  /*6ff0*/  IMAD.MOV.U32 R69, RZ, RZ, R173 ;  /* 0x000000ffff457224 */ /* 0x000fe200078e00ad */
[----:B------:R-:W2:Y:S01]  /*7000*/  LDSM.16.MT88.4 R156, [R233+0x1900] ;  /* 0x00190000e99c783b */ /* 0x000ea20000004200 */
[----:B------:R-:W-:Y:S01]  /*7010*/  HMMA.16816.F32.BF16 R116, R8, R28, R204 ;  /* 0x0000001c0874723c */ /* 0x000fe200000418cc */
[----:B-1----:R-:W-:Y:S01]  /*7020*/  FFMA.FTZ R0, R27, c[0x0][0x2d0], -R12 ;  /* 0x0000b4001b007a23 */ /* 0x002fe2000001080c */
[----:B------:R-:W-:Y:S01]  /*7030*/  MOV R27, R125 ;  /* 0x0000007d001b7202 */ /* 0x000fe20000000f00 */
[----:B------:R-:W-:Y:S01]  /*7040*/  IMAD.MOV.U32 R125, RZ, RZ, R175 ;  /* 0x000000ffff7d7224 */ /* 0x000fe200078e00af */
[----:B------:R-:W1:Y:S01]  /*7050*/  MUFU.EX2 R25, R4 ;  /* 0x0000000400197308 */ /* 0x000e620000000800 */
[----:B------:R-:W1:Y:S01]  /*7060*/  LDSM.16.MT88.4 R172, [R234+0x1900] ;  /* 0x00190000eaac783b */ /* 0x000e620000004200 */
[----:B------:R-:W-:Y:S01]  /*7070*/  IMAD.MOV.U32 R113, RZ, RZ, R70 ;  /* 0x000000ffff717224 */ /* 0x000fe200078e0046 */
[----:B------:R-:W-:Y:S01]  /*7080*/  MOV R112, R71 ;  /* 0x0000004700707202 */ /* 0x000fe20000000f00 */
[----:B------:R-:W-:Y:S01]  /*7090*/  FADD.FTZ R10, R114, R230 ;  /* 0x000000e6720a7221 */ /* 0x000fe20000010000 */
[----:B------:R-:W-:-:S02]  /*70a0*/  MOV R28, R124 ;  /* 0x0000007c001c7202 */ /* 0x000fc40000000f00 */
[----:B------:R-:W-:Y:S01]  /*70b0*/  MOV R30, R126 ;  /* 0x0000007e001e7202 */ /* 0x000fe20000000f00 */
[----:B------:R3:W-:Y:S01]  /*70c0*/  MUFU.EX2 R11, R0 ;  /* 0x00000000000b7308 */ /* 0x0007e20000000800 */
[----:B------:R-:W-:Y:S01]  /*70d0*/  FADD.FTZ R9, R97, R96 ;  /* 0x0000006061097221 */ /* 0x000fe20000010000 */
[----:B------:R-:W-:Y:S01]  /*70e0*/  LDSM.16.MT88.4 R204, [R235+0x1900] ;  /* 0x00190000ebcc783b */ /* 0x000fe20000004200 */
[----:B---3--:R-:W-:-:S05]  /*70f0*/  FFMA.FTZ R0, R68, c[0x0][0x2d0], -R12 ;  /* 0x0000b40044007a23 */ /* 0x008fca000001080c */
[----:B------:R3:W1:Y:S02]  /*7100*/  MUFU.EX2 R26, R0 ;  /* 0x00000000001a7308 */ /* 0x0006640000000800 */
[----:B---3--:R-:W-:-:S06]  /*7110*/  FFMA.FTZ R0, R6, c[0x0][0x2d0], -R12 ;  /* 0x0000b40006007a23 */ /* 0x008fcc000001080c */
[----:B------:R-:W-:Y:S08]  /*7120*/  MUFU.EX2 R12, R3 ;  /* 0x00000003000c7308 */ /* 0x000ff00000000800 */
[----:B------:R-:W3:Y:S01]  /*7130*/  MUFU.EX2 R13, R0 ;  /* 0x00000000000d7308 */ /* 0x000ee20000000800 */
[----:B------:R-:W-:Y:S01]  /*7140*/  MOV R68, R5 ;  /* 0x0000000500447202 */ /* 0x000fe20000000f00 */
[----:B------:R-:W-:Y:S01]  /*7150*/  IMAD.MOV.U32 R6, RZ, RZ, R128 ;  /* 0x000000ffff067224 */ /* 0x000fe200078e0080 */
[----:B------:R-:W-:Y:S01]  /*7160*/  MOV R5, R129 ;  /* 0x0000008100057202 */ /* 0x000fe20000000f00 */
[----:B------:R-:W-:Y:S01]  /*7170*/  IMAD.MOV.U32 R71, RZ, RZ, R130 ;  /* 0x000000ffff477224 */ /* 0x000fe200078e0082 */
[----:B------:R-:W-:Y:S01]  /*7180*/  MOV R70, R131 ;  /* 0x0000008300467202 */ /* 0x000fe20000000f00 */
[----:B------:R-:W-:Y:S01]  /*7190*/  IMAD.MOV.U32 R31, RZ, RZ, R125 ;  /* 0x000000ffff1f7224 */ /* 0x000fe200078e007d */
[----:B------:R-:W-:Y:S01]  /*71a0*/  F2FP.BF16.PACK_AB R128, R24, R22 ;  /* 0x000000161880723e */ /* 0x000fe200000010ff */
[----:B------:R-:W-:Y:S01]  /*71b0*/  IMAD.MOV.U32 R230, RZ, RZ, R127 ;  /* 0x000000ffffe67224 */ /* 0x000fe200078e007f */
[----:B----4-:R-:W-:-:S02]  /*71c0*/  F2FP.BF16.PACK_AB R129, R19, R18 ;  /* 0x000000121381723e */ /* 0x010fc400000010ff */
[----:B-1----:R-:W-:Y:S02]  /*71d0*/  F2FP.BF16.PACK_AB R130, R23, R25 ;  /* 0x000000191782723e */ /* 0x002fe400000010ff */
[----:B------:R-:W-:Y:S02]  /*71e0*/  F2FP.BF16.PACK_AB R131, R20, R21 ;  /* 0x000000151483723e */ /* 0x000fe400000010ff */
[----:B------:R-:W-:Y:S02]  /*71f0*/  F2FP.BF16.PACK_AB R124, R16, R15 ;  /* 0x0000000f107c723e */ /* 0x000fe400000010ff */
[----:B------:R-:W-:Y:S02]  /*7200*/  F2FP.BF16.PACK_AB R125, R26, R11 ;  /* 0x0000000b1a7d723e */ /* 0x000fe400000010ff */
[----:B------:R-:W-:Y:S02]  /*7210*/  F2FP.BF16.PACK_AB R126, R14, R17 ;  /* 0x000000110e7e723e */ /* 0x000fe400000010ff */
[----:B---3--:R-:W-:Y:S01]  /*7220*/  F2FP.BF16.PACK_AB R127, R13, R12 ;  /* 0x0000000c0d7f723e */ /* 0x008fe200000010ff */
[-C--:B--2---:R-:W-:Y:S08]  /*7230*/  HMMA.16816.F32.BF16 R148, R128, R156.reuse, R148 ;  /* 0x0000009c8094723c */ /* 0x084ff00000041894 */
[C---:B------:R-:W-:Y:S08]  /*7240*/  HMMA.16816.F32.BF16 R144, R124.reuse, R156, R144 ;  /* 0x0000009c7c90723c */ /* 0x040ff00000041890 */
[----:B------:R-:W-:Y:S08]  /*7250*/  HMMA.16816.F32.BF16 R152, R124, R158, R152 ;  /* 0x0000009e7c98723c */ /* 0x000ff00000041898 */
[-C--:B------:R-:W-:Y:S08]  /*7260*/  HMMA.16816.F32.BF16 R160, R128, R172.reuse, R160 ;  /* 0x000000ac80a0723c */ /* 0x080ff000000418a0 */
[C---:B------:R-:W-:Y:S08]  /*7270*/  HMMA.16816.F32.BF16 R164, R124.reuse, R172, R164 ;  /* 0x000000ac7ca4723c */ /* 0x040ff000000418a4 */
[----:B------:R-:W-:Y:S08]  /*7280*/  HMMA.16816.F32.BF16 R168, R124, R174, R168 ;  /* 0x000000ae7ca8723c */ /* 0x000ff000000418a8 */
[C---:B------:R-:W-:Y:S07]  /*7290*/  HMMA.16816.F32.BF16 R156, R128.reuse, R158, R40 ;  /* 0x0000009e809c723c */ /* 0x040fee0000041828 */
[----:B------:R-:W-:Y:S01]  /*72a0*/  MOV R41, R5 ;  /* 0x0000000500297202 */ /* 0x000fe20000000f00 */
[----:B------:R-:W-:Y:S01]  /*72b0*/  HMMA.16816.F32.BF16 R172, R128, R174, R36 ;  /* 0x000000ae80ac723c */ /* 0x000fe20000041824 */
[----:B------:R-:W-:-:S06]  /*72c0*/  IMAD.MOV.U32 R40, RZ, RZ, R6 ;  /* 0x000000ffff287224 */ /* 0x000fcc00078e0006 */
[----:B------:R-:W-:Y:S02]  /*72d0*/  MOV R39, R7 ;  /* 0x0000000700277202 */ /* 0x000fe40000000f00 */
[----:B------:R-:W1:Y:S01]  /*72e0*/  LDSM.16.MT88.4 R4, [R235+0x3900] ;  /* 0x00390000eb04783b */ /* 0x000e620000004200 */
[----:B------:R-:W-:Y:S01]  /*72f0*/  FADD.FTZ R3, R193, R192 ;  /* 0x000000c0c1037221 */ /* 0x000fe20000010000 */
[----:B------:R-:W-:Y:S01]  /*7300*/  HMMA.16816.F32.BF16 R176, R128, R188, R176 ;  /* 0x000000bc80b0723c */ /* 0x000fe200000418b0 */
[----:B------:R-:W-:Y:S01]  /*7310*/  IMAD.MOV.U32 R0, RZ, RZ, R82 ;  /* 0x000000ffff007224 */ /* 0x000fe200078e0052 */
[----:B------:R-:W-:Y:S02]  /*7320*/  MOV R36, R83 ;  /* 0x0000005300247202 */ /* 0x000fe40000000f00 */
[----:B------:R-:W-:Y:S01]  /*7330*/  MOV R37, R81 ;  /* 0x0000005100257202 */ /* 0x000fe20000000f00 */
[----:B------:R-:W-:-:S03]  /*7340*/  FADD.FTZ R0, R0, R3 ;  /* 0x0000000300007221 */ /* 0x000fc60000010000 */
[----:B------:R-:W-:Y:S01]  /*7350*/  HMMA.16816.F32.BF16 R180, R124, R188, R180 ;  /* 0x000000bc7cb4723c */ /* 0x000fe200000418b4 */
[----:B------:R-:W-:-:S07]  /*7360*/  FADD.FTZ R8, R113, R112 ;  /* 0x0000007071087221 */ /* 0x000fce0000010000 */
[----:B------:R-:W-:Y:S01]  /*7370*/  HMMA.16816.F32.BF16 R184, R124, R190, R184 ;  /* 0x000000be7cb8723c */ /* 0x000fe200000418b8 */
[----:B------:R-:W-:-:S07]  /*7380*/  FADD.FTZ R10, R36, R10 ;  /* 0x0000000a240a7221 */ /* 0x000fce0000010000 */
[----:B------:R-:W-:Y:S01]  /*7390*/  HMMA.16816.F32.BF16 R188, R128, R190, R32 ;  /* 0x000000be80bc723c */ /* 0x000fe20000041820 */
[----:B------:R-:W-:Y:S01]  /*73a0*/  IMAD.MOV.U32 R38, RZ, RZ, R80 ;  /* 0x000000ffff267224 */ /* 0x000fe200078e0050 */
[----:B------:R-:W-:Y:S01]  /*73b0*/  MOV R43, R70 ;  /* 0x00000046002b7202 */ /* 0x000fe20000000f00 */
[----:B------:R-:W-:Y:S01]  /*73c0*/  IMAD.MOV.U32 R228, RZ, RZ, R115 ;  /* 0x000000ffffe47224 */ /* 0x000fe200078e0073 */
[----:B------:R-:W2:Y:S03]  /*73d0*/  LDSM.16.MT88.4 R80, [R233+0x3900] ;  /* 0x00390000e950783b */ /* 0x000ea60000004200 */
[----:B------:R-:W-:Y:S01]  /*73e0*/  IMAD.MOV.U32 R34, RZ, RZ, R99 ;  /* 0x000000ffff227224 */ /* 0x000fe200078e0063 */
[----:B------:R-:W-:Y:S01]  /*73f0*/  MOV R35, R98 ;  /* 0x0000006200237202 */ /* 0x000fe20000000f00 */
[----:B------:R-:W-:Y:S01]  /*7400*/  IMAD.MOV.U32 R42, RZ, RZ, R71 ;  /* 0x000000ffff2a7224 */ /* 0x000fe200078e0047 */
[----:B------:R-:W3:Y:S01]  /*7410*/  LDSM.16.MT88.4 R96, [R234+0x3900] ;  /* 0x00390000ea60783b */ /* 0x000ee20000004200 */
[----:B------:R-:W-:-:S02]  /*7420*/  FADD.FTZ R3, R34, R9 ;  /* 0x0000000922037221 */ /* 0x000fc40000010000 */
[----:B------:R-:W-:Y:S01]  /*7430*/  FADD.FTZ R9, R37, R0 ;  /* 0x0000000025097221 */ /* 0x000fe20000010000 */
[----:B-1----:R-:W-:Y:S01]  /*7440*/  HMMA.16816.F32.BF16 R120, R124, R4, R120 ;  /* 0x000000047c78723c */ /* 0x002fe20000041878 */
[----:B------:R-:W-:Y:S01]  /*7450*/  FADD.FTZ R8, R35, R8 ;  /* 0x0000000823087221 */ /* 0x000fe20000010000 */
[----:B------:R-:W1:Y:S01]  /*7460*/  LDSM.16.MT88.4 R112, [R236+0x3900] ;  /* 0x00390000ec70783b */ /* 0x000e620000004200 */
[----:B------:R-:W-:Y:S02]  /*7470*/  FADD.FTZ R0, R40, R10 ;  /* 0x0000000a28007221 */ /* 0x000fe40000010000 */
[----:B------:R-:W-:-:S03]  /*7480*/  FADD.FTZ R9, R41, R9 ;  /* 0x0000000929097221 */ /* 0x000fc60000010000 */
[----:B------:R-:W-:Y:S07]  /*7490*/  HMMA.16816.F32.BF16 R116, R128, R4, R116 ;  /* 0x000000048074723c */ /* 0x000fee0000041874 */
[----:B------:R-:W-:Y:S02]  /*74a0*/  FADD.FTZ R4, R38, R3 ;  /* 0x0000000326047221 */ /* 0x000fe40000010000 */
[----:B------:R-:W-:Y:S02]  /*74b0*/  FADD.FTZ R3, R39, R8 ;  /* 0x0000000827037221 */ /* 0x000fe40000010000 */
[----:B------:R-:W-:-:S02]  /*74c0*/  FADD.FTZ R5, R43, R0 ;  /* 0x000000002b057221 */ /* 0x000fc40000010000 */
[----:B------:R-:W-:Y:S02]  /*74d0*/  FADD.FTZ R0, R230, R9 ;  /* 0x00000009e6007221 */ /* 0x000fe40000010000 */
[----:B------:R-:W-:Y:S02]  /*74e0*/  FADD.FTZ R8, R252, R4 ;  /* 0x00000004fc087221 */ /* 0x000fe40000010000 */
[----:B------:R-:W-:Y:S01]  /*74f0*/  FADD.FTZ R4, R42, R3 ;  /* 0x000000032a047221 */ /* 0x000fe20000010000 */
[----:B------:R-:W-:Y:S01]  /*7500*/  MOV R229, R68 ;  /* 0x0000004400e57202 */ /* 0x000fe20000000f00 */
[----:B------:R-:W-:Y:S02]  /*7510*/  FADD.FTZ R0, R28, R0 ;  /* 0x000000001c007221 */ /* 0x000fe40000010000 */
[----:B------:R-:W-:Y:S02]  /*7520*/  FADD.FTZ R3, R142, R8 ;  /* 0x000000088e037221 */ /* 0x000fe40000010000 */
[----:B------:R-:W-:-:S02]  /*7530*/  FADD.FTZ R5, R31, R5 ;  /* 0x000000051f057221 */ /* 0x000fc40000010000 */
[----:B------:R-:W-:Y:S02]  /*7540*/  IMAD.MOV.U32 R29, RZ, RZ, R69 ;  /* 0x000000ffff1d7224 */ /* 0x000fe400078e0045 */
        /* <DEDUP_REMOVED lines=31> */
[----:B------:R-:W-:Y:S01]  /*7740*/  FADD.FTZ R5, R26, R5 ;  /* 0x000000051a057221 */ /* 0x000fe20000010000 */
[----:B------:R-:W-:Y:S01]  /*7750*/  HMMA.16816.F32.BF16 R196, R124, R204, R196 ;  /* 0x000000cc7cc4723c */ /* 0x000fe200000418c4 */
[----:B------:R-:W-:Y:S02]  /*7760*/  FADD.FTZ R4, R16, R4 ;  /* 0x0000000410047221 */ /* 0x000fe40000010000 */
[----:B------:R-:W-:Y:S02]  /*7770*/  FADD.FTZ R0, R23, R0 ;  /* 0x0000000017007221 */ /* 0x000fe40000010000 */
[----:B------:R-:W-:-:S03]  /*7780*/  FADD.FTZ R3, R21, R3 ;  /* 0x0000000315037221 */ /* 0x000fc60000010000 */
[----:B------:R-:W-:Y:S01]  /*7790*/  HMMA.16816.F32.BF16 R200, R124, R206, R200 ;  /* 0x000000ce7cc8723c */ /* 0x000fe200000418c8 */
[----:B------:R-:W-:Y:S02]  /*77a0*/  FADD.FTZ R5, R12, R5 ;  /* 0x000000050c057221 */ /* 0x000fe40000010000 */
[----:B------:R-:W-:-:S05]  /*77b0*/  FADD.FTZ R4, R17, R4 ;  /* 0x0000000411047221 */ /* 0x000fca0000010000 */
[C---:B--2---:R-:W-:Y:S01]  /*77c0*/  HMMA.16816.F32.BF16 R72, R124.reuse, R80, R72 ;  /* 0x000000507c48723c */ /* 0x044fe20000041848 */
[----:B------:R2:W-:Y:S07]  /*77d0*/  STL [R1+0x38], R0 ;  /* 0x0000380001007387 */ /* 0x0005ee0000100800 */
[C---:B------:R-:W-:Y:S08]  /*77e0*/  HMMA.16816.F32.BF16 R76, R124.reuse, R82, R76 ;  /* 0x000000527c4c723c */ /* 0x040ff0000004184c */
[C---:B---3--:R-:W-:Y:S08]  /*77f0*/  HMMA.16816.F32.BF16 R88, R124.reuse, R96, R88 ;  /* 0x000000607c58723c */ /* 0x048ff00000041858 */
[----:B------:R-:W-:Y:S01]  /*7800*/  HMMA.16816.F32.BF16 R92, R124, R98, R92 ;  /* 0x000000627c5c723c */ /* 0x000fe2000004185c */
[----:B--2---:R-:W-:-:S07]  /*7810*/  FADD.FTZ R0, R13, R5 ;  /* 0x000000050d007221 */ /* 0x004fce0000010000 */
[C---:B-1----:R-:W-:Y:S08]  /*7820*/  HMMA.16816.F32.BF16 R104, R124.reuse, R112, R104 ;  /* 0x000000707c68723c */ /* 0x042ff00000041868 */
[C---:B------:R-:W-:Y:S08]  /*7830*/  HMMA.16816.F32.BF16 R108, R124.reuse, R114, R108 ;  /* 0x000000727c6c723c */ /* 0x040ff0000004186c */
[----:B------:R-:W-:Y:S08]  /*7840*/  HMMA.16816.F32.BF16 R124, R124, R6, R84 ;  /* 0x000000067c7c723c */ /* 0x000ff00000041854 */
        /* <DEDUP_REMOVED lines=8> */
[----:B------:R-:W-:Y:S07]  /*78d0*/  HMMA.16816.F32.BF16 R128, R128, R6, R44 ;  /* 0x000000068080723c */ /* 0x000fee000004182c */
[----:B------:R-:W-:-:S02]  /*78e0*/  FADD.FTZ R6, R20, R3 ;  /* 0x0000000314067221 */ /* 0x000fc40000010000 */
[----:B------:R-:W-:-:S03]  /*78f0*/  FADD.FTZ R3, R14, R4 ;  /* 0x000000040e037221 */ /* 0x000fc60000010000 */
[----:B------:R1:W-:Y:S04]  /*7900*/  STL [R1+0x34], R6 ;  /* 0x0000340601007387 */ /* 0x0003e80000100800 */
[----:B------:R1:W-:Y:S04]  /*7910*/  STL [R1+0x3c], R0 ;  /* 0x00003c0001007387 */ /* 0x0003e80000100800 */
[----:B------:R1:W-:Y:S01]  /*7920*/  STL [R1+0x40], R3 ;  /* 0x0000400301007387 */ /* 0x0003e20000100800 */
[----:B------:R-:W-:Y:S11]  /*7930*/  PLOP3.LUT P2, PT, PT, PT, UP0, 0x40, 0x0 ;  /* 0x000000000000781c */ /* 0x000ff60003f4e808 */
[----:B------:R-:W-:Y:S02]  /*7940*/  @!UPT UIADD3 URZ, URZ, URZ, URZ ;  /* 0x0000003f3f3ff290 */ /* 0x000fe4000fffe03f */
[----:B------:R-:W-:Y:S05]  /*7950*/  @P2 BRA `(.L_x_754) ;  /* 0x0000529000002947 */ /* 0x000fea0003800000 */
[----:B-----5:R-:W-:Y:S01]  /*7960*/  SHF.R.S32.HI R27, RZ, 0x1f, R132 ;  /* 0x0000001fff1b7819 */ /* 0x020fe20000011484 */
[C---:B------:R-:W-:Y:S01]  /*7970*/  IMAD.SHL.U32 R4, R132.reuse, 0x2, RZ ;  /* 0x0000000284047824 */ /* 0x040fe200078e00ff */
[----:B------:R-:W-:Y:S01]  /*7980*/  SHF.R.S32.HI R136, RZ, 0x1f, R134 ;  /* 0x0000001fff887819 */ /* 0x000fe20000011486 */
[----:B------:R-:W-:Y:S01]  /*7990*/  IMAD.MOV.U32 R141, RZ, RZ, R2 ;  /* 0x000000ffff8d7224 */ /* 0x000fe200078e0002 */
[----:B-1----:R-:W-:Y:S01]  /*79a0*/  SHF.L.U64.HI R0, R132, 0x1, R27 ;  /* 0x0000000184007819 */ /* 0x002fe2000001021b */
[----:B------:R-:W-:Y:S01]  /*79b0*/  IMAD.MOV.U32 R132, RZ, RZ, R138 ;  /* 0x000000ffff847224 */ /* 0x000fe200078e008a */
[C---:B------:R-:W-:Y:S01]  /*79c0*/  SHF.L.U64.HI R3, R134.reuse, 0x1, R136 ;  /* 0x0000000186037819 */ /* 0x040fe20000010288 */
[----:B------:R-:W-:Y:S01]  /*79d0*/  UIADD3 UR11, UR11, -0x2, URZ ;  /* 0xfffffffe0b0b7890 */ /* 0x000fe2000fffe03f */
[----:B------:R-:W-:Y:S01]  /*79e0*/  MOV R140, R137 ;  /* 0x00000089008c7202 */ /* 0x000fe20000000f00 */
[----:B------:R1:W-:Y:S04]  /*79f0*/  STL [R1+0x14], R0 ;  /* 0x0000140001007387 */ /* 0x0003e80000100800 */
[----:B------:R-:W-:Y:S04]  /*7a00*/  STL [R1+0x10], R4 ;  /* 0x0000100401007387 */ /* 0x000fe80000100800 */
[----:B------:R2:W-:Y:S01]  /*7a10*/  STL [R1+0xc], R3 ;  /* 0x00000c0301007387 */ /* 0x0005e20000100800 */
[----:B-1----:R-:W-:-:S05]  /*7a20*/  IMAD.SHL.U32 R0, R134, 0x2, RZ ;  /* 0x0000000286007824 */ /* 0x002fca00078e00ff */
[----:B------:R1:W-:Y:S01]  /*7a30*/  STL [R1+0x8], R0 ;  /* 0x0000080001007387 */ /* 0x0003e20000100800 */
[----:B--2---:R-:W-:Y:S01]  /*7a40*/  MOV R3, R139 ;  /* 0x0000008b00037202 */ /* 0x004fe20000000f00 */
[----:B------:R-:W-:Y:S05]  /*7a50*/  BRA `(.L_x_755) ;  /* 0x0000044000007947 */ /* 0x000fea0003800000 */
.L_x_757:
[----:B------:R-:W2:Y:S01]  /*7a60*/  LDL R12, [R1+0x44] ;  /* 0x00004400010c7983 */ /* 0x000ea20000100800 */
[----:B------:R-:W-:Y:S01]  /*7a70*/  ULEA UR4, UR11, UR9, 0x6 ;  /* 0x000000090b047291 */ /* 0x000fe2000f8e303f */
[----:B------:R-:W-:Y:S02]  /*7a80*/  IMAD.MOV.U32 R7, RZ, RZ, RZ ;  /* 0x000000ffff077224 */ /* 0x000fe400078e00ff */
[----:B------:R-:W3:Y:S03]  /*7a90*/  LDL R39, [R1+0x10] ;  /* 0x0000100001277983 */ /* 0x000ee60000100800 */
[----:B------:R-:W-:Y:S01]  /*7aa0*/  IMAD.U32 R2, RZ, RZ, UR4 ;  /* 0x00000004ff027e24 */ /* 0x000fe2000f8e00ff */
[----:B------:R-:W4:Y:S04]  /*7ab0*/  LDL R38, [R1+0x8] ;  /* 0x0000080001267983 */ /* 0x000f280000100800 */
[----:B------:R-:W5:Y:S04]  /*7ac0*/  LDL R37, [R1+0x14] ;  /* 0x0000140001257983 */ /* 0x000f680000100800 */
[----:B------:R-:W3:Y:S04]  /*7ad0*/  LDL R36, [R1+0xc] ;  /* 0x00000c0001247983 */ /* 0x000ee80000100800 */
        /* <DEDUP_REMOVED lines=18> */
[----:B--2---:R-:W-:Y:S01]  /*7c00*/  STL [R1+0x28], R7 ;  /* 0x0000280701007387 */ /* 0x004fe20000100800 */
        /* <DEDUP_REMOVED lines=9> */
[----:B------:R-:W5:Y:S04]  /*7ca0*/  SHFL.IDX PT, R5, R0, RZ, 0x181f ;  /* 0x00181fff00057589 */ /* 0x000f6800000e0000 */
[----:B------:R-:W1:Y:S04]  /*7cb0*/  SHFL.IDX PT, R12, R2, 0x1, 0x181f ;  /* 0x00381f00020c7f89 */ /* 0x000e6800000e0000 */
[----:B------:R-:W2:Y:S04]  /*7cc0*/  SHFL.IDX PT, R13, R0, 0x1, 0x181f ;  /* 0x00381f00000d7f89 */ /* 0x000ea800000e0000 */
[----:B------:R-:W2:Y:S04]  /*7cd0*/  SHFL.IDX PT, R11, R2, 0x2, 0x181f ;  /* 0x00581f00020b7f89 */ /* 0x000ea800000e0000 */
[----:B------:R-:W2:Y:S04]  /*7ce0*/  SHFL.IDX PT, R14, R0, 0x2, 0x181f ;  /* 0x00581f00000e7f89 */ /* 0x000ea800000e0000 */
[----:B------:R-:W2:Y:S01]  /*7cf0*/  SHFL.IDX PT, R2, R2, 0x3, 0x181f ;  /* 0x00781f0002027f89 */ /* 0x000ea200000e0000 */
[CC--:B---3--:R-:W-:Y:S02]  /*7d00*/  IADD3 R8, P6, R6.reuse, R39.reuse, RZ ;  /* 0x0000002706087210 */ /* 0x0c8fe40007fde0ff */
[----:B----4-:R-:W-:Y:S01]  /*7d10*/  IADD3 R6, P5, R6, R38, RZ ;  /* 0x0000002606067210 */ /* 0x010fe20007fbe0ff */
[----:B------:R-:W3:Y:S02]  /*7d20*/  SHFL.IDX PT, R0, R0, 0x3, 0x181f ;  /* 0x00781f0000007f89 */ /* 0x000ee400000e0000 */
[C-C-:B-----5:R-:W-:Y:S01]  /*7d30*/  IMAD.X R9, R5.reuse, 0x1, R37.reuse, P6 ;  /* 0x0000000105097824 */ /* 0x160fe200030e0625 */
[----:B------:R-:W-:Y:S02]  /*7d40*/  IADD3.X R7, R5, R36, RZ, P5, !PT ;  /* 0x0000002405077210 */ /* 0x000fe40002ffe4ff */
[CC--:B-1----:R-:W-:Y:S02]  /*7d50*/  IADD3 R4, P2, R12.reuse, R39.reuse, RZ ;  /* 0x000000270c047210 */ /* 0x0c2fe40007f5e0ff */
[----:B------:R1:W-:Y:S01]  /*7d60*/  LDGSTS.E.BYPASS.LTC128B.128 [R35+0x4100], [R8.64], !P4 ;  /* 0x0410000008237fae */ /* 0x0003e2000e101d4c */
[-C--:B------:R-:W-:Y:S02]  /*7d70*/  IADD3 R12, P5, R12, R38.reuse, RZ ;  /* 0x000000260c0c7210 */ /* 0x080fe40007fbe0ff */
[--C-:B--2---:R-:W-:Y:S01]  /*7d80*/  IMAD.X R5, R13, 0x1, R37.reuse, P2 ;  /* 0x000000010d057824 */ /* 0x104fe200010e0625 */
[----:B------:R2:W-:Y:S01]  /*7d90*/  LDGSTS.E.BYPASS.LTC128B.128 [R35+0x6100], [R6.64], !P3 ;  /* 0x0610000006237fae */ /* 0x0005e2000d901d4c */
[-C--:B------:R-:W-:Y:S01]  /*7da0*/  IADD3 R10, P2, R11, R39.reuse, RZ ;  /* 0x000000270b0a7210 */ /* 0x080fe20007f5e0ff */
[--C-:B------:R-:W-:Y:S02]  /*7db0*/  IMAD.X R13, R13, 0x1, R36.reuse, P5 ;  /* 0x000000010d0d7824 */ /* 0x100fe400028e0624 */
[----:B------:R4:W-:Y:S04]  /*7dc0*/  LDGSTS.E.BYPASS.LTC128B.128 [R35+0x4900], [R4.64], !P4 ;  /* 0x0490000004237fae */ /* 0x0009e8000e101d4c */
[----:B------:R3:W-:Y:S01]  /*7dd0*/  LDGSTS.E.BYPASS.LTC128B.128 [R35+0x6900], [R12.64], !P3 ;  /* 0x069000000c237fae */ /* 0x0007e2000d901d4c */
[----:B-1----:R-:W-:Y:S01]  /*7de0*/  IADD3 R8, P6, R11, R38, RZ ;  /* 0x000000260b087210 */ /* 0x002fe20007fde0ff */
[--C-:B------:R-:W-:Y:S01]  /*7df0*/  IMAD.X R11, R14, 0x1, R37.reuse, P2 ;  /* 0x000000010e0b7824 */ /* 0x100fe200010e0625 */
[----:B--2---:R-:W-:Y:S04]  /*7e00*/  IADD3 R6, P5, R2, R39, RZ ;  /* 0x0000002702067210 */ /* 0x004fe80007fbe0ff */
[----:B------:R1:W-:Y:S01]  /*7e10*/  LDGSTS.E.BYPASS.LTC128B.128 [R35+0x5100], [R10.64], !P4 ;  /* 0x051000000a237fae */ /* 0x0003e2000e101d4c */
[----:B------:R-:W-:Y:S02]  /*7e20*/  IADD3.X R9, R14, R36, RZ, P6, !PT ;  /* 0x000000240e097210 */ /* 0x000fe400037fe4ff */
[----:B----4-:R-:W-:Y:S01]  /*7e30*/  IADD3 R4, P2, R2, R38, RZ ;  /* 0x0000002602047210 */ /* 0x010fe20007f5e0ff */
[C---:B---3--:R-:W-:Y:S02]  /*7e40*/  IMAD.X R7, R0.reuse, 0x1, R37, P5 ;  /* 0x0000000100077824 */ /* 0x048fe400028e0625 */
[----:B------:R1:W-:Y:S02]  /*7e50*/  LDGSTS.E.BYPASS.LTC128B.128 [R35+0x7100], [R8.64], !P3 ;  /* 0x0710000008237fae */ /* 0x0003e4000d901d4c */
[----:B------:R-:W-:Y:S02]  /*7e60*/  IMAD.X R5, R0, 0x1, R36, P2 ;  /* 0x0000000100057824 */ /* 0x000fe400010e0624 */
[----:B------:R1:W-:Y:S04]  /*7e70*/  LDGSTS.E.BYPASS.LTC128B.128 [R35+0x5900], [R6.64], !P4 ;  /* 0x0590000006237fae */ /* 0x0003e8000e101d4c */
[----:B------:R1:W-:Y:S01]  /*7e80*/  LDGSTS.E.BYPASS.LTC128B.128 [R35+0x7900], [R4.64], !P3 ;  /* 0x0790000004237fae */ /* 0x0003e2000d901d4c */
[----:B------:R-:W-:-:S05]  /*7e90*/  BRA `(.L_x_756) ;  /* 0x0000171000007947 */ /* 0x000fca0003800000 */
.L_x_755:
[----:B------:R-:W2:Y:S01]  /*7ea0*/  LDL R4, [R1+0x30] ;  /* 0x0000300001047983 */ /* 0x000ea20000100800 */
[----:B------:R-:W-:Y:S04]  /*7eb0*/  DEPBAR.LE SB0, 0x0 ;  /* 0x000080000000791a */ /* 0x000fe80000000000 */
[----:B------:R-:W3:Y:S01]  /*7ec0*/  LDL R2, [R1+0x28] ;  /* 0x0000280001027983 */ /* 0x000ee20000100800 */
[----:B------:R-:W-:Y:S03]  /*7ed0*/  UISETP.GE.AND UP0, UPT, UR11, 0x1, UPT ;  /* 0x000000010b00788c */ /* 0x000fe6000bf06270 */
[----:B------:R-:W4:Y:S04]  /*7ee0*/  LDL R58, [R1+0x10] ;  /* 0x00001000013a7983 */ /* 0x000f280000100800 */
[----:B------:R-:W5:Y:S04]  /*7ef0*/  LDL R57, [R1+0x14] ;  /* 0x0000140001397983 */ /* 0x000f680000100800 */
[----:B------:R-:W4:Y:S04]  /*7f00*/  LDL R56, [R1+0x8] ;  /* 0x0000080001387983 */ /* 0x000f280000100800 */
[----:B------:R-:W4:Y:S04]  /*7f10*/  LDL R54, [R1+0x2c] ;  /* 0x00002c0001367983 */ /* 0x000f280000100800 */
[----:B------:R-:W4:Y:S04]  /*7f20*/  LDL R55, [R1+0xc] ;  /* 0x00000c0001377983 */ /* 0x000f280000100800 */
[----:B------:R-:W-:Y:S08]  /*7f30*/  BAR.SYNC.DEFER_BLOCKING 0x0 ;  /* 0x0000000000007b1d */ /* 0x000ff00000010000 */
[----:B------:R-:W-:Y:S08]  /*7f40*/  LDSM.16.M88.4 R64, [R239+0x8100] ;  /* 0x00810000ef40783b */ /* 0x000ff00000000200 */
[----:B------:R-:W1:Y:S08]  /*7f50*/  LDSM.16.M88.4 R16, [R232+0x4100] ;  /* 0x00410000e810783b */ /* 0x000e700000000200 */
[----:B------:R-:W1:Y:S08]  /*7f60*/  LDSM.16.M88.4 R60, [R239+0xa100] ;  /* 0x00a10000ef3c783b */ /* 0x000e700000000200 */
[----:B------:R-:W1:Y:S08]  /*7f70*/  LDSM.16.M88.4 R32, [R232+0x4900] ;  /* 0x00490000e820783b */ /* 0x000e700000000200 */
        /* <DEDUP_REMOVED lines=8> */
[----:B-12---:R-:W-:Y:S01]  /*8000*/  SHF.R.S32.HI R0, RZ, 0x1f, R4 ;  /* 0x0000001fff007819 */ /* 0x006fe20000011404 */
[----:B------:R-:W-:Y:S04]  /*8010*/  IMAD.WIDE.U32 R8, R4, c[0x0][0x208], RZ ;  /* 0x0000820004087a25 */ /* 0x000fe800078e00ff */
[----:B------:R-:W-:Y:S04]  /*8020*/  IMAD R0, R0, c[0x0][0x208], RZ ;  /* 0x0000820000007a24 */ /* 0x000fe800078e02ff */
[----:B------:R-:W-:Y:S02]  /*8030*/  IMAD R0, R4, c[0x0][0x20c], R0 ;  /* 0x0000830004007a24 */ /* 0x000fe400078e0200 */
[-C--:B------:R-:W-:Y:S03]  /*8040*/  HMMA.16816.F32.BF16 R4, R64, R16.reuse, RZ ;  /* 0x000000104004723c */ /* 0x080fe600000418ff */
[----:B------:R-:W-:Y:S02]  /*8050*/  IADD3 R9, R9, R0, RZ ;  /* 0x0000000009097210 */ /* 0x000fe40007ffe0ff */
[----:B---3--:R-:W-:Y:S03]  /*8060*/  SHF.R.S32.HI R0, RZ, 0x1f, R2 ;  /* 0x0000001fff007819 */ /* 0x008fe60000011402 */
[----:B------:R-:W-:Y:S02]  /*8070*/  IMAD.WIDE.U32 R12, R2, c[0x0][0x218], R8 ;  /* 0x00008600020c7a25 */ /* 0x000fe400078e0008 */
[C---:B------:R-:W-:Y:S02]  /*8080*/  HMMA.16816.F32.BF16 R8, R60.reuse, R16, RZ ;  /* 0x000000103c08723c */ /* 0x040fe400000418ff */
[----:B------:R-:W-:Y:S04]  /*8090*/  IMAD R0, R0, c[0x0][0x218], RZ ;  /* 0x0000860000007a24 */ /* 0x000fe800078e02ff */
[----:B------:R-:W-:Y:S01]  /*80a0*/  IMAD R2, R2, c[0x0][0x21c], R0 ;  /* 0x0000870002027a24 */ /* 0x000fe200078e0200 */
[----:B------:R-:W-:Y:S05]  /*80b0*/  IADD3 R0, P2, R12, UR22, RZ ;  /* 0x000000160c007c10 */ /* 0x000fea000ff5e0ff */
[----:B------:R-:W-:Y:S02]  /*80c0*/  IADD3.X R16, R13, UR5, R2, P2, !PT ;  /* 0x000000050d107c10 */ /* 0x000fe400097fe402 */
[-C--:B------:R-:W-:Y:S01]  /*80d0*/  HMMA.16816.F32.BF16 R12, R60, R18.reuse, RZ ;  /* 0x000000123c0c723c */ /* 0x080fe200000418ff */
[C---:B------:R-:W-:Y:S04]  /*80e0*/  LEA R2, P2, R0.reuse, c[0x0][0x1f8], 0x1 ;  /* 0x00007e0000027a11 */ /* 0x040fe800078408ff */
[----:B------:R-:W-:Y:S01]  /*80f0*/  LEA.HI.X R0, R0, c[0x0][0x1fc], R16, 0x1, P2 ;  /* 0x00007f0000007a11 */ /* 0x000fe200010f0c10 */
[----:B------:R-:W4:Y:S02]  /*8100*/  SHFL.IDX PT, R38, R2, RZ, 0x181f ;  /* 0x00181fff02267589 */ /* 0x000f2400000e0000 */
[C---:B------:R-:W-:Y:S06]  /*8110*/  HMMA.16816.F32.BF16 R16, R64.reuse, R18, RZ ;  /* 0x000000124010723c */ /* 0x040fec00000418ff */
[----:B------:R-:W5:Y:S02]  /*8120*/  SHFL.IDX PT, R39, R0, RZ, 0x181f ;  /* 0x00181fff00277589 */ /* 0x000f6400000e0000 */
[-C--:B------:R-:W-:Y:S06]  /*8130*/  HMMA.16816.F32.BF16 R20, R64, R32.reuse, RZ ;  /* 0x000000204014723c */ /* 0x080fec00000418ff */
[----:B------:R-:W1:Y:S02]  /*8140*/  SHFL.IDX PT, R46, R2, 0x1, 0x181f ;  /* 0x00381f00022e7f89 */ /* 0x000e6400000e0000 */
[C---:B------:R-:W-:Y:S06]  /*8150*/  HMMA.16816.F32.BF16 R24, R60.reuse, R32, RZ ;  /* 0x000000203c18723c */ /* 0x040fec00000418ff */
[----:B------:R-:W2:Y:S01]  /*8160*/  SHFL.IDX PT, R43, R0, 0x1, 0x181f ;  /* 0x00381f00002b7f89 */ /* 0x000ea200000e0000 */
[C---:B----4-:R-:W-:Y:S01]  /*8170*/  IADD3 R36, P5, R38.reuse, R58, RZ ;  /* 0x0000003a26247210 */ /* 0x050fe20007fbe0ff */
[-C--:B------:R-:W-:Y:S01]  /*8180*/  HMMA.16816.F32.BF16 R28, R60, R34.reuse, RZ ;  /* 0x000000223c1c723c */ /* 0x080fe200000418ff */
[----:B------:R-:W-:Y:S03]  /*8190*/  IADD3 R38, P2, R38, R56, RZ ;  /* 0x0000003826267210 */ /* 0x000fe60007f5e0ff */
[C---:B-----5:R-:W-:Y:S02]  /*81a0*/  IADD3.X R37, R39.reuse, R57, RZ, P5, !PT ;  /* 0x0000003927257210 */ /* 0x060fe40002ffe4ff */
[----:B------:R-:W3:Y:S02]  /*81b0*/  SHFL.IDX PT, R52, R2, 0x2, 0x181f ;  /* 0x00581f0002347f89 */ /* 0x000ee400000e0000 */
[C---:B------:R-:W-:Y:S04]  /*81c0*/  HMMA.16816.F32.BF16 R32, R64.reuse, R34, RZ ;  /* 0x000000224020723c */ /* 0x040fe800000418ff */
[----:B------:R-:W-:Y:S02]  /*81d0*/  IADD3.X R39, R39, R55, RZ, P2, !PT ;  /* 0x0000003727277210 */ /* 0x000fe400017fe4ff */
[C---:B-1----:R-:W-:Y:S01]  /*81e0*/  IADD3 R40, P2, R46.reuse, R58, RZ ;  /* 0x0000003a2e287210 */ /* 0x042fe20007f5e0ff */
[----:B------:R1:W-:Y:S01]  /*81f0*/  LDGSTS.E.BYPASS.LTC128B.128 [R54], [R36.64], !P4 ;  /* 0x0000000024367fae */ /* 0x0003e2000e101d4c */
[----:B------:R-:W-:Y:S04]  /*8200*/  IADD3 R46, P6, R46, R56, RZ ;  /* 0x000000382e2e7210 */ /* 0x000fe80007fde0ff */
[C---:B--2---:R-:W-:Y:S03]  /*8210*/  IADD3.X R41, R43.reuse, R57, RZ, P2, !PT ;  /* 0x000000392b297210 */ /* 0x044fe600017fe4ff */
[----:B------:R-:W2:Y:S01]  /*8220*/  SHFL.IDX PT, R42, R0, 0x2, 0x181f ;  /* 0x00581f00002a7f89 */ /* 0x000ea200000e0000 */
[----:B------:R-:W-:Y:S07]  /*8230*/  IADD3.X R47, R43, R55, RZ, P6, !PT ;  /* 0x000000372b2f7210 */ /* 0x000fee00037fe4ff */
[----:B------:R1:W-:Y:S01]  /*8240*/  LDGSTS.E.BYPASS.LTC128B.128 [R54+0x2000], [R38.64], !P3 ;  /* 0x0200000026367fae */ /* 0x0003e2000d901d4c */
[C---:B---3--:R-:W-:Y:S02]  /*8250*/  IADD3 R44, P5, R52.reuse, R58, RZ ;  /* 0x0000003a342c7210 */ /* 0x048fe40007fbe0ff */
[----:B------:R-:W-:Y:S05]  /*8260*/  IADD3 R52, P2, R52, R56, RZ ;  /* 0x0000003834347210 */ /* 0x000fea0007f5e0ff */
[----:B------:R3:W-:Y:S08]  /*8270*/  LDGSTS.E.BYPASS.LTC128B.128 [R54+0x800], [R40.64], !P4 ;  /* 0x0080000028367fae */ /* 0x0007f0000e101d4c */
[----:B------:R4:W-:Y:S01]  /*8280*/  LDGSTS.E.BYPASS.LTC128B.128 [R54+0x2800], [R46.64], !P3 ;  /* 0x028000002e367fae */ /* 0x0009e2000d901d4c */
[C---:B--2---:R-:W-:Y:S02]  /*8290*/  IADD3.X R45, R42.reuse, R57, RZ, P5, !PT ;  /* 0x000000392a2d7210 */ /* 0x044fe40002ffe4ff */
[----:B------:R-:W-:Y:S05]  /*82a0*/  IADD3.X R53, R42, R55, RZ, P2, !PT ;  /* 0x000000372a357210 */ /* 0x000fea00017fe4ff */
[----:B------:R4:W-:Y:S01]  /*82b0*/  LDGSTS.E.BYPASS.LTC128B.128 [R54+0x1000], [R44.64], !P4 ;  /* 0x010000002c367fae */ /* 0x0009e2000e101d4c */
[-C--:B-1----:R-:W-:Y:S07]  /*82c0*/  HMMA.16816.F32.BF16 R36, R64, R48.reuse, RZ ;  /* 0x000000304024723c */ /* 0x082fee00000418ff */
[----:B------:R-:W1:Y:S01]  /*82d0*/  SHFL.IDX PT, R2, R2, 0x3, 0x181f ;  /* 0x00781f0002027f89 */ /* 0x000e6200000e0000 */
[C---:B---3--:R-:W-:Y:S07]  /*82e0*/  HMMA.16816.F32.BF16 R40, R60.reuse, R48, RZ ;  /* 0x000000303c28723c */ /* 0x048fee00000418ff */
[----:B------:R-:W2:Y:S08]  /*82f0*/  SHFL.IDX PT, R0, R0, 0x3, 0x181f ;  /* 0x00781f0000007f89 */ /* 0x000eb000000e0000 */
[----:B------:R3:W-:Y:S01]  /*8300*/  LDGSTS.E.BYPASS.LTC128B.128 [R54+0x3000], [R52.64], !P3 ;  /* 0x0300000034367fae */ /* 0x0007e2000d901d4c */
[-C--:B----4-:R-:W-:Y:S01]  /*8310*/  HMMA.16816.F32.BF16 R44, R60, R50.reuse, RZ ;  /* 0x000000323c2c723c */ /* 0x090fe200000418ff */
[----:B-1----:R-:W-:Y:S04]  /*8320*/  IADD3 R48, P2, R2, R58, RZ ;  /* 0x0000003a02307210 */ /* 0x002fe80007f5e0ff */
[----:B--2---:R-:W-:Y:S05]  /*8330*/  IADD3.X R49, R0, R57, RZ, P2, !PT ;  /* 0x0000003900317210 */ /* 0x004fea00017fe4ff */
[----:B------:R1:W-:Y:S02]  /*8340*/  LDGSTS.E.BYPASS.LTC128B.128 [R54+0x1800], [R48.64], !P4 ;  /* 0x0180000030367fae */ /* 0x0003e4000e101d4c */
[----:B---3--:R-:W-:Y:S04]  /*8350*/  IADD3 R52, P2, R2, R56, RZ ;  /* 0x0000003802347210 */ /* 0x008fe80007f5e0ff */
[----:B------:R-:W-:Y:S02]  /*8360*/  IADD3.X R53, R0, R55, RZ, P2, !PT ;  /* 0x0000003700357210 */ /* 0x000fe400017fe4ff */
[----:B------:R-:W-:Y:S03]  /*8370*/  PLOP3.LUT P2, PT, PT, PT, UP0, 0x80, 0x0 ;  /* 0x000000000000781c */ /* 0x000fe60003f4f008 */
[----:B------:R2:W-:Y:S08]  /*8380*/  LDGSTS.E.BYPASS.LTC128B.128 [R54+0x3800], [R52.64], !P3 ;  /* 0x0380000034367fae */ /* 0x0005f0000d901d4c */
[----:B------:R-:W0:Y:S01]  /*8390*/  LDGDEPBAR ;  /* 0x00000000000079af */ /* 0x000e220000000000 */
[C---:B-1----:R-:W-:Y:S08]  /*83a0*/  HMMA.16816.F32.BF16 R48, R64.reuse, R50, RZ ;  /* 0x000000324030723c */ /* 0x042ff000000418ff */
[-C--:B--2---:R-:W-:Y:S08]  /*83b0*/  HMMA.16816.F32.BF16 R52, R64, R136.reuse, RZ ;  /* 0x000000884034723c */ /* 0x084ff000000418ff */
[C---:B------:R-:W-:Y:S08]  /*83c0*/  HMMA.16816.F32.BF16 R56, R60.reuse, R136, RZ ;  /* 0x000000883c38723c */ /* 0x040ff000000418ff */
        /* <DEDUP_REMOVED lines=150> */
[----:B------:R-:W-:Y:S05]  /*8d30*/  FMUL.FTZ R14, R14, c[0x0][0x320] ;  /* 0x0000c8000e0e7a20 */ /* 0x000fea0000410000 */
[----:B------:R1:W-:Y:S10]  /*8d40*/  MUFU.TANH R223, R7 ;  /* 0x0000000700df7308 */ /* 0x0003f40000002400 */
        /* <DEDUP_REMOVED lines=11> */
[----:B---3--:R-:W-:Y:S02]  /*8e00*/  FMUL.FTZ R15, R17, c[0x0][0x320] ;  /* 0x0000c800110f7a20 */ /* 0x008fe40000410000 */
[----:B------:R-:W-:Y:S03]  /*8e10*/  FMUL.FTZ R17, R19, c[0x0][0x320] ;  /* 0x0000c80013117a20 */ /* 0x000fe60000410000 */
[----:B------:R-:W-:Y:S01]  /*8e20*/  MUFU.TANH R217, R13 ;  /* 0x0000000d00d97308 */ /* 0x000fe20000002400 */
[-C--:B------:R-:W-:Y:S03]  /*8e30*/  HMMA.16816.F32.BF16 R28, R208, R6.reuse, R28 ;  /* 0x00000006d01c723c */ /* 0x080fe6000004181c */
[----:B----4-:R-:W-:Y:S05]  /*8e40*/  FMUL.FTZ R16, R18, c[0x0][0x320] ;  /* 0x0000c80012107a20 */ /* 0x010fea0000410000 */
[C---:B------:R-:W-:Y:S01]  /*8e50*/  HMMA.16816.F32.BF16 R32, R212.reuse, R6, R32 ;  /* 0x00000006d420723c */ /* 0x040fe20000041820 */
[----:B------:R-:W-:Y:S01]  /*8e60*/  MUFU.TANH R224, R14 ;  /* 0x0000000e00e07308 */ /* 0x000fe20000002400 */
[----:B------:R-:W1:Y:S01]  /*8e70*/  LDSM.16.M88.4 R4, [R237+0x3800] ;  /* 0x00380000ed04783b */ /* 0x000e620000000200 */
[----:B------:R-:W-:Y:S04]  /*8e80*/  DEPBAR.LE SB0, 0x0 ;  /* 0x000080000000791a */ /* 0x000fe80000000000 */
[----:B------:R-:W-:Y:S02]  /*8e90*/  FMUL.FTZ R20, R20, c[0x0][0x320] ;  /* 0x0000c80014147a20 */ /* 0x000fe40000410000 */
[----:B------:R-:W-:Y:S02]  /*8ea0*/  FMUL.FTZ R21, R21, c[0x0][0x320] ;  /* 0x0000c80015157a20 */ /* 0x000fe40000410000 */
[----:B------:R-:W3:Y:S01]  /*8eb0*/  MUFU.TANH R0, R20 ;  /* 0x0000001400007308 */ /* 0x000ee20000002400 */
[----:B------:R-:W-:Y:S01]  /*8ec0*/  BAR.SYNC.DEFER_BLOCKING 0x0 ;  /* 0x0000000000007b1d */ /* 0x000fe20000010000 */
[----:B------:R-:W-:Y:S02]  /*8ed0*/  FMUL.FTZ R22, R22, c[0x0][0x320] ;  /* 0x0000c80016167a20 */ /* 0x000fe40000410000 */
[----:B------:R-:W-:Y:S01]  /*8ee0*/  FMUL.FTZ R24, R24, c[0x0][0x320] ;  /* 0x0000c80018187a20 */ /* 0x000fe20000410000 */
[-C--:B--2---:R-:W-:Y:S05]  /*8ef0*/  HMMA.16816.F32.BF16 R36, R212, R8.reuse, R36 ;  /* 0x00000008d424723c */ /* 0x084fea0000041824 */
[----:B------:R-:W2:Y:S01]  /*8f00*/  MUFU.TANH R2, R21 ;  /* 0x0000001500027308 */ /* 0x000ea20000002400 */
[----:B------:R-:W-:Y:S02]  /*8f10*/  FMUL.FTZ R23, R23, c[0x0][0x320] ;  /* 0x0000c80017177a20 */ /* 0x000fe40000410000 */
[----:B------:R-:W-:Y:S01]  /*8f20*/  FMUL.FTZ R32, R32, c[0x0][0x320] ;  /* 0x0000c80020207a20 */ /* 0x000fe20000410000 */
[C---:B------:R-:W-:Y:S04]  /*8f30*/  HMMA.16816.F32.BF16 R40, R208.reuse, R8, R40 ;  /* 0x00000008d028723c */ /* 0x040fe80000041828 */
[----:B------:R-:W-:Y:S02]  /*8f40*/  FMUL.FTZ R25, R25, c[0x0][0x320] ;  /* 0x0000c80019197a20 */ /* 0x000fe40000410000 */
[----:B------:R-:W-:Y:S01]  /*8f50*/  MUFU.TANH R15, R15 ;  /* 0x0000000f000f7308 */ /* 0x000fe20000002400 */
[----:B------:R-:W-:Y:S01]  /*8f60*/  FMUL.FTZ R26, R26, c[0x0][0x320] ;  /* 0x0000c8001a1a7a20 */ /* 0x000fe20000410000 */
[-C--:B------:R-:W-:Y:S01]  /*8f70*/  HMMA.16816.F32.BF16 R44, R208, R10.reuse, R44 ;  /* 0x0000000ad02c723c */ /* 0x080fe2000004182c */
[----:B---3--:R3:W-:Y:S03]  /*8f80*/  STL [R1+0x20], R0 ;  /* 0x0000200001007387 */ /* 0x0087e60000100800 */
[----:B------:R-:W-:Y:S02]  /*8f90*/  FMUL.FTZ R27, R27, c[0x0][0x320] ;  /* 0x0000c8001b1b7a20 */ /* 0x000fe40000410000 */
[----:B------:R-:W-:Y:S02]  /*8fa0*/  FMUL.FTZ R28, R28, c[0x0][0x320] ;  /* 0x0000c8001c1c7a20 */ /* 0x000fe40000410000 */
[----:B------:R-:W-:Y:S01]  /*8fb0*/  MUFU.TANH R16, R16 ;  /* 0x0000001000107308 */ /* 0x000fe20000002400 */
[C---:B------:R-:W-:Y:S01]  /*8fc0*/  HMMA.16816.F32.BF16 R48, R212.reuse, R10, R48 ;  /* 0x0000000ad430723c */ /* 0x040fe20000041830 */
[----:B--2---:R-:W-:Y:S03]  /*8fd0*/  STL [R1+0x1c], R2 ;  /* 0x00001c0201007387 */ /* 0x004fe60000100800 */
[----:B------:R-:W-:Y:S02]  /*8fe0*/  FMUL.FTZ R29, R29, c[0x0][0x320] ;  /* 0x0000c8001d1d7a20 */ /* 0x000fe40000410000 */
[----:B------:R-:W-:Y:S02]  /*8ff0*/  FMUL.FTZ R30, R30, c[0x0][0x320] ;  /* 0x0000c8001e1e7a20 */ /* 0x000fe40000410000 */
[-C--:B-1----:R-:W-:Y:S01]  /*9000*/  HMMA.16816.F32.BF16 R52, R212, R4.reuse, R52 ;  /* 0x00000004d434723c */ /* 0x082fe20000041834 */
[----:B------:R-:W-:Y:S03]  /*9010*/  MUFU.TANH R17, R17 ;  /* 0x0000001100117308 */ /* 0x000fe60000002400 */
[----:B------:R-:W-:Y:S02]  /*9020*/  FMUL.FTZ R31, R31, c[0x0][0x320] ;  /* 0x0000c8001f1f7a20 */ /* 0x000fe40000410000 */
[----:B------:R-:W-:Y:S02]  /*9030*/  FMUL.FTZ R33, R33, c[0x0][0x320] ;  /* 0x0000c80021217a20 */ /* 0x000fe40000410000 */
[C---:B------:R-:W-:Y:S03]  /*9040*/  HMMA.16816.F32.BF16 R56, R208.reuse, R4, R56 ;  /* 0x00000004d038723c */ /* 0x040fe60000041838 */
[----:B---3--:R-:W1:Y:S01]  /*9050*/  MUFU.TANH R0, R22 ;  /* 0x0000001600007308 */ /* 0x008e620000002400 */
[----:B------:R-:W-:Y:S02]  /*9060*/  FMUL.FTZ R34, R34, c[0x0][0x320] ;  /* 0x0000c80022227a20 */ /* 0x000fe40000410000 */
[----:B------:R-:W-:Y:S02]  /*9070*/  FMUL.FTZ R42, R42, c[0x0][0x320] ;  /* 0x0000c8002a2a7a20 */ /* 0x000fe40000410000 */
[-C--:B------:R-:W-:Y:S04]  /*9080*/  HMMA.16816.F32.BF16 R60, R208, R6.reuse, R60 ;  /* 0x00000006d03c723c */ /* 0x080fe8000004183c */
[----:B------:R-:W-:Y:S01]  /*9090*/  FMUL.FTZ R44, R44, c[0x0][0x320] ;  /* 0x0000c8002c2c7a20 */ /* 0x000fe20000410000 */
[----:B------:R-:W-:Y:S01]  /*90a0*/  MUFU.TANH R22, R23 ;  /* 0x0000001700167308 */ /* 0x000fe20000002400 */
[----:B------:R-:W-:Y:S02]  /*90b0*/  FMUL.FTZ R45, R45, c[0x0][0x320] ;  /* 0x0000c8002d2d7a20 */ /* 0x000fe40000410000 */
[----:B------:R-:W-:Y:S04]  /*90c0*/  HMMA.16816.F32.BF16 R64, R212, R6, R64 ;  /* 0x00000006d440723c */ /* 0x000fe80000041840 */
[----:B------:R-:W-:Y:S02]  /*90d0*/  FMUL.FTZ R46, R46, c[0x0][0x320] ;  /* 0x0000c8002e2e7a20 */ /* 0x000fe40000410000 */
[----:B------:R-:W-:Y:S01]  /*90e0*/  FMUL.FTZ R47, R47, c[0x0][0x320] ;  /* 0x0000c8002f2f7a20 */ /* 0x000fe20000410000 */
[----:B------:R-:W-:Y:S01]  /*90f0*/  MUFU.TANH R21, R25 ;  /* 0x0000001900157308 */ /* 0x000fe20000002400 */
[----:B------:R-:W-:Y:S01]  /*9100*/  FMUL.FTZ R48, R48, c[0x0][0x320] ;  /* 0x0000c80030307a20 */ /* 0x000fe20000410000 */
[----:B-1----:R1:W-:Y:S03]  /*9110*/  STL [R1+0x18], R0 ;  /* 0x0000180001007387 */ /* 0x0023e60000100800 */
        /* <DEDUP_REMOVED lines=15> */
[----:B-1----:R-:W1:Y:S01]  /*9210*/  MUFU.TANH R0, R24 ;  /* 0x0000001800007308 */ /* 0x002e620000002400 */
        /* <DEDUP_REMOVED lines=14> */
[----:B-1----:R1:W-:Y:S01]  /*9300*/  STL [R1+0x24], R0 ;  /* 0x0000240001007387 */ /* 0x0023e20000100800 */
[----:B------:R-:W-:Y:S05]  /*9310*/  FMUL.FTZ R67, R67, c[0x0][0x320] ;  /* 0x0000c80043437a20 */ /* 0x000fea0000410000 */
[----:B------:R-:W-:Y:S10]  /*9320*/  MUFU.TANH R18, R30 ;  /* 0x0000001e00127308 */ /* 0x000ff40000002400 */
[----:B------:R-:W-:Y:S10]  /*9330*/  MUFU.TANH R26, R31 ;  /* 0x0000001f001a7308 */ /* 0x000ff40000002400 */
[----:B-1----:R-:W1:Y:S10]  /*9340*/  MUFU.TANH R0, R32 ;  /* 0x0000002000007308 */ /* 0x002e740000002400 */
[----:B------:R-:W2:Y:S10]  /*9350*/  MUFU.TANH R33, R33 ;  /* 0x0000002100217308 */ /* 0x000eb40000002400 */
[----:B------:R3:W4:Y:S01]  /*9360*/  MUFU.TANH R32, R34 ;  /* 0x0000002200207308 */ /* 0x0007220000002400 */
[----:B-1----:R1:W-:Y:S09]  /*9370*/  STL [R1], R0 ;  /* 0x0000000001007387 */ /* 0x0023f20000100800 */
[----:B------:R3:W2:Y:S10]  /*9380*/  MUFU.TANH R34, R35 ;  /* 0x0000002300227308 */ /* 0x0006b40000002400 */
        /* <DEDUP_REMOVED lines=34> */
.L_x_756:
[----:B------:R-:W2:Y:S01]  /*95b0*/  LDL.LU R40, [R1+0x20] ;  /* 0x0000200001287983 */ /* 0x000ea20000300800 */
[----:B------:R-:W-:Y:S01]  /*95c0*/  FMNMX.FTZ R0, R143, R3, !PT ;  /* 0x000000038f007209 */ /* 0x000fe20007810000 */
[----:B-1----:R-:W-:Y:S01]  /*95d0*/  IMAD.MOV.U32 R35, RZ, RZ, R138 ;  /* 0x000000ffff237224 */ /* 0x002fe200078e008a */
[----:B------:R-:W-:Y:S01]  /*95e0*/  FMNMX.FTZ R2, R222, R140, !PT ;  /* 0x0000008cde027209 */ /* 0x000fe20007810000 */
[----:B------:R-:W3:Y:S01]  /*95f0*/  LDL.LU R41, [R1+0x1c] ;  /* 0x00001c0001297983 */ /* 0x000ee20000300800 */
[----:B------:R-:W-:Y:S02]  /*9600*/  FMNMX.FTZ R0, R221, R0, !PT ;  /* 0x00000000dd007209 */ /* 0x000fe40007810000 */
[----:B------:R-:W-:Y:S01]  /*9610*/  MOV R49, R33 ;  /* 0x0000002100317202 */ /* 0x000fe20000000f00 */
[----:B------:R-:W4:Y:S01]  /*9620*/  LDL.LU R43, [R1] ;  /* 0x00000000012b7983 */ /* 0x000f220000300800 */
[----:B------:R-:W-:Y:S02]  /*9630*/  FMNMX.FTZ R0, R142, R0, !PT ;  /* 0x000000008e007209 */ /* 0x000fe40007810000 */
[----:B------:R-:W-:Y:S01]  /*9640*/  FMNMX.FTZ R2, R225, R2, !PT ;  /* 0x00000002e1027209 */ /* 0x000fe20007810000 */
[----:B------:R-:W-:Y:S01]  /*9650*/  STL [R1+0x78], R248 ;  /* 0x000078f801007387 */ /* 0x000fe20000100800 */
[----:B------:R-:W-:Y:S02]  /*9660*/  FMNMX.FTZ R0, R15, R0, !PT ;  /* 0x000000000f007209 */ /* 0x000fe40007810000 */
[----:B------:R-:W-:Y:S01]  /*9670*/  FMNMX.FTZ R2, R218, R2, !PT ;  /* 0x00000002da027209 */ /* 0x000fe20007810000 */
[----:B------:R-:W-:Y:S01]  /*9680*/  STL [R1+0x74], R247 ;  /* 0x000074f701007387 */ /* 0x000fe20000100800 */
[----:B------:R-:W-:Y:S02]  /*9690*/  MOV R53, R20 ;  /* 0x0000001400357202 */ /* 0x000fe40000000f00 */
[----:B------:R-:W-:Y:S01]  /*96a0*/  FMNMX.FTZ R2, R217, R2, !PT ;  /* 0x00000002d9027209 */ /* 0x000fe20007810000 */
[----:B------:R-:W-:Y:S01]  /*96b0*/  STL [R1+0x70], R246 ;  /* 0x000070f601007387 */ /* 0x000fe20000100800 */
[----:B------:R-:W-:Y:S02]  /*96c0*/  FMNMX.FTZ R4, R216, R132, !PT ;  /* 0x00000084d8047209 */ /* 0x000fe40007810000 */
        /* <DEDUP_REMOVED lines=9> */
[----:B------:R-:W-:Y:S01]  /*9760*/  MOV R52, R32 ;  /* 0x0000002000347202 */ /* 0x000fe20000000f00 */
[----:B------:R1:W-:Y:S01]  /*9770*/  STL [R1+0x60], R242 ;  /* 0x000060f201007387 */ /* 0x0003e20000100800 */
[----:B------:R-:W-:Y:S02]  /*9780*/  MOV R54, R134 ;  /* 0x0000008600367202 */ /* 0x000fe40000000f00 */
[----:B------:R-:W-:Y:S01]  /*9790*/  FMNMX.FTZ R5, R219, R5, !PT ;  /* 0x00000005db057209 */ /* 0x000fe20007810000 */
[----:B------:R-:W-:Y:S01]  /*97a0*/  LDSM.16.MT88.4 R36, [R234+0x100] ;  /* 0x00010000ea24783b */ /* 0x000fe20000004200 */
[----:B------:R-:W-:Y:S02]  /*97b0*/  MOV R33, R133 ;  /* 0x0000008500217202 */ /* 0x000fe40000000f00 */
[----:B------:R-:W-:Y:S02]  /*97c0*/  FMNMX.FTZ R5, R54, R5, !PT ;  /* 0x0000000536057209 */ /* 0x000fe40007810000 */
[----:B------:R-:W-:Y:S01]  /*97d0*/  ISETP.LT.AND P2, PT, RZ, UR11, PT ;  /* 0x0000000bff007c0c */ /* 0x000fe2000bf41270 */
[----:B------:R-:W-:Y:S01]  /*97e0*/  UIADD3 UR11, UR11, -0x1, URZ ;  /* 0xffffffff0b0b7890 */ /* 0x000fe2000fffe03f */
[----:B------:R-:W-:Y:S01]  /*97f0*/  FMNMX.FTZ R5, R33, R5, !PT ;  /* 0x0000000521057209 */ /* 0x000fe20007810000 */
[----:B------:R-:W0:Y:S03]  /*9800*/  LDGDEPBAR ;  /* 0x00000000000079af */ /* 0x000e260000000000 */
[----:B------:R-:W-:Y:S04]  /*9810*/  FMNMX.FTZ R5, R18, R5, !PT ;  /* 0x0000000512057209 */ /* 0x000fe80007810000 */
[----:B------:R-:W-:Y:S04]  /*9820*/  FMNMX.FTZ R5, R26, R5, !PT ;  /* 0x000000051a057209 */ /* 0x000fe80007810000 */
[----:B------:R-:W-:Y:S01]  /*9830*/  FMNMX.FTZ R5, R27, R5, !PT ;  /* 0x000000051b057209 */ /* 0x000fe20007810000 */
[----:B-1----:R-:W2:Y:S04]  /*9840*/  LDL.LU R242, [R1+0x18] ;  /* 0x0000180001f27983 */ /* 0x002ea80000300800 */
[----:B------:R1:W-:Y:S04]  /*9850*/  STL [R1+0x5c], R241 ;  /* 0x00005cf101007387 */ /* 0x0003e80000100800 */
[----:B-1----:R-:W2:Y:S04]  /*9860*/  LDL.LU R241, [R1+0x24] ;  /* 0x0000240001f17983 */ /* 0x002ea80000300800 */
[----:B------:R1:W-:Y:S04]  /*9870*/  STL [R1+0x58], R240 ;  /* 0x000058f001007387 */ /* 0x0003e80000100800 */
[----:B------:R1:W-:Y:S04]  /*9880*/  STL [R1+0x54], R239 ;  /* 0x000054ef01007387 */ /* 0x0003e80000100800 */
[----:B------:R1:W-:Y:S04]  /*9890*/  STL [R1+0x50], R238 ;  /* 0x000050ee01007387 */ /* 0x0003e80000100800 */
[----:B------:R1:W-:Y:S04]  /*98a0*/  STL [R1+0x4c], R237 ;  /* 0x00004ced01007387 */ /* 0x0003e80000100800 */
[----:B------:R1:W-:Y:S02]  /*98b0*/  STL [R1+0x48], R232 ;  /* 0x000048e801007387 */ /* 0x0003e40000100800 */
[----:B-1----:R-:W-:Y:S02]  /*98c0*/  MOV R240, R23 ;  /* 0x0000001700f07202 */ /* 0x002fe40000000f00 */
[----:B------:R-:W-:Y:S02]  /*98d0*/  MOV R239, R139 ;  /* 0x0000008b00ef7202 */ /* 0x000fe40000000f00 */
[----:B------:R-:W-:Y:S02]  /*98e0*/  MOV R238, R22 ;  /* 0x0000001600ee7202 */ /* 0x000fe40000000f00 */
[----:B------:R-:W-:Y:S02]  /*98f0*/  MOV R237, R21 ;  /* 0x0000001500ed7202 */ /* 0x000fe40000000f00 */
[----:B------:R-:W-:Y:S01]  /*9900*/  LDSM.16.MT88.4 R20, [R233+0x100] ;  /* 0x00010000e914783b */ /* 0x000fe20000004200 */
[----:B------:R-:W-:Y:S02]  /*9910*/  MOV R232, R137 ;  /* 0x0000008900e87202 */ /* 0x000fe40000000f00 */
[----:B--2---:R-:W-:Y:S02]  /*9920*/  FMNMX.FTZ R2, R241, R2, !PT ;  /* 0x00000002f1027209 */ /* 0x004fe40007810000 */
[----:B------:R-:W-:Y:S02]  /*9930*/  FMNMX.FTZ R0, R40, R0, !PT ;  /* 0x0000000028007209 */ /* 0x000fe40007810000 */
[----:B------:R-:W-:Y:S02]  /*9940*/  FMNMX.FTZ R2, R237, R2, !PT ;  /* 0x00000002ed027209 */ /* 0x000fe40007810000 */
[----:B---3--:R-:W-:Y:S02]  /*9950*/  FMNMX.FTZ R0, R41, R0, !PT ;  /* 0x0000000029007209 */ /* 0x008fe40007810000 */
[----:B------:R-:W-:Y:S02]  /*9960*/  FMNMX.FTZ R2, R53, R2, !PT ;  /* 0x0000000235027209 */ /* 0x000fe40007810000 */
        /* <DEDUP_REMOVED lines=21> */
[----:B------:R-:W1:Y:S03]  /*9ac0*/  SHFL.BFLY PT, R7, R0, 0x2, 0x1f ;  /* 0x0c401f0000077f89 */ /* 0x000e6600000e0000 */
[----:B------:R-:W-:Y:S04]  /*9ad0*/  FMNMX.FTZ R4, R52, R4, !PT ;  /* 0x0000000434047209 */ /* 0x000fe80007810000 */
[----:B------:R-:W-:Y:S01]  /*9ae0*/  FMNMX.FTZ R4, R34, R4, !PT ;  /* 0x0000000422047209 */ /* 0x000fe20007810000 */
[----:B------:R-:W2:Y:S03]  /*9af0*/  SHFL.BFLY PT, R137, R2, 0x2, 0x1f ;  /* 0x0c401f0002897f89 */ /* 0x000ea600000e0000 */
[----:B------:R-:W-:Y:S04]  /*9b00*/  FMNMX.FTZ R4, R29, R4, !PT ;  /* 0x000000041d047209 */ /* 0x000fe80007810000 */
[----:B------:R-:W-:Y:S04]  /*9b10*/  FMNMX.FTZ R4, R24, R4, !PT ;  /* 0x0000000418047209 */ /* 0x000fe80007810000 */
[----:B------:R-:W-:Y:S04]  /*9b20*/  FMNMX.FTZ R4, R48, R4, !PT ;  /* 0x0000000430047209 */ /* 0x000fe80007810000 */
[----:B------:R-:W-:Y:S02]  /*9b30*/  FMNMX.FTZ R4, R47, R4, !PT ;  /* 0x000000042f047209 */ /* 0x000fe40007810000 */
[----:B-1----:R-:W-:Y:S02]  /*9b40*/  FMNMX.FTZ R0, R0, R7, !PT ;  /* 0x0000000700007209 */ /* 0x002fe40007810000 */
[----:B------:R-:W-:Y:S03]  /*9b50*/  FMNMX.FTZ R4, R252, R4, !PT ;  /* 0x00000004fc047209 */ /* 0x000fe60007810000 */
[----:B------:R-:W1:Y:S01]  /*9b60*/  SHFL.BFLY PT, R139, R0, 0x1, 0x1f ;  /* 0x0c201f00008b7f89 */ /* 0x000e6200000e0000 */
[----:B------:R-:W-:Y:S02]  /*9b70*/  FMNMX.FTZ R4, R231, R4, !PT ;  /* 0x00000004e7047209 */ /* 0x000fe40007810000 */
[----:B--2---:R-:W-:Y:S02]  /*9b80*/  FMNMX.FTZ R137, R2, R137, !PT ;  /* 0x0000008902897209 */ /* 0x004fe40007810000 */
[----:B------:R-:W-:Y:S02]  /*9b90*/  FMNMX.FTZ R2, R28, R5, !PT ;  /* 0x000000051c027209 */ /* 0x000fe40007810000 */
[----:B------:R-:W-:Y:S01]  /*9ba0*/  FMNMX.FTZ R4, R214, R4, !PT ;  /* 0x00000004d6047209 */ /* 0x000fe20007810000 */
[----:B------:R-:W2:Y:S01]  /*9bb0*/  SHFL.BFLY PT, R5, R137, 0x1, 0x1f ;  /* 0x0c201f0089057f89 */ /* 0x000ea200000e0000 */
[----:B------:R-:W-:Y:S02]  /*9bc0*/  FMNMX.FTZ R2, R239, R2, !PT ;  /* 0x00000002ef027209 */ /* 0x000fe40007810000 */
[----:B------:R-:W-:Y:S02]  /*9bd0*/  FMNMX.FTZ R4, R213, R4, !PT ;  /* 0x00000004d5047209 */ /* 0x000fe40007810000 */
[----:B------:R-:W-:Y:S03]  /*9be0*/  FMNMX.FTZ R2, R45, R2, !PT ;  /* 0x000000022d027209 */ /* 0x000fe60007810000 */
[----:B------:R-:W3:Y:S01]  /*9bf0*/  SHFL.BFLY PT, R6, R4, 0x2, 0x1f ;  /* 0x0c401f0004067f89 */ /* 0x000ee200000e0000 */
[----:B-1----:R-:W-:Y:S05]  /*9c00*/  FMNMX.FTZ R139, R0, R139, !PT ;  /* 0x0000008b008b7209 */ /* 0x002fea0007810000 */
[C---:B------:R-:W-:Y:S01]  /*9c10*/  FADD.FTZ R0, -R139.reuse, R3 ;  /* 0x000000038b007221 */ /* 0x040fe20000010100 */
[----:B------:R-:W-:Y:S01]  /*9c20*/  FMNMX.FTZ R3, R46, R2, !PT ;  /* 0x000000022e037209 */ /* 0x000fe20007810000 */
[----:B------:R-:W-:Y:S01]  /*9c30*/  FMUL.FTZ R208, R139, c[0x0][0x2d0] ;  /* 0x0000b4008bd07a20 */ /* 0x000fe20000410000 */
[----:B--2---:R-:W-:Y:S01]  /*9c40*/  FMNMX.FTZ R137, R137, R5, !PT ;  /* 0x0000000589897209 */ /* 0x004fe20007810000 */
[----:B------:R-:W-:Y:S01]  /*9c50*/  FMUL.FTZ R2, R0, c[0x0][0x2d0] ;  /* 0x0000b40000027a20 */ /* 0x000fe20000410000 */
[----:B------:R-:W-:Y:S01]  /*9c60*/  FMNMX.FTZ R0, R240, R3, !PT ;  /* 0x00000003f0007209 */ /* 0x000fe20007810000 */
[--C-:B------:R-:W-:Y:S02]  /*9c70*/  FFMA.FTZ R212, R212, c[0x0][0x2d0], -R208.reuse ;  /* 0x0000b400d4d47a23 */ /* 0x100fe400000108d0 */
[----:B------:R-:W1:Y:S01]  /*9c80*/  MUFU.EX2 R134, R2 ;  /* 0x0000000200867308 */ /* 0x000e620000000800 */
[----:B------:R-:W-:Y:S01]  /*9c90*/  FMNMX.FTZ R0, R136, R0, !PT ;  /* 0x0000000088007209 */ /* 0x000fe20007810000 */
[----:B------:R-:W-:Y:S01]  /*9ca0*/  FMUL.FTZ R210, R137, c[0x0][0x2d0] ;  /* 0x0000b40089d27a20 */ /* 0x000fe20000410000 */
[----:B---3--:R-:W-:Y:S01]  /*9cb0*/  FMNMX.FTZ R4, R4, R6, !PT ;  /* 0x0000000604047209 */ /* 0x008fe20007810000 */
[--C-:B------:R-:W-:Y:S01]  /*9cc0*/  FFMA.FTZ R227, R227, c[0x0][0x2d0], -R208.reuse ;  /* 0x0000b400e3e37a23 */ /* 0x100fe200000108d0 */
[----:B------:R-:W-:Y:S03]  /*9cd0*/  FMNMX.FTZ R0, R135, R0, !PT ;  /* 0x0000000087007209 */ /* 0x000fe60007810000 */
[----:B------:R-:W2:Y:S08]  /*9ce0*/  SHFL.BFLY PT, R138, R4, 0x1, 0x1f ;  /* 0x0c201f00048a7f89 */ /* 0x000eb000000e0000 */
[----:B------:R-:W3:Y:S01]  /*9cf0*/  SHFL.BFLY PT, R3, R0, 0x2, 0x1f ;  /* 0x0c401f0000037f89 */ /* 0x000ee200000e0000 */
[C---:B-1----:R-:W-:Y:S02]  /*9d00*/  FMUL.FTZ R5, R134.reuse, R149 ;  /* 0x0000009586057220 */ /* 0x042fe40000410000 */
[C---:B------:R-:W-:Y:S01]  /*9d10*/  FMUL.FTZ R32, R134.reuse, R172 ;  /* 0x000000ac86207220 */ /* 0x040fe20000410000 */
[----:B------:R-:W-:Y:S01]  /*9d20*/  MOV R172, R33 ;  /* 0x0000002100ac7202 */ /* 0x000fe20000000f00 */
[C---:B------:R-:W-:Y:S01]  /*9d30*/  FMUL.FTZ R33, R134.reuse, R173 ;  /* 0x000000ad86217220 */ /* 0x040fe20000410000 */
[----:B------:R-:W-:Y:S01]  /*9d40*/  MOV R173, R34 ;  /* 0x0000002200ad7202 */ /* 0x000fe20000000f00 */
[----:B------:R-:W-:Y:S01]  /*9d50*/  FMUL.FTZ R64, R134, R204 ;  /* 0x000000cc86407220 */ /* 0x000fe20000410000 */
[----:B--2---:R-:W-:Y:S01]  /*9d60*/  FMNMX.FTZ R138, R4, R138, !PT ;  /* 0x0000008a048a7209 */ /* 0x004fe20007810000 */
[----:B------:R-:W-:Y:S02]  /*9d70*/  FFMA.FTZ R4, R143, c[0x0][0x2d0], -R208 ;  /* 0x0000b4008f047a23 */ /* 0x000fe400000108d0 */
[----:B------:R-:W-:Y:S02]  /*9d80*/  FMUL.FTZ R65, R134, R205 ;  /* 0x000000cd86417220 */ /* 0x000fe40000410000 */
[C---:B------:R-:W-:Y:S01]  /*9d90*/  FMUL.FTZ R209, R138.reuse, c[0x0][0x2d0] ;  /* 0x0000b4008ad17a20 */ /* 0x040fe20000410000 */
[----:B------:R-:W-:Y:S01]  /*9da0*/  MUFU.EX2 R8, R4 ;  /* 0x0000000400087308 */ /* 0x000fe20000000800 */
[----:B------:R-:W-:Y:S01]  /*9db0*/  FADD.FTZ R2, -R138, R132 ;  /* 0x000000848a027221 */ /* 0x000fe20000010100 */
[----:B---3--:R-:W-:Y:S01]  /*9dc0*/  FMNMX.FTZ R0, R0, R3, !PT ;  /* 0x0000000300007209 */ /* 0x008fe20007810000 */
[----:B------:R-:W-:Y:S02]  /*9dd0*/  FFMA.FTZ R3, R15, c[0x0][0x2d0], -R208 ;  /* 0x0000b4000f037a23 */ /* 0x000fe400000108d0 */
[----:B------:R-:W-:Y:S02]  /*9de0*/  FMUL.FTZ R2, R2, c[0x0][0x2d0] ;  /* 0x0000b40002027a20 */ /* 0x000fe40000410000 */
[C---:B------:R-:W-:Y:S02]  /*9df0*/  FMUL.FTZ R68, R134.reuse, R68 ;  /* 0x0000004486447220 */ /* 0x040fe40000410000 */
[C---:B------:R-:W-:Y:S01]  /*9e00*/  FMUL.FTZ R69, R134.reuse, R69 ;  /* 0x0000004586457220 */ /* 0x040fe20000410000 */
[----:B------:R1:W-:Y:S01]  /*9e10*/  MUFU.EX2 R245, R3 ;  /* 0x0000000300f57308 */ /* 0x0003e20000000800 */
[C---:B------:R-:W-:Y:S02]  /*9e20*/  FMUL.FTZ R80, R134.reuse, R80 ;  /* 0x0000005086507220 */ /* 0x040fe40000410000 */
[C---:B------:R-:W-:Y:S02]  /*9e30*/  FMUL.FTZ R81, R134.reuse, R81 ;  /* 0x0000005186517220 */ /* 0x040fe40000410000 */
[C---:B------:R-:W-:Y:S02]  /*9e40*/  FMUL.FTZ R84, R134.reuse, R84 ;  /* 0x0000005486547220 */ /* 0x040fe40000410000 */
[C---:B------:R-:W-:Y:S02]  /*9e50*/  FMUL.FTZ R85, R134.reuse, R85 ;  /* 0x0000005586557220 */ /* 0x040fe40000410000 */
[C---:B------:R-:W-:Y:S01]  /*9e60*/  FMUL.FTZ R96, R134.reuse, R96 ;  /* 0x0000006086607220 */ /* 0x040fe20000410000 */
[----:B------:R2:W3:Y:S01]  /*9e70*/  MUFU.EX2 R133, R2 ;  /* 0x0000000200857308 */ /* 0x0004e20000000800 */
[C---:B------:R-:W-:Y:S02]  /*9e80*/  FMUL.FTZ R97, R134.reuse, R97 ;  /* 0x0000006186617220 */ /* 0x040fe40000410000 */
[C---:B------:R-:W-:Y:S02]  /*9e90*/  FMUL.FTZ R100, R134.reuse, R100 ;  /* 0x0000006486647220 */ /* 0x040fe40000410000 */
[----:B------:R-:W-:Y:S02]  /*9ea0*/  FMUL.FTZ R101, R134, R101 ;  /* 0x0000006586657220 */ /* 0x000fe40000410000 */
[--C-:B------:R-:W-:Y:S02]  /*9eb0*/  FFMA.FTZ R214, R214, c[0x0][0x2d0], -R209.reuse ;  /* 0x0000b400d6d67a23 */ /* 0x100fe400000108d1 */
[C---:B------:R-:W-:Y:S02]  /*9ec0*/  FMUL.FTZ R112, R134.reuse, R112 ;  /* 0x0000007086707220 */ /* 0x040fe40000410000 */
[C---:B------:R-:W-:Y:S02]  /*9ed0*/  FMUL.FTZ R113, R134.reuse, R113 ;  /* 0x0000007186717220 */ /* 0x040fe40000410000 */
[----:B------:R-:W-:Y:S02]  /*9ee0*/  FMUL.FTZ R116, R134, R116 ;  /* 0x0000007486747220 */ /* 0x000fe40000410000 */
[--C-:B-1----:R-:W-:Y:S02]  /*9ef0*/  FFMA.FTZ R3, R216, c[0x0][0x2d0], -R209.reuse ;  /* 0x0000b400d8037a23 */ /* 0x102fe400000108d1 */
[C---:B------:R-:W-:Y:S02]  /*9f00*/  FMUL.FTZ R117, R134.reuse, R117 ;  /* 0x0000007586757220 */ /* 0x040fe40000410000 */
[----:B------:R1:W-:Y:S01]  /*9f10*/  MUFU.EX2 R9, R3 ;  /* 0x0000000300097308 */ /* 0x0003e20000000800 */
[C---:B------:R-:W-:Y:S02]  /*9f20*/  FMUL.FTZ R128, R134.reuse, R128 ;  /* 0x0000008086807220 */ /* 0x040fe40000410000 */
[----:B------:R-:W-:Y:S02]  /*9f30*/  FMUL.FTZ R129, R134, R129 ;  /* 0x0000008186817220 */ /* 0x000fe40000410000 */
[----:B--2---:R-:W-:Y:S02]  /*9f40*/  FADD.FTZ R2, -R137, R140 ;  /* 0x0000008c89027221 */ /* 0x004fe40000010100 */
[C---:B---3--:R-:W-:Y:S02]  /*9f50*/  FMUL.FTZ R6, R133.reuse, R150 ;  /* 0x0000009685067220 */ /* 0x048fe40000410000 */
[----:B------:R-:W-:Y:S02]  /*9f60*/  FMUL.FTZ R2, R2, c[0x0][0x2d0] ;  /* 0x0000b40002027a20 */ /* 0x000fe40000410000 */
[C---:B------:R-:W-:Y:S02]  /*9f70*/  FMUL.FTZ R7, R133.reuse, R151 ;  /* 0x0000009785077220 */ /* 0x040fe40000410000 */
[----:B------:R2:W3:Y:S01]  /*9f80*/  MUFU.EX2 R132, R2 ;  /* 0x0000000200847308 */ /* 0x0004e20000000800 */
[C---:B------:R-:W-:Y:S01]  /*9f90*/  FMUL.FTZ R34, R133.reuse, R174 ;  /* 0x000000ae85227220 */ /* 0x040fe20000410000 */
[----:B------:R-:W-:Y:S01]  /*9fa0*/  MOV R174, R54 ;  /* 0x0000003600ae7202 */ /* 0x000fe20000000f00 */
[C---:B------:R-:W-:Y:S02]  /*9fb0*/  FMUL.FTZ R66, R133.reuse, R206 ;  /* 0x000000ce85427220 */ /* 0x040fe40000410000 */
[C---:B------:R-:W-:Y:S02]  /*9fc0*/  FMUL.FTZ R67, R133.reuse, R207 ;  /* 0x000000cf85437220 */ /* 0x040fe40000410000 */
[C---:B------:R-:W-:Y:S02]  /*9fd0*/  FMUL.FTZ R70, R133.reuse, R70 ;  /* 0x0000004685467220 */ /* 0x040fe40000410000 */
[----:B------:R-:W-:Y:S02]  /*9fe0*/  FMUL.FTZ R71, R133, R71 ;  /* 0x0000004785477220 */ /* 0x000fe40000410000 */
[--C-:B-1----:R-:W-:Y:S02]  /*9ff0*/  FFMA.FTZ R3, R223, c[0x0][0x2d0], -R209.reuse ;  /* 0x0000b400df037a23 */ /* 0x102fe400000108d1 */
[C---:B------:R-:W-:Y:S02]  /*a000*/  FMUL.FTZ R82, R133.reuse, R82 ;  /* 0x0000005285527220 */ /* 0x040fe40000410000 */
[----:B------:R1:W-:Y:S01]  /*a010*/  MUFU.EX2 R223, R3 ;  /* 0x0000000300df7308 */ /* 0x0003e20000000800 */
[C---:B------:R-:W-:Y:S02]  /*a020*/  FMUL.FTZ R83, R133.reuse, R83 ;  /* 0x0000005385537220 */ /* 0x040fe40000410000 */
[C---:B------:R-:W-:Y:S02]  /*a030*/  FMUL.FTZ R86, R133.reuse, R86 ;  /* 0x0000005685567220 */ /* 0x040fe40000410000 */
[C---:B------:R-:W-:Y:S02]  /*a040*/  FMUL.FTZ R87, R133.reuse, R87 ;  /* 0x0000005785577220 */ /* 0x040fe40000410000 */
[----:B------:R-:W-:Y:S02]  /*a050*/  FMUL.FTZ R98, R133, R98 ;  /* 0x0000006285627220 */ /* 0x000fe40000410000 */
[--C-:B--2---:R-:W-:Y:S02]  /*a060*/  FFMA.FTZ R2, R221, c[0x0][0x2d0], -R208.reuse ;  /* 0x0000b400dd027a23 */ /* 0x104fe400000108d0 */
[C---:B---3--:R-:W-:Y:S01]  /*a070*/  FMUL.FTZ R13, R132.reuse, R153 ;  /* 0x00000099840d7220 */ /* 0x048fe20000410000 */
[----:B------:R-:W-:Y:S01]  /*a080*/  MOV R153, R27 ;  /* 0x0000001b00997202 */ /* 0x000fe20000000f00 */
[----:B------:R2:W-:Y:S01]  /*a090*/  MUFU.EX2 R10, R2 ;  /* 0x00000002000a7308 */ /* 0x0005e20000000800 */
[C---:B------:R-:W-:Y:S01]  /*a0a0*/  FMUL.FTZ R12, R132.reuse, R152 ;  /* 0x00000098840c7220 */ /* 0x040fe20000410000 */
[----:B------:R-:W-:Y:S01]  /*a0b0*/  MOV R152, R40 ;  /* 0x0000002800987202 */ /* 0x000fe20000000f00 */
[C---:B------:R-:W-:Y:S02]  /*a0c0*/  FMUL.FTZ R40, R132.reuse, R180 ;  /* 0x000000b484287220 */ /* 0x040fe40000410000 */
[C---:B------:R-:W-:Y:S02]  /*a0d0*/  FMUL.FTZ R56, R132.reuse, R196 ;  /* 0x000000c484387220 */ /* 0x040fe40000410000 */
[----:B------:R-:W-:Y:S02]  /*a0e0*/  FMUL.FTZ R57, R132, R197 ;  /* 0x000000c584397220 */ /* 0x000fe40000410000 */
[--C-:B------:R-:W-:Y:S02]  /*a0f0*/  FFMA.FTZ R152, R152, c[0x0][0x2d0], -R208.reuse ;  /* 0x0000b40098987a23 */ /* 0x100fe400000108d0 */
[----:B-1----:R-:W-:Y:S02]  /*a100*/  FFMA.FTZ R3, R16, c[0x0][0x2d0], -R209 ;  /* 0x0000b40010037a23 */ /* 0x002fe400000108d1 */
[----:B------:R-:W-:Y:S01]  /*a110*/  FMUL.FTZ R16, R134, R156 ;  /* 0x0000009c86107220 */ /* 0x000fe20000410000 */
[----:B------:R-:W-:Y:S01]  /*a120*/  MUFU.EX2 R197, R152 ;  /* 0x0000009800c57308 */ /* 0x000fe20000000800 */
[----:B------:R-:W-:Y:S02]  /*a130*/  IMAD.MOV.U32 R156, RZ, RZ, R35 ;  /* 0x000000ffff9c7224 */ /* 0x000fe400078e0023 */
[C---:B------:R-:W-:Y:S01]  /*a140*/  FMUL.FTZ R35, R133.reuse, R175 ;  /* 0x000000af85237220 */ /* 0x040fe20000410000 */
[----:B------:R-:W-:Y:S01]  /*a150*/  MOV R175, R52 ;  /* 0x0000003400af7202 */ /* 0x000fe20000000f00 */
[C---:B------:R-:W-:Y:S02]  /*a160*/  FMUL.FTZ R60, R132.reuse, R200 ;  /* 0x000000c8843c7220 */ /* 0x040fe40000410000 */
[C---:B------:R-:W-:Y:S02]  /*a170*/  FMUL.FTZ R61, R132.reuse, R201 ;  /* 0x000000c9843d7220 */ /* 0x040fe40000410000 */
[----:B------:R-:W-:Y:S01]  /*a180*/  FMUL.FTZ R72, R132, R72 ;  /* 0x0000004884487220 */ /* 0x000fe20000410000 */
[----:B------:R1:W-:Y:S01]  /*a190*/  MUFU.EX2 R247, R3 ;  /* 0x0000000300f77308 */ /* 0x0003e20000000800 */
[----:B--2---:R-:W-:Y:S02]  /*a1a0*/  FFMA.FTZ R2, R142, c[0x0][0x2d0], -R208 ;  /* 0x0000b4008e027a23 */ /* 0x004fe400000108d0 */
[C---:B------:R-:W-:Y:S02]  /*a1b0*/  FMUL.FTZ R73, R132.reuse, R73 ;  /* 0x0000004984497220 */ /* 0x040fe40000410000 */
[C---:B------:R-:W-:Y:S02]  /*a1c0*/  FMUL.FTZ R76, R132.reuse, R76 ;  /* 0x0000004c844c7220 */ /* 0x040fe40000410000 */
[C---:B------:R-:W-:Y:S02]  /*a1d0*/  FMUL.FTZ R77, R132.reuse, R77 ;  /* 0x0000004d844d7220 */ /* 0x040fe40000410000 */
[C---:B------:R-:W-:Y:S01]  /*a1e0*/  FMUL.FTZ R88, R132.reuse, R88 ;  /* 0x0000005884587220 */ /* 0x040fe20000410000 */
[----:B------:R2:W3:Y:S01]  /*a1f0*/  MUFU.EX2 R248, R2 ;  /* 0x0000000200f87308 */ /* 0x0004e20000000800 */
[C---:B------:R-:W-:Y:S02]  /*a200*/  FMUL.FTZ R89, R132.reuse, R89 ;  /* 0x0000005984597220 */ /* 0x040fe40000410000 */
[C---:B------:R-:W-:Y:S02]  /*a210*/  FMUL.FTZ R92, R132.reuse, R92 ;  /* 0x0000005c845c7220 */ /* 0x040fe40000410000 */
[C---:B------:R-:W-:Y:S02]  /*a220*/  FMUL.FTZ R93, R132.reuse, R93 ;  /* 0x0000005d845d7220 */ /* 0x040fe40000410000 */
[C---:B------:R-:W-:Y:S02]  /*a230*/  FMUL.FTZ R99, R133.reuse, R99 ;  /* 0x0000006385637220 */ /* 0x040fe40000410000 */
[C---:B------:R-:W-:Y:S02]  /*a240*/  FMUL.FTZ R102, R133.reuse, R102 ;  /* 0x0000006685667220 */ /* 0x040fe40000410000 */
[----:B------:R-:W-:Y:S02]  /*a250*/  FMUL.FTZ R103, R133, R103 ;  /* 0x0000006785677220 */ /* 0x000fe40000410000 */
[----:B------:R-:W-:Y:S02]  /*a260*/  FMUL.FTZ R104, R132, R104 ;  /* 0x0000006884687220 */ /* 0x000fe40000410000 */
[--C-:B-1----:R-:W-:Y:S02]  /*a270*/  FFMA.FTZ R3, R222, c[0x0][0x2d0], -R210.reuse ;  /* 0x0000b400de037a23 */ /* 0x102fe400000108d2 */
[C---:B------:R-:W-:Y:S02]  /*a280*/  FMUL.FTZ R105, R132.reuse, R105 ;  /* 0x0000006984697220 */ /* 0x040fe40000410000 */
[----:B------:R1:W-:Y:S01]  /*a290*/  MUFU.EX2 R221, R3 ;  /* 0x0000000300dd7308 */ /* 0x0003e20000000800 */
[C---:B------:R-:W-:Y:S02]  /*a2a0*/  FMUL.FTZ R108, R132.reuse, R108 ;  /* 0x0000006c846c7220 */ /* 0x040fe40000410000 */
[----:B------:R-:W-:Y:S01]  /*a2b0*/  FMUL.FTZ R109, R132, R109 ;  /* 0x0000006d846d7220 */ /* 0x000fe20000410000 */
[----:B--2---:R-:W2:Y:S01]  /*a2c0*/  SHFL.BFLY PT, R2, R0, 0x1, 0x1f ;  /* 0x0c201f0000027f89 */ /* 0x004ea200000e0000 */
[----:B---3--:R-:W-:Y:S01]  /*a2d0*/  F2FP.BF16.PACK_AB R142, R245, R248 ;  /* 0x000000f8f58e723e */ /* 0x008fe200000010ff */
[--C-:B------:R-:W-:Y:S02]  /*a2e0*/  FFMA.FTZ R156, R156, c[0x0][0x2d0], -R210.reuse ;  /* 0x0000b4009c9c7a23 */ /* 0x100fe400000108d2 */
[C---:B------:R-:W-:Y:S02]  /*a2f0*/  FMUL.FTZ R114, R133.reuse, R114 ;  /* 0x0000007285727220 */ /* 0x040fe40000410000 */
[C---:B------:R-:W-:Y:S02]  /*a300*/  FMUL.FTZ R115, R133.reuse, R115 ;  /* 0x0000007385737220 */ /* 0x040fe40000410000 */
[C---:B------:R-:W-:Y:S02]  /*a310*/  FMUL.FTZ R118, R133.reuse, R118 ;  /* 0x0000007685767220 */ /* 0x040fe40000410000 */
[----:B------:R-:W-:Y:S02]  /*a320*/  FMUL.FTZ R119, R133, R119 ;  /* 0x0000007785777220 */ /* 0x000fe40000410000 */
[C---:B------:R-:W-:Y:S02]  /*a330*/  FMUL.FTZ R120, R132.reuse, R120 ;  /* 0x0000007884787220 */ /* 0x040fe40000410000 */
[C---:B------:R-:W-:Y:S02]  /*a340*/  FMUL.FTZ R121, R132.reuse, R121 ;  /* 0x0000007984797220 */ /* 0x040fe40000410000 */
[C---:B------:R-:W-:Y:S02]  /*a350*/  FMUL.FTZ R124, R132.reuse, R124 ;  /* 0x0000007c847c7220 */ /* 0x040fe40000410000 */
[----:B------:R-:W-:Y:S02]  /*a360*/  FMUL.FTZ R125, R132, R125 ;  /* 0x0000007d847d7220 */ /* 0x000fe40000410000 */
[--C-:B-1----:R-:W-:Y:S01]  /*a370*/  FFMA.FTZ R3, R225, c[0x0][0x2d0], -R210.reuse ;  /* 0x0000b400e1037a23 */ /* 0x102fe200000108d2 */
[----:B------:R-:W-:Y:S01]  /*a380*/  MOV R225, R10 ;  /* 0x0000000a00e17202 */ /* 0x000fe20000000f00 */
[----:B------:R-:W-:Y:S02]  /*a390*/  FMUL.FTZ R130, R133, R130 ;  /* 0x0000008285827220 */ /* 0x000fe40000410000 */
[----:B------:R1:W-:Y:S01]  /*a3a0*/  MUFU.EX2 R222, R3 ;  /* 0x0000000300de7308 */ /* 0x0003e20000000800 */
[----:B--2---:R-:W-:Y:S01]  /*a3b0*/  FMNMX.FTZ R2, R2, R0, !PT ;  /* 0x0000000002027209 */ /* 0x004fe20007810000 */
[--C-:B------:R-:W-:Y:S02]  /*a3c0*/  FFMA.FTZ R0, R17, c[0x0][0x2d0], -R209.reuse ;  /* 0x0000b40011007a23 */ /* 0x100fe400000108d1 */
[----:B------:R-:W-:Y:S01]  /*a3d0*/  FMUL.FTZ R17, R134, R157 ;  /* 0x0000009d86117220 */ /* 0x000fe20000410000 */
[----:B------:R-:W-:Y:S01]  /*a3e0*/  MOV R157, R18 ;  /* 0x00000012009d7202 */ /* 0x000fe20000000f00 */
[C---:B------:R-:W-:Y:S01]  /*a3f0*/  FMUL.FTZ R18, R133.reuse, R158 ;  /* 0x0000009e85127220 */ /* 0x040fe20000410000 */
[----:B------:R-:W-:Y:S01]  /*a400*/  MOV R158, R19 ;  /* 0x00000013009e7202 */ /* 0x000fe20000000f00 */
[C---:B------:R-:W-:Y:S01]  /*a410*/  FMUL.FTZ R19, R133.reuse, R159 ;  /* 0x0000009f85137220 */ /* 0x040fe20000410000 */
[----:B------:R-:W-:Y:S01]  /*a420*/  MOV R159, R42 ;  /* 0x0000002a009f7202 */ /* 0x000fe20000000f00 */
[----:B------:R2:W3:Y:S01]  /*a430*/  MUFU.EX2 R244, R0 ;  /* 0x0000000000f47308 */ /* 0x0004e20000000800 */
[----:B------:R-:W-:Y:S02]  /*a440*/  FMUL.FTZ R131, R133, R131 ;  /* 0x0000008385837220 */ /* 0x000fe40000410000 */
[----:B------:R-:W-:Y:S02]  /*a450*/  FFMA.FTZ R231, R231, c[0x0][0x2d0], -R209 ;  /* 0x0000b400e7e77a23 */ /* 0x000fe400000108d1 */
[--C-:B-1----:R-:W-:Y:S05]  /*a460*/  FFMA.FTZ R3, R218, c[0x0][0x2d0], -R210.reuse ;  /* 0x0000b400da037a23 */ /* 0x102fea00000108d2 */
[----:B------:R1:W-:Y:S01]  /*a470*/  MUFU.EX2 R246, R3 ;  /* 0x0000000300f67308 */ /* 0x0003e20000000800 */
[----:B--2---:R-:W-:Y:S01]  /*a480*/  FADD.FTZ R0, -R2, R141 ;  /* 0x0000008d02007221 */ /* 0x004fe20000010100 */
[----:B---3--:R-:W-:Y:S03]  /*a490*/  F2FP.BF16.PACK_AB R143, R244, R247 ;  /* 0x000000f7f48f723e */ /* 0x008fe600000010ff */
[----:B------:R-:W-:Y:S06]  /*a4a0*/  FMUL.FTZ R0, R0, c[0x0][0x2d0] ;  /* 0x0000b40000007a20 */ /* 0x000fec0000410000 */
[----:B------:R-:W2:Y:S01]  /*a4b0*/  MUFU.EX2 R0, R0 ;  /* 0x0000000000007308 */ /* 0x000ea20000000800 */
[----:B-1----:R-:W-:Y:S09]  /*a4c0*/  FFMA.FTZ R3, R217, c[0x0][0x2d0], -R210 ;  /* 0x0000b400d9037a23 */ /* 0x002ff200000108d2 */
[----:B------:R1:W3:Y:S01]  /*a4d0*/  MUFU.EX2 R243, R3 ;  /* 0x0000000300f37308 */ /* 0x0002e20000000800 */
[C---:B--2---:R-:W-:Y:S02]  /*a4e0*/  FMUL.FTZ R10, R0.reuse, R146 ;  /* 0x00000092000a7220 */ /* 0x044fe40000410000 */
[C---:B------:R-:W-:Y:S02]  /*a4f0*/  FMUL.FTZ R11, R0.reuse, R147 ;  /* 0x00000093000b7220 */ /* 0x040fe40000410000 */
[C---:B------:R-:W-:Y:S02]  /*a500*/  FMUL.FTZ R14, R0.reuse, R154 ;  /* 0x0000009a000e7220 */ /* 0x040fe40000410000 */
[----:B------:R-:W-:Y:S01]  /*a510*/  FMUL.FTZ R15, R0, R155 ;  /* 0x0000009b000f7220 */ /* 0x000fe20000410000 */
[----:B------:R-:W-:Y:S01]  /*a520*/  MOV R155, R26 ;  /* 0x0000001a009b7202 */ /* 0x000fe20000000f00 */
[----:B------:R-:W-:Y:S02]  /*a530*/  IMAD.MOV.U32 R154, RZ, RZ, R28 ;  /* 0x000000ffff9a7224 */ /* 0x000fe400078e001c */
[----:B------:R-:W-:Y:S02]  /*a540*/  FMUL.FTZ R28, R132, R168 ;  /* 0x000000a8841c7220 */ /* 0x000fe40000410000 */
[----:B-1----:R-:W-:Y:S01]  /*a550*/  FMUL.FTZ R3, R2, c[0x0][0x2d0] ;  /* 0x0000b40002037a20 */ /* 0x002fe20000410000 */
[----:B---3--:R-:W-:Y:S01]  /*a560*/  F2FP.BF16.PACK_AB R146, R243, R246 ;  /* 0x000000f6f392723e */ /* 0x008fe200000010ff */
[----:B------:R-:W-:Y:S02]  /*a570*/  IMAD.MOV.U32 R168, RZ, RZ, R29 ;  /* 0x000000ffffa87224 */ /* 0x000fe400078e001d */
[--C-:B------:R-:W-:Y:S02]  /*a580*/  FFMA.FTZ R4, R220, c[0x0][0x2d0], -R3.reuse ;  /* 0x0000b400dc047a23 */ /* 0x100fe40000010803 */
[----:B------:R-:W-:Y:S01]  /*a590*/  FMUL.FTZ R29, R132, R169 ;  /* 0x000000a9841d7220 */ /* 0x000fe20000410000 */
[----:B------:R-:W-:Y:S01]  /*a5a0*/  MOV R169, R30 ;  /* 0x0000001e00a97202 */ /* 0x000fe20000000f00 */
[----:B------:R1:W-:Y:S01]  /*a5b0*/  MUFU.EX2 R216, R4 ;  /* 0x0000000400d87308 */ /* 0x0003e20000000800 */
[C---:B------:R-:W-:Y:S01]  /*a5c0*/  FMUL.FTZ R30, R0.reuse, R170 ;  /* 0x000000aa001e7220 */ /* 0x040fe20000410000 */
[----:B------:R-:W-:Y:S01]  /*a5d0*/  MOV R170, R31 ;  /* 0x0000001f00aa7202 */ /* 0x000fe20000000f00 */
[C---:B------:R-:W-:Y:S01]  /*a5e0*/  FMUL.FTZ R31, R0.reuse, R171 ;  /* 0x000000ab001f7220 */ /* 0x040fe20000410000 */
[----:B------:R-:W-:Y:S01]  /*a5f0*/  MOV R171, R53 ;  /* 0x0000003500ab7202 */ /* 0x000fe20000000f00 */
[C---:B------:R-:W-:Y:S01]  /*a600*/  FMUL.FTZ R26, R0.reuse, R166 ;  /* 0x000000a6001a7220 */ /* 0x040fe20000410000 */
[----:B------:R-:W2:Y:S01]  /*a610*/  LDSM.16.MT88.4 R52, [R236+0x100] ;  /* 0x00010000ec34783b */ /* 0x000ea20000004200 */
[C---:B------:R-:W-:Y:S01]  /*a620*/  FMUL.FTZ R27, R0.reuse, R167 ;  /* 0x000000a7001b7220 */ /* 0x040fe20000410000 */
[----:B------:R-:W-:Y:S01]  /*a630*/  MOV R166, R47 ;  /* 0x0000002f00a67202 */ /* 0x000fe20000000f00 */
[C---:B------:R-:W-:Y:S01]  /*a640*/  FMUL.FTZ R42, R0.reuse, R182 ;  /* 0x000000b6002a7220 */ /* 0x040fe20000410000 */
[----:B------:R-:W-:Y:S01]  /*a650*/  MOV R167, R48 ;  /* 0x0000003000a77202 */ /* 0x000fe20000000f00 */
[C---:B------:R-:W-:Y:S02]  /*a660*/  FMUL.FTZ R47, R0.reuse, R187 ;  /* 0x000000bb002f7220 */ /* 0x040fe40000410000 */
[----:B------:R-:W-:Y:S02]  /*a670*/  IMAD.MOV.U32 R220, RZ, RZ, R46 ;  /* 0x000000ffffdc7224 */ /* 0x000fe400078e002e */
[----:B------:R-:W-:Y:S02]  /*a680*/  FMUL.FTZ R46, R0, R186 ;  /* 0x000000ba002e7220 */ /* 0x000fe40000410000 */
[----:B------:R-:W-:Y:S02]  /*a690*/  FMUL.FTZ R48, R134, R188 ;  /* 0x000000bc86307220 */ /* 0x000fe40000410000 */
[C---:B------:R-:W-:Y:S02]  /*a6a0*/  FMUL.FTZ R58, R0.reuse, R198 ;  /* 0x000000c6003a7220 */ /* 0x040fe40000410000 */
[C---:B------:R-:W-:Y:S01]  /*a6b0*/  FMUL.FTZ R59, R0.reuse, R199 ;  /* 0x000000c7003b7220 */ /* 0x040fe20000410000 */
[----:B------:R-:W-:Y:S01]  /*a6c0*/  MUFU.EX2 R198, R212 ;  /* 0x000000d400c67308 */ /* 0x000fe20000000800 */
[----:B------:R-:W-:Y:S02]  /*a6d0*/  FMUL.FTZ R62, R0, R202 ;  /* 0x000000ca003e7220 */ /* 0x000fe40000410000 */
[--C-:B-1----:R-:W-:Y:S01]  /*a6e0*/  FFMA.FTZ R4, R226, c[0x0][0x2d0], -R3.reuse ;  /* 0x0000b400e2047a23 */ /* 0x102fe20000010803 */
[----:B------:R-:W-:Y:S01]  /*a6f0*/  MOV R226, R9 ;  /* 0x0000000900e27202 */ /* 0x000fe20000000f00 */
[----:B------:R-:W-:Y:S02]  /*a700*/  FMUL.FTZ R9, R132, R145 ;  /* 0x0000009184097220 */ /* 0x000fe40000410000 */
[C---:B------:R-:W-:Y:S01]  /*a710*/  FMUL.FTZ R63, R0.reuse, R203 ;  /* 0x000000cb003f7220 */ /* 0x040fe20000410000 */
[----:B------:R-:W-:Y:S01]  /*a720*/  F2FP.BF16.PACK_AB R141, R223, R226 ;  /* 0x000000e2df8d723e */ /* 0x000fe200000010ff */
[C---:B------:R-:W-:Y:S01]  /*a730*/  FMUL.FTZ R74, R0.reuse, R74 ;  /* 0x0000004a004a7220 */ /* 0x040fe20000410000 */
[----:B------:R-:W1:Y:S01]  /*a740*/  MUFU.EX2 R217, R4 ;  /* 0x0000000400d97308 */ /* 0x000e620000000800 */
[C---:B------:R-:W-:Y:S02]  /*a750*/  FMUL.FTZ R75, R0.reuse, R75 ;  /* 0x0000004b004b7220 */ /* 0x040fe40000410000 */
        /* <DEDUP_REMOVED lines=10> */
[----:B------:R-:W-:Y:S01]  /*a800*/  FMUL.FTZ R122, R0, R122 ;  /* 0x0000007a007a7220 */ /* 0x000fe20000410000 */
[----:B-1----:R-:W-:Y:S01]  /*a810*/  F2FP.BF16.PACK_AB R145, R217, R216 ;  /* 0x000000d8d991723e */ /* 0x002fe200000010ff */
[--C-:B------:R-:W-:Y:S01]  /*a820*/  FFMA.FTZ R4, R224, c[0x0][0x2d0], -R3.reuse ;  /* 0x0000b400e0047a23 */ /* 0x100fe20000010803 */
[----:B------:R-:W-:Y:S01]  /*a830*/  MOV R224, R8 ;  /* 0x0000000800e07202 */ /* 0x000fe20000000f00 */
[----:B------:R-:W-:Y:S01]  /*a840*/  FMUL.FTZ R8, R132, R144 ;  /* 0x0000009084087220 */ /* 0x000fe20000410000 */
[----:B------:R-:W-:Y:S01]  /*a850*/  F2FP.BF16.PACK_AB R144, R222, R221 ;  /* 0x000000ddde90723e */ /* 0x000fe200000010ff */
[----:B------:R1:W-:Y:S01]  /*a860*/  MUFU.EX2 R218, R4 ;  /* 0x0000000400da7308 */ /* 0x0003e20000000800 */
[----:B------:R-:W-:Y:S01]  /*a870*/  F2FP.BF16.PACK_AB R140, R225, R224 ;  /* 0x000000e0e18c723e */ /* 0x000fe200000010ff */
[C---:B------:R-:W-:Y:S02]  /*a880*/  FMUL.FTZ R123, R0.reuse, R123 ;  /* 0x0000007b007b7220 */ /* 0x040fe40000410000 */
[C---:B------:R-:W-:Y:S02]  /*a890*/  FMUL.FTZ R126, R0.reuse, R126 ;  /* 0x0000007e007e7220 */ /* 0x040fe40000410000 */
[----:B------:R-:W-:Y:S02]  /*a8a0*/  FMUL.FTZ R127, R0, R127 ;  /* 0x0000007f007f7220 */ /* 0x000fe40000410000 */
[--C-:B-1----:R-:W-:Y:S04]  /*a8b0*/  FFMA.FTZ R4, R219, c[0x0][0x2d0], -R3.reuse ;  /* 0x0000b400db047a23 */ /* 0x102fe80000010803 */
[----:B------:R1:W3:Y:S02]  /*a8c0*/  MUFU.EX2 R219, R4 ;  /* 0x0000000400db7308 */ /* 0x0002e40000000800 */
[C---:B-1----:R-:W-:Y:S01]  /*a8d0*/  FMUL.FTZ R4, R134.reuse, R148 ;  /* 0x0000009486047220 */ /* 0x042fe20000410000 */
[----:B---3--:R-:W-:Y:S01]  /*a8e0*/  F2FP.BF16.PACK_AB R147, R219, R218 ;  /* 0x000000dadb93723e */ /* 0x008fe200000010ff */
[----:B------:R-:W1:Y:S05]  /*a8f0*/  LDSM.16.MT88.4 R148, [R235+0x100] ;  /* 0x00010000eb94783b */ /* 0x000e6a0000004200 */
[-C--:B------:R-:W-:Y:S08]  /*a900*/  HMMA.16816.F32.BF16 R4, R140, R20.reuse, R4 ;  /* 0x000000148c04723c */ /* 0x080ff00000041804 */
[C---:B------:R-:W-:Y:S07]  /*a910*/  HMMA.16816.F32.BF16 R8, R144.reuse, R20, R8 ;  /* 0x000000149008723c */ /* 0x040fee0000041808 */
[C---:B------:R-:W-:Y:S01]  /*a920*/  FMUL.FTZ R20, R134.reuse, R160 ;  /* 0x000000a086147220 */ /* 0x040fe20000410000 */
[-C--:B------:R-:W-:Y:S01]  /*a930*/  HMMA.16816.F32.BF16 R12, R144, R22.reuse, R12 ;  /* 0x00000016900c723c */ /* 0x080fe2000004180c */
[----:B------:R-:W-:Y:S03]  /*a940*/  FMUL.FTZ R21, R134, R161 ;  /* 0x000000a186157220 */ /* 0x000fe60000410000 */
[----:B------:R-:W-:Y:S01]  /*a950*/  MOV R160, R51 ;  /* 0x0000003300a07202 */ /* 0x000fe20000000f00 */
[C---:B------:R-:W-:Y:S01]  /*a960*/  FMUL.FTZ R51, R133.reuse, R191 ;  /* 0x000000bf85337220 */ /* 0x040fe20000410000 */
[----:B------:R-:W-:Y:S01]  /*a970*/  MOV R161, R50 ;  /* 0x0000003200a17202 */ /* 0x000fe20000000f00 */
[----:B------:R-:W3:Y:S01]  /*a980*/  LDL.LU R191, [R1+0x38] ;  /* 0x0000380001bf7983 */ /* 0x000ee20000300800 */
[C---:B------:R-:W-:Y:S01]  /*a990*/  HMMA.16816.F32.BF16 R16, R140.reuse, R22, R16 ;  /* 0x000000168c10723c */ /* 0x040fe20000041810 */
[C---:B------:R-:W-:Y:S02]  /*a9a0*/  FMUL.FTZ R50, R133.reuse, R190 ;  /* 0x000000be85327220 */ /* 0x040fe40000410000 */
[----:B------:R-:W4:Y:S01]  /*a9b0*/  LDL.LU R190, [R1+0x34] ;  /* 0x0000340001be7983 */ /* 0x000f220000300800 */
[----:B------:R-:W-:Y:S02]  /*a9c0*/  MOV R180, R160 ;  /* 0x000000a000b47202 */ /* 0x000fe40000000f00 */
[----:B------:R-:W-:Y:S01]  /*a9d0*/  MOV R160, R154 ;  /* 0x0000009a00a07202 */ /* 0x000fe20000000f00 */
[C---:B------:R-:W-:Y:S01]  /*a9e0*/  FMUL.FTZ R22, R133.reuse, R162 ;  /* 0x000000a285167220 */ /* 0x040fe20000410000 */
[----:B------:R-:W-:Y:S01]  /*a9f0*/  MOV R162, R25 ;  /* 0x0000001900a27202 */ /* 0x000fe20000000f00 */
[C---:B------:R-:W-:Y:S03]  /*aa00*/  FMUL.FTZ R23, R133.reuse, R163 ;  /* 0x000000a385177220 */ /* 0x040fe60000410000 */
[--C-:B------:R-:W-:Y:S01]  /*aa10*/  FFMA.FTZ R160, R160, c[0x0][0x2d0], -R3.reuse ;  /* 0x0000b400a0a07a23 */ /* 0x100fe20000010803 */
[----:B------:R-:W-:Y:S01]  /*aa20*/  MOV R163, R24 ;  /* 0x0000001800a37202 */ /* 0x000fe20000000f00 */
[--C-:B------:R-:W-:Y:S02]  /*aa30*/  FFMA.FTZ R162, R162, c[0x0][0x2d0], -R210.reuse ;  /* 0x0000b400a2a27a23 */ /* 0x100fe400000108d2 */
[-C--:B------:R-:W-:Y:S01]  /*aa40*/  HMMA.16816.F32.BF16 R20, R140, R36.reuse, R20 ;  /* 0x000000248c14723c */ /* 0x080fe20000041814 */
[C---:B------:R-:W-:Y:S01]  /*aa50*/  FMUL.FTZ R24, R132.reuse, R164 ;  /* 0x000000a484187220 */ /* 0x040fe20000410000 */
[----:B------:R-:W-:Y:S01]  /*aa60*/  MOV R164, R44 ;  /* 0x0000002c00a47202 */ /* 0x000fe20000000f00 */
[C---:B------:R-:W-:Y:S01]  /*aa70*/  FMUL.FTZ R25, R132.reuse, R165 ;  /* 0x000000a584197220 */ /* 0x040fe20000410000 */
[----:B------:R-:W-:Y:S01]  /*aa80*/  MOV R165, R45 ;  /* 0x0000002d00a57202 */ /* 0x000fe20000000f00 */
[C---:B------:R-:W-:Y:S02]  /*aa90*/  FMUL.FTZ R44, R132.reuse, R184 ;  /* 0x000000b8842c7220 */ /* 0x040fe40000410000 */
[----:B------:R-:W-:Y:S02]  /*aaa0*/  FMUL.FTZ R45, R132, R185 ;  /* 0x000000b9842d7220 */ /* 0x000fe40000410000 */
[----:B------:R-:W-:Y:S01]  /*aab0*/  MUFU.EX2 R185, R156 ;  /* 0x0000009c00b97308 */ /* 0x000fe20000000800 */
[C---:B------:R-:W-:Y:S02]  /*aac0*/  HMMA.16816.F32.BF16 R24, R144.reuse, R36, R24 ;  /* 0x000000249018723c */ /* 0x040fe40000041818 */
[--C-:B------:R-:W-:Y:S02]  /*aad0*/  FFMA.FTZ R164, R164, c[0x0][0x2d0], -R210.reuse ;  /* 0x0000b400a4a47a23 */ /* 0x100fe400000108d2 */
[--C-:B------:R-:W-:Y:S03]  /*aae0*/  FFMA.FTZ R180, R180, c[0x0][0x2d0], -R210.reuse ;  /* 0x0000b400b4b47a23 */ /* 0x100fe600000108d2 */
[C---:B------:R-:W-:Y:S01]  /*aaf0*/  FMUL.FTZ R36, R134.reuse, R176 ;  /* 0x000000b086247220 */ /* 0x040fe20000410000 */
[-C--:B------:R-:W-:Y:S01]  /*ab00*/  HMMA.16816.F32.BF16 R28, R144, R38.reuse, R28 ;  /* 0x00000026901c723c */ /* 0x080fe2000004181c */
[----:B------:R-:W-:Y:S03]  /*ab10*/  MUFU.EX2 R207, R164 ;  /* 0x000000a400cf7308 */ /* 0x000fe60000000800 */
[C---:B------:R-:W-:Y:S01]  /*ab20*/  FMUL.FTZ R37, R134.reuse, R177 ;  /* 0x000000b186257220 */ /* 0x040fe20000410000 */
[----:B------:R-:W-:Y:S01]  /*ab30*/  MOV R176, R49 ;  /* 0x0000003100b07202 */ /* 0x000fe20000000f00 */
[----:B------:R-:W-:Y:S01]  /*ab40*/  FMUL.FTZ R49, R134, R189 ;  /* 0x000000bd86317220 */ /* 0x000fe20000410000 */
[----:B------:R-:W-:Y:S01]  /*ab50*/  MOV R177, R43 ;  /* 0x0000002b00b17202 */ /* 0x000fe20000000f00 */
[C---:B------:R-:W-:Y:S01]  /*ab60*/  HMMA.16816.F32.BF16 R32, R140.reuse, R38, R32 ;  /* 0x000000268c20723c */ /* 0x040fe20000041820 */
[----:B------:R-:W-:Y:S01]  /*ab70*/  FMUL.FTZ R43, R0, R183 ;  /* 0x000000b7002b7220 */ /* 0x000fe20000410000 */
[----:B------:R-:W4:Y:S02]  /*ab80*/  LDL.LU R189, [R1+0x40] ;  /* 0x0000400001bd7983 */ /* 0x000f240000300800 */
[--C-:B------:R-:W-:Y:S02]  /*ab90*/  FFMA.FTZ R183, R136, c[0x0][0x2d0], -R3.reuse ;  /* 0x0000b40088b77a23 */ /* 0x100fe40000010803 */
[----:B------:R-:W4:Y:S01]  /*aba0*/  LDL.LU R188, [R1+0x3c] ;  /* 0x00003c0001bc7983 */ /* 0x000f220000300800 */
[C---:B------:R-:W-:Y:S01]  /*abb0*/  FMUL.FTZ R39, R133.reuse, R179 ;  /* 0x000000b385277220 */ /* 0x040fe20000410000 */
[----:B------:R-:W-:Y:S01]  /*abc0*/  MOV R179, R159 ;  /* 0x0000009f00b37202 */ /* 0x000fe20000000f00 */
[----:B------:R-:W-:Y:S03]  /*abd0*/  FMUL.FTZ R38, R133, R178 ;  /* 0x000000b285267220 */ /* 0x000fe60000410000 */
[----:B------:R-:W-:Y:S01]  /*abe0*/  MOV R178, R41 ;  /* 0x0000002900b27202 */ /* 0x000fe20000000f00 */
[----:B------:R-:W-:Y:S02]  /*abf0*/  FFMA.FTZ R182, R179, c[0x0][0x2d0], -R210 ;  /* 0x0000b400b3b67a23 */ /* 0x000fe400000108d2 */
[--C-:B------:R-:W-:Y:S01]  /*ac00*/  FFMA.FTZ R179, R220, c[0x0][0x2d0], -R3.reuse ;  /* 0x0000b400dcb37a23 */ /* 0x100fe20000010803 */
[-C--:B--2---:R-:W-:Y:S01]  /*ac10*/  HMMA.16816.F32.BF16 R36, R140, R52.reuse, R36 ;  /* 0x000000348c24723c */ /* 0x084fe20000041824 */
[----:B------:R-:W-:Y:S02]  /*ac20*/  FMUL.FTZ R41, R132, R181 ;  /* 0x000000b584297220 */ /* 0x000fe40000410000 */
[----:B------:R-:W-:Y:S02]  /*ac30*/  FFMA.FTZ R152, R178, c[0x0][0x2d0], -R208 ;  /* 0x0000b400b2987a23 */ /* 0x000fe400000108d0 */
[----:B------:R-:W-:Y:S02]  /*ac40*/  FFMA.FTZ R181, R240, c[0x0][0x2d0], -R3 ;  /* 0x0000b400f0b57a23 */ /* 0x000fe40000010803 */
[----:B------:R-:W-:Y:S01]  /*ac50*/  IMAD.MOV.U32 R178, RZ, RZ, R177 ;  /* 0x000000ffffb27224 */ /* 0x000fe200078e00b1 */
[C---:B------:R-:W-:Y:S01]  /*ac60*/  HMMA.16816.F32.BF16 R40, R144.reuse, R52, R40 ;  /* 0x000000349028723c */ /* 0x040fe20000041828 */
[----:B------:R-:W-:Y:S03]  /*ac70*/  MOV R177, R176 ;  /* 0x000000b000b17202 */ /* 0x000fe60000000f00 */
[----:B------:R-:W-:Y:S02]  /*ac80*/  MOV R176, R175 ;  /* 0x000000af00b07202 */ /* 0x000fe40000000f00 */
[----:B------:R-:W-:Y:S01]  /*ac90*/  MOV R175, R173 ;  /* 0x000000ad00af7202 */ /* 0x000fe20000000f00 */
[C---:B------:R-:W-:Y:S01]  /*aca0*/  FMUL.FTZ R52, R134.reuse, R192 ;  /* 0x000000c086347220 */ /* 0x040fe20000410000 */
[-C--:B------:R-:W-:Y:S01]  /*acb0*/  HMMA.16816.F32.BF16 R44, R144, R54.reuse, R44 ;  /* 0x00000036902c723c */ /* 0x080fe2000004182c */
[----:B------:R-:W-:Y:S03]  /*acc0*/  FMUL.FTZ R53, R134, R193 ;  /* 0x000000c186357220 */ /* 0x000fe60000410000 */
[----:B------:R-:W-:Y:S02]  /*acd0*/  MOV R173, R172 ;  /* 0x000000ac00ad7202 */ /* 0x000fe40000000f00 */
[----:B------:R-:W-:Y:S02]  /*ace0*/  MOV R172, R170 ;  /* 0x000000aa00ac7202 */ /* 0x000fe40000000f00 */
[C---:B------:R-:W-:Y:S01]  /*acf0*/  HMMA.16816.F32.BF16 R48, R140.reuse, R54, R48 ;  /* 0x000000368c30723c */ /* 0x040fe20000041830 */
[----:B------:R-:W-:Y:S03]  /*ad00*/  MOV R170, R169 ;  /* 0x000000a900aa7202 */ /* 0x000fe60000000f00 */
[----:B------:R-:W-:Y:S01]  /*ad10*/  IMAD.MOV.U32 R169, RZ, RZ, R168 ;  /* 0x000000ffffa97224 */ /* 0x000fe200078e00a8 */
[----:B------:R-:W-:Y:S02]  /*ad20*/  MOV R168, R163 ;  /* 0x000000a300a87202 */ /* 0x000fe40000000f00 */
[C---:B------:R-:W-:Y:S01]  /*ad30*/  FMUL.FTZ R54, R133.reuse, R194 ;  /* 0x000000c285367220 */ /* 0x040fe20000410000 */
[----:B------:R-:W-:Y:S01]  /*ad40*/  MOV R163, R158 ;  /* 0x0000009e00a37202 */ /* 0x000fe20000000f00 */
[----:B------:R-:W-:Y:S02]  /*ad50*/  FMUL.FTZ R55, R133, R195 ;  /* 0x000000c385377220 */ /* 0x000fe40000410000 */
[----:B------:R-:W-:Y:S01]  /*ad60*/  MUFU.EX2 R195, R227 ;  /* 0x000000e300c37308 */ /* 0x000fe20000000800 */
[----:B------:R-:W-:Y:S01]  /*ad70*/  MOV R158, R157 ;  /* 0x0000009d009e7202 */ /* 0x000fe20000000f00 */
[----:B------:R-:W-:Y:S01]  /*ad80*/  FFMA.FTZ R163, R163, c[0x0][0x2d0], -R210 ;  /* 0x0000b400a3a37a23 */ /* 0x000fe200000108d2 */
[----:B------:R-:W-:Y:S02]  /*ad90*/  MOV R157, R155 ;  /* 0x0000009b009d7202 */ /* 0x000fe40000000f00 */
[-C--:B-1----:R-:W-:Y:S01]  /*ada0*/  HMMA.16816.F32.BF16 R52, R140, R148.reuse, R52 ;  /* 0x000000948c34723c */ /* 0x082fe20000041834 */
[----:B------:R-:W-:Y:S04]  /*adb0*/  MOV R155, R239 ;  /* 0x000000ef009b7202 */ /* 0x000fe80000000f00 */
[----:B------:R1:W-:Y:S03]  /*adc0*/  MUFU.EX2 R239, R152 ;  /* 0x0000009800ef7308 */ /* 0x0003e60000000800 */
[C---:B------:R-:W-:Y:S07]  /*add0*/  HMMA.16816.F32.BF16 R56, R144.reuse, R148, R56 ;  /* 0x000000949038723c */ /* 0x040fee0000041838 */
[----:B------:R-:W-:Y:S01]  /*ade0*/  MUFU.EX2 R203, R163 ;  /* 0x000000a300cb7308 */ /* 0x000fe20000000800 */
[-C--:B------:R-:W-:Y:S08]  /*adf0*/  HMMA.16816.F32.BF16 R60, R144, R150.reuse, R60 ;  /* 0x00000096903c723c */ /* 0x080ff0000004183c */
[C---:B------:R-:W-:Y:S01]  /*ae00*/  HMMA.16816.F32.BF16 R64, R140.reuse, R150, R64 ;  /* 0x000000968c40723c */ /* 0x040fe20000041840 */
[----:B------:R-:W2:Y:S01]  /*ae10*/  LDSM.16.MT88.4 R148, [R233+0x2100] ;  /* 0x00210000e994783b */ /* 0x000ea20000004200 */
[----:B------:R-:W-:Y:S02]  /*ae20*/  MUFU.EX2 R227, R181 ;  /* 0x000000b500e37308 */ /* 0x000fe40000000800 */
[--C-:B-1----:R-:W-:Y:S08]  /*ae30*/  FFMA.FTZ R152, R242, c[0x0][0x2d0], -R209.reuse ;  /* 0x0000b400f2987a23 */ /* 0x102ff000000108d1 */
[----:B------:R1:W-:Y:S02]  /*ae40*/  MUFU.EX2 R242, R152 ;  /* 0x0000009800f27308 */ /* 0x0003e40000000800 */
[----:B-1----:R-:W-:Y:S08]  /*ae50*/  FFMA.FTZ R152, R238, c[0x0][0x2d0], -R209 ;  /* 0x0000b400ee987a23 */ /* 0x002ff000000108d1 */
[----:B------:R1:W-:Y:S01]  /*ae60*/  MUFU.EX2 R238, R152 ;  /* 0x0000009800ee7308 */ /* 0x0003e20000000800 */
[-C--:B--2---:R-:W-:Y:S08]  /*ae70*/  HMMA.16816.F32.BF16 R68, R140, R148.reuse, R68 ;  /* 0x000000948c44723c */ /* 0x084ff00000041844 */
[C---:B------:R-:W-:Y:S08]  /*ae80*/  HMMA.16816.F32.BF16 R72, R144.reuse, R148, R72 ;  /* 0x000000949048723c */ /* 0x040ff00000041848 */
[-C--:B------:R-:W-:Y:S01]  /*ae90*/  HMMA.16816.F32.BF16 R76, R144, R150.reuse, R76 ;  /* 0x00000096904c723c */ /* 0x080fe2000004184c */
[----:B-1----:R-:W-:Y:S07]  /*aea0*/  FFMA.FTZ R152, R178, c[0x0][0x2d0], -R208 ;  /* 0x0000b400b2987a23 */ /* 0x002fee00000108d0 */
[C---:B------:R-:W-:Y:S01]  /*aeb0*/  HMMA.16816.F32.BF16 R80, R140.reuse, R150, R80 ;  /* 0x000000968c50723c */ /* 0x040fe20000041850 */
[----:B------:R-:W1:Y:S01]  /*aec0*/  LDSM.16.MT88.4 R148, [R234+0x2100] ;  /* 0x00210000ea94783b */ /* 0x000e620000004200 */
[----:B------:R2:W-:Y:S02]  /*aed0*/  MUFU.EX2 R200, R152 ;  /* 0x0000009800c87308 */ /* 0x0005e40000000800 */
[----:B------:R-:W-:Y:S02]  /*aee0*/  MOV R178, R161 ;  /* 0x000000a100b27202 */ /* 0x000fe40000000f00 */
[----:B------:R-:W-:Y:S03]  /*aef0*/  MOV R161, R153 ;  /* 0x0000009900a17202 */ /* 0x000fe60000000f00 */
[----:B------:R-:W-:Y:S03]  /*af00*/  FFMA.FTZ R178, R178, c[0x0][0x2d0], -R210 ;  /* 0x0000b400b2b27a23 */ /* 0x000fe600000108d2 */
[----:B------:R-:W-:Y:S02]  /*af10*/  FFMA.FTZ R161, R161, c[0x0][0x2d0], -R3 ;  /* 0x0000b400a1a17a23 */ /* 0x000fe40000010803 */
[----:B--2---:R-:W-:Y:S02]  /*af20*/  FFMA.FTZ R152, R177, c[0x0][0x2d0], -R208 ;  /* 0x0000b400b1987a23 */ /* 0x004fe400000108d0 */
[--C-:B------:R-:W-:Y:S02]  /*af30*/  FFMA.FTZ R177, R252, c[0x0][0x2d0], -R209.reuse ;  /* 0x0000b400fcb17a23 */ /* 0x100fe400000108d1 */
[----:B------:R-:W-:Y:S01]  /*af40*/  MUFU.EX2 R252, R214 ;  /* 0x000000d600fc7308 */ /* 0x000fe20000000800 */
[-C--:B-1----:R-:W-:Y:S09]  /*af50*/  HMMA.16816.F32.BF16 R84, R140, R148.reuse, R84 ;  /* 0x000000948c54723c */ /* 0x082ff20000041854 */
[----:B------:R1:W-:Y:S01]  /*af60*/  MUFU.EX2 R187, R152 ;  /* 0x0000009800bb7308 */ /* 0x0003e20000000800 */
[C---:B------:R-:W-:Y:S08]  /*af70*/  HMMA.16816.F32.BF16 R88, R144.reuse, R148, R88 ;  /* 0x000000949058723c */ /* 0x040ff00000041858 */
[-C--:B------:R-:W-:Y:S08]  /*af80*/  HMMA.16816.F32.BF16 R92, R144, R150.reuse, R92 ;  /* 0x00000096905c723c */ /* 0x080ff0000004185c */
[C---:B------:R-:W-:Y:S01]  /*af90*/  HMMA.16816.F32.BF16 R96, R140.reuse, R150, R96 ;  /* 0x000000968c60723c */ /* 0x040fe20000041860 */
[----:B------:R-:W2:Y:S03]  /*afa0*/  LDSM.16.MT88.4 R148, [R236+0x2100] ;  /* 0x00210000ec94783b */ /* 0x000ea60000004200 */
[--C-:B-1----:R-:W-:Y:S04]  /*afb0*/  FFMA.FTZ R152, R241, c[0x0][0x2d0], -R210.reuse ;  /* 0x0000b400f1987a23 */ /* 0x102fe800000108d2 */
[----:B------:R1:W-:Y:S04]  /*afc0*/  MUFU.EX2 R241, R152 ;  /* 0x0000009800f17308 */ /* 0x0003e80000000800 */
[----:B-1----:R-:W-:Y:S06]  /*afd0*/  FFMA.FTZ R152, R237, c[0x0][0x2d0], -R210 ;  /* 0x0000b400ed987a23 */ /* 0x002fec00000108d2 */
[----:B------:R1:W-:Y:S01]  /*afe0*/  MUFU.EX2 R237, R152 ;  /* 0x0000009800ed7308 */ /* 0x0003e20000000800 */
[-C--:B--2---:R-:W-:Y:S01]  /*aff0*/  HMMA.16816.F32.BF16 R100, R140, R148.reuse, R100 ;  /* 0x000000948c64723c */ /* 0x084fe20000041864 */
[----:B---3--:R-:W-:Y:S07]  /*b000*/  FFMA.FTZ R134, R134, R191, R224 ;  /* 0x000000bf86867223 */ /* 0x008fee00000100e0 */
[C---:B------:R-:W-:Y:S01]  /*b010*/  HMMA.16816.F32.BF16 R104, R144.reuse, R148, R104 ;  /* 0x000000949068723c */ /* 0x040fe20000041868 */
[----:B------:R-:W-:Y:S06]  /*b020*/  MUFU.EX2 R224, R183 ;  /* 0x000000b700e07308 */ /* 0x000fec0000000800 */
[----:B------:R-:W-:Y:S01]  /*b030*/  FFMA.FTZ R148, R176, c[0x0][0x2d0], -R209 ;  /* 0x0000b400b0947a23 */ /* 0x000fe200000108d1 */
[-C--:B------:R-:W-:Y:S01]  /*b040*/  HMMA.16816.F32.BF16 R108, R144, R150.reuse, R108 ;  /* 0x00000096906c723c */ /* 0x080fe2000004186c */
[--C-:B------:R-:W-:Y:S02]  /*b050*/  FFMA.FTZ R176, R228, c[0x0][0x2d0], -R208.reuse ;  /* 0x0000b400e4b07a23 */ /* 0x100fe400000108d0 */
[----:B------:R2:W-:Y:S01]  /*b060*/  MUFU.EX2 R206, R148 ;  /* 0x0000009400ce7308 */ /* 0x0005e20000000800 */
[----:B-1----:R-:W-:Y:S02]  /*b070*/  FFMA.FTZ R152, R174, c[0x0][0x2d0], -R3 ;  /* 0x0000b400ae987a23 */ /* 0x002fe40000010803 */
[----:B------:R-:W-:Y:S01]  /*b080*/  FFMA.FTZ R174, R170, c[0x0][0x2d0], -R208 ;  /* 0x0000b400aaae7a23 */ /* 0x000fe200000108d0 */
[----:B------:R-:W-:Y:S01]  /*b090*/  MOV R170, R169 ;  /* 0x000000a900aa7202 */ /* 0x000fe20000000f00 */
[C---:B------:R-:W-:Y:S01]  /*b0a0*/  HMMA.16816.F32.BF16 R112, R140.reuse, R150, R112 ;  /* 0x000000968c70723c */ /* 0x040fe20000041870 */
[----:B------:R-:W-:Y:S03]  /*b0b0*/  MOV R169, R168 ;  /* 0x000000a800a97202 */ /* 0x000fe60000000f00 */
[----:B------:R-:W-:Y:S01]  /*b0c0*/  IMAD.MOV.U32 R168, RZ, RZ, R167 ;  /* 0x000000ffffa87224 */ /* 0x000fe200078e00a7 */
[----:B------:R1:W-:Y:S01]  /*b0d0*/  MUFU.EX2 R196, R152 ;  /* 0x0000009800c47308 */ /* 0x0003e20000000800 */
[----:B------:R-:W-:Y:S02]  /*b0e0*/  MOV R167, R166 ;  /* 0x000000a600a77202 */ /* 0x000fe40000000f00 */
[----:B------:R-:W-:Y:S04]  /*b0f0*/  MOV R166, R165 ;  /* 0x000000a500a67202 */ /* 0x000fe80000000f00 */
[----:B------:R-:W-:Y:S03]  /*b100*/  MOV R165, R232 ;  /* 0x000000e800a57202 */ /* 0x000fe60000000f00 */
[----:B------:R-:W-:Y:S02]  /*b110*/  MUFU.EX2 R174, R174 ;  /* 0x000000ae00ae7308 */ /* 0x000fe40000000800 */
[----:B------:R-:W-:Y:S02]  /*b120*/  FFMA.FTZ R165, R165, c[0x0][0x2d0], -R210 ;  /* 0x0000b400a5a57a23 */ /* 0x000fe400000108d2 */
[----:B--2---:R-:W-:Y:S02]  /*b130*/  FFMA.FTZ R148, R175, c[0x0][0x2d0], -R209 ;  /* 0x0000b400af947a23 */ /* 0x004fe400000108d1 */
[--C-:B------:R-:W-:Y:S02]  /*b140*/  FFMA.FTZ R175, R172, c[0x0][0x2d0], -R208.reuse ;  /* 0x0000b400acaf7a23 */ /* 0x100fe400000108d0 */
[--C-:B------:R-:W-:Y:S02]  /*b150*/  FFMA.FTZ R172, R229, c[0x0][0x2d0], -R208.reuse ;  /* 0x0000b400e5ac7a23 */ /* 0x100fe400000108d0 */
[----:B------:R2:W-:Y:S01]  /*b160*/  MUFU.EX2 R186, R148 ;  /* 0x0000009400ba7308 */ /* 0x0005e20000000800 */
[----:B----4-:R-:W-:Y:S02]  /*b170*/  FFMA.FTZ R136, R132, R189, R221 ;  /* 0x000000bd84887223 */ /* 0x010fe400000100dd */
[----:B-1----:R-:W-:Y:S02]  /*b180*/  FFMA.FTZ R152, R173, c[0x0][0x2d0], -R3 ;  /* 0x0000b400ad987a23 */ /* 0x002fe40000010803 */
[--C-:B------:R-:W-:Y:S02]  /*b190*/  FFMA.FTZ R173, R230, c[0x0][0x2d0], -R208.reuse ;  /* 0x0000b400e6ad7a23 */ /* 0x100fe400000108d0 */
[----:B------:R-:W-:Y:S03]  /*b1a0*/  FFMA.FTZ R208, R211, c[0x0][0x2d0], -R208 ;  /* 0x0000b400d3d07a23 */ /* 0x000fe600000108d0 */
[----:B------:R1:W-:Y:S01]  /*b1b0*/  MUFU.EX2 R232, R152 ;  /* 0x0000009800e87308 */ /* 0x0003e20000000800 */
[----:B------:R-:W-:Y:S02]  /*b1c0*/  FFMA.FTZ R0, R0, R188, R216 ;  /* 0x000000bc00007223 */ /* 0x000fe400000100d8 */
[----:B------:R-:W-:Y:S02]  /*b1d0*/  FADD.FTZ R136, R222, R136 ;  /* 0x00000088de887221 */ /* 0x000fe40000010000 */
[----:B------:R-:W-:Y:S02]  /*b1e0*/  FADD.FTZ R0, R217, R0 ;  /* 0x00000000d9007221 */ /* 0x000fe40000010000 */
[----:B------:R-:W-:Y:S02]  /*b1f0*/  FADD.FTZ R136, R246, R136 ;  /* 0x00000088f6887221 */ /* 0x000fe40000010000 */
[----:B------:R-:W-:Y:S01]  /*b200*/  FADD.FTZ R0, R218, R0 ;  /* 0x00000000da007221 */ /* 0x000fe20000010000 */
[----:B------:R-:W-:Y:S01]  /*b210*/  MUFU.EX2 R199, R175 ;  /* 0x000000af00c77308 */ /* 0x000fe20000000800 */
[----:B--2---:R-:W2:Y:S09]  /*b220*/  LDSM.16.MT88.4 R148, [R235+0x2100] ;  /* 0x00210000eb94783b */ /* 0x004eb20000004200 */
[----:B------:R-:W-:Y:S01]  /*b230*/  MUFU.EX2 R204, R173 ;  /* 0x000000ad00cc7308 */ /* 0x000fe20000000800 */
[--C-:B-1----:R-:W-:Y:S02]  /*b240*/  FFMA.FTZ R152, R171, c[0x0][0x2d0], -R210.reuse ;  /* 0x0000b400ab987a23 */ /* 0x102fe400000108d2 */
[----:B------:R-:W-:Y:S02]  /*b250*/  FFMA.FTZ R210, R215, c[0x0][0x2d0], -R210 ;  /* 0x0000b400d7d27a23 */ /* 0x000fe400000108d2 */
[--C-:B------:R-:W-:Y:S05]  /*b260*/  FFMA.FTZ R171, R170, c[0x0][0x2d0], -R209.reuse ;  /* 0x0000b400aaab7a23 */ /* 0x100fea00000108d1 */
[----:B------:R1:W-:Y:S01]  /*b270*/  MUFU.EX2 R184, R152 ;  /* 0x0000009800b87308 */ /* 0x0003e20000000800 */
[--C-:B------:R-:W-:Y:S02]  /*b280*/  FFMA.FTZ R170, R169, c[0x0][0x2d0], -R209.reuse ;  /* 0x0000b400a9aa7a23 */ /* 0x100fe400000108d1 */
[--C-:B------:R-:W-:Y:S02]  /*b290*/  FFMA.FTZ R169, R168, c[0x0][0x2d0], -R209.reuse ;  /* 0x0000b400a8a97a23 */ /* 0x100fe400000108d1 */
[----:B------:R-:W-:Y:S01]  /*b2a0*/  FFMA.FTZ R168, R167, c[0x0][0x2d0], -R209 ;  /* 0x0000b400a7a87a23 */ /* 0x000fe200000108d1 */
[----:B------:R-:W-:Y:S01]  /*b2b0*/  MOV R167, R166 ;  /* 0x000000a600a77202 */ /* 0x000fe20000000f00 */
[----:B------:R-:W-:Y:S02]  /*b2c0*/  IMAD.MOV.U32 R166, RZ, RZ, R155 ;  /* 0x000000ffffa67224 */ /* 0x000fe400078e009b */
[----:B------:R-:W-:Y:S01]  /*b2d0*/  FFMA.FTZ R209, R213, c[0x0][0x2d0], -R209 ;  /* 0x0000b400d5d17a23 */ /* 0x000fe200000108d1 */
[----:B------:R-:W-:Y:S01]  /*b2e0*/  MUFU.EX2 R205, R169 ;  /* 0x000000a900cd7308 */ /* 0x000fe20000000800 */
[--C-:B------:R-:W-:Y:S02]  /*b2f0*/  FFMA.FTZ R166, R166, c[0x0][0x2d0], -R3.reuse ;  /* 0x0000b400a6a67a23 */ /* 0x100fe40000010803 */
[--C-:B------:R-:W-:Y:S07]  /*b300*/  FFMA.FTZ R167, R167, c[0x0][0x2d0], -R3.reuse ;  /* 0x0000b400a7a77a23 */ /* 0x100fee0000010803 */
[----:B------:R-:W3:Y:S01]  /*b310*/  MUFU.EX2 R213, R172 ;  /* 0x000000ac00d57308 */ /* 0x000ee20000000800 */
[-C--:B--2---:R-:W-:Y:S01]  /*b320*/  HMMA.16816.F32.BF16 R116, R140, R148.reuse, R116 ;  /* 0x000000948c74723c */ /* 0x084fe20000041874 */
[----:B-1----:R-:W1:Y:S08]  /*b330*/  LDSM.16.MT88.4 R152, [R233+0x900] ;  /* 0x00090000e998783b */ /* 0x002e700000004200 */
[----:B------:R-:W-:Y:S01]  /*b340*/  MUFU.EX2 R215, R168 ;  /* 0x000000a800d77308 */ /* 0x000fe20000000800 */
[C---:B------:R-:W-:Y:S07]  /*b350*/  HMMA.16816.F32.BF16 R120, R144.reuse, R148, R120 ;  /* 0x000000949078723c */ /* 0x040fee0000041878 */
[----:B------:R-:W-:Y:S01]  /*b360*/  FFMA.FTZ R148, R158, c[0x0][0x2d0], -R3 ;  /* 0x0000b4009e947a23 */ /* 0x000fe20000010803 */
[-C--:B------:R-:W-:Y:S01]  /*b370*/  HMMA.16816.F32.BF16 R124, R144, R150.reuse, R124 ;  /* 0x00000096907c723c */ /* 0x080fe2000004187c */
[----:B------:R-:W-:Y:S03]  /*b380*/  MUFU.EX2 R211, R166 ;  /* 0x000000a600d37308 */ /* 0x000fe60000000800 */
[----:B---3--:R-:W-:Y:S03]  /*b390*/  IMAD.MOV.U32 R181, RZ, RZ, R213 ;  /* 0x000000ffffb57224 */ /* 0x008fe600078e00d5 */
[--C-:B------:R-:W-:Y:S01]  /*b3a0*/  FFMA.FTZ R144, R157, c[0x0][0x2d0], -R3.reuse ;  /* 0x0000b4009d907a23 */ /* 0x100fe20000010803 */
[----:B------:R-:W-:Y:S01]  /*b3b0*/  HMMA.16816.F32.BF16 R128, R140, R150, R128 ;  /* 0x000000968c80723c */ /* 0x000fe20000041880 */
[----:B------:R-:W2:Y:S02]  /*b3c0*/  LDSM.16.MT88.4 R156, [R234+0x900] ;  /* 0x00090000ea9c783b */ /* 0x000ea40000004200 */
[----:B------:R3:W-:Y:S01]  /*b3d0*/  MUFU.EX2 R192, R148 ;  /* 0x0000009400c07308 */ /* 0x0007e20000000800 */
[----:B------:R-:W-:Y:S01]  /*b3e0*/  F2FP.BF16.PACK_AB R145, R232, R196 ;  /* 0x000000c4e891723e */ /* 0x000fe200000010ff */
[----:B------:R-:W-:Y:S01]  /*b3f0*/  FFMA.FTZ R3, R135, c[0x0][0x2d0], -R3 ;  /* 0x0000b40087037a23 */ /* 0x000fe20000010803 */
[----:B------:R-:W-:Y:S02]  /*b400*/  F2FP.BF16.PACK_AB R146, R185, R184 ;  /* 0x000000b8b992723e */ /* 0x000fe400000010ff */
[----:B------:R-:W-:Y:S04]  /*b410*/  F2FP.BF16.PACK_AB R140, R239, R197 ;  /* 0x000000c5ef8c723e */ /* 0x000fe800000010ff */
[----:B------:R-:W-:Y:S01]  /*b420*/  F2FP.BF16.PACK_AB R141, R238, R242 ;  /* 0x000000f2ee8d723e */ /* 0x000fe200000010ff */
[----:B------:R4:W4:Y:S01]  /*b430*/  MUFU.EX2 R193, R144 ;  /* 0x0000009000c17308 */ /* 0x0009220000000800 */
[----:B------:R-:W-:Y:S02]  /*b440*/  F2FP.BF16.PACK_AB R143, R186, R206 ;  /* 0x000000ceba8f723e */ /* 0x000fe400000010ff */
[----:B------:R-:W-:Y:S07]  /*b450*/  F2FP.BF16.PACK_AB R142, R187, R200 ;  /* 0x000000c8bb8e723e */ /* 0x000fee00000010ff */
[-C--:B-1----:R-:W-:Y:S01]  /*b460*/  HMMA.16816.F32.BF16 R4, R140, R152.reuse, R4 ;  /* 0x000000988c04723c */ /* 0x082fe20000041804 */
[----:B------:R-:W1:Y:S01]  /*b470*/  MUFU.EX2 R135, R160 ;  /* 0x000000a000877308 */ /* 0x000e620000000800 */
[----:B---3--:R-:W3:Y:S09]  /*b480*/  LDSM.16.MT88.4 R148, [R236+0x900] ;  /* 0x00090000ec94783b */ /* 0x008ef20000004200 */
[----:B------:R-:W-:Y:S01]  /*b490*/  MUFU.EX2 R168, R162 ;  /* 0x000000a200a87308 */ /* 0x000fe20000000800 */
[----:B----4-:R-:W-:Y:S02]  /*b4a0*/  F2FP.BF16.PACK_AB R144, R237, R241 ;  /* 0x000000f1ed90723e */ /* 0x010fe400000010ff */
[----:B------:R-:W-:Y:S07]  /*b4b0*/  F2FP.BF16.PACK_AB R147, R193, R192 ;  /* 0x000000c0c193723e */ /* 0x000fee00000010ff */
[----:B------:R4:W-:Y:S01]  /*b4c0*/  MUFU.EX2 R240, R167 ;  /* 0x000000a700f07308 */ /* 0x0009e20000000800 */
[C---:B------:R-:W-:Y:S01]  /*b4d0*/  HMMA.16816.F32.BF16 R8, R144.reuse, R152, R8 ;  /* 0x000000989008723c */ /* 0x040fe20000041808 */
[----:B-1----:R-:W-:Y:S02]  /*b4e0*/  MOV R166, R135 ;  /* 0x0000008700a67202 */ /* 0x002fe40000000f00 */
[----:B------:R-:W-:Y:S05]  /*b4f0*/  F2FP.BF16.PACK_AB R135, R215, R205 ;  /* 0x000000cdd787723e */ /* 0x000fea00000010ff */
[-C--:B------:R-:W-:Y:S01]  /*b500*/  HMMA.16816.F32.BF16 R12, R144, R154.reuse, R12 ;  /* 0x0000009a900c723c */ /* 0x080fe2000004180c */
[----:B------:R1:W-:Y:S07]  /*b510*/  MUFU.EX2 R216, R177 ;  /* 0x000000b100d87308 */ /* 0x0003ee0000000800 */
[C---:B------:R-:W-:Y:S01]  /*b520*/  HMMA.16816.F32.BF16 R16, R140.reuse, R154, R16 ;  /* 0x0000009a8c10723c */ /* 0x040fe20000041810 */
[----:B------:R-:W3:Y:S02]  /*b530*/  LDSM.16.MT88.4 R152, [R235+0x900] ;  /* 0x00090000eb98783b */ /* 0x000ee40000004200 */
[----:B------:R-:W-:Y:S01]  /*b540*/  MUFU.EX2 R202, R208 ;  /* 0x000000d000ca7308 */ /* 0x000fe20000000800 */
[----:B----4-:R-:W-:Y:S04]  /*b550*/  MOV R167, R206 ;  /* 0x000000ce00a77202 */ /* 0x010fe80000000f00 */
[-C--:B--2---:R-:W-:Y:S05]  /*b560*/  HMMA.16816.F32.BF16 R20, R140, R156.reuse, R20 ;  /* 0x0000009c8c14723c */ /* 0x084fea0000041814 */
[----:B------:R2:W4:Y:S03]  /*b570*/  MUFU.EX2 R194, R170 ;  /* 0x000000aa00c27308 */ /* 0x0005260000000800 */
[C---:B------:R-:W-:Y:S01]  /*b580*/  HMMA.16816.F32.BF16 R24, R144.reuse, R156, R24 ;  /* 0x0000009c9018723c */ /* 0x040fe20000041818 */
[----:B-1----:R-:W-:Y:S06]  /*b590*/  MOV R177, R204 ;  /* 0x000000cc00b17202 */ /* 0x002fec0000000f00 */
[----:B------:R-:W-:Y:S01]  /*b5a0*/  FFMA.FTZ R156, R133, R190, R226 ;  /* 0x000000be859c7223 */ /* 0x000fe200000100e2 */
[-C--:B------:R-:W-:Y:S01]  /*b5b0*/  HMMA.16816.F32.BF16 R28, R144, R158.reuse, R28 ;  /* 0x0000009e901c723c */ /* 0x080fe2000004181c */
[----:B------:R-:W-:Y:S01]  /*b5c0*/  LDSM.16.MT88.4 R188, [R236+0x1900] ;  /* 0x00190000ecbc783b */ /* 0x000fe20000004200 */
[----:B------:R-:W1:Y:S02]  /*b5d0*/  MUFU.EX2 R201, R171 ;  /* 0x000000ab00c97308 */ /* 0x000e640000000800 */
[----:B------:R-:W-:Y:S04]  /*b5e0*/  FADD.FTZ R164, R223, R156 ;  /* 0x0000009cdfa47221 */ /* 0x000fe80000010000 */
[C---:B------:R-:W-:Y:S01]  /*b5f0*/  HMMA.16816.F32.BF16 R32, R140.reuse, R158, R32 ;  /* 0x0000009e8c20723c */ /* 0x040fe20000041820 */
[----:B------:R-:W-:Y:S03]  /*b600*/  LDSM.16.MT88.4 R156, [R233+0x3100] ;  /* 0x00310000e99c783b */ /* 0x000fe60000004200 */
[----:B------:R1:W-:Y:S01]  /*b610*/  MUFU.EX2 R171, R161 ;  /* 0x000000a100ab7308 */ /* 0x0003e20000000800 */
[----:B--2---:R-:W-:Y:S02]  /*b620*/  MOV R170, R174 ;  /* 0x000000ae00aa7202 */ /* 0x004fe40000000f00 */
[----:B----4-:R-:W-:Y:S01]  /*b630*/  MOV R169, R194 ;  /* 0x000000c200a97202 */ /* 0x010fe20000000f00 */
[-C--:B---3--:R-:W-:Y:S01]  /*b640*/  HMMA.16816.F32.BF16 R36, R140, R148.reuse, R36 ;  /* 0x000000948c24723c */ /* 0x088fe20000041824 */
[----:B------:R-:W-:Y:S03]  /*b650*/  LDSM.16.MT88.4 R172, [R234+0x1900] ;  /* 0x00190000eaac783b */ /* 0x000fe60000004200 */
[----:B------:R-:W-:Y:S02]  /*b660*/  F2FP.BF16.PACK_AB R132, R170, R199 ;  /* 0x000000c7aa84723e */ /* 0x000fe400000010ff */
[----:B------:R2:W3:Y:S02]  /*b670*/  MUFU.EX2 R220, R165 ;  /* 0x000000a500dc7308 */ /* 0x0004e40000000800 */
[C---:B------:R-:W-:Y:S01]  /*b680*/  HMMA.16816.F32.BF16 R40, R144.reuse, R148, R40 ;  /* 0x000000949028723c */ /* 0x040fe20000041828 */
[----:B-1----:R-:W-:Y:S07]  /*b690*/  F2FP.BF16.PACK_AB R133, R169, R201 ;  /* 0x000000c9a985723e */ /* 0x002fee00000010ff */
[-C--:B------:R-:W-:Y:S01]  /*b6a0*/  HMMA.16816.F32.BF16 R44, R144, R150.reuse, R44 ;  /* 0x00000096902c723c */ /* 0x080fe2000004182c */
[----:B------:R-:W-:Y:S01]  /*b6b0*/  MUFU.EX2 R194, R231 ;  /* 0x000000e700c27308 */ /* 0x000fe20000000800 */
[----:B------:R-:W-:Y:S06]  /*b6c0*/  LDSM.16.MT88.4 R160, [R236+0x3100] ;  /* 0x00310000eca0783b */ /* 0x000fec0000004200 */
[C---:B------:R-:W-:Y:S03]  /*b6d0*/  HMMA.16816.F32.BF16 R48, R140.reuse, R150, R48 ;  /* 0x000000968c30723c */ /* 0x040fe60000041830 */
[----:B------:R-:W-:Y:S01]  /*b6e0*/  MUFU.EX2 R231, R209 ;  /* 0x000000d100e77308 */ /* 0x000fe20000000800 */
[----:B------:R-:W1:Y:S01]  /*b6f0*/  LDSM.16.MT88.4 R148, [R233+0x2900] ;  /* 0x00290000e994783b */ /* 0x000e620000004200 */
[----:B--2---:R-:W-:Y:S01]  /*b700*/  FADD.FTZ R165, R225, R134 ;  /* 0x00000086e1a57221 */ /* 0x004fe20000010000 */
[----:B------:R-:W-:Y:S02]  /*b710*/  F2FP.BF16.PACK_AB R134, R213, R204 ;  /* 0x000000ccd586723e */ /* 0x000fe400000010ff */
[-C--:B------:R-:W-:Y:S05]  /*b720*/  HMMA.16816.F32.BF16 R52, R140, R152.reuse, R52 ;  /* 0x000000988c34723c */ /* 0x080fea0000041834 */
[----:B------:R-:W-:Y:S03]  /*b730*/  MUFU.EX2 R225, R210 ;  /* 0x000000d200e17308 */ /* 0x000fe60000000800 */
[C---:B------:R-:W-:Y:S07]  /*b740*/  HMMA.16816.F32.BF16 R56, R144.reuse, R152, R56 ;  /* 0x000000989038723c */ /* 0x040fee0000041838 */
[----:B------:R2:W-:Y:S01]  /*b750*/  MUFU.EX2 R230, R178 ;  /* 0x000000b200e67308 */ /* 0x0005e20000000800 */
[-C--:B------:R-:W-:Y:S08]  /*b760*/  HMMA.16816.F32.BF16 R60, R144, R154.reuse, R60 ;  /* 0x0000009a903c723c */ /* 0x080ff0000004183c */
[C---:B------:R-:W-:Y:S01]  /*b770*/  HMMA.16816.F32.BF16 R64, R140.reuse, R154, R64 ;  /* 0x0000009a8c40723c */ /* 0x040fe20000041840 */
[----:B------:R-:W4:Y:S01]  /*b780*/  LDSM.16.MT88.4 R152, [R234+0x2900] ;  /* 0x00290000ea98783b */ /* 0x000f220000004200 */
[----:B------:R3:W3:Y:S06]  /*b790*/  MUFU.EX2 R229, R180 ;  /* 0x000000b400e57308 */ /* 0x0006ec0000000800 */
[-C--:B-1----:R-:W-:Y:S04]  /*b7a0*/  HMMA.16816.F32.BF16 R68, R140, R148.reuse, R68 ;  /* 0x000000948c44723c */ /* 0x082fe80000041844 */
[----:B------:R1:W1:Y:S01]  /*b7b0*/  MUFU.EX2 R228, R179 ;  /* 0x000000b300e47308 */ /* 0x0002620000000800 */
[----:B--2---:R-:W-:Y:S03]  /*b7c0*/  MOV R178, R205 ;  /* 0x000000cd00b27202 */ /* 0x004fe60000000f00 */
[C---:B------:R-:W-:Y:S06]  /*b7d0*/  HMMA.16816.F32.BF16 R72, R144.reuse, R148, R72 ;  /* 0x000000949048723c */ /* 0x040fec0000041848 */
[----:B------:R2:W2:Y:S01]  /*b7e0*/  MUFU.EX2 R226, R182 ;  /* 0x000000b600e27308 */ /* 0x0004a20000000800 */
[----:B---3--:R-:W-:Y:S01]  /*b7f0*/  MOV R180, R207 ;  /* 0x000000cf00b47202 */ /* 0x008fe20000000f00 */
[-C--:B------:R-:W-:Y:S08]  /*b800*/  HMMA.16816.F32.BF16 R76, R144, R150.reuse, R76 ;  /* 0x00000096904c723c */ /* 0x080ff0000004184c */
[----:B------:R3:W3:Y:S01]  /*b810*/  MUFU.EX2 R223, R3 ;  /* 0x0000000300df7308 */ /* 0x0006e20000000800 */
[C---:B------:R-:W-:Y:S01]  /*b820*/  HMMA.16816.F32.BF16 R80, R140.reuse, R150, R80 ;  /* 0x000000968c50723c */ /* 0x040fe20000041850 */
[----:B------:R-:W3:Y:S02]  /*b830*/  LDSM.16.MT88.4 R148, [R236+0x2900] ;  /* 0x00290000ec94783b */ /* 0x000ee40000004200 */
[----:B-1----:R-:W-:Y:S06]  /*b840*/  MOV R179, R211 ;  /* 0x000000d300b37202 */ /* 0x002fec0000000f00 */
[----:B------:R-:W1:Y:S01]  /*b850*/  MUFU.EX2 R176, R176 ;  /* 0x000000b000b07308 */ /* 0x000e620000000800 */
[-C--:B----4-:R-:W-:Y:S02]  /*b860*/  HMMA.16816.F32.BF16 R84, R140, R152.reuse, R84 ;  /* 0x000000988c54723c */ /* 0x090fe40000041854 */
[----:B--2---:R-:W-:Y:S02]  /*b870*/  MOV R182, R215 ;  /* 0x000000d700b67202 */ /* 0x004fe40000000f00 */
[----:B------:R-:W-:Y:S04]  /*b880*/  LDSM.16.MT88.4 R212, [R234+0x3900] ;  /* 0x00390000ead4783b */ /* 0x000fe80000004200 */
[C---:B------:R-:W-:Y:S01]  /*b890*/  HMMA.16816.F32.BF16 R88, R144.reuse, R152, R88 ;  /* 0x000000989058723c */ /* 0x040fe20000041858 */
[----:B---3--:R-:W-:Y:S07]  /*b8a0*/  FADD.FTZ R3, R247, R164 ;  /* 0x000000a4f7037221 */ /* 0x008fee0000010000 */
[-C--:B------:R-:W-:Y:S01]  /*b8b0*/  HMMA.16816.F32.BF16 R92, R144, R154.reuse, R92 ;  /* 0x0000009a905c723c */ /* 0x080fe2000004185c */
[----:B------:R-:W-:Y:S03]  /*b8c0*/  FADD.FTZ R221, R244, R3 ;  /* 0x00000003f4dd7221 */ /* 0x000fe60000010000 */
[----:B------:R-:W-:Y:S04]  /*b8d0*/  MOV R3, R197 ;  /* 0x000000c500037202 */ /* 0x000fe80000000f00 */
[C---:B------:R-:W-:Y:S01]  /*b8e0*/  HMMA.16816.F32.BF16 R96, R140.reuse, R154, R96 ;  /* 0x0000009a8c60723c */ /* 0x040fe20000041860 */
[----:B------:R-:W2:Y:S07]  /*b8f0*/  LDSM.16.MT88.4 R152, [R235+0x2900] ;  /* 0x00290000eb98783b */ /* 0x000eae0000004200 */
[-C--:B------:R-:W-:Y:S08]  /*b900*/  HMMA.16816.F32.BF16 R100, R140, R148.reuse, R100 ;  /* 0x000000948c64723c */ /* 0x080ff00000041864 */
[C---:B------:R-:W-:Y:S08]  /*b910*/  HMMA.16816.F32.BF16 R104, R144.reuse, R148, R104 ;  /* 0x000000949068723c */ /* 0x040ff00000041868 */
[-C--:B------:R-:W-:Y:S08]  /*b920*/  HMMA.16816.F32.BF16 R108, R144, R150.reuse, R108 ;  /* 0x00000096906c723c */ /* 0x080ff0000004186c */
[C---:B------:R-:W-:Y:S01]  /*b930*/  HMMA.16816.F32.BF16 R112, R140.reuse, R150, R112 ;  /* 0x000000968c70723c */ /* 0x040fe20000041870 */
[----:B------:R-:W3:Y:S07]  /*b940*/  LDSM.16.MT88.4 R148, [R233+0x1100] ;  /* 0x00110000e994783b */ /* 0x000eee0000004200 */
[-C--:B--2---:R-:W-:Y:S08]  /*b950*/  HMMA.16816.F32.BF16 R116, R140, R152.reuse, R116 ;  /* 0x000000988c74723c */ /* 0x084ff00000041874 */
[C---:B------:R-:W-:Y:S08]  /*b960*/  HMMA.16816.F32.BF16 R120, R144.reuse, R152, R120 ;  /* 0x000000989078723c */ /* 0x040ff00000041878 */
[-C--:B------:R-:W-:Y:S01]  /*b970*/  HMMA.16816.F32.BF16 R124, R144, R154.reuse, R124 ;  /* 0x0000009a907c723c */ /* 0x080fe2000004187c */
[----:B------:R-:W2:Y:S07]  /*b980*/  LDSM.16.MT88.4 R144, [R234+0x1100] ;  /* 0x00110000ea90783b */ /* 0x000eae0000004200 */
[----:B------:R-:W-:Y:S01]  /*b990*/  HMMA.16816.F32.BF16 R128, R140, R154, R128 ;  /* 0x0000009a8c80723c */ /* 0x000fe20000041880 */
[----:B------:R-:W4:Y:S06]  /*b9a0*/  LDSM.16.MT88.4 R152, [R236+0x1100] ;  /* 0x00110000ec98783b */ /* 0x000f2c0000004200 */
[----:B------:R-:W-:Y:S01]  /*b9b0*/  F2FP.BF16.PACK_AB R142, R220, R207 ;  /* 0x000000cfdc8e723e */ /* 0x000fe200000010ff */
[-C--:B---3--:R-:W-:Y:S01]  /*b9c0*/  HMMA.16816.F32.BF16 R4, R132, R148.reuse, R4 ;  /* 0x000000948404723c */ /* 0x088fe20000041804 */
[----:B------:R-:W-:Y:S03]  /*b9d0*/  LDSM.16.MT88.4 R204, [R235+0x1900] ;  /* 0x00190000ebcc783b */ /* 0x000fe60000004200 */
[----:B------:R-:W-:Y:S02]  /*b9e0*/  F2FP.BF16.PACK_AB R143, R240, R211 ;  /* 0x000000d3f08f723e */ /* 0x000fe400000010ff */
[----:B------:R-:W-:Y:S02]  /*b9f0*/  F2FP.BF16.PACK_AB R140, R168, R203 ;  /* 0x000000cba88c723e */ /* 0x000fe400000010ff */
[----:B------:R-:W-:Y:S01]  /*ba00*/  F2FP.BF16.PACK_AB R141, R166, R171 ;  /* 0x000000aba68d723e */ /* 0x000fe200000010ff */
[----:B------:R-:W-:Y:S06]  /*ba10*/  LDSM.16.MT88.4 R208, [R233+0x3900] ;  /* 0x00390000e9d0783b */ /* 0x000fec0000004200 */
[C---:B------:R-:W-:Y:S08]  /*ba20*/  HMMA.16816.F32.BF16 R8, R140.reuse, R148, R8 ;  /* 0x000000948c08723c */ /* 0x040ff00000041808 */
[-C--:B------:R-:W-:Y:S08]  /*ba30*/  HMMA.16816.F32.BF16 R12, R140, R150.reuse, R12 ;  /* 0x000000968c0c723c */ /* 0x080ff0000004180c */
[C---:B------:R-:W-:Y:S01]  /*ba40*/  HMMA.16816.F32.BF16 R16, R132.reuse, R150, R16 ;  /* 0x000000968410723c */ /* 0x040fe20000041810 */
[----:B------:R-:W3:Y:S07]  /*ba50*/  LDSM.16.MT88.4 R148, [R235+0x1100] ;  /* 0x00110000eb94783b */ /* 0x000eee0000004200 */
[-C--:B--2---:R-:W-:Y:S08]  /*ba60*/  HMMA.16816.F32.BF16 R20, R132, R144.reuse, R20 ;  /* 0x000000908414723c */ /* 0x084ff00000041814 */
[C---:B------:R-:W-:Y:S08]  /*ba70*/  HMMA.16816.F32.BF16 R24, R140.reuse, R144, R24 ;  /* 0x000000908c18723c */ /* 0x040ff00000041818 */
[-C--:B------:R-:W-:Y:S08]  /*ba80*/  HMMA.16816.F32.BF16 R28, R140, R146.reuse, R28 ;  /* 0x000000928c1c723c */ /* 0x080ff0000004181c */
[C---:B------:R-:W-:Y:S01]  /*ba90*/  HMMA.16816.F32.BF16 R32, R132.reuse, R146, R32 ;  /* 0x000000928420723c */ /* 0x040fe20000041820 */
[----:B------:R-:W2:Y:S07]  /*baa0*/  LDSM.16.MT88.4 R144, [R234+0x3100] ;  /* 0x00310000ea90783b */ /* 0x000eae0000004200 */
[-C--:B----4-:R-:W-:Y:S08]  /*bab0*/  HMMA.16816.F32.BF16 R36, R132, R152.reuse, R36 ;  /* 0x000000988424723c */ /* 0x090ff00000041824 */
[C---:B------:R-:W-:Y:S08]  /*bac0*/  HMMA.16816.F32.BF16 R40, R140.reuse, R152, R40 ;  /* 0x000000988c28723c */ /* 0x040ff00000041828 */
[-C--:B------:R-:W-:Y:S08]  /*bad0*/  HMMA.16816.F32.BF16 R44, R140, R154.reuse, R44 ;  /* 0x0000009a8c2c723c */ /* 0x080ff0000004182c */
[C---:B------:R-:W-:Y:S01]  /*bae0*/  HMMA.16816.F32.BF16 R48, R132.reuse, R154, R48 ;  /* 0x0000009a8430723c */ /* 0x040fe20000041830 */
[----:B------:R-:W4:Y:S07]  /*baf0*/  LDSM.16.MT88.4 R152, [R235+0x3100] ;  /* 0x00310000eb98783b */ /* 0x000f2e0000004200 */
[-C--:B---3--:R-:W-:Y:S08]  /*bb00*/  HMMA.16816.F32.BF16 R52, R132, R148.reuse, R52 ;  /* 0x000000948434723c */ /* 0x088ff00000041834 */
[C---:B------:R-:W-:Y:S08]  /*bb10*/  HMMA.16816.F32.BF16 R56, R140.reuse, R148, R56 ;  /* 0x000000948c38723c */ /* 0x040ff00000041838 */
[-C--:B------:R-:W-:Y:S08]  /*bb20*/  HMMA.16816.F32.BF16 R60, R140, R150.reuse, R60 ;  /* 0x000000968c3c723c */ /* 0x080ff0000004183c */
[C---:B------:R-:W-:Y:S08]  /*bb30*/  HMMA.16816.F32.BF16 R64, R132.reuse, R150, R64 ;  /* 0x000000968440723c */ /* 0x040ff00000041840 */
[-C--:B------:R-:W-:Y:S08]  /*bb40*/  HMMA.16816.F32.BF16 R68, R132, R156.reuse, R68 ;  /* 0x0000009c8444723c */ /* 0x080ff00000041844 */
[C---:B------:R-:W-:Y:S08]  /*bb50*/  HMMA.16816.F32.BF16 R72, R140.reuse, R156, R72 ;  /* 0x0000009c8c48723c */ /* 0x040ff00000041848 */
[-C--:B------:R-:W-:Y:S08]  /*bb60*/  HMMA.16816.F32.BF16 R76, R140, R158.reuse, R76 ;  /* 0x0000009e8c4c723c */ /* 0x080ff0000004184c */
[C---:B------:R-:W-:Y:S01]  /*bb70*/  HMMA.16816.F32.BF16 R80, R132.reuse, R158, R80 ;  /* 0x0000009e8450723c */ /* 0x040fe20000041850 */
[----:B------:R-:W3:Y:S07]  /*bb80*/  LDSM.16.MT88.4 R156, [R233+0x1900] ;  /* 0x00190000e99c783b */ /* 0x000eee0000004200 */
[-C--:B--2---:R-:W-:Y:S08]  /*bb90*/  HMMA.16816.F32.BF16 R84, R132, R144.reuse, R84 ;  /* 0x000000908454723c */ /* 0x084ff00000041854 */
[C---:B------:R-:W-:Y:S07]  /*bba0*/  HMMA.16816.F32.BF16 R88, R140.reuse, R144, R88 ;  /* 0x000000908c58723c */ /* 0x040fee0000041858 */
[----:B------:R-:W-:Y:S01]  /*bbb0*/  FADD.FTZ R144, R248, R165 ;  /* 0x000000a5f8907221 */ /* 0x000fe20000010000 */
[-C--:B------:R-:W-:Y:S01]  /*bbc0*/  HMMA.16816.F32.BF16 R92, R140, R146.reuse, R92 ;  /* 0x000000928c5c723c */ /* 0x080fe2000004185c */
[----:B------:R2:W5:Y:S03]  /*bbd0*/  LDL.LU R248, [R1+0x78] ;  /* 0x0000780001f87983 */ /* 0x0005660000300800 */
[----:B------:R-:W-:Y:S01]  /*bbe0*/  FADD.FTZ R222, R245, R144 ;  /* 0x00000090f5de7221 */ /* 0x000fe20000010000 */
[----:B------:R2:W5:Y:S03]  /*bbf0*/  LDL.LU R247, [R1+0x74] ;  /* 0x0000740001f77983 */ /* 0x0005660000300800 */
[C---:B------:R-:W-:Y:S01]  /*bc00*/  HMMA.16816.F32.BF16 R96, R132.reuse, R146, R96 ;  /* 0x000000928460723c */ /* 0x040fe20000041860 */
[----:B------:R2:W5:Y:S03]  /*bc10*/  LDL.LU R246, [R1+0x70] ;  /* 0x0000700001f67983 */ /* 0x0005660000300800 */
[----:B------:R-:W-:Y:S01]  /*bc20*/  FADD.FTZ R3, R3, R222 ;  /* 0x000000de03037221 */ /* 0x000fe20000010000 */
[----:B------:R2:W5:Y:S03]  /*bc30*/  LDL.LU R245, [R1+0x6c] ;  /* 0x00006c0001f57983 */ /* 0x0005660000300800 */
[-C--:B------:R-:W-:Y:S01]  /*bc40*/  HMMA.16816.F32.BF16 R100, R132, R160.reuse, R100 ;  /* 0x000000a08464723c */ /* 0x080fe20000041864 */
[----:B------:R2:W5:Y:S03]  /*bc50*/  LDL.LU R244, [R1+0x68] ;  /* 0x0000680001f47983 */ /* 0x0005660000300800 */
[----:B------:R-:W-:Y:S04]  /*bc60*/  FADD.FTZ R3, R239, R3 ;  /* 0x00000003ef037221 */ /* 0x000fe80000010000 */
[C---:B------:R-:W-:Y:S07]  /*bc70*/  HMMA.16816.F32.BF16 R104, R140.reuse, R160, R104 ;  /* 0x000000a08c68723c */ /* 0x040fee0000041868 */
[----:B------:R-:W-:Y:S01]  /*bc80*/  MOV R161, R220 ;  /* 0x000000dc00a17202 */ /* 0x000fe20000000f00 */
[-C--:B------:R-:W-:Y:S01]  /*bc90*/  HMMA.16816.F32.BF16 R108, R140, R162.reuse, R108 ;  /* 0x000000a28c6c723c */ /* 0x080fe2000004186c */
[----:B------:R-:W-:Y:S02]  /*bca0*/  FADD.FTZ R220, R243, R136 ;  /* 0x00000088f3dc7221 */ /* 0x000fe40000010000 */
[----:B------:R2:W5:Y:S01]  /*bcb0*/  LDL.LU R243, [R1+0x64] ;  /* 0x0000640001f37983 */ /* 0x0005620000300800 */
[----:B------:R-:W-:Y:S01]  /*bcc0*/  FADD.FTZ R136, R219, R0 ;  /* 0x00000000db887221 */ /* 0x000fe20000010000 */
[----:B------:R-:W-:Y:S03]  /*bcd0*/  MOV R0, R216 ;  /* 0x000000d800007202 */ /* 0x000fe60000000f00 */
[C---:B------:R-:W-:Y:S08]  /*bce0*/  HMMA.16816.F32.BF16 R112, R132.reuse, R162, R112 ;  /* 0x000000a28470723c */ /* 0x040ff00000041870 */
[-C--:B----4-:R-:W-:Y:S08]  /*bcf0*/  HMMA.16816.F32.BF16 R116, R132, R152.reuse, R116 ;  /* 0x000000988474723c */ /* 0x090ff00000041874 */
[C---:B------:R-:W-:Y:S08]  /*bd00*/  HMMA.16816.F32.BF16 R120, R140.reuse, R152, R120 ;  /* 0x000000988c78723c */ /* 0x040ff00000041878 */
[-C--:B------:R-:W-:Y:S07]  /*bd10*/  HMMA.16816.F32.BF16 R124, R140, R154.reuse, R124 ;  /* 0x0000009a8c7c723c */ /* 0x080fee000004187c */
[----:B------:R-:W-:Y:S01]  /*bd20*/  F2FP.BF16.PACK_AB R140, R229, R230 ;  /* 0x000000e6e58c723e */ /* 0x000fe200000010ff */
[----:B------:R-:W-:Y:S01]  /*bd30*/  HMMA.16816.F32.BF16 R128, R132, R154, R128 ;  /* 0x0000009a8480723c */ /* 0x000fe20000041880 */
[----:B------:R-:W-:Y:S03]  /*bd40*/  F2FP.BF16.PACK_AB R141, R227, R228 ;  /* 0x000000e4e38d723e */ /* 0x000fe600000010ff */
[----:B------:R-:W-:Y:S02]  /*bd50*/  F2FP.BF16.PACK_AB R142, R225, R226 ;  /* 0x000000e2e18e723e */ /* 0x000fe400000010ff */
[----:B------:R-:W-:Y:S02]  /*bd60*/  F2FP.BF16.PACK_AB R143, R223, R224 ;  /* 0x000000e0df8f723e */ /* 0x000fe400000010ff */
[----:B------:R-:W-:Y:S02]  /*bd70*/  F2FP.BF16.PACK_AB R133, R194, R216 ;  /* 0x000000d8c285723e */ /* 0x000fe400000010ff */
[----:B------:R-:W4:Y:S02]  /*bd80*/  LDSM.16.MT88.4 R216, [R236+0x3900] ;  /* 0x00390000ecd8783b */ /* 0x000f240000004200 */
[----:B-1----:R-:W-:Y:S02]  /*bd90*/  F2FP.BF16.PACK_AB R132, R195, R176 ;  /* 0x000000b0c384723e */ /* 0x002fe400000010ff */
[----:B------:R-:W-:Y:S02]  /*bda0*/  F2FP.BF16.PACK_AB R134, R202, R198 ;  /* 0x000000c6ca86723e */ /* 0x000fe400000010ff */
[----:B------:R-:W-:Y:S07]  /*bdb0*/  F2FP.BF16.PACK_AB R135, R231, R252 ;  /* 0x000000fce787723e */ /* 0x000fee00000010ff */
[-C--:B---3--:R-:W-:Y:S01]  /*bdc0*/  HMMA.16816.F32.BF16 R148, R132, R156.reuse, R4 ;  /* 0x0000009c8494723c */ /* 0x088fe20000041804 */
[----:B------:R-:W1:Y:S07]  /*bdd0*/  LDSM.16.MT88.4 R4, [R235+0x3900] ;  /* 0x00390000eb04783b */ /* 0x000e6e0000004200 */
[C---:B------:R-:W-:Y:S07]  /*bde0*/  HMMA.16816.F32.BF16 R144, R140.reuse, R156, R8 ;  /* 0x0000009c8c90723c */ /* 0x040fee0000041808 */
[----:B------:R-:W-:Y:S01]  /*bdf0*/  MOV R11, R176 ;  /* 0x000000b0000b7202 */ /* 0x000fe20000000f00 */
[-C--:B------:R-:W-:Y:S01]  /*be00*/  HMMA.16816.F32.BF16 R152, R140, R158.reuse, R12 ;  /* 0x0000009e8c98723c */ /* 0x080fe2000004180c */
[----:B------:R-:W-:Y:S03]  /*be10*/  MOV R9, R161 ;  /* 0x000000a100097202 */ /* 0x000fe60000000f00 */
[----:B------:R-:W-:Y:S02]  /*be20*/  MOV R8, R196 ;  /* 0x000000c400087202 */ /* 0x000fe40000000f00 */
[----:B------:R-:W-:Y:S01]  /*be30*/  MOV R10, R200 ;  /* 0x000000c8000a7202 */ /* 0x000fe20000000f00 */
[----:B------:R-:W-:Y:S01]  /*be40*/  IMAD.MOV.U32 R12, RZ, RZ, R182 ;  /* 0x000000ffff0c7224 */ /* 0x000fe200078e00b6 */
[C---:B------:R-:W-:Y:S01]  /*be50*/  HMMA.16816.F32.BF16 R156, R132.reuse, R158, R16 ;  /* 0x0000009e849c723c */ /* 0x040fe20000041810 */
[----:B------:R-:W-:Y:S03]  /*be60*/  MOV R13, R194 ;  /* 0x000000c2000d7202 */ /* 0x000fe60000000f00 */
[----:B------:R-:W-:Y:S01]  /*be70*/  MOV R14, R198 ;  /* 0x000000c6000e7202 */ /* 0x000fe20000000f00 */
[----:B------:R-:W-:Y:S01]  /*be80*/  FADD.FTZ R8, R8, R136 ;  /* 0x0000008808087221 */ /* 0x000fe20000010000 */
[----:B------:R-:W-:Y:S01]  /*be90*/  MOV R15, R202 ;  /* 0x000000ca000f7202 */ /* 0x000fe20000000f00 */
[----:B------:R-:W-:Y:S01]  /*bea0*/  FADD.FTZ R10, R10, R3 ;  /* 0x000000030a0a7221 */ /* 0x000fe20000010000 */
[-C--:B------:R-:W-:Y:S01]  /*beb0*/  HMMA.16816.F32.BF16 R160, R132, R172.reuse, R20 ;  /* 0x000000ac84a0723c */ /* 0x080fe20000041814 */
[----:B------:R-:W-:Y:S03]  /*bec0*/  MOV R17, R179 ;  /* 0x000000b300117202 */ /* 0x000fe60000000f00 */
[----:B------:R-:W-:Y:S02]  /*bed0*/  MOV R18, R181 ;  /* 0x000000b500127202 */ /* 0x000fe40000000f00 */
[----:B------:R-:W-:Y:S02]  /*bee0*/  MOV R16, R180 ;  /* 0x000000b400107202 */ /* 0x000fe40000000f00 */
[----:B------:R-:W-:Y:S04]  /*bef0*/  MOV R21, R167 ;  /* 0x000000a700157202 */ /* 0x000fe80000000f00 */
[----:B------:R-:W-:Y:S02]  /*bf00*/  MOV R20, R166 ;  /* 0x000000a600147202 */ /* 0x000fe40000000f00 */
[C---:B------:R-:W-:Y:S01]  /*bf10*/  HMMA.16816.F32.BF16 R164, R140.reuse, R172, R24 ;  /* 0x000000ac8ca4723c */ /* 0x040fe20000041818 */
[----:B------:R-:W-:Y:S02]  /*bf20*/  MOV R23, R178 ;  /* 0x000000b200177202 */ /* 0x000fe40000000f00 */
[----:B------:R-:W-:Y:S02]  /*bf30*/  MOV R22, R177 ;  /* 0x000000b100167202 */ /* 0x000fe40000000f00 */
[----:B------:R-:W-:Y:S02]  /*bf40*/  MOV R19, R195 ;  /* 0x000000c300137202 */ /* 0x000fe40000000f00 */
[----:B------:R-:W-:Y:S01]  /*bf50*/  IMAD.MOV.U32 R27, RZ, RZ, R168 ;  /* 0x000000ffff1b7224 */ /* 0x000fe200078e00a8 */
[----:B------:R-:W-:Y:S04]  /*bf60*/  MOV R26, R169 ;  /* 0x000000a9001a7202 */ /* 0x000fe80000000f00 */
[----:B------:R-:W-:Y:S02]  /*bf70*/  MOV R25, R170 ;  /* 0x000000aa00197202 */ /* 0x000fe40000000f00 */
[----:B------:R-:W-:Y:S02]  /*bf80*/  MOV R24, R171 ;  /* 0x000000ab00187202 */ /* 0x000fe40000000f00 */
[-C--:B------:R-:W-:Y:S07]  /*bf90*/  HMMA.16816.F32.BF16 R168, R140, R174.reuse, R28 ;  /* 0x000000ae8ca8723c */ /* 0x080fee000004181c */
[----:B------:R-:W-:Y:S01]  /*bfa0*/  MOV R31, R203 ;  /* 0x000000cb001f7202 */ /* 0x000fe20000000f00 */
[C---:B------:R-:W-:Y:S01]  /*bfb0*/  HMMA.16816.F32.BF16 R172, R132.reuse, R174, R32 ;  /* 0x000000ae84ac723c */ /* 0x040fe20000041820 */
[----:B------:R-:W-:Y:S03]  /*bfc0*/  MOV R30, R201 ;  /* 0x000000c9001e7202 */ /* 0x000fe60000000f00 */
[----:B------:R-:W-:Y:S01]  /*bfd0*/  MOV R28, R193 ;  /* 0x000000c1001c7202 */ /* 0x000fe20000000f00 */
[----:B------:R-:W-:Y:S02]  /*bfe0*/  IMAD.MOV.U32 R29, RZ, RZ, R199 ;  /* 0x000000ffff1d7224 */ /* 0x000fe400078e00c7 */
[----:B------:R-:W-:Y:S01]  /*bff0*/  MOV R34, R186 ;  /* 0x000000ba00227202 */ /* 0x000fe20000000f00 */
[-C--:B------:R-:W-:Y:S01]  /*c000*/  HMMA.16816.F32.BF16 R176, R132, R188.reuse, R36 ;  /* 0x000000bc84b0723c */ /* 0x080fe20000041824 */
[----:B------:R-:W-:Y:S03]  /*c010*/  MOV R33, R187 ;  /* 0x000000bb00217202 */ /* 0x000fe60000000f00 */
[----:B------:R-:W-:Y:S01]  /*c020*/  MOV R35, R185 ;  /* 0x000000b900237202 */ /* 0x000fe20000000f00 */
[----:B------:R-:W-:Y:S02]  /*c030*/  IMAD.MOV.U32 R32, RZ, RZ, R192 ;  /* 0x000000ffff207224 */ /* 0x000fe400078e00c0 */
[----:B------:R-:W-:Y:S01]  /*c040*/  MOV R39, R184 ;  /* 0x000000b800277202 */ /* 0x000fe20000000f00 */
[C---:B------:R-:W-:Y:S04]  /*c050*/  HMMA.16816.F32.BF16 R180, R140.reuse, R188, R40 ;  /* 0x000000bc8cb4723c */ /* 0x040fe80000041828 */
[----:B------:R-:W-:Y:S02]  /*c060*/  MOV R38, R39 ;  /* 0x0000002700267202 */ /* 0x000fe40000000f00 */
[----:B------:R-:W-:Y:S02]  /*c070*/  MOV R39, R32 ;  /* 0x0000002000277202 */ /* 0x000fe40000000f00 */
[----:B------:R-:W-:Y:S01]  /*c080*/  MOV R32, R33 ;  /* 0x0000002100207202 */ /* 0x000fe20000000f00 */
[----:B------:R-:W-:Y:S01]  /*c090*/  IMAD.MOV.U32 R33, RZ, RZ, R34 ;  /* 0x000000ffff217224 */ /* 0x000fe200078e0022 */
[-C--:B------:R-:W-:Y:S02]  /*c0a0*/  HMMA.16816.F32.BF16 R184, R140, R190.reuse, R44 ;  /* 0x000000be8cb8723c */ /* 0x080fe4000004182c */
[----:B------:R-:W-:Y:S02]  /*c0b0*/  MOV R34, R35 ;  /* 0x0000002300227202 */ /* 0x000fe40000000f00 */
[----:B------:R-:W-:Y:S02]  /*c0c0*/  MOV R35, R28 ;  /* 0x0000001c00237202 */ /* 0x000fe40000000f00 */
[----:B------:R-:W-:Y:S02]  /*c0d0*/  MOV R28, R29 ;  /* 0x0000001d001c7202 */ /* 0x000fe40000000f00 */
[----:B------:R-:W-:Y:S01]  /*c0e0*/  MOV R29, R30 ;  /* 0x0000001e001d7202 */ /* 0x000fe20000000f00 */
[C---:B------:R-:W-:Y:S03]  /*c0f0*/  HMMA.16816.F32.BF16 R188, R132.reuse, R190, R48 ;  /* 0x000000be84bc723c */ /* 0x040fe60000041830 */
[----:B------:R-:W-:Y:S02]  /*c100*/  MOV R30, R31 ;  /* 0x0000001f001e7202 */ /* 0x000fe40000000f00 */
[----:B------:R-:W-:Y:S02]  /*c110*/  MOV R31, R24 ;  /* 0x00000018001f7202 */ /* 0x000fe40000000f00 */
[----:B------:R-:W-:Y:S01]  /*c120*/  MOV R24, R25 ;  /* 0x0000001900187202 */ /* 0x000fe20000000f00 */
[----:B------:R-:W-:Y:S01]  /*c130*/  IMAD.MOV.U32 R25, RZ, RZ, R26 ;  /* 0x000000ffff197224 */ /* 0x000fe200078e001a */
[----:B------:R-:W-:Y:S01]  /*c140*/  MOV R26, R27 ;  /* 0x0000001b001a7202 */ /* 0x000fe20000000f00 */
[-C--:B------:R-:W-:Y:S02]  /*c150*/  HMMA.16816.F32.BF16 R192, R132, R204.reuse, R52 ;  /* 0x000000cc84c0723c */ /* 0x080fe40000041834 */
[----:B------:R-:W-:Y:S02]  /*c160*/  MOV R27, R20 ;  /* 0x00000014001b7202 */ /* 0x000fe40000000f00 */
[----:B------:R-:W-:Y:S02]  /*c170*/  MOV R20, R21 ;  /* 0x0000001500147202 */ /* 0x000fe40000000f00 */
[----:B------:R-:W-:Y:S02]  /*c180*/  MOV R21, R22 ;  /* 0x0000001600157202 */ /* 0x000fe40000000f00 */
[----:B------:R-:W-:Y:S01]  /*c190*/  MOV R22, R23 ;  /* 0x0000001700167202 */ /* 0x000fe20000000f00 */
[C---:B------:R-:W-:Y:S03]  /*c1a0*/  HMMA.16816.F32.BF16 R196, R140.reuse, R204, R56 ;  /* 0x000000cc8cc4723c */ /* 0x040fe60000041838 */
[----:B------:R-:W-:Y:S02]  /*c1b0*/  MOV R23, R16 ;  /* 0x0000001000177202 */ /* 0x000fe40000000f00 */
[----:B------:R-:W-:Y:S01]  /*c1c0*/  MOV R16, R17 ;  /* 0x0000001100107202 */ /* 0x000fe20000000f00 */
[----:B------:R-:W-:Y:S01]  /*c1d0*/  IMAD.MOV.U32 R17, RZ, RZ, R18 ;  /* 0x000000ffff117224 */ /* 0x000fe200078e0012 */
[----:B------:R-:W-:Y:S01]  /*c1e0*/  MOV R18, R12 ;  /* 0x0000000c00127202 */ /* 0x000fe20000000f00 */
[-C--:B------:R-:W-:Y:S01]  /*c1f0*/  HMMA.16816.F32.BF16 R200, R140, R206.reuse, R60 ;  /* 0x000000ce8cc8723c */ /* 0x080fe2000004183c */
[----:B------:R-:W-:Y:S03]  /*c200*/  MOV R12, R9 ;  /* 0x00000009000c7202 */ /* 0x000fe60000000f00 */
[----:B------:R-:W-:Y:S01]  /*c210*/  MOV R9, R0 ;  /* 0x0000000000097202 */ /* 0x000fe20000000f00 */
[----:B------:R-:W-:Y:S01]  /*c220*/  FADD.FTZ R0, R242, R221 ;  /* 0x000000ddf2007221 */ /* 0x000fe20000010000 */
[----:B------:R-:W-:Y:S01]  /*c230*/  MOV R37, R38 ;  /* 0x0000002600257202 */ /* 0x000fe20000000f00 */
[----:B------:R2:W5:Y:S01]  /*c240*/  LDL.LU R242, [R1+0x60] ;  /* 0x0000600001f27983 */ /* 0x0005620000300800 */
[----:B------:R-:W-:Y:S01]  /*c250*/  MOV R38, R39 ;  /* 0x0000002700267202 */ /* 0x000fe20000000f00 */
[----:B------:R-:W-:Y:S01]  /*c260*/  FADD.FTZ R0, R238, R0 ;  /* 0x00000000ee007221 */ /* 0x000fe20000010000 */
[C---:B------:R-:W-:Y:S02]  /*c270*/  HMMA.16816.F32.BF16 R204, R132.reuse, R206, R64 ;  /* 0x000000ce84cc723c */ /* 0x040fe40000041840 */
[----:B------:R-:W-:Y:S02]  /*c280*/  MOV R39, R32 ;  /* 0x0000002000277202 */ /* 0x000fe40000000f00 */
[----:B------:R-:W-:Y:S01]  /*c290*/  MOV R32, R33 ;  /* 0x0000002100207202 */ /* 0x000fe20000000f00 */
[----:B------:R-:W-:Y:S01]  /*c2a0*/  IMAD.MOV.U32 R33, RZ, RZ, R34 ;  /* 0x000000ffff217224 */ /* 0x000fe200078e0022 */
[----:B------:R-:W-:Y:S02]  /*c2b0*/  MOV R34, R35 ;  /* 0x0000002300227202 */ /* 0x000fe40000000f00 */
[----:B------:R-:W-:Y:S01]  /*c2c0*/  MOV R35, R28 ;  /* 0x0000001c00237202 */ /* 0x000fe20000000f00 */
[-C--:B------:R-:W-:Y:S03]  /*c2d0*/  HMMA.16816.F32.BF16 R68, R132, R208.reuse, R68 ;  /* 0x000000d08444723c */ /* 0x080fe60000041844 */
[----:B------:R-:W-:Y:S02]  /*c2e0*/  MOV R28, R29 ;  /* 0x0000001d001c7202 */ /* 0x000fe40000000f00 */
[----:B------:R-:W-:Y:S02]  /*c2f0*/  MOV R29, R30 ;  /* 0x0000001e001d7202 */ /* 0x000fe40000000f00 */
[----:B------:R-:W-:Y:S01]  /*c300*/  MOV R30, R31 ;  /* 0x0000001f001e7202 */ /* 0x000fe20000000f00 */
[C---:B------:R-:W-:Y:S01]  /*c310*/  HMMA.16816.F32.BF16 R72, R140.reuse, R208, R72 ;  /* 0x000000d08c48723c */ /* 0x040fe20000041848 */
[----:B------:R-:W-:Y:S03]  /*c320*/  MOV R31, R24 ;  /* 0x00000018001f7202 */ /* 0x000fe60000000f00 */
        /* <DEDUP_REMOVED lines=14> */
[----:B------:R-:W-:Y:S01]  /*c410*/  FADD.FTZ R9, R241, R220 ;  /* 0x000000dcf1097221 */ /* 0x000fe20000010000 */
[-C--:B------:R-:W-:Y:S01]  /*c420*/  HMMA.16816.F32.BF16 R84, R132, R212.reuse, R84 ;  /* 0x000000d48454723c */ /* 0x080fe20000041854 */
[----:B------:R2:W5:Y:S01]  /*c430*/  LDL.LU R241, [R1+0x5c] ;  /* 0x00005c0001f17983 */ /* 0x0005620000300800 */
[----:B------:R-:W-:Y:S02]  /*c440*/  MOV R36, R37 ;  /* 0x0000002500247202 */ /* 0x000fe40000000f00 */
[----:B------:R-:W-:Y:S02]  /*c450*/  MOV R37, R38 ;  /* 0x0000002600257202 */ /* 0x000fe40000000f00 */
[----:B------:R-:W-:Y:S02]  /*c460*/  MOV R38, R39 ;  /* 0x0000002700267202 */ /* 0x000fe40000000f00 */
[----:B------:R-:W-:Y:S01]  /*c470*/  MOV R39, R32 ;  /* 0x0000002000277202 */ /* 0x000fe20000000f00 */
[C---:B------:R-:W-:Y:S03]  /*c480*/  HMMA.16816.F32.BF16 R88, R140.reuse, R212, R88 ;  /* 0x000000d48c58723c */ /* 0x040fe60000041858 */
[----:B------:R-:W-:Y:S01]  /*c490*/  MOV R32, R33 ;  /* 0x0000002100207202 */ /* 0x000fe20000000f00 */
[----:B------:R-:W-:Y:S01]  /*c4a0*/  IMAD.MOV.U32 R33, RZ, RZ, R34 ;  /* 0x000000ffff217224 */ /* 0x000fe200078e0022 */
[----:B------:R-:W-:Y:S02]  /*c4b0*/  MOV R34, R35 ;  /* 0x0000002300227202 */ /* 0x000fe40000000f00 */
[----:B------:R-:W-:Y:S01]  /*c4c0*/  MOV R35, R28 ;  /* 0x0000001c00237202 */ /* 0x000fe20000000f00 */
[-C--:B------:R-:W-:Y:S01]  /*c4d0*/  HMMA.16816.F32.BF16 R92, R140, R214.reuse, R92 ;  /* 0x000000d68c5c723c */ /* 0x080fe2000004185c */
[----:B------:R-:W-:Y:S03]  /*c4e0*/  MOV R28, R29 ;  /* 0x0000001d001c7202 */ /* 0x000fe60000000f00 */
        /* <DEDUP_REMOVED lines=8> */
[-C--:B----4-:R-:W-:Y:S01]  /*c570*/  HMMA.16816.F32.BF16 R100, R132, R216.reuse, R100 ;  /* 0x000000d88464723c */ /* 0x090fe20000041864 */
        /* <DEDUP_REMOVED lines=10> */
[----:B------:R2:W5:Y:S03]  /*c620*/  LDL.LU R240, [R1+0x58] ;  /* 0x0000580001f07983 */ /* 0x0005660000300800 */
[----:B------:R-:W-:Y:S01]  /*c630*/  MOV R43, R36 ;  /* 0x00000024002b7202 */ /* 0x000fe20000000f00 */
[----:B------:R2:W5:Y:S01]  /*c640*/  LDL.LU R239, [R1+0x54] ;  /* 0x0000540001ef7983 */ /* 0x0005620000300800 */
[----:B------:R-:W-:Y:S02]  /*c650*/  MOV R36, R37 ;  /* 0x0000002500247202 */ /* 0x000fe40000000f00 */
[----:B------:R-:W-:Y:S01]  /*c660*/  MOV R37, R38 ;  /* 0x0000002600257202 */ /* 0x000fe20000000f00 */
[----:B------:R2:W5:Y:S01]  /*c670*/  LDL.LU R238, [R1+0x50] ;  /* 0x0000500001ee7983 */ /* 0x0005620000300800 */
[C---:B------:R-:W-:Y:S02]  /*c680*/  HMMA.16816.F32.BF16 R112, R132.reuse, R218, R112 ;  /* 0x000000da8470723c */ /* 0x040fe40000041870 */
[----:B------:R-:W-:Y:S02]  /*c690*/  MOV R38, R39 ;  /* 0x0000002700267202 */ /* 0x000fe40000000f00 */
[----:B------:R-:W-:Y:S01]  /*c6a0*/  MOV R39, R32 ;  /* 0x0000002000277202 */ /* 0x000fe20000000f00 */
[----:B------:R-:W-:Y:S01]  /*c6b0*/  IMAD.MOV.U32 R32, RZ, RZ, R33 ;  /* 0x000000ffff207224 */ /* 0x000fe200078e0021 */
[----:B------:R-:W-:Y:S02]  /*c6c0*/  MOV R33, R34 ;  /* 0x0000002200217202 */ /* 0x000fe40000000f00 */
[----:B------:R-:W-:Y:S01]  /*c6d0*/  MOV R34, R35 ;  /* 0x0000002300227202 */ /* 0x000fe20000000f00 */
[-C--:B-1----:R-:W-:Y:S03]  /*c6e0*/  HMMA.16816.F32.BF16 R116, R132, R4.reuse, R116 ;  /* 0x000000048474723c */ /* 0x082fe60000041874 */
        /* <DEDUP_REMOVED lines=13> */
[----:B------:R-:W-:Y:S01]  /*c7c0*/  HMMA.16816.F32.BF16 R128, R132, R6, R128 ;  /* 0x000000068480723c */ /* 0x000fe20000041880 */
[----:B------:R-:W-:Y:S03]  /*c7d0*/  MOV R22, R23 ;  /* 0x0000001700167202 */ /* 0x000fe60000000f00 */
[----:B------:R-:W-:Y:S01]  /*c7e0*/  MOV R23, R16 ;  /* 0x0000001000177202 */ /* 0x000fe20000000f00 */
[----:B------:R-:W-:Y:S01]  /*c7f0*/  IMAD.MOV.U32 R16, RZ, RZ, R17 ;  /* 0x000000ffff107224 */ /* 0x000fe200078e0011 */
[----:B------:R-:W-:Y:S01]  /*c800*/  MOV R17, R12 ;  /* 0x0000000c00117202 */ /* 0x000fe20000000f00 */
[----:B------:R-:W-:Y:S01]  /*c810*/  FADD.FTZ R12, R237, R9 ;  /* 0x00000009ed0c7221 */ /* 0x000fe20000010000 */
[----:B------:R-:W-:Y:S01]  /*c820*/  MOV R42, R25 ;  /* 0x00000019002a7202 */ /* 0x000fe20000000f00 */
[----:B------:R2:W5:Y:S03]  /*c830*/  LDL.LU R237, [R1+0x4c] ;  /* 0x00004c0001ed7983 */ /* 0x0005660000300800 */
[----:B------:R-:W-:Y:S01]  /*c840*/  MOV R25, R26 ;  /* 0x0000001a00197202 */ /* 0x000fe20000000f00 */
[----:B------:R-:W-:Y:S01]  /*c850*/  FADD.FTZ R9, R42, R0 ;  /* 0x000000002a097221 */ /* 0x000fe20000010000 */
[----:B------:R-:W-:Y:S01]  /*c860*/  MOV R26, R27 ;  /* 0x0000001b001a7202 */ /* 0x000fe20000000f00 */
[----:B------:R-:W-:Y:S01]  /*c870*/  FADD.FTZ R0, R37, R10 ;  /* 0x0000000a25007221 */ /* 0x000fe20000010000 */
[----:B------:R-:W-:Y:S02]  /*c880*/  MOV R27, R20 ;  /* 0x00000014001b7202 */ /* 0x000fe40000000f00 */
[----:B------:R-:W-:Y:S02]  /*c890*/  MOV R20, R21 ;  /* 0x0000001500147202 */ /* 0x000fe40000000f00 */
[----:B------:R-:W-:Y:S01]  /*c8a0*/  MOV R21, R22 ;  /* 0x0000001600157202 */ /* 0x000fe20000000f00 */
[----:B------:R-:W-:Y:S01]  /*c8b0*/  IMAD.MOV.U32 R22, RZ, RZ, R23 ;  /* 0x000000ffff167224 */ /* 0x000fe200078e0017 */
[----:B------:R-:W-:Y:S02]  /*c8c0*/  MOV R23, R16 ;  /* 0x0000001000177202 */ /* 0x000fe40000000f00 */
[----:B------:R-:W-:Y:S02]  /*c8d0*/  MOV R16, R17 ;  /* 0x0000001100107202 */ /* 0x000fe40000000f00 */
[----:B------:R-:W-:Y:S01]  /*c8e0*/  MOV R17, R11 ;  /* 0x0000000b00117202 */ /* 0x000fe20000000f00 */
[----:B------:R-:W-:Y:S01]  /*c8f0*/  FADD.FTZ R11, R232, R8 ;  /* 0x00000008e80b7221 */ /* 0x000fe20000010000 */
[----:B------:R-:W-:Y:S01]  /*c900*/  MOV R141, R2 ;  /* 0x00000002008d7202 */ /* 0x000fe20000000f00 */
[----:B------:R-:W-:Y:S01]  /*c910*/  FADD.FTZ R8, R43, R12 ;  /* 0x0000000c2b087221 */ /* 0x000fe20000010000 */
[----:B------:R2:W5:Y:S01]  /*c920*/  LDL.LU R232, [R1+0x48] ;  /* 0x0000480001e87983 */ /* 0x0005620000300800 */
[----:B------:R-:W-:Y:S01]  /*c930*/  FADD.FTZ R3, R36, R11 ;  /* 0x0000000b24037221 */ /* 0x000fe20000010000 */
[----:B------:R-:W-:Y:S01]  /*c940*/  MOV R132, R138 ;  /* 0x0000008a00847202 */ /* 0x000fe20000000f00 */
[----:B------:R-:W-:Y:S01]  /*c950*/  FADD.FTZ R12, R38, R9 ;  /* 0x00000009260c7221 */ /* 0x000fe20000010000 */
[----:B------:R-:W-:Y:S01]  /*c960*/  MOV R140, R137 ;  /* 0x00000089008c7202 */ /* 0x000fe20000000f00 */
[----:B------:R-:W-:Y:S02]  /*c970*/  FADD.FTZ R11, R39, R8 ;  /* 0x00000008270b7221 */ /* 0x000fe40000010000 */
        /* <DEDUP_REMOVED lines=27> */
[----:B------:R-:W-:Y:S01]  /*cb30*/  FADD.FTZ R5, R252, R5 ;  /* 0x00000005fc057221 */ /* 0x000fe20000010000 */
[----:B------:R-:W-:Y:S01]  /*cb40*/  STL [R1+0x38], R6 ;  /* 0x0000380601007387 */ /* 0x000fe20000100800 */
[----:B------:R-:W-:Y:S02]  /*cb50*/  FADD.FTZ R3, R226, R0 ;  /* 0x00000000e2037221 */ /* 0x000fe40000010000 */
[----:B------:R-:W-:Y:S02]  /*cb60*/  FADD.FTZ R0, R224, R4 ;  /* 0x00000004e0007221 */ /* 0x000fe40000010000 */
[----:B------:R-:W-:Y:S02]  /*cb70*/  FADD.FTZ R4, R231, R5 ;  /* 0x00000005e7047221 */ /* 0x000fe40000010000 */
[----:B------:R-:W-:Y:S02]  /*cb80*/  FADD.FTZ R3, R225, R3 ;  /* 0x00000003e1037221 */ /* 0x000fe40000010000 */
[----:B------:R-:W-:Y:S01]  /*cb90*/  FADD.FTZ R0, R223, R0 ;  /* 0x00000000df007221 */ /* 0x000fe20000010000 */
[----:B------:R-:W-:Y:S04]  /*cba0*/  STL [R1+0x34], R4 ;  /* 0x0000340401007387 */ /* 0x000fe80000100800 */
[----:B------:R1:W-:Y:S04]  /*cbb0*/  STL [R1+0x40], R3 ;  /* 0x0000400301007387 */ /* 0x0003e80000100800 */
[----:B------:R2:W-:Y:S01]  /*cbc0*/  STL [R1+0x3c], R0 ;  /* 0x00003c0001007387 */ /* 0x0005e20000100800 */
[----:B-1----:R-:W-:Y:S01]  /*cbd0*/  MOV R3, R139 ;  /* 0x0000008b00037202 */ /* 0x002fe20000000f00 */
[----:B--2--5:R-:W-:-:S05]  /*cbe0*/  @P2 BRA `(.L_x_755) ;  /* 0xffffb2b000002947 */ /* 0x024fca000383ffff */
.L_x_754:
[----:B-1----:R-:W2:Y:S04]  /*cbf0*/  LDL.LU R0, [R1+0x38] ;  /* 0x0000380001007983 */ /* 0x002ea80000300800 */
[----:B------:R-:W3:Y:S04]  /*cc00*/  LDL.LU R4, [R1+0x34] ;  /* 0x0000340001047983 */ /* 0x000ee80000300800 */
[----:B------:R-:W4:Y:S04]  /*cc10*/  LDL.LU R8, [R1+0x40] ;  /* 0x0000400001087983 */ /* 0x000f280000300800 */
[----:B------:R-:W4:Y:S01]  /*cc20*/  LDL.LU R5, [R1+0x3c] ;  /* 0x00003c0001057983 */ /* 0x000f220000300800 */
[----:B------:R-:W-:-:S02]  /*cc30*/  MOV R62, 0xff800000 ;  /* 0xff800000003e7802 */ /* 0x000fc40000000f00 */
[----:B------:R-:W-:Y:S02]  /*cc40*/  MOV R63, 0xff800000 ;  /* 0xff800000003f7802 */ /* 0x000fe40000000f00 */
[----:B------:R-:W-:Y:S02]  /*cc50*/  MOV R64, 0xff800000 ;  /* 0xff80000000407802 */ /* 0x000fe40000000f00 */
[----:B------:R-:W-:Y:S02]  /*cc60*/  MOV R65, 0xff800000 ;  /* 0xff80000000417802 */ /* 0x000fe40000000f00 */
[----:B------:R-:W-:Y:S01]  /*cc70*/  PLOP3.LUT P4, PT, PT, PT, PT, 0x8, 0x0 ;  /* 0x000000000000781c */ /* 0x000fe20003f8e170 */
[----:B--2---:R-:W1:Y:S04]  /*cc80*/  SHFL.BFLY PT, R11, R0, 0x2, 0x1f ;  /* 0x0c401f00000b7f89 */ /* 0x004e6800000e0000 */
[----:B---3--:R-:W2:Y:S04]  /*cc90*/  SHFL.BFLY PT, R9, R4, 0x2, 0x1f ;  /* 0x0c401f0004097f89 */ /* 0x008ea800000e0000 */
[----:B----4-:R-:W3:Y:S04]  /*cca0*/  SHFL.BFLY PT, R7, R8, 0x2, 0x1f ;  /* 0x0c401f0008077f89 */ /* 0x010ee800000e0000 */
[----:B------:R-:W4:Y:S01]  /*ccb0*/  SHFL.BFLY PT, R6, R5, 0x2, 0x1f ;  /* 0x0c401f0005067f89 */ /* 0x000f2200000e0000 */
[----:B-1----:R-:W-:-:S02]  /*ccc0*/  FADD.FTZ R11, R11, R0 ;  /* 0x000000000b0b7221 */ /* 0x002fc40000010000 */
[----:B--2---:R-:W-:-:S03]  /*ccd0*/  FADD.FTZ R9, R9, R4 ;  /* 0x0000000409097221 */ /* 0x004fc60000010000 */
[----:B------:R-:W1:Y:S01]  /*cce0*/  SHFL.BFLY PT, R0, R11, 0x1, 0x1f ;  /* 0x0c201f000b007f89 */ /* 0x000e6200000e0000 */
[----:B---3--:R-:W-:-:S03]  /*ccf0*/  FADD.FTZ R7, R7, R8 ;  /* 0x0000000807077221 */ /* 0x008fc60000010000 */
[----:B------:R-:W2:Y:S01]  /*cd00*/  SHFL.BFLY PT, R4, R9, 0x1, 0x1f ;  /* 0x0c201f0009047f89 */ /* 0x000ea200000e0000 */
[----:B----4-:R-:W-:-:S03]  /*cd10*/  FADD.FTZ R6, R6, R5 ;  /* 0x0000000506067221 */ /* 0x010fc60000010000 */
[----:B------:R-:W3:Y:S04]  /*cd20*/  SHFL.BFLY PT, R3, R7, 0x1, 0x1f ;  /* 0x0c201f0007037f89 */ /* 0x000ee800000e0000 */
[----:B------:R-:W4:Y:S01]  /*cd30*/  SHFL.BFLY PT, R5, R6, 0x1, 0x1f ;  /* 0x0c201f0006057f89 */ /* 0x000f2200000e0000 */
[----:B-1----:R-:W-:Y:S01]  /*cd40*/  FADD.FTZ R11, R11, R0 ;  /* 0x000000000b0b7221 */ /* 0x002fe20000010000 */
[----:B------:R-:W-:Y:S01]  /*cd50*/  MOV R0, RZ ;  /* 0x000000ff00007202 */ /* 0x000fe20000000f00 */
[----:B--2---:R-:W-:-:S03]  /*cd60*/  FADD.FTZ R9, R9, R4 ;  /* 0x0000000409097221 */ /* 0x004fc60000010000 */
[----:B------:R-:W-:Y:S02]  /*cd70*/  FSETP.NE.FTZ.AND P3, PT, R11, RZ, PT ;  /* 0x000000ff0b00720b */ /* 0x000fe40003f75000 */
[----:B------:R-:W-:Y:S01]  /*cd80*/  MOV R4, RZ ;  /* 0x000000ff00047202 */ /* 0x000fe20000000f00 */
[----:B---3--:R-:W-:Y:S01]  /*cd90*/  FADD.FTZ R7, R7, R3 ;  /* 0x0000000307077221 */ /* 0x008fe20000010000 */
[----:B------:R-:W-:Y:S02]  /*cda0*/  FSETP.NE.FTZ.AND P2, PT, R9, RZ, PT ;  /* 0x000000ff0900720b */ /* 0x000fe40003f55000 */
[----:B------:R-:W-:Y:S01]  /*cdb0*/  MOV R3, RZ ;  /* 0x000000ff00037202 */ /* 0x000fe20000000f00 */
[----:B----4-:R-:W-:Y:S01]  /*cdc0*/  FADD.FTZ R6, R5, R6 ;  /* 0x0000000605067221 */ /* 0x010fe20000010000 */
[----:B------:R-:W-:-:S04]  /*cdd0*/  FSETP.NE.FTZ.AND P1, PT, R7, RZ, PT ;  /* 0x000000ff0700720b */ /* 0x000fc80003f35000 */
[----:B------:R-:W-:Y:S01]  /*cde0*/  FSETP.NE.FTZ.AND P0, PT, R6, RZ, PT ;  /* 0x000000ff0600720b */ /* 0x000fe20003f15000 */
[----:B------:R-:W1:Y:S08]  /*cdf0*/  @P3 MUFU.RCP R0, R11 ;  /* 0x0000000b00003308 */ /* 0x000e700000001000 */
[----:B------:R-:W2:Y:S04]  /*ce00*/  @P1 MUFU.RCP R3, R7 ;  /* 0x0000000700031308 */ /* 0x000ea80000001000 */
[----:B------:R-:W-:Y:S01]  /*ce10*/  @P0 MOV R8, 0x3f317218 ;  /* 0x3f31721800080802 */ /* 0x000fe20000000f00 */
[----:B-1----:R-:W-:-:S03]  /*ce20*/  FMUL.FTZ R148, R0, R148 ;  /* 0x0000009400947220 */ /* 0x002fc60000410000 */
[----:B------:R-:W1:Y:S01]  /*ce30*/  @P2 MUFU.RCP R4, R9 ;  /* 0x0000000900042308 */ /* 0x000e620000001000 */
[C---:B------:R-:W-:Y:S02]  /*ce40*/  FMUL.FTZ R58, R0.reuse, R149 ;  /* 0x00000095003a7220 */ /* 0x040fe40000410000 */
[C---:B------:R-:W-:Y:S02]  /*ce50*/  FMUL.FTZ R156, R0.reuse, R156 ;  /* 0x0000009c009c7220 */ /* 0x040fe40000410000 */
[C---:B------:R-:W-:Y:S02]  /*ce60*/  FMUL.FTZ R157, R0.reuse, R157 ;  /* 0x0000009d009d7220 */ /* 0x040fe40000410000 */
[C---:B------:R-:W-:Y:S01]  /*ce70*/  FMUL.FTZ R160, R0.reuse, R160 ;  /* 0x000000a000a07220 */ /* 0x040fe20000410000 */
[----:B------:R-:W-:Y:S01]  /*ce80*/  @P3 MUFU.LG2 R11, R11 ;  /* 0x0000000b000b3308 */ /* 0x000fe20000000c00 */
[C---:B------:R-:W-:Y:S02]  /*ce90*/  FMUL.FTZ R52, R0.reuse, R161 ;  /* 0x000000a100347220 */ /* 0x040fe40000410000 */
[----:B------:R-:W-:-:S02]  /*cea0*/  FMUL.FTZ R172, R0, R172 ;  /* 0x000000ac00ac7220 */ /* 0x000fc40000410000 */
[C---:B------:R-:W-:Y:S02]  /*ceb0*/  FMUL.FTZ R173, R0.reuse, R173 ;  /* 0x000000ad00ad7220 */ /* 0x040fe40000410000 */
[C---:B------:R-:W-:Y:S01]  /*cec0*/  FMUL.FTZ R176, R0.reuse, R176 ;  /* 0x000000b000b07220 */ /* 0x040fe20000410000 */
[----:B------:R-:W-:Y:S01]  /*ced0*/  @P2 MUFU.LG2 R9, R9 ;  /* 0x0000000900092308 */ /* 0x000fe20000000c00 */
[C---:B------:R-:W-:Y:S02]  /*cee0*/  FMUL.FTZ R50, R0.reuse, R177 ;  /* 0x000000b100327220 */ /* 0x040fe40000410000 */
[C---:B------:R-:W-:Y:S02]  /*cef0*/  FMUL.FTZ R188, R0.reuse, R188 ;  /* 0x000000bc00bc7220 */ /* 0x040fe40000410000 */
[C---:B------:R-:W-:Y:S02]  /*cf00*/  FMUL.FTZ R46, R0.reuse, R189 ;  /* 0x000000bd002e7220 */ /* 0x040fe40000410000 */
[C---:B------:R-:W-:Y:S01]  /*cf10*/  FMUL.FTZ R192, R0.reuse, R192 ;  /* 0x000000c000c07220 */ /* 0x040fe20000410000 */
[----:B------:R-:W-:Y:S01]  /*cf20*/  @P1 MUFU.LG2 R7, R7 ;  /* 0x0000000700071308 */ /* 0x000fe20000000c00 */
        /* <DEDUP_REMOVED lines=19> */
[----:B------:R-:W-:Y:S01]  /*d060*/  MOV R0, RZ ;  /* 0x000000ff00007202 */ /* 0x000fe20000000f00 */
[----:B--2---:R-:W-:-:S02]  /*d070*/  FMUL.FTZ R144, R3, R144 ;  /* 0x0000009003907220 */ /* 0x004fc40000410000 */
[C---:B------:R-:W-:Y:S02]  /*d080*/  FMUL.FTZ R59, R3.reuse, R145 ;  /* 0x00000091033b7220 */ /* 0x040fe40000410000 */
[C---:B------:R-:W-:Y:S01]  /*d090*/  FMUL.FTZ R152, R3.reuse, R152 ;  /* 0x0000009803987220 */ /* 0x040fe20000410000 */
[----:B------:R-:W2:Y:S01]  /*d0a0*/  @P0 MUFU.RCP R0, R6 ;  /* 0x0000000600000308 */ /* 0x000ea20000001000 */
[C---:B------:R-:W-:Y:S02]  /*d0b0*/  FMUL.FTZ R56, R3.reuse, R153 ;  /* 0x0000009903387220 */ /* 0x040fe40000410000 */
[C---:B------:R-:W-:Y:S02]  /*d0c0*/  FMUL.FTZ R164, R3.reuse, R164 ;  /* 0x000000a403a47220 */ /* 0x040fe40000410000 */
[C---:B------:R-:W-:Y:S02]  /*d0d0*/  FMUL.FTZ R55, R3.reuse, R165 ;  /* 0x000000a503377220 */ /* 0x040fe40000410000 */
[C---:B------:R-:W-:Y:S01]  /*d0e0*/  FMUL.FTZ R168, R3.reuse, R168 ;  /* 0x000000a803a87220 */ /* 0x040fe20000410000 */
[----:B------:R-:W3:Y:S01]  /*d0f0*/  @P0 MUFU.LG2 R6, R6 ;  /* 0x0000000600060308 */ /* 0x000ee20000000c00 */
        /* <DEDUP_REMOVED lines=25> */
[----:B------:R-:W-:Y:S01]  /*d290*/  @P2 MOV R3, 0x3f317218 ;  /* 0x3f31721800032802 */ /* 0x000fe20000000f00 */
[----:B-1----:R-:W-:-:S02]  /*d2a0*/  FMUL.FTZ R150, R4, R150 ;  /* 0x0000009604967220 */ /* 0x002fc40000410000 */
        /* <DEDUP_REMOVED lines=32> */
[C---:B--2---:R-:W-:Y:S02]  /*d4b0*/  FMUL.FTZ R146, R0.reuse, R146 ;  /* 0x0000009200927220 */ /* 0x044fe40000410000 */
        /* <DEDUP_REMOVED lines=30> */
[----:B------:R-:W-:Y:S01]  /*d6a0*/  FMUL.FTZ R14, R0, R127 ;  /* 0x0000007f000e7220 */ /* 0x000fe20000410000 */
[----:B------:R-:W-:Y:S01]  /*d6b0*/  @P1 MOV R0, 0x3f317218 ;  /* 0x3f31721800001802 */ /* 0x000fe20000000f00 */
[----:B------:R-:W-:Y:S02]  /*d6c0*/  @P2 FMUL.FTZ R5, R3, c[0x0][0x2d0] ;  /* 0x0000b40003052a20 */ /* 0x000fe40000410000 */
[----:B------:R-:W-:Y:S02]  /*d6d0*/  @P3 FMUL.FTZ R10, R4, c[0x0][0x2d0] ;  /* 0x0000b400040a3a20 */ /* 0x000fe40000410000 */
[----:B------:R-:W-:-:S02]  /*d6e0*/  @P1 FMUL.FTZ R3, R0, c[0x0][0x2d0] ;  /* 0x0000b40000031a20 */ /* 0x000fc40000410000 */
[----:B------:R-:W-:Y:S02]  /*d6f0*/  @P3 FMUL.FTZ R11, R11, 0.69314718246459960938 ;  /* 0x3f3172180b0b3820 */ /* 0x000fe40000410000 */
[----:B------:R-:W-:Y:S02]  /*d700*/  @P2 FMUL.FTZ R9, R9, 0.69314718246459960938 ;  /* 0x3f31721809092820 */ /* 0x000fe40000410000 */
[----:B------:R-:W-:Y:S02]  /*d710*/  @P1 FMUL.FTZ R7, R7, 0.69314718246459960938 ;  /* 0x3f31721807071820 */ /* 0x000fe40000410000 */
[----:B---3--:R-:W-:Y:S02]  /*d720*/  @P0 FMUL.FTZ R4, R6, 0.69314718246459960938 ;  /* 0x3f31721806040820 */ /* 0x008fe40000410000 */
[----:B------:R-:W-:Y:S02]  /*d730*/  @P0 FMUL.FTZ R0, R8, c[0x0][0x2d0] ;  /* 0x0000b40008000a20 */ /* 0x000fe40000410000 */
[----:B------:R-:W-:-:S02]  /*d740*/  @P3 FFMA.FTZ R62, R10, R139, R11 ;  /* 0x0000008b0a3e3223 */ /* 0x000fc4000001000b */
[----:B------:R-:W-:Y:S02]  /*d750*/  @P2 FFMA.FTZ R63, R5, R138, R9 ;  /* 0x0000008a053f2223 */ /* 0x000fe40000010009 */
[----:B------:R-:W-:Y:S02]  /*d760*/  @P1 FFMA.FTZ R64, R3, R137, R7 ;  /* 0x0000008903401223 */ /* 0x000fe40000010007 */
[----:B------:R-:W-:Y:S02]  /*d770*/  @P0 FFMA.FTZ R65, R0, R2, R4 ;  /* 0x0000000200410223 */ /* 0x000fe40000010004 */
.L_x_738:
        /* <DEDUP_REMOVED lines=72> */
[----:B------:R1:W-:Y:S01]  /*dc00*/  STS [R2], R7 ;  /* 0x0000000702007388 */ /* 0x0003e20000000800 */
        /* <DEDUP_REMOVED lines=18> */
[----:B-1----:R-:W-:Y:S01]  /*dd30*/  IMAD.MOV.U32 R7, RZ, RZ, 0x40 ;  /* 0x00000040ff077424 */ /* 0x002fe200078e00ff */
[----:B------:R-:W-:Y:S02]  /*dd40*/  F2FP.BF16.PACK_AB R29, R29, R90 ;  /* 0x0000005a1d1d723e */ /* 0x000fe400000010ff */
[----:B------:R-:W-:Y:S01]  /*dd50*/  STS [R3+0x480], R51 ;  /* 0x0004803303007388 */ /* 0x000fe20000000800 */
[----:B------:R-:W-:Y:S02]  /*dd60*/  F2FP.BF16.PACK_AB R26, R26, R92 ;  /* 0x0000005c1a1a723e */ /* 0x000fe400000010ff */
[----:B------:R-:W-:Y:S01]  /*dd70*/  SEL R7, R7, 0xffffffc0, !P2 ;  /* 0xffffffc007077807 */ /* 0x000fe20005000000 */
[----:B------:R1:W-:Y:S01]  /*dd80*/  STS [R4+0x400], R6 ;  /* 0x0004000604007388 */ /* 0x0003e20000000800 */
        /* <DEDUP_REMOVED lines=17> */
[----:B-1----:R-:W-:Y:S01]  /*dea0*/  IMAD.IADD R6, R0, 0x1, R7 ;  /* 0x0000000100067824 */ /* 0x002fe200078e0207 */
[----:B-----5:R-:W-:-:S02]  /*deb0*/  F2FP.BF16.PACK_AB R9, R131, R130 ;  /* 0x000000828309723e */ /* 0x020fc400000010ff */
[----:B------:R-:W-:Y:S01]  /*dec0*/  F2FP.BF16.PACK_AB R11, R121, R120 ;  /* 0x00000078790b723e */ /* 0x000fe200000010ff */
[----:B--2---:R-:W-:Y:S01]  /*ded0*/  IMAD.IADD R8, R7, 0x1, R2 ;  /* 0x0000000107087824 */ /* 0x004fe200078e0202 */
[----:B------:R-:W-:Y:S01]  /*dee0*/  STS [R6+0x80], R50 ;  /* 0x0000803206007388 */ /* 0x000fe20000000800 */
[----:B------:R-:W-:Y:S02]  /*def0*/  F2FP.BF16.PACK_AB R16, R16, R122 ;  /* 0x0000007a1010723e */ /* 0x000fe400000010ff */
[----:B------:R-:W-:Y:S01]  /*df00*/  F2FP.BF16.PACK_AB R15, R15, R124 ;  /* 0x0000007c0f0f723e */ /* 0x000fe200000010ff */
[----:B------:R-:W-:Y:S01]  /*df10*/  STS [R6+0x480], R49 ;  /* 0x0004803106007388 */ /* 0x000fe20000000800 */
[----:B------:R-:W-:Y:S02]  /*df20*/  F2FP.BF16.PACK_AB R14, R14, R126 ;  /* 0x0000007e0e0e723e */ /* 0x000fe400000010ff */
[----:B------:R-:W-:Y:S01]  /*df30*/  PLOP3.LUT P1, PT, PT, PT, UP1, 0x80, 0x0 ;  /* 0x000000000000781c */ /* 0x000fe20003f2f018 */
[----:B------:R1:W-:Y:S04]  /*df40*/  STS [R8+0x400], R5 ;  /* 0x0004000508007388 */ /* 0x0003e80000000800 */
[----:B------:R-:W-:Y:S04]  /*df50*/  STS [R8], R46 ;  /* 0x0000002e08007388 */ /* 0x000fe80000000800 */
[----:B------:R-:W-:Y:S04]  /*df60*/  STS [R6+0x2080], R48 ;  /* 0x0020803006007388 */ /* 0x000fe80000000800 */
[----:B------:R-:W-:Y:S04]  /*df70*/  STS [R6+0x2480], R182 ;  /* 0x002480b606007388 */ /* 0x000fe80000000800 */
[----:B------:R-:W-:Y:S04]  /*df80*/  STS [R8+0x2000], R47 ;  /* 0x0020002f08007388 */ /* 0x000fe80000000800 */
[----:B------:R-:W-:Y:S01]  /*df90*/  STS [R8+0x2400], R186 ;  /* 0x002400ba08007388 */ /* 0x000fe20000000800 */
[----:B-1----:R-:W-:-:S02]  /*dfa0*/  IMAD.IADD R5, R7, 0x1, R3 ;  /* 0x0000000107057824 */ /* 0x002fc400078e0203 */
        /* <DEDUP_REMOVED lines=37> */
[----:B------:R3:W-:Y:S04]  /*e200*/  STS [R5+0x6080], R11 ;  /* 0x0060800b05007388 */ /* 0x0007e80000000800 */
[----:B------:R3:W-:Y:S01]  /*e210*/  STS [R5+0x6480], R16 ;  /* 0x0064801005007388 */ /* 0x0007e20000000800 */
[----:B-1----:R-:W-:-:S03]  /*e220*/  IMAD.U32 R8, RZ, RZ, UR4 ;  /* 0x00000004ff087e24 */ /* 0x002fc6000f8e00ff */
[----:B------:R3:W-:Y:S04]  /*e230*/  STS [R7+0x6000], R15 ;  /* 0x0060000f07007388 */ /* 0x0007e80000000800 */
[----:B------:R3:W-:Y:S01]  /*e240*/  STS [R7+0x6400], R14 ;  /* 0x0064000e07007388 */ /* 0x0007e20000000800 */
[----:B--2---:R-:W-:-:S03]  /*e250*/  IMAD.U32 R9, RZ, RZ, UR5 ;  /* 0x00000005ff097e24 */ /* 0x004fc6000f8e00ff */
        /* <DEDUP_REMOVED lines=23> */
.L_x_759:
[----:B---3--:R-:W-:Y:S01]  /*e3d0*/  LOP3.LUT R0, R61, 0xffffffe0, RZ, 0xc0, !PT ;  /* 0xffffffe03d007812 */ /* 0x008fe200078ec0ff */
[----:B------:R-:W-:Y:S01]  /*e3e0*/  IMAD.MOV.U32 R2, RZ, RZ, c[0x0][0x4e8] ;  /* 0x00013a00ff027624 */ /* 0x000fe200078e00ff */
[----:B------:R-:W-:Y:S01]  /*e3f0*/  SHF.R.S32.HI R3, RZ, 0x1f, R60 ;  /* 0x0000001fff037819 */ /* 0x000fe2000001143c */
[----:B------:R-:W1:Y:S01]  /*e400*/  S2R R76, SR_CTAID.X ;  /* 0x00000000004c7919 */ /* 0x000e620000002500 */
[----:B------:R-:W-:Y:S01]  /*e410*/  ULDC.64 UR4, c[0x0][0x490] ;  /* 0x0001240000047ab9 */ /* 0x000fe20000000a00 */
[----:B------:R-:W-:Y:S01]  /*e420*/  IMAD.IADD R5, R67, 0x1, -R0 ;  /* 0x0000000143057824 */ /* 0x000fe200078e0a00 */
[----:B------:R-:W-:Y:S01]  /*e430*/  LEA.HI R0, R32, R32, RZ, 0x1 ;  /* 0x0000002020007211 */ /* 0x000fe200078f08ff */
[----:B------:R-:W-:Y:S01]  /*e440*/  USHF.R.S32.HI UR7, URZ, 0x1f, UR10 ;  /* 0x0000001f3f077899 */ /* 0x000fe2000801140a */
[----:B------:R-:W-:Y:S01]  /*e450*/  LEA.HI R3, R3, R60, RZ, 0x2 ;  /* 0x0000003c03037211 */ /* 0x000fe200078f10ff */
[----:B------:R-:W-:Y:S01]  /*e460*/  UIMAD UR6, UR9, UR4, URZ ;  /* 0x00000004090672a4 */ /* 0x000fe2000f8e023f */
[----:B------:R-:W-:Y:S01]  /*e470*/  SHF.R.S32.HI R6, RZ, 0x1f, R5 ;  /* 0x0000001fff067819 */ /* 0x000fe20000011405 */
[----:B------:R-:W-:Y:S01]  /*e480*/  UMOV UR18, UR14 ;  /* 0x0000000e00127c82 */ /* 0x000fe20008000000 */
[----:B------:R-:W-:Y:S01]  /*e490*/  ISETP.NE.AND P2, PT, R2, 0x1, PT ;  /* 0x000000010200780c */ /* 0x000fe20003f45270 */
[C---:B------:R-:W-:Y:S01]  /*e4a0*/  IMAD.SHL.U32 R2, R0.reuse, 0x20, RZ ;  /* 0x0000002000027824 */ /* 0x040fe200078e00ff */
[----:B------:R-:W-:Y:S01]  /*e4b0*/  LOP3.LUT R4, R0, 0x1ffffffe, RZ, 0xc0, !PT ;  /* 0x1ffffffe00047812 */ /* 0x000fe200078ec0ff */
[----:B------:R-:W-:Y:S01]  /*e4c0*/  UMOV UR19, UR15 ;  /* 0x0000000f00137c82 */ /* 0x000fe20008000000 */
[----:B------:R-:W-:Y:S01]  /*e4d0*/  LOP3.LUT R3, R3, 0xffffffc, RZ, 0xc0, !PT ;  /* 0x0ffffffc03037812 */ /* 0x000fe200078ec0ff */
[----:B------:R-:W-:Y:S01]  /*e4e0*/  USEL UR11, UR10, URZ, !UP1 ;  /* 0x0000003f0a0b7287 */ /* 0x000fe2000c800000 */
[----:B------:R-:W-:Y:S01]  /*e4f0*/  LEA.HI R0, R6, R5, RZ, 0x2 ;  /* 0x0000000506007211 */ /* 0x000fe200078f10ff */
[----:B------:R-:W-:Y:S01]  /*e500*/  IMAD.IADD R4, R32, 0x1, -R4 ;  /* 0x0000000120047824 */ /* 0x000fe200078e0a04 */
[----:B------:R-:W-:Y:S01]  /*e510*/  LOP3.LUT R2, R2, 0xffffffc0, RZ, 0xc0, !PT ;  /* 0xffffffc002027812 */ /* 0x000fe200078ec0ff */
[----:B------:R-:W-:Y:S01]  /*e520*/  IMAD.IADD R3, R60, 0x1, -R3 ;  /* 0x000000013c037824 */ /* 0x000fe200078e0a03 */
[----:B------:R-:W-:Y:S01]  /*e530*/  SHF.R.S32.HI R0, RZ, 0x2, R0 ;  /* 0x00000002ff007819 */ /* 0x000fe20000011400 */
[----:B------:R-:W-:Y:S01]  /*e540*/  USEL UR10, UR7, URZ, !UP1 ;  /* 0x0000003f070a7287 */ /* 0x000fe2000c800000 */
[----:B------:R-:W-:Y:S01]  /*e550*/  LOP3.LUT P0, RZ, R5, 0x3, RZ, 0xc0, !PT ;  /* 0x0000000305ff7812 */ /* 0x000fe2000780c0ff */
[----:B------:R-:W-:Y:S01]  /*e560*/  IMAD R2, R4, 0x8, R2 ;  /* 0x0000000804027824 */ /* 0x000fe200078e0202 */
[----:B------:R-:W-:Y:S01]  /*e570*/  UIMAD.WIDE.U32 UR18, UR8, UR4, UR18 ;  /* 0x00000004081272a5 */ /* 0x000fe2000f8e0012 */
[----:B------:R-:W-:Y:S01]  /*e580*/  IMAD R15, R3, 0x10, R0 ;  /* 0x00000010030f7824 */ /* 0x000fe200078e0200 */
[----:B------:R-:W-:Y:S01]  /*e590*/  UIMAD UR6, UR8, UR5, UR6 ;  /* 0x00000005080672a4 */ /* 0x000fe2000f8e0206 */
[-C--:B------:R-:W-:Y:S01]  /*e5a0*/  LEA.HI R4, R66, R67.reuse, RZ, 0x3 ;  /* 0x0000004342047211 */ /* 0x080fe200078f18ff */
[----:B-----5:R-:W-:Y:S01]  /*e5b0*/  IMAD R17, R17, c[0x0][0x4e8], RZ ;  /* 0x00013a0011117a24 */ /* 0x020fe200078e02ff */
[----:B------:R-:W-:Y:S01]  /*e5c0*/  ULDC.64 UR4, c[0x0][0x498] ;  /* 0x0001260000047ab9 */ /* 0x000fe20000000a00 */
[----:B------:R-:W-:Y:S01]  /*e5d0*/  IMAD.IADD R2, R15, 0x1, R2 ;  /* 0x000000010f027824 */ /* 0x000fe200078e0202 */
[----:B------:R-:W-:Y:S01]  /*e5e0*/  UIMAD UR16, UR10, UR4, URZ ;  /* 0x000000040a1072a4 */ /* 0x000fe2000f8e023f */
[----:B------:R-:W-:Y:S01]  /*e5f0*/  LOP3.LUT R6, R4, 0xfffffff8, RZ, 0xc0, !PT ;  /* 0xfffffff804067812 */ /* 0x000fe200078ec0ff */
[----:B------:R-:W-:Y:S01]  /*e600*/  UIADD3 UR19, UR19, UR6, URZ ;  /* 0x0000000613137290 */ /* 0x000fe2000fffe03f */
[----:B-1----:R-:W-:Y:S01]  /*e610*/  IMAD R2, R76, 0x80, R2 ;  /* 0x000000804c027824 */ /* 0x002fe200078e0202 */
[----:B------:R-:W-:Y:S01]  /*e620*/  UIMAD UR16, UR11, UR5, UR16 ;  /* 0x000000050b1072a4 */ /* 0x000fe2000f8e0210 */
[----:B------:R-:W-:Y:S01]  /*e630*/  SHF.R.S32.HI R19, RZ, 0x3, R4 ;  /* 0x00000003ff137819 */ /* 0x000fe20000011404 */
[----:B------:R-:W-:Y:S01]  /*e640*/  UIMAD.WIDE.U32 UR18, UR11, UR4, UR18 ;  /* 0x000000040b1272a5 */ /* 0x000fe2000f8e0012 */
[----:B------:R-:W-:Y:S01]  /*e650*/  @P2 IMAD.HI.U32 R3, R2, c[0x0][0x4ec], RZ ;  /* 0x00013b0002032a27 */ /* 0x000fe200078e00ff */
[----:B------:R-:W-:Y:S01]  /*e660*/  ULDC.64 UR6, c[0x0][0x3a0] ;  /* 0x0000e80000067ab9 */ /* 0x000fe20000000a00 */
[----:B------:R-:W-:Y:S01]  /*e670*/  LEA.HI R21, R66, R67, RZ, 0x6 ;  /* 0x0000004342157211 */ /* 0x000fe200078f30ff */
[----:B------:R-:W-:Y:S01]  /*e680*/  ULDC.64 UR4, c[0x0][0x3e8] ;  /* 0x0000fa0000047ab9 */ /* 0x000fe20000000a00 */
[----:B------:R-:W-:Y:S01]  /*e690*/  IMAD.MOV.U32 R0, RZ, RZ, R2 ;  /* 0x000000ffff007224 */ /* 0x000fe200078e0002 */
[----:B------:R-:W-:Y:S01]  /*e6a0*/  @P2 SHF.R.U32.HI R0, RZ, c[0x0][0x4f0], R3 ;  /* 0x00013c00ff002a19 */ /* 0x000fe20000011603 */
[----:B------:R-:W-:Y:S01]  /*e6b0*/  IMAD.IADD R6, R67, 0x1, -R6 ;  /* 0x0000000143067824 */ /* 0x000fe200078e0a06 */
[----:B------:R-:W-:Y:S01]  /*e6c0*/  UIMAD UR9, UR9, UR4, URZ ;  /* 0x00000004090972a4 */ /* 0x000fe2000f8e023f */
[----:B------:R-:W-:Y:S01]  /*e6d0*/  IMAD R15, R76, 0x80, R15 ;  /* 0x000000804c0f7824 */ /* 0x000fe200078e020f */
[----:B------:R-:W-:Y:S01]  /*e6e0*/  IADD3 R8, P1, R0, UR18, RZ ;  /* 0x0000001200087c10 */ /* 0x000fe2000ff3e0ff */
[----:B------:R-:W-:Y:S01]  /*e6f0*/  IMAD.MOV R3, RZ, RZ, -R0 ;  /* 0x000000ffff037224 */ /* 0x000fe200078e0a00 */
[----:B------:R-:W-:Y:S01]  /*e700*/  UIMAD UR5, UR8, UR5, UR9 ;  /* 0x00000005080572a4 */ /* 0x000fe2000f8e0209 */
[----:B------:R-:W-:Y:S01]  /*e710*/  BSSY B0, `(.L_x_760) ;  /* 0x0000069000007945 */ /* 0x000fe20003800000 */
[----:B------:R-:W-:Y:S01]  /*e720*/  ISETP.GE.OR P3, PT, R15, R17, P0 ;  /* 0x000000110f00720c */ /* 0x000fe20000766670 */
[----:B------:R-:W-:Y:S01]  /*e730*/  IMAD R5, R3, c[0x0][0x4e8], R2 ;  /* 0x00013a0003057a24 */ /* 0x000fe200078e0202 */
[----:B------:R-:W-:Y:S01]  /*e740*/  SHF.R.S32.HI R3, RZ, 0x1f, R0 ;  /* 0x0000001fff037819 */ /* 0x000fe20000011400 */
[----:B------:R-:W-:Y:S01]  /*e750*/  IMAD.U32 R2, RZ, RZ, UR16 ;  /* 0x00000010ff027e24 */ /* 0x000fe2000f8e00ff */
[----:B------:R-:W-:Y:S01]  /*e760*/  UIMAD.WIDE.U32 UR16, UR14, UR6, URZ ;  /* 0x000000060e1072a5 */ /* 0x000fe2000f8e003f */
[----:B------:R-:W-:Y:S01]  /*e770*/  IMAD.SHL.U32 R0, R19, 0x40, RZ ;  /* 0x0000004013007824 */ /* 0x000fe200078e00ff */
[----:B------:R-:W-:-:S02]  /*e780*/  UIMAD UR6, UR15, UR6, URZ ;  /* 0x000000060f0672a4 */ /* 0x000fc4000f8e023f */
[----:B------:R-:W-:Y:S02]  /*e790*/  IADD3.X R9, R3, UR19, R2, P1, !PT ;  /* 0x0000001303097c10 */ /* 0x000fe40008ffe402 */
[C---:B------:R-:W-:Y:S01]  /*e7a0*/  LEA R2, R6.reuse, R19, 0x4 ;  /* 0x0000001306027211 */ /* 0x040fe200078e20ff */
[----:B------:R-:W-:Y:S01]  /*e7b0*/  IMAD.SHL.U32 R6, R6, 0x8, RZ ;  /* 0x0000000806067824 */ /* 0x000fe200078e00ff */
[----:B------:R-:W-:Y:S01]  /*e7c0*/  LOP3.LUT R0, R0, 0x1c0, RZ, 0xc0, !PT ;  /* 0x000001c000007812 */ /* 0x000fe200078ec0ff */
[----:B------:R-:W-:Y:S02]  /*e7d0*/  UIMAD UR6, UR14, UR7, UR6 ;  /* 0x000000070e0672a4 */ /* 0x000fe4000f8e0206 */
[----:B------:R-:W-:Y:S01]  /*e7e0*/  IMAD R4, R76, 0x80, R2 ;  /* 0x000000804c047824 */ /* 0x000fe200078e0202 */
[----:B------:R-:W-:Y:S01]  /*e7f0*/  SHF.R.U32.HI R7, RZ, 0x3, R0 ;  /* 0x00000003ff077819 */ /* 0x000fe20000011600 */
[----:B------:R-:W-:Y:S01]  /*e800*/  UIADD3 UR7, UR17, UR6, URZ ;  /* 0x0000000611077290 */ /* 0x000fe2000fffe03f */
[----:B------:R-:W-:Y:S01]  /*e810*/  LOP3.LUT R0, R0, 0x38, R6, 0xf8, !PT ;  /* 0x0000003800007812 */ /* 0x000fe200078ef806 */
[----:B------:R-:W-:Y:S01]  /*e820*/  @P2 IMAD.HI.U32 R3, R4, c[0x0][0x4ec], RZ ;  /* 0x00013b0004032a27 */ /* 0x000fe200078e00ff */
[----:B------:R-:W-:Y:S01]  /*e830*/  SHF.R.S32.HI R2, RZ, 0x1f, R5 ;  /* 0x0000001fff027819 */ /* 0x000fe20000011405 */
[----:B------:R-:W-:Y:S01]  /*e840*/  UMOV UR6, UR16 ;  /* 0x0000001000067c82 */ /* 0x000fe20008000000 */
[----:B------:R-:W-:Y:S01]  /*e850*/  LOP3.LUT R20, R0, R7, RZ, 0x3c, !PT ;  /* 0x0000000700147212 */ /* 0x000fe200078e3cff */
[----:B------:R-:W-:Y:S01]  /*e860*/  UIMAD.WIDE.U32 UR8, UR8, UR4, UR6 ;  /* 0x00000004080872a5 */ /* 0x000fe2000f8e0006 */
[----:B------:R-:W-:Y:S01]  /*e870*/  IMAD.MOV.U32 R14, RZ, RZ, R4 ;  /* 0x000000ffff0e7224 */ /* 0x000fe200078e0004 */
[----:B------:R-:W-:Y:S01]  /*e880*/  @P2 SHF.R.U32.HI R14, RZ, c[0x0][0x4f0], R3 ;  /* 0x00013c00ff0e2a19 */ /* 0x000fe20000011603 */
[----:B------:R-:W-:Y:S01]  /*e890*/  IMAD R0, R2, c[0x0][0x488], RZ ;  /* 0x0001220002007a24 */ /* 0x000fe200078e02ff */
[----:B------:R-:W-:Y:S01]  /*e8a0*/  UIADD3 UR9, UR9, UR5, URZ ;  /* 0x0000000509097290 */ /* 0x000fe2000fffe03f */
[----:B------:R-:W-:Y:S01]  /*e8b0*/  IMAD.WIDE.U32 R2, R5, c[0x0][0x488], R8 ;  /* 0x0001220005027a25 */ /* 0x000fe200078e0008 */
[----:B------:R-:W-:Y:S01]  /*e8c0*/  IADD3 R8, R15, 0x8, RZ ;  /* 0x000000080f087810 */ /* 0x000fe20007ffe0ff */
[----:B------:R-:W-:Y:S01]  /*e8d0*/  ULDC.64 UR4, c[0x0][0x3f0] ;  /* 0x0000fc0000047ab9 */ /* 0x000fe20000000a00 */
[----:B------:R-:W-:Y:S01]  /*e8e0*/  SHF.R.S32.HI R9, RZ, 0x1f, R14 ;  /* 0x0000001fff097819 */ /* 0x000fe2000001140e */
[----:B------:R-:W-:Y:S01]  /*e8f0*/  IMAD R0, R5, c[0x0][0x48c], R0 ;  /* 0x0001230005007a24 */ /* 0x000fe200078e0200 */
[----:B------:R-:W-:Y:S01]  /*e900*/  UIMAD UR10, UR10, UR4, URZ ;  /* 0x000000040a0a72a4 */ /* 0x000fe2000f8e023f */
[----:B------:R-:W-:Y:S01]  /*e910*/  LEA R5, P1, R2, c[0x0][0x450], 0x2 ;  /* 0x0001140002057a11 */ /* 0x000fe200078210ff */
[----:B------:R-:W-:Y:S01]  /*e920*/  UIMAD.WIDE.U32 UR8, UR11, UR4, UR8 ;  /* 0x000000040b0872a5 */ /* 0x000fe2000f8e0008 */
[----:B------:R-:W-:Y:S01]  /*e930*/  IMAD.IADD R0, R3, 0x1, R0 ;  /* 0x0000000103007824 */ /* 0x000fe200078e0200 */
[----:B------:R-:W-:Y:S01]  /*e940*/  UIMAD UR5, UR11, UR5, UR10 ;  /* 0x000000050b0572a4 */ /* 0x000fe2000f8e020a */
[----:B------:R-:W-:Y:S01]  /*e950*/  IMAD.MOV R7, RZ, RZ, -R14 ;  /* 0x000000ffff077224 */ /* 0x000fe200078e0a0e */
[----:B------:R-:W-:Y:S01]  /*e960*/  ISETP.GE.OR P2, PT, R8, R17, P0 ;  /* 0x000000110800720c */ /* 0x000fe20000746670 */
[----:B------:R-:W-:Y:S01]  /*e970*/  IMAD R16, R9, c[0x0][0x3e0], RZ ;  /* 0x0000f80009107a24 */ /* 0x000fe200078e02ff */
[----:B------:R-:W-:Y:S01]  /*e980*/  LEA.HI.X R0, R2, c[0x0][0x454], R0, 0x2, P1 ;  /* 0x0001150002007a11 */ /* 0x000fe200008f1400 */
[----:B------:R-:W-:Y:S01]  /*e990*/  UIADD3 UR5, UR9, UR5, URZ ;  /* 0x0000000509057290 */ /* 0x000fe2000fffe03f */
[----:B------:R-:W-:Y:S01]  /*e9a0*/  SHFL.IDX PT, R10, R5, RZ, 0x1c1f ;  /* 0x001c1fff050a7589 */ /* 0x000fe200000e0000 */
[----:B------:R-:W-:Y:S01]  /*e9b0*/  IMAD R7, R7, c[0x0][0x4e8], R4 ;  /* 0x00013a0007077a24 */ /* 0x000fe200078e0204 */
[----:B------:R-:W-:Y:S01]  /*e9c0*/  MOV R3, UR9 ;  /* 0x0000000900037c02 */ /* 0x000fe20008000f00 */
[----:B------:R-:W-:Y:S01]  /*e9d0*/  IMAD.U32 R2, RZ, RZ, UR8 ;  /* 0x00000008ff027e24 */ /* 0x000fe2000f8e00ff */
[----:B------:R-:W1:Y:S01]  /*e9e0*/  SHFL.IDX PT, R11, R0, RZ, 0x1c1f ;  /* 0x001c1fff000b7589 */ /* 0x000e6200000e0000 */
[----:B------:R-:W-:-:S02]  /*e9f0*/  IMAD.U32 R3, RZ, RZ, UR5 ;  /* 0x00000005ff037e24 */ /* 0x000fc4000f8e00ff */
[C---:B------:R-:W-:Y:S01]  /*ea00*/  IMAD R18, R14.reuse, c[0x0][0x3e4], R16 ;  /* 0x0000f9000e127a24 */ /* 0x040fe200078e0210 */
[----:B------:R-:W-:Y:S01]  /*ea10*/  SHFL.IDX PT, R8, R5, 0x1, 0x1c1f ;  /* 0x003c1f0005087f89 */ /* 0x000fe200000e0000 */
[----:B------:R-:W-:Y:S01]  /*ea20*/  IMAD.WIDE.U32 R2, R14, c[0x0][0x3e0], R2 ;  /* 0x0000f8000e027a25 */ /* 0x000fe200078e0002 */
[C---:B------:R-:W-:Y:S02]  /*ea30*/  IADD3 R14, R15.reuse, 0x40, RZ ;  /* 0x000000400f0e7810 */ /* 0x040fe40007ffe0ff */
[----:B------:R-:W2:Y:S01]  /*ea40*/  SHFL.IDX PT, R9, R0, 0x1, 0x1c1f ;  /* 0x003c1f0000097f89 */ /* 0x000ea200000e0000 */
[----:B------:R-:W-:Y:S01]  /*ea50*/  IADD3 R15, R15, 0x48, RZ ;  /* 0x000000480f0f7810 */ /* 0x000fe20007ffe0ff */
[----:B------:R-:W-:Y:S01]  /*ea60*/  IMAD.SHL.U32 R16, R21, 0x8, RZ ;  /* 0x0000000815107824 */ /* 0x000fe200078e00ff */
[-C--:B------:R-:W-:Y:S01]  /*ea70*/  ISETP.GE.OR P1, PT, R14, R17.reuse, P0 ;  /* 0x000000110e00720c */ /* 0x080fe20000726670 */
[----:B------:R-:W-:Y:S01]  /*ea80*/  SHFL.IDX PT, R12, R5, 0x2, 0x1c1f ;  /* 0x005c1f00050c7f89 */ /* 0x000fe200000e0000 */
[----:B------:R-:W-:Y:S01]  /*ea90*/  ISETP.GE.OR P0, PT, R15, R17, P0 ;  /* 0x000000110f00720c */ /* 0x000fe20000706670 */
[----:B------:R-:W-:Y:S01]  /*eaa0*/  IMAD.IADD R3, R3, 0x1, R18 ;  /* 0x0000000103037824 */ /* 0x000fe200078e0212 */
[----:B------:R-:W-:Y:S01]  /*eab0*/  LOP3.LUT R15, R20, 0x7ffffe00, R16, 0xf8, !PT ;  /* 0x7ffffe00140f7812 */ /* 0x000fe200078ef810 */
[----:B------:R-:W3:Y:S02]  /*eac0*/  SHFL.IDX PT, R13, R0, 0x2, 0x1c1f ;  /* 0x005c1f00000d7f89 */ /* 0x000ee400000e0000 */
[----:B------:R-:W-:-:S02]  /*ead0*/  IMAD.WIDE.U32 R2, R7, c[0x0][0x3d8], R2 ;  /* 0x0000f60007027a25 */ /* 0x000fc400078e0002 */
[----:B------:R-:W-:Y:S04]  /*eae0*/  SHFL.IDX PT, R4, R5, 0x3, 0x1c1f ;  /* 0x007c1f0005047f89 */ /* 0x000fe800000e0000 */
[----:B------:R4:W4:Y:S04]  /*eaf0*/  SHFL.IDX PT, R5, R0, 0x3, 0x1c1f ;  /* 0x007c1f0000057f89 */ /* 0x00092800000e0000 */
[----:B-1----:R1:W-:Y:S04]  /*eb00*/  @!P3 ST.E [R10.64], R62 ;  /* 0x0000003e0a00b985 */ /* 0x0023e8000c10190c */
[----:B--2---:R1:W-:Y:S04]  /*eb10*/  @!P2 ST.E [R8.64], R63 ;  /* 0x0000003f0800a985 */ /* 0x0043e8000c10190c */
[----:B---3--:R1:W-:Y:S01]  /*eb20*/  @!P1 ST.E [R12.64], R64 ;  /* 0x000000400c009985 */ /* 0x0083e2000c10190c */
[----:B----4-:R-:W-:-:S03]  /*eb30*/  SHF.R.S32.HI R0, RZ, 0x1f, R7 ;  /* 0x0000001fff007819 */ /* 0x010fc60000011407 */
[----:B------:R1:W-:Y:S01]  /*eb40*/  @!P0 ST.E [R4.64], R65 ;  /* 0x0000004104008985 */ /* 0x0003e2000c10190c */
[----:B------:R-:W-:Y:S01]  /*eb50*/  LEA R18, P0, R2, c[0x0][0x380], 0x1 ;  /* 0x0000e00002127a11 */ /* 0x000fe200078008ff */
[----:B------:R-:W-:-:S04]  /*eb60*/  IMAD R0, R0, c[0x0][0x3d8], RZ ;  /* 0x0000f60000007a24 */ /* 0x000fc800078e02ff */
[----:B------:R-:W-:Y:S02]  /*eb70*/  IMAD R14, R7, c[0x0][0x3dc], R0 ;  /* 0x0000f700070e7a24 */ /* 0x000fe400078e0200 */
[----:B------:R-:W-:Y:S02]  /*eb80*/  IMAD.SHL.U32 R0, R15, 0x2, RZ ;  /* 0x000000020f007824 */ /* 0x000fe400078e00ff */
[----:B------:R-:W-:Y:S02]  /*eb90*/  IMAD.IADD R3, R3, 0x1, R14 ;  /* 0x0000000103037824 */ /* 0x000fe400078e020e */
[----:B------:R-:W-:Y:S01]  /*eba0*/  IMAD R7, R76, 0x80, R19 ;  /* 0x000000804c077824 */ /* 0x000fe200078e0213 */
[----:B------:R1:W2:Y:S02]  /*ebb0*/  LDS.128 R24, [R0+0x880] ;  /* 0x0008800000187984 */ /* 0x0002a40000000c00 */
[----:B------:R-:W-:Y:S02]  /*ebc0*/  LEA.HI.X R16, R2, c[0x0][0x384], R3, 0x1, P0 ;  /* 0x0000e10002107a11 */ /* 0x000fe400000f0c03 */
[----:B------:R1:W3:Y:S01]  /*ebd0*/  LDS.128 R32, [R0+0x1080] ;  /* 0x0010800000207984 */ /* 0x0002e20000000c00 */
[----:B------:R-:W-:-:S03]  /*ebe0*/  ISETP.GE.AND P0, PT, R7, R17, PT ;  /* 0x000000110700720c */ /* 0x000fc60003f06270 */
        /* <DEDUP_REMOVED lines=12> */
[----:B------:R1:W1:Y:S04]  /*ecb0*/  SHFL.IDX PT, R2, R18, RZ, 0x181f ;  /* 0x00181fff12027589 */ /* 0x00026800000e0000 */
[----:B------:R1:W1:Y:S01]  /*ecc0*/  SHFL.IDX PT, R3, R16, RZ, 0x181f ;  /* 0x00181fff10037589 */ /* 0x00026200000e0000 */
[----:B------:R-:W-:Y:S05]  /*ecd0*/  @P0 BRA `(.L_x_761) ;  /* 0x000000c000000947 */ /* 0x000fea0003800000 */
[----:B-1234-:R-:W1:Y:S01]  /*ece0*/  LDS.128 R12, [R0+0x80] ;  /* 0x00008000000c7984 */ /* 0x01ee620000000c00 */
[----:B------:R-:W-:-:S02]  /*ecf0*/  IADD3 R4, R6, 0x40, RZ ;  /* 0x0000004006047810 */ /* 0x000fc40007ffe0ff */
[----:B------:R-:W-:Y:S01]  /*ed00*/  ISETP.GE.AND P1, PT, R6, c[0x0][0x3c8], PT ;  /* 0x0000f20006007a0c */ /* 0x000fe20003f26270 */
[----:B------:R2:W3:Y:S01]  /*ed10*/  LDS.128 R8, [R0+0x4080] ;  /* 0x0040800000087984 */ /* 0x0004e20000000c00 */
[----:B------:R-:W-:-:S13]  /*ed20*/  ISETP.GE.AND P0, PT, R4, c[0x0][0x3c8], PT ;  /* 0x0000f20004007a0c */ /* 0x000fda0003f06270 */
[----:B--2---:R-:W-:-:S04]  /*ed30*/  @!P0 SHF.R.S32.HI R0, RZ, 0x1f, R4 ;  /* 0x0000001fff008819 */ /* 0x004fc80000011404 */
[----:B------:R-:W-:Y:S01]  /*ed40*/  @!P0 LEA.HI R0, R0, R4, RZ, 0x3 ;  /* 0x0000000400008211 */ /* 0x000fe200078f18ff */
[----:B------:R-:W-:-:S03]  /*ed50*/  @!P1 IMAD.WIDE R4, R6, 0x2, R2 ;  /* 0x0000000206049825 */ /* 0x000fc600078e0202 */
[----:B------:R-:W-:-:S05]  /*ed60*/  @!P0 LOP3.LUT R0, R0, 0xfffffff8, RZ, 0xc0, !PT ;  /* 0xfffffff800008812 */ /* 0x000fca00078ec0ff */
[----:B------:R-:W-:Y:S01]  /*ed70*/  @!P0 IMAD.WIDE R2, R0, 0x2, R2 ;  /* 0x0000000200028825 */ /* 0x000fe200078e0202 */
[----:B-1----:R1:W-:Y:S04]  /*ed80*/  @!P1 ST.E.128 [R4.64], R12 ;  /* 0x0000000c04009985 */ /* 0x0023e8000c101d0c */
[----:B---3--:R1:W-:Y:S02]  /*ed90*/  @!P0 ST.E.128 [R2.64], R8 ;  /* 0x0000000802008985 */ /* 0x0083e4000c101d0c */
.L_x_761:
[----:B--234-:R-:W-:Y:S05]  /*eda0*/  BSYNC B0 ;  /* 0x0000000000007941 */ /* 0x01cfea0003800000 */
.L_x_760:
[----:B-1----:R-:W-:Y:S01]  /*edb0*/  IADD3 R0, R7, 0x10, RZ ;  /* 0x0000001007007810 */ /* 0x002fe20007ffe0ff */
[----:B------:R1:W2:Y:S01]  /*edc0*/  SHFL.IDX PT, R3, R16, 0x1, 0x181f ;  /* 0x00381f0010037f89 */ /* 0x0002a200000e0000 */
[----:B------:R-:W-:Y:S02]  /*edd0*/  BSSY B0, `(.L_x_762) ;  /* 0x000000e000007945 */ /* 0x000fe40003800000 */
[----:B------:R-:W-:Y:S01]  /*ede0*/  ISETP.GE.AND P0, PT, R0, R17, PT ;  /* 0x000000110000720c */ /* 0x000fe20003f06270 */
[----:B------:R1:W3:-:S12]  /*edf0*/  SHFL.IDX PT, R2, R18, 0x1, 0x181f ;  /* 0x00381f0012027f89 */ /* 0x0002d800000e0000 */
[----:B------:R-:W-:Y:S05]  /*ee00*/  @P0 BRA `(.L_x_763) ;  /* 0x000000a000000947 */ /* 0x000fea0003800000 */
[C---:B------:R-:W-:Y:S02]  /*ee10*/  IADD3 R4, R6.reuse, 0x40, RZ ;  /* 0x0000004006047810 */ /* 0x040fe40007ffe0ff */
[----:B------:R-:W-:Y:S02]  /*ee20*/  ISETP.GE.AND P1, PT, R6, c[0x0][0x3c8], PT ;  /* 0x0000f20006007a0c */ /* 0x000fe40003f26270 */
[----:B------:R-:W-:-:S13]  /*ee30*/  ISETP.GE.AND P0, PT, R4, c[0x0][0x3c8], PT ;  /* 0x0000f20004007a0c */ /* 0x000fda0003f06270 */
[----:B------:R-:W-:-:S04]  /*ee40*/  @!P0 SHF.R.S32.HI R0, RZ, 0x1f, R4 ;  /* 0x0000001fff008819 */ /* 0x000fc80000011404 */
[----:B------:R-:W-:Y:S01]  /*ee50*/  @!P0 LEA.HI R0, R0, R4, RZ, 0x3 ;  /* 0x0000000400008211 */ /* 0x000fe200078f18ff */
[----:B--23--:R-:W-:-:S03]  /*ee60*/  @!P1 IMAD.WIDE R4, R6, 0x2, R2 ;  /* 0x0000000206049825 */ /* 0x00cfc600078e0202 */
[----:B------:R-:W-:Y:S02]  /*ee70*/  @!P0 LOP3.LUT R0, R0, 0xfffffff8, RZ, 0xc0, !PT ;  /* 0xfffffff800008812 */ /* 0x000fe400078ec0ff */
[----:B------:R2:W-:Y:S03]  /*ee80*/  @!P1 ST.E.128 [R4.64], R24 ;  /* 0x0000001804009985 */ /* 0x0005e6000c101d0c */
[----:B------:R-:W-:-:S05]  /*ee90*/  @!P0 IMAD.WIDE R2, R0, 0x2, R2 ;  /* 0x0000000200028825 */ /* 0x000fca00078e0202 */
[----:B------:R2:W-:Y:S02]  /*eea0*/  @!P0 ST.E.128 [R2.64], R20 ;  /* 0x0000001402008985 */ /* 0x0005e4000c101d0c */
.L_x_763:
[----:B------:R-:W-:Y:S05]  /*eeb0*/  BSYNC B0 ;  /* 0x0000000000007941 */ /* 0x000fea0003800000 */
.L_x_762:
[----:B------:R-:W-:Y:S01]  /*eec0*/  IADD3 R0, R7, 0x20, RZ ;  /* 0x0000002007007810 */ /* 0x000fe20007ffe0ff */
[----:B--2---:R2:W4:Y:S01]  /*eed0*/  SHFL.IDX PT, R3, R16, 0x2, 0x181f ;  /* 0x00581f0010037f89 */ /* 0x00452200000e0000 */
[----:B------:R-:W-:Y:S02]  /*eee0*/  BSSY B0, `(.L_x_764) ;  /* 0x000000e000007945 */ /* 0x000fe40003800000 */
[----:B------:R-:W-:Y:S01]  /*eef0*/  ISETP.GE.AND P0, PT, R0, R17, PT ;  /* 0x000000110000720c */ /* 0x000fe20003f06270 */
[----:B---3--:R2:W3:-:S12]  /*ef00*/  SHFL.IDX PT, R2, R18, 0x2, 0x181f ;  /* 0x00581f0012027f89 */ /* 0x0084d800000e0000 */
[----:B------:R-:W-:Y:S05]  /*ef10*/  @P0 BRA `(.L_x_765) ;  /* 0x000000a000000947 */ /* 0x000fea0003800000 */
[C---:B------:R-:W-:Y:S02]  /*ef20*/  IADD3 R4, R6.reuse, 0x40, RZ ;  /* 0x0000004006047810 */ /* 0x040fe40007ffe0ff */
[----:B------:R-:W-:Y:S02]  /*ef30*/  ISETP.GE.AND P1, PT, R6, c[0x0][0x3c8], PT ;  /* 0x0000f20006007a0c */ /* 0x000fe40003f26270 */
[----:B------:R-:W-:-:S13]  /*ef40*/  ISETP.GE.AND P0, PT, R4, c[0x0][0x3c8], PT ;  /* 0x0000f20004007a0c */ /* 0x000fda0003f06270 */
[----:B------:R-:W-:-:S04]  /*ef50*/  @!P0 SHF.R.S32.HI R0, RZ, 0x1f, R4 ;  /* 0x0000001fff008819 */ /* 0x000fc80000011404 */
[----:B------:R-:W-:Y:S01]  /*ef60*/  @!P0 LEA.HI R0, R0, R4, RZ, 0x3 ;  /* 0x0000000400008211 */ /* 0x000fe200078f18ff */
[----:B---34-:R-:W-:-:S03]  /*ef70*/  @!P1 IMAD.WIDE R4, R6, 0x2, R2 ;  /* 0x0000000206049825 */ /* 0x018fc600078e0202 */
[----:B------:R-:W-:Y:S02]  /*ef80*/  @!P0 LOP3.LUT R0, R0, 0xfffffff8, RZ, 0xc0, !PT ;  /* 0xfffffff800008812 */ /* 0x000fe400078ec0ff */
[----:B------:R3:W-:Y:S03]  /*ef90*/  @!P1 ST.E.128 [R4.64], R32 ;  /* 0x0000002004009985 */ /* 0x0007e6000c101d0c */
[----:B------:R-:W-:-:S05]  /*efa0*/  @!P0 IMAD.WIDE R2, R0, 0x2, R2 ;  /* 0x0000000200028825 */ /* 0x000fca00078e0202 */
[----:B------:R3:W-:Y:S02]  /*efb0*/  @!P0 ST.E.128 [R2.64], R28 ;  /* 0x0000001c02008985 */ /* 0x0007e4000c101d0c */
.L_x_765:
[----:B------:R-:W-:Y:S05]  /*efc0*/  BSYNC B0 ;  /* 0x0000000000007941 */ /* 0x000fea0003800000 */
.L_x_764:
[----:B------:R-:W-:Y:S01]  /*efd0*/  IADD3 R0, R7, 0x30, RZ ;  /* 0x0000003007007810 */ /* 0x000fe20007ffe0ff */
[----:B---34-:R3:W4:Y:S01]  /*efe0*/  SHFL.IDX PT, R3, R16, 0x3, 0x181f ;  /* 0x00781f0010037f89 */ /* 0x01872200000e0000 */
[----:B------:R-:W-:Y:S02]  /*eff0*/  BSSY B0, `(.L_x_766) ;  /* 0x000000e000007945 */ /* 0x000fe40003800000 */
[----:B------:R-:W-:Y:S01]  /*f000*/  ISETP.GE.AND P0, PT, R0, R17, PT ;  /* 0x000000110000720c */ /* 0x000fe20003f06270 */
[----:B------:R3:W1:-:S12]  /*f010*/  SHFL.IDX PT, R2, R18, 0x3, 0x181f ;  /* 0x00781f0012027f89 */ /* 0x00065800000e0000 */
[----:B------:R-:W-:Y:S05]  /*f020*/  @P0 BRA `(.L_x_767) ;  /* 0x000000a000000947 */ /* 0x000fea0003800000 */
[C---:B------:R-:W-:Y:S02]  /*f030*/  IADD3 R4, R6.reuse, 0x40, RZ ;  /* 0x0000004006047810 */ /* 0x040fe40007ffe0ff */
[----:B------:R-:W-:Y:S02]  /*f040*/  ISETP.GE.AND P1, PT, R6, c[0x0][0x3c8], PT ;  /* 0x0000f20006007a0c */ /* 0x000fe40003f26270 */
[----:B------:R-:W-:-:S13]  /*f050*/  ISETP.GE.AND P0, PT, R4, c[0x0][0x3c8], PT ;  /* 0x0000f20004007a0c */ /* 0x000fda0003f06270 */
[----:B------:R-:W-:-:S04]  /*f060*/  @!P0 SHF.R.S32.HI R0, RZ, 0x1f, R4 ;  /* 0x0000001fff008819 */ /* 0x000fc80000011404 */
[----:B------:R-:W-:Y:S01]  /*f070*/  @!P0 LEA.HI R0, R0, R4, RZ, 0x3 ;  /* 0x0000000400008211 */ /* 0x000fe200078f18ff */
[----:B-1--4-:R-:W-:-:S03]  /*f080*/  @!P1 IMAD.WIDE R4, R6, 0x2, R2 ;  /* 0x0000000206049825 */ /* 0x012fc600078e0202 */
[----:B------:R-:W-:Y:S02]  /*f090*/  @!P0 LOP3.LUT R0, R0, 0xfffffff8, RZ, 0xc0, !PT ;  /* 0xfffffff800008812 */ /* 0x000fe400078ec0ff */
[----:B------:R1:W-:Y:S03]  /*f0a0*/  @!P1 ST.E.128 [R4.64], R40 ;  /* 0x0000002804009985 */ /* 0x0003e6000c101d0c */
[----:B------:R-:W-:-:S05]  /*f0b0*/  @!P0 IMAD.WIDE R2, R0, 0x2, R2 ;  /* 0x0000000200028825 */ /* 0x000fca00078e0202 */
[----:B------:R1:W-:Y:S02]  /*f0c0*/  @!P0 ST.E.128 [R2.64], R36 ;  /* 0x0000002402008985 */ /* 0x0003e4000c101d0c */
.L_x_767:
[----:B------:R-:W-:Y:S05]  /*f0d0*/  BSYNC B0 ;  /* 0x0000000000007941 */ /* 0x000fea0003800000 */
.L_x_766:
[----:B------:R-:W-:Y:S01]  /*f0e0*/  IADD3 R0, R7, 0x40, RZ ;  /* 0x0000004007007810 */ /* 0x000fe20007ffe0ff */
[----:B-1--4-:R1:W4:Y:S01]  /*f0f0*/  SHFL.IDX PT, R3, R16, 0x4, 0x181f ;  /* 0x00981f0010037f89 */ /* 0x01232200000e0000 */
[----:B------:R-:W-:Y:S02]  /*f100*/  BSSY B0, `(.L_x_768) ;  /* 0x000000e000007945 */ /* 0x000fe40003800000 */
[----:B------:R-:W-:Y:S01]  /*f110*/  ISETP.GE.AND P0, PT, R0, R17, PT ;  /* 0x000000110000720c */ /* 0x000fe20003f06270 */
[----:B------:R1:W2:-:S12]  /*f120*/  SHFL.IDX PT, R2, R18, 0x4, 0x181f ;  /* 0x00981f0012027f89 */ /* 0x00029800000e0000 */
[----:B------:R-:W-:Y:S05]  /*f130*/  @P0 BRA `(.L_x_769) ;  /* 0x000000a000000947 */ /* 0x000fea0003800000 */
[C---:B------:R-:W-:Y:S02]  /*f140*/  IADD3 R4, R6.reuse, 0x40, RZ ;  /* 0x0000004006047810 */ /* 0x040fe40007ffe0ff */
[----:B------:R-:W-:Y:S02]  /*f150*/  ISETP.GE.AND P1, PT, R6, c[0x0][0x3c8], PT ;  /* 0x0000f20006007a0c */ /* 0x000fe40003f26270 */
[----:B------:R-:W-:-:S13]  /*f160*/  ISETP.GE.AND P0, PT, R4, c[0x0][0x3c8], PT ;  /* 0x0000f20004007a0c */ /* 0x000fda0003f06270 */
[----:B------:R-:W-:-:S04]  /*f170*/  @!P0 SHF.R.S32.HI R0, RZ, 0x1f, R4 ;  /* 0x0000001fff008819 */ /* 0x000fc80000011404 */
[----:B------:R-:W-:Y:S01]  /*f180*/  @!P0 LEA.HI R0, R0, R4, RZ, 0x3 ;  /* 0x0000000400008211 */ /* 0x000fe200078f18ff */
[----:B--2-4-:R-:W-:-:S03]  /*f190*/  @!P1 IMAD.WIDE R4, R6, 0x2, R2 ;  /* 0x0000000206049825 */ /* 0x014fc600078e0202 */
[----:B------:R-:W-:Y:S02]  /*f1a0*/  @!P0 LOP3.LUT R0, R0, 0xfffffff8, RZ, 0xc0, !PT ;  /* 0xfffffff800008812 */ /* 0x000fe400078ec0ff */
[----:B------:R2:W-:Y:S03]  /*f1b0*/  @!P1 ST.E.128 [R4.64], R48 ;  /* 0x0000003004009985 */ /* 0x0005e6000c101d0c */
[----:B------:R-:W-:-:S05]  /*f1c0*/  @!P0 IMAD.WIDE R2, R0, 0x2, R2 ;  /* 0x0000000200028825 */ /* 0x000fca00078e0202 */
[----:B------:R2:W-:Y:S02]  /*f1d0*/  @!P0 ST.E.128 [R2.64], R44 ;  /* 0x0000002c02008985 */ /* 0x0005e4000c101d0c */
.L_x_769:
[----:B------:R-:W-:Y:S05]  /*f1e0*/  BSYNC B0 ;  /* 0x0000000000007941 */ /* 0x000fea0003800000 */
.L_x_768:
[----:B------:R-:W-:Y:S01]  /*f1f0*/  IADD3 R0, R7, 0x50, RZ ;  /* 0x0000005007007810 */ /* 0x000fe20007ffe0ff */
[----:B--2-4-:R2:W4:Y:S01]  /*f200*/  SHFL.IDX PT, R3, R16, 0x5, 0x181f ;  /* 0x00b81f0010037f89 */ /* 0x01452200000e0000 */
        /* <DEDUP_REMOVED lines=14> */
.L_x_771:
[----:B------:R-:W-:Y:S05]  /*f2f0*/  BSYNC B0 ;  /* 0x0000000000007941 */ /* 0x000fea0003800000 */
.L_x_770:
        /* <DEDUP_REMOVED lines=16> */
.L_x_773:
[----:B------:R-:W-:Y:S05]  /*f400*/  BSYNC B0 ;  /* 0x0000000000007941 */ /* 0x000fea0003800000 */
.L_x_772:
[----:B------:R-:W-:Y:S01]  /*f410*/  IADD3 R0, R7, 0x70, RZ ;  /* 0x0000007007007810 */ /* 0x000fe20007ffe0ff */
[----:B--2-4-:R2:W4:Y:S03]  /*f420*/  SHFL.IDX PT, R3, R16, 0x7, 0x181f ;  /* 0x00f81f0010037f89 */ /* 0x01452600000e0000 */
[----:B------:R-:W-:Y:S01]  /*f430*/  ISETP.GE.AND P0, PT, R0, R17, PT ;  /* 0x000000110000720c */ /* 0x000fe20003f06270 */
[----:B------:R2:W1:-:S12]  /*f440*/  SHFL.IDX PT, R2, R18, 0x7, 0x181f ;  /* 0x00f81f0012027f89 */ /* 0x00045800000e0000 */
[----:B------:R-:W-:Y:S05]  /*f450*/  @P0 EXIT ;  /* 0x000000000000094d */ /* 0x000fea0003800000 */
[C---:B------:R-:W-:Y:S02]  /*f460*/  ISETP.GE.AND P0, PT, R6.reuse, c[0x0][0x3c8], PT ;  /* 0x0000f20006007a0c */ /* 0x040fe40003f06270 */
[----:B------:R-:W-:-:S11]  /*f470*/  IADD3 R0, R6, 0x40, RZ ;  /* 0x0000004006007810 */ /* 0x000fd60007ffe0ff */
        /* <DEDUP_REMOVED lines=10> */
.L_x_758:
        /* <DEDUP_REMOVED lines=31> */
.L_x_774:
        /* <DEDUP_REMOVED lines=43> */
.L_x_776:
[----:B------:R-:W-:Y:S05]  /*f9c0*/  BSYNC B0 ;  /* 0x0000000000007941 */ /* 0x000fea0003800000 */
.L_x_775:
        /* <DEDUP_REMOVED lines=17> */
[----:B------:R-:W-:Y:S02]  /*fae0*/  LEA R0, R7, R8, 0x4 ;  /* 0x0000000807007211 */ /* 0x000fe400078e20ff */
[----:B------:R-:W-:Y:S02]  /*faf0*/  UIMAD UR7, UR8, UR5, UR7 ;  /* 0x00000005080772a4 */ /* 0x000fe4000f8e0207 */
[----:B------:R-:W-:Y:S01]  /*fb00*/  UIMAD.WIDE.U32 UR8, UR8, UR4, UR16 ;  /* 0x00000004080872a5 */ /* 0x000fe2000f8e0010 */
[C---:B--2---:R-:W-:Y:S02]  /*fb10*/  IMAD R0, R12.reuse, 0x80, R0 ;  /* 0x000000800c007824 */ /* 0x044fe400078e0200 */
        /* <DEDUP_REMOVED lines=21> */
[----:B------:R-:W-:Y:S01]  /*fc70*/  IMAD.IADD R3, R3, 0x1, R6 ;  /* 0x0000000103037824 */ /* 0x000fe200078e0206 */
[----:B------:R-:W-:Y:S01]  /*fc80*/  SHF.L.U32 R6, R7, 0x3, RZ ;  /* 0x0000000307067819 */ /* 0x000fe200000006ff */
[C---:B------:R-:W-:Y:S02]  /*fc90*/  IMAD R0, R5.reuse, c[0x0][0x3dc], R0 ;  /* 0x0000f70005007a24 */ /* 0x040fe400078e0200 */
[----:B------:R-:W-:Y:S01]  /*fca0*/  IMAD.WIDE.U32 R2, R5, c[0x0][0x3d8], R2 ;  /* 0x0000f60005027a25 */ /* 0x000fe200078e0002 */
[----:B------:R-:W-:-:S04]  /*fcb0*/  IADD3 R7, R6, 0x40, RZ ;  /* 0x0000004006077810 */ /* 0x000fc80007ffe0ff */
        /* <DEDUP_REMOVED lines=16> */
.L_x_778:
[----:B------:R-:W-:Y:S05]  /*fdc0*/  BSYNC B0 ;  /* 0x0000000000007941 */ /* 0x000fea0003800000 */
.L_x_777:
        /* <DEDUP_REMOVED lines=15> */
.L_x_780:
[----:B------:R-:W-:Y:S05]  /*fec0*/  BSYNC B0 ;  /* 0x0000000000007941 */ /* 0x000fea0003800000 */
.L_x_779:
[----:B------:R-:W-:Y:S01]  /*fed0*/  IADD3 R0, R8, 0x20, RZ ;  /* 0x0000002008007810 */ /* 0x000fe20007ffe0ff */
[----:B---3--:R3:W1:Y:S01]  /*fee0*/  SHFL.IDX PT, R3, R9, 0x2, 0x181f ;  /* 0x00581f0009037f89 */ /* 0x00866200000e0000 */
        /* <DEDUP_REMOVED lines=13> */
.L_x_782:
[----:B------:R-:W-:Y:S05]  /*ffc0*/  BSYNC B0 ;  /* 0x0000000000007941 */ /* 0x000fea0003800000 */
.L_x_781:
[----:B------:R-:W-:Y:S01]  /*ffd0*/  IADD3 R0, R8, 0x30, RZ ;  /* 0x0000003008007810 */ /* 0x000fe20007ffe0ff */
[----:B-1----:R1:W2:Y:S01]  /*ffe0*/  SHFL.IDX PT, R3, R9, 0x3, 0x181f ;  /* 0x00781f0009037f89 */ /* 0x0022a200000e0000 */
[----:B------:R-:W-:Y:S02]  /*fff0*/  BSSY B0, `(.L_x_783) ;  /* 0x000000d000007945 */ /* 0x000fe40003800000 */
[----:B------:R-:W-:Y:S01]  /*10000*/  ISETP.GE.AND P0, PT, R0, R10, PT ;  /* 0x0000000a0000720c */ /* 0x000fe20003f06270 */
[----:B----4-:R1:W4:-:S12]  /*10010*/  SHFL.IDX PT, R2, R11, 0x3, 0x181f ;  /* 0x00781f000b027f89 */ /* 0x01031800000e0000 */
        /* <DEDUP_REMOVED lines=8> */
[----:B------:R-:W-:-:S05]  /*100a0*/  @!P0 IMAD.WIDE R2, R0, 0x2, R2 ;  /* 0x0000000200028825 */ /* 0x000fca00078e0202 */
[----:B------:R2:W-:Y:S02]  /*100b0*/  @!P0 ST.E.128 [R2.64], RZ ;  /* 0x000000ff02008985 */ /* 0x0005e4000c101d0c */
.L_x_784:
[----:B------:R-:W-:Y:S05]  /*100c0*/  BSYNC B0 ;  /* 0x0000000000007941 */ /* 0x000fea0003800000 */
.L_x_783:
[----:B------:R-:W-:Y:S01]  /*100d0*/  IADD3 R0, R8, 0x40, RZ ;  /* 0x0000004008007810 */ /* 0x000fe20007ffe0ff */
[----:B--2---:R2:W1:Y:S01]  /*100e0*/  SHFL.IDX PT, R3, R9, 0x4, 0x181f ;  /* 0x00981f0009037f89 */ /* 0x00446200000e0000 */
        /* <DEDUP_REMOVED lines=13> */
.L_x_786:
[----:B------:R-:W-:Y:S05]  /*101c0*/  BSYNC B0 ;  /* 0x0000000000007941 */ /* 0x000fea0003800000 */
.L_x_785:
        /* <DEDUP_REMOVED lines=15> */
.L_x_788:
[----:B------:R-:W-:Y:S05]  /*102c0*/  BSYNC B0 ;  /* 0x0000000000007941 */ /* 0x000fea0003800000 */
.L_x_787:
        /* <DEDUP_REMOVED lines=15> */
.L_x_790:
[----:B------:R-:W-:Y:S05]  /*103c0*/  BSYNC B0 ;  /* 0x0000000000007941 */ /* 0x000fea0003800000 */
.L_x_789:
        /* <DEDUP_REMOVED lines=16> */
.L_x_791:
        /* <DEDUP_REMOVED lines=11> */
.L_x_2177:


//--------------------- .text._ZN7cutlass13device_kernelIN5flash19enable_sm80_to_sm89INS1_16FlashAttnFwdSm80INS1_25CollectiveMainloopFwdSm80ILi4ELi1ELb0EN4cute5tupleIJNS5_1CILi128EEENS7_ILi64EEES8_EEELi128ENS_10bfloat16_tEfNS_4arch4Sm80ELb0ELb0ELb1ELb1ELb1ELb1ELb1ELb0EEENS1_21CollectiveEpilogueFwdINS6_IJS8_S8_S9_EEENS6_IJNS7_ILi1EEESH_SH_EEESB_SD_Li128ELb1ELb1ELb0ELb0EEENS1_19SingleTileSchedulerILb1ELb0ELb1ELi128EEEEEEEEEvNT_6ParamsE --------------------------
	.section	.text._ZN7cutlass13device_kernelIN5flash19enable_sm80_to_sm89INS1_16FlashAttnFwdSm80INS1_25CollectiveMainloopFwdSm80ILi4ELi1ELb0EN4cute5tupleIJNS5_1CILi128EEENS7_ILi64EEES8_EEELi128ENS_10bfloat16_tEfNS_4arch4Sm80ELb0ELb0ELb1ELb1ELb1ELb1ELb1ELb0EEENS1_21CollectiveEpilogueFwdINS6_IJS8_S8_S9_EEENS6_IJNS7_ILi1EEESH_SH_EEESB_SD_Li128ELb1ELb1ELb0ELb0EEENS1_19SingleTileSchedulerILb1ELb0ELb1ELi128EEEEEEEEEvNT_6ParamsE,"ax",@progbits
	.sectioninfo	@"SHI_REGISTERS=255"
	.align	128
.text._ZN7cutlass13device_kernelIN5flash19enable_sm80_to_sm89INS1_16FlashAttnFwdSm80INS1_25CollectiveMainloopFwdSm80ILi4ELi1ELb0EN4cute5tupleIJNS5_1CILi128EEENS7_ILi64EEES8_EEELi128ENS_10bfloat16_tEfNS_4arch4Sm80ELb0ELb0ELb1ELb1ELb1ELb1ELb1ELb0EEENS1_21CollectiveEpilogueFwdINS6_IJS8_S8_S9_EEENS6_IJNS7_ILi1EEESH_SH_EEESB_SD_Li128ELb1ELb1ELb0ELb0EEENS1_19SingleTileSchedulerILb1ELb0ELb1ELi128EEEEEEEEEvNT_6ParamsE:
        .type           _ZN7cutlass13device_kernelIN5flash19enable_sm80_to_sm89INS1_16FlashAttnFwdSm80INS1_25CollectiveMainloopFwdSm80ILi4ELi1ELb0EN4cute5tupleIJNS5_1CILi128EEENS7_ILi64EEES8_EEELi128ENS_10bfloat16_tEfNS_4arch4Sm80ELb0ELb0ELb1ELb1ELb1ELb1ELb1ELb0EEENS1_21CollectiveEpilogueFwdINS6_IJS8_S8_S9_EEENS6_IJNS7_ILi1EEESH_SH_EEESB_SD_Li128ELb1ELb1ELb0ELb0EEENS1_19SingleTileSchedulerILb1ELb0ELb1ELi128EEEEEEEEEvNT_6ParamsE,@function
        .size           _ZN7cutlass13device_kernelIN5flash19enable_sm80_to_sm89INS1_16FlashAttnFwdSm80INS1_25CollectiveMainloopFwdSm80ILi4ELi1ELb0EN4cute5tupleIJNS5_1CILi128EEENS7_ILi64EEES8_EEELi128ENS_10bfloat16_tEfNS_4arch4Sm80ELb0ELb0ELb1ELb1ELb1ELb1ELb1ELb0EEENS1_21CollectiveEpilogueFwdINS6_IJS8_S8_S9_EEENS6_IJNS7_ILi1EEESH_SH_EEESB_SD_Li128ELb1ELb1ELb0ELb0EEENS1_19SingleTileSchedulerILb1ELb0ELb1ELi128EEEEEEEEEvNT_6ParamsE,(.L_x_2178 - _ZN7cutlass13device_kernelIN5flash19enable_sm80_to_sm89INS1_16FlashAttnFwdSm80INS1_25CollectiveMainloopFwdSm80ILi4ELi1ELb0EN4cute5tupleIJNS5_1CILi128EEENS7_ILi64EEES8_EEELi128ENS_10bfloat16_tEfNS_4arch4Sm80ELb0ELb0ELb1ELb1ELb1ELb1ELb1ELb0EEENS1_21CollectiveEpilogueFwdINS6_IJS8_S8_S9_EEENS6_IJNS7_ILi1EEESH_SH_EEESB_SD_Li128ELb1ELb1ELb0ELb0EEENS1_19SingleTileSchedulerILb1ELb0ELb1ELi128EEEEEEEEEvNT_6ParamsE)
        .other          _ZN7cutlass13device_kernelIN5flash19enable_sm80_to_sm89INS1_16FlashAttnFwdSm80INS1_25CollectiveMainloopFwdSm80ILi4ELi1ELb0EN4cute5tupleIJNS5_1CILi128EEENS7_ILi64EEES8_EEELi128ENS_10bfloat16_tEfNS_4arch4Sm80ELb0ELb0ELb1ELb1ELb1ELb1ELb1ELb0EEENS1_21CollectiveEpilogueFwdINS6_IJS8_S8_S9_EEENS6_IJNS7_ILi1EEESH_SH_EEESB_SD_Li128ELb1ELb1ELb0ELb0EEENS1_19SingleTileSchedulerILb1ELb0ELb1ELi128EEEEEEEEEvNT_6ParamsE,@"STO_CUDA_ENTRY STV_DEFAULT"
_ZN7cutlass13device_kernelIN5flash19enable_sm80_to_sm89INS1_16FlashAttnFwdSm80INS1_25CollectiveMainloopFwdSm80ILi4ELi1ELb0EN4cute5tupleIJNS5_1CILi128EEENS7_ILi64EEES8_EEELi128ENS_10bfloat16_tEfNS_4arch4Sm80ELb0ELb0ELb1ELb1ELb1ELb1ELb1ELb0EEENS1_21CollectiveEpilogueFwdINS6_IJS8_S8_S9_EEENS6_IJNS7_ILi1EEESH_SH_EEESB_SD_Li128ELb1ELb1ELb0ELb0EEENS1_19SingleTileSchedulerILb1ELb0ELb1ELi128EEEEEEEEEvNT_6ParamsE:
        /* <DEDUP_REMOVED lines=21> */
.L_x_793:
        /* <DEDUP_REMOVED lines=13> */
.L_x_795:
[----:B------:R-:W-:Y:S02]  /*0220*/  ULDC UR6, c[0x0][0x54c] ;  /* 0x0001530000067ab9 */ /* 0x000fe40000000800 */
.L_x_794:
[----:B------:R-:W-:Y:S02]  /*0230*/  ULDC UR4, c[0x0][0x548] ;  /* 0x0001520000047ab9 */ /* 0x000fe40000000800 */
[----:B------:R-:W-:-:S02]  /*0240*/  USHF.L.U32 UR5, UR17, 0x7, URZ ;  /* 0x0000000711057899 */ /* 0x000fc4000800063f */
[----:B------:R-:W-:-:S04]  /*0250*/  UIMAD UR4, UR6, UR4, URZ ;  /* 0x00000004060472a4 */ /* 0x000fc8000f8e023f */
[----:B------:R-:W-:-:S04]  /*0260*/  UISETP.GE.AND UP0, UPT, UR5, UR4, UPT ;  /* 0x000000040500728c */ /* 0x000fc8000bf06270 */
[----:B------:R-:W-:Y:S01]  /*0270*/  USEL UR24, UR24, 0xffffffff, !UP0 ;  /* 0xffffffff18187887 */ /* 0x000fe2000c000000 */
[----:B------:R-:W-:Y:S05]  /*0280*/  BRA `(.L_x_796) ;  /* 0x000001b000007947 */ /* 0x000fea0003800000 */
.L_x_792:
        /* <DEDUP_REMOVED lines=8> */
.L_x_797:
        /* <DEDUP_REMOVED lines=13> */
.L_x_799:
[----:B------:R-:W-:Y:S02]  /*03e0*/  ULDC UR6, c[0x0][0x54c] ;  /* 0x0001530000067ab9 */ /* 0x000fe40000000800 */
.L_x_798:
[----:B------:R-:W-:Y:S02]  /*03f0*/  ULDC UR4, c[0x0][0x548] ;  /* 0x0001520000047ab9 */ /* 0x000fe40000000800 */
[----:B------:R-:W-:-:S02]  /*0400*/  USHF.L.U32 UR5, UR17, 0x7, URZ ;  /* 0x0000000711057899 */ /* 0x000fc4000800063f */
[----:B------:R-:W-:-:S04]  /*0410*/  UIMAD UR4, UR6, UR4, URZ ;  /* 0x00000004060472a4 */ /* 0x000fc8000f8e023f */
[----:B------:R-:W-:-:S04]  /*0420*/  UISETP.GE.AND UP0, UPT, UR5, UR4, UPT ;  /* 0x000000040500728c */ /* 0x000fc8000bf06270 */
[----:B------:R-:W-:-:S06]  /*0430*/  USEL UR24, UR24, 0xffffffff, !UP0 ;  /* 0xffffffff18187887 */ /* 0x000fcc000c000000 */
.L_x_796:
        /* <DEDUP_REMOVED lines=64> */
.L_x_800:
        /* <DEDUP_REMOVED lines=10> */
.L_x_801:
[----:B------:R-:W-:Y:S05]  /*08e0*/  @!P4 BRA `(.L_x_802) ;  /* 0x000000500000c947 */ /* 0x000fea0003800000 */
[----:B-1--4-:R1:W4:Y:S04]  /*08f0*/  LDG.E R0, [R4.64] ;  /* 0x0000002204007981 */ /* 0x012328000c1e1900 */
[----:B-1-3--:R-:W3:Y:S01]  /*0900*/  LDG.E R4, [R4.64+0x4] ;  /* 0x0000042204047981 */ /* 0x00aee2000c1e1900 */
[----:B----4-:R-:W1:Y:S08]  /*0910*/  R2UR UR22, R0 ;  /* 0x00000000001673c2 */ /* 0x010e7000000e0000 */
[----:B---3--:R-:W1:Y:S02]  /*0920*/  R2UR UR4, R4 ;  /* 0x00000000040473c2 */ /* 0x008e6400000e0000 */
[----:B-1----:R-:W-:-:S06]  /*0930*/  UIADD3 UR22, -UR22, UR4, URZ ;  /* 0x0000000416167290 */ /* 0x002fcc000fffe13f */
.L_x_802:
[----:B-1--4-:R1:W4:Y:S01]  /*0940*/  @P0 LDG.E R0, [R2.64] ;  /* 0x0000002202000981 */ /* 0x012322000c1e1900 */
[----:B------:R-:W-:-:S03]  /*0950*/  ULDC.64 UR4, c[0x0][0x378] ;  /* 0x0000de0000047ab9 */ /* 0x000fc60000000a00 */
[----:B-1-3--:R-:W3:Y:S01]  /*0960*/  @P0 LDG.E R2, [R2.64+0x4] ;  /* 0x0000042202020981 */ /* 0x00aee2000c1e1900 */
[----:B------:R-:W-:Y:S01]  /*0970*/  UISETP.NE.U32.AND UP0, UPT, URZ, UR4, UPT ;  /* 0x000000043f00728c */ /* 0x000fe2000bf05070 */
[----:B------:R-:W-:-:S03]  /*0980*/  IMAD.U32 R143, RZ, RZ, UR22 ;  /* 0x00000016ff8f7e24 */ /* 0x000fc6000f8e00ff */
[----:B------:R-:W-:-:S03]  /*0990*/  UISETP.NE.AND.EX UP0, UPT, URZ, UR5, UPT, UP0 ;  /* 0x000000053f00728c */ /* 0x000fc6000bf05300 */
[----:B------:R-:W-:-:S03]  /*09a0*/  ULDC.64 UR4, c[0x0][0x378] ;  /* 0x0000de0000047ab9 */ /* 0x000fc60000000a00 */
[----:B------:R-:W-:-:S05]  /*09b0*/  PLOP3.LUT P1, PT, PT, PT, UP0, 0x80, 0x0 ;  /* 0x000000000000781c */ /* 0x000fca0003f2f008 */
[----:B------:R-:W-:-:S06]  /*09c0*/  @UP0 UIMAD.WIDE UR4, UR24, UR45, UR4 ;  /* 0x0000002d180402a5 */ /* 0x000fcc000f8e0204 */
[----:B------:R-:W-:Y:S01]  /*09d0*/  MOV R4, UR4 ;  /* 0x0000000400047c02 */ /* 0x000fe20008000f00 */
[----:B------:R-:W-:-:S05]  /*09e0*/  IMAD.U32 R5, RZ, RZ, UR5 ;  /* 0x00000005ff057e24 */ /* 0x000fca000f8e00ff */
[----:B------:R1:W5:Y:S01]  /*09f0*/  @P1 LDG.E R143, [R4.64] ;  /* 0x00000022048f1981 */ /* 0x000362000c1e1900 */
[----:B------:R-:W-:Y:S01]  /*0a00*/  UIADD3 UR5, -UR19, UR22, URZ ;  /* 0x0000001613057290 */ /* 0x000fe2000fffe13f */
[----:B----4-:R-:W4:Y:S08]  /*0a10*/  @P0 R2UR UR4, R0 ;  /* 0x00000000000403c2 */ /* 0x010f3000000e0000 */
[----:B---3--:R-:W4:Y:S02]  /*0a20*/  @P0 R2UR UR6, R2 ;  /* 0x00000000020603c2 */ /* 0x008f2400000e0000 */
[----:B----4-:R-:W-:-:S02]  /*0a30*/  @UP2 UIADD3 UR21, -UR4, UR6, URZ ;  /* 0x0000000604152290 */ /* 0x010fc4000fffe13f */
[----:B------:R-:W-:Y:S02]  /*0a40*/  UIADD3 UR6, -UR5, URZ, URZ ;  /* 0x0000003f05067290 */ /* 0x000fe4000fffe13f */
[----:B------:R-:W-:Y:S02]  /*0a50*/  UIADD3 UR9, UR5, UR21, URZ ;  /* 0x0000001505097290 */ /* 0x000fe4000fffe03f */
        /* <DEDUP_REMOVED lines=19> */
[----:B-1----:R-:W-:Y:S02]  /*0b90*/  ULDC.64 UR4, c[0x0][0x340] ;  /* 0x0000d00000047ab9 */ /* 0x002fe40000000a00 */
[----:B------:R-:W-:Y:S02]  /*0ba0*/  UISETP.NE.U32.AND UP0, UPT, URZ, UR4, UPT ;  /* 0x000000043f00728c */ /* 0x000fe4000bf05070 */
[----:B------:R-:W-:Y:S02]  /*0bb0*/  ULDC.64 UR28, c[0x0][0x240] ;  /* 0x00009000001c7ab9 */ /* 0x000fe40000000a00 */
        /* <DEDUP_REMOVED lines=8> */
[----:B------:R-:W-:Y:S01]  /*0c40*/  UMOV UR43, 0x6 ;  /* 0x00000006002b7882 */ /* 0x000fe20000000000 */
[----:B------:R-:W-:Y:S01]  /*0c50*/  LEA.HI R0, R14, R159, RZ, 0x3 ;  /* 0x0000009f0e007211 */ /* 0x000fe200078f18ff */
[----:B------:R1:W3:Y:S01]  /*0c60*/  @P4 LDG.E R9, [R2.64] ;  /* 0x0000002202094981 */ /* 0x0002e2000c1e1900 */
[----:B------:R-:W-:Y:S01]  /*0c70*/  UMOV UR40, 0x5 ;  /* 0x0000000500287882 */ /* 0x000fe20000000000 */
[----:B------:R-:W-:Y:S01]  /*0c80*/  IMAD.U32 R4, RZ, RZ, UR16 ;  /* 0x00000010ff047e24 */ /* 0x000fe2000f8e00ff */
[----:B------:R-:W-:Y:S01]  /*0c90*/  SHF.R.S32.HI R96, RZ, 0x3, R0 ;  /* 0x00000003ff607819 */ /* 0x000fe20000011400 */
[----:B------:R-:W-:Y:S01]  /*0ca0*/  ULDC UR13, c[0x0][0x23c] ;  /* 0x00008f00000d7ab9 */ /* 0x000fe20000000800 */
[----:B------:R-:W-:Y:S01]  /*0cb0*/  LOP3.LUT R0, R0, 0xfffffff8, RZ, 0xc0, !PT ;  /* 0xfffffff800007812 */ /* 0x000fe200078ec0ff */
[----:B------:R-:W-:Y:S01]  /*0cc0*/  ULDC.64 UR4, c[0x0][0x238] ;  /* 0x00008e0000047ab9 */ /* 0x000fe20000000a00 */
[----:B------:R-:W-:Y:S01]  /*0cd0*/  SHF.R.S32.HI R11, RZ, 0x1f, R96 ;  /* 0x0000001fff0b7819 */ /* 0x000fe20000011460 */
[----:B------:R-:W-:Y:S01]  /*0ce0*/  UIMAD UR28, UR15, UR28, URZ ;  /* 0x0000001c0f1c72a4 */ /* 0x000fe2000f8e023f */
[C---:B-----5:R-:W-:Y:S01]  /*0cf0*/  IADD3 R118, P0, R96.reuse, R8, RZ ;  /* 0x0000000860767210 */ /* 0x060fe20007f1e0ff */
[----:B------:R-:W-:Y:S01]  /*0d00*/  IMAD.IADD R25, R159, 0x1, -R0 ;  /* 0x000000019f197824 */ /* 0x000fe200078e0a00 */
[----:B------:R-:W-:Y:S01]  /*0d10*/  IADD3 R139, -R96, UR21, RZ ;  /* 0x00000015608b7c10 */ /* 0x000fe2000fffe1ff */
[----:B------:R-:W-:Y:S01]  /*0d20*/  USHF.L.U64.HI UR10, UR4, UR43, UR5 ;  /* 0x0000002b040a7299 */ /* 0x000fe20008010205 */
[----:B------:R-:W-:Y:S01]  /*0d30*/  LEA.HI.X.SX32 R119, R8, R11, 0x1, P0 ;  /* 0x0000000b08777211 */ /* 0x000fe200000f0eff */
[C---:B------:R-:W-:Y:S01]  /*0d40*/  IMAD.SHL.U32 R20, R25.reuse, 0x8, RZ ;  /* 0x0000000819147824 */ /* 0x040fe200078e00ff */
[----:B------:R-:W-:Y:S01]  /*0d50*/  USHF.L.U32 UR11, UR4, 0x6, URZ ;  /* 0x00000006040b7899 */ /* 0x000fe2000800063f */
[----:B------:R-:W-:Y:S01]  /*0d60*/  IMAD.SHL.U32 R32, R25, 0x4, RZ ;  /* 0x0000000419207824 */ /* 0x000fe200078e00ff */
[----:B------:R-:W-:Y:S01]  /*0d70*/  UIMAD.WIDE.U32 UR26, UR4, 0x20, URZ ;  /* 0x00000020041a78a5 */ /* 0x000fe2000f8e003f */
[----:B------:R-:W-:Y:S01]  /*0d80*/  IMAD R10, R11, c[0x0][0x280], RZ ;  /* 0x0000a0000b0a7a24 */ /* 0x000fe200078e02ff */
[----:B------:R-:W-:Y:S01]  /*0d90*/  SHF.R.S32.HI R21, RZ, 0x1f, R20 ;  /* 0x0000001fff157819 */ /* 0x000fe20000011414 */
[----:B------:R-:W-:Y:S01]  /*0da0*/  USHF.L.U64.HI UR13, UR4, UR40, UR13 ;  /* 0x00000028040d7299 */ /* 0x000fe2000801020d */
[----:B------:R-:W-:Y:S01]  /*0db0*/  SHF.R.S32.HI R33, RZ, 0x1f, R32 ;  /* 0x0000001fff217819 */ /* 0x000fe20000011420 */
[----:B------:R-:W-:Y:S01]  /*0dc0*/  USHF.L.U32 UR14, UR4, 0x5, URZ ;  /* 0x00000005040e7899 */ /* 0x000fe2000800063f */
[----:B------:R-:W-:Y:S01]  /*0dd0*/  IADD3 R92, R20, 0x40, RZ ;  /* 0x00000040145c7810 */ /* 0x000fe20007ffe0ff */
[----:B------:R-:W-:Y:S01]  /*0de0*/  UIMAD UR33, UR16, UR29, UR28 ;  /* 0x0000001d102172a4 */ /* 0x000fe2000f8e021c */
[----:B-1----:R-:W-:Y:S01]  /*0df0*/  IMAD.U32 R2, RZ, RZ, UR18 ;  /* 0x00000012ff027e24 */ /* 0x002fe2000f8e00ff */
[----:B------:R-:W-:Y:S01]  /*0e00*/  ULDC.64 UR4, c[0x0][0x260] ;  /* 0x0000980000047ab9 */ /* 0x000fe20000000a00 */
[----:B------:R-:W-:Y:S01]  /*0e10*/  IMAD.WIDE.U32 R4, R4, c[0x0][0x260], R20 ;  /* 0x0000980004047a25 */ /* 0x000fe200078e0014 */
[----:B------:R-:W-:Y:S01]  /*0e20*/  UIMAD UR4, UR15, UR4, URZ ;  /* 0x000000040f0472a4 */ /* 0x000fe2000f8e023f */
[----:B------:R-:W-:Y:S01]  /*0e30*/  ISETP.GE.AND P6, PT, R20, c[0x0][0x1d4], PT ;  /* 0x0000750014007a0c */ /* 0x000fe20003fc6270 */
[----:B------:R-:W-:Y:S01]  /*0e40*/  ULDC UR31, c[0x0][0x284] ;  /* 0x0000a100001f7ab9 */ /* 0x000fe20000000800 */
[----:B------:R-:W-:Y:S01]  /*0e50*/  IMAD R0, R2, -0x40, R139 ;  /* 0xffffffc002007824 */ /* 0x000fe200078e028b */
[----:B------:R-:W-:Y:S01]  /*0e60*/  UIMAD UR28, UR16, UR5, UR4 ;  /* 0x00000005101c72a4 */ /* 0x000fe2000f8e0204 */
[----:B------:R-:W-:Y:S01]  /*0e70*/  IMAD R2, R119, c[0x0][0x238], RZ ;  /* 0x00008e0077027a24 */ /* 0x000fe200078e02ff */
[----:B------:R-:W-:Y:S01]  /*0e80*/  UMOV UR41, 0x30 ;  /* 0x0000003000297882 */ /* 0x000fe20000000000 */
[----:B------:R-:W-:Y:S01]  /*0e90*/  IMAD.MOV.U32 R12, RZ, RZ, R4 ;  /* 0x000000ffff0c7224 */ /* 0x000fe200078e0004 */
[----:B------:R-:W-:Y:S01]  /*0ea0*/  ISETP.GE.AND P3, PT, R0, 0x1, PT ;  /* 0x000000010000780c */ /* 0x000fe20003f66270 */
[----:B------:R-:W-:Y:S01]  /*0eb0*/  IMAD R6, R118, c[0x0][0x23c], R2 ;  /* 0x00008f0076067a24 */ /* 0x000fe200078e0202 */
[----:B------:R-:W-:Y:S01]  /*0ec0*/  ISETP.GE.AND P2, PT, R0, 0x11, PT ;  /* 0x000000110000780c */ /* 0x000fe20003f46270 */
[----:B------:R-:W-:Y:S01]  /*0ed0*/  IMAD.WIDE.U32 R2, R118, c[0x0][0x238], R20 ;  /* 0x00008e0076027a25 */ /* 0x000fe200078e0014 */
[C---:B------:R-:W-:Y:S01]  /*0ee0*/  ISETP.GE.AND P1, PT, R0.reuse, 0x21, PT ;  /* 0x000000210000780c */ /* 0x040fe20003f26270 */
[----:B------:R-:W-:Y:S01]  /*0ef0*/  ULDC.64 UR4, c[0x0][0x280] ;  /* 0x0000a00000047ab9 */ /* 0x000fe20000000a00 */
[----:B------:R-:W-:Y:S01]  /*0f00*/  ISETP.GT.AND P0, PT, R0, 0x30, PT ;  /* 0x000000300000780c */ /* 0x000fe20003f04270 */
[----:B------:R-:W-:Y:S01]  /*0f10*/  IMAD.IADD R3, R3, 0x1, R6 ;  /* 0x0000000103037824 */ /* 0x000fe200078e0206 */
[----:B------:R-:W-:Y:S01]  /*0f20*/  USEL UR39, UR24, URZ, !UP2 ;  /* 0x0000003f18277287 */ /* 0x000fe2000d000000 */
[----:B------:R-:W-:Y:S01]  /*0f30*/  IMAD.U32 R0, RZ, RZ, UR16 ;  /* 0x00000010ff007e24 */ /* 0x000fe2000f8e00ff */
[----:B------:R-:W-:Y:S01]  /*0f40*/  USHF.L.U64.HI UR29, UR4, UR43, UR31 ;  /* 0x0000002b041d7299 */ /* 0x000fe2000801021f */
[----:B------:R-:W-:Y:S01]  /*0f50*/  IADD3 R13, R5, UR28, RZ ;  /* 0x0000001c050d7c10 */ /* 0x000fe2000fffe0ff */
[----:B------:R-:W-:Y:S01]  /*0f60*/  USHF.L.U64.HI UR12, UR4, UR40, UR5 ;  /* 0x00000028040c7299 */ /* 0x000fe20008010205 */
[----:B------:R-:W-:Y:S01]  /*0f70*/  IMAD.WIDE.U32 R2, R0, c[0x0][0x240], R2 ;  /* 0x0000900000027a25 */ /* 0x000fe200078e0002 */
[----:B------:R-:W-:Y:S01]  /*0f80*/  UIMAD UR25, UR41, UR5, URZ ;  /* 0x00000005291972a4 */ /* 0x000fe2000f8e023f */
[----:B------:R-:W-:Y:S01]  /*0f90*/  ISETP.GE.AND P5, PT, R92, c[0x0][0x1d4], PT ;  /* 0x000075005c007a0c */ /* 0x000fe20003fa6270 */
[----:B------:R-:W-:Y:S01]  /*0fa0*/  USHF.L.U64.HI UR31, UR4, UR45, UR31 ;  /* 0x0000002d041f7299 */ /* 0x000fe2000801021f */
[----:B------:R-:W-:Y:S01]  /*0fb0*/  IMAD R0, R11, c[0x0][0x290], RZ ;  /* 0x0000a4000b007a24 */ /* 0x000fe200078e02ff */
[----:B------:R-:W-:Y:S01]  /*0fc0*/  IADD3 R3, R3, UR33, RZ ;  /* 0x0000002103037c10 */ /* 0x000fe2000fffe0ff */
[----:B------:R-:W-:Y:S01]  /*0fd0*/  USHF.R.S32.HI UR33, URZ, 0x1f, UR24 ;  /* 0x0000001f3f217899 */ /* 0x000fe20008011418 */
[----:B------:R-:W-:Y:S01]  /*0fe0*/  IMAD.U32 R100, RZ, RZ, UR39 ;  /* 0x00000027ff647e24 */ /* 0x000fe2000f8e00ff */
[----:B------:R-:W-:Y:S01]  /*0ff0*/  UIMAD.WIDE.U32 UR36, UR4, 0x30, URZ ;  /* 0x00000030042478a5 */ /* 0x000fe2000f8e003f */
[C---:B------:R-:W-:Y:S01]  /*1000*/  IMAD.WIDE.U32 R4, R96.reuse, c[0x0][0x290], R32 ;  /* 0x0000a40060047a25 */ /* 0x040fe200078e0020 */
[----:B------:R-:W-:Y:S01]  /*1010*/  USEL UR38, UR33, URZ, !UP2 ;  /* 0x0000003f21267287 */ /* 0x000fe2000d000000 */
[C---:B------:R-:W-:Y:S01]  /*1020*/  IADD3 R147, R96.reuse, 0x10, RZ ;  /* 0x0000001060937810 */ /* 0x040fe20007ffe0ff */
[----:B------:R-:W-:Y:S01]  /*1030*/  USHF.L.U32 UR28, UR4, 0x5, URZ ;  /* 0x00000005041c7899 */ /* 0x000fe2000800063f */
[----:B------:R-:W-:Y:S01]  /*1040*/  IMAD R11, R96, c[0x0][0x294], R0 ;  /* 0x0000a500600b7a24 */ /* 0x000fe200078e0200 */
[----:B------:R-:W-:Y:S01]  /*1050*/  USHF.L.U32 UR30, UR4, 0x6, URZ ;  /* 0x00000006041e7899 */ /* 0x000fe2000800063f */
[----:B------:R-:W-:Y:S01]  /*1060*/  IMAD.WIDE.U32 R128, R100, c[0x0][0x248], R2 ;  /* 0x0000920064807a25 */ /* 0x000fe200078e0002 */
[----:B------:R-:W-:Y:S01]  /*1070*/  USHF.L.U32 UR32, UR4, 0x4, URZ ;  /* 0x0000000404207899 */ /* 0x000fe2000800063f */
[----:B------:R-:W-:Y:S01]  /*1080*/  LEA.HI R0, R14, R159, RZ, 0x6 ;  /* 0x0000009f0e007211 */ /* 0x000fe200078f30ff */
[----:B------:R-:W-:Y:S01]  /*1090*/  ULDC UR48, c[0x0][0x23c] ;  /* 0x00008f0000307ab9 */ /* 0x000fe20000000800 */
[----:B------:R-:W-:Y:S01]  /*10a0*/  IMAD.MOV.U32 R18, RZ, RZ, R4 ;  /* 0x000000ffff127224 */ /* 0x000fe200078e0004 */
[----:B------:R-:W-:Y:S01]  /*10b0*/  ULDC.64 UR4, c[0x0][0x248] ;  /* 0x0000920000047ab9 */ /* 0x000fe20000000a00 */
[----:B------:R-:W-:Y:S01]  /*10c0*/  IMAD.SHL.U32 R4, R96, 0x40, RZ ;  /* 0x0000004060047824 */ /* 0x000fe200078e00ff */
[----:B------:R-:W-:Y:S01]  /*10d0*/  UIMAD UR4, UR38, UR4, URZ ;  /* 0x00000004260472a4 */ /* 0x000fe2000f8e023f */
[----:B------:R-:W-:Y:S01]  /*10e0*/  IMAD.SHL.U32 R0, R0, 0x8, RZ ;  /* 0x0000000800007824 */ /* 0x000fe200078e00ff */
[----:B------:R-:W-:Y:S01]  /*10f0*/  USHF.L.U32 UR52, UR48, 0x5, URZ ;  /* 0x0000000530347899 */ /* 0x000fe2000800063f */
[----:B------:R-:W-:Y:S01]  /*1100*/  IMAD.U32 R2, RZ, RZ, UR11 ;  /* 0x0000000bff027e24 */ /* 0x000fe2000f8e00ff */
[----:B------:R-:W-:Y:S01]  /*1110*/  UIMAD UR44, UR39, UR5, UR4 ;  /* 0x00000005272c72a4 */ /* 0x000fe2000f8e0204 */
[----:B------:R-:W-:Y:S01]  /*1120*/  IMAD.MOV.U32 R122, RZ, RZ, R128 ;  /* 0x000000ffff7a7224 */ /* 0x000fe200078e0080 */
[----:B------:R-:W-:Y:S01]  /*1130*/  LOP3.LUT R121, R4, 0x1c0, RZ, 0xc0, !PT ;  /* 0x000001c004797812 */ /* 0x000fe200078ec0ff */
[----:B------:R-:W-:Y:S01]  /*1140*/  ULDC.64 UR4, c[0x0][0x290] ;  /* 0x0000a40000047ab9 */ /* 0x000fe20000000a00 */
[----:B------:R-:W-:Y:S01]  /*1150*/  LOP3.LUT R130, R0, 0xfffffe00, RZ, 0xc0, !PT ;  /* 0xfffffe0000827812 */ /* 0x000fe200078ec0ff */
[----:B------:R-:W-:Y:S01]  /*1160*/  USHF.L.U64.HI UR40, UR4, UR40, UR5 ;  /* 0x0000002804287299 */ /* 0x000fe20008010205 */
[----:B------:R-:W-:Y:S01]  /*1170*/  IADD3 R123, R129, UR44, RZ ;  /* 0x0000002c817b7c10 */ /* 0x000fe2000fffe0ff */
[----:B------:R-:W-:Y:S01]  /*1180*/  UIMAD UR41, UR41, UR5, URZ ;  /* 0x00000005292972a4 */ /* 0x000fe2000f8e023f */
[----:B------:R-:W-:Y:S01]  /*1190*/  LOP3.LUT R0, R121, 0x38, R20, 0xf8, !PT ;  /* 0x0000003879007812 */ /* 0x000fe200078ef814 */
[----:B------:R-:W-:Y:S01]  /*11a0*/  USHF.R.S32.HI UR44, URZ, 0x1f, UR18 ;  /* 0x0000001f3f2c7899 */ /* 0x000fe20008011412 */
[----:B------:R-:W-:Y:S01]  /*11b0*/  SHF.R.U32.HI R151, RZ, 0x3, R121 ;  /* 0x00000003ff977819 */ /* 0x000fe20000011679 */
[----:B------:R-:W-:Y:S01]  /*11c0*/  UIMAD UR5, UR10, UR18, URZ ;  /* 0x000000120a0572a4 */ /* 0x000fe2000f8e023f */
[----:B------:R-:W-:Y:S01]  /*11d0*/  IMAD.WIDE.U32 R2, R2, UR18, R122 ;  /* 0x0000001202027c25 */ /* 0x000fe2000f8e007a */
[----:B------:R-:W-:Y:S01]  /*11e0*/  UIADD3 UR27, UR27, UR52, URZ ;  /* 0x000000341b1b7290 */ /* 0x000fe2000fffe03f */
[----:B------:R-:W-:Y:S01]  /*11f0*/  LOP3.LUT R0, R130, R0, R151, 0xf6, !PT ;  /* 0x0000000082007212 */ /* 0x000fe200078ef697 */
[----:B------:R-:W-:Y:S01]  /*1200*/  UIMAD UR5, UR44, UR11, UR5 ;  /* 0x0000000b2c0572a4 */ /* 0x000fe2000f8e0205 */
[C---:B------:R-:W-:Y:S01]  /*1210*/  IMAD R10, R96.reuse, c[0x0][0x284], R10 ;  /* 0x0000a100600a7a24 */ /* 0x040fe200078e020a */
[C---:B------:R-:W-:Y:S01]  /*1220*/  IADD3 R145, R96.reuse, 0x30, RZ ;  /* 0x0000003060917810 */ /* 0x040fe20007ffe0ff */
[C---:B------:R-:W-:Y:S01]  /*1230*/  IMAD.WIDE.U32 R6, R96.reuse, c[0x0][0x280], R32 ;  /* 0x0000a00060067a25 */ /* 0x040fe200078e0020 */
[C---:B------:R-:W-:Y:S01]  /*1240*/  IADD3 R146, R96.reuse, 0x20, RZ ;  /* 0x0000002060927810 */ /* 0x040fe20007ffe0ff */
[----:B------:R-:W-:Y:S01]  /*1250*/  VOTEU.ANY UP1, P0 ;  /* 0x00000000003f7886 */ /* 0x000fe20000020100 */
[----:B------:R-:W-:Y:S01]  /*1260*/  IADD3 R3, R3, UR5, RZ ;  /* 0x0000000503037c10 */ /* 0x000fe2000fffe0ff */
[----:B------:R-:W-:Y:S01]  /*1270*/  IMAD.IADD R23, R7, 0x1, R10 ;  /* 0x0000000107177824 */ /* 0x000fe200078e020a */
[----:B------:R-:W-:Y:S01]  /*1280*/  ULDC UR42, c[0x0][0x294] ;  /* 0x0000a500002a7ab9 */ /* 0x000fe20000000800 */
[----:B------:R-:W-:Y:S01]  /*1290*/  IMAD.MOV.U32 R22, RZ, RZ, R6 ;  /* 0x000000ffff167224 */ /* 0x000fe200078e0006 */
[----:B------:R-:W-:Y:S01]  /*12a0*/  @UP1 UIMAD UR48, UR48, 0x30, URZ ;  /* 0x00000030303018a4 */ /* 0x000fe2000f8e023f */
[----:B------:R-:W-:Y:S01]  /*12b0*/  IMAD.WIDE.U32 R6, R96, c[0x0][0x280], R20 ;  /* 0x0000a00060067a25 */ /* 0x000fe200078e0014 */
[----:B------:R-:W-:Y:S01]  /*12c0*/  USHF.L.U64.HI UR43, UR4, UR43, UR42 ;  /* 0x0000002b042b7299 */ /* 0x000fe2000801022a */
[----:B------:R-:W-:Y:S01]  /*12d0*/  SHF.R.S32.HI R82, RZ, 0x1f, R92 ;  /* 0x0000001fff527819 */ /* 0x000fe2000001145c */
[----:B------:R-:W-:Y:S01]  /*12e0*/  USHF.L.U64.HI UR45, UR4, UR45, UR42 ;  /* 0x0000002d042d7299 */ /* 0x000fe2000801022a */
[----:B------:R-:W-:Y:S01]  /*12f0*/  IMAD.IADD R19, R5, 0x1, R11 ;  /* 0x0000000105137824 */ /* 0x000fe200078e020b */
[----:B------:R-:W-:Y:S01]  /*1300*/  UIMAD.WIDE.U32 UR50, UR4, 0x30, URZ ;  /* 0x00000030043278a5 */ /* 0x000fe2000f8e003f */
[----:B------:R-:W-:Y:S01]  /*1310*/  IMAD.SHL.U32 R74, R0, 0x2, RZ ;  /* 0x00000002004a7824 */ /* 0x000fe200078e00ff */
[----:B------:R-:W-:Y:S01]  /*1320*/  USHF.L.U32 UR42, UR4, 0x5, URZ ;  /* 0x00000005042a7899 */ /* 0x000fe2000800063f */
[----:B------:R-:W-:Y:S01]  /*1330*/  IMAD.IADD R17, R10, 0x1, R7 ;  /* 0x000000010a117824 */ /* 0x000fe200078e0207 */
[----:B------:R-:W-:Y:S01]  /*1340*/  USHF.L.U32 UR44, UR4, 0x6, URZ ;  /* 0x00000006042c7899 */ /* 0x000fe2000800063f */
[----:B------:R-:W-:Y:S01]  /*1350*/  IMAD.MOV.U32 R7, RZ, RZ, c[0x0][0x238] ;  /* 0x00008e00ff077624 */ /* 0x000fe200078e00ff */
[----:B------:R-:W-:Y:S01]  /*1360*/  USHF.L.U32 UR47, UR4, 0x4, URZ ;  /* 0x00000004042f7899 */ /* 0x000fe2000800063f */
[----:B------:R-:W-:Y:S01]  /*1370*/  IMAD.MOV.U32 R16, RZ, RZ, R6 ;  /* 0x000000ffff107224 */ /* 0x000fe200078e0006 */
[----:B------:R-:W-:Y:S01]  /*1380*/  LEA.HI R82, R82, R92, RZ, 0x3 ;  /* 0x0000005c52527211 */ /* 0x000fe200078f18ff */
[----:B------:R-:W-:Y:S01]  /*1390*/  IMAD.MOV.U32 R6, RZ, RZ, c[0x0][0x23c] ;  /* 0x00008f00ff067624 */ /* 0x000fe200078e00ff */
[----:B------:R-:W-:Y:S01]  /*13a0*/  ULDC.64 UR4, c[0x0][0x1e8] ;  /* 0x00007a0000047ab9 */ /* 0x000fe20000000a00 */
[----:B------:R-:W-:Y:S01]  /*13b0*/  IMAD.WIDE.U32 R100, R100, c[0x0][0x268], R12 ;  /* 0x00009a0064647a25 */ /* 0x000fe200078e000c */
[----:B------:R-:W-:Y:S01]  /*13c0*/  SHF.R.S32.HI R12, RZ, 0x1f, R145 ;  /* 0x0000001fff0c7819 */ /* 0x000fe20000011491 */
[----:B------:R-:W-:Y:S01]  /*13d0*/  UIMAD UR49, UR15, UR4, URZ ;  /* 0x000000040f3172a4 */ /* 0x000fe2000f8e023f */
[----:B------:R-:W-:Y:S01]  /*13e0*/  LOP3.LUT R82, R82, 0xfffffff8, RZ, 0xc0, !PT ;  /* 0xfffffff852527812 */ /* 0x000fe200078ec0ff */
[----:B------:R-:W-:Y:S01]  /*13f0*/  IMAD.SHL.U32 R13, R145, 0x40, RZ ;  /* 0x00000040910d7824 */ /* 0x000fe200078e00ff */
[----:B------:R-:W-:Y:S01]  /*1400*/  UIMAD.WIDE.U32 UR54, UR16, UR4, URZ ;  /* 0x00000004103672a5 */ /* 0x000fe2000f8e003f */
[----:B------:R-:W-:Y:S01]  /*1410*/  IMAD.MOV.U32 R153, RZ, RZ, c[0x0][0x2b8] ;  /* 0x0000ae00ff997624 */ /* 0x000fe200078e00ff */
[----:B------:R-:W-:Y:S01]  /*1420*/  UIMAD UR49, UR16, UR5, UR49 ;  /* 0x00000005103172a4 */ /* 0x000fe2000f8e0231 */
[----:B------:R-:W-:Y:S01]  /*1430*/  IMAD.MOV.U32 R152, RZ, RZ, c[0x0][0x27c] ;  /* 0x00009f00ff987624 */ /* 0x000fe200078e00ff */
[----:B------:R-:W-:Y:S01]  /*1440*/  LOP3.LUT R124, R13, 0x1c0, RZ, 0xc0, !PT ;  /* 0x000001c00d7c7812 */ /* 0x000fe200078ec0ff */
[----:B------:R-:W-:Y:S01]  /*1450*/  ULDC.64 UR4, c[0x0][0x210] ;  /* 0x0000840000047ab9 */ /* 0x000fe20000000a00 */
[----:B------:R-:W-:Y:S01]  /*1460*/  IMAD.MOV.U32 R144, RZ, RZ, c[0x0][0x27c] ;  /* 0x00009f00ff907624 */ /* 0x000fe200078e00ff */
[----:B------:R-:W-:Y:S01]  /*1470*/  UIMAD UR52, UR15, UR4, URZ ;  /* 0x000000040f3472a4 */ /* 0x000fe2000f8e023f */
[----:B------:R-:W-:Y:S01]  /*1480*/  SHF.R.U32.HI R148, RZ, 0x3, R124 ;  /* 0x00000003ff947819 */ /* 0x000fe2000001167c */
[----:B------:R-:W-:Y:S01]  /*1490*/  UIMAD.WIDE.U32 UR56, UR16, UR4, URZ ;  /* 0x00000004103872a5 */ /* 0x000fe2000f8e003f */
[C---:B------:R-:W-:Y:S01]  /*14a0*/  IMAD.WIDE.U32 R108, R143.reuse, c[0x0][0x280], R22 ;  /* 0x0000a0008f6c7a25 */ /* 0x040fe200078e0016 */
[----:B------:R-:W-:Y:S01]  /*14b0*/  UIMAD UR52, UR16, UR5, UR52 ;  /* 0x00000005103472a4 */ /* 0x000fe2000f8e0234 */
[----:B------:R-:W-:Y:S01]  /*14c0*/  P2R R141, PR, RZ, 0x20 ;  /* 0x00000020ff8d7803 */ /* 0x000fe20000000000 */
[----:B------:R-:W-:Y:S01]  /*14d0*/  UIADD3 UR25, UR37, UR25, URZ ;  /* 0x0000001925197290 */ /* 0x000fe2000fffe03f */
[C---:B------:R-:W-:Y:S01]  /*14e0*/  IMAD.WIDE.U32 R106, R143.reuse, c[0x0][0x290], R18 ;  /* 0x0000a4008f6a7a25 */ /* 0x040fe200078e0012 */
[----:B------:R-:W-:Y:S01]  /*14f0*/  ULDC.64 UR4, c[0x0][0x268] ;  /* 0x00009a0000047ab9 */ /* 0x000fe20000000a00 */
[----:B------:R-:W-:Y:S01]  /*1500*/  P2R R142, PR, RZ, 0x40 ;  /* 0x00000040ff8e7803 */ /* 0x000fe20000000000 */
[----:B------:R-:W-:Y:S01]  /*1510*/  UIMAD UR4, UR38, UR4, URZ ;  /* 0x00000004260472a4 */ /* 0x000fe2000f8e023f */
[----:B------:R-:W-:Y:S01]  /*1520*/  IMAD.WIDE.U32 R104, R143, c[0x0][0x280], R16 ;  /* 0x0000a0008f687a25 */ /* 0x000fe200078e0010 */
[----:B------:R-:W-:Y:S01]  /*1530*/  IADD3 R138, R26, UR22, RZ ;  /* 0x000000161a8a7c10 */ /* 0x000fe2000fffe0ff */
[----:B------:R-:W-:Y:S01]  /*1540*/  UIADD3 UR41, UR51, UR41, URZ ;  /* 0x0000002933297290 */ /* 0x000fe2000fffe03f */
[----:B------:R-:W-:Y:S01]  /*1550*/  IADD3 R34, R32, 0x20, RZ ;  /* 0x0000002020227810 */ /* 0x000fe20007ffe0ff */
[----:B------:R-:W-:Y:S01]  /*1560*/  UIMAD UR39, UR39, UR5, UR4 ;  /* 0x00000005272772a4 */ /* 0x000fe2000f8e0204 */
[----:B------:R-:W-:Y:S01]  /*1570*/  IMAD.SHL.U32 R144, R144, 0x2, RZ ;  /* 0x0000000290907824 */ /* 0x000fe200078e00ff */
[----:B------:R-:W-:Y:S01]  /*1580*/  SHF.R.S32.HI R93, RZ, 0x1f, R82 ;  /* 0x0000001fff5d7819 */ /* 0x000fe20000011452 */
[----:B------:R-:W-:Y:S01]  /*1590*/  ULDC.64 UR4, c[0x0][0x2b0] ;  /* 0x0000ac0000047ab9 */ /* 0x000fe20000000a00 */
[----:B------:R-:W-:Y:S01]  /*15a0*/  IMAD.U32 R91, RZ, RZ, UR18 ;  /* 0x00000012ff5b7e24 */ /* 0x000fe2000f8e00ff */
[----:B------:R-:W-:Y:S01]  /*15b0*/  UIADD3 UR49, UR55, UR49, URZ ;  /* 0x0000003137317290 */ /* 0x000fe2000fffe03f */
[----:B------:R-:W-:Y:S01]  /*15c0*/  IMAD R120, R25, 0x10, R96 ;  /* 0x0000001019787824 */ /* 0x000fe200078e0260 */
[----:B------:R-:W-:Y:S01]  /*15d0*/  IADD3 R99, R101, UR39, RZ ;  /* 0x0000002765637c10 */ /* 0x000fe2000fffe0ff */
[----:B------:R-:W-:Y:S01]  /*15e0*/  UIADD3 UR52, UR57, UR52, URZ ;  /* 0x0000003439347290 */ /* 0x000fe2000fffe03f */
[----:B---3--:R1:W3:Y:S01]  /*15f0*/  @P4 R2UR UR46, R9 ;  /* 0x00000000092e43c2 */ /* 0x0082e200000e0000 */
[----:B------:R-:W-:-:S04]  /*1600*/  @P3 LEA R4, P4, R2, c[0x0][0x220], 0x1 ;  /* 0x0000880002043a11 */ /* 0x000fc800078808ff */
[----:B------:R-:W-:Y:S02]  /*1610*/  @P3 LEA.HI.X R5, R2, c[0x0][0x224], R3, 0x1, P4 ;  /* 0x0000890002053a11 */ /* 0x000fe400020f0c03 */
[----:B------:R-:W-:-:S03]  /*1620*/  ISETP.GE.AND P4, PT, R20, c[0x0][0x27c], PT ;  /* 0x00009f0014007a0c */ /* 0x000fc60003f86270 */
[----:B------:R-:W-:Y:S01]  /*1630*/  @!PT LDS RZ, [RZ] ;  /* 0x00000000fffff984 */ /* 0x000fe20000000800 */
[----:B------:R-:W-:Y:S01]  /*1640*/  @!PT LDS RZ, [RZ] ;  /* 0x00000000fffff984 */ /* 0x000fe20000000800 */
[----:B------:R-:W-:Y:S01]  /*1650*/  @!PT LDS RZ, [RZ] ;  /* 0x00000000fffff984 */ /* 0x000fe20000000800 */
[----:B------:R4:W-:Y:S01]  /*1660*/  @P3 LDGSTS.E.BYPASS.LTC128B.128 [R74+0x4100], [R4.64], !P6 ;  /* 0x04100000044a3fae */ /* 0x0009e2000f101d62 */
[----:B------:R-:W-:-:S03]  /*1670*/  P2R R140, PR, RZ, 0x10 ;  /* 0x00000010ff8c7803 */ /* 0x000fc60000000000 */
[----:B------:R4:W-:Y:S01]  /*1680*/  @P3 LDGSTS.E.BYPASS.LTC128B.128 [R74+0x6100], [R4.64+0x80], !P5 ;  /* 0x06100080044a3fae */ /* 0x0009e2000e901d62 */
[----:B------:R-:W-:-:S04]  /*1690*/  @P2 LEA R0, P3, R7, R2, 0x4 ;  /* 0x0000000207002211 */ /* 0x000fc800078620ff */
[----:B------:R-:W-:Y:S01]  /*16a0*/  @P2 LEA.HI.X R6, R7, R3, R6, 0x4, P3 ;  /* 0x0000000307062211 */ /* 0x000fe200018f2406 */
[----:B-1----:R-:W-:Y:S01]  /*16b0*/  IMAD.WIDE.U32 R8, R96, c[0x0][0x290], R20 ;  /* 0x0000a40060087a25 */ /* 0x002fe200078e0014 */
[----:B---3--:R-:W-:Y:S02]  /*16c0*/  @UP0 USHF.R.S32.HI UR59, URZ, 0x1f, UR46 ;  /* 0x0000001f3f3b0899 */ /* 0x008fe4000801142e */
[----:B------:R-:W-:Y:S01]  /*16d0*/  @UP0 UMOV UR58, UR46 ;  /* 0x0000002e003a0c82 */ /* 0x000fe20008000000 */
[----:B------:R-:W-:Y:S01]  /*16e0*/  IMAD.MOV.U32 R14, RZ, RZ, R8 ;  /* 0x000000ffff0e7224 */ /* 0x000fe200078e0008 */
[C---:B------:R-:W-:Y:S01]  /*16f0*/  @P2 LEA R8, P3, R0.reuse, c[0x0][0x220], 0x1 ;  /* 0x0000880000082a11 */ /* 0x040fe200078608ff */
[----:B------:R-:W-:Y:S01]  /*1700*/  IMAD.IADD R15, R11, 0x1, R9 ;  /* 0x000000010b0f7824 */ /* 0x000fe200078e0209 */
[----:B------:R-:W-:Y:S01]  /*1710*/  SHF.R.S32.HI R11, RZ, 0x1f, R147 ;  /* 0x0000001fff0b7819 */ /* 0x000fe20000011493 */
[----:B------:R-:W-:Y:S01]  /*1720*/  @!UP0 UMOV UR59, UR33 ;  /* 0x00000021003b8c82 */ /* 0x000fe20008000000 */
[----:B------:R-:W-:Y:S01]  /*1730*/  @P2 LEA.HI.X R9, R0, c[0x0][0x224], R6, 0x1, P3 ;  /* 0x0000890000092a11 */ /* 0x000fe200018f0c06 */
[----:B------:R-:W-:Y:S01]  /*1740*/  UIMAD UR33, UR59, UR4, URZ ;  /* 0x000000043b2172a4 */ /* 0x000fe2000f8e023f */
[----:B------:R-:W-:Y:S01]  /*1750*/  @P1 IADD3 R0, P3, R2, UR26, RZ ;  /* 0x0000001a02001c10 */ /* 0x000fe2000ff7e0ff */
[----:B------:R-:W-:Y:S01]  /*1760*/  IMAD.WIDE.U32 R102, R143, c[0x0][0x290], R14 ;  /* 0x0000a4008f667a25 */ /* 0x000fe200078e000e */
[----:B------:R-:W-:Y:S01]  /*1770*/  LEA.HI R11, R11, R147, RZ, 0x3 ;  /* 0x000000930b0b7211 */ /* 0x000fe200078f18ff */
[----:B------:R1:W-:Y:S01]  /*1780*/  @P2 LDGSTS.E.BYPASS.LTC128B.128 [R74+0x4900], [R8.64], !P6 ;  /* 0x04900000084a2fae */ /* 0x0003e2000f101d62 */
[----:B------:R-:W-:-:S02]  /*1790*/  @!UP0 UMOV UR58, UR24 ;  /* 0x00000018003a8c82 */ /* 0x000fc40008000000 */
[----:B------:R-:W-:Y:S01]  /*17a0*/  UIMAD.WIDE.U32 UR60, UR58, UR4, URZ ;  /* 0x000000043a3c72a5 */ /* 0x000fe2000f8e003f */
[----:B----4-:R-:W-:Y:S01]  /*17b0*/  SEL R4, RZ, c[0x0][0x27c], !P4 ;  /* 0x00009f00ff047a07 */ /* 0x010fe20006000000 */
[----:B------:R1:W-:Y:S01]  /*17c0*/  @P2 LDGSTS.E.BYPASS.LTC128B.128 [R74+0x6900], [R8.64+0x80], !P5 ;  /* 0x06900080084a2fae */ /* 0x0003e2000e901d62 */
[----:B------:R-:W-:Y:S02]  /*17d0*/  UIMAD UR5, UR58, UR5, UR33 ;  /* 0x000000053a0572a4 */ /* 0x000fe4000f8e0221 */
[----:B------:R-:W-:Y:S01]  /*17e0*/  UIADD3 UR26, UP0, UR26, 0x80, URZ ;  /* 0x000000801a1a7890 */ /* 0x000fe2000ff1e03f */
[----:B------:R-:W-:Y:S01]  /*17f0*/  IMAD.IADD R4, R20, 0x1, R4 ;  /* 0x0000000114047824 */ /* 0x000fe200078e0204 */
[----:B------:R-:W-:Y:S02]  /*1800*/  UIADD3 UR5, UR61, UR5, URZ ;  /* 0x000000053d057290 */ /* 0x000fe4000fffe03f */
[----:B------:R-:W-:Y:S02]  /*1810*/  ULDC.U8 UR4, c[0x0][0x298] ;  /* 0x0000a60000047ab9 */ /* 0x000fe40000000000 */
[----:B------:R-:W-:-:S04]  /*1820*/  SHF.R.S32.HI R5, RZ, 0x1f, R4 ;  /* 0x0000001fff057819 */ /* 0x000fc80000011404 */
[CC--:B------:R-:W-:Y:S02]  /*1830*/  LEA.HI R10, R5.reuse, R4.reuse, RZ, 0x3 ;  /* 0x00000004050a7211 */ /* 0x0c0fe400078f18ff */
[----:B------:R-:W-:Y:S01]  /*1840*/  LEA.HI R24, R5, R4, RZ, 0x6 ;  /* 0x0000000405187211 */ /* 0x000fe200078f30ff */
[----:B------:R-:W-:Y:S01]  /*1850*/  IMAD.SHL.U32 R5, R146, 0x40, RZ ;  /* 0x0000004092057824 */ /* 0x000fe200078e00ff */
[----:B------:R-:W-:Y:S01]  /*1860*/  @P1 IADD3.X R4, R3, UR27, RZ, P3, !PT ;  /* 0x0000001b03041c10 */ /* 0x000fe20009ffe4ff */
[----:B------:R-:W-:Y:S01]  /*1870*/  @P0 IMAD.WIDE.U32 R2, R7, 0x30, R2 ;  /* 0x0000003007020825 */ /* 0x000fe200078e0002 */
[C---:B------:R-:W-:Y:S01]  /*1880*/  @P1 LEA R6, P3, R0.reuse, c[0x0][0x220], 0x1 ;  /* 0x0000880000061a11 */ /* 0x040fe200078608ff */
[----:B------:R-:W-:Y:S01]  /*1890*/  UIADD3.X UR27, URZ, UR27, URZ, UP0, !UPT ;  /* 0x0000001b3f1b7290 */ /* 0x000fe200087fe43f */
[----:B------:R-:W-:Y:S01]  /*18a0*/  LOP3.LUT R125, R5, 0x1c0, RZ, 0xc0, !PT ;  /* 0x000001c0057d7812 */ /* 0x000fe200078ec0ff */
[----:B------:R-:W-:Y:S01]  /*18b0*/  IMAD.SHL.U32 R5, R11, 0x40, RZ ;  /* 0x000000400b057824 */ /* 0x000fe200078e00ff */
[----:B------:R-:W-:Y:S01]  /*18c0*/  @P1 LEA.HI.X R7, R0, c[0x0][0x224], R4, 0x1, P3 ;  /* 0x0000890000071a11 */ /* 0x000fe200018f0c04 */
[----:B------:R-:W-:Y:S01]  /*18d0*/  IMAD.SHL.U32 R0, R147, 0x40, RZ ;  /* 0x0000004093007824 */ /* 0x000fe200078e00ff */
[----:B------:R-:W-:-:S02]  /*18e0*/  SHF.R.S32.HI R4, RZ, 0x1f, R146 ;  /* 0x0000001fff047819 */ /* 0x000fc40000011492 */
[----:B------:R-:W-:Y:S01]  /*18f0*/  LOP3.LUT R133, R5, 0xfffffe00, RZ, 0xc0, !PT ;  /* 0xfffffe0005857812 */ /* 0x000fe200078ec0ff */
[----:B------:R1:W-:Y:S01]  /*1900*/  @P1 LDGSTS.E.BYPASS.LTC128B.128 [R74+0x5100], [R6.64], !P6 ;  /* 0x05100000064a1fae */ /* 0x0003e2000f101d62 */
[----:B------:R-:W-:Y:S02]  /*1910*/  LOP3.LUT R126, R0, 0x1c0, RZ, 0xc0, !PT ;  /* 0x000001c0007e7812 */ /* 0x000fe400078ec0ff */
[----:B------:R-:W-:Y:S01]  /*1920*/  LEA.HI R0, R12, R145, RZ, 0x3 ;  /* 0x000000910c007211 */ /* 0x000fe200078f18ff */
[----:B------:R1:W-:Y:S01]  /*1930*/  @P1 LDGSTS.E.BYPASS.LTC128B.128 [R74+0x7100], [R6.64+0x80], !P5 ;  /* 0x07100080064a1fae */ /* 0x0003e2000e901d62 */
[----:B------:R-:W-:Y:S02]  /*1940*/  LEA.HI R4, R4, R146, RZ, 0x3 ;  /* 0x0000009204047211 */ /* 0x000fe400078f18ff */
[----:B------:R-:W-:Y:S01]  /*1950*/  SHF.R.U32.HI R150, RZ, 0x3, R126 ;  /* 0x00000003ff967819 */ /* 0x000fe2000001167e */
[----:B------:R-:W-:Y:S01]  /*1960*/  IMAD.SHL.U32 R0, R0, 0x40, RZ ;  /* 0x0000004000007824 */ /* 0x000fe200078e00ff */
[----:B------:R-:W-:Y:S01]  /*1970*/  LOP3.LUT R5, R121, 0x38, R10, 0xf8, !PT ;  /* 0x0000003879057812 */ /* 0x000fe200078ef80a */
[----:B------:R-:W-:Y:S01]  /*1980*/  IMAD.SHL.U32 R4, R4, 0x40, RZ ;  /* 0x0000004004047824 */ /* 0x000fe200078e00ff */
[----:B------:R-:W-:-:S02]  /*1990*/  @P0 IADD3 R3, R3, UR48, RZ ;  /* 0x0000003003030c10 */ /* 0x000fc4000fffe0ff */
[----:B------:R-:W-:Y:S01]  /*19a0*/  LOP3.LUT R131, R0, 0xfffffe00, RZ, 0xc0, !PT ;  /* 0xfffffe0000837812 */ /* 0x000fe200078ec0ff */
[----:B------:R-:W-:Y:S01]  /*19b0*/  IMAD.SHL.U32 R0, R24, 0x40, RZ ;  /* 0x0000004018007824 */ /* 0x000fe200078e00ff */
[----:B------:R-:W-:Y:S02]  /*19c0*/  LOP3.LUT R132, R4, 0xfffffe00, RZ, 0xc0, !PT ;  /* 0xfffffe0004847812 */ /* 0x000fe400078ec0ff */
[----:B------:R-:W-:Y:S02]  /*19d0*/  LOP3.LUT R4, R126, 0x38, R10, 0xf8, !PT ;  /* 0x000000387e047812 */ /* 0x000fe400078ef80a */
[----:B------:R-:W-:Y:S02]  /*19e0*/  LOP3.LUT R0, R0, 0xfffff000, RZ, 0xc0, !PT ;  /* 0xfffff00000007812 */ /* 0x000fe400078ec0ff */
[----:B------:R-:W-:Y:S02]  /*19f0*/  LOP3.LUT R4, R4, R150, RZ, 0x3c, !PT ;  /* 0x0000009604047212 */ /* 0x000fe400078e3cff */
[----:B------:R-:W-:-:S02]  /*1a00*/  LOP3.LUT R5, R5, R151, RZ, 0x3c, !PT ;  /* 0x0000009705057212 */ /* 0x000fc400078e3cff */
[-C--:B------:R-:W-:Y:S02]  /*1a10*/  IADD3 R13, R4, R0.reuse, R133 ;  /* 0x00000000040d7210 */ /* 0x080fe40007ffe085 */
[C---:B------:R-:W-:Y:S02]  /*1a20*/  @P0 LEA R4, P3, R2.reuse, c[0x0][0x220], 0x1 ;  /* 0x0000880002040a11 */ /* 0x040fe400078608ff */
[----:B------:R-:W-:Y:S01]  /*1a30*/  IADD3 R24, R5, R0, R130 ;  /* 0x0000000005187210 */ /* 0x000fe20007ffe082 */
[----:B------:R-:W-:Y:S01]  /*1a40*/  IMAD.SHL.U32 R136, R13, 0x2, RZ ;  /* 0x000000020d887824 */ /* 0x000fe200078e00ff */
[----:B------:R-:W-:Y:S02]  /*1a50*/  @P0 LEA.HI.X R5, R2, c[0x0][0x224], R3, 0x1, P3 ;  /* 0x0000890002050a11 */ /* 0x000fe400018f0c03 */
[----:B------:R-:W-:Y:S01]  /*1a60*/  SHF.R.U32.HI R149, RZ, 0x3, R125 ;  /* 0x00000003ff957819 */ /* 0x000fe2000001167d */
[----:B------:R-:W-:Y:S01]  /*1a70*/  IMAD.SHL.U32 R137, R24, 0x2, RZ ;  /* 0x0000000218897824 */ /* 0x000fe200078e00ff */
[--C-:B------:R-:W-:Y:S01]  /*1a80*/  LOP3.LUT R12, R125, 0x38, R10.reuse, 0xf8, !PT ;  /* 0x000000387d0c7812 */ /* 0x100fe200078ef80a */
[----:B------:R1:W-:Y:S01]  /*1a90*/  @P0 LDGSTS.E.BYPASS.LTC128B.128 [R74+0x5900], [R4.64], !P6 ;  /* 0x05900000044a0fae */ /* 0x0003e2000f101d62 */
[----:B------:R-:W-:-:S02]  /*1aa0*/  LOP3.LUT R11, R124, 0x38, R10, 0xf8, !PT ;  /* 0x000000387c0b7812 */ /* 0x000fc400078ef80a */
[----:B------:R-:W-:Y:S01]  /*1ab0*/  LOP3.LUT R12, R12, R149, RZ, 0x3c, !PT ;  /* 0x000000950c0c7212 */ /* 0x000fe200078e3cff */
[----:B------:R1:W-:Y:S01]  /*1ac0*/  @P0 LDGSTS.E.BYPASS.LTC128B.128 [R74+0x7900], [R4.64+0x80], !P5 ;  /* 0x07900080044a0fae */ /* 0x0003e2000e901d62 */
[----:B------:R-:W-:Y:S02]  /*1ad0*/  LOP3.LUT R11, R11, R148, RZ, 0x3c, !PT ;  /* 0x000000940b0b7212 */ /* 0x000fe400078e3cff */
[-C--:B------:R-:W-:Y:S01]  /*1ae0*/  IADD3 R12, R12, R0.reuse, R132 ;  /* 0x000000000c0c7210 */ /* 0x080fe20007ffe084 */
[----:B------:R-:W0:Y:S01]  /*1af0*/  LDGDEPBAR ;  /* 0x00000000000079af */ /* 0x000e220000000000 */
[----:B------:R-:W-:Y:S02]  /*1b00*/  IADD3 R11, R11, R0, R131 ;  /* 0x000000000b0b7210 */ /* 0x000fe40007ffe083 */
[----:B------:R-:W-:Y:S01]  /*1b10*/  SHF.R.S32.HI R0, RZ, 0x1f, R143 ;  /* 0x0000001fff007819 */ /* 0x000fe2000001148f */
[----:B------:R-:W-:Y:S01]  /*1b20*/  IMAD.SHL.U32 R135, R12, 0x2, RZ ;  /* 0x000000020c877824 */ /* 0x000fe200078e00ff */
[----:B------:R-:W-:Y:S01]  /*1b30*/  LOP3.LUT R94, R10, 0xfffffff8, RZ, 0xc0, !PT ;  /* 0xfffffff80a5e7812 */ /* 0x000fe200078ec0ff */
[----:B------:R-:W-:Y:S01]  /*1b40*/  IMAD.SHL.U32 R134, R11, 0x2, RZ ;  /* 0x000000020b867824 */ /* 0x000fe200078e00ff */
[----:B------:R-:W-:Y:S01]  /*1b50*/  BAR.SYNC.DEFER_BLOCKING 0x0 ;  /* 0x0000000000007b1d */ /* 0x000fe20000010000 */
[----:B------:R-:W-:Y:S01]  /*1b60*/  IMAD R2, R0, c[0x0][0x280], RZ ;  /* 0x0000a00000027a24 */ /* 0x000fe200078e02ff */
[----:B------:R-:W-:Y:S01]  /*1b70*/  ISETP.GE.AND P5, PT, R20, c[0x0][0x1d4], PT ;  /* 0x0000750014007a0c */ /* 0x000fe20003fa6270 */
[----:B------:R-:W-:Y:S01]  /*1b80*/  IMAD R0, R0, c[0x0][0x290], RZ ;  /* 0x0000a40000007a24 */ /* 0x000fe200078e02ff */
[----:B------:R-:W-:Y:S01]  /*1b90*/  SHF.R.S32.HI R115, RZ, 0x3, R10 ;  /* 0x00000003ff737819 */ /* 0x000fe2000001140a */
[C---:B------:R-:W-:Y:S01]  /*1ba0*/  IMAD R2, R143.reuse, c[0x0][0x284], R2 ;  /* 0x0000a1008f027a24 */ /* 0x040fe200078e0202 */
[----:B------:R-:W-:Y:S01]  /*1bb0*/  SHF.R.S32.HI R111, RZ, 0x1f, R94 ;  /* 0x0000001fff6f7819 */ /* 0x000fe2000001145e */
[----:B------:R-:W-:Y:S01]  /*1bc0*/  IMAD R0, R143, c[0x0][0x294], R0 ;  /* 0x0000a5008f007a24 */ /* 0x000fe200078e0200 */
[----:B------:R-:W-:Y:S01]  /*1bd0*/  ISETP.NE.AND P1, PT, R153, 0x1, PT ;  /* 0x000000019900780c */ /* 0x000fe20003f25270 */
[----:B------:R-:W-:Y:S01]  /*1be0*/  IMAD.IADD R114, R109, 0x1, R2 ;  /* 0x000000016d727824 */ /* 0x000fe200078e0202 */
[----:B------:R-:W-:Y:S01]  /*1bf0*/  ISETP.GE.AND P0, PT, R152, 0x1, PT ;  /* 0x000000019800780c */ /* 0x000fe20003f06270 */
[----:B------:R-:W-:-:S02]  /*1c00*/  IMAD.IADD R112, R2, 0x1, R105 ;  /* 0x0000000102707824 */ /* 0x000fc400078e0269 */
[----:B------:R-:W-:Y:S02]  /*1c10*/  IMAD.IADD R113, R107, 0x1, R0 ;  /* 0x000000016b717824 */ /* 0x000fe400078e0200 */
[----:B------:R-:W-:Y:S02]  /*1c20*/  IMAD.IADD R110, R0, 0x1, R103 ;  /* 0x00000001006e7824 */ /* 0x000fe400078e0267 */
.L_x_850:
        /* <DEDUP_REMOVED lines=17> */
[----:B------:R1:W3:Y:S04]  /*1d40*/  @!P0 LDG.E R95, [R2.64] ;  /* 0x00000022025f8981 */ /* 0x0002e8000c1e1900 */
        /* <DEDUP_REMOVED lines=17> */
[C---:B------:R-:W-:Y:S01]  /*1e60*/  IMAD R3, R91.reuse, UR29, RZ ;  /* 0x0000001d5b037c24 */ /* 0x040fe2000f8e02ff */
[----:B------:R-:W-:Y:S01]  /*1e70*/  ISETP.NE.AND P0, PT, RZ, UR4, PT ;  /* 0x00000004ff007c0c */ /* 0x000fe2000bf05270 */
[C---:B------:R-:W-:Y:S01]  /*1e80*/  IMAD R2, R91.reuse, UR43, RZ ;  /* 0x0000002b5b027c24 */ /* 0x040fe2000f8e02ff */
[----:B------:R-:W-:Y:S01]  /*1e90*/  SHF.R.S32.HI R0, RZ, 0x1f, R91 ;  /* 0x0000001fff007819 */ /* 0x000fe2000001145b */
[C---:B------:R-:W-:Y:S04]  /*1ea0*/  IMAD.WIDE.U32 R36, R91.reuse, UR30, RZ ;  /* 0x0000001e5b247c25 */ /* 0x040fe8000f8e00ff */
[C---:B------:R-:W-:Y:S02]  /*1eb0*/  IMAD R3, R0.reuse, UR30, R3 ;  /* 0x0000001e00037c24 */ /* 0x040fe4000f8e0203 */
[----:B------:R-:W-:Y:S01]  /*1ec0*/  IMAD R0, R0, UR44, R2 ;  /* 0x0000002c00007c24 */ /* 0x000fe2000f8e0202 */
[----:B------:R-:W-:Y:S01]  /*1ed0*/  IADD3 R2, -R98, UR21, RZ ;  /* 0x0000001562027c10 */ /* 0x000fe2000fffe1ff */
[----:B------:R-:W-:Y:S01]  /*1ee0*/  IMAD.WIDE.U32 R68, R91, UR44, RZ ;  /* 0x0000002c5b447c25 */ /* 0x000fe2000f8e00ff */
        /* <DEDUP_REMOVED lines=32> */
.L_x_808:
[----:B------:R-:W-:Y:S05]  /*20f0*/  BSYNC B0 ;  /* 0x0000000000007941 */ /* 0x000fea0003800000 */
.L_x_807:
        /* <DEDUP_REMOVED lines=38> */
.L_x_810:
[----:B------:R-:W-:Y:S05]  /*2360*/  BSYNC B0 ;  /* 0x0000000000007941 */ /* 0x000fea0003800000 */
.L_x_809:
        /* <DEDUP_REMOVED lines=40> */
.L_x_812:
[----:B------:R-:W-:Y:S05]  /*25f0*/  BSYNC B0 ;  /* 0x0000000000007941 */ /* 0x000fea0003800000 */
.L_x_811:
        /* <DEDUP_REMOVED lines=38> */
.L_x_814:
[----:B------:R-:W-:Y:S05]  /*2860*/  BSYNC B0 ;  /* 0x0000000000007941 */ /* 0x000fea0003800000 */
.L_x_813:
[----:B-1---5:R-:W-:Y:S01]  /*2870*/  MOV R4, R24 ;  /* 0x0000001800047202 */ /* 0x022fe20000000f00 */
[----:B------:R1:W3:Y:S01]  /*2880*/  SHFL.IDX PT, R68, R88, RZ, 0x181f ;  /* 0x00181fff58447589 */ /* 0x0002e200000e0000 */
[----:B------:R-:W-:Y:S01]  /*2890*/  IMAD.MOV.U32 R6, RZ, RZ, R26 ;  /* 0x000000ffff067224 */ /* 0x000fe200078e001a */
[----:B------:R-:W-:Y:S01]  /*28a0*/  BSSY B1, `(.L_x_815) ;  /* 0x000007f000017945 */ /* 0x000fe20003800000 */
[----:B------:R-:W-:Y:S02]  /*28b0*/  IMAD.MOV.U32 R5, RZ, RZ, R27 ;  /* 0x000000ffff057224 */ /* 0x000fe400078e001b */
[----:B------:R-:W-:Y:S01]  /*28c0*/  IMAD.MOV.U32 R0, RZ, RZ, R25 ;  /* 0x000000ffff007224 */ /* 0x000fe200078e0019 */
[----:B------:R1:W4:Y:S02]  /*28d0*/  SHFL.IDX PT, R66, R89, RZ, 0x181f ;  /* 0x00181fff59427589 */ /* 0x00032400000e0000 */
        /* <DEDUP_REMOVED lines=11> */
[C---:B----4-:R-:W-:Y:S01]  /*2990*/  LEA R64, P0, R20.reuse, R66, 0x1 ;  /* 0x0000004214407211 */ /* 0x050fe200078008ff */
[----:B------:R-:W4:Y:S03]  /*29a0*/  LDS.128 R8, [R74+0x4100] ;  /* 0x004100004a087984 */ /* 0x000f260000000c00 */
[----:B---3--:R-:W-:Y:S02]  /*29b0*/  LEA.HI.X R65, R20, R68, R21, 0x1, P0 ;  /* 0x0000004414417211 */ /* 0x008fe400000f0c15 */
        /* <DEDUP_REMOVED lines=51> */
.L_x_818:
[----:B------:R-:W-:Y:S05]  /*2cf0*/  BSYNC B0 ;  /* 0x0000000000007941 */ /* 0x000fea0003800000 */
.L_x_817:
[----:B------:R-:W-:Y:S11]  /*2d00*/  ISETP.GE.AND P0, PT, R92, c[0x0][0x1d4], PT ;  /* 0x000075005c007a0c */ /* 0x000ff60003f06270 */
[----:B------:R-:W-:Y:S02]  /*2d10*/  @!UPT UIADD3 URZ, URZ, URZ, URZ ;  /* 0x0000003f3f3ff290 */ /* 0x000fe4000fffe03f */
[----:B------:R-:W-:-:S05]  /*2d20*/  @P0 BRA `(.L_x_816) ;  /* 0x0000036000000947 */ /* 0x000fca0003800000 */
[C---:B----4-:R-:W-:Y:S01]  /*2d30*/  LEA R40, P0, R82.reuse, R66, 0x1 ;  /* 0x0000004252287211 */ /* 0x050fe200078008ff */
[----:B---3--:R-:W3:Y:S03]  /*2d40*/  LDS.128 R8, [R74+0x6100] ;  /* 0x006100004a087984 */ /* 0x008ee60000000c00 */
        /* <DEDUP_REMOVED lines=52> */
.L_x_816:
[----:B------:R-:W-:Y:S05]  /*3090*/  BSYNC B1 ;  /* 0x0000000000017941 */ /* 0x000fea0003800000 */
.L_x_815:
[----:B---3--:R3:W1:Y:S01]  /*30a0*/  SHFL.IDX PT, R41, R88, 0x1, 0x181f ;  /* 0x00381f0058297f89 */ /* 0x00866200000e0000 */
[----:B------:R-:W-:Y:S03]  /*30b0*/  BSSY B1, `(.L_x_819) ;  /* 0x0000075000017945 */ /* 0x000fe60003800000 */
        /* <DEDUP_REMOVED lines=58> */
.L_x_822:
[----:B------:R-:W-:Y:S05]  /*3460*/  BSYNC B0 ;  /* 0x0000000000007941 */ /* 0x000fea0003800000 */
.L_x_821:
[----:B------:R-:W-:Y:S11]  /*3470*/  ISETP.GE.AND P0, PT, R92, c[0x0][0x1d4], PT ;  /* 0x000075005c007a0c */ /* 0x000ff60003f06270 */
[----:B------:R-:W-:Y:S02]  /*3480*/  @!UPT UIADD3 URZ, URZ, URZ, URZ ;  /* 0x0000003f3f3ff290 */ /* 0x000fe4000fffe03f */
[----:B------:R-:W-:-:S05]  /*3490*/  @P0 BRA `(.L_x_820) ;  /* 0x0000036000000947 */ /* 0x000fca0003800000 */
[C---:B----4-:R-:W-:Y:S01]  /*34a0*/  LEA R28, P0, R82.reuse, R40, 0x1 ;  /* 0x00000028521c7211 */ /* 0x050fe200078008ff */
[----:B-1----:R-:W1:Y:S03]  /*34b0*/  LDS.128 R8, [R74+0x6900] ;  /* 0x006900004a087984 */ /* 0x002e660000000c00 */
        /* <DEDUP_REMOVED lines=52> */
.L_x_820:
[----:B------:R-:W-:Y:S05]  /*3800*/  BSYNC B1 ;  /* 0x0000000000017941 */ /* 0x000fea0003800000 */
.L_x_819:
[----:B-1----:R1:W3:Y:S01]  /*3810*/  SHFL.IDX PT, R38, R88, 0x2, 0x181f ;  /* 0x00581f0058267f89 */ /* 0x0022e200000e0000 */
[----:B------:R-:W-:Y:S03]  /*3820*/  BSSY B1, `(.L_x_823) ;  /* 0x0000075000017945 */ /* 0x000fe60003800000 */
[----:B------:R1:W4:Y:S01]  /*3830*/  SHFL.IDX PT, R30, R89, 0x2, 0x181f ;  /* 0x00581f00591e7f89 */ /* 0x00032200000e0000 */
        /* <DEDUP_REMOVED lines=57> */
.L_x_826:
[----:B------:R-:W-:Y:S05]  /*3bd0*/  BSYNC B0 ;  /* 0x0000000000007941 */ /* 0x000fea0003800000 */
.L_x_825:
        /* <DEDUP_REMOVED lines=57> */
.L_x_824:
[----:B------:R-:W-:Y:S05]  /*3f70*/  BSYNC B1 ;  /* 0x0000000000017941 */ /* 0x000fea0003800000 */
.L_x_823:
[----:B---3--:R3:W1:Y:S04]  /*3f80*/  SHFL.IDX PT, R29, R88, 0x3, 0x181f ;  /* 0x00781f00581d7f89 */ /* 0x00866800000e0000 */
        /* <DEDUP_REMOVED lines=58> */
.L_x_829:
[----:B------:R-:W-:Y:S05]  /*4330*/  BSYNC B0 ;  /* 0x0000000000007941 */ /* 0x000fea0003800000 */
.L_x_828:
        /* <DEDUP_REMOVED lines=58> */
.L_x_806:
[-C--:B------:R-:W-:Y:S01]  /*46e0*/  ISETP.GE.AND P0, PT, R147, R90.reuse, PT ;  /* 0x0000005a9300720c */ /* 0x080fe20003f06270 */
        /* <DEDUP_REMOVED lines=15> */
[----:B------:R1:W3:Y:S01]  /*47e0*/  SHFL.IDX PT, R49, R88, RZ, 0x181f ;  /* 0x00181fff58317589 */ /* 0x0002e200000e0000 */
[----:B------:R-:W-:Y:S01]  /*47f0*/  @!P4 IADD3 R0, P1, P0, R104, UR32, R36 ;  /* 0x000000206800cc10 */ /* 0x000fe2000f83e024 */
[----:B------:R-:W-:Y:S03]  /*4800*/  BSSY B0, `(.L_x_830) ;  /* 0x00000d9000007945 */ /* 0x000fe60003800000 */
[--C-:B------:R-:W-:Y:S02]  /*4810*/  @!P4 IADD3.X R2, R112, UR31, R41.reuse, P1, P0 ;  /* 0x0000001f7002cc10 */ /* 0x100fe40008fe0429 */
[----:B------:R-:W-:Y:S01]  /*4820*/  @!P4 IADD3 R3, P1, P0, R102, UR47, R68 ;  /* 0x0000002f6603cc10 */ /* 0x000fe2000f83e044 */
[----:B------:R1:W4:Y:S03]  /*4830*/  SHFL.IDX PT, R48, R89, RZ, 0x181f ;  /* 0x00181fff59307589 */ /* 0x00032600000e0000 */
[----:B------:R-:W-:Y:S02]  /*4840*/  @!P4 IADD3.X R8, R110, UR45, R42, P1, P0 ;  /* 0x0000002d6e08cc10 */ /* 0x000fe40008fe042a */
[-C--:B------:R-:W-:Y:S04]  /*4850*/  ISETP.GE.AND P0, PT, R146, R90.reuse, PT ;  /* 0x0000005a9200720c */ /* 0x080fe80003f06270 */
[----:B------:R-:W-:Y:S11]  /*4860*/  ISETP.GE.OR P2, PT, R20, c[0x0][0x27c], P0 ;  /* 0x00009f0014007a0c */ /* 0x000ff60000746670 */
[----:B------:R-:W-:Y:S02]  /*4870*/  @!UPT UIADD3 URZ, URZ, URZ, URZ ;  /* 0x0000003f3f3ff290 */ /* 0x000fe4000fffe03f */
[----:B------:R-:W-:Y:S04]  /*4880*/  @!P2 IADD3 R6, P1, P0, R104, UR28, R36 ;  /* 0x0000001c6806ac10 */ /* 0x000fe8000f83e024 */
[--C-:B------:R-:W-:Y:S02]  /*4890*/  @!P2 IADD3.X R9, R112, UR12, R41.reuse, P1, P0 ;  /* 0x0000000c7009ac10 */ /* 0x100fe40008fe0429 */
        /* <DEDUP_REMOVED lines=12> */
[----:B------:R2:W3:Y:S01]  /*4960*/  @!P4 LDG.E.128 R16, [R4.64] ;  /* 0x000000220410c981 */ /* 0x0004e2000c1e1d00 */
[----:B------:R-:W-:Y:S02]  /*4970*/  @!P4 LEA.HI.X R3, R3, c[0x0][0x28c], R8, 0x1, P0 ;  /* 0x0000a3000303ca11 */ /* 0x000fe400000f0c08 */
[C---:B------:R-:W-:Y:S04]  /*4980*/  @!P2 LEA R8, P0, R6.reuse, c[0x0][0x270], 0x1 ;  /* 0x00009c000608aa11 */ /* 0x040fe800078008ff */
[----:B------:R-:W-:Y:S01]  /*4990*/  @!P2 LEA.HI.X R9, R6, c[0x0][0x274], R9, 0x1, P0 ;  /* 0x00009d000609aa11 */ /* 0x000fe200000f0c09 */
[----:B------:R1:W4:Y:S01]  /*49a0*/  @!P4 LDG.E.128 R56, [R2.64] ;  /* 0x000000220238c981 */ /* 0x000322000c1e1d00 */
[C---:B------:R-:W-:Y:S04]  /*49b0*/  @!P2 LEA R6, P0, R7.reuse, c[0x0][0x288], 0x1 ;  /* 0x0000a2000706aa11 */ /* 0x040fe800078008ff */
[----:B------:R-:W-:Y:S02]  /*49c0*/  @!P2 LEA.HI.X R7, R7, c[0x0][0x28c], R12, 0x1, P0 ;  /* 0x0000a3000707aa11 */ /* 0x000fe400000f0c0c */
[C---:B------:R-:W-:Y:S01]  /*49d0*/  @!P1 LEA R12, P0, R10.reuse, c[0x0][0x270], 0x1 ;  /* 0x00009c000a0c9a11 */ /* 0x040fe200078008ff */
[----:B------:R1:W4:Y:S03]  /*49e0*/  @!P2 LDG.E.128 R24, [R8.64] ;  /* 0x000000220818a981 */ /* 0x000326000c1e1d00 */
[----:B------:R-:W-:Y:S02]  /*49f0*/  @!P1 LEA.HI.X R13, R10, c[0x0][0x274], R13, 0x1, P0 ;  /* 0x00009d000a0d9a11 */ /* 0x000fe400000f0c0d */
[C---:B------:R-:W-:Y:S03]  /*4a00*/  @!P1 LEA R10, P0, R11.reuse, c[0x0][0x288], 0x1 ;  /* 0x0000a2000b0a9a11 */ /* 0x040fe600078008ff */
[----:B------:R1:W4:Y:S01]  /*4a10*/  @!P2 LDG.E.128 R60, [R6.64] ;  /* 0x00000022063ca981 */ /* 0x000322000c1e1d00 */
[----:B------:R-:W-:Y:S01]  /*4a20*/  @!P1 LEA.HI.X R11, R11, c[0x0][0x28c], R14, 0x1, P0 ;  /* 0x0000a3000b0b9a11 */ /* 0x000fe200000f0c0e */
[----:B--2---:R-:W-:Y:S01]  /*4a30*/  CS2R R4, SRZ ;  /* 0x0000000000047805 */ /* 0x004fe2000001ff00 */
[----:B------:R-:W-:Y:S04]  /*4a40*/  ISETP.GE.AND P0, PT, R96, R90, PT ;  /* 0x0000005a6000720c */ /* 0x000fe80003f06270 */
[----:B------:R-:W-:Y:S01]  /*4a50*/  ISETP.GE.OR P0, PT, R20, c[0x0][0x27c], P0 ;  /* 0x00009f0014007a0c */ /* 0x000fe20000706670 */
[----:B------:R-:W2:Y:S08]  /*4a60*/  @!P1 LDG.E.128 R28, [R12.64] ;  /* 0x000000220c1c9981 */ /* 0x000eb0000c1e1d00 */
[----:B------:R3:W2:Y:S04]  /*4a70*/  @!P1 LDG.E.128 R64, [R10.64] ;  /* 0x000000220a409981 */ /* 0x0006a8000c1e1d00 */
        /* <DEDUP_REMOVED lines=15> */
[----:B---3--:R-:W-:Y:S02]  /*4b70*/  IMAD.MOV.U32 R8, RZ, RZ, R18 ;  /* 0x000000ffff087224 */ /* 0x008fe400078e0012 */
[----:B-1----:R-:W-:Y:S02]  /*4b80*/  IMAD.MOV.U32 R3, RZ, RZ, R19 ;  /* 0x000000ffff037224 */ /* 0x002fe400078e0013 */
        /* <DEDUP_REMOVED lines=21> */
[----:B--2---:R-:W-:Y:S02]  /*4ce0*/  IMAD.MOV.U32 R8, RZ, RZ, R30 ;  /* 0x000000ffff087224 */ /* 0x004fe400078e001e */
        /* <DEDUP_REMOVED lines=30> */
[----:B------:R-:W-:Y:S02]  /*4ed0*/  ISETP.GE.AND P0, PT, R47, c[0x0][0x1d4], PT ;  /* 0x000075002f007a0c */ /* 0x000fe40003f06270 */
        /* <DEDUP_REMOVED lines=107> */
.L_x_831:
[----:B------:R-:W-:Y:S05]  /*5590*/  BSYNC B0 ;  /* 0x0000000000007941 */ /* 0x000fea0003800000 */
.L_x_830:
        /* <DEDUP_REMOVED lines=122> */
.L_x_833:
[----:B------:R-:W-:Y:S05]  /*5d40*/  BSYNC B0 ;  /* 0x0000000000007941 */ /* 0x000fea0003800000 */
.L_x_832:
        /* <DEDUP_REMOVED lines=18> */
[----:B------:R-:W-:Y:S02]  /*5e70*/  ISETP.GE.AND P0, PT, R17, c[0x0][0x1d4], PT ;  /* 0x0000750011007a0c */ /* 0x000fe40003f06270 */
        /* <DEDUP_REMOVED lines=103> */
.L_x_835:
[----:B------:R-:W-:Y:S05]  /*64f0*/  BSYNC B0 ;  /* 0x0000000000007941 */ /* 0x000fea0003800000 */
.L_x_834:
        /* <DEDUP_REMOVED lines=124> */
.L_x_805:
[----:B------:R1:W3:Y:S01]  /*6cc0*/  SHFL.IDX PT, R5, R88, RZ, 0x181f ;  /* 0x00181fff58057589 */ /* 0x0002e200000e0000 */
[----:B------:R-:W-:Y:S01]  /*6cd0*/  IADD3 R2, -R98, UR21, RZ ;  /* 0x0000001562027c10 */ /* 0x000fe2000fffe1ff */
[----:B------:R-:W-:Y:S02]  /*6ce0*/  BSSY B0, `(.L_x_836) ;  /* 0x0000011000007945 */ /* 0x000fe40003800000 */
[----:B------:R1:W4:Y:S01]  /*6cf0*/  SHFL.IDX PT, R0, R89, RZ, 0x181f ;  /* 0x00181fff59007589 */ /* 0x00032200000e0000 */
[----:B------:R-:W-:Y:S05]  /*6d00*/  IMNMX R90, R2, 0x40, PT ;  /* 0x00000040025a7817 */ /* 0x000fea0003800200 */
[----:B------:R-:W-:Y:S05]  /*6d10*/  IMAD.IADD R6, R90, 0x1, -R96 ;  /* 0x000000015a067824 */ /* 0x000fea00078e0a60 */
[----:B------:R-:W-:Y:S11]  /*6d20*/  ISETP.GE.AND P0, PT, R6, 0x1, PT ;  /* 0x000000010600780c */ /* 0x000ff60003f06270 */
[----:B------:R-:W-:Y:S02]  /*6d30*/  @!UPT UIADD3 URZ, URZ, URZ, URZ ;  /* 0x0000003f3f3ff290 */ /* 0x000fe4000fffe03f */
[----:B------:R-:W-:-:S05]  /*6d40*/  @!P0 BRA `(.L_x_837) ;  /* 0x000000a000008947 */ /* 0x000fca0003800000 */
[----:B-1-34-:R-:W1:Y:S01]  /*6d50*/  @!P5 LDS.128 R8, [R74+0x4100] ;  /* 0x004100004a08d984 */ /* 0x01ae620000000c00 */
        /* <DEDUP_REMOVED lines=9> */
.L_x_837:
[----:B-1-34-:R-:W-:Y:S05]  /*6df0*/  BSYNC B0 ;  /* 0x0000000000007941 */ /* 0x01afea0003800000 */
.L_x_836:
        /* <DEDUP_REMOVED lines=15> */
.L_x_839:
[----:B------:R-:W-:Y:S05]  /*6ef0*/  BSYNC B0 ;  /* 0x0000000000007941 */ /* 0x000fea0003800000 */
.L_x_838:
        /* <DEDUP_REMOVED lines=15> */
.L_x_841:
[----:B------:R-:W-:Y:S05]  /*6ff0*/  BSYNC B0 ;  /* 0x0000000000007941 */ /* 0x000fea0003800000 */
.L_x_840:
[----:B-1----:R1:W3:Y:S01]  /*7000*/  SHFL.IDX PT, R5, R88, 0x3, 0x181f ;  /* 0x00781f0058057f89 */ /* 0x0022e200000e0000 */
[----:B------:R-:W-:Y:S03]  /*7010*/  ISETP.GE.AND P0, PT, R6, 0x31, PT ;  /* 0x000000310600780c */ /* 0x000fe60003f06270 */
[----:B----4-:R1:W4:Y:S10]  /*7020*/  SHFL.IDX PT, R0, R89, 0x3, 0x181f ;  /* 0x00781f0059007f89 */ /* 0x01033400000e0000 */
        /* <DEDUP_REMOVED lines=11> */
.L_x_827:
[----:B------:R-:W-:Y:S05]  /*70e0*/  BSYNC B2 ;  /* 0x0000000000027941 */ /* 0x000fea0003800000 */
.L_x_804:
[----:B----4-:R-:W-:Y:S01]  /*70f0*/  IMAD.IADD R0, R139, 0x1, -R98 ;  /* 0x000000018b007824 */ /* 0x010fe200078e0a62 */
        /* <DEDUP_REMOVED lines=8> */
[----:B-1----:R-:W-:Y:S04]  /*7180*/  @P1 IADD3 R12, P0, R2, 0x20, RZ ;  /* 0x00000020020c1810 */ /* 0x002fe80007f1e0ff */
        /* <DEDUP_REMOVED lines=8> */
[-C--:B---3--:R-:W-:Y:S01]  /*7210*/  @P3 MOV R5, R99.reuse ;  /* 0x0000006300053202 */ /* 0x088fe20000000f00 */
[----:B------:R-:W-:Y:S01]  /*7220*/  @P3 IMAD.MOV.U32 R4, RZ, RZ, R100 ;  /* 0x000000ffff043224 */ /* 0x000fe200078e0064 */
        /* <DEDUP_REMOVED lines=55> */
[----:B------:R-:W-:Y:S02]  /*75a0*/  LEA.HI.X R6, R0, c[0x0][0x1fc], R2, 0x1, P0 ;  /* 0x00007f0000067a11 */ /* 0x000fe400000f0c02 */
[----:B------:R1:W2:Y:S01]  /*75b0*/  SHFL.IDX PT, R0, R12, RZ, 0x181f ;  /* 0x00181fff0c007589 */ /* 0x0002a200000e0000 */
[----:B------:R-:W-:Y:S03]  /*75c0*/  ISETP.GE.AND P0, PT, R7, 0x1, PT ;  /* 0x000000010700780c */ /* 0x000fe60003f06270 */
[----:B------:R1:W3:Y:S10]  /*75d0*/  SHFL.IDX PT, R5, R6, RZ, 0x181f ;  /* 0x00181fff06057589 */ /* 0x0002f400000e0000 */
[----:B------:R-:W-:-:S05]  /*75e0*/  @!P0 BRA `(.L_x_843) ;  /* 0x000000a000008947 */ /* 0x000fca0003800000 */
[----:B-1----:R-:W1:Y:S01]  /*75f0*/  @!P5 LDS.128 R8, [R74+0x100] ;  /* 0x000100004a08d984 */ /* 0x002e620000000c00 */
[CC--:B--2---:R-:W-:Y:S04]  /*7600*/  @!P5 LEA R2, P0, R20.reuse, R0.reuse, 0x1 ;  /* 0x000000001402d211 */ /* 0x0c4fe800078008ff */
[-C--:B---3--:R-:W-:Y:S02]  /*7610*/  @!P5 LEA.HI.X R3, R20, R5.reuse, R21, 0x1, P0 ;  /* 0x000000051403d211 */ /* 0x088fe400000f0c15 */
[----:B------:R-:W-:Y:S11]  /*7620*/  ISETP.GE.AND P0, PT, R92, c[0x0][0x1d4], PT ;  /* 0x000075005c007a0c */ /* 0x000ff60003f06270 */
[----:B------:R-:W-:Y:S02]  /*7630*/  @!UPT UIADD3 URZ, URZ, URZ, URZ ;  /* 0x0000003f3f3ff290 */ /* 0x000fe4000fffe03f */
[C---:B------:R-:W-:Y:S04]  /*7640*/  @!P0 LEA R4, P1, R82.reuse, R0, 0x1 ;  /* 0x0000000052048211 */ /* 0x040fe800078208ff */
[----:B------:R-:W-:Y:S01]  /*7650*/  @!P0 LEA.HI.X R5, R82, R5, R93, 0x1, P1 ;  /* 0x0000000552058211 */ /* 0x000fe200008f0c5d */
[----:B-1----:R-:W-:Y:S04]  /*7660*/  @!P5 ST.E.128 [R2.64], R8 ;  /* 0x000000080200d985 */ /* 0x002fe8000c101d22 */
[----:B------:R-:W1:Y:S04]  /*7670*/  @!P0 LDS.128 R8, [R74+0x2100] ;  /* 0x002100004a088984 */ /* 0x000e680000000c00 */
[----:B-1----:R1:W-:Y:S02]  /*7680*/  @!P0 ST.E.128 [R4.64], R8 ;  /* 0x0000000804008985 */ /* 0x0023e4000c101d22 */
.L_x_843:
[----:B------:R-:W-:Y:S05]  /*7690*/  BSYNC B0 ;  /* 0x0000000000007941 */ /* 0x000fea0003800000 */
.L_x_842:
[----:B-1-3--:R1:W3:Y:S01]  /*76a0*/  SHFL.IDX PT, R5, R6, 0x1, 0x181f ;  /* 0x00381f0006057f89 */ /* 0x00a2e200000e0000 */
[----:B------:R-:W-:Y:S01]  /*76b0*/  ISETP.GE.AND P0, PT, R7, 0x11, PT ;  /* 0x000000110700780c */ /* 0x000fe20003f06270 */
[----:B------:R-:W-:Y:S02]  /*76c0*/  BSSY B0, `(.L_x_844) ;  /* 0x000000d000007945 */ /* 0x000fe40003800000 */
[----:B--2---:R1:W2:Y:S10]  /*76d0*/  SHFL.IDX PT, R0, R12, 0x1, 0x181f ;  /* 0x00381f000c007f89 */ /* 0x0042b400000e0000 */
[----:B------:R-:W-:-:S05]  /*76e0*/  @!P0 BRA `(.L_x_845) ;  /* 0x000000a000008947 */ /* 0x000fca0003800000 */
[----:B------:R-:W4:Y:S01]  /*76f0*/  @!P5 LDS.128 R8, [R74+0x900] ;  /* 0x000900004a08d984 */ /* 0x000f220000000c00 */
[CC--:B--2---:R-:W-:Y:S04]  /*7700*/  @!P5 LEA R2, P0, R20.reuse, R0.reuse, 0x1 ;  /* 0x000000001402d211 */ /* 0x0c4fe800078008ff */
[-C--:B---3--:R-:W-:Y:S02]  /*7710*/  @!P5 LEA.HI.X R3, R20, R5.reuse, R21, 0x1, P0 ;  /* 0x000000051403d211 */ /* 0x088fe400000f0c15 */
[----:B------:R-:W-:Y:S11]  /*7720*/  ISETP.GE.AND P0, PT, R92, c[0x0][0x1d4], PT ;  /* 0x000075005c007a0c */ /* 0x000ff60003f06270 */
[----:B------:R-:W-:Y:S02]  /*7730*/  @!UPT UIADD3 URZ, URZ, URZ, URZ ;  /* 0x0000003f3f3ff290 */ /* 0x000fe4000fffe03f */
[C---:B------:R-:W-:Y:S04]  /*7740*/  @!P0 LEA R4, P1, R82.reuse, R0, 0x1 ;  /* 0x0000000052048211 */ /* 0x040fe800078208ff */
[----:B------:R-:W-:Y:S01]  /*7750*/  @!P0 LEA.HI.X R5, R82, R5, R93, 0x1, P1 ;  /* 0x0000000552058211 */ /* 0x000fe200008f0c5d */
[----:B----4-:R-:W-:Y:S04]  /*7760*/  @!P5 ST.E.128 [R2.64], R8 ;  /* 0x000000080200d985 */ /* 0x010fe8000c101d22 */
[----:B------:R-:W2:Y:S04]  /*7770*/  @!P0 LDS.128 R8, [R74+0x2900] ;  /* 0x002900004a088984 */ /* 0x000ea80000000c00 */
[----:B--2---:R2:W-:Y:S02]  /*7780*/  @!P0 ST.E.128 [R4.64], R8 ;  /* 0x0000000804008985 */ /* 0x0045e4000c101d22 */
.L_x_845:
[----:B------:R-:W-:Y:S05]  /*7790*/  BSYNC B0 ;  /* 0x0000000000007941 */ /* 0x000fea0003800000 */
.L_x_844:
[----:B--23--:R2:W3:Y:S01]  /*77a0*/  SHFL.IDX PT, R5, R6, 0x2, 0x181f ;  /* 0x00581f0006057f89 */ /* 0x00c4e200000e0000 */
        /* <DEDUP_REMOVED lines=14> */
.L_x_847:
[----:B------:R-:W-:Y:S05]  /*7890*/  BSYNC B0 ;  /* 0x0000000000007941 */ /* 0x000fea0003800000 */
.L_x_846:
        /* <DEDUP_REMOVED lines=15> */
.L_x_849:
[----:B------:R-:W-:Y:S05]  /*7990*/  BSYNC B0 ;  /* 0x0000000000007941 */ /* 0x000fea0003800000 */
.L_x_848:
[C---:B------:R-:W-:Y:S01]  /*79a0*/  ISETP.GT.AND P0, PT, R91.reuse, UR6, PT ;  /* 0x000000065b007c0c */ /* 0x040fe2000bf04270 */
[----:B------:R-:W-:Y:S01]  /*79b0*/  IMAD.U32 R14, RZ, RZ, UR14 ;  /* 0x0000000eff0e7e24 */ /* 0x000fe2000f8e00ff */
[----:B------:R-:W-:Y:S11]  /*79c0*/  IADD3 R91, R91, -0x1, RZ ;  /* 0xffffffff5b5b7810 */ /* 0x000ff60007ffe0ff */
[----:B------:R-:W-:Y:S01]  /*79d0*/  @P0 SHF.R.S32.HI R2, RZ, 0x1f, R91 ;  /* 0x0000001fff020819 */ /* 0x000fe2000001145b */
[C---:B----4-:R-:W-:Y:S02]  /*79e0*/  @P0 IMAD R0, R91.reuse, UR10, RZ ;  /* 0x0000000a5b000c24 */ /* 0x050fe4000f8e02ff */
[----:B-1----:R-:W-:Y:S02]  /*79f0*/  @P0 IMAD.MOV.U32 R4, RZ, RZ, R128 ;  /* 0x000000ffff040224 */ /* 0x002fe400078e0080 */
[----:B------:R-:W-:Y:S02]  /*7a00*/  @P0 IMAD.MOV.U32 R5, RZ, RZ, R123 ;  /* 0x000000ffff050224 */ /* 0x000fe400078e007b */
[----:B------:R-:W-:Y:S02]  /*7a10*/  @P0 IMAD R0, R2, UR11, R0 ;  /* 0x0000000b02000c24 */ /* 0x000fe4000f8e0200 */
[----:B------:R-:W-:Y:S04]  /*7a20*/  @P0 IMAD.WIDE.U32 R4, R91, UR11, R4 ;  /* 0x0000000b5b040c25 */ /* 0x000fe8000f8e0004 */
        /* <DEDUP_REMOVED lines=8> */
[----:B------:R-:W-:Y:S02]  /*7ab0*/  @P0 IADD3.X R15, RZ, UR13, R3, P2, P1 ;  /* 0x0000000dff0f0c10 */ /* 0x000fe400097e2403 */
[----:B--23--:R-:W-:Y:S01]  /*7ac0*/  @P0 IADD3 R6, P1, R2, UR14, RZ ;  /* 0x0000000e02060c10 */ /* 0x00cfe2000ff3e0ff */
[----:B------:R1:W-:Y:S03]  /*7ad0*/  @P0 LDGSTS.E.BYPASS.LTC128B.128 [R74+0x6100], [R2.64+0x80], !P6 ;  /* 0x06100080024a0fae */ /* 0x0003e6000f101d62 */
[----:B------:R-:W-:Y:S02]  /*7ae0*/  @P0 IADD3.X R7, R3, UR13, RZ, P1, !PT ;  /* 0x0000000d03070c10 */ /* 0x000fe40008ffe4ff */
[C---:B------:R-:W-:Y:S03]  /*7af0*/  @P0 IADD3 R4, P1, R6.reuse, UR14, RZ ;  /* 0x0000000e06040c10 */ /* 0x040fe6000ff3e0ff */
[----:B------:R1:W-:Y:S01]  /*7b00*/  @P0 LDGSTS.E.BYPASS.LTC128B.128 [R74+0x4900], [R6.64], !P4 ;  /* 0x04900000064a0fae */ /* 0x0003e2000e101d62 */
[C---:B------:R-:W-:Y:S02]  /*7b10*/  @P0 IADD3.X R5, R7.reuse, UR13, RZ, P1, !PT ;  /* 0x0000000d07050c10 */ /* 0x040fe40008ffe4ff */
[----:B------:R-:W-:Y:S01]  /*7b20*/  @P0 IADD3 R12, P1, R6, UR26, RZ ;  /* 0x0000001a060c0c10 */ /* 0x000fe2000ff3e0ff */
[----:B------:R1:W-:Y:S03]  /*7b30*/  @P0 LDGSTS.E.BYPASS.LTC128B.128 [R74+0x6900], [R14.64], !P6 ;  /* 0x069000000e4a0fae */ /* 0x0003e6000f101d62 */
[----:B------:R-:W-:Y:S01]  /*7b40*/  @P0 IADD3.X R13, R7, UR27, RZ, P1, !PT ;  /* 0x0000001b070d0c10 */ /* 0x000fe20008ffe4ff */
[----:B------:R1:W-:Y:S01]  /*7b50*/  @P0 LDGSTS.E.BYPASS.LTC128B.128 [R74+0x5100], [R4.64], !P4 ;  /* 0x05100000044a0fae */ /* 0x0003e2000e101d62 */
[C---:B------:R-:W-:Y:S03]  /*7b60*/  @P0 IADD3 R10, P1, R4.reuse, UR14, RZ ;  /* 0x0000000e040a0c10 */ /* 0x040fe6000ff3e0ff */
[----:B------:R1:W-:Y:S01]  /*7b70*/  @P0 LDGSTS.E.BYPASS.LTC128B.128 [R74+0x7100], [R12.64], !P6 ;  /* 0x071000000c4a0fae */ /* 0x0003e2000f101d62 */
[C---:B------:R-:W-:Y:S02]  /*7b80*/  @P0 IADD3.X R11, R5.reuse, UR13, RZ, P1, !PT ;  /* 0x0000000d050b0c10 */ /* 0x040fe40008ffe4ff */
[----:B------:R-:W-:Y:S03]  /*7b90*/  @P0 IADD3 R8, P1, R4, UR26, RZ ;  /* 0x0000001a04080c10 */ /* 0x000fe6000ff3e0ff */
[----:B------:R1:W-:Y:S01]  /*7ba0*/  @P0 LDGSTS.E.BYPASS.LTC128B.128 [R74+0x5900], [R10.64], !P4 ;  /* 0x059000000a4a0fae */ /* 0x0003e2000e101d62 */
[----:B------:R-:W-:Y:S05]  /*7bb0*/  @P0 IADD3.X R9, R5, UR27, RZ, P1, !PT ;  /* 0x0000001b05090c10 */ /* 0x000fea0008ffe4ff */
[----:B------:R1:W-:Y:S04]  /*7bc0*/  @P0 LDGSTS.E.BYPASS.LTC128B.128 [R74+0x7900], [R8.64], !P6 ;  /* 0x07900000084a0fae */ /* 0x0003e8000f101d62 */
[----:B------:R-:W0:Y:S01]  /*7bd0*/  LDGDEPBAR ;  /* 0x00000000000079af */ /* 0x000e220000000000 */
[----:B------:R-:W-:-:S05]  /*7be0*/  @P0 BRA `(.L_x_850) ;  /* 0xffffa04000000947 */ /* 0x000fca000383ffff */
[----:B------:R-:W-:Y:S06]  /*7bf0*/  BAR.SYNC.DEFER_BLOCKING 0x0 ;  /* 0x0000000000007b1d */ /* 0x000fec0000010000 */
.L_x_803:
[----:B-1----:R-:W-:Y:S01]  /*7c00*/  UISETP.GE.AND UP0, UPT, UR9, 0x1, UPT ;  /* 0x000000010900788c */ /* 0x002fe2000bf06270 */
[----:B------:R-:W-:Y:S01]  /*7c10*/  PLOP3.LUT P4, PT, PT, PT, PT, 0x80, 0x0 ;  /* 0x000000000000781c */ /* 0x000fe20003f8f070 */
[----:B------:R-:W-:Y:S01]  /*7c20*/  CS2R R14, SRZ ;  /* 0x00000000000e7805 */ /* 0x000fe2000001ff00 */
[----:B------:R-:W-:Y:S01]  /*7c30*/  IMAD.MOV.U32 R126, RZ, RZ, RZ ;  /* 0x000000ffff7e7224 */ /* 0x000fe200078e00ff */
[----:B------:R-:W-:Y:S01]  /*7c40*/  CS2R R130, SRZ ;  /* 0x0000000000827805 */ /* 0x000fe2000001ff00 */
[----:B------:R-:W-:Y:S01]  /*7c50*/  IMAD.MOV.U32 R124, RZ, RZ, RZ ;  /* 0x000000ffff7c7224 */ /* 0x000fe200078e00ff */
[----:B------:R-:W-:Y:S01]  /*7c60*/  PLOP3.LUT P0, PT, PT, PT, UP0, 0x80, 0x0 ;  /* 0x000000000000781c */ /* 0x000fe20003f0f008 */
[----:B------:R-:W-:Y:S01]  /*7c70*/  CS2R R128, SRZ ;  /* 0x0000000000807805 */ /* 0x000fe2000001ff00 */
[----:B------:R-:W-:Y:S01]  /*7c80*/  CS2R R16, SRZ ;  /* 0x0000000000107805 */ /* 0x000fe2000001ff00 */
[----:B------:R-:W-:Y:S01]  /*7c90*/  MOV R122, RZ ;  /* 0x000000ff007a7202 */ /* 0x000fe20000000f00 */
[----:B------:R-:W-:Y:S01]  /*7ca0*/  CS2R R120, SRZ ;  /* 0x0000000000787805 */ /* 0x000fe2000001ff00 */
[----:B------:R-:W-:Y:S01]  /*7cb0*/  CS2R R12, SRZ ;  /* 0x00000000000c7805 */ /* 0x000fe2000001ff00 */
        /* <DEDUP_REMOVED lines=15> */
[----:B-----5:R-:W-:Y:S01]  /*7db0*/  CS2R R26, SRZ ;  /* 0x00000000001a7805 */ /* 0x020fe2000001ff00 */
        /* <DEDUP_REMOVED lines=62> */
[----:B------:R-:W-:Y:S01]  /*81a0*/  IMAD.MOV.U32 R148, RZ, RZ, RZ ;  /* 0x000000ffff947224 */ /* 0x000fe200078e00ff */
[----:B------:R-:W-:Y:S01]  /*81b0*/  MOV R64, RZ ;  /* 0x000000ff00407202 */ /* 0x000fe20000000f00 */
        /* <DEDUP_REMOVED lines=9> */
[----:B------:R-:W-:Y:S01]  /*8250*/  @UP1 UIMAD.WIDE UR4, UR24, UR4, UR10 ;  /* 0x00000004180412a5 */ /* 0x000fe2000f8e020a */
[----:B------:R-:W1:Y:S01]  /*8260*/  S2R R19, SR_CTAID.X ;  /* 0x0000000000137919 */ /* 0x000e620000002500 */
[----:B------:R-:W-:Y:S01]  /*8270*/  SHF.R.S32.HI R156, RZ, 0x1f, R159 ;  /* 0x0000001fff9c7819 */ /* 0x000fe2000001149f */
[----:B------:R-:W-:Y:S02]  /*8280*/  USHF.R.S32.HI UR6, URZ, 0x1f, UR20 ;  /* 0x0000001f3f067899 */ /* 0x000fe40008011414 */
[----:B------:R-:W-:Y:S01]  /*8290*/  ULDC.64 UR10, c[0x0][0x348] ;  /* 0x0000d200000a7ab9 */ /* 0x000fe20000000a00 */
[----:B------:R-:W-:Y:S02]  /*82a0*/  IMAD.U32 R2, RZ, RZ, UR4 ;  /* 0x00000004ff027e24 */ /* 0x000fe4000f8e00ff */
[----:B------:R-:W-:Y:S01]  /*82b0*/  IMAD.U32 R3, RZ, RZ, UR5 ;  /* 0x00000005ff037e24 */ /* 0x000fe2000f8e00ff */
[----:B------:R-:W-:-:S02]  /*82c0*/  ULDC.64 UR4, c[0x0][0x178] ;  /* 0x00005e0000047ab9 */ /* 0x000fc40000000a00 */
[----:B------:R-:W-:Y:S02]  /*82d0*/  UIMAD UR6, UR6, UR4, URZ ;  /* 0x00000004060672a4 */ /* 0x000fe4000f8e023f */
[----:B------:R-:W-:Y:S01]  /*82e0*/  UIMAD.WIDE.U32 UR12, UR20, UR4, URZ ;  /* 0x00000004140c72a5 */ /* 0x000fe2000f8e003f */
[----:B------:R3:W4:Y:S01]  /*82f0*/  @P4 LDG.E R7, [R2.64] ;  /* 0x0000002202074981 */ /* 0x000722000c1e1900 */
[----:B------:R-:W-:Y:S01]  /*8300*/  UIMAD UR20, UR20, UR5, UR6 ;  /* 0x00000005141472a4 */ /* 0x000fe2000f8e0206 */
[----:B------:R-:W-:Y:S01]  /*8310*/  IMAD.MOV.U32 R164, RZ, RZ, c[0x0][0x2b8] ;  /* 0x0000ae00ffa47624 */ /* 0x000fe200078e00ff */
[----:B------:R-:W-:Y:S01]  /*8320*/  UISETP.NE.U32.AND UP0, UPT, URZ, UR10, UPT ;  /* 0x0000000a3f00728c */ /* 0x000fe2000bf05070 */
[----:B------:R-:W-:Y:S01]  /*8330*/  IMAD.MOV.U32 R48, RZ, RZ, RZ ;  /* 0x000000ffff307224 */ /* 0x000fe200078e00ff */
[----:B------:R-:W-:Y:S02]  /*8340*/  ULDC.64 UR4, c[0x0][0x1b8] ;  /* 0x00006e0000047ab9 */ /* 0x000fe40000000a00 */
[----:B------:R-:W-:-:S02]  /*8350*/  UIADD3 UR13, UR13, UR20, URZ ;  /* 0x000000140d0d7290 */ /* 0x000fc4000fffe03f */
[----:B------:R-:W-:Y:S02]  /*8360*/  UIMAD UR6, UR15, UR4, URZ ;  /* 0x000000040f0672a4 */ /* 0x000fe4000f8e023f */
[----:B------:R-:W-:Y:S02]  /*8370*/  UISETP.NE.AND.EX UP0, UPT, URZ, UR11, UPT, UP0 ;  /* 0x0000000b3f00728c */ /* 0x000fe4000bf05300 */
[----:B------:R-:W-:Y:S02]  /*8380*/  USHF.R.S32.HI UR10, URZ, 0x1f, UR24 ;  /* 0x0000001f3f0a7899 */ /* 0x000fe40008011418 */
[----:B------:R-:W-:Y:S02]  /*8390*/  UIMAD UR6, UR16, UR5, UR6 ;  /* 0x00000005100672a4 */ /* 0x000fe4000f8e0206 */
[----:B------:R-:W-:Y:S02]  /*83a0*/  UIMAD.WIDE.U32 UR12, UR16, UR4, UR12 ;  /* 0x00000004100c72a5 */ /* 0x000fe4000f8e000c */
[----:B------:R-:W-:-:S02]  /*83b0*/  USEL UR10, UR10, URZ, !UP0 ;  /* 0x0000003f0a0a7287 */ /* 0x000fc4000c000000 */
[----:B------:R-:W-:Y:S02]  /*83c0*/  ULDC.64 UR4, c[0x0][0x1c0] ;  /* 0x0000700000047ab9 */ /* 0x000fe40000000a00 */
[----:B------:R-:W-:Y:S01]  /*83d0*/  USEL UR11, UR24, URZ, !UP0 ;  /* 0x0000003f180b7287 */ /* 0x000fe2000c000000 */
[----:B---3--:R-:W-:Y:S01]  /*83e0*/  LEA.HI R2, R156, R159, RZ, 0x3 ;  /* 0x0000009f9c027211 */ /* 0x008fe200078f18ff */
[----:B------:R-:W-:Y:S01]  /*83f0*/  IMAD.MOV.U32 R3, RZ, RZ, c[0x0][0x2c4] ;  /* 0x0000b100ff037624 */ /* 0x000fe200078e00ff */
[----:B------:R-:W-:Y:S02]  /*8400*/  UIMAD UR10, UR10, UR4, URZ ;  /* 0x000000040a0a72a4 */ /* 0x000fe4000f8e023f */
[----:B------:R-:W-:Y:S01]  /*8410*/  LOP3.LUT R0, R2, 0xfffffff8, RZ, 0xc0, !PT ;  /* 0xfffffff802007812 */ /* 0x000fe200078ec0ff */
[----:B------:R-:W-:Y:S01]  /*8420*/  UIADD3 UR13, UR13, UR6, URZ ;  /* 0x000000060d0d7290 */ /* 0x000fe2000fffe03f */
[----:B------:R-:W-:Y:S01]  /*8430*/  SHF.R.S32.HI R42, RZ, 0x3, R2 ;  /* 0x00000003ff2a7819 */ /* 0x000fe20000011402 */
[----:B------:R-:W-:Y:S01]  /*8440*/  UIMAD UR5, UR11, UR5, UR10 ;  /* 0x000000050b0572a4 */ /* 0x000fe2000f8e020a */
[----:B------:R-:W-:Y:S01]  /*8450*/  ISETP.NE.AND P0, PT, R3, 0x1, PT ;  /* 0x000000010300780c */ /* 0x000fe20003f05270 */
[----:B------:R-:W-:Y:S01]  /*8460*/  IMAD.IADD R96, R159, 0x1, -R0 ;  /* 0x000000019f607824 */ /* 0x000fe200078e0a00 */
[----:B------:R-:W-:-:S02]  /*8470*/  UIMAD.WIDE.U32 UR12, UR11, UR4, UR12 ;  /* 0x000000040b0c72a5 */ /* 0x000fc4000f8e000c */
[----:B------:R-:W-:Y:S01]  /*8480*/  UIADD3 UR6, UR7, -0x40, URZ ;  /* 0xffffffc007067890 */ /* 0x000fe2000fffe03f */
[C---:B------:R-:W-:Y:S01]  /*8490*/  IMAD R163, R96.reuse, 0x10, R42 ;  /* 0x0000001060a37824 */ /* 0x040fe200078e022a */
[----:B------:R-:W-:Y:S01]  /*84a0*/  UIADD3 UR5, UR13, UR5, URZ ;  /* 0x000000050d057290 */ /* 0x000fe2000fffe03f */
[----:B------:R-:W-:Y:S01]  /*84b0*/  IMAD.SHL.U32 R132, R96, 0x8, RZ ;  /* 0x0000000860847824 */ /* 0x000fe200078e00ff */
[----:B------:R-:W-:Y:S01]  /*84c0*/  ULDC UR4, c[0x0][0x2c4] ;  /* 0x0000b10000047ab9 */ /* 0x000fe20000000800 */
[----:B-1----:R-:W-:Y:S01]  /*84d0*/  IMAD R4, R19, 0x80, R163 ;  /* 0x0000008013047824 */ /* 0x002fe200078e02a3 */
[----:B--2---:R-:W-:Y:S01]  /*84e0*/  UIMAD UR23, UR23, UR4, URZ ;  /* 0x00000004171772a4 */ /* 0x004fe2000f8e023f */
[----:B------:R-:W-:Y:S01]  /*84f0*/  IMAD.U32 R3, RZ, RZ, UR13 ;  /* 0x0000000dff037e24 */ /* 0x000fe2000f8e00ff */
[----:B------:R-:W-:Y:S01]  /*8500*/  IADD3 R55, R132, 0x40, RZ ;  /* 0x0000004084377810 */ /* 0x000fe20007ffe0ff */
[----:B------:R-:W-:Y:S01]  /*8510*/  @P0 IMAD.HI.U32 R2, R4, c[0x0][0x2c8], RZ ;  /* 0x0000b20004020a27 */ /* 0x000fe200078e00ff */
[----:B------:R-:W-:Y:S01]  /*8520*/  LEA.HI R47, R156, R159, RZ, 0x4 ;  /* 0x0000009f9c2f7211 */ /* 0x000fe200078f20ff */
[----:B------:R-:W-:Y:S02]  /*8530*/  STL [R1+0x48], R163 ;  /* 0x000048a301007387 */ /* 0x000fe40000100800 */
[----:B------:R-:W-:Y:S01]  /*8540*/  IMAD.MOV.U32 R0, RZ, RZ, R4 ;  /* 0x000000ffff007224 */ /* 0x000fe200078e0004 */
[----:B------:R-:W-:Y:S01]  /*8550*/  @P0 SHF.R.U32.HI R0, RZ, c[0x0][0x2cc], R2 ;  /* 0x0000b300ff000a19 */ /* 0x000fe20000011602 */
[----:B------:R-:W-:-:S02]  /*8560*/  IMAD.U32 R2, RZ, RZ, UR12 ;  /* 0x0000000cff027e24 */ /* 0x000fc4000f8e00ff */
[----:B------:R-:W-:Y:S01]  /*8570*/  IMAD.U32 R3, RZ, RZ, UR5 ;  /* 0x00000005ff037e24 */ /* 0x000fe2000f8e00ff */
[--C-:B------:R-:W-:Y:S01]  /*8580*/  SHF.R.S32.HI R6, RZ, 0x1f, R0.reuse ;  /* 0x0000001fff067819 */ /* 0x100fe20000011400 */
[----:B------:R-:W-:Y:S01]  /*8590*/  IMAD.MOV R5, RZ, RZ, -R0 ;  /* 0x000000ffff057224 */ /* 0x000fe200078e0a00 */
[----:B------:R-:W-:Y:S01]  /*85a0*/  ULDC.64 UR4, c[0x0][0x2b0] ;  /* 0x0000ac0000047ab9 */ /* 0x000fe20000000a00 */
[----:B------:R-:W-:-:S04]  /*85b0*/  IMAD.WIDE.U32 R2, R0, c[0x0][0x1b0], R2 ;  /* 0x00006c0000027a25 */ /* 0x000fc800078e0002 */
[----:B------:R-:W-:Y:S02]  /*85c0*/  IMAD R6, R6, c[0x0][0x1b0], RZ ;  /* 0x00006c0006067a24 */ /* 0x000fe400078e02ff */
[----:B------:R-:W-:Y:S02]  /*85d0*/  IMAD R4, R5, c[0x0][0x2c4], R4 ;  /* 0x0000b10005047a24 */ /* 0x000fe400078e0204 */
[----:B------:R-:W-:Y:S02]  /*85e0*/  IMAD R5, R0, c[0x0][0x1b4], R6 ;  /* 0x00006d0000057a24 */ /* 0x000fe400078e0206 */
[----:B------:R-:W-:Y:S01]  /*85f0*/  IMAD R19, R19, 0x80, R42 ;  /* 0x0000008013137824 */ /* 0x000fe200078e022a */
[----:B------:R-:W-:Y:S01]  /*8600*/  SHF.R.S32.HI R0, RZ, 0x1f, R4 ;  /* 0x0000001fff007819 */ /* 0x000fe20000011404 */
[----:B------:R-:W-:-:S03]  /*8610*/  IMAD.IADD R3, R3, 0x1, R5 ;  /* 0x0000000103037824 */ /* 0x000fc600078e0205 */
[C---:B------:R-:W-:Y:S01]  /*8620*/  IADD3 R5, R19.reuse, 0x10, RZ ;  /* 0x0000001013057810 */ /* 0x040fe20007ffe0ff */
[----:B------:R-:W-:Y:S01]  /*8630*/  IMAD R0, R0, c[0x0][0x1a8], RZ ;  /* 0x00006a0000007a24 */ /* 0x000fe200078e02ff */
[----:B------:R-:W-:Y:S01]  /*8640*/  ISETP.GE.AND P6, PT, R19, UR23, PT ;  /* 0x0000001713007c0c */ /* 0x000fe2000bfc6270 */
[C---:B------:R-:W-:Y:S01]  /*8650*/  IMAD.WIDE.U32 R2, R4.reuse, c[0x0][0x1a8], R2 ;  /* 0x00006a0004027a25 */ /* 0x040fe200078e0002 */
[----:B------:R-:W-:Y:S02]  /*8660*/  ISETP.GE.AND P2, PT, R5, UR23, PT ;  /* 0x0000001705007c0c */ /* 0x000fe4000bf46270 */
[C---:B------:R-:W-:Y:S01]  /*8670*/  IADD3 R5, R19.reuse, 0x30, RZ ;  /* 0x0000003013057810 */ /* 0x040fe20007ffe0ff */
[----:B------:R-:W-:Y:S01]  /*8680*/  IMAD R0, R4, c[0x0][0x1ac], R0 ;  /* 0x00006b0004007a24 */ /* 0x000fe200078e0200 */
[----:B------:R-:W-:Y:S02]  /*8690*/  LEA R16, P5, R2, c[0x0][0x160], 0x1 ;  /* 0x0000580002107a11 */ /* 0x000fe400078a08ff */
[----:B------:R-:W-:Y:S01]  /*86a0*/  IADD3 R4, R19, 0x40, RZ ;  /* 0x0000004013047810 */ /* 0x000fe20007ffe0ff */
[----:B------:R-:W-:Y:S01]  /*86b0*/  IMAD.IADD R0, R3, 0x1, R0 ;  /* 0x0000000103007824 */ /* 0x000fe200078e0200 */
[----:B------:R-:W-:Y:S01]  /*86c0*/  IADD3 R6, R19, 0x20, RZ ;  /* 0x0000002013067810 */ /* 0x000fe20007ffe0ff */
[----:B------:R-:W-:Y:S01]  /*86d0*/  SHFL.IDX PT, R12, R16, 0x3, 0x181f ;  /* 0x00781f00100c7f89 */ /* 0x000fe200000e0000 */
[----:B------:R-:W-:-:S02]  /*86e0*/  ISETP.GE.AND P0, PT, R5, UR23, PT ;  /* 0x0000001705007c0c */ /* 0x000fc4000bf06270 */
[----:B------:R-:W-:Y:S01]  /*86f0*/  LEA.HI.X R15, R2, c[0x0][0x164], R0, 0x1, P5 ;  /* 0x00005900020f7a11 */ /* 0x000fe200028f0c00 */
[----:B------:R-:W-:Y:S01]  /*8700*/  IMAD.SHL.U32 R0, R42, 0x40, RZ ;  /* 0x000000402a007824 */ /* 0x000fe200078e00ff */
[----:B------:R-:W-:Y:S01]  /*8710*/  ISETP.GE.AND P3, PT, R4, UR23, PT ;  /* 0x0000001704007c0c */ /* 0x000fe2000bf66270 */
[----:B------:R-:W-:Y:S01]  /*8720*/  SHFL.IDX PT, R2, R16, 0x1, 0x181f ;  /* 0x00381f0010027f89 */ /* 0x000fe200000e0000 */
[----:B------:R-:W-:Y:S02]  /*8730*/  ISETP.GE.AND P1, PT, R6, UR23, PT ;  /* 0x0000001706007c0c */ /* 0x000fe4000bf26270 */
[----:B------:R-:W-:Y:S01]  /*8740*/  LEA.HI R6, R156, R159, RZ, 0x6 ;  /* 0x0000009f9c067211 */ /* 0x000fe200078f30ff */
[----:B------:R-:W-:Y:S01]  /*8750*/  SHFL.IDX PT, R4, R16, RZ, 0x181f ;  /* 0x00181fff10047589 */ /* 0x000fe200000e0000 */
[----:B------:R-:W-:Y:S02]  /*8760*/  LOP3.LUT R23, R0, 0x1c0, RZ, 0xc0, !PT ;  /* 0x000001c000177812 */ /* 0x000fe400078ec0ff */
[----:B------:R-:W-:Y:S01]  /*8770*/  ISETP.GE.AND P5, PT, R132, c[0x0][0x198], PT ;  /* 0x0000660084007a0c */ /* 0x000fe20003fa6270 */
[----:B------:R-:W1:Y:S01]  /*8780*/  SHFL.IDX PT, R5, R15, RZ, 0x181f ;  /* 0x00181fff0f057589 */ /* 0x000e6200000e0000 */
[----:B------:R-:W-:Y:S01]  /*8790*/  IMAD.SHL.U32 R0, R6, 0x8, RZ ;  /* 0x0000000806007824 */ /* 0x000fe200078e00ff */
[----:B------:R-:W-:-:S02]  /*87a0*/  SHF.R.U32.HI R25, RZ, 0x3, R23 ;  /* 0x00000003ff197819 */ /* 0x000fc40000011617 */
[----:B------:R-:W2:Y:S01]  /*87b0*/  SHFL.IDX PT, R3, R15, 0x1, 0x181f ;  /* 0x00381f000f037f89 */ /* 0x000ea200000e0000 */
[--C-:B------:R-:W-:Y:S02]  /*87c0*/  @!P6 SHF.R.S32.HI R6, RZ, 0x1f, R55.reuse ;  /* 0x0000001fff06e819 */ /* 0x100fe40000011437 */
[----:B------:R-:W-:Y:S01]  /*87d0*/  LOP3.LUT R24, R0, 0xfffffe00, RZ, 0xc0, !PT ;  /* 0xfffffe0000187812 */ /* 0x000fe200078ec0ff */
[----:B------:R-:W3:Y:S01]  /*87e0*/  SHFL.IDX PT, R13, R15, 0x3, 0x181f ;  /* 0x00781f000f0d7f89 */ /* 0x000ee200000e0000 */
[-C--:B------:R-:W-:Y:S02]  /*87f0*/  @!P6 LEA.HI R6, R6, R55.reuse, RZ, 0x3 ;  /* 0x000000370606e211 */ /* 0x080fe400078f18ff */
[----:B------:R-:W-:Y:S02]  /*8800*/  @!P2 SHF.R.S32.HI R0, RZ, 0x1f, R55 ;  /* 0x0000001fff00a819 */ /* 0x000fe40000011437 */
[----:B------:R-:W-:Y:S02]  /*8810*/  @!P6 LOP3.LUT R10, R6, 0xfffffff8, RZ, 0xc0, !PT ;  /* 0xfffffff8060ae812 */ /* 0x000fe400078ec0ff */
[----:B------:R-:W-:Y:S01]  /*8820*/  @!P2 LEA.HI R0, R0, R55, RZ, 0x3 ;  /* 0x000000370000a211 */ /* 0x000fe200078f18ff */
[----:B------:R-:W-:Y:S01]  /*8830*/  SHFL.IDX PT, R6, R16, 0x2, 0x181f ;  /* 0x00581f0010067f89 */ /* 0x000fe200000e0000 */
[----:B------:R-:W-:-:S02]  /*8840*/  P2R R20, PR, RZ, 0x40 ;  /* 0x00000040ff147803 */ /* 0x000fc40000000000 */
[----:B------:R-:W-:Y:S01]  /*8850*/  @!P2 LOP3.LUT R17, R0, 0xfffffff8, RZ, 0xc0, !PT ;  /* 0xfffffff80011a812 */ /* 0x000fe200078ec0ff */
[----:B-1----:R-:W-:-:S04]  /*8860*/  @!P6 IMAD.WIDE R8, R132, 0x2, R4 ;  /* 0x000000028408e825 */ /* 0x002fc800078e0204 */
[----:B------:R-:W-:-:S04]  /*8870*/  @!P6 IMAD.WIDE R10, R10, 0x2, R4 ;  /* 0x000000020a0ae825 */ /* 0x000fc800078e0204 */
[----:B--2---:R-:W-:-:S04]  /*8880*/  @!P2 IMAD.WIDE R4, R132, 0x2, R2 ;  /* 0x000000028404a825 */ /* 0x004fc800078e0202 */
[----:B------:R-:W-:Y:S01]  /*8890*/  @!P2 IMAD.WIDE R2, R17, 0x2, R2 ;  /* 0x000000021102a825 */ /* 0x000fe200078e0202 */
[----:B----4-:R1:W2:Y:S01]  /*88a0*/  @P4 R2UR UR11, R7 ;  /* 0x00000000070b43c2 */ /* 0x0102a200000e0000 */
[----:B------:R-:W-:Y:S01]  /*88b0*/  ISETP.GE.AND P4, PT, R55, c[0x0][0x198], PT ;  /* 0x0000660037007a0c */ /* 0x000fe20003f86270 */
[----:B--2---:R-:W-:Y:S02]  /*88c0*/  @!UP1 UMOV UR11, UR24 ;  /* 0x00000018000b9c82 */ /* 0x004fe40008000000 */
[----:B------:R-:W-:Y:S02]  /*88d0*/  USHF.R.S32.HI UR10, URZ, 0x1f, UR11 ;  /* 0x0000001f3f0a7899 */ /* 0x000fe4000801140b */
[----:B------:R-:W-:Y:S02]  /*88e0*/  UIMAD.WIDE.U32 UR12, UR11, UR4, URZ ;  /* 0x000000040b0c72a5 */ /* 0x000fe4000f8e003f */
[----:B------:R-:W-:-:S04]  /*88f0*/  UIMAD UR10, UR10, UR4, URZ ;  /* 0x000000040a0a72a4 */ /* 0x000fc8000f8e023f */
[----:B------:R-:W-:-:S03]  /*8900*/  UIMAD UR10, UR11, UR5, UR10 ;  /* 0x000000050b0a72a4 */ /* 0x000fc6000f8e020a */
[----:B------:R-:W-:Y:S02]  /*8910*/  ULDC.64 UR4, c[0x0][0x1e8] ;  /* 0x00007a0000047ab9 */ /* 0x000fe40000000a00 */
[----:B------:R-:W-:Y:S01]  /*8920*/  UIADD3 UR10, UR13, UR10, URZ ;  /* 0x0000000a0d0a7290 */ /* 0x000fe2000fffe03f */
[----:B-1----:R-:W-:-:S04]  /*8930*/  LOP3.LUT R7, R23, 0x38, R132, 0xf8, !PT ;  /* 0x0000003817077812 */ /* 0x002fc800078ef884 */
[----:B------:R-:W-:-:S05]  /*8940*/  LOP3.LUT R7, R7, R25, RZ, 0x3c, !PT ;  /* 0x0000001907077212 */ /* 0x000fca00078e3cff */
[----:B------:R-:W-:Y:S02]  /*8950*/  IMAD.IADD R54, R24, 0x1, R7 ;  /* 0x0000000118367824 */ /* 0x000fe400078e0207 */
[----:B------:R-:W1:Y:S02]  /*8960*/  SHFL.IDX PT, R7, R15, 0x2, 0x181f ;  /* 0x00581f000f077f89 */ /* 0x000e6400000e0000 */
[C---:B------:R-:W-:Y:S02]  /*8970*/  @!P6 IMAD.SHL.U32 R0, R54.reuse, 0x2, RZ ;  /* 0x000000023600e824 */ /* 0x040fe400078e00ff */
[----:B------:R-:W-:-:S03]  /*8980*/  @!P2 IMAD.SHL.U32 R14, R54, 0x2, RZ ;  /* 0x00000002360ea824 */ /* 0x000fc600078e00ff */
[----:B------:R3:W-:Y:S04]  /*8990*/  @!P6 LDGSTS.E.BYPASS.LTC128B.128 [R0+0x8100], [R8.64], !P5 ;  /* 0x081000000800efae */ /* 0x0007e8000e901d62 */
[----:B------:R2:W-:Y:S01]  /*89a0*/  @!P6 LDGSTS.E.BYPASS.LTC128B.128 [R0+0xc100], [R10.64], !P4 ;  /* 0x0c1000000a00efae */ /* 0x0005e2000e101d62 */
[----:B------:R-:W-:-:S03]  /*89b0*/  ISETP.NE.AND P6, PT, R164, 0x1, PT ;  /* 0x00000001a400780c */ /* 0x000fc60003fc5270 */
[----:B------:R4:W-:Y:S04]  /*89c0*/  @!P2 LDGSTS.E.BYPASS.LTC128B.128 [R14+0x8900], [R4.64], !P5 ;  /* 0x08900000040eafae */ /* 0x0009e8000e901d62 */
[----:B------:R5:W-:Y:S01]  /*89d0*/  @!P2 LDGSTS.E.BYPASS.LTC128B.128 [R14+0xc900], [R2.64], !P4 ;  /* 0x0c900000020eafae */ /* 0x000be2000e101d62 */
[----:B---3--:R-:W-:Y:S01]  /*89e0*/  @!P0 IMAD.WIDE R8, R132, 0x2, R12 ;  /* 0x0000000284088825 */ /* 0x008fe200078e020c */
[--C-:B--2---:R-:W-:Y:S02]  /*89f0*/  @!P1 SHF.R.S32.HI R0, RZ, 0x1f, R55.reuse ;  /* 0x0000001fff009819 */ /* 0x104fe40000011437 */
[----:B----4-:R-:W-:Y:S02]  /*8a00*/  @!P0 SHF.R.S32.HI R4, RZ, 0x1f, R55 ;  /* 0x0000001fff048819 */ /* 0x010fe40000011437 */
[----:B------:R-:W-:-:S02]  /*8a10*/  IADD3 R5, R19, 0x50, RZ ;  /* 0x0000005013057810 */ /* 0x000fc40007ffe0ff */
[-C--:B-----5:R-:W-:Y:S01]  /*8a20*/  @!P1 LEA.HI R2, R0, R55.reuse, RZ, 0x3 ;  /* 0x0000003700029211 */ /* 0x0a0fe200078f18ff */
[----:B------:R-:W-:Y:S01]  /*8a30*/  SHFL.IDX PT, R3, R15, 0x5, 0x181f ;  /* 0x00b81f000f037f89 */ /* 0x000fe200000e0000 */
[----:B------:R-:W-:Y:S01]  /*8a40*/  @!P0 LEA.HI R0, R4, R55, RZ, 0x3 ;  /* 0x0000003704008211 */ /* 0x000fe200078f18ff */
[----:B------:R-:W-:Y:S01]  /*8a50*/  @!P0 IMAD.SHL.U32 R14, R54, 0x2, RZ ;  /* 0x00000002360e8824 */ /* 0x000fe200078e00ff */
[----:B------:R-:W-:Y:S01]  /*8a60*/  @!P1 LOP3.LUT R2, R2, 0xfffffff8, RZ, 0xc0, !PT ;  /* 0xfffffff802029812 */ /* 0x000fe200078ec0ff */
[----:B------:R-:W-:Y:S01]  /*8a70*/  SHFL.IDX PT, R4, R16, 0x4, 0x181f ;  /* 0x00981f0010047f89 */ /* 0x000fe200000e0000 */
[----:B------:R-:W-:Y:S02]  /*8a80*/  ISETP.GE.AND P2, PT, R5, UR23, PT ;  /* 0x0000001705007c0c */ /* 0x000fe4000bf46270 */
[----:B------:R-:W-:Y:S01]  /*8a90*/  @!P0 LOP3.LUT R17, R0, 0xfffffff8, RZ, 0xc0, !PT ;  /* 0xfffffff800118812 */ /* 0x000fe200078ec0ff */
[----:B------:R-:W2:Y:S01]  /*8aa0*/  SHFL.IDX PT, R5, R15, 0x4, 0x181f ;  /* 0x00981f000f057f89 */ /* 0x000ea200000e0000 */
[----:B-1----:R-:W-:-:S03]  /*8ab0*/  @!P1 IMAD.WIDE R10, R2, 0x2, R6 ;  /* 0x00000002020a9825 */ /* 0x002fc600078e0206 */
[----:B------:R-:W1:Y:S01]  /*8ac0*/  SHFL.IDX PT, R2, R16, 0x5, 0x181f ;  /* 0x00b81f0010027f89 */ /* 0x000e6200000e0000 */
[----:B------:R-:W-:Y:S02]  /*8ad0*/  @!P1 IMAD.SHL.U32 R0, R54, 0x2, RZ ;  /* 0x0000000236009824 */ /* 0x000fe400078e00ff */
[----:B------:R-:W-:-:S05]  /*8ae0*/  @!P1 IMAD.WIDE R6, R132, 0x2, R6 ;  /* 0x0000000284069825 */ /* 0x000fca00078e0206 */
[----:B------:R3:W-:Y:S04]  /*8af0*/  @!P1 LDGSTS.E.BYPASS.LTC128B.128 [R0+0x9100], [R6.64], !P5 ;  /* 0x0910000006009fae */ /* 0x0007e8000e901d62 */
[----:B------:R4:W-:Y:S04]  /*8b00*/  @!P1 LDGSTS.E.BYPASS.LTC128B.128 [R0+0xd100], [R10.64], !P4 ;  /* 0x0d1000000a009fae */ /* 0x0009e8000e101d62 */
[----:B------:R5:W-:Y:S01]  /*8b10*/  @!P0 LDGSTS.E.BYPASS.LTC128B.128 [R14+0x9900], [R8.64], !P5 ;  /* 0x09900000080e8fae */ /* 0x000be2000e901d62 */
[----:B---3--:R-:W-:Y:S01]  /*8b20*/  @!P0 IMAD.WIDE R6, R17, 0x2, R12 ;  /* 0x0000000211068825 */ /* 0x008fe200078e020c */
[----:B------:R-:W-:-:S02]  /*8b30*/  IADD3 R13, R19, 0x70, RZ ;  /* 0x00000070130d7810 */ /* 0x000fc40007ffe0ff */
[--C-:B----4-:R-:W-:Y:S02]  /*8b40*/  @!P3 SHF.R.S32.HI R0, RZ, 0x1f, R55.reuse ;  /* 0x0000001fff00b819 */ /* 0x110fe40000011437 */
[----:B------:R3:W-:Y:S01]  /*8b50*/  @!P0 LDGSTS.E.BYPASS.LTC128B.128 [R14+0xd900], [R6.64], !P4 ;  /* 0x0d900000060e8fae */ /* 0x0007e2000e101d62 */
[----:B------:R-:W-:Y:S01]  /*8b60*/  @!P2 IMAD.SHL.U32 R12, R54, 0x2, RZ ;  /* 0x00000002360ca824 */ /* 0x000fe200078e00ff */
[----:B------:R-:W-:Y:S02]  /*8b70*/  ISETP.GE.AND P0, PT, R13, UR23, PT ;  /* 0x000000170d007c0c */ /* 0x000fe4000bf06270 */
[----:B-----5:R-:W-:Y:S02]  /*8b80*/  @!P2 SHF.R.S32.HI R8, RZ, 0x1f, R55 ;  /* 0x0000001fff08a819 */ /* 0x020fe40000011437 */
[----:B------:R-:W-:-:S04]  /*8b90*/  IADD3 R9, R19, 0x60, RZ ;  /* 0x0000006013097810 */ /* 0x000fc80007ffe0ff */
[----:B------:R-:W-:Y:S02]  /*8ba0*/  ISETP.GE.AND P1, PT, R9, UR23, PT ;  /* 0x0000001709007c0c */ /* 0x000fe4000bf26270 */
[----:B------:R-:W-:Y:S01]  /*8bb0*/  SHFL.IDX PT, R9, R15, 0x6, 0x181f ;  /* 0x00d81f000f097f89 */ /* 0x000fe200000e0000 */
[-C--:B---3--:R-:W-:Y:S02]  /*8bc0*/  @!P3 LEA.HI R6, R0, R55.reuse, RZ, 0x3 ;  /* 0x000000370006b211 */ /* 0x088fe400078f18ff */
[----:B------:R-:W-:Y:S02]  /*8bd0*/  @!P2 LEA.HI R0, R8, R55, RZ, 0x3 ;  /* 0x000000370800a211 */ /* 0x000fe400078f18ff */
[----:B------:R-:W-:Y:S01]  /*8be0*/  @!P3 LOP3.LUT R6, R6, 0xfffffff8, RZ, 0xc0, !PT ;  /* 0xfffffff80606b812 */ /* 0x000fe200078ec0ff */
[----:B------:R-:W3:Y:S01]  /*8bf0*/  SHFL.IDX PT, R8, R16, 0x6, 0x181f ;  /* 0x00d81f0010087f89 */ /* 0x000ee200000e0000 */
[----:B------:R-:W-:Y:S01]  /*8c00*/  @!P2 LOP3.LUT R7, R0, 0xfffffff8, RZ, 0xc0, !PT ;  /* 0xfffffff80007a812 */ /* 0x000fe200078ec0ff */
[----:B------:R-:W-:-:S02]  /*8c10*/  @!P3 IMAD.SHL.U32 R0, R54, 0x2, RZ ;  /* 0x000000023600b824 */ /* 0x000fc400078e00ff */
[----:B--2---:R-:W-:-:S04]  /*8c20*/  @!P3 IMAD.WIDE R10, R6, 0x2, R4 ;  /* 0x00000002060ab825 */ /* 0x004fc800078e0204 */
[----:B------:R-:W-:-:S04]  /*8c30*/  @!P3 IMAD.WIDE R4, R132, 0x2, R4 ;  /* 0x000000028404b825 */ /* 0x000fc800078e0204 */
[--C-:B-1----:R-:W-:Y:S01]  /*8c40*/  @!P2 IMAD.WIDE R6, R7, 0x2, R2.reuse ;  /* 0x000000020706a825 */ /* 0x102fe200078e0202 */
[----:B------:R1:W-:Y:S03]  /*8c50*/  @!P3 LDGSTS.E.BYPASS.LTC128B.128 [R0+0xa100], [R4.64], !P5 ;  /* 0x0a1000000400bfae */ /* 0x0003e6000e901d62 */
[----:B------:R-:W-:Y:S01]  /*8c60*/  @!P2 IMAD.WIDE R2, R132, 0x2, R2 ;  /* 0x000000028402a825 */ /* 0x000fe200078e0202 */
[----:B------:R2:W-:Y:S04]  /*8c70*/  @!P3 LDGSTS.E.BYPASS.LTC128B.128 [R0+0xe100], [R10.64], !P4 ;  /* 0x0e1000000a00bfae */ /* 0x0005e8000e101d62 */
[----:B------:R4:W-:Y:S04]  /*8c80*/  @!P2 LDGSTS.E.BYPASS.LTC128B.128 [R12+0xa900], [R2.64], !P5 ;  /* 0x0a900000020cafae */ /* 0x0009e8000e901d62 */
[----:B------:R5:W-:Y:S01]  /*8c90*/  @!P2 LDGSTS.E.BYPASS.LTC128B.128 [R12+0xe900], [R6.64], !P4 ;  /* 0x0e900000060cafae */ /* 0x000be2000e101d62 */
[----:B-1----:R-:W-:-:S02]  /*8ca0*/  IADD3 R4, R163, UR6, RZ ;  /* 0x00000006a3047c10 */ /* 0x002fc4000fffe0ff */
[----:B--2---:R-:W-:Y:S01]  /*8cb0*/  @!P1 SHF.R.S32.HI R0, RZ, 0x1f, R55 ;  /* 0x0000001fff009819 */ /* 0x004fe20000011437 */
[----:B------:R-:W-:Y:S01]  /*8cc0*/  @!P1 IMAD.SHL.U32 R10, R54, 0x2, RZ ;  /* 0x00000002360a9824 */ /* 0x000fe200078e00ff */
[----:B------:R-:W-:Y:S02]  /*8cd0*/  ISETP.GE.AND P2, PT, R4, UR9, PT ;  /* 0x0000000904007c0c */ /* 0x000fe4000bf46270 */
[----:B------:R-:W-:Y:S02]  /*8ce0*/  @!P1 LEA.HI R0, R0, R55, RZ, 0x3 ;  /* 0x0000003700009211 */ /* 0x000fe400078f18ff */
[----:B------:R-:W-:Y:S01]  /*8cf0*/  ISETP.GT.OR P2, PT, R163, 0x3f, P2 ;  /* 0x0000003fa300780c */ /* 0x000fe20001744670 */
[----:B-----5:R-:W-:Y:S01]  /*8d00*/  SHFL.IDX PT, R6, R16, 0x7, 0x181f ;  /* 0x00f81f0010067f89 */ /* 0x020fe200000e0000 */
[----:B------:R-:W-:Y:S02]  /*8d10*/  @!P1 LOP3.LUT R0, R0, 0xfffffff8, RZ, 0xc0, !PT ;  /* 0xfffffff800009812 */ /* 0x000fe400078ec0ff */
[----:B----4-:R-:W-:Y:S01]  /*8d20*/  IADD3 R12, R4, UR19, RZ ;  /* 0x00000013040c7c10 */ /* 0x010fe2000fffe0ff */
[----:B------:R-:W1:Y:S01]  /*8d30*/  SHFL.IDX PT, R7, R15, 0x7, 0x181f ;  /* 0x00f81f000f077f89 */ /* 0x000e6200000e0000 */
[----:B---3--:R-:W-:-:S04]  /*8d40*/  @!P1 IMAD.WIDE R4, R132, 0x2, R8 ;  /* 0x0000000284049825 */ /* 0x008fc800078e0208 */
[----:B------:R-:W-:Y:S01]  /*8d50*/  @!P1 IMAD.WIDE R2, R0, 0x2, R8 ;  /* 0x0000000200029825 */ /* 0x000fe200078e0208 */
[----:B------:R-:W-:Y:S01]  /*8d60*/  @!P0 SHF.R.S32.HI R0, RZ, 0x1f, R55 ;  /* 0x0000001fff008819 */ /* 0x000fe20000011437 */
[----:B------:R2:W-:Y:S02]  /*8d70*/  @!P1 LDGSTS.E.BYPASS.LTC128B.128 [R10+0xb100], [R4.64], !P5 ;  /* 0x0b100000040a9fae */ /* 0x0005e4000e901d62 */
[----:B------:R-:W-:Y:S02]  /*8d80*/  @P6 IMAD.HI.U32 R13, R12, c[0x0][0x2bc], RZ ;  /* 0x0000af000c0d6a27 */ /* 0x000fe400078e00ff */
[----:B------:R3:W-:Y:S02]  /*8d90*/  @!P1 LDGSTS.E.BYPASS.LTC128B.128 [R10+0xf100], [R2.64], !P4 ;  /* 0x0f100000020a9fae */ /* 0x0007e4000e101d62 */
[----:B------:R-:W-:Y:S01]  /*8da0*/  IMAD.MOV.U32 R11, RZ, RZ, R12 ;  /* 0x000000ffff0b7224 */ /* 0x000fe200078e000c */
[----:B------:R-:W-:Y:S01]  /*8db0*/  @P6 SHF.R.U32.HI R11, RZ, c[0x0][0x2c0], R13 ;  /* 0x0000b000ff0b6a19 */ /* 0x000fe2000001160d */
[----:B-1----:R-:W-:Y:S01]  /*8dc0*/  @!P0 IMAD.WIDE R8, R132, 0x2, R6 ;  /* 0x0000000284088825 */ /* 0x002fe200078e0206 */
[----:B--2---:R-:W-:-:S02]  /*8dd0*/  @!P0 LEA.HI R4, R0, R55, RZ, 0x3 ;  /* 0x0000003700048211 */ /* 0x004fc400078f18ff */
[C---:B------:R-:W-:Y:S02]  /*8de0*/  @!P2 IADD3 R0, P1, R11.reuse, UR12, RZ ;  /* 0x0000000c0b00ac10 */ /* 0x040fe4000ff3e0ff */
[----:B------:R-:W-:Y:S01]  /*8df0*/  @!P0 LOP3.LUT R4, R4, 0xfffffff8, RZ, 0xc0, !PT ;  /* 0xfffffff804048812 */ /* 0x000fe200078ec0ff */
[----:B---3--:R-:W-:Y:S01]  /*8e00*/  @!P0 IMAD.SHL.U32 R10, R54, 0x2, RZ ;  /* 0x00000002360a8824 */ /* 0x008fe200078e00ff */
[----:B------:R-:W-:Y:S02]  /*8e10*/  @!P2 LEA.HI.X.SX32 R3, R11, UR10, 0x1, P1 ;  /* 0x0000000a0b03ac11 */ /* 0x000fe400088f0eff */
[----:B------:R-:W-:Y:S01]  /*8e20*/  @!P2 LEA R2, P1, R0, c[0x0][0x2a0], 0x2 ;  /* 0x0000a8000002aa11 */ /* 0x000fe200078210ff */
[----:B------:R-:W-:Y:S01]  /*8e30*/  @!P0 IMAD.WIDE R4, R4, 0x2, R6 ;  /* 0x0000000204048825 */ /* 0x000fe200078e0206 */
[----:B------:R1:W-:Y:S02]  /*8e40*/  @!P0 LDGSTS.E.BYPASS.LTC128B.128 [R10+0xb900], [R8.64], !P5 ;  /* 0x0b900000080a8fae */ /* 0x0003e4000e901d62 */
[----:B------:R-:W-:-:S02]  /*8e50*/  @!P2 LEA.HI.X R3, R0, c[0x0][0x2a4], R3, 0x2, P1 ;  /* 0x0000a9000003aa11 */ /* 0x000fc400008f1403 */
[----:B------:R2:W-:Y:S04]  /*8e60*/  @!P0 LDGSTS.E.BYPASS.LTC128B.128 [R10+0xf900], [R4.64], !P4 ;  /* 0x0f900000040a8fae */ /* 0x0005e8000e101d62 */
[----:B------:R-:W0:Y:S04]  /*8e70*/  LDGDEPBAR ;  /* 0x00000000000079af */ /* 0x000e280000000000 */
[----:B------:R-:W-:Y:S06]  /*8e80*/  BAR.SYNC.DEFER_BLOCKING 0x0 ;  /* 0x0000000000007b1d */ /* 0x000fec0000010000 */
[----:B------:R3:W4:Y:S01]  /*8e90*/  @!P2 LDG.E R48, [R2.64] ;  /* 0x000000220230a981 */ /* 0x000722000c1e1900 */
[----:B------:R-:W-:Y:S01]  /*8ea0*/  IMAD.MOV R0, RZ, RZ, -R11 ;  /* 0x000000ffff007224 */ /* 0x000fe200078e0a0b */
[----:B------:R-:W-:Y:S01]  /*8eb0*/  UIMAD UR11, UR15, UR4, URZ ;  /* 0x000000040f0b72a4 */ /* 0x000fe2000f8e023f */
[----:B------:R-:W-:Y:S01]  /*8ec0*/  ISETP.GE.AND P5, PT, R132, c[0x0][0x1d4], PT ;  /* 0x0000750084007a0c */ /* 0x000fe20003fa6270 */
[----:B------:R-:W-:Y:S01]  /*8ed0*/  UIMAD.WIDE.U32 UR20, UR16, UR4, URZ ;  /* 0x00000004101472a5 */ /* 0x000fe2000f8e003f */
[----:B------:R-:W-:Y:S01]  /*8ee0*/  IMAD R49, R0, c[0x0][0x2b8], R12 ;  /* 0x0000ae0000317a24 */ /* 0x000fe200078e020c */
[----:B------:R-:W-:Y:S01]  /*8ef0*/  UIMAD UR11, UR16, UR5, UR11 ;  /* 0x00000005100b72a4 */ /* 0x000fe2000f8e020b */
[----:B------:R-:W-:Y:S01]  /*8f00*/  ISETP.GE.AND P4, PT, R55, c[0x0][0x1d4], PT ;  /* 0x0000750037007a0c */ /* 0x000fe20003f86270 */
[----:B------:R-:W-:-:S02]  /*8f10*/  UIADD3 UR6, UR9, -UR6, URZ ;  /* 0x8000000609067290 */ /* 0x000fc4000fffe03f */
[----:B------:R-:W-:Y:S01]  /*8f20*/  SHF.R.S32.HI R43, RZ, 0x1f, R49 ;  /* 0x0000001fff2b7819 */ /* 0x000fe20000011431 */
[----:B------:R-:W-:Y:S01]  /*8f30*/  UIADD3 UR11, UR21, UR11, URZ ;  /* 0x0000000b150b7290 */ /* 0x000fe2000fffe03f */
[----:B------:R-:W-:Y:S01]  /*8f40*/  STL [R1+0x34], R49 ;  /* 0x0000343101007387 */ /* 0x000fe20000100800 */
[----:B------:R-:W-:Y:S01]  /*8f50*/  ULDC.64 UR4, c[0x0][0x210] ;  /* 0x0000840000047ab9 */ /* 0x000fe20000000a00 */
[----:B------:R-:W-:Y:S01]  /*8f60*/  IADD3 R97, -R42, UR6, RZ ;  /* 0x000000062a617c10 */ /* 0x000fe2000fffe1ff */
[----:B------:R-:W-:Y:S01]  /*8f70*/  IMAD R0, R43, c[0x0][0x1e0], RZ ;  /* 0x000078002b007a24 */ /* 0x000fe200078e02ff */
[----:B------:R-:W-:Y:S01]  /*8f80*/  UIMAD UR15, UR15, UR4, URZ ;  /* 0x000000040f0f72a4 */ /* 0x000fe2000f8e023f */
[----:B------:R-:W-:Y:S01]  /*8f90*/  SEL R157, RZ, 0x10, P4 ;  /* 0x00000010ff9d7807 */ /* 0x000fe20002000000 */
[----:B------:R-:W-:Y:S01]  /*8fa0*/  UIMAD.WIDE.U32 UR26, UR16, UR4, URZ ;  /* 0x00000004101a72a5 */ /* 0x000fe2000f8e003f */
[----:B------:R-:W-:Y:S01]  /*8fb0*/  IMAD R0, R49, c[0x0][0x1e4], R0 ;  /* 0x0000790031007a24 */ /* 0x000fe200078e0200 */
[----:B------:R-:W-:Y:S01]  /*8fc0*/  ISETP.GE.AND P2, PT, R97, 0x11, PT ;  /* 0x000000116100780c */ /* 0x000fe20003f46270 */
[----:B------:R-:W-:Y:S01]  /*8fd0*/  UIMAD UR5, UR16, UR5, UR15 ;  /* 0x00000005100572a4 */ /* 0x000fe2000f8e020f */
[----:B---3--:R-:W-:-:S03]  /*8fe0*/  IMAD.WIDE.U32 R2, R49, c[0x0][0x1e0], RZ ;  /* 0x0000780031027a25 */ /* 0x008fc600078e00ff */
[----:B------:R-:W-:Y:S01]  /*8ff0*/  UIADD3 UR5, UR27, UR5, URZ ;  /* 0x000000051b057290 */ /* 0x000fe2000fffe03f */
[----:B------:R-:W-:-:S07]  /*9000*/  IMAD.IADD R3, R3, 0x1, R0 ;  /* 0x0000000103037824 */ /* 0x000fce00078e0200 */
[----:B------:R-:W-:Y:S01]  /*9010*/  @P2 IMAD.SHL.U32 R16, R54, 0x2, RZ ;  /* 0x0000000236102824 */ /* 0x000fe200078e00ff */
[----:B----4-:R-:W-:Y:S01]  /*9020*/  SHF.R.S32.HI R45, RZ, 0x1f, R48 ;  /* 0x0000001fff2d7819 */ /* 0x010fe20000011430 */
[----:B------:R-:W-:Y:S01]  /*9030*/  IMAD.WIDE.U32 R2, R48, c[0x0][0x1f0], R2 ;  /* 0x00007c0030027a25 */ /* 0x000fe200078e0002 */
[----:B------:R-:W-:Y:S03]  /*9040*/  STL [R1+0x30], R48 ;  /* 0x0000303001007387 */ /* 0x000fe60000100800 */
[----:B------:R-:W-:Y:S01]  /*9050*/  IMAD R0, R45, c[0x0][0x1f0], RZ ;  /* 0x00007c002d007a24 */ /* 0x000fe200078e02ff */
[----:B--2---:R-:W-:-:S03]  /*9060*/  IADD3 R4, P1, R2, UR20, RZ ;  /* 0x0000001402047c10 */ /* 0x004fc6000ff3e0ff */
[----:B------:R-:W-:Y:S01]  /*9070*/  IMAD R2, R48, c[0x0][0x1f4], R0 ;  /* 0x00007d0030027a24 */ /* 0x000fe200078e0200 */
[----:B-1----:R-:W-:-:S04]  /*9080*/  LEA R9, P0, R4, c[0x0][0x1c8], 0x1 ;  /* 0x0000720004097a11 */ /* 0x002fc800078008ff */
[----:B------:R-:W-:Y:S01]  /*9090*/  IADD3.X R2, R3, UR11, R2, P1, !PT ;  /* 0x0000000b03027c10 */ /* 0x000fe20008ffe402 */
[----:B------:R-:W-:Y:S01]  /*90a0*/  SHFL.IDX PT, R6, R9, 0x1, 0x181f ;  /* 0x00381f0009067f89 */ /* 0x000fe200000e0000 */
[C---:B------:R-:W-:Y:S02]  /*90b0*/  ISETP.GE.AND P1, PT, R97.reuse, 0x21, PT ;  /* 0x000000216100780c */ /* 0x040fe40003f26270 */
[----:B------:R-:W-:Y:S02]  /*90c0*/  LEA.HI.X R8, R4, c[0x0][0x1cc], R2, 0x1, P0 ;  /* 0x0000730004087a11 */ /* 0x000fe400000f0c02 */
[----:B------:R-:W-:Y:S01]  /*90d0*/  ISETP.GE.AND P0, PT, R97, 0x1, PT ;  /* 0x000000016100780c */ /* 0x000fe20003f06270 */
[----:B------:R-:W-:Y:S04]  /*90e0*/  SHFL.IDX PT, R2, R9, RZ, 0x181f ;  /* 0x00181fff09027589 */ /* 0x000fe800000e0000 */
[----:B------:R-:W1:Y:S04]  /*90f0*/  SHFL.IDX PT, R3, R8, RZ, 0x181f ;  /* 0x00181fff08037589 */ /* 0x000e6800000e0000 */
[----:B------:R-:W2:Y:S01]  /*9100*/  SHFL.IDX PT, R7, R8, 0x1, 0x181f ;  /* 0x00381f0008077f89 */ /* 0x000ea200000e0000 */
[----:B------:R-:W-:-:S03]  /*9110*/  @P1 SHF.R.S32.HI R11, RZ, 0x1f, R55 ;  /* 0x0000001fff0b1819 */ /* 0x000fc60000011437 */
[----:B------:R-:W-:-:S04]  /*9120*/  @P0 SHF.R.S32.HI R0, RZ, 0x1f, R55 ;  /* 0x0000001fff000819 */ /* 0x000fc80000011437 */
[----:B------:R-:W-:-:S04]  /*9130*/  @P0 LEA.HI R0, R0, R55, RZ, 0x3 ;  /* 0x0000003700000211 */ /* 0x000fc800078f18ff */
[----:B------:R-:W-:Y:S01]  /*9140*/  @P0 LOP3.LUT R10, R0, 0xfffffff8, RZ, 0xc0, !PT ;  /* 0xfffffff8000a0812 */ /* 0x000fe200078ec0ff */
[----:B------:R-:W-:Y:S02]  /*9150*/  @P0 IMAD.SHL.U32 R0, R54, 0x2, RZ ;  /* 0x0000000236000824 */ /* 0x000fe400078e00ff */
[----:B-1----:R-:W-:-:S04]  /*9160*/  @P0 IMAD.WIDE R4, R132, 0x2, R2 ;  /* 0x0000000284040825 */ /* 0x002fc800078e0202 */
[----:B------:R-:W-:Y:S01]  /*9170*/  @P0 IMAD.WIDE R2, R10, 0x2, R2 ;  /* 0x000000020a020825 */ /* 0x000fe200078e0202 */
[----:B------:R1:W-:Y:S01]  /*9180*/  @P0 LDGSTS.E.BYPASS.LTC128B.128 [R0+0x4100], [R4.64], !P5 ;  /* 0x0410000004000fae */ /* 0x0003e2000e901d62 */
[----:B------:R-:W-:-:S03]  /*9190*/  LOP3.LUT R10, R47, 0xfffffff0, RZ, 0xc0, !PT ;  /* 0xfffffff02f0a7812 */ /* 0x000fc600078ec0ff */
[----:B------:R3:W-:Y:S01]  /*91a0*/  @P0 LDGSTS.E.BYPASS.LTC128B.128 [R0+0x6100], [R2.64], !P4 ;  /* 0x0610000002000fae */ /* 0x0007e2000e101d62 */
[----:B------:R-:W-:Y:S01]  /*91b0*/  ISETP.GE.AND P0, PT, R97, 0x31, PT ;  /* 0x000000316100780c */ /* 0x000fe20003f06270 */
[----:B------:R-:W-:-:S12]  /*91c0*/  IMAD.IADD R12, R159, 0x1, -R10 ;  /* 0x000000019f0c7824 */ /* 0x000fd800078e0a0a */
[--C-:B------:R-:W-:Y:S01]  /*91d0*/  @P0 SHF.R.S32.HI R10, RZ, 0x1f, R55.reuse ;  /* 0x0000001fff0a0819 */ /* 0x100fe20000011437 */
[----:B-1----:R-:W-:Y:S04]  /*91e0*/  SHFL.IDX PT, R4, R9, 0x2, 0x181f ;  /* 0x00581f0009047f89 */ /* 0x002fe800000e0000 */
[----:B------:R-:W1:Y:S01]  /*91f0*/  SHFL.IDX PT, R5, R8, 0x2, 0x181f ;  /* 0x00581f0008057f89 */ /* 0x000e6200000e0000 */
[----:B---3--:R-:W-:-:S03]  /*9200*/  @P2 SHF.R.S32.HI R0, RZ, 0x1f, R55 ;  /* 0x0000001fff002819 */ /* 0x008fc60000011437 */
[----:B------:R-:W-:Y:S01]  /*9210*/  SHFL.IDX PT, R2, R9, 0x3, 0x181f ;  /* 0x00781f0009027f89 */ /* 0x000fe200000e0000 */
[----:B------:R-:W-:-:S03]  /*9220*/  @P2 LEA.HI R0, R0, R55, RZ, 0x3 ;  /* 0x0000003700002211 */ /* 0x000fc600078f18ff */
[----:B------:R3:W4:Y:S01]  /*9230*/  SHFL.IDX PT, R3, R8, 0x3, 0x181f ;  /* 0x00781f0008037f89 */ /* 0x00072200000e0000 */
[----:B------:R-:W-:-:S05]  /*9240*/  @P2 LOP3.LUT R0, R0, 0xfffffff8, RZ, 0xc0, !PT ;  /* 0xfffffff800002812 */ /* 0x000fca00078ec0ff */
[----:B--2---:R-:W-:Y:S01]  /*9250*/  @P2 IMAD.WIDE R14, R0, 0x2, R6 ;  /* 0x00000002000e2825 */ /* 0x004fe200078e0206 */
[----:B------:R-:W-:-:S03]  /*9260*/  @P1 LEA.HI R0, R11, R55, RZ, 0x3 ;  /* 0x000000370b001211 */ /* 0x000fc600078f18ff */
[----:B------:R-:W-:Y:S01]  /*9270*/  @P0 IMAD.SHL.U32 R11, R54, 0x2, RZ ;  /* 0x00000002360b0824 */ /* 0x000fe200078e00ff */
[----:B------:R-:W-:Y:S01]  /*9280*/  @P1 LOP3.LUT R0, R0, 0xfffffff8, RZ, 0xc0, !PT ;  /* 0xfffffff800001812 */ /* 0x000fe200078ec0ff */
[----:B---3--:R-:W-:Y:S01]  /*9290*/  @P2 IMAD.WIDE R8, R132, 0x2, R6 ;  /* 0x0000000284082825 */ /* 0x008fe200078e0206 */
[----:B------:R-:W-:Y:S02]  /*92a0*/  SHF.R.S32.HI R7, RZ, 0x1f, R12 ;  /* 0x0000001fff077819 */ /* 0x000fe4000001140c */
[----:B------:R-:W-:Y:S01]  /*92b0*/  @P0 LEA.HI R6, R10, R55, RZ, 0x3 ;  /* 0x000000370a060211 */ /* 0x000fe200078f18ff */
[----:B------:R-:W-:Y:S01]  /*92c0*/  @P1 IMAD.SHL.U32 R10, R54, 0x2, RZ ;  /* 0x00000002360a1824 */ /* 0x000fe200078e00ff */
[----:B------:R-:W-:Y:S01]  /*92d0*/  LEA.HI R46, R7, R12, RZ, 0x3 ;  /* 0x0000000c072e7211 */ /* 0x000fe200078f18ff */
[----:B------:R2:W-:Y:S01]  /*92e0*/  @P2 LDGSTS.E.BYPASS.LTC128B.128 [R16+0x4900], [R8.64], !P5 ;  /* 0x0490000008102fae */ /* 0x0005e2000e901d62 */
[----:B------:R-:W-:Y:S01]  /*92f0*/  @P0 LOP3.LUT R13, R6, 0xfffffff8, RZ, 0xc0, !PT ;  /* 0xfffffff8060d0812 */ /* 0x000fe200078ec0ff */
[----:B-1----:R-:W-:-:S02]  /*9300*/  @P1 IMAD.WIDE R6, R132, 0x2, R4 ;  /* 0x0000000284061825 */ /* 0x002fc400078e0204 */
[----:B------:R1:W-:Y:S04]  /*9310*/  @P2 LDGSTS.E.BYPASS.LTC128B.128 [R16+0x6900], [R14.64], !P4 ;  /* 0x069000000e102fae */ /* 0x0003e8000e101d62 */
[----:B------:R1:W-:Y:S01]  /*9320*/  @P1 LDGSTS.E.BYPASS.LTC128B.128 [R10+0x5100], [R6.64], !P5 ;  /* 0x05100000060a1fae */ /* 0x0003e2000e901d62 */
[----:B--2---:R-:W-:Y:S01]  /*9330*/  @P1 IMAD.WIDE R8, R0, 0x2, R4 ;  /* 0x0000000200081825 */ /* 0x004fe200078e0204 */
[----:B------:R-:W-:-:S03]  /*9340*/  LOP3.LUT R0, R46, 0xfffffff8, RZ, 0xc0, !PT ;  /* 0xfffffff82e007812 */ /* 0x000fc600078ec0ff */
[--C-:B----4-:R-:W-:Y:S01]  /*9350*/  @P0 IMAD.WIDE R4, R13, 0x2, R2.reuse ;  /* 0x000000020d040825 */ /* 0x110fe200078e0202 */
[----:B------:R1:W-:Y:S03]  /*9360*/  @P1 LDGSTS.E.BYPASS.LTC128B.128 [R10+0x7100], [R8.64], !P4 ;  /* 0x07100000080a1fae */ /* 0x0003e6000e101d62 */
[----:B------:R-:W-:-:S04]  /*9370*/  @P0 IMAD.WIDE R2, R132, 0x2, R2 ;  /* 0x0000000284020825 */ /* 0x000fc800078e0202 */
[----:B------:R-:W-:Y:S01]  /*9380*/  IMAD.IADD R44, R12, 0x1, -R0 ;  /* 0x000000010c2c7824 */ /* 0x000fe200078e0a00 */
[----:B------:R2:W-:Y:S04]  /*9390*/  @P0 LDGSTS.E.BYPASS.LTC128B.128 [R11+0x5900], [R2.64], !P5 ;  /* 0x05900000020b0fae */ /* 0x0005e8000e901d62 */
[----:B------:R3:W-:Y:S01]  /*93a0*/  @P0 LDGSTS.E.BYPASS.LTC128B.128 [R11+0x7900], [R4.64], !P4 ;  /* 0x07900000040b0fae */ /* 0x0007e2000e101d62 */
[----:B------:R-:W-:Y:S02]  /*93b0*/  R2P PR, R44, 0x6 ;  /* 0x000000062c007804 */ /* 0x000fe40000000000 */
[----:B------:R-:W-:Y:S01]  /*93c0*/  ISETP.LT.AND P0, PT, RZ, c[0x0][0x27c], PT ;  /* 0x00009f00ff007a0c */ /* 0x000fe20003f01270 */
[----:B------:R-:W0:Y:S01]  /*93d0*/  LDGDEPBAR ;  /* 0x00000000000079af */ /* 0x000e220000000000 */
[----:B------:R-:W-:Y:S01]  /*93e0*/  ISETP.GT.AND P6, PT, R163, 0x3f, PT ;  /* 0x0000003fa300780c */ /* 0x000fe20003fc4270 */
[----:B--2---:R-:W-:-:S02]  /*93f0*/  IMAD.MOV.U32 R3, RZ, RZ, 0x20 ;  /* 0x00000020ff037424 */ /* 0x004fc400078e00ff */
[----:B---3--:R-:W-:-:S03]  /*9400*/  IMAD.MOV.U32 R4, RZ, RZ, 0x10 ;  /* 0x00000010ff047424 */ /* 0x008fc600078e00ff */
[----:B------:R-:W-:Y:S02]  /*9410*/  SEL R3, R3, 0xffffffe0, !P2 ;  /* 0xffffffe003037807 */ /* 0x000fe40005000000 */
[----:B------:R-:W-:-:S03]  /*9420*/  SEL R4, R4, 0xfffffff0, !P1 ;  /* 0xfffffff004047807 */ /* 0x000fc60004800000 */
[----:B------:R-:W-:Y:S05]  /*9430*/  @P0 BRA `(.L_x_852) ;  /* 0x0000002000000947 */ /* 0x000fea0003800000 */
[----:B-1----:R-:W-:-:S04]  /*9440*/  DEPBAR.LE SB0, 0x1 ;  /* 0x000080400000791a */ /* 0x002fc80000000000 */
[----:B------:R-:W-:Y:S05]  /*9450*/  BRA `(.L_x_853) ;  /* 0x0000657000007947 */ /* 0x000fea0003800000 */
.L_x_852:
[----:B-1----:R-:W-:Y:S01]  /*9460*/  SHF.R.S32.HI R0, RZ, 0x1f, R143 ;  /* 0x0000001fff007819 */ /* 0x002fe2000001148f */
[----:B------:R-:W-:Y:S01]  /*9470*/  ULDC.U8 UR4, c[0x0][0x298] ;  /* 0x0000a60000047ab9 */ /* 0x000fe20000000000 */
[C---:B------:R-:W-:Y:S01]  /*9480*/  IMAD.WIDE.U32 R8, R143.reuse, c[0x0][0x280], RZ ;  /* 0x0000a0008f087a25 */ /* 0x040fe200078e00ff */
[----:B------:R-:W-:Y:S01]  /*9490*/  ISETP.NE.AND P1, PT, RZ, UR4, PT ;  /* 0x00000004ff007c0c */ /* 0x000fe2000bf25270 */
[----:B------:R-:W-:Y:S01]  /*94a0*/  BSSY B2, `(.L_x_853) ;  /* 0x0000652000027945 */ /* 0x000fe20003800000 */
[----:B------:R-:W-:Y:S01]  /*94b0*/  SHF.L.U32 R27, R54, 0x1, RZ ;  /* 0x00000001361b7819 */ /* 0x000fe200000006ff */
[----:B------:R-:W-:Y:S01]  /*94c0*/  IMAD R2, R0, c[0x0][0x280], RZ ;  /* 0x0000a00000027a24 */ /* 0x000fe200078e02ff */
[----:B------:R-:W-:Y:S01]  /*94d0*/  LEA R18, P0, R8, c[0x0][0x270], 0x1 ;  /* 0x00009c0008127a11 */ /* 0x000fe200078008ff */
[----:B------:R-:W-:Y:S02]  /*94e0*/  IMAD R0, R0, c[0x0][0x290], RZ ;  /* 0x0000a40000007a24 */ /* 0x000fe400078e02ff */
[----:B------:R-:W-:-:S02]  /*94f0*/  IMAD R2, R143, c[0x0][0x284], R2 ;  /* 0x0000a1008f027a24 */ /* 0x000fc400078e0202 */
[----:B------:R-:W-:-:S03]  /*9500*/  IMAD.WIDE.U32 R6, R143, c[0x0][0x290], RZ ;  /* 0x0000a4008f067a25 */ /* 0x000fc600078e00ff */
[----:B------:R-:W-:Y:S01]  /*9510*/  IADD3 R2, R2, R9, RZ ;  /* 0x0000000902027210 */ /* 0x000fe20007ffe0ff */
[----:B------:R-:W-:-:S03]  /*9520*/  IMAD R0, R143, c[0x0][0x294], R0 ;  /* 0x0000a5008f007a24 */ /* 0x000fc600078e0200 */
[----:B------:R-:W-:Y:S02]  /*9530*/  LEA.HI.X R19, R8, c[0x0][0x274], R2, 0x1, P0 ;  /* 0x00009d0008137a11 */ /* 0x000fe400000f0c02 */
[----:B------:R-:W-:Y:S02]  /*9540*/  LEA R16, P0, R6, c[0x0][0x288], 0x1 ;  /* 0x0000a20006107a11 */ /* 0x000fe400078008ff */
[----:B------:R-:W-:-:S04]  /*9550*/  IADD3 R0, R0, R7, RZ ;  /* 0x0000000700007210 */ /* 0x000fc80007ffe0ff */
[----:B------:R-:W-:Y:S01]  /*9560*/  LEA.HI.X R17, R6, c[0x0][0x28c], R0, 0x1, P0 ;  /* 0x0000a30006117a11 */ /* 0x000fe200000f0c00 */
[----:B------:R-:W-:Y:S05]  /*9570*/  @!P1 BRA `(.L_x_854) ;  /* 0x00002f4000009947 */ /* 0x000fea0003800000 */
[----:B------:R-:W-:Y:S01]  /*9580*/  ISETP.NE.AND P2, PT, R20, RZ, PT ;  /* 0x000000ff1400720c */ /* 0x000fe20003f45270 */
[----:B------:R-:W-:Y:S01]  /*9590*/  BSSY B0, `(.L_x_855) ;  /* 0x0000017000007945 */ /* 0x000fe20003800000 */
[----:B------:R-:W-:Y:S01]  /*95a0*/  SHF.L.U32 R28, R96, 0x2, RZ ;  /* 0x00000002601c7819 */ /* 0x000fe200000006ff */
[----:B------:R-:W-:Y:S01]  /*95b0*/  CS2R R8, SRZ ;  /* 0x0000000000087805 */ /* 0x000fe2000001ff00 */
[----:B------:R-:W-:Y:S01]  /*95c0*/  CS2R R12, SRZ ;  /* 0x00000000000c7805 */ /* 0x000fe2000001ff00 */
[----:B------:R-:W-:Y:S01]  /*95d0*/  CS2R R6, SRZ ;  /* 0x0000000000067805 */ /* 0x000fe2000001ff00 */
[----:B------:R-:W-:-:S07]  /*95e0*/  CS2R R10, SRZ ;  /* 0x00000000000a7805 */ /* 0x000fce000001ff00 */
[----:B------:R-:W-:Y:S05]  /*95f0*/  @P2 BRA `(.L_x_856) ;  /* 0x0000010000002947 */ /* 0x000fea0003800000 */
[C---:B------:R-:W-:Y:S01]  /*9600*/  IADD3 R2, R28.reuse, 0x20, RZ ;  /* 0x000000201c027810 */ /* 0x040fe20007ffe0ff */
[----:B------:R-:W-:Y:S01]  /*9610*/  CS2R R8, SRZ ;  /* 0x0000000000087805 */ /* 0x000fe2000001ff00 */
[----:B------:R-:W-:Y:S01]  /*9620*/  ISETP.GE.AND P1, PT, R28, c[0x0][0x27c], PT ;  /* 0x00009f001c007a0c */ /* 0x000fe20003f26270 */
[----:B------:R-:W-:Y:S01]  /*9630*/  CS2R R6, SRZ ;  /* 0x0000000000067805 */ /* 0x000fe2000001ff00 */
[----:B------:R-:W-:-:S11]  /*9640*/  ISETP.GE.AND P0, PT, R2, c[0x0][0x27c], PT ;  /* 0x00009f0002007a0c */ /* 0x000fd60003f06270 */
[----:B------:R-:W-:Y:S02]  /*9650*/  @!P1 IMAD.WIDE R20, R28, 0x2, R18 ;  /* 0x000000021c149825 */ /* 0x000fe400078e0212 */
[----:B------:R-:W-:-:S03]  /*9660*/  @!P0 SHF.R.S32.HI R0, RZ, 0x1f, R2 ;  /* 0x0000001fff008819 */ /* 0x000fc60000011402 */
[----:B------:R1:W5:Y:S01]  /*9670*/  @!P1 LD.E.64 R12, [R20.64] ;  /* 0x00000022140c9980 */ /* 0x000362000c101b00 */
[----:B------:R-:W-:-:S04]  /*9680*/  @!P0 LEA.HI R0, R0, R2, RZ, 0x2 ;  /* 0x0000000200008211 */ /* 0x000fc800078f10ff */
[----:B------:R-:W-:-:S05]  /*9690*/  @!P0 LOP3.LUT R0, R0, 0xfffffffc, RZ, 0xc0, !PT ;  /* 0xfffffffc00008812 */ /* 0x000fca00078ec0ff */
[----:B------:R-:W-:-:S04]  /*96a0*/  @!P0 IMAD.WIDE R14, R0, 0x2, R16 ;  /* 0x00000002000e8825 */ /* 0x000fc800078e0210 */
[----:B------:R-:W-:Y:S01]  /*96b0*/  @!P0 IMAD.WIDE R18, R0, 0x2, R18 ;  /* 0x0000000200128825 */ /* 0x000fe200078e0212 */
[----:B------:R1:W5:Y:S03]  /*96c0*/  @!P0 LD.E.64 R6, [R14.64] ;  /* 0x000000220e068980 */ /* 0x000366000c101b00 */
[----:B------:R-:W-:Y:S01]  /*96d0*/  @!P1 IMAD.WIDE R16, R28, 0x2, R16 ;  /* 0x000000021c109825 */ /* 0x000fe200078e0210 */
[----:B------:R1:W5:Y:S04]  /*96e0*/  @!P0 LD.E.64 R8, [R18.64] ;  /* 0x0000002212088980 */ /* 0x000368000c101b00 */
[----:B------:R1:W5:Y:S02]  /*96f0*/  @!P1 LD.E.64 R10, [R16.64] ;  /* 0x00000022100a9980 */ /* 0x000364000c101b00 */
.L_x_856:
[----:B------:R-:W-:Y:S05]  /*9700*/  BSYNC B0 ;  /* 0x0000000000007941 */ /* 0x000fea0003800000 */
.L_x_855:
[----:B------:R-:W-:Y:S01]  /*9710*/  UIMAD UR4, UR17, -0x80, UR23 ;  /* 0xffffff80110478a4 */ /* 0x000fe2000f8e0217 */
[----:B-1---5:R-:W-:Y:S01]  /*9720*/  IMAD.MOV.U32 R17, RZ, RZ, R8 ;  /* 0x000000ffff117224 */ /* 0x022fe200078e0008 */
[----:B------:R-:W-:Y:S01]  /*9730*/  SHF.R.U64 R15, R8, 0x10, R9 ;  /* 0x00000010080f7819 */ /* 0x000fe20000001209 */
[----:B------:R-:W-:Y:S01]  /*9740*/  IMAD.MOV.U32 R20, RZ, RZ, R12 ;  /* 0x000000ffff147224 */ /* 0x000fe200078e000c */
[----:B------:R-:W-:Y:S01]  /*9750*/  UISETP.LT.AND UP0, UPT, UR4, 0x80, UPT ;  /* 0x000000800400788c */ /* 0x000fe2000bf01270 */
[--C-:B------:R-:W-:Y:S01]  /*9760*/  SHF.R.U64 R18, R12, 0x10, R13.reuse ;  /* 0x000000100c127819 */ /* 0x100fe2000000120d */
[--C-:B------:R-:W-:Y:S01]  /*9770*/  IMAD.MOV.U32 R19, RZ, RZ, R13.reuse ;  /* 0x000000ffff137224 */ /* 0x100fe200078e000d */
[----:B------:R-:W-:Y:S01]  /*9780*/  SHF.R.U32.HI R14, RZ, 0x10, R13 ;  /* 0x00000010ff0e7819 */ /* 0x000fe2000001160d */
[----:B------:R-:W-:Y:S01]  /*9790*/  USEL UR4, UR4, 0x80, UP0 ;  /* 0x0000008004047887 */ /* 0x000fe20008000000 */
[----:B------:R-:W-:Y:S01]  /*97a0*/  IMAD.MOV.U32 R8, RZ, RZ, R6 ;  /* 0x000000ffff087224 */ /* 0x000fe200078e0006 */
[----:B------:R-:W-:Y:S01]  /*97b0*/  SHF.R.U64 R5, R6, 0x10, R7 ;  /* 0x0000001006057819 */ /* 0x000fe20000001207 */
[--C-:B------:R-:W-:Y:S01]  /*97c0*/  IMAD.MOV.U32 R16, RZ, RZ, R9.reuse ;  /* 0x000000ffff107224 */ /* 0x100fe200078e0009 */
[----:B------:R-:W-:Y:S01]  /*97d0*/  SHF.R.U32.HI R9, RZ, 0x10, R9 ;  /* 0x00000010ff097819 */ /* 0x000fe20000011609 */
[----:B------:R-:W-:Y:S01]  /*97e0*/  IMAD.MOV.U32 R13, RZ, RZ, R10 ;  /* 0x000000ffff0d7224 */ /* 0x000fe200078e000a */
[----:B------:R-:W-:Y:S01]  /*97f0*/  ISETP.GE.AND P0, PT, R42, UR4, PT ;  /* 0x000000042a007c0c */ /* 0x000fe2000bf06270 */
[----:B------:R-:W-:Y:S01]  /*9800*/  IMAD.MOV.U32 R12, RZ, RZ, R11 ;  /* 0x000000ffff0c7224 */ /* 0x000fe200078e000b */
[----:B------:R-:W-:-:S04]  /*9810*/  DEPBAR.LE SB0, 0x1 ;  /* 0x000080400000791a */ /* 0x000fc80000000000 */
[----:B------:R-:W-:Y:S01]  /*9820*/  IMAD.MOV.U32 R6, RZ, RZ, R7 ;  /* 0x000000ffff067224 */ /* 0x000fe200078e0007 */
[--C-:B------:R-:W-:Y:S01]  /*9830*/  SHF.R.U64 R10, R10, 0x10, R11.reuse ;  /* 0x000000100a0a7819 */ /* 0x100fe2000000120b */
[----:B------:R-:W-:Y:S01]  /*9840*/  BSSY B1, `(.L_x_857) ;  /* 0x0000060000017945 */ /* 0x000fe20003800000 */
[----:B------:R-:W-:Y:S02]  /*9850*/  SHF.R.U32.HI R2, RZ, 0x10, R11 ;  /* 0x00000010ff027819 */ /* 0x000fe4000001160b */
[----:B------:R-:W-:Y:S02]  /*9860*/  SHF.R.U32.HI R0, RZ, 0x10, R7 ;  /* 0x00000010ff007819 */ /* 0x000fe40000011607 */
[----:B------:R-:W-:Y:S02]  /*9870*/  PRMT R22, R19, 0x5410, R14 ;  /* 0x0000541013167816 */ /* 0x000fe4000000000e */
[----:B------:R-:W-:Y:S02]  /*9880*/  PRMT R20, R20, 0x5410, R18 ;  /* 0x0000541014147816 */ /* 0x000fe40000000012 */
[----:B------:R-:W-:-:S02]  /*9890*/  PRMT R24, R17, 0x5410, R15 ;  /* 0x0000541011187816 */ /* 0x000fc4000000000f */
[----:B------:R-:W-:Y:S02]  /*98a0*/  PRMT R26, R16, 0x5410, R9 ;  /* 0x00005410101a7816 */ /* 0x000fe40000000009 */
        /* <DEDUP_REMOVED lines=10> */
[C---:B------:R-:W-:Y:S01]  /*9950*/  SHF.L.U32 R5, R20.reuse, 0x10, RZ ;  /* 0x0000001014057819 */ /* 0x040fe200000006ff */
[----:B------:R-:W-:Y:S01]  /*9960*/  IMAD.U32 R0, R19, 0x10000, RZ ;  /* 0x0001000013007824 */ /* 0x000fe200078e00ff */
[----:B------:R-:W-:Y:S02]  /*9970*/  LOP3.LUT R2, R20, 0xffff0000, RZ, 0xc0, !PT ;  /* 0xffff000014027812 */ /* 0x000fe400078ec0ff */
[C---:B-1----:R-:W-:Y:S01]  /*9980*/  SHF.L.U32 R7, R8.reuse, 0x10, RZ ;  /* 0x0000001008077819 */ /* 0x042fe200000006ff */
[----:B------:R-:W-:Y:S01]  /*9990*/  IMAD.U32 R16, R11, 0x10000, RZ ;  /* 0x000100000b107824 */ /* 0x000fe200078e00ff */
[----:B------:R-:W-:Y:S02]  /*99a0*/  LOP3.LUT R6, R8, 0xffff0000, RZ, 0xc0, !PT ;  /* 0xffff000008067812 */ /* 0x000fe400078ec0ff */
[C---:B------:R-:W-:Y:S02]  /*99b0*/  SHF.L.U32 R13, R9.reuse, 0x10, RZ ;  /* 0x00000010090d7819 */ /* 0x040fe400000006ff */
[----:B------:R-:W-:Y:S01]  /*99c0*/  LOP3.LUT R8, R9, 0xffff0000, RZ, 0xc0, !PT ;  /* 0xffff000009087812 */ /* 0x000fe200078ec0ff */
[----:B------:R-:W-:Y:S01]  /*99d0*/  FMUL.FTZ R14, R6, R0 ;  /* 0x00000000060e7220 */ /* 0x000fe20000410000 */
[----:B------:R-:W-:-:S02]  /*99e0*/  LOP3.LUT R9, R19, 0xffff0000, RZ, 0xc0, !PT ;  /* 0xffff000013097812 */ /* 0x000fc400078ec0ff */
[C---:B------:R-:W-:Y:S01]  /*99f0*/  SHF.L.U32 R15, R10.reuse, 0x10, RZ ;  /* 0x000000100a0f7819 */ /* 0x040fe200000006ff */
[-C--:B------:R-:W-:Y:S01]  /*9a00*/  FFMA.FTZ R18, R7, R5.reuse, -R14 ;  /* 0x0000000507127223 */ /* 0x080fe2000001080e */
[----:B------:R-:W-:Y:S01]  /*9a10*/  LOP3.LUT R12, R10, 0xffff0000, RZ, 0xc0, !PT ;  /* 0xffff00000a0c7812 */ /* 0x000fe200078ec0ff */
[----:B------:R-:W-:Y:S01]  /*9a20*/  FMUL.FTZ R10, R6, R5 ;  /* 0x00000005060a7220 */ /* 0x000fe20000410000 */
[----:B------:R-:W-:Y:S01]  /*9a30*/  LOP3.LUT R11, R11, 0xffff0000, RZ, 0xc0, !PT ;  /* 0xffff00000b0b7812 */ /* 0x000fe200078ec0ff */
[-C--:B------:R-:W-:Y:S01]  /*9a40*/  FMUL.FTZ R6, R8, R9.reuse ;  /* 0x0000000908067220 */ /* 0x080fe20000410000 */
[----:B------:R-:W-:Y:S01]  /*9a50*/  LOP3.LUT R5, R22, 0xffff0000, RZ, 0xc0, !PT ;  /* 0xffff000016057812 */ /* 0x000fe200078ec0ff */
[----:B------:R-:W-:Y:S01]  /*9a60*/  FFMA.FTZ R17, R7, R0, R10 ;  /* 0x0000000007117223 */ /* 0x000fe2000001000a */
[----:B------:R-:W-:Y:S01]  /*9a70*/  LOP3.LUT R0, R21, 0xffff0000, RZ, 0xc0, !PT ;  /* 0xffff000015007812 */ /* 0x000fe200078ec0ff */
[-C--:B------:R-:W-:Y:S02]  /*9a80*/  FMUL.FTZ R8, R8, R2.reuse ;  /* 0x0000000208087220 */ /* 0x080fe40000410000 */
[----:B------:R-:W-:Y:S01]  /*9a90*/  FFMA.FTZ R14, R13, R2, -R6 ;  /* 0x000000020d0e7223 */ /* 0x000fe20000010806 */
[----:B------:R-:W-:Y:S01]  /*9aa0*/  SHF.L.U32 R2, R21, 0x10, RZ ;  /* 0x0000001015027819 */ /* 0x000fe200000006ff */
[----:B------:R-:W-:Y:S01]  /*9ab0*/  FFMA.FTZ R13, R13, R9, R8 ;  /* 0x000000090d0d7223 */ /* 0x000fe20000010008 */
[----:B------:R-:W-:Y:S01]  /*9ac0*/  SHF.L.U32 R6, R22, 0x10, RZ ;  /* 0x0000001016067819 */ /* 0x000fe200000006ff */
[----:B------:R-:W-:-:S02]  /*9ad0*/  FMUL.FTZ R7, R11, R0 ;  /* 0x000000000b077220 */ /* 0x000fc40000410000 */
[C---:B------:R-:W-:Y:S02]  /*9ae0*/  FMUL.FTZ R9, R12.reuse, R2 ;  /* 0x000000020c097220 */ /* 0x040fe40000410000 */
[-C--:B------:R-:W-:Y:S02]  /*9af0*/  FMUL.FTZ R8, R12, R6.reuse ;  /* 0x000000060c087220 */ /* 0x080fe40000410000 */
[-C--:B------:R-:W-:Y:S02]  /*9b00*/  FMUL.FTZ R11, R11, R5.reuse ;  /* 0x000000050b0b7220 */ /* 0x080fe40000410000 */
        /* <DEDUP_REMOVED lines=9> */
.L_x_860:
[----:B------:R-:W-:Y:S05]  /*9ba0*/  BSYNC B0 ;  /* 0x0000000000007941 */ /* 0x000fea0003800000 */
.L_x_859:
[----:B------:R-:W-:-:S04]  /*9bb0*/  IADD3 R0, R28, 0x20, RZ ;  /* 0x000000201c007810 */ /* 0x000fc80007ffe0ff */
[----:B------:R-:W-:-:S13]  /*9bc0*/  ISETP.GE.AND P0, PT, R0, c[0x0][0x27c], PT ;  /* 0x00009f0000007a0c */ /* 0x000fda0003f06270 */
[----:B------:R-:W-:Y:S05]  /*9bd0*/  @P0 BRA `(.L_x_858) ;  /* 0x0000026000000947 */ /* 0x000fea0003800000 */
[----:B-1----:R-:W1:Y:S01]  /*9be0*/  LDS.128 R8, [R27+0xc100] ;  /* 0x00c100001b087984 */ /* 0x002e620000000c00 */
        /* <DEDUP_REMOVED lines=37> */
.L_x_858:
[----:B------:R-:W-:Y:S05]  /*9e40*/  BSYNC B1 ;  /* 0x0000000000017941 */ /* 0x000fea0003800000 */
.L_x_857:
        /* <DEDUP_REMOVED lines=19> */
[CC--:B------:R-:W-:Y:S01]  /*9f80*/  FFMA.FTZ R18, R5.reuse, R7.reuse, -R14 ;  /* 0x0000000705127223 */ /* 0x0c0fe2000001080e */
[----:B------:R-:W-:Y:S01]  /*9f90*/  LOP3.LUT R12, R10, 0xffff0000, RZ, 0xc0, !PT ;  /* 0xffff00000a0c7812 */ /* 0x000fe200078ec0ff */
[----:B------:R-:W-:Y:S01]  /*9fa0*/  FMUL.FTZ R10, R5, R6 ;  /* 0x00000006050a7220 */ /* 0x000fe20000410000 */
[----:B------:R-:W-:Y:S01]  /*9fb0*/  LOP3.LUT R11, R11, 0xffff0000, RZ, 0xc0, !PT ;  /* 0xffff00000b0b7812 */ /* 0x000fe200078ec0ff */
[-C--:B------:R-:W-:Y:S01]  /*9fc0*/  FMUL.FTZ R6, R9, R8.reuse ;  /* 0x0000000809067220 */ /* 0x080fe20000410000 */
[----:B------:R-:W-:Y:S01]  /*9fd0*/  LOP3.LUT R5, R22, 0xffff0000, RZ, 0xc0, !PT ;  /* 0xffff000016057812 */ /* 0x000fe200078ec0ff */
[----:B------:R-:W-:Y:S01]  /*9fe0*/  FFMA.FTZ R17, R0, R7, R10 ;  /* 0x0000000700117223 */ /* 0x000fe2000001000a */
[C---:B------:R-:W-:Y:S01]  /*9ff0*/  LOP3.LUT R0, R21.reuse, 0xffff0000, RZ, 0xc0, !PT ;  /* 0xffff000015007812 */ /* 0x040fe200078ec0ff */
[C---:B------:R-:W-:Y:S02]  /*a000*/  FMUL.FTZ R8, R2.reuse, R8 ;  /* 0x0000000802087220 */ /* 0x040fe40000410000 */
[-C--:B------:R-:W-:Y:S01]  /*a010*/  FFMA.FTZ R14, R2, R13.reuse, -R6 ;  /* 0x0000000d020e7223 */ /* 0x080fe20000010806 */
[----:B------:R-:W-:Y:S01]  /*a020*/  SHF.L.U32 R2, R21, 0x10, RZ ;  /* 0x0000001015027819 */ /* 0x000fe200000006ff */
[----:B------:R-:W-:Y:S01]  /*a030*/  FFMA.FTZ R13, R9, R13, R8 ;  /* 0x0000000d090d7223 */ /* 0x000fe20000010008 */
[----:B------:R-:W-:Y:S01]  /*a040*/  SHF.L.U32 R6, R22, 0x10, RZ ;  /* 0x0000001016067819 */ /* 0x000fe200000006ff */
[----:B------:R-:W-:-:S02]  /*a050*/  FMUL.FTZ R7, R0, R11 ;  /* 0x0000000b00077220 */ /* 0x000fc40000410000 */
[-C--:B------:R-:W-:Y:S02]  /*a060*/  FMUL.FTZ R9, R2, R12.reuse ;  /* 0x0000000c02097220 */ /* 0x080fe40000410000 */
[C---:B------:R-:W-:Y:S02]  /*a070*/  FMUL.FTZ R8, R6.reuse, R12 ;  /* 0x0000000c06087220 */ /* 0x040fe40000410000 */
[----:B------:R-:W-:Y:S02]  /*a080*/  FMUL.FTZ R11, R5, R11 ;  /* 0x0000000b050b7220 */ /* 0x000fe40000410000 */
[-C--:B------:R-:W-:Y:S01]  /*a090*/  FFMA.FTZ R6, R6, R15.reuse, -R9 ;  /* 0x0000000f06067223 */ /* 0x080fe20000010809 */
        /* <DEDUP_REMOVED lines=8> */
.L_x_864:
[----:B------:R-:W-:Y:S05]  /*a120*/  BSYNC B0 ;  /* 0x0000000000007941 */ /* 0x000fea0003800000 */
.L_x_863:
        /* <DEDUP_REMOVED lines=41> */
.L_x_862:
[----:B------:R-:W-:Y:S05]  /*a3c0*/  BSYNC B1 ;  /* 0x0000000000017941 */ /* 0x000fea0003800000 */
.L_x_861:
        /* <DEDUP_REMOVED lines=45> */
.L_x_868:
[----:B------:R-:W-:Y:S05]  /*a6a0*/  BSYNC B0 ;  /* 0x0000000000007941 */ /* 0x000fea0003800000 */
.L_x_867:
        /* <DEDUP_REMOVED lines=41> */
.L_x_866:
[----:B------:R-:W-:Y:S05]  /*a940*/  BSYNC B1 ;  /* 0x0000000000017941 */ /* 0x000fea0003800000 */
.L_x_865:
        /* <DEDUP_REMOVED lines=45> */
.L_x_872:
[----:B------:R-:W-:Y:S05]  /*ac20*/  BSYNC B0 ;  /* 0x0000000000007941 */ /* 0x000fea0003800000 */
.L_x_871:
        /* <DEDUP_REMOVED lines=41> */
.L_x_870:
[----:B------:R-:W-:Y:S05]  /*aec0*/  BSYNC B1 ;  /* 0x0000000000017941 */ /* 0x000fea0003800000 */
.L_x_869:
        /* <DEDUP_REMOVED lines=45> */
.L_x_876:
[----:B------:R-:W-:Y:S05]  /*b1a0*/  BSYNC B0 ;  /* 0x0000000000007941 */ /* 0x000fea0003800000 */
.L_x_875:
        /* <DEDUP_REMOVED lines=41> */
.L_x_874:
[----:B------:R-:W-:Y:S05]  /*b440*/  BSYNC B1 ;  /* 0x0000000000017941 */ /* 0x000fea0003800000 */
.L_x_873:
        /* <DEDUP_REMOVED lines=45> */
.L_x_880:
[----:B------:R-:W-:Y:S05]  /*b720*/  BSYNC B0 ;  /* 0x0000000000007941 */ /* 0x000fea0003800000 */
.L_x_879:
        /* <DEDUP_REMOVED lines=41> */
.L_x_878:
[----:B------:R-:W-:Y:S05]  /*b9c0*/  BSYNC B1 ;  /* 0x0000000000017941 */ /* 0x000fea0003800000 */
.L_x_877:
        /* <DEDUP_REMOVED lines=45> */
.L_x_884:
[----:B------:R-:W-:Y:S05]  /*bca0*/  BSYNC B0 ;  /* 0x0000000000007941 */ /* 0x000fea0003800000 */
.L_x_883:
        /* <DEDUP_REMOVED lines=41> */
.L_x_882:
[----:B------:R-:W-:Y:S05]  /*bf40*/  BSYNC B1 ;  /* 0x0000000000017941 */ /* 0x000fea0003800000 */
.L_x_881:
[----:B------:R-:W-:-:S04]  /*bf50*/  IADD3 R0, R42, 0x70, RZ ;  /* 0x000000702a007810 */ /* 0x000fc80007ffe0ff */
        /* <DEDUP_REMOVED lines=43> */
.L_x_887:
[----:B------:R-:W-:Y:S05]  /*c210*/  BSYNC B0 ;  /* 0x0000000000007941 */ /* 0x000fea0003800000 */
.L_x_886:
        /* <DEDUP_REMOVED lines=40> */
[----:B------:R1:W-:Y:S01]  /*c4a0*/  STS.128 [R27+0xf900], R8 ;  /* 0x00f900081b007388 */ /* 0x0003e20000000c00 */
[----:B------:R-:W-:Y:S05]  /*c4b0*/  BRA `(.L_x_885) ;  /* 0x0000350000007947 */ /* 0x000fea0003800000 */
.L_x_854:
[----:B------:R-:W-:Y:S01]  /*c4c0*/  ISETP.NE.AND P0, PT, R20, RZ, PT ;  /* 0x000000ff1400720c */ /* 0x000fe20003f05270 */
[----:B------:R-:W-:Y:S01]  /*c4d0*/  BSSY B0, `(.L_x_888) ;  /* 0x000000d000007945 */ /* 0x000fe20003800000 */
[----:B------:R-:W-:Y:S01]  /*c4e0*/  CS2R R10, SRZ ;  /* 0x00000000000a7805 */ /* 0x000fe2000001ff00 */
[----:B------:R-:W-:Y:S01]  /*c4f0*/  CS2R R8, SRZ ;  /* 0x0000000000087805 */ /* 0x000fe2000001ff00 */
[----:B------:R-:W-:Y:S01]  /*c500*/  CS2R R14, SRZ ;  /* 0x00000000000e7805 */ /* 0x000fe2000001ff00 */
[----:B------:R-:W-:-:S08]  /*c510*/  CS2R R12, SRZ ;  /* 0x00000000000c7805 */ /* 0x000fd0000001ff00 */
[----:B------:R-:W-:Y:S05]  /*c520*/  @P0 BRA `(.L_x_889) ;  /* 0x0000007000000947 */ /* 0x000fea0003800000 */
[----:B------:R-:W-:Y:S01]  /*c530*/  ISETP.GE.AND P0, PT, R132, c[0x0][0x27c], PT ;  /* 0x00009f0084007a0c */ /* 0x000fe20003f06270 */
[----:B------:R-:W-:-:S12]  /*c540*/  CS2R R10, SRZ ;  /* 0x00000000000a7805 */ /* 0x000fd8000001ff00 */
[----:B------:R-:W-:Y:S05]  /*c550*/  @P0 BRA `(.L_x_889) ;  /* 0x0000004000000947 */ /* 0x000fea0003800000 */
[----:B------:R-:W-:-:S04]  /*c560*/  IMAD.WIDE R12, R132, 0x2, R18 ;  /* 0x00000002840c7825 */ /* 0x000fc800078e0212 */
[----:B------:R-:W-:Y:S02]  /*c570*/  IMAD.WIDE R8, R132, 0x2, R16 ;  /* 0x0000000284087825 */ /* 0x000fe400078e0210 */
[----:B------:R-:W5:Y:S04]  /*c580*/  LD.E.128 R12, [R12.64] ;  /* 0x000000220c0c7980 */ /* 0x000f68000c101d00 */
[----:B------:R-:W5:Y:S02]  /*c590*/  LD.E.128 R8, [R8.64] ;  /* 0x0000002208087980 */ /* 0x000f64000c101d00 */
.L_x_889:
[----:B------:R-:W-:Y:S05]  /*c5a0*/  BSYNC B0 ;  /* 0x0000000000007941 */ /* 0x000fea0003800000 */
.L_x_888:
[----:B------:R-:W-:Y:S01]  /*c5b0*/  UIMAD UR4, UR17, -0x80, UR23 ;  /* 0xffffff80110478a4 */ /* 0x000fe2000f8e0217 */
[----:B------:R-:W-:Y:S01]  /*c5c0*/  ISETP.GE.AND P0, PT, R132, c[0x0][0x27c], PT ;  /* 0x00009f0084007a0c */ /* 0x000fe20003f06270 */
[--C-:B-----5:R-:W-:Y:S01]  /*c5d0*/  IMAD.MOV.U32 R21, RZ, RZ, R13.reuse ;  /* 0x000000ffff157224 */ /* 0x120fe200078e000d */
[--C-:B------:R-:W-:Y:S01]  /*c5e0*/  SHF.R.U64 R20, R12, 0x10, R13.reuse ;  /* 0x000000100c147819 */ /* 0x100fe2000000120d */
[----:B------:R-:W-:Y:S01]  /*c5f0*/  UISETP.LT.AND UP0, UPT, UR4, 0x80, UPT ;  /* 0x000000800400788c */ /* 0x000fe2000bf01270 */
[----:B------:R-:W-:Y:S01]  /*c600*/  SHF.R.U32.HI R16, RZ, 0x10, R13 ;  /* 0x00000010ff107819 */ /* 0x000fe2000001160d */
[----:B------:R-:W-:Y:S01]  /*c610*/  IMAD.MOV.U32 R19, RZ, RZ, R14 ;  /* 0x000000ffff137224 */ /* 0x000fe200078e000e */
[--C-:B------:R-:W-:Y:S01]  /*c620*/  SHF.R.U64 R17, R14, 0x10, R15.reuse ;  /* 0x000000100e117819 */ /* 0x100fe2000000120f */
[----:B------:R-:W-:Y:S01]  /*c630*/  USEL UR4, UR4, 0x80, UP0 ;  /* 0x0000008004047887 */ /* 0x000fe20008000000 */
[----:B------:R-:W-:Y:S01]  /*c640*/  IMAD.MOV.U32 R22, RZ, RZ, R12 ;  /* 0x000000ffff167224 */ /* 0x000fe200078e000c */
[--C-:B------:R-:W-:Y:S01]  /*c650*/  SHF.R.U32.HI R12, RZ, 0x10, R15.reuse ;  /* 0x00000010ff0c7819 */ /* 0x100fe2000001160f */
[----:B------:R-:W-:Y:S01]  /*c660*/  IMAD.MOV.U32 R18, RZ, RZ, R15 ;  /* 0x000000ffff127224 */ /* 0x000fe200078e000f */
[----:B------:R-:W-:-:S04]  /*c670*/  DEPBAR.LE SB0, 0x1 ;  /* 0x000080400000791a */ /* 0x000fc80000000000 */
[----:B------:R-:W-:Y:S01]  /*c680*/  ISETP.GE.OR P1, PT, R42, UR4, P0 ;  /* 0x000000042a007c0c */ /* 0x000fe20008726670 */
[----:B------:R-:W-:Y:S01]  /*c690*/  IMAD.MOV.U32 R14, RZ, RZ, R8 ;  /* 0x000000ffff0e7224 */ /* 0x000fe200078e0008 */
[--C-:B------:R-:W-:Y:S01]  /*c6a0*/  SHF.R.U64 R8, R8, 0x10, R9.reuse ;  /* 0x0000001008087819 */ /* 0x100fe20000001209 */
[--C-:B------:R-:W-:Y:S01]  /*c6b0*/  IMAD.MOV.U32 R13, RZ, RZ, R9.reuse ;  /* 0x000000ffff0d7224 */ /* 0x100fe200078e0009 */
[----:B------:R-:W-:Y:S01]  /*c6c0*/  SHF.R.U32.HI R2, RZ, 0x10, R9 ;  /* 0x00000010ff027819 */ /* 0x000fe20000011609 */
[----:B------:R-:W-:Y:S01]  /*c6d0*/  IMAD.MOV.U32 R7, RZ, RZ, R10 ;  /* 0x000000ffff077224 */ /* 0x000fe200078e000a */
[--C-:B------:R-:W-:Y:S01]  /*c6e0*/  SHF.R.U64 R5, R10, 0x10, R11.reuse ;  /* 0x000000100a057819 */ /* 0x100fe2000000120b */
[--C-:B------:R-:W-:Y:S01]  /*c6f0*/  IMAD.MOV.U32 R6, RZ, RZ, R11.reuse ;  /* 0x000000ffff067224 */ /* 0x100fe200078e000b */
[----:B------:R-:W-:Y:S01]  /*c700*/  SHF.R.U32.HI R0, RZ, 0x10, R11 ;  /* 0x00000010ff007819 */ /* 0x000fe2000001160b */
[----:B------:R-:W-:Y:S01]  /*c710*/  BSSY B0, `(.L_x_890) ;  /* 0x0000062000007945 */ /* 0x000fe20003800000 */
[----:B------:R-:W-:-:S02]  /*c720*/  PRMT R35, R22, 0x5410, R20 ;  /* 0x0000541016237816 */ /* 0x000fc40000000014 */
[----:B------:R-:W-:Y:S02]  /*c730*/  PRMT R41, R21, 0x5410, R16 ;  /* 0x0000541015297816 */ /* 0x000fe40000000010 */
[----:B------:R-:W-:Y:S02]  /*c740*/  PRMT R37, R19, 0x5410, R17 ;  /* 0x0000541013257816 */ /* 0x000fe40000000011 */
[----:B------:R-:W-:Y:S02]  /*c750*/  PRMT R40, R18, 0x5410, R12 ;  /* 0x0000541012287816 */ /* 0x000fe4000000000c */
[----:B------:R-:W-:Y:S02]  /*c760*/  PRMT R34, R14, 0x5410, R8 ;  /* 0x000054100e227816 */ /* 0x000fe40000000008 */
[----:B------:R-:W-:Y:S02]  /*c770*/  PRMT R38, R13, 0x5410, R2 ;  /* 0x000054100d267816 */ /* 0x000fe40000000002 */
[----:B------:R-:W-:-:S02]  /*c780*/  PRMT R36, R7, 0x5410, R5 ;  /* 0x0000541007247816 */ /* 0x000fc40000000005 */
[----:B------:R-:W-:Y:S01]  /*c790*/  PRMT R39, R6, 0x5410, R0 ;  /* 0x0000541006277816 */ /* 0x000fe20000000000 */
[----:B------:R-:W-:Y:S06]  /*c7a0*/  BAR.SYNC.DEFER_BLOCKING 0x0 ;  /* 0x0000000000007b1d */ /* 0x000fec0000010000 */
[----:B------:R-:W-:Y:S05]  /*c7b0*/  @P1 BRA `(.L_x_891) ;  /* 0x0000057000001947 */ /* 0x000fea0003800000 */
[----:B------:R-:W-:Y:S01]  /*c7c0*/  MOV R0, c[0x0][0x27c] ;  /* 0x00009f0000007a02 */ /* 0x000fe20000000f00 */
[----:B------:R-:W1:Y:S03]  /*c7d0*/  LDS.128 R12, [R27+0x8100] ;  /* 0x008100001b0c7984 */ /* 0x000e660000000c00 */
[----:B------:R-:W-:-:S04]  /*c7e0*/  LEA.HI R0, R0, R96, RZ, 0x1d ;  /* 0x0000006000007211 */ /* 0x000fc800078fe8ff */
[----:B------:R-:W-:Y:S01]  /*c7f0*/  SHF.R.S32.HI R5, RZ, 0x1f, R0 ;  /* 0x0000001fff057819 */ /* 0x000fe20000011400 */
[----:B------:R-:W-:-:S03]  /*c800*/  IMAD.SHL.U32 R2, R0, 0x8, RZ ;  /* 0x0000000800027824 */ /* 0x000fc600078e00ff */
[----:B------:R-:W-:Y:S02]  /*c810*/  LEA.HI R0, R5, R0, RZ, 0x3 ;  /* 0x0000000005007211 */ /* 0x000fe400078f18ff */
[----:B------:R-:W-:Y:S02]  /*c820*/  LOP3.LUT R2, R23, 0x38, R2, 0xf8, !PT ;  /* 0x0000003817027812 */ /* 0x000fe400078ef802 */
[----:B------:R-:W-:Y:S02]  /*c830*/  SHF.L.U32 R0, R0, 0xa, RZ ;  /* 0x0000000a00007819 */ /* 0x000fe400000006ff */
[----:B------:R-:W-:Y:S02]  /*c840*/  LOP3.LUT R2, R2, R25, RZ, 0x3c, !PT ;  /* 0x0000001902027212 */ /* 0x000fe400078e3cff */
[----:B------:R-:W-:-:S04]  /*c850*/  LOP3.LUT R0, R0, 0x7fffe000, RZ, 0xc0, !PT ;  /* 0x7fffe00000007812 */ /* 0x000fc800078ec0ff */
[----:B------:R-:W-:Y:S02]  /*c860*/  IADD3 R0, R2, R0, R24 ;  /* 0x0000000002007210 */ /* 0x000fe40007ffe018 */
[----:B------:R-:W-:-:S03]  /*c870*/  SHF.L.U32 R2, R34, 0x10, RZ ;  /* 0x0000001022027819 */ /* 0x000fc600000006ff */
[----:B------:R-:W-:Y:S02]  /*c880*/  IMAD.SHL.U32 R29, R0, 0x2, RZ ;  /* 0x00000002001d7824 */ /* 0x000fe400078e00ff */
[----:B------:R-:W-:-:S03]  /*c890*/  IMAD.U32 R0, R35, 0x10000, RZ ;  /* 0x0001000023007824 */ /* 0x000fc600078e00ff */
[----:B------:R-:W2:Y:S01]  /*c8a0*/  LDS.128 R8, [R29+0x8100] ;  /* 0x008100001d087984 */ /* 0x000ea20000000c00 */
[C---:B-1----:R-:W-:Y:S01]  /*c8b0*/  IMAD.U32 R18, R13.reuse, 0x10000, RZ ;  /* 0x000100000d127824 */ /* 0x042fe200078e00ff */
[----:B------:R-:W-:Y:S01]  /*c8c0*/  LOP3.LUT R26, R13, 0xffff0000, RZ, 0xc0, !PT ;  /* 0xffff00000d1a7812 */ /* 0x000fe200078ec0ff */
[----:B------:R-:W-:Y:S01]  /*c8d0*/  IMAD.U32 R24, R15, 0x10000, RZ ;  /* 0x000100000f187824 */ /* 0x000fe200078e00ff */
[C---:B------:R-:W-:Y:S02]  /*c8e0*/  SHF.L.U32 R16, R12.reuse, 0x10, RZ ;  /* 0x000000100c107819 */ /* 0x040fe400000006ff */
[----:B------:R-:W-:Y:S02]  /*c8f0*/  LOP3.LUT R17, R12, 0xffff0000, RZ, 0xc0, !PT ;  /* 0xffff00000c117812 */ /* 0x000fe400078ec0ff */
[C---:B------:R-:W-:Y:S02]  /*c900*/  SHF.L.U32 R20, R14.reuse, 0x10, RZ ;  /* 0x000000100e147819 */ /* 0x040fe400000006ff */
[----:B------:R-:W-:-:S02]  /*c910*/  LOP3.LUT R21, R14, 0xffff0000, RZ, 0xc0, !PT ;  /* 0xffff00000e157812 */ /* 0x000fc400078ec0ff */
[----:B------:R-:W-:Y:S02]  /*c920*/  LOP3.LUT R25, R15, 0xffff0000, RZ, 0xc0, !PT ;  /* 0xffff00000f197812 */ /* 0x000fe400078ec0ff */
[C---:B--2---:R-:W-:Y:S01]  /*c930*/  SHF.L.U32 R5, R8.reuse, 0x10, RZ ;  /* 0x0000001008057819 */ /* 0x044fe200000006ff */
[C---:B------:R-:W-:Y:S01]  /*c940*/  IMAD.U32 R13, R9.reuse, 0x10000, RZ ;  /* 0x00010000090d7824 */ /* 0x040fe200078e00ff */
        /* <DEDUP_REMOVED lines=10> */
[----:B------:R-:W-:Y:S01]  /*c9f0*/  SHF.L.U32 R14, R10, 0x10, RZ ;  /* 0x000000100a0e7819 */ /* 0x000fe200000006ff */
[----:B------:R-:W-:Y:S01]  /*ca00*/  FFMA.FTZ R32, R16, R2, R6 ;  /* 0x0000000210207223 */ /* 0x000fe20000010006 */
[----:B------:R-:W-:Y:S01]  /*ca10*/  LOP3.LUT R15, R10, 0xffff0000, RZ, 0xc0, !PT ;  /* 0xffff00000a0f7812 */ /* 0x000fe200078ec0ff */
[----:B------:R-:W-:Y:S01]  /*ca20*/  IMAD.U32 R2, R41, 0x10000, RZ ;  /* 0x0001000029027824 */ /* 0x000fe200078e00ff */
[----:B------:R-:W-:Y:S01]  /*ca30*/  SHF.L.U32 R10, R36, 0x10, RZ ;  /* 0x00000010240a7819 */ /* 0x000fe200000006ff */
[-C--:B------:R-:W-:Y:S01]  /*ca40*/  FMUL.FTZ R7, R12, R5.reuse ;  /* 0x000000050c077220 */ /* 0x080fe20000410000 */
[----:B------:R-:W-:Y:S01]  /*ca50*/  LOP3.LUT R22, R11, 0xffff0000, RZ, 0xc0, !PT ;  /* 0xffff00000b167812 */ /* 0x000fe200078ec0ff */
[----:B------:R-:W-:Y:S01]  /*ca60*/  FFMA.FTZ R31, R17, R5, -R8 ;  /* 0x00000005111f7223 */ /* 0x000fe20000010808 */
[----:B------:R-:W-:Y:S01]  /*ca70*/  SHF.L.U32 R8, R39, 0x10, RZ ;  /* 0x0000001027087819 */ /* 0x000fe200000006ff */
[----:B------:R-:W-:-:S02]  /*ca80*/  FMUL.FTZ R5, R13, R0 ;  /* 0x000000000d057220 */ /* 0x000fc40000410000 */
[-C--:B------:R-:W-:Y:S02]  /*ca90*/  FMUL.FTZ R6, R13, R2.reuse ;  /* 0x000000020d067220 */ /* 0x080fe40000410000 */
[C---:B------:R-:W-:Y:S01]  /*caa0*/  FFMA.FTZ R28, R18.reuse, R2, -R5 ;  /* 0x00000002121c7223 */ /* 0x040fe20000010805 */
[C---:B------:R-:W-:Y:S01]  /*cab0*/  LOP3.LUT R5, R37.reuse, 0xffff0000, RZ, 0xc0, !PT ;  /* 0xffff000025057812 */ /* 0x040fe200078ec0ff */
[----:B------:R-:W-:Y:S02]  /*cac0*/  IMAD.U32 R2, R37, 0x10000, RZ ;  /* 0x0001000025027824 */ /* 0x000fe400078e00ff */
[----:B------:R-:W-:Y:S01]  /*cad0*/  FFMA.FTZ R18, R18, R0, R6 ;  /* 0x0000000012127223 */ /* 0x000fe20000010006 */
[----:B------:R-:W-:Y:S01]  /*cae0*/  LOP3.LUT R0, R36, 0xffff0000, RZ, 0xc0, !PT ;  /* 0xffff000024007812 */ /* 0x000fe200078ec0ff */
[----:B------:R-:W-:Y:S02]  /*caf0*/  FFMA.FTZ R30, R17, R9, R7 ;  /* 0x00000009111e7223 */ /* 0x000fe40000010007 */
[----:B------:R-:W-:-:S02]  /*cb00*/  FMUL.FTZ R6, R14, R10 ;  /* 0x0000000a0e067220 */ /* 0x000fc40000410000 */
[-C--:B------:R-:W-:Y:S02]  /*cb10*/  FMUL.FTZ R9, R14, R2.reuse ;  /* 0x000000020e097220 */ /* 0x080fe40000410000 */
[----:B------:R-:W-:Y:S01]  /*cb20*/  FFMA.FTZ R12, R20, R2, -R6 ;  /* 0x00000002140c7223 */ /* 0x000fe20000010806 */
[----:B------:R-:W-:Y:S01]  /*cb30*/  SHF.L.U32 R2, R40, 0x10, RZ ;  /* 0x0000001028027819 */ /* 0x000fe200000006ff */
[C---:B------:R-:W-:Y:S02]  /*cb40*/  FMUL.FTZ R7, R15.reuse, R0 ;  /* 0x000000000f077220 */ /* 0x040fe40000410000 */
[----:B------:R-:W-:Y:S02]  /*cb50*/  FFMA.FTZ R20, R20, R10, R9 ;  /* 0x0000000a14147223 */ /* 0x000fe40000010009 */
[----:B------:R-:W-:Y:S02]  /*cb60*/  FMUL.FTZ R6, R15, R5 ;  /* 0x000000050f067220 */ /* 0x000fe40000410000 */
[----:B------:R-:W-:-:S02]  /*cb70*/  FMUL.FTZ R9, R19, R8 ;  /* 0x0000000813097220 */ /* 0x000fc40000410000 */
[C---:B------:R-:W-:Y:S01]  /*cb80*/  FFMA.FTZ R14, R21.reuse, R5, -R7 ;  /* 0x00000005150e7223 */ /* 0x040fe20000010807 */
[----:B------:R-:W-:Y:S01]  /*cb90*/  LOP3.LUT R5, R40, 0xffff0000, RZ, 0xc0, !PT ;  /* 0xffff000028057812 */ /* 0x000fe200078ec0ff */
[----:B------:R-:W-:Y:S01]  /*cba0*/  FFMA.FTZ R11, R21, R0, R6 ;  /* 0x00000000150b7223 */ /* 0x000fe20000010006 */
[----:B------:R-:W-:Y:S01]  /*cbb0*/  LOP3.LUT R0, R39, 0xffff0000, RZ, 0xc0, !PT ;  /* 0xffff000027007812 */ /* 0x000fe200078ec0ff */
[-C--:B------:R-:W-:Y:S01]  /*cbc0*/  FMUL.FTZ R7, R19, R2.reuse ;  /* 0x0000000213077220 */ /* 0x080fe20000410000 */
[----:B------:R-:W-:Y:S01]  /*cbd0*/  LOP3.LUT R6, R41, 0xffff0000, RZ, 0xc0, !PT ;  /* 0xffff000029067812 */ /* 0x000fe200078ec0ff */
[----:B------:R-:W-:Y:S01]  /*cbe0*/  FFMA.FTZ R17, R24, R2, -R9 ;  /* 0x0000000218117223 */ /* 0x000fe20000010809 */
[----:B------:R-:W-:Y:S01]  /*cbf0*/  LOP3.LUT R2, R38, 0xffff0000, RZ, 0xc0, !PT ;  /* 0xffff000026027812 */ /* 0x000fe200078ec0ff */
[----:B------:R-:W-:Y:S01]  /*cc00*/  FFMA.FTZ R16, R24, R8, R7 ;  /* 0x0000000818107223 */ /* 0x000fe20000010007 */
[----:B------:R-:W-:Y:S01]  /*cc10*/  F2FP.BF16.PACK_AB R14, R14, R12 ;  /* 0x0000000c0e0e723e */ /* 0x000fe200000010ff */
[----:B------:R-:W-:Y:S01]  /*cc20*/  FMUL.FTZ R8, R22, R0 ;  /* 0x0000000016087220 */ /* 0x000fe20000410000 */
[----:B------:R-:W-:Y:S01]  /*cc30*/  F2FP.BF16.PACK_AB R12, R31, R33 ;  /* 0x000000211f0c723e */ /* 0x000fe200000010ff */
[----:B------:R-:W-:-:S02]  /*cc40*/  FMUL.FTZ R10, R23, R2 ;  /* 0x00000002170a7220 */ /* 0x000fc40000410000 */
[-C--:B------:R-:W-:Y:S02]  /*cc50*/  FMUL.FTZ R9, R23, R6.reuse ;  /* 0x0000000617097220 */ /* 0x080fe40000410000 */
[-C--:B------:R-:W-:Y:S02]  /*cc60*/  FMUL.FTZ R7, R22, R5.reuse ;  /* 0x0000000516077220 */ /* 0x080fe40000410000 */
        /* <DEDUP_REMOVED lines=12> */
.L_x_891:
[----:B------:R-:W-:Y:S05]  /*cd30*/  BSYNC B0 ;  /* 0x0000000000007941 */ /* 0x000fea0003800000 */
.L_x_890:
[----:B------:R-:W-:Y:S01]  /*cd40*/  IADD3 R0, R42, 0x10, RZ ;  /* 0x000000102a007810 */ /* 0x000fe20007ffe0ff */
[----:B------:R-:W-:Y:S03]  /*cd50*/  BSSY B0, `(.L_x_892) ;  /* 0x0000064000007945 */ /* 0x000fe60003800000 */
[----:B------:R-:W-:-:S13]  /*cd60*/  ISETP.GE.OR P1, PT, R0, UR4, P0 ;  /* 0x0000000400007c0c */ /* 0x000fda0008726670 */
[----:B------:R-:W-:Y:S05]  /*cd70*/  @P1 BRA `(.L_x_893) ;  /* 0x0000061000001947 */ /* 0x000fea0003800000 */
[----:B------:R-:W-:Y:S01]  /*cd80*/  IMAD.MOV.U32 R6, RZ, RZ, c[0x0][0x27c] ;  /* 0x00009f00ff067624 */ /* 0x000fe200078e00ff */
[----:B------:R-:W-:Y:S01]  /*cd90*/  SHF.R.S32.HI R2, RZ, 0x1f, R0 ;  /* 0x0000001fff027819 */ /* 0x000fe20000011400 */
[----:B------:R-:W-:-:S03]  /*cda0*/  IMAD.SHL.U32 R5, R0, 0x40, RZ ;  /* 0x0000004000057824 */ /* 0x000fc600078e00ff */
[----:B------:R-:W-:Y:S02]  /*cdb0*/  LEA.HI R6, R6, R96, RZ, 0x1d ;  /* 0x0000006006067211 */ /* 0x000fe400078fe8ff */
[----:B------:R-:W-:Y:S02]  /*cdc0*/  LEA.HI R2, R2, R0, RZ, 0x3 ;  /* 0x0000000002027211 */ /* 0x000fe400078f18ff */
[----:B-1----:R-:W-:Y:S01]  /*cdd0*/  SHF.R.S32.HI R9, RZ, 0x1f, R6 ;  /* 0x0000001fff097819 */ /* 0x002fe20000011406 */
[----:B------:R-:W-:Y:S01]  /*cde0*/  IMAD.SHL.U32 R7, R6, 0x8, RZ ;  /* 0x0000000806077824 */ /* 0x000fe200078e00ff */
[----:B------:R-:W-:Y:S02]  /*cdf0*/  LOP3.LUT R0, R5, 0x1c0, RZ, 0xc0, !PT ;  /* 0x000001c005007812 */ /* 0x000fe400078ec0ff */
[----:B------:R-:W-:Y:S02]  /*ce00*/  LEA.HI R6, R9, R6, RZ, 0x3 ;  /* 0x0000000609067211 */ /* 0x000fe400078f18ff */
[----:B------:R-:W-:-:S02]  /*ce10*/  SHF.L.U32 R5, R2, 0x6, RZ ;  /* 0x0000000602057819 */ /* 0x000fc400000006ff */
[C---:B------:R-:W-:Y:S02]  /*ce20*/  LOP3.LUT R8, R0.reuse, 0x38, R132, 0xf8, !PT ;  /* 0x0000003800087812 */ /* 0x040fe400078ef884 */
[----:B------:R-:W-:Y:S02]  /*ce30*/  SHF.R.U32.HI R2, RZ, 0x3, R0 ;  /* 0x00000003ff027819 */ /* 0x000fe40000011600 */
[----:B------:R-:W-:Y:S01]  /*ce40*/  LOP3.LUT R7, R0, 0x38, R7, 0xf8, !PT ;  /* 0x0000003800077812 */ /* 0x000fe200078ef807 */
[----:B------:R-:W-:Y:S01]  /*ce50*/  IMAD.SHL.U32 R0, R6, 0x400, RZ ;  /* 0x0000040006007824 */ /* 0x000fe200078e00ff */
[----:B------:R-:W-:Y:S02]  /*ce60*/  LOP3.LUT R5, R5, 0xfffffe00, RZ, 0xc0, !PT ;  /* 0xfffffe0005057812 */ /* 0x000fe400078ec0ff */
[----:B------:R-:W-:Y:S02]  /*ce70*/  LOP3.LUT R6, R34, 0xffff0000, RZ, 0xc0, !PT ;  /* 0xffff000022067812 */ /* 0x000fe400078ec0ff */
[----:B------:R-:W-:-:S02]  /*ce80*/  LOP3.LUT R8, R5, R8, R2, 0xf6, !PT ;  /* 0x0000000805087212 */ /* 0x000fc400078ef602 */
[----:B------:R-:W-:Y:S01]  /*ce90*/  LOP3.LUT R2, R7, R2, RZ, 0x3c, !PT ;  /* 0x0000000207027212 */ /* 0x000fe200078e3cff */
[----:B------:R-:W-:Y:S01]  /*cea0*/  IMAD.U32 R7, R34, 0x10000, RZ ;  /* 0x0001000022077824 */ /* 0x000fe200078e00ff */
[----:B------:R-:W-:Y:S02]  /*ceb0*/  LOP3.LUT R0, R0, 0x7fffe000, RZ, 0xc0, !PT ;  /* 0x7fffe00000007812 */ /* 0x000fe400078ec0ff */
[----:B------:R-:W-:Y:S02]  /*cec0*/  SHF.L.U32 R31, R8, 0x1, RZ ;  /* 0x00000001081f7819 */ /* 0x000fe400000006ff */
[----:B------:R-:W-:-:S03]  /*ced0*/  IADD3 R0, R2, R0, R5 ;  /* 0x0000000002007210 */ /* 0x000fc60007ffe005 */
[----:B------:R-:W1:Y:S02]  /*cee0*/  LDS.128 R12, [R31+0x8100] ;  /* 0x008100001f0c7984 */ /* 0x000e640000000c00 */
[----:B------:R-:W-:Y:S01]  /*cef0*/  IMAD.SHL.U32 R29, R0, 0x2, RZ ;  /* 0x00000002001d7824 */ /* 0x000fe200078e00ff */
[----:B------:R-:W-:-:S04]  /*cf00*/  SHF.L.U32 R0, R35, 0x10, RZ ;  /* 0x0000001023007819 */ /* 0x000fc800000006ff */
[----:B------:R-:W2:Y:S01]  /*cf10*/  LDS.128 R8, [R29+0x8100] ;  /* 0x008100001d087984 */ /* 0x000ea20000000c00 */
[C---:B-1----:R-:W-:Y:S01]  /*cf20*/  IMAD.U32 R16, R12.reuse, 0x10000, RZ ;  /* 0x000100000c107824 */ /* 0x042fe200078e00ff */
[----:B------:R-:W-:Y:S01]  /*cf30*/  LOP3.LUT R18, R12, 0xffff0000, RZ, 0xc0, !PT ;  /* 0xffff00000c127812 */ /* 0x000fe200078ec0ff */
[----:B------:R-:W-:Y:S01]  /*cf40*/  IMAD.U32 R17, R14, 0x10000, RZ ;  /* 0x000100000e117824 */ /* 0x000fe200078e00ff */
[C---:B------:R-:W-:Y:S02]  /*cf50*/  SHF.L.U32 R23, R15.reuse, 0x10, RZ ;  /* 0x000000100f177819 */ /* 0x040fe400000006ff */
[----:B------:R-:W-:Y:S01]  /*cf60*/  LOP3.LUT R25, R15, 0xffff0000, RZ, 0xc0, !PT ;  /* 0xffff00000f197812 */ /* 0x000fe200078ec0ff */
[C---:B--2---:R-:W-:Y:S01]  /*cf70*/  IMAD.U32 R2, R8.reuse, 0x10000, RZ ;  /* 0x0001000008027824 */ /* 0x044fe200078e00ff */
[----:B------:R-:W-:Y:S02]  /*cf80*/  LOP3.LUT R12, R8, 0xffff0000, RZ, 0xc0, !PT ;  /* 0xffff0000080c7812 */ /* 0x000fe400078ec0ff */
[----:B------:R-:W-:Y:S01]  /*cf90*/  SHF.L.U32 R15, R9, 0x10, RZ ;  /* 0x00000010090f7819 */ /* 0x000fe200000006ff */
[-C--:B------:R-:W-:Y:S01]  /*cfa0*/  FMUL.FTZ R5, R7, R2.reuse ;  /* 0x0000000207057220 */ /* 0x080fe20000410000 */
[----:B------:R-:W-:Y:S01]  /*cfb0*/  LOP3.LUT R22, R9, 0xffff0000, RZ, 0xc0, !PT ;  /* 0xffff000009167812 */ /* 0x000fe200078ec0ff */
[C---:B------:R-:W-:Y:S01]  /*cfc0*/  FMUL.FTZ R8, R0.reuse, R2 ;  /* 0x0000000200087220 */ /* 0x040fe20000410000 */
[----:B------:R-:W-:Y:S01]  /*cfd0*/  LOP3.LUT R2, R35, 0xffff0000, RZ, 0xc0, !PT ;  /* 0xffff000023027812 */ /* 0x000fe200078ec0ff */
[----:B------:R-:W-:Y:S01]  /*cfe0*/  FFMA.FTZ R33, R0, R16, -R5 ;  /* 0x0000001000217223 */ /* 0x000fe20000010805 */
[C---:B------:R-:W-:Y:S01]  /*cff0*/  SHF.L.U32 R20, R13.reuse, 0x10, RZ ;  /* 0x000000100d147819 */ /* 0x040fe200000006ff */
[----:B------:R-:W-:Y:S01]  /*d000*/  FMUL.FTZ R9, R6, R12 ;  /* 0x0000000c06097220 */ /* 0x000fe20000410000 */
[----:B------:R-:W-:Y:S01]  /*d010*/  LOP3.LUT R26, R13, 0xffff0000, RZ, 0xc0, !PT ;  /* 0xffff00000d1a7812 */ /* 0x000fe200078ec0ff */
[----:B------:R-:W-:Y:S01]  /*d020*/  IMAD.U32 R13, R10, 0x10000, RZ ;  /* 0x000100000a0d7824 */ /* 0x000fe200078e00ff */
[----:B------:R-:W-:Y:S01]  /*d030*/  SHF.L.U32 R0, R37, 0x10, RZ ;  /* 0x0000001025007819 */ /* 0x000fe200000006ff */
[----:B------:R-:W-:Y:S01]  /*d040*/  IMAD.U32 R5, R36, 0x10000, RZ ;  /* 0x0001000024057824 */ /* 0x000fe200078e00ff */
[----:B------:R-:W-:Y:S01]  /*d050*/  LOP3.LUT R10, R10, 0xffff0000, RZ, 0xc0, !PT ;  /* 0xffff00000a0a7812 */ /* 0x000fe200078ec0ff */
[----:B------:R-:W-:Y:S01]  /*d060*/  FFMA.FTZ R32, R7, R16, R8 ;  /* 0x0000001007207223 */ /* 0x000fe20000010008 */
[----:B------:R-:W-:Y:S01]  /*d070*/  LOP3.LUT R19, R14, 0xffff0000, RZ, 0xc0, !PT ;  /* 0xffff00000e137812 */ /* 0x000fe200078ec0ff */
[C---:B------:R-:W-:Y:S01]  /*d080*/  FMUL.FTZ R8, R2.reuse, R12 ;  /* 0x0000000c02087220 */ /* 0x040fe20000410000 */
[----:B------:R-:W-:Y:S01]  /*d090*/  SHF.L.U32 R14, R11, 0x10, RZ ;  /* 0x000000100b0e7819 */ /* 0x000fe200000006ff */
[-C--:B------:R-:W-:Y:S01]  /*d0a0*/  FFMA.FTZ R12, R2, R18.reuse, -R9 ;  /* 0x00000012020c7223 */ /* 0x080fe20000010809 */
[----:B------:R-:W-:Y:S01]  /*d0b0*/  LOP3.LUT R9, R36, 0xffff0000, RZ, 0xc0, !PT ;  /* 0xffff000024097812 */ /* 0x000fe200078ec0ff */
[-C--:B------:R-:W-:Y:S01]  /*d0c0*/  FMUL.FTZ R2, R5, R13.reuse ;  /* 0x0000000d05027220 */ /* 0x080fe20000410000 */
[----:B------:R-:W-:Y:S01]  /*d0d0*/  LOP3.LUT R21, R11, 0xffff0000, RZ, 0xc0, !PT ;  /* 0xffff00000b157812 */ /* 0x000fe200078ec0ff */
[----:B------:R-:W-:Y:S01]  /*d0e0*/  FMUL.FTZ R7, R0, R13 ;  /* 0x0000000d00077220 */ /* 0x000fe20000410000 */
[----:B------:R-:W-:Y:S01]  /*d0f0*/  F2FP.BF16.PACK_AB R12, R12, R33 ;  /* 0x000000210c0c723e */ /* 0x000fe200000010ff */
[----:B------:R-:W-:Y:S01]  /*d100*/  FFMA.FTZ R28, R0, R17, -R2 ;  /* 0x00000011001c7223 */ /* 0x000fe20000010802 */
[----:B------:R-:W-:Y:S01]  /*d110*/  LOP3.LUT R0, R37, 0xffff0000, RZ, 0xc0, !PT ;  /* 0xffff000025007812 */ /* 0x000fe200078ec0ff */
[----:B------:R-:W-:Y:S01]  /*d120*/  FFMA.FTZ R30, R6, R18, R8 ;  /* 0x00000012061e7223 */ /* 0x000fe20000010008 */
[----:B------:R-:W-:Y:S01]  /*d130*/  SHF.L.U32 R2, R38, 0x10, RZ ;  /* 0x0000001026027819 */ /* 0x000fe200000006ff */
[----:B------:R-:W-:-:S02]  /*d140*/  FMUL.FTZ R6, R9, R10 ;  /* 0x0000000a09067220 */ /* 0x000fc40000410000 */
[----:B------:R-:W-:Y:S02]  /*d150*/  FFMA.FTZ R27, R5, R17, R7 ;  /* 0x00000011051b7223 */ /* 0x000fe40000010007 */
[C---:B------:R-:W-:Y:S02]  /*d160*/  FMUL.FTZ R10, R0.reuse, R10 ;  /* 0x0000000a000a7220 */ /* 0x040fe40000410000 */
[----:B------:R-:W-:Y:S02]  /*d170*/  IMAD.U32 R5, R41, 0x10000, RZ ;  /* 0x0001000029057824 */ /* 0x000fe400078e00ff */
[----:B------:R-:W-:Y:S02]  /*d180*/  IMAD.U32 R7, R39, 0x10000, RZ ;  /* 0x0001000027077824 */ /* 0x000fe400078e00ff */
[----:B------:R-:W-:Y:S01]  /*d190*/  FFMA.FTZ R24, R0, R19, -R6 ;  /* 0x0000001300187223 */ /* 0x000fe20000010806 */
[----:B------:R-:W-:Y:S01]  /*d1a0*/  SHF.L.U32 R0, R40, 0x10, RZ ;  /* 0x0000001028007819 */ /* 0x000fe200000006ff */
[----:B------:R-:W-:-:S02]  /*d1b0*/  FMUL.FTZ R8, R2, R15 ;  /* 0x0000000f02087220 */ /* 0x000fc40000410000 */
[----:B------:R-:W-:Y:S02]  /*d1c0*/  FFMA.FTZ R19, R9, R19, R10 ;  /* 0x0000001309137223 */ /* 0x000fe4000001000a */
[----:B------:R-:W-:Y:S02]  /*d1d0*/  FMUL.FTZ R6, R5, R15 ;  /* 0x0000000f05067220 */ /* 0x000fe40000410000 */
[----:B------:R-:W-:Y:S02]  /*d1e0*/  FMUL.FTZ R9, R7, R14 ;  /* 0x0000000e07097220 */ /* 0x000fe40000410000 */
[-C--:B------:R-:W-:Y:S01]  /*d1f0*/  FFMA.FTZ R18, R5, R20.reuse, -R8 ;  /* 0x0000001405127223 */ /* 0x080fe20000010808 */
[----:B------:R-:W-:Y:S01]  /*d200*/  LOP3.LUT R5, R40, 0xffff0000, RZ, 0xc0, !PT ;  /* 0xffff000028057812 */ /* 0x000fe200078ec0ff */
[----:B------:R-:W-:Y:S01]  /*d210*/  FFMA.FTZ R17, R2, R20, R6 ;  /* 0x0000001402117223 */ /* 0x000fe20000010006 */
[----:B------:R-:W-:Y:S01]  /*d220*/  LOP3.LUT R2, R38, 0xffff0000, RZ, 0xc0, !PT ;  /* 0xffff000026027812 */ /* 0x000fe200078ec0ff */
[C---:B------:R-:W-:Y:S01]  /*d230*/  FMUL.FTZ R8, R0.reuse, R14 ;  /* 0x0000000e00087220 */ /* 0x040fe20000410000 */
[----:B------:R-:W-:Y:S01]  /*d240*/  LOP3.LUT R6, R41, 0xffff0000, RZ, 0xc0, !PT ;  /* 0xffff000029067812 */ /* 0x000fe200078ec0ff */
[-C--:B------:R-:W-:Y:S01]  /*d250*/  FFMA.FTZ R16, R0, R23.reuse, -R9 ;  /* 0x0000001700107223 */ /* 0x080fe20000010809 */
[----:B------:R-:W-:Y:S01]  /*d260*/  LOP3.LUT R0, R39, 0xffff0000, RZ, 0xc0, !PT ;  /* 0xffff000027007812 */ /* 0x000fe200078ec0ff */
[----:B------:R-:W-:Y:S01]  /*d270*/  FFMA.FTZ R11, R7, R23, R8 ;  /* 0x00000017070b7223 */ /* 0x000fe20000010008 */
[----:B------:R-:W-:Y:S01]  /*d280*/  F2FP.BF16.PACK_AB R14, R24, R28 ;  /* 0x0000001c180e723e */ /* 0x000fe200000010ff */
[----:B------:R-:W-:-:S02]  /*d290*/  FMUL.FTZ R10, R2, R22 ;  /* 0x00000016020a7220 */ /* 0x000fc40000410000 */
[-C--:B------:R-:W-:Y:S02]  /*d2a0*/  FMUL.FTZ R8, R0, R21.reuse ;  /* 0x0000001500087220 */ /* 0x080fe40000410000 */
[C---:B------:R-:W-:Y:S02]  /*d2b0*/  FMUL.FTZ R9, R6.reuse, R22 ;  /* 0x0000001606097220 */ /* 0x040fe40000410000 */
[----:B------:R-:W-:Y:S02]  /*d2c0*/  FMUL.FTZ R7, R5, R21 ;  /* 0x0000001505077220 */ /* 0x000fe40000410000 */
[----:B------:R-:W-:Y:S01]  /*d2d0*/  FFMA.FTZ R13, R6, R26, -R10 ;  /* 0x0000001a060d7223 */ /* 0x000fe2000001080a */
[----:B------:R-:W-:Y:S01]  /*d2e0*/  F2FP.BF16.PACK_AB R10, R19, R27 ;  /* 0x0000001b130a723e */ /* 0x000fe200000010ff */
[-C--:B------:R-:W-:Y:S01]  /*d2f0*/  FFMA.FTZ R15, R5, R25.reuse, -R8 ;  /* 0x00000019050f7223 */ /* 0x080fe20000010808 */
        /* <DEDUP_REMOVED lines=9> */
.L_x_893:
[----:B------:R-:W-:Y:S05]  /*d390*/  BSYNC B0 ;  /* 0x0000000000007941 */ /* 0x000fea0003800000 */
.L_x_892:
        /* <DEDUP_REMOVED lines=101> */
.L_x_895:
[----:B------:R-:W-:Y:S05]  /*d9f0*/  BSYNC B0 ;  /* 0x0000000000007941 */ /* 0x000fea0003800000 */
.L_x_894:
        /* <DEDUP_REMOVED lines=101> */
.L_x_897:
[----:B------:R-:W-:Y:S05]  /*e050*/  BSYNC B0 ;  /* 0x0000000000007941 */ /* 0x000fea0003800000 */
.L_x_896:
[----:B------:R-:W-:Y:S01]  /*e060*/  IADD3 R0, R42, 0x40, RZ ;  /* 0x000000402a007810 */ /* 0x000fe20007ffe0ff */
[----:B------:R-:W-:Y:S03]  /*e070*/  BSSY B0, `(.L_x_898) ;  /* 0x0000064000007945 */ /* 0x000fe60003800000 */
[----:B------:R-:W-:-:S13]  /*e080*/  ISETP.GE.OR P1, PT, R0, UR4, P0 ;  /* 0x0000000400007c0c */ /* 0x000fda0008726670 */
[----:B------:R-:W-:Y:S05]  /*e090*/  @P1 BRA `(.L_x_899) ;  /* 0x0000061000001947 */ /* 0x000fea0003800000 */
[----:B------:R-:W-:Y:S01]  /*e0a0*/  SHF.R.S32.HI R2, RZ, 0x1f, R0 ;  /* 0x0000001fff027819 */ /* 0x000fe20000011400 */
[----:B-1----:R-:W-:Y:S02]  /*e0b0*/  IMAD.MOV.U32 R9, RZ, RZ, c[0x0][0x27c] ;  /* 0x00009f00ff097624 */ /* 0x002fe400078e00ff */
[----:B------:R-:W-:Y:S01]  /*e0c0*/  IMAD.SHL.U32 R5, R0, 0x40, RZ ;  /* 0x0000004000057824 */ /* 0x000fe200078e00ff */
[----:B------:R-:W-:Y:S02]  /*e0d0*/  LEA.HI R2, R2, R0, RZ, 0x3 ;  /* 0x0000000002027211 */ /* 0x000fe400078f18ff */
[----:B------:R-:W-:Y:S02]  /*e0e0*/  LEA.HI R9, R9, R96, RZ, 0x1d ;  /* 0x0000006009097211 */ /* 0x000fe400078fe8ff */
[----:B------:R-:W-:Y:S02]  /*e0f0*/  LOP3.LUT R0, R5, 0x1c0, RZ, 0xc0, !PT ;  /* 0x000001c005007812 */ /* 0x000fe400078ec0ff */
[----:B------:R-:W-:Y:S01]  /*e100*/  SHF.L.U32 R5, R2, 0x6, RZ ;  /* 0x0000000602057819 */ /* 0x000fe200000006ff */
[----:B------:R-:W-:Y:S01]  /*e110*/  IMAD.SHL.U32 R7, R9, 0x8, RZ ;  /* 0x0000000809077824 */ /* 0x000fe200078e00ff */
[----:B------:R-:W-:-:S02]  /*e120*/  SHF.R.S32.HI R10, RZ, 0x1f, R9 ;  /* 0x0000001fff0a7819 */ /* 0x000fc40000011409 */
[----:B------:R-:W-:Y:S02]  /*e130*/  LOP3.LUT R6, R5, 0xfffffe00, RZ, 0xc0, !PT ;  /* 0xfffffe0005067812 */ /* 0x000fe400078ec0ff */
[----:B------:R-:W-:Y:S02]  /*e140*/  LEA.HI R5, R10, R9, RZ, 0x3 ;  /* 0x000000090a057211 */ /* 0x000fe400078f18ff */
[C---:B------:R-:W-:Y:S02]  /*e150*/  LOP3.LUT R8, R0.reuse, 0x38, R132, 0xf8, !PT ;  /* 0x0000003800087812 */ /* 0x040fe400078ef884 */
[----:B------:R-:W-:Y:S02]  /*e160*/  SHF.R.U32.HI R2, RZ, 0x3, R0 ;  /* 0x00000003ff027819 */ /* 0x000fe40000011600 */
[----:B------:R-:W-:Y:S01]  /*e170*/  LOP3.LUT R7, R0, 0x38, R7, 0xf8, !PT ;  /* 0x0000003800077812 */ /* 0x000fe200078ef807 */
[----:B------:R-:W-:Y:S01]  /*e180*/  IMAD.SHL.U32 R0, R5, 0x400, RZ ;  /* 0x0000040005007824 */ /* 0x000fe200078e00ff */
[----:B------:R-:W-:-:S02]  /*e190*/  LOP3.LUT R8, R6, R8, R2, 0xf6, !PT ;  /* 0x0000000806087212 */ /* 0x000fc400078ef602 */
[----:B------:R-:W-:Y:S01]  /*e1a0*/  LOP3.LUT R2, R7, R2, RZ, 0x3c, !PT ;  /* 0x0000000207027212 */ /* 0x000fe200078e3cff */
[----:B------:R-:W-:Y:S01]  /*e1b0*/  IMAD.U32 R7, R34, 0x10000, RZ ;  /* 0x0001000022077824 */ /* 0x000fe200078e00ff */
[----:B------:R-:W-:Y:S02]  /*e1c0*/  LOP3.LUT R0, R0, 0x7fffe000, RZ, 0xc0, !PT ;  /* 0x7fffe00000007812 */ /* 0x000fe400078ec0ff */
[----:B------:R-:W-:Y:S02]  /*e1d0*/  SHF.L.U32 R31, R8, 0x1, RZ ;  /* 0x00000001081f7819 */ /* 0x000fe400000006ff */
[----:B------:R-:W-:Y:S02]  /*e1e0*/  IADD3 R0, R2, R0, R6 ;  /* 0x0000000002007210 */ /* 0x000fe40007ffe006 */
[----:B------:R-:W-:Y:S01]  /*e1f0*/  LOP3.LUT R6, R34, 0xffff0000, RZ, 0xc0, !PT ;  /* 0xffff000022067812 */ /* 0x000fe200078ec0ff */
        /* <DEDUP_REMOVED lines=75> */
.L_x_899:
[----:B------:R-:W-:Y:S05]  /*e6b0*/  BSYNC B0 ;  /* 0x0000000000007941 */ /* 0x000fea0003800000 */
.L_x_898:
        /* <DEDUP_REMOVED lines=101> */
.L_x_901:
[----:B------:R-:W-:Y:S05]  /*ed10*/  BSYNC B0 ;  /* 0x0000000000007941 */ /* 0x000fea0003800000 */
.L_x_900:
        /* <DEDUP_REMOVED lines=101> */
.L_x_903:
[----:B------:R-:W-:Y:S05]  /*f370*/  BSYNC B0 ;  /* 0x0000000000007941 */ /* 0x000fea0003800000 */
.L_x_902:
[----:B------:R-:W-:-:S04]  /*f380*/  IADD3 R0, R42, 0x70, RZ ;  /* 0x000000702a007810 */ /* 0x000fc80007ffe0ff */
        /* <DEDUP_REMOVED lines=99> */
.L_x_885:
[----:B------:R-:W-:Y:S05]  /*f9c0*/  BSYNC B2 ;  /* 0x0000000000027941 */ /* 0x000fea0003800000 */
.L_x_853:
[----:B------:R-:W-:Y:S01]  /*f9d0*/  IMAD R0, R43, c[0x0][0x208], RZ ;  /* 0x000082002b007a24 */ /* 0x000fe200078e02ff */
[----:B-1----:R-:W-:Y:S01]  /*f9e0*/  SHF.R.S32.HI R9, RZ, 0x4, R47 ;  /* 0x00000004ff097819 */ /* 0x002fe2000001142f */
[----:B------:R-:W-:Y:S01]  /*f9f0*/  IMAD.WIDE.U32 R6, R49, c[0x0][0x208], RZ ;  /* 0x0000820031067a25 */ /* 0x000fe200078e00ff */
[----:B------:R-:W-:Y:S01]  /*fa00*/  SHF.L.U32 R8, R42, 0x3, RZ ;  /* 0x000000032a087819 */ /* 0x000fe200000006ff */
[----:B------:R-:W-:-:S04]  /*fa10*/  DEPBAR.LE SB0, 0x0 ;  /* 0x000080000000791a */ /* 0x000fc80000000000 */
[----:B------:R-:W-:Y:S01]  /*fa20*/  IMAD R0, R49, c[0x0][0x20c], R0 ;  /* 0x0000830031007a24 */ /* 0x000fe200078e0200 */
[----:B------:R-:W-:Y:S01]  /*fa30*/  LEA.HI R5, R47, R9, RZ, 0x1 ;  /* 0x000000092f057211 */ /* 0x000fe200078f08ff */
[----:B------:R-:W-:Y:S01]  /*fa40*/  IMAD R2, R45, c[0x0][0x218], RZ ;  /* 0x000086002d027a24 */ /* 0x000fe200078e02ff */
[----:B------:R-:W-:Y:S01]  /*fa50*/  LEA.HI R156, R156, R159, RZ, 0x5 ;  /* 0x0000009f9c9c7211 */ /* 0x000fe200078f28ff */
[----:B------:R-:W-:Y:S01]  /*fa60*/  IMAD.WIDE R16, R132, 0x2, RZ ;  /* 0x0000000284107825 */ /* 0x000fe200078e02ff */
[----:B------:R-:W-:Y:S01]  /*fa70*/  IADD3 R7, R7, R0, RZ ;  /* 0x0000000007077210 */ /* 0x000fe20007ffe0ff */
[----:B------:R-:W-:Y:S01]  /*fa80*/  UISETP.GE.AND UP0, UPT, UR9, 0x41, UPT ;  /* 0x000000410900788c */ /* 0x000fe2000bf06270 */
[----:B------:R-:W-:Y:S01]  /*fa90*/  SHF.L.U32 R0, R96, 0x6, RZ ;  /* 0x0000000660007819 */ /* 0x000fe200000006ff */
[C---:B------:R-:W-:Y:S01]  /*faa0*/  IMAD R2, R48.reuse, c[0x0][0x21c], R2 ;  /* 0x0000870030027a24 */ /* 0x040fe200078e0202 */
[----:B------:R-:W-:Y:S01]  /*fab0*/  LOP3.LUT R5, R5, 0xfffffffe, RZ, 0xc0, !PT ;  /* 0xfffffffe05057812 */ /* 0x000fe200078ec0ff */
[----:B------:R-:W-:Y:S01]  /*fac0*/  IMAD.WIDE.U32 R6, R48, c[0x0][0x218], R6 ;  /* 0x0000860030067a25 */ /* 0x000fe200078e0006 */
[----:B------:R-:W-:-:S02]  /*fad0*/  LOP3.LUT R0, R0, 0x1c0, RZ, 0xc0, !PT ;  /* 0x000001c000007812 */ /* 0x000fc400078ec0ff */
[----:B------:R-:W-:Y:S01]  /*fae0*/  SHF.R.S32.HI R162, RZ, 0x1f, R132 ;  /* 0x0000001fffa27819 */ /* 0x000fe20000011484 */
[----:B------:R-:W-:Y:S01]  /*faf0*/  IMAD.IADD R5, R9, 0x1, -R5 ;  /* 0x0000000109057824 */ /* 0x000fe200078e0a05 */
[----:B------:R-:W-:Y:S01]  /*fb00*/  BAR.SYNC.DEFER_BLOCKING 0x0 ;  /* 0x0000000000007b1d */ /* 0x000fe20000010000 */
[----:B------:R-:W-:Y:S01]  /*fb10*/  IADD3 R6, P0, R6, UR26, RZ ;  /* 0x0000001a06067c10 */ /* 0x000fe2000ff1e0ff */
[----:B------:R-:W-:Y:S01]  /*fb20*/  IMAD.SHL.U32 R158, R54, 0x2, RZ ;  /* 0x00000002369e7824 */ /* 0x000fe200078e00ff */
[----:B------:R-:W-:Y:S02]  /*fb30*/  LOP3.LUT R8, R0, 0x8, R8, 0xf8, !PT ;  /* 0x0000000800087812 */ /* 0x000fe400078ef808 */
[----:B------:R-:W-:Y:S02]  /*fb40*/  IADD3.X R7, R7, UR5, R2, P0, !PT ;  /* 0x0000000507077c10 */ /* 0x000fe400087fe402 */
[----:B------:R-:W-:Y:S02]  /*fb50*/  SHF.R.U32.HI R2, RZ, 0x3, R0 ;  /* 0x00000003ff027819 */ /* 0x000fe40000011600 */
[----:B------:R-:W-:-:S02]  /*fb60*/  LEA R0, P0, R6, c[0x0][0x1f8], 0x1 ;  /* 0x00007e0006007a11 */ /* 0x000fc400078008ff */
[----:B------:R-:W-:Y:S02]  /*fb70*/  LOP3.LUT R8, R8, R2, RZ, 0x3c, !PT ;  /* 0x0000000208087212 */ /* 0x000fe400078e3cff */
[----:B------:R-:W-:Y:S01]  /*fb80*/  LEA.HI.X R2, R6, c[0x0][0x1fc], R7, 0x1, P0 ;  /* 0x00007f0006027a11 */ /* 0x000fe200000f0c07 */
[----:B------:R-:W-:Y:S01]  /*fb90*/  SHFL.IDX PT, R12, R0, RZ, 0x181f ;  /* 0x00181fff000c7589 */ /* 0x000fe200000e0000 */
[----:B------:R-:W-:Y:S02]  /*fba0*/  LOP3.LUT P0, RZ, R96, 0x2, RZ, 0xc0, !PT ;  /* 0x0000000260ff7812 */ /* 0x000fe4000780c0ff */
[----:B------:R-:W-:Y:S01]  /*fbb0*/  SHF.L.U32 R6, R44, 0x6, RZ ;  /* 0x000000062c067819 */ /* 0x000fe200000006ff */
[----:B------:R-:W1:Y:S01]  /*fbc0*/  SHFL.IDX PT, R10, R0, 0x1, 0x181f ;  /* 0x00381f00000a7f89 */ /* 0x000e6200000e0000 */
[----:B------:R-:W-:Y:S02]  /*fbd0*/  SHF.R.S32.HI R7, RZ, 0x1f, R55 ;  /* 0x0000001fff077819 */ /* 0x000fe40000011437 */
[----:B------:R-:W-:Y:S01]  /*fbe0*/  LOP3.LUT R6, R6, 0x1c0, RZ, 0xc0, !PT ;  /* 0x000001c006067812 */ /* 0x000fe200078ec0ff */
[----:B------:R-:W2:Y:S04]  /*fbf0*/  SHFL.IDX PT, R9, R0, 0x2, 0x181f ;  /* 0x00581f0000097f89 */ /* 0x000ea800000e0000 */
[----:B------:R3:W-:Y:S04]  /*fc00*/  SHFL.IDX PT, R14, R0, 0x3, 0x181f ;  /* 0x00781f00000e7f89 */ /* 0x0007e800000e0000 */
[----:B------:R-:W4:Y:S04]  /*fc10*/  SHFL.IDX PT, R13, R2, RZ, 0x181f ;  /* 0x00181fff020d7589 */ /* 0x000f2800000e0000 */
[----:B------:R-:W5:Y:S04]  /*fc20*/  SHFL.IDX PT, R11, R2, 0x1, 0x181f ;  /* 0x00381f00020b7f89 */ /* 0x000f6800000e0000 */
[----:B------:R-:W4:Y:S01]  /*fc30*/  SHFL.IDX PT, R20, R2, 0x3, 0x181f ;  /* 0x00781f0002147f89 */ /* 0x000f2200000e0000 */
[----:B-1----:R-:W-:-:S02]  /*fc40*/  IADD3 R50, P2, R16, R10, RZ ;  /* 0x0000000a10327210 */ /* 0x002fc40007f5e0ff */
[----:B--2---:R-:W-:Y:S02]  /*fc50*/  IADD3 R48, P1, R16, R9, RZ ;  /* 0x0000000910307210 */ /* 0x004fe40007f3e0ff */
[C---:B---3--:R-:W-:Y:S02]  /*fc60*/  LEA R0, R5.reuse, R8, 0x9 ;  /* 0x0000000805007211 */ /* 0x048fe400078e48ff */
[----:B------:R1:W2:Y:S01]  /*fc70*/  SHFL.IDX PT, R8, R2, 0x2, 0x181f ;  /* 0x00581f0002087f89 */ /* 0x0002a200000e0000 */
[----:B------:R-:W-:Y:S02]  /*fc80*/  SHF.L.U32 R5, R5, 0x3, RZ ;  /* 0x0000000305057819 */ /* 0x000fe400000006ff */
[----:B------:R-:W-:Y:S02]  /*fc90*/  IMAD.SHL.U32 R232, R0, 0x2, RZ ;  /* 0x0000000200e87824 */ /* 0x000fe400078e00ff */
[----:B------:R-:W-:Y:S02]  /*fca0*/  LOP3.LUT R5, R6, 0x8, R5, 0xf8, !PT ;  /* 0x0000000806057812 */ /* 0x000fe400078ef805 */
[----:B------:R-:W-:Y:S01]  /*fcb0*/  SHF.R.U32.HI R6, RZ, 0x3, R6 ;  /* 0x00000003ff067819 */ /* 0x000fe20000011606 */
[----:B------:R-:W-:Y:S01]  /*fcc0*/  LDSM.16.M88.4 R40, [R232+0x4100] ;  /* 0x00410000e828783b */ /* 0x000fe20000000200 */
[----:B------:R-:W-:-:S02]  /*fcd0*/  IADD3 R0, R232, 0x4100, RZ ;  /* 0x00004100e8007810 */ /* 0x000fc40007ffe0ff */
[----:B------:R-:W-:Y:S01]  /*fce0*/  IADD3 R243, R232, 0x4120, RZ ;  /* 0x00004120e8f37810 */ /* 0x000fe20007ffe0ff */
[----:B------:R-:W-:Y:S01]  /*fcf0*/  LDSM.16.M88.4 R36, [R232+0x4900] ;  /* 0x00490000e824783b */ /* 0x000fe20000000200 */
[----:B------:R-:W-:Y:S02]  /*fd00*/  @P0 IADD3 R243, R0, -0x20, RZ ;  /* 0xffffffe000f30810 */ /* 0x000fe40007ffe0ff */
[----:B------:R-:W-:Y:S01]  /*fd10*/  LEA.HI R0, R7, R55, RZ, 0x3 ;  /* 0x0000003707007211 */ /* 0x000fe200078f18ff */
[----:B------:R-:W-:Y:S01]  /*fd20*/  LDSM.16.M88.4 R32, [R232+0x5100] ;  /* 0x00510000e820783b */ /* 0x000fe20000000200 */
[----:B------:R-:W-:Y:S02]  /*fd30*/  IADD3 R52, P0, R12, R16, RZ ;  /* 0x000000100c347210 */ /* 0x000fe40007f1e0ff */
[----:B------:R-:W-:Y:S01]  /*fd40*/  LOP3.LUT R160, R0, 0xfffffff8, RZ, 0xc0, !PT ;  /* 0xfffffff800a07812 */ /* 0x000fe200078ec0ff */
[----:B------:R-:W-:Y:S01]  /*fd50*/  IMAD.SHL.U32 R0, R156, 0x20, RZ ;  /* 0x000000209c007824 */ /* 0x000fe200078e00ff */
[----:B------:R-:W-:Y:S01]  /*fd60*/  LOP3.LUT R5, R5, R6, RZ, 0x3c, !PT ;  /* 0x0000000605057212 */ /* 0x000fe200078e3cff */
[----:B------:R-:W-:Y:S01]  /*fd70*/  LDSM.16.M88.4 R28, [R232+0x5900] ;  /* 0x00590000e81c783b */ /* 0x000fe20000000200 */
[----:B-1----:R-:W-:Y:S01]  /*fd80*/  SHF.L.U32 R2, R46, 0x6, RZ ;  /* 0x000000062e027819 */ /* 0x002fe200000006ff */
[----:B------:R-:W-:Y:S01]  /*fd90*/  IMAD.WIDE R6, R160, 0x2, RZ ;  /* 0x00000002a0067825 */ /* 0x000fe200078e02ff */
[----:B----4-:R-:W-:Y:S01]  /*fda0*/  IADD3.X R53, R13, R17, RZ, P0, !PT ;  /* 0x000000110d357210 */ /* 0x010fe200007fe4ff */
[----:B------:R-:W-:Y:S01]  /*fdb0*/  LDSM.16.M88.4 R68, [R243] ;  /* 0x00000000f344783b */ /* 0x000fe20000000200 */
[----:B------:R-:W-:-:S02]  /*fdc0*/  IADD3 R46, P0, R16, R14, RZ ;  /* 0x0000000e102e7210 */ /* 0x000fc40007f1e0ff */
[C---:B-----5:R-:W-:Y:S01]  /*fdd0*/  IADD3.X R51, R17.reuse, R11, RZ, P2, !PT ;  /* 0x0000000b11337210 */ /* 0x060fe200017fe4ff */
[----:B------:R-:W-:Y:S01]  /*fde0*/  LDSM.16.M88.4 R64, [R243+0x800] ;  /* 0x00080000f340783b */ /* 0x000fe20000000200 */
[C---:B------:R-:W-:Y:S02]  /*fdf0*/  IADD3.X R47, R17.reuse, R20, RZ, P0, !PT ;  /* 0x00000014112f7210 */ /* 0x040fe400007fe4ff */
[----:B------:R-:W-:Y:S01]  /*fe00*/  IADD3 R18, P2, R6, R10, RZ ;  /* 0x0000000a06127210 */ /* 0x000fe20007f5e0ff */
[----:B------:R-:W-:Y:S01]  /*fe10*/  LDSM.16.M88.4 R60, [R243+0x1000] ;  /* 0x00100000f33c783b */ /* 0x000fe20000000200 */
[----:B--2---:R-:W-:Y:S02]  /*fe20*/  IADD3.X R49, R17, R8, RZ, P1, !PT ;  /* 0x0000000811317210 */ /* 0x004fe40000ffe4ff */
[----:B------:R-:W-:Y:S01]  /*fe30*/  LOP3.LUT R2, R2, 0xfffffe00, RZ, 0xc0, !PT ;  /* 0xfffffe0002027812 */ /* 0x000fe200078ec0ff */
[----:B------:R-:W-:Y:S01]  /*fe40*/  IMAD.X R19, R7, 0x1, R11, P2 ;  /* 0x0000000107137824 */ /* 0x000fe200010e060b */
[----:B------:R-:W-:Y:S01]  /*fe50*/  LOP3.LUT R0, R0, 0x7ffffc00, RZ, 0xc0, !PT ;  /* 0x7ffffc0000007812 */ /* 0x000fe200078ec0ff */
[----:B------:R-:W-:Y:S01]  /*fe60*/  LDSM.16.M88.4 R56, [R243+0x1800] ;  /* 0x00180000f338783b */ /* 0x000fe20000000200 */
[----:B------:R-:W-:-:S02]  /*fe70*/  IADD3 R44, P0, R12, R6, RZ ;  /* 0x000000060c2c7210 */ /* 0x000fc40007f1e0ff */
[----:B------:R-:W-:Y:S01]  /*fe80*/  ISETP.GE.AND P1, PT, R132, c[0x0][0x1d4], PT ;  /* 0x0000750084007a0c */ /* 0x000fe20003f26270 */
[----:B------:R-:W-:Y:S01]  /*fe90*/  STL [R1+0x28], R160 ;  /* 0x000028a001007387 */ /* 0x000fe20000100800 */
[----:B------:R-:W-:Y:S02]  /*fea0*/  IADD3 R0, R5, R2, R0 ;  /* 0x0000000205007210 */ /* 0x000fe40007ffe000 */
[----:B------:R-:W-:Y:S01]  /*feb0*/  IADD3.X R45, R13, R7, RZ, P0, !PT ;  /* 0x000000070d2d7210 */ /* 0x000fe200007fe4ff */
[----:B------:R-:W-:Y:S01]  /*fec0*/  STL [R1+0x18], R158 ;  /* 0x0000189e01007387 */ /* 0x000fe20000100800 */
[----:B------:R-:W-:Y:S02]  /*fed0*/  IADD3 R16, P0, R6, R9, RZ ;  /* 0x0000000906107210 */ /* 0x000fe40007f1e0ff */
[----:B------:R-:W-:Y:S02]  /*fee0*/  ISETP.LT.OR P2, PT, R97, 0x1, P1 ;  /* 0x000000016100780c */ /* 0x000fe40000f41670 */
[----:B------:R-:W-:-:S02]  /*fef0*/  SHF.L.U32 R239, R0, 0x1, RZ ;  /* 0x0000000100ef7819 */ /* 0x000fc400000006ff */
[C---:B------:R-:W-:Y:S02]  /*ff00*/  IADD3.X R17, R7.reuse, R8, RZ, P0, !PT ;  /* 0x0000000807117210 */ /* 0x040fe400007fe4ff */
[----:B------:R-:W-:Y:S01]  /*ff10*/  IADD3 R6, P0, R6, R14, RZ ;  /* 0x0000000e06067210 */ /* 0x000fe20007f1e0ff */
[----:B------:R-:W1:Y:S01]  /*ff20*/  LDSM.16.M88.4 R8, [R239+0x8100] ;  /* 0x00810000ef08783b */ /* 0x000e620000000200 */
[----:B------:R-:W-:Y:S02]  /*ff30*/  LEA R241, R4, R239, 0x1 ;  /* 0x000000ef04f17211 */ /* 0x000fe400078e08ff */
[----:B------:R-:W-:Y:S01]  /*ff40*/  IADD3.X R7, R7, R20, RZ, P0, !PT ;  /* 0x0000001407077210 */ /* 0x000fe200007fe4ff */
[----:B------:R-:W2:Y:S01]  /*ff50*/  LDSM.16.M88.4 R12, [R239+0xa100] ;  /* 0x00a10000ef0c783b */ /* 0x000ea20000000200 */
[----:B------:R-:W-:Y:S02]  /*ff60*/  ISETP.GE.AND P0, PT, R55, c[0x0][0x1d4], PT ;  /* 0x0000750037007a0c */ /* 0x000fe40003f06270 */
[----:B------:R-:W-:Y:S01]  /*ff70*/  MOV R0, 0x40 ;  /* 0x0000004000007802 */ /* 0x000fe20000000f00 */
[----:B------:R-:W3:Y:S01]  /*ff80*/  LDSM.16.M88.4 R24, [R241+0x8100] ;  /* 0x00810000f118783b */ /* 0x000ee20000000200 */
[----:B------:R-:W-:-:S02]  /*ff90*/  ISETP.LT.OR P3, PT, R97, 0x21, P0 ;  /* 0x000000216100780c */ /* 0x000fc40000761670 */
[C---:B------:R-:W-:Y:S01]  /*ffa0*/  LEA R240, R3.reuse, R239, 0x1 ;  /* 0x000000ef03f07211 */ /* 0x040fe200078e08ff */
[----:B------:R-:W4:Y:S01]  /*ffb0*/  LDSM.16.M88.4 R20, [R241+0xa100] ;  /* 0x00a10000f114783b */ /* 0x000f220000000200 */
[----:B------:R-:W-:Y:S02]  /*ffc0*/  LEA R242, R3, R241, 0x1 ;  /* 0x000000f103f27211 */ /* 0x000fe400078e08ff */
[----:B------:R-:W-:Y:S01]  /*ffd0*/  LEA R244, R4, R240, 0x1 ;  /* 0x000000f004f47211 */ /* 0x000fe200078e08ff */
[----:B------:R-:W-:Y:S01]  /*ffe0*/  @!PT LDS RZ, [RZ] ;  /* 0x00000000fffff984 */ /* 0x000fe20000000800 */
[----:B------:R-:W-:Y:S01]  /*fff0*/  @!PT LDS RZ, [RZ] ;  /* 0x00000000fffff984 */ /* 0x000fe20000000800 */
[----:B------:R-:W-:Y:S01]  /*10000*/  @!PT LDS RZ, [RZ] ;  /* 0x00000000fffff984 */ /* 0x000fe20000000800 */
[----:B------:R5:W-:Y:S01]  /*10010*/  LDGSTS.E.BYPASS.LTC128B.128 [R158+0x100], [R52.64], !P2 ;  /* 0x00100000349e7fae */ /* 0x000be2000d101d62 */
[----:B------:R-:W-:Y:S02]  /*10020*/  ISETP.LT.OR P2, PT, R97, 0x1, P0 ;  /* 0x000000016100780c */ /* 0x000fe40000741670 */
[----:B------:R-:W-:Y:S02]  /*10030*/  SHF.R.S32.HI R161, RZ, 0x1f, R160 ;  /* 0x0000001fffa17819 */ /* 0x000fe400000114a0 */
[----:B------:R-:W-:-:S02]  /*10040*/  IADD3 R251, R243, 0x800, RZ ;  /* 0x00000800f3fb7810 */ /* 0x000fc40007ffe0ff */
[C---:B------:R-:W-:Y:S01]  /*10050*/  IADD3 R250, R243.reuse, 0x1000, RZ ;  /* 0x00001000f3fa7810 */ /* 0x040fe20007ffe0ff */
[----:B------:R-:W-:Y:S01]  /*10060*/  STL [R1+0x4c], R161 ;  /* 0x00004ca101007387 */ /* 0x000fe20000100800 */
[C---:B------:R-:W-:Y:S02]  /*10070*/  IADD3 R249, R243.reuse, 0x1800, RZ ;  /* 0x00001800f3f97810 */ /* 0x040fe40007ffe0ff */
[C---:B------:R-:W-:Y:S02]  /*10080*/  IADD3 R248, R243.reuse, 0x2000, RZ ;  /* 0x00002000f3f87810 */ /* 0x040fe40007ffe0ff */
[----:B------:R-:W-:Y:S01]  /*10090*/  IADD3 R247, R243, 0x2800, RZ ;  /* 0x00002800f3f77810 */ /* 0x000fe20007ffe0ff */
[----:B------:R3:W-:Y:S01]  /*100a0*/  LDGSTS.E.BYPASS.LTC128B.128 [R158+0x2100], [R44.64], !P2 ;  /* 0x021000002c9e7fae */ /* 0x0007e2000d101d62 */
[----:B------:R-:W-:Y:S02]  /*100b0*/  ISETP.LT.OR P2, PT, R97, 0x11, P1 ;  /* 0x000000116100780c */ /* 0x000fe40000f41670 */
[----:B------:R-:W-:-:S02]  /*100c0*/  IADD3 R246, R243, 0x3000, RZ ;  /* 0x00003000f3f67810 */ /* 0x000fc40007ffe0ff */
[----:B------:R-:W-:Y:S01]  /*100d0*/  IADD3 R245, R243, 0x3800, RZ ;  /* 0x00003800f3f57810 */ /* 0x000fe20007ffe0ff */
[----:B-1----:R-:W-:Y:S08]  /*100e0*/  HMMA.16816.F32.BF16 R116, R8, R40, RZ ;  /* 0x000000280874723c */ /* 0x002ff000000418ff */
[----:B------:R1:W-:Y:S01]  /*100f0*/  LDGSTS.E.BYPASS.LTC128B.128 [R158+0x900], [R50.64], !P2 ;  /* 0x00900000329e7fae */ /* 0x0003e2000d101d62 */
[C---:B------:R-:W-:Y:S01]  /*10100*/  ISETP.LT.OR P2, PT, R97.reuse, 0x11, P0 ;  /* 0x000000116100780c */ /* 0x040fe20000741670 */
[C---:B--2---:R-:W-:Y:S08]  /*10110*/  HMMA.16816.F32.BF16 R76, R12.reuse, R36, RZ ;  /* 0x000000240c4c723c */ /* 0x044ff000000418ff */
[----:B------:R-:W-:Y:S04]  /*10120*/  HMMA.16816.F32.BF16 R84, R12, R40, RZ ;  /* 0x000000280c54723c */ /* 0x000fe800000418ff */
[----:B------:R2:W-:Y:S01]  /*10130*/  LDGSTS.E.BYPASS.LTC128B.128 [R158+0x2900], [R18.64], !P2 ;  /* 0x02900000129e7fae */ /* 0x0005e2000d101d62 */
[----:B------:R-:W-:-:S03]  /*10140*/  ISETP.LT.OR P2, PT, R97, 0x21, P1 ;  /* 0x000000216100780c */ /* 0x000fc60000f41670 */
[C---:B------:R-:W-:Y:S10]  /*10150*/  HMMA.16816.F32.BF16 R72, R12.reuse, R32, RZ ;  /* 0x000000200c48723c */ /* 0x040ff400000418ff */
[----:B------:R1:W-:Y:S01]  /*10160*/  LDGSTS.E.BYPASS.LTC128B.128 [R158+0x1100], [R48.64], !P2 ;  /* 0x01100000309e7fae */ /* 0x0003e2000d101d62 */
[C---:B------:R-:W-:Y:S01]  /*10170*/  ISETP.LT.OR P2, PT, R97.reuse, 0x31, P1 ;  /* 0x000000316100780c */ /* 0x040fe20000f41670 */
[----:B------:R-:W-:Y:S01]  /*10180*/  HMMA.16816.F32.BF16 R80, R12, R42, RZ ;  /* 0x0000002a0c50723c */ /* 0x000fe200000418ff */
[----:B------:R-:W-:Y:S01]  /*10190*/  ISETP.LT.OR P1, PT, R97, 0x31, P0 ;  /* 0x000000316100780c */ /* 0x000fe20000721670 */
[----:B------:R2:W-:Y:S01]  /*101a0*/  LDGSTS.E.BYPASS.LTC128B.128 [R158+0x3100], [R16.64], !P3 ;  /* 0x03100000109e7fae */ /* 0x0005e2000d901d62 */
[----:B------:R-:W-:-:S04]  /*101b0*/  LOP3.LUT P0, RZ, R96, 0x4, RZ, 0xc0, !PT ;  /* 0x0000000460ff7812 */ /* 0x000fc8000780c0ff */
[----:B------:R-:W-:Y:S01]  /*101c0*/  SEL R0, R0, 0xffffffc0, !P0 ;  /* 0xffffffc000007807 */ /* 0x000fe20004000000 */
[----:B------:R-:W-:Y:S01]  /*101d0*/  HMMA.16816.F32.BF16 R88, R12, R38, RZ ;  /* 0x000000260c58723c */ /* 0x000fe200000418ff */
[----:B------:R-:W-:Y:S02]  /*101e0*/  PLOP3.LUT P0, PT, PT, PT, UP0, 0x40, 0x0 ;  /* 0x000000000000781c */ /* 0x000fe40003f0e808 */
[----:B------:R-:W-:Y:S01]  /*101f0*/  IADD3 R237, R0, R243, RZ ;  /* 0x000000f300ed7210 */ /* 0x000fe20007ffe0ff */
[----:B------:R-:W-:Y:S01]  /*10200*/  IMAD.IADD R238, R232, 0x1, R0 ;  /* 0x00000001e8ee7824 */ /* 0x000fe200078e0200 */
[----:B------:R3:W-:Y:S03]  /*10210*/  LDGSTS.E.BYPASS.LTC128B.128 [R158+0x1900], [R46.64], !P2 ;  /* 0x019000002e9e7fae */ /* 0x0007e6000d101d62 */
[C---:B------:R-:W-:Y:S01]  /*10220*/  HMMA.16816.F32.BF16 R120, R8.reuse, R42, RZ ;  /* 0x0000002a0878723c */ /* 0x040fe200000418ff */
[----:B------:R1:W-:Y:S04]  /*10230*/  LDGSTS.E.BYPASS.LTC128B.128 [R158+0x3900], [R6.64], !P1 ;  /* 0x03900000069e7fae */ /* 0x0003e8000c901d62 */
[----:B------:R-:W0:Y:S03]  /*10240*/  LDGDEPBAR ;  /* 0x00000000000079af */ /* 0x000e260000000000 */
[C---:B------:R-:W-:Y:S01]  /*10250*/  HMMA.16816.F32.BF16 R112, R8.reuse, R36, RZ ;  /* 0x000000240870723c */ /* 0x040fe200000418ff */
[----:B--2---:R-:W-:Y:S07]  /*10260*/  LDSM.16.M88.4 R16, [R240+0x8100] ;  /* 0x00810000f010783b */ /* 0x004fee0000000200 */
[----:B------:R-:W-:Y:S08]  /*10270*/  HMMA.16816.F32.BF16 R108, R8, R38, RZ ;  /* 0x00000026086c723c */ /* 0x000ff000000418ff */
[C---:B-----5:R-:W-:Y:S01]  /*10280*/  HMMA.16816.F32.BF16 R52, R12.reuse, R28, RZ ;  /* 0x0000001c0c34723c */ /* 0x060fe200000418ff */
[----:B---3--:R-:W2:Y:S07]  /*10290*/  LDSM.16.M88.4 R44, [R238+0x4100] ;  /* 0x00410000ee2c783b */ /* 0x008eae0000000200 */
[C---:B------:R-:W-:Y:S08]  /*102a0*/  HMMA.16816.F32.BF16 R100, R12.reuse, R34, RZ ;  /* 0x000000220c64723c */ /* 0x040ff000000418ff */
[----:B------:R-:W-:Y:S01]  /*102b0*/  HMMA.16816.F32.BF16 R92, R12, R30, RZ ;  /* 0x0000001e0c5c723c */ /* 0x000fe200000418ff */
[----:B------:R-:W3:Y:S07]  /*102c0*/  LDSM.16.M88.4 R12, [R240+0xa100] ;  /* 0x00a10000f00c783b */ /* 0x000eee0000000200 */
[C---:B------:R-:W-:Y:S08]  /*102d0*/  HMMA.16816.F32.BF16 R104, R8.reuse, R32, RZ ;  /* 0x000000200868723c */ /* 0x040ff000000418ff */
[C---:B------:R-:W-:Y:S01]  /*102e0*/  HMMA.16816.F32.BF16 R40, R8.reuse, R34, RZ ;  /* 0x000000220828723c */ /* 0x040fe200000418ff */
[----:B------:R-:W-:Y:S07]  /*102f0*/  LDSM.16.M88.4 R32, [R238+0x4900] ;  /* 0x00490000ee20783b */ /* 0x000fee0000000200 */
[C---:B------:R-:W-:Y:S08]  /*10300*/  HMMA.16816.F32.BF16 R36, R8.reuse, R28, RZ ;  /* 0x0000001c0824723c */ /* 0x040ff000000418ff */
[----:B------:R-:W-:Y:S01]  /*10310*/  HMMA.16816.F32.BF16 R8, R8, R30, RZ ;  /* 0x0000001e0808723c */ /* 0x000fe200000418ff */
[----:B------:R-:W5:Y:S07]  /*10320*/  LDSM.16.M88.4 R28, [R238+0x5100] ;  /* 0x00510000ee1c783b */ /* 0x000f6e0000000200 */
[----:B-1----:R-:W-:Y:S08]  /*10330*/  HMMA.16816.F32.BF16 R48, R24, R68, R116 ;  /* 0x000000441830723c */ /* 0x002ff00000041874 */
[C---:B----4-:R-:W-:Y:S08]  /*10340*/  HMMA.16816.F32.BF16 R124, R20.reuse, R64, R76 ;  /* 0x00000040147c723c */ /* 0x050ff0000004184c */
[C---:B------:R-:W-:Y:S08]  /*10350*/  HMMA.16816.F32.BF16 R76, R20.reuse, R60, R72 ;  /* 0x0000003c144c723c */ /* 0x040ff00000041848 */
[C---:B------:R-:W-:Y:S08]  /*10360*/  HMMA.16816.F32.BF16 R84, R20.reuse, R68, R84 ;  /* 0x000000441454723c */ /* 0x040ff00000041854 */
[C---:B------:R-:W-:Y:S08]  /*10370*/  HMMA.16816.F32.BF16 R72, R20.reuse, R56, R52 ;  /* 0x000000381448723c */ /* 0x040ff00000041834 */
[C---:B------:R-:W-:Y:S08]  /*10380*/  HMMA.16816.F32.BF16 R96, R20.reuse, R70, R80 ;  /* 0x000000461460723c */ /* 0x040ff00000041850 */
[C---:B------:R-:W-:Y:S01]  /*10390*/  HMMA.16816.F32.BF16 R144, R20.reuse, R66, R88 ;  /* 0x000000421490723c */ /* 0x040fe20000041858 */
[----:B------:R-:W-:Y:S07]  /*103a0*/  LDSM.16.M88.4 R88, [R237+0x1000] ;  /* 0x00100000ed58783b */ /* 0x000fee0000000200 */
[C---:B------:R-:W-:Y:S08]  /*103b0*/  HMMA.16816.F32.BF16 R148, R20.reuse, R62, R100 ;  /* 0x0000003e1494723c */ /* 0x040ff00000041864 */
[----:B------:R-:W-:Y:S01]  /*103c0*/  HMMA.16816.F32.BF16 R140, R20, R58, R92 ;  /* 0x0000003a148c723c */ /* 0x000fe2000004185c */
[----:B------:R-:W1:Y:S07]  /*103d0*/  LDSM.16.M88.4 R20, [R238+0x5900] ;  /* 0x00590000ee14783b */ /* 0x000e6e0000000200 */
[C---:B------:R-:W-:Y:S08]  /*103e0*/  HMMA.16816.F32.BF16 R136, R24.reuse, R60, R104 ;  /* 0x0000003c1888723c */ /* 0x040ff00000041868 */
[C---:B------:R-:W-:Y:S01]  /*103f0*/  HMMA.16816.F32.BF16 R128, R24.reuse, R64, R112 ;  /* 0x000000401880723c */ /* 0x040fe20000041870 */
[----:B------:R-:W-:Y:S07]  /*10400*/  LDSM.16.M88.4 R112, [R237+0x1800] ;  /* 0x00180000ed70783b */ /* 0x000fee0000000200 */
[C---:B------:R-:W-:Y:S01]  /*10410*/  HMMA.16816.F32.BF16 R116, R24.reuse, R56, R36 ;  /* 0x000000381874723c */ /* 0x040fe20000041824 */
[----:B------:R-:W-:Y:S07]  /*10420*/  LDSM.16.M88.4 R36, [R239+0xc100] ;  /* 0x00c10000ef24783b */ /* 0x000fee0000000200 */
[C---:B------:R-:W-:Y:S08]  /*10430*/  HMMA.16816.F32.BF16 R104, R24.reuse, R70, R120 ;  /* 0x000000461868723c */ /* 0x040ff00000041878 */
[C---:B------:R-:W-:Y:S01]  /*10440*/  HMMA.16816.F32.BF16 R108, R24.reuse, R66, R108 ;  /* 0x00000042186c723c */ /* 0x040fe2000004186c */
[----:B------:R-:W-:Y:S07]  /*10450*/  LDSM.16.M88.4 R64, [R232+0x6100] ;  /* 0x00610000e840783b */ /* 0x000fee0000000200 */
[C---:B------:R-:W-:Y:S01]  /*10460*/  HMMA.16816.F32.BF16 R100, R24.reuse, R62, R40 ;  /* 0x0000003e1864723c */ /* 0x040fe20000041828 */
[----:B------:R-:W-:Y:S07]  /*10470*/  LDSM.16.M88.4 R40, [R242+0x8100] ;  /* 0x00810000f228783b */ /* 0x000fee0000000200 */
[----:B------:R-:W-:Y:S01]  /*10480*/  HMMA.16816.F32.BF16 R52, R24, R58, R8 ;  /* 0x0000003a1834723c */ /* 0x000fe20000041808 */
[----:B------:R-:W4:Y:S04]  /*10490*/  LDSM.16.M88.4 R24, [R237] ;  /* 0x00000000ed18783b */ /* 0x000f280000000200 */
[----:B------:R-:W4:Y:S03]  /*104a0*/  LDSM.16.M88.4 R8, [R242+0xa100] ;  /* 0x00a10000f208783b */ /* 0x000f260000000200 */
[-C--:B--2---:R-:W-:Y:S01]  /*104b0*/  HMMA.16816.F32.BF16 R48, R16, R44.reuse, R48 ;  /* 0x0000002c1030723c */ /* 0x084fe20000041830 */
[----:B------:R-:W2:Y:S07]  /*104c0*/  LDSM.16.M88.4 R56, [R237+0x800] ;  /* 0x00080000ed38783b */ /* 0x000eae0000000200 */
[C---:B---3--:R-:W-:Y:S08]  /*104d0*/  HMMA.16816.F32.BF16 R60, R12.reuse, R44, R84 ;  /* 0x0000002c0c3c723c */ /* 0x048ff00000041854 */
[C---:B-----5:R-:W-:Y:S08]  /*104e0*/  HMMA.16816.F32.BF16 R80, R12.reuse, R28, R76 ;  /* 0x0000001c0c50723c */ /* 0x060ff0000004184c */
[C---:B------:R-:W-:Y:S08]  /*104f0*/  HMMA.16816.F32.BF16 R92, R12.reuse, R32, R124 ;  /* 0x000000200c5c723c */ /* 0x040ff0000004187c */
[C---:B-1----:R-:W-:Y:S08]  /*10500*/  HMMA.16816.F32.BF16 R72, R12.reuse, R20, R72 ;  /* 0x000000140c48723c */ /* 0x042ff00000041848 */
[C---:B------:R-:W-:Y:S08]  /*10510*/  HMMA.16816.F32.BF16 R96, R12.reuse, R46, R96 ;  /* 0x0000002e0c60723c */ /* 0x040ff00000041860 */
[C---:B------:R-:W-:Y:S08]  /*10520*/  HMMA.16816.F32.BF16 R84, R12.reuse, R34, R144 ;  /* 0x000000220c54723c */ /* 0x040ff00000041890 */
[C---:B------:R-:W-:Y:S08]  /*10530*/  HMMA.16816.F32.BF16 R76, R12.reuse, R30, R148 ;  /* 0x0000001e0c4c723c */ /* 0x040ff00000041894 */
[----:B------:R-:W-:Y:S08]  /*10540*/  HMMA.16816.F32.BF16 R68, R12, R22, R140 ;  /* 0x000000160c44723c */ /* 0x000ff0000004188c */
[----:B----4-:R-:W-:Y:S08]  /*10550*/  HMMA.16816.F32.BF16 R12, R40, R24, R48 ;  /* 0x00000018280c723c */ /* 0x010ff00000041830 */
[C---:B------:R-:W-:Y:S08]  /*10560*/  HMMA.16816.F32.BF16 R44, R16.reuse, R46, R104 ;  /* 0x0000002e102c723c */ /* 0x040ff00000041868 */
[C---:B------:R-:W-:Y:S08]  /*10570*/  HMMA.16816.F32.BF16 R120, R16.reuse, R20, R116 ;  /* 0x000000141078723c */ /* 0x040ff00000041874 */
[C---:B------:R-:W-:Y:S08]  /*10580*/  HMMA.16816.F32.BF16 R104, R16.reuse, R32, R128 ;  /* 0x000000201068723c */ /* 0x040ff00000041880 */
[C---:B------:R-:W-:Y:S01]  /*10590*/  HMMA.16816.F32.BF16 R108, R16.reuse, R34, R108 ;  /* 0x00000022106c723c */ /* 0x040fe2000004186c */
[----:B------:R-:W1:Y:S07]  /*105a0*/  LDSM.16.M88.4 R32, [R239+0xe100] ;  /* 0x00e10000ef20783b */ /* 0x000e6e0000000200 */
[C---:B------:R-:W-:Y:S08]  /*105b0*/  HMMA.16816.F32.BF16 R136, R16.reuse, R28, R136 ;  /* 0x0000001c1088723c */ /* 0x040ff00000041888 */
[C---:B------:R-:W-:Y:S01]  /*105c0*/  HMMA.16816.F32.BF16 R100, R16.reuse, R30, R100 ;  /* 0x0000001e1064723c */ /* 0x040fe20000041864 */
[----:B------:R-:W-:Y:S07]  /*105d0*/  LDSM.16.M88.4 R28, [R241+0xc100] ;  /* 0x00c10000f11c783b */ /* 0x000fee0000000200 */
[----:B------:R-:W-:Y:S01]  /*105e0*/  HMMA.16816.F32.BF16 R116, R16, R22, R52 ;  /* 0x000000161074723c */ /* 0x000fe20000041834 */
[----:B------:R-:W-:Y:S04]  /*105f0*/  LDSM.16.M88.4 R52, [R238+0x6100] ;  /* 0x00610000ee34783b */ /* 0x000fe80000000200 */
[----:B------:R-:W-:Y:S03]  /*10600*/  LDSM.16.M88.4 R20, [R240+0xc100] ;  /* 0x00c10000f014783b */ /* 0x000fe60000000200 */
[----:B------:R-:W-:Y:S01]  /*10610*/  HMMA.16816.F32.BF16 R16, R8, R24, R60 ;  /* 0x000000180810723c */ /* 0x000fe2000004183c */
[----:B------:R-:W3:Y:S07]  /*10620*/  LDSM.16.M88.4 R60, [R243+0x2000] ;  /* 0x00200000f33c783b */ /* 0x000eee0000000200 */
[----:B------:R-:W-:Y:S08]  /*10630*/  HMMA.16816.F32.BF16 R12, R36, R64, R12 ;  /* 0x00000040240c723c */ /* 0x000ff0000004180c */
[C---:B------:R-:W-:Y:S08]  /*10640*/  HMMA.16816.F32.BF16 R148, R8.reuse, R114, R68 ;  /* 0x000000720894723c */ /* 0x040ff00000041844 */
[-C--:B------:R-:W-:Y:S08]  /*10650*/  HMMA.16816.F32.BF16 R96, R8, R26.reuse, R96 ;  /* 0x0000001a0860723c */ /* 0x080ff00000041860 */
[----:B------:R-:W-:Y:S01]  /*10660*/  HMMA.16816.F32.BF16 R68, R40, R26, R44 ;  /* 0x0000001a2844723c */ /* 0x000fe2000004182c */
[----:B------:R-:W4:Y:S04]  /*10670*/  LDSM.16.M88.4 R24, [R241+0xe100] ;  /* 0x00e10000f118783b */ /* 0x000f280000000200 */
[----:B------:R-:W-:Y:S03]  /*10680*/  LDSM.16.M88.4 R44, [R237+0x2000] ;  /* 0x00200000ed2c783b */ /* 0x000fe60000000200 */
[C---:B--2---:R-:W-:Y:S08]  /*10690*/  HMMA.16816.F32.BF16 R92, R8.reuse, R56, R92 ;  /* 0x00000038085c723c */ /* 0x044ff0000004185c */
[C---:B------:R-:W-:Y:S08]  /*106a0*/  HMMA.16816.F32.BF16 R124, R8.reuse, R58, R84 ;  /* 0x0000003a087c723c */ /* 0x040ff00000041854 */
[C---:B------:R-:W-:Y:S08]  /*106b0*/  HMMA.16816.F32.BF16 R128, R8.reuse, R88, R80 ;  /* 0x000000580880723c */ /* 0x040ff00000041850 */
[C---:B------:R-:W-:Y:S08]  /*106c0*/  HMMA.16816.F32.BF16 R140, R8.reuse, R90, R76 ;  /* 0x0000005a088c723c */ /* 0x040ff0000004184c */
[----:B------:R-:W-:Y:S08]  /*106d0*/  HMMA.16816.F32.BF16 R144, R8, R112, R72 ;  /* 0x000000700890723c */ /* 0x000ff00000041848 */
[----:B-1----:R-:W-:Y:S01]  /*106e0*/  HMMA.16816.F32.BF16 R8, R32, R64, R16 ;  /* 0x000000402008723c */ /* 0x002fe20000041810 */
[----:B------:R-:W1:Y:S07]  /*106f0*/  LDSM.16.M88.4 R16, [R240+0xe100] ;  /* 0x00e10000f010783b */ /* 0x000e6e0000000200 */
[----:B---3--:R-:W-:Y:S01]  /*10700*/  HMMA.16816.F32.BF16 R48, R28, R60, R12 ;  /* 0x0000003c1c30723c */ /* 0x008fe2000004180c */
[----:B------:R-:W2:Y:S07]  /*10710*/  LDSM.16.M88.4 R12, [R242+0xc100] ;  /* 0x00c10000f20c783b */ /* 0x000eae0000000200 */
[C---:B------:R-:W-:Y:S08]  /*10720*/  HMMA.16816.F32.BF16 R104, R40.reuse, R56, R104 ;  /* 0x000000382868723c */ /* 0x040ff00000041868 */
[----:B------:R-:W-:Y:S08]  /*10730*/  HMMA.16816.F32.BF16 R108, R40, R58, R108 ;  /* 0x0000003a286c723c */ /* 0x000ff0000004186c */
[----:B----4-:R-:W-:Y:S01]  /*10740*/  HMMA.16816.F32.BF16 R56, R24, R60, R8 ;  /* 0x0000003c1838723c */ /* 0x010fe20000041808 */
        /* <DEDUP_REMOVED lines=170> */
[----:B------:R-:W-:Y:S02]  /*111f0*/  FMUL.FTZ R26, R26, c[0x0][0x320] ;  /* 0x0000c8001a1a7a20 */ /* 0x000fe40000410000 */
        /* <DEDUP_REMOVED lines=37> */
[----:B------:R5:W1:Y:S02]  /*11450*/  MUFU.TANH R48, R0 ;  /* 0x0000000000307308 */ /* 0x000a640000002400 */
[----:B-----5:R-:W-:-:S06]  /*11460*/  FMUL.FTZ R0, R75, c[0x0][0x320] ;  /* 0x0000c8004b007a20 */ /* 0x020fcc0000410000 */
[----:B------:R5:W1:Y:S02]  /*11470*/  MUFU.TANH R34, R0 ;  /* 0x0000000000227308 */ /* 0x000a640000002400 */
[----:B-----5:R-:W-:-:S06]  /*11480*/  FMUL.FTZ R0, R59, c[0x0][0x320] ;  /* 0x0000c8003b007a20 */ /* 0x020fcc0000410000 */
[----:B------:R5:W1:Y:S02]  /*11490*/  MUFU.TANH R190, R0 ;  /* 0x0000000000be7308 */ /* 0x000a640000002400 */
[----:B-----5:R-:W-:Y:S01]  /*114a0*/  LOP3.LUT R0, R5, R2, RZ, 0xfc, !PT ;  /* 0x0000000205007212 */ /* 0x020fe200078efcff */
[----:B------:R-:W-:Y:S06]  /*114b0*/  BAR.SYNC.DEFER_BLOCKING 0x0 ;  /* 0x0000000000007b1d */ /* 0x000fec0000010000 */
[----:B------:R-:W-:Y:S05]  /*114c0*/  @P0 BRA `(.L_x_904) ;  /* 0x0000049000000947 */ /* 0x000fea0003800000 */
[----:B-1234-:R-:W-:Y:S01]  /*114d0*/  IMAD.U32 R2, RZ, RZ, UR7 ;  /* 0x00000007ff027e24 */ /* 0x01efe2000f8e00ff */
        /* <DEDUP_REMOVED lines=16> */
[----:B------:R-:W-:Y:S01]  /*115e0*/  IMAD R10, R2, c[0x0][0x2b8], R5 ;  /* 0x0000ae00020a7a24 */ /* 0x000fe200078e0205 */
[----:B------:R-:W-:Y:S02]  /*115f0*/  IADD3 R22, -R25, 0x10, RZ ;  /* 0x0000001019167810 */ /* 0x000fe40007ffe1ff */
[----:B------:R-:W-:Y:S02]  /*11600*/  LOP3.LUT R11, R11, 0xf, RZ, 0xc0, !PT ;  /* 0x0000000f0b0b7812 */ /* 0x000fe400078ec0ff */
[----:B------:R-:W-:Y:S01]  /*11610*/  SHF.R.S32.HI R2, RZ, 0x1f, R10 ;  /* 0x0000001fff027819 */ /* 0x000fe2000001140a */
[----:B------:R-:W-:Y:S01]  /*11620*/  STL [R1+0x34], R10 ;  /* 0x0000340a01007387 */ /* 0x000fe20000100800 */
[----:B------:R-:W-:-:S03]  /*11630*/  LOP3.LUT R22, R22, 0xf, RZ, 0xc0, !PT ;  /* 0x0000000f16167812 */ /* 0x000fc600078ec0ff */
        /* <DEDUP_REMOVED lines=50> */
.L_x_904:
[----:B-1234-:R-:W-:Y:S01]  /*11960*/  LOP3.LUT R2, R156, 0xffffffe0, RZ, 0xc0, !PT ;  /* 0xffffffe09c027812 */ /* 0x01efe200078ec0ff */
[----:B------:R-:W-:Y:S01]  /*11970*/  IMAD.U32 R6, RZ, RZ, UR6 ;  /* 0x00000006ff067e24 */ /* 0x000fe2000f8e00ff */
[----:B------:R-:W-:Y:S03]  /*11980*/  STL [R1+0x90], R251 ;  /* 0x000090fb01007387 */ /* 0x000fe60000100800 */
[----:B------:R-:W-:Y:S01]  /*11990*/  IMAD.IADD R2, R159, 0x1, -R2 ;  /* 0x000000019f027824 */ /* 0x000fe200078e0a02 */
[----:B------:R-:W-:Y:S04]  /*119a0*/  STL [R1+0x8c], R250 ;  /* 0x00008cfa01007387 */ /* 0x000fe80000100800 */
[----:B------:R-:W-:Y:S01]  /*119b0*/  SHF.R.S32.HI R5, RZ, 0x1f, R2 ;  /* 0x0000001fff057819 */ /* 0x000fe20000011402 */
[----:B------:R-:W-:Y:S03]  /*119c0*/  STL [R1+0x88], R249 ;  /* 0x000088f901007387 */ /* 0x000fe60000100800 */
[----:B------:R-:W-:Y:S01]  /*119d0*/  LEA.HI R5, R5, R2, RZ, 0x2 ;  /* 0x0000000205057211 */ /* 0x000fe200078f10ff */
[----:B------:R-:W-:Y:S03]  /*119e0*/  STL [R1+0x84], R248 ;  /* 0x000084f801007387 */ /* 0x000fe60000100800 */
[----:B------:R-:W-:Y:S01]  /*119f0*/  LOP3.LUT R5, R5, 0x7ffffffc, RZ, 0xc0, !PT ;  /* 0x7ffffffc05057812 */ /* 0x000fe200078ec0ff */
[----:B------:R1:W-:Y:S03]  /*11a00*/  STL [R1+0x80], R247 ;  /* 0x000080f701007387 */ /* 0x0003e60000100800 */
[----:B------:R-:W-:Y:S01]  /*11a10*/  IADD3 R2, R2, -R5, RZ ;  /* 0x8000000502027210 */ /* 0x000fe20007ffe0ff */
[----:B------:R2:W-:Y:S04]  /*11a20*/  STL [R1+0x7c], R246 ;  /* 0x00007cf601007387 */ /* 0x0005e80000100800 */
[----:B------:R-:W-:Y:S01]  /*11a30*/  IMAD R2, R2, -0x2, R6 ;  /* 0xfffffffe02027824 */ /* 0x000fe200078e0206 */
[----:B------:R3:W-:Y:S04]  /*11a40*/  STL [R1+0x78], R245 ;  /* 0x000078f501007387 */ /* 0x0007e80000100800 */
        /* <DEDUP_REMOVED lines=26> */
[----:B------:R-:W-:Y:S02]  /*11bf0*/  ISETP.GT.AND P3, PT, R2, 0x11, PT ;  /* 0x000000110200780c */ /* 0x000fe40003f64270 */
[----:B------:R-:W-:Y:S01]  /*11c00*/  FSEL R16, R98, -INF , P1 ;  /* 0xff80000062107808 */ /* 0x000fe20000800000 */
[----:B------:R-:W-:Y:S01]  /*11c10*/  STL [R1+0x50], R132 ;  /* 0x0000508401007387 */ /* 0x000fe20000100800 */
[----:B------:R-:W-:-:S02]  /*11c20*/  FMNMX.FTZ R5, R9, R5, !PT ;  /* 0x0000000509057209 */ /* 0x000fc40007810000 */
[----:B------:R-:W-:Y:S01]  /*11c30*/  FSEL R15, R106, -INF , P0 ;  /* 0xff8000006a0f7808 */ /* 0x000fe20000000000 */
[----:B------:R-:W-:Y:S01]  /*11c40*/  IMAD.SHL.U32 R233, R0, 0x2, RZ ;  /* 0x0000000200e97824 */ /* 0x000fe200078e00ff */
[----:B------:R-:W-:Y:S01]  /*11c50*/  FSEL R123, R111, -INF , P0 ;  /* 0xff8000006f7b7808 */ /* 0x000fe20000000000 */
[----:B------:R-:W0:Y:S01]  /*11c60*/  LDGDEPBAR ;  /* 0x00000000000079af */ /* 0x000e220000000000 */
[----:B------:R-:W-:Y:S02]  /*11c70*/  FSEL R103, R113, -INF , P0 ;  /* 0xff80000071677808 */ /* 0x000fe40000000000 */
[----:B------:R-:W-:Y:S02]  /*11c80*/  ISETP.GT.AND P0, PT, R2, 0x18, PT ;  /* 0x000000180200780c */ /* 0x000fe40003f04270 */
[----:B------:R-:W-:Y:S02]  /*11c90*/  FSEL R17, R97, -INF , P3 ;  /* 0xff80000061117808 */ /* 0x000fe40001800000 */
[----:B------:R-:W-:-:S02]  /*11ca0*/  FMNMX.FTZ R5, R16, R5, !PT ;  /* 0x0000000510057209 */ /* 0x000fc40007810000 */
[----:B------:R-:W-:Y:S02]  /*11cb0*/  FSEL R14, R108, -INF , P2 ;  /* 0xff8000006c0e7808 */ /* 0x000fe40001000000 */
[----:B------:R-:W-:Y:S02]  /*11cc0*/  FSEL R122, R112, -INF , P2 ;  /* 0xff800000707a7808 */ /* 0x000fe40001000000 */
[----:B------:R-:W-:Y:S02]  /*11cd0*/  FSEL R102, R115, -INF , P2 ;  /* 0xff80000073667808 */ /* 0x000fe40001000000 */
[----:B------:R-:W-:Y:S02]  /*11ce0*/  FSEL R21, R93, -INF , P3 ;  /* 0xff8000005d157808 */ /* 0x000fe40001800000 */
[----:B------:R-:W-:Y:S02]  /*11cf0*/  FSEL R125, R99, -INF , P3 ;  /* 0xff800000637d7808 */ /* 0x000fe40001800000 */
[----:B------:R-:W-:-:S02]  /*11d00*/  FSEL R20, R95, -INF , P1 ;  /* 0xff8000005f147808 */ /* 0x000fc40000800000 */
[----:B------:R-:W-:Y:S01]  /*11d10*/  FSEL R124, R104, -INF , P1 ;  /* 0xff800000687c7808 */ /* 0x000fe20000800000 */
[----:B------:R-:W-:Y:S01]  /*11d20*/  IMAD R234, R4, 0x2, R233 ;  /* 0x0000000204ea7824 */ /* 0x000fe200078e02e9 */
[----:B------:R-:W-:Y:S01]  /*11d30*/  ISETP.GT.AND P2, PT, R2, 0x19, PT ;  /* 0x000000190200780c */ /* 0x000fe20003f44270 */
[----:B------:R-:W-:Y:S01]  /*11d40*/  LDSM.16.MT88.4 R40, [R233+0x100] ;  /* 0x00010000e928783b */ /* 0x000fe20000004200 */
[----:B------:R-:W-:Y:S02]  /*11d50*/  FSEL R18, R90, -INF , P0 ;  /* 0xff8000005a127808 */ /* 0x000fe40000000000 */
[----:B------:R-:W-:Y:S02]  /*11d60*/  FMNMX.FTZ R5, R17, R5, !PT ;  /* 0x0000000511057209 */ /* 0x000fe40007810000 */
[----:B------:R-:W-:Y:S02]  /*11d70*/  FSEL R113, R105, -INF , P3 ;  /* 0xff80000069717808 */ /* 0x000fe40001800000 */
[----:B------:R-:W-:-:S02]  /*11d80*/  FSEL R112, R107, -INF , P1 ;  /* 0xff8000006b707808 */ /* 0x000fc40000800000 */
[----:B------:R-:W-:Y:S02]  /*11d90*/  FSEL R22, R86, -INF , P0 ;  /* 0xff80000056167808 */ /* 0x000fe40000000000 */
[----:B------:R-:W-:Y:S02]  /*11da0*/  FSEL R126, R92, -INF , P0 ;  /* 0xff8000005c7e7808 */ /* 0x000fe40000000000 */
[----:B------:R-:W-:Y:S01]  /*11db0*/  FSEL R115, R94, -INF , P0 ;  /* 0xff8000005e737808 */ /* 0x000fe20000000000 */
[----:B------:R-:W-:Y:S01]  /*11dc0*/  IMAD R235, R3, 0x2, R234 ;  /* 0x0000000203eb7824 */ /* 0x000fe200078e02ea */
[----:B------:R-:W-:Y:S01]  /*11dd0*/  ISETP.GT.AND P3, PT, R2, 0x20, PT ;  /* 0x000000200200780c */ /* 0x000fe20003f64270 */
[----:B------:R-:W-:Y:S01]  /*11de0*/  LDSM.16.MT88.4 R44, [R234+0x100] ;  /* 0x00010000ea2c783b */ /* 0x000fe20000004200 */
[----:B------:R-:W-:Y:S02]  /*11df0*/  FSEL R19, R89, -INF , P2 ;  /* 0xff80000059137808 */ /* 0x000fe40001000000 */
[----:B------:R-:W-:Y:S01]  /*11e00*/  FMNMX.FTZ R5, R18, R5, !PT ;  /* 0x0000000512057209 */ /* 0x000fe20007810000 */
[----:B------:R-:W-:Y:S01]  /*11e10*/  LDSM.16.MT88.4 R92, [R233+0x2100] ;  /* 0x00210000e95c783b */ /* 0x000fe20000004200 */
[----:B------:R-:W-:-:S02]  /*11e20*/  ISETP.GT.AND P1, PT, R2, 0x21, PT ;  /* 0x000000210200780c */ /* 0x000fc40003f24270 */
[----:B------:R-:W-:Y:S01]  /*11e30*/  FSEL R175, R78, -INF , P3 ;  /* 0xff8000004eaf7808 */ /* 0x000fe20001800000 */
[----:B------:R-:W-:Y:S01]  /*11e40*/  LDSM.16.MT88.4 R108, [R235+0x2100] ;  /* 0x00210000eb6c783b */ /* 0x000fe20000004200 */
[----:B------:R-:W-:Y:S02]  /*11e50*/  FMNMX.FTZ R5, R19, R5, !PT ;  /* 0x0000000513057209 */ /* 0x000fe40007810000 */
[----:B------:R-:W-:Y:S01]  /*11e60*/  ISETP.GT.AND P0, PT, R2, 0x28, PT ;  /* 0x000000280200780c */ /* 0x000fe20003f04270 */
[----:B------:R-:W-:Y:S01]  /*11e70*/  LDSM.16.MT88.4 R60, [R235+0x900] ;  /* 0x00090000eb3c783b */ /* 0x000fe20000004200 */
[----:B------:R-:W-:Y:S02]  /*11e80*/  FSEL R172, R77, -INF , P1 ;  /* 0xff8000004dac7808 */ /* 0x000fe40000800000 */
[----:B------:R-:W-:Y:S01]  /*11e90*/  FMNMX.FTZ R5, R175, R5, !PT ;  /* 0x00000005af057209 */ /* 0x000fe20007810000 */
[----:B------:R-:W-:Y:S01]  /*11ea0*/  LDSM.16.MT88.4 R52, [R234+0x900] ;  /* 0x00090000ea34783b */ /* 0x000fe20000004200 */
[----:B------:R-:W-:-:S02]  /*11eb0*/  FSEL R182, R49, -INF , P1 ;  /* 0xff80000031b67808 */ /* 0x000fc40000800000 */
[----:B------:R-:W-:Y:S02]  /*11ec0*/  FSEL R170, R79, -INF , P1 ;  /* 0xff8000004faa7808 */ /* 0x000fe40000800000 */
[----:B------:R-:W-:Y:S02]  /*11ed0*/  FSEL R168, R88, -INF , P1 ;  /* 0xff80000058a87808 */ /* 0x000fe40000800000 */
[----:B------:R-:W-:Y:S02]  /*11ee0*/  FSEL R174, R72, -INF , P0 ;  /* 0xff80000048ae7808 */ /* 0x000fe40000000000 */
[----:B------:R-:W-:Y:S02]  /*11ef0*/  ISETP.GT.AND P1, PT, R2, 0x29, PT ;  /* 0x000000290200780c */ /* 0x000fe40003f24270 */
[----:B------:R-:W-:Y:S02]  /*11f00*/  FMNMX.FTZ R5, R172, R5, !PT ;  /* 0x00000005ac057209 */ /* 0x000fe40007810000 */
[----:B------:R-:W-:-:S02]  /*11f10*/  FSEL R183, R76, -INF , P3 ;  /* 0xff8000004cb77808 */ /* 0x000fc40001800000 */
[----:B------:R-:W-:Y:S02]  /*11f20*/  FSEL R171, R84, -INF , P3 ;  /* 0xff80000054ab7808 */ /* 0x000fe40001800000 */
[----:B------:R-:W-:Y:S02]  /*11f30*/  FSEL R169, R87, -INF , P3 ;  /* 0xff80000057a97808 */ /* 0x000fe40001800000 */
[----:B------:R-:W-:Y:S02]  /*11f40*/  ISETP.GT.AND P3, PT, R2, 0x30, PT ;  /* 0x000000300200780c */ /* 0x000fe40003f64270 */
[----:B------:R-:W-:Y:S02]  /*11f50*/  FSEL R173, R73, -INF , P1 ;  /* 0xff80000049ad7808 */ /* 0x000fe40000800000 */
[----:B------:R-:W-:Y:S02]  /*11f60*/  FMNMX.FTZ R5, R174, R5, !PT ;  /* 0x00000005ae057209 */ /* 0x000fe40007810000 */
[----:B------:R-:W-:-:S02]  /*11f70*/  FSEL R23, R85, -INF , P2 ;  /* 0xff80000055177808 */ /* 0x000fc40001000000 */
[----:B------:R-:W-:Y:S02]  /*11f80*/  FSEL R127, R91, -INF , P2 ;  /* 0xff8000005b7f7808 */ /* 0x000fe40001000000 */
[----:B------:R-:W-:Y:S01]  /*11f90*/  FSEL R114, R96, -INF , P2 ;  /* 0xff80000060727808 */ /* 0x000fe20001000000 */
[----:B------:R-:W-:Y:S01]  /*11fa0*/  LDSM.16.MT88.4 R88, [R235+0x100] ;  /* 0x00010000eb58783b */ /* 0x000fe20000004200 */
[----:B------:R-:W-:Y:S02]  /*11fb0*/  ISETP.GT.AND P2, PT, R2, 0x31, PT ;  /* 0x000000310200780c */ /* 0x000fe40003f44270 */
[----:B-1----:R-:W-:Y:S01]  /*11fc0*/  FSEL R247, R32, -INF , P3 ;  /* 0xff80000020f77808 */ /* 0x002fe20001800000 */
[----:B------:R-:W-:Y:S01]  /*11fd0*/  LDSM.16.MT88.4 R96, [R234+0x2100] ;  /* 0x00210000ea60783b */ /* 0x000fe20000004200 */
[----:B------:R-:W-:Y:S02]  /*11fe0*/  FMNMX.FTZ R5, R173, R5, !PT ;  /* 0x00000005ad057209 */ /* 0x000fe40007810000 */
[----:B------:R-:W-:-:S02]  /*11ff0*/  FSEL R180, R34, -INF , P1 ;  /* 0xff80000022b47808 */ /* 0x000fc40000800000 */
[----:B------:R-:W-:Y:S02]  /*12000*/  FSEL R135, R71, -INF , P1 ;  /* 0xff80000047877808 */ /* 0x000fe40000800000 */
[----:B------:R-:W-:Y:S02]  /*12010*/  FSEL R133, R69, -INF , P1 ;  /* 0xff80000045857808 */ /* 0x000fe40000800000 */
[----:B------:R-:W-:Y:S02]  /*12020*/  ISETP.GT.AND P1, PT, R2, 0x38, PT ;  /* 0x000000380200780c */ /* 0x000fe40003f24270 */
[----:B------:R-:W-:Y:S02]  /*12030*/  FSEL R12, R30, -INF , P3 ;  /* 0xff8000001e0c7808 */ /* 0x000fe40001800000 */
[----:B--2---:R-:W-:Y:S02]  /*12040*/  FSEL R246, R31, -INF , P2 ;  /* 0xff8000001ff67808 */ /* 0x004fe40001000000 */
[----:B------:R-:W-:Y:S01]  /*12050*/  FMNMX.FTZ R5, R247, R5, !PT ;  /* 0x00000005f7057209 */ /* 0x000fe20007810000 */
[----:B------:R-:W-:Y:S01]  /*12060*/  STL [R1+0x1c], R12 ;  /* 0x00001c0c01007387 */ /* 0x000fe20000100800 */
[----:B------:R-:W-:-:S02]  /*12070*/  FSEL R181, R74, -INF , P0 ;  /* 0xff8000004ab57808 */ /* 0x000fc40000000000 */
[----:B------:R-:W-:Y:S01]  /*12080*/  FSEL R136, R70, -INF , P0 ;  /* 0xff80000046887808 */ /* 0x000fe20000000000 */
[----:B------:R-:W-:Y:S01]  /*12090*/  STL [R1+0x94], R247 ;  /* 0x000094f701007387 */ /* 0x000fe20000100800 */
[----:B------:R-:W-:Y:S02]  /*120a0*/  FSEL R134, R48, -INF , P0 ;  /* 0xff80000030867808 */ /* 0x000fe40000000000 */
[----:B------:R-:W-:Y:S01]  /*120b0*/  ISETP.GT.AND P0, PT, R2, 0x39, PT ;  /* 0x000000390200780c */ /* 0x000fe20003f04270 */
[----:B------:R-:W-:Y:S01]  /*120c0*/  STL [R1+0x98], R246 ;  /* 0x000098f601007387 */ /* 0x000fe20000100800 */
[----:B---3--:R-:W-:Y:S02]  /*120d0*/  FSEL R245, R27, -INF , P1 ;  /* 0xff8000001bf57808 */ /* 0x008fe40000800000 */
[----:B------:R-:W-:Y:S01]  /*120e0*/  FMNMX.FTZ R2, R246, R5, !PT ;  /* 0x00000005f6027209 */ /* 0x000fe20007810000 */
[----:B------:R-:W-:Y:S01]  /*120f0*/  LDSM.16.MT88.4 R72, [R233+0x2900] ;  /* 0x00290000e948783b */ /* 0x000fe20000004200 */
[----:B------:R-:W-:-:S02]  /*12100*/  FSEL R204, R26, -INF , P0 ;  /* 0xff8000001acc7808 */ /* 0x000fc40000000000 */
[----:B------:R-:W-:Y:S01]  /*12110*/  FMNMX.FTZ R2, R245, R2, !PT ;  /* 0x00000002f5027209 */ /* 0x000fe20007810000 */
[----:B------:R1:W-:Y:S01]  /*12120*/  STL [R1+0x9c], R245 ;  /* 0x00009cf501007387 */ /* 0x0003e20000100800 */
[----:B------:R-:W-:Y:S02]  /*12130*/  FSEL R185, R33, -INF , P2 ;  /* 0xff80000021b97808 */ /* 0x000fe40001000000 */
[----:B------:R-:W-:Y:S01]  /*12140*/  FSEL R252, R58, -INF , P3 ;  /* 0xff8000003afc7808 */ /* 0x000fe20001800000 */
[----:B------:R-:W-:Y:S01]  /*12150*/  LDSM.16.MT88.4 R68, [R234+0x2900] ;  /* 0x00290000ea44783b */ /* 0x000fe20000004200 */
[----:B------:R-:W-:-:S03]  /*12160*/  FSEL R195, R56, -INF , P3 ;  /* 0xff80000038c37808 */ /* 0x000fc60001800000 */
[----:B-1----:R-:W2:Y:S01]  /*12170*/  LDL.LU R245, [R1+0x1c] ;  /* 0x00001c0001f57983 */ /* 0x002ea20000300800 */
[----:B------:R-:W-:Y:S02]  /*12180*/  FMNMX.FTZ R2, R204, R2, !PT ;  /* 0x00000002cc027209 */ /* 0x000fe40007810000 */
[----:B------:R-:W-:Y:S02]  /*12190*/  FSEL R12, R28, -INF , P0 ;  /* 0xff8000001c0c7808 */ /* 0x000fe40000000000 */
[----:B------:R-:W-:Y:S01]  /*121a0*/  FSEL R193, R57, -INF , P2 ;  /* 0xff80000039c17808 */ /* 0x000fe20001000000 */
[----:B------:R-:W1:Y:S01]  /*121b0*/  SHFL.BFLY PT, R5, R2, 0x2, 0x1f ;  /* 0x0c401f0002057f89 */ /* 0x000e6200000e0000 */
[----:B------:R-:W-:Y:S02]  /*121c0*/  FSEL R191, R36, -INF , P1 ;  /* 0xff80000024bf7808 */ /* 0x000fe40000800000 */
[----:B------:R-:W-:Y:S01]  /*121d0*/  LEA R236, R3, R233, 0x1 ;  /* 0x000000e903ec7211 */ /* 0x000fe200078e08ff */
[----:B------:R-:W-:Y:S01]  /*121e0*/  LDSM.16.MT88.4 R56, [R233+0x900] ;  /* 0x00090000e938783b */ /* 0x000fe20000004200 */
[----:B------:R-:W-:-:S02]  /*121f0*/  FSEL R194, R35, -INF , P0 ;  /* 0xff80000023c27808 */ /* 0x000fc40000000000 */
[----:B------:R-:W-:Y:S01]  /*12200*/  FSEL R190, R190, -INF , P2 ;  /* 0xff800000bebe7808 */ /* 0x000fe20001000000 */
[----:B------:R-:W-:Y:S01]  /*12210*/  LDSM.16.MT88.4 R104, [R236+0x2100] ;  /* 0x00210000ec68783b */ /* 0x000fe20000004200 */
[----:B------:R-:W-:Y:S02]  /*12220*/  FSEL R189, R189, -INF , P1 ;  /* 0xff800000bdbd7808 */ /* 0x000fe40000800000 */
[----:B------:R-:W-:Y:S01]  /*12230*/  FSEL R188, R188, -INF , P0 ;  /* 0xff800000bcbc7808 */ /* 0x000fe20000000000 */
[----:B------:R-:W-:Y:S04]  /*12240*/  LDSM.16.MT88.4 R84, [R236+0x100] ;  /* 0x00010000ec54783b */ /* 0x000fe80000004200 */
[----:B------:R-:W-:Y:S04]  /*12250*/  LDSM.16.MT88.4 R48, [R236+0x2900] ;  /* 0x00290000ec30783b */ /* 0x000fe80000004200 */
[----:B------:R-:W-:Y:S01]  /*12260*/  LDSM.16.MT88.4 R76, [R236+0x900] ;  /* 0x00090000ec4c783b */ /* 0x000fe20000004200 */
[----:B-1----:R-:W-:-:S05]  /*12270*/  FMNMX.FTZ R2, R2, R5, !PT ;  /* 0x0000000502027209 */ /* 0x002fca0007810000 */
[----:B------:R-:W1:Y:S02]  /*12280*/  SHFL.BFLY PT, R137, R2, 0x1, 0x1f ;  /* 0x0c201f0002897f89 */ /* 0x000e6400000e0000 */
[----:B-1----:R-:W-:Y:S02]  /*12290*/  FMNMX.FTZ R137, R2, R137, !PT ;  /* 0x0000008902897209 */ /* 0x002fe40007810000 */
[----:B------:R-:W-:Y:S02]  /*122a0*/  FMNMX.FTZ R2, R10, R11, !PT ;  /* 0x0000000b0a027209 */ /* 0x000fe40007810000 */
[C---:B------:R-:W-:Y:S01]  /*122b0*/  FSETP.NEU.FTZ.AND P3, PT, R137.reuse, -INF , PT ;  /* 0xff8000008900780b */ /* 0x040fe20003f7d000 */
[----:B------:R-:W-:Y:S01]  /*122c0*/  FMUL.FTZ R13, R137, c[0x0][0x2d0] ;  /* 0x0000b400890d7a20 */ /* 0x000fe20000410000 */
[----:B------:R-:W-:Y:S01]  /*122d0*/  FMNMX.FTZ R2, R14, R2, !PT ;  /* 0x000000020e027209 */ /* 0x000fe20007810000 */
[----:B------:R1:W-:Y:S03]  /*122e0*/  STL [R1+0xa0], R137 ;  /* 0x0000a08901007387 */ /* 0x0003e60000100800 */
[----:B------:R-:W-:Y:S01]  /*122f0*/  FMNMX.FTZ R2, R15, R2, !PT ;  /* 0x000000020f027209 */ /* 0x000fe20007810000 */
[----:B------:R-:W-:Y:S01]  /*12300*/  STL [R1+0x14], R12 ;  /* 0x0000140c01007387 */ /* 0x000fe20000100800 */
[----:B------:R-:W-:-:S02]  /*12310*/  FSEL R13, R13, RZ, P3 ;  /* 0x000000ff0d0d7208 */ /* 0x000fc40001800000 */
[----:B------:R-:W-:-:S03]  /*12320*/  FMNMX.FTZ R2, R20, R2, !PT ;  /* 0x0000000214027209 */ /* 0x000fc60007810000 */
[----:B------:R-:W-:Y:S01]  /*12330*/  FFMA.FTZ R3, R16, c[0x0][0x2d0], -R13 ;  /* 0x0000b40010037a23 */ /* 0x000fe2000001080d */
[----:B------:R-:W-:-:S03]  /*12340*/  FMNMX.FTZ R2, R21, R2, !PT ;  /* 0x0000000215027209 */ /* 0x000fc60007810000 */
[----:B------:R3:W-:Y:S01]  /*12350*/  MUFU.EX2 R238, R3 ;  /* 0x0000000300ee7308 */ /* 0x0007e20000000800 */
[----:B------:R-:W-:-:S04]  /*12360*/  FMNMX.FTZ R2, R22, R2, !PT ;  /* 0x0000000216027209 */ /* 0x000fc80007810000 */
[----:B------:R-:W-:-:S04]  /*12370*/  FMNMX.FTZ R2, R23, R2, !PT ;  /* 0x0000000217027209 */ /* 0x000fc80007810000 */
[----:B------:R-:W-:Y:S02]  /*12380*/  FMNMX.FTZ R2, R183, R2, !PT ;  /* 0x00000002b7027209 */ /* 0x000fe40007810000 */
[----:B-1----:R-:W-:Y:S02]  /*12390*/  FSEL R137, R29, -INF , P1 ;  /* 0xff8000001d897808 */ /* 0x002fe40000800000 */
[----:B------:R-:W-:Y:S01]  /*123a0*/  FMNMX.FTZ R2, R182, R2, !PT ;  /* 0x00000002b6027209 */ /* 0x000fe20007810000 */
[----:B---3--:R-:W-:-:S03]  /*123b0*/  FFMA.FTZ R3, R17, c[0x0][0x2d0], -R13 ;  /* 0x0000b40011037a23 */ /* 0x008fc6000001080d */
[----:B------:R-:W-:Y:S01]  /*123c0*/  FMNMX.FTZ R2, R181, R2, !PT ;  /* 0x00000002b5027209 */ /* 0x000fe20007810000 */
[----:B------:R-:W-:Y:S03]  /*123d0*/  MUFU.EX2 R232, R3 ;  /* 0x0000000300e87308 */ /* 0x000fe60000000800 */
[----:B------:R-:W-:-:S04]  /*123e0*/  FMNMX.FTZ R2, R180, R2, !PT ;  /* 0x00000002b4027209 */ /* 0x000fc80007810000 */
[----:B--2---:R-:W-:-:S04]  /*123f0*/  FMNMX.FTZ R2, R245, R2, !PT ;  /* 0x00000002f5027209 */ /* 0x004fc80007810000 */
        /* <DEDUP_REMOVED lines=10> */
[----:B------:R1:W-:Y:S01]  /*124a0*/  STL [R1+0xa4], R2 ;  /* 0x0000a40201007387 */ /* 0x0003e20000100800 */
[----:B------:R2:W-:Y:S03]  /*124b0*/  MUFU.EX2 R241, R5 ;  /* 0x0000000500f17308 */ /* 0x0005e60000000800 */
[----:B------:R-:W-:-:S05]  /*124c0*/  FSEL R12, R12, RZ, P3 ;  /* 0x000000ff0c0c7208 */ /* 0x000fca0001800000 */
[----:B------:R-:W-:-:S04]  /*124d0*/  FFMA.FTZ R0, R11, c[0x0][0x2d0], -R12 ;  /* 0x0000b4000b007a23 */ /* 0x000fc8000001080c */
[----:B------:R3:W-:Y:S01]  /*124e0*/  MUFU.EX2 R240, R0 ;  /* 0x0000000000f07308 */ /* 0x0007e20000000800 */
[----:B--2---:R-:W-:-:S07]  /*124f0*/  FFMA.FTZ R5, R7, c[0x0][0x2d0], -R13 ;  /* 0x0000b40007057a23 */ /* 0x004fce000001080d */
[----:B------:R2:W4:Y:S01]  /*12500*/  MUFU.EX2 R242, R5 ;  /* 0x0000000500f27308 */ /* 0x0005220000000800 */
[----:B---3--:R-:W-:-:S07]  /*12510*/  FFMA.FTZ R0, R14, c[0x0][0x2d0], -R12 ;  /* 0x0000b4000e007a23 */ /* 0x008fce000001080c */
[----:B-1----:R1:W-:Y:S01]  /*12520*/  MUFU.EX2 R2, R0 ;  /* 0x0000000000027308 */ /* 0x0023e20000000800 */
[----:B--2---:R-:W-:Y:S01]  /*12530*/  FFMA.FTZ R5, R8, c[0x0][0x2d0], -R13 ;  /* 0x0000b40008057a23 */ /* 0x004fe2000001080d */
[----:B------:R-:W-:Y:S02]  /*12540*/  FMNMX.FTZ R8, R120, R121, !PT ;  /* 0x0000007978087209 */ /* 0x000fe40007810000 */
[----:B----4-:R-:W-:-:S04]  /*12550*/  F2FP.BF16.PACK_AB R4, R242, R241 ;  /* 0x000000f1f204723e */ /* 0x010fc800000010ff */
[----:B------:R2:W-:Y:S01]  /*12560*/  MUFU.EX2 R205, R5 ;  /* 0x0000000500cd7308 */ /* 0x0005e20000000800 */
[----:B------:R-:W-:-:S04]  /*12570*/  FMNMX.FTZ R8, R122, R8, !PT ;  /* 0x000000087a087209 */ /* 0x000fc80007810000 */
[----:B------:R-:W-:Y:S01]  /*12580*/  FMNMX.FTZ R3, R123, R8, !PT ;  /* 0x000000087b037209 */ /* 0x000fe20007810000 */
[--C-:B------:R-:W-:Y:S02]  /*12590*/  FFMA.FTZ R8, R18, c[0x0][0x2d0], -R13.reuse ;  /* 0x0000b40012087a23 */ /* 0x100fe4000001080d */
[----:B-1----:R-:W-:Y:S01]  /*125a0*/  FFMA.FTZ R0, R15, c[0x0][0x2d0], -R12 ;  /* 0x0000b4000f007a23 */ /* 0x002fe2000001080c */
[----:B------:R-:W-:Y:S01]  /*125b0*/  FMNMX.FTZ R3, R124, R3, !PT ;  /* 0x000000037c037209 */ /* 0x000fe20007810000 */
[----:B------:R1:W-:Y:S03]  /*125c0*/  MUFU.EX2 R244, R8 ;  /* 0x0000000800f47308 */ /* 0x0003e60000000800 */
[----:B------:R-:W-:Y:S01]  /*125d0*/  FMNMX.FTZ R3, R125, R3, !PT ;  /* 0x000000037d037209 */ /* 0x000fe20007810000 */
[----:B--2---:R-:W-:-:S03]  /*125e0*/  FFMA.FTZ R5, R9, c[0x0][0x2d0], -R13 ;  /* 0x0000b40009057a23 */ /* 0x004fc6000001080d */
[----:B------:R-:W-:Y:S01]  /*125f0*/  FMNMX.FTZ R3, R126, R3, !PT ;  /* 0x000000037e037209 */ /* 0x000fe20007810000 */
[----:B------:R2:W3:Y:S03]  /*12600*/  MUFU.EX2 R184, R0 ;  /* 0x0000000000b87308 */ /* 0x0004e60000000800 */
[----:B------:R-:W-:-:S04]  /*12610*/  FMNMX.FTZ R3, R127, R3, !PT ;  /* 0x000000037f037209 */ /* 0x000fc80007810000 */
[----:B------:R-:W-:Y:S01]  /*12620*/  FMNMX.FTZ R3, R171, R3, !PT ;  /* 0x00000003ab037209 */ /* 0x000fe20007810000 */
[----:B-1----:R-:W-:Y:S01]  /*12630*/  FFMA.FTZ R8, R19, c[0x0][0x2d0], -R13 ;  /* 0x0000b40013087a23 */ /* 0x002fe2000001080d */
[----:B------:R1:W4:Y:S01]  /*12640*/  MUFU.EX2 R251, R5 ;  /* 0x0000000500fb7308 */ /* 0x0003220000000800 */
[----:B--2---:R-:W-:-:S07]  /*12650*/  FMNMX.FTZ R0, R100, R101, !PT ;  /* 0x0000006564007209 */ /* 0x004fce0007810000 */
[----:B------:R2:W2:Y:S01]  /*12660*/  MUFU.EX2 R246, R8 ;  /* 0x0000000800f67308 */ /* 0x0004a20000000800 */
[----:B---3--:R-:W-:Y:S02]  /*12670*/  F2FP.BF16.PACK_AB R7, R184, R2 ;  /* 0x00000002b807723e */ /* 0x008fe400000010ff */
[----:B------:R-:W-:-:S04]  /*12680*/  FMNMX.FTZ R0, R102, R0, !PT ;  /* 0x0000000066007209 */ /* 0x000fc80007810000 */
[----:B------:R-:W-:Y:S01]  /*12690*/  FMNMX.FTZ R0, R103, R0, !PT ;  /* 0x0000000067007209 */ /* 0x000fe20007810000 */
[--C-:B-1----:R-:W-:Y:S01]  /*126a0*/  FFMA.FTZ R5, R10, c[0x0][0x2d0], -R12.reuse ;  /* 0x0000b4000a057a23 */ /* 0x102fe2000001080c */
[----:B----4-:R-:W-:Y:S02]  /*126b0*/  F2FP.BF16.PACK_AB R6, R251, R205 ;  /* 0x000000cdfb06723e */ /* 0x010fe400000010ff */
[----:B------:R-:W-:Y:S01]  /*126c0*/  FMNMX.FTZ R0, R112, R0, !PT ;  /* 0x0000000070007209 */ /* 0x000fe20007810000 */
[----:B------:R-:W1:Y:S03]  /*126d0*/  MUFU.EX2 R207, R5 ;  /* 0x0000000500cf7308 */ /* 0x000e660000000800 */
[----:B------:R-:W-:Y:S01]  /*126e0*/  FMNMX.FTZ R0, R113, R0, !PT ;  /* 0x0000000071007209 */ /* 0x000fe20007810000 */
[----:B--2---:R-:W-:Y:S01]  /*126f0*/  FFMA.FTZ R8, R20, c[0x0][0x2d0], -R12 ;  /* 0x0000b40014087a23 */ /* 0x004fe2000001080c */
[----:B------:R-:W-:-:S02]  /*12700*/  F2FP.BF16.PACK_AB R10, R246, R244 ;  /* 0x000000f4f60a723e */ /* 0x000fc400000010ff */
[----:B------:R-:W-:Y:S01]  /*12710*/  FMNMX.FTZ R0, R115, R0, !PT ;  /* 0x0000000073007209 */ /* 0x000fe20007810000 */
[----:B------:R2:W-:Y:S03]  /*12720*/  MUFU.EX2 R237, R8 ;  /* 0x0000000800ed7308 */ /* 0x0005e60000000800 */
[----:B------:R-:W-:-:S04]  /*12730*/  FMNMX.FTZ R0, R114, R0, !PT ;  /* 0x0000000072007209 */ /* 0x000fc80007810000 */
[----:B------:R-:W-:Y:S02]  /*12740*/  FMNMX.FTZ R0, R169, R0, !PT ;  /* 0x00000000a9007209 */ /* 0x000fe40007810000 */
[----:B-1----:R-:W-:Y:S02]  /*12750*/  F2FP.BF16.PACK_AB R5, R240, R207 ;  /* 0x000000cff005723e */ /* 0x002fe400000010ff */
[----:B------:R-:W-:-:S04]  /*12760*/  FMNMX.FTZ R0, R168, R0, !PT ;  /* 0x00000000a8007209 */ /* 0x000fc80007810000 */
[----:B------:R-:W-:Y:S01]  /*12770*/  FMNMX.FTZ R0, R134, R0, !PT ;  /* 0x0000000086007209 */ /* 0x000fe20007810000 */
[C---:B------:R-:W-:Y:S01]  /*12780*/  HMMA.16816.F32.BF16 R64, R4.reuse, R40, RZ ;  /* 0x000000280440723c */ /* 0x040fe200000418ff */
[----:B--2---:R-:W-:Y:S01]  /*12790*/  FMNMX.FTZ R8, R170, R3, !PT ;  /* 0x00000003aa087209 */ /* 0x004fe20007810000 */
[----:B------:R-:W-:Y:S01]  /*127a0*/  FFMA.FTZ R3, R21, c[0x0][0x2d0], -R12 ;  /* 0x0000b40015037a23 */ /* 0x000fe2000001080c */
[----:B------:R-:W-:Y:S02]  /*127b0*/  FMNMX.FTZ R0, R133, R0, !PT ;  /* 0x0000000085007209 */ /* 0x000fe40007810000 */
[----:B------:R-:W-:Y:S01]  /*127c0*/  FMNMX.FTZ R8, R136, R8, !PT ;  /* 0x0000000888087209 */ /* 0x000fe20007810000 */
[----:B------:R1:W2:Y:S01]  /*127d0*/  MUFU.EX2 R138, R3 ;  /* 0x00000003008a7308 */ /* 0x0002a20000000800 */
[----:B------:R-:W-:Y:S01]  /*127e0*/  FMNMX.FTZ R0, R195, R0, !PT ;  /* 0x00000000c3007209 */ /* 0x000fe20007810000 */
[----:B------:R-:W-:Y:S03]  /*127f0*/  HMMA.16816.F32.BF16 R160, R4, R88, RZ ;  /* 0x0000005804a0723c */ /* 0x000fe600000418ff */
[----:B------:R-:W-:-:S04]  /*12800*/  FMNMX.FTZ R0, R193, R0, !PT ;  /* 0x00000000c1007209 */ /* 0x000fc80007810000 */
[----:B------:R-:W-:Y:S01]  /*12810*/  FMNMX.FTZ R0, R191, R0, !PT ;  /* 0x00000000bf007209 */ /* 0x000fe20007810000 */
[C---:B------:R-:W-:Y:S03]  /*12820*/  HMMA.16816.F32.BF16 R144, R4.reuse, R104, RZ ;  /* 0x000000680490723c */ /* 0x040fe600000418ff */
[----:B------:R-:W-:Y:S02]  /*12830*/  FMNMX.FTZ R0, R194, R0, !PT ;  /* 0x00000000c2007209 */ /* 0x000fe40007810000 */
[----:B-1----:R-:W-:Y:S01]  /*12840*/  FMNMX.FTZ R3, R135, R8, !PT ;  /* 0x0000000887037209 */ /* 0x002fe20007810000 */
[----:B------:R-:W-:Y:S02]  /*12850*/  FFMA.FTZ R8, R22, c[0x0][0x2d0], -R12 ;  /* 0x0000b40016087a23 */ /* 0x000fe4000001080c */
[----:B------:R-:W1:Y:S01]  /*12860*/  SHFL.BFLY PT, R9, R0, 0x2, 0x1f ;  /* 0x0c401f0000097f89 */ /* 0x000e6200000e0000 */
[----:B------:R-:W-:Y:S01]  /*12870*/  HMMA.16816.F32.BF16 R156, R4, R44, RZ ;  /* 0x0000002c049c723c */ /* 0x000fe200000418ff */
[----:B------:R-:W-:Y:S01]  /*12880*/  FMNMX.FTZ R3, R252, R3, !PT ;  /* 0x00000003fc037209 */ /* 0x000fe20007810000 */
[----:B------:R3:W-:Y:S03]  /*12890*/  MUFU.EX2 R243, R8 ;  /* 0x0000000800f37308 */ /* 0x0007e60000000800 */
[----:B------:R-:W-:-:S03]  /*128a0*/  FMNMX.FTZ R3, R190, R3, !PT ;  /* 0x00000003be037209 */ /* 0x000fc60007810000 */
[----:B------:R-:W-:Y:S01]  /*128b0*/  HMMA.16816.F32.BF16 R164, R4, R84, RZ ;  /* 0x0000005404a4723c */ /* 0x000fe200000418ff */
[----:B------:R-:W-:-:S04]  /*128c0*/  FMNMX.FTZ R3, R189, R3, !PT ;  /* 0x00000003bd037209 */ /* 0x000fc80007810000 */
[----:B------:R-:W-:-:S03]  /*128d0*/  FMNMX.FTZ R14, R188, R3, !PT ;  /* 0x00000003bc0e7209 */ /* 0x000fc60007810000 */
[C---:B------:R-:W-:Y:S01]  /*128e0*/  HMMA.16816.F32.BF16 R152, R4.reuse, R92, RZ ;  /* 0x0000005c0498723c */ /* 0x040fe200000418ff */
[----:B---3--:R-:W-:Y:S01]  /*128f0*/  FFMA.FTZ R8, R23, c[0x0][0x2d0], -R12 ;  /* 0x0000b40017087a23 */ /* 0x008fe2000001080c */
[----:B------:R-:W-:Y:S03]  /*12900*/  SHFL.BFLY PT, R15, R14, 0x2, 0x1f ;  /* 0x0c401f000e0f7f89 */ /* 0x000fe600000e0000 */
[----:B------:R3:W4:Y:S01]  /*12910*/  MUFU.EX2 R206, R8 ;  /* 0x0000000800ce7308 */ /* 0x0007220000000800 */
[----:B-1----:R-:W-:Y:S02]  /*12920*/  FMNMX.FTZ R0, R0, R9, !PT ;  /* 0x0000000900007209 */ /* 0x002fe40007810000 */
[C---:B------:R-:W-:Y:S01]  /*12930*/  HMMA.16816.F32.BF16 R148, R4.reuse, R96, RZ ;  /* 0x000000600494723c */ /* 0x040fe200000418ff */
[----:B--2---:R-:W-:Y:S02]  /*12940*/  F2FP.BF16.PACK_AB R9, R138, R237 ;  /* 0x000000ed8a09723e */ /* 0x004fe400000010ff */
[----:B------:R-:W1:Y:S05]  /*12950*/  SHFL.BFLY PT, R16, R0, 0x1, 0x1f ;  /* 0x0c201f0000107f89 */ /* 0x000e6a00000e0000 */
[----:B------:R-:W-:Y:S01]  /*12960*/  HMMA.16816.F32.BF16 R140, R4, R108, RZ ;  /* 0x0000006c048c723c */ /* 0x000fe200000418ff */
[----:B---3--:R-:W-:-:S02]  /*12970*/  F2FP.BF16.PACK_AB R8, R232, R238 ;  /* 0x000000eee808723e */ /* 0x008fc400000010ff */
[----:B----4-:R-:W-:-:S05]  /*12980*/  F2FP.BF16.PACK_AB R11, R206, R243 ;  /* 0x000000f3ce0b723e */ /* 0x010fca00000010ff */
[C---:B------:R-:W-:Y:S08]  /*12990*/  HMMA.16816.F32.BF16 R128, R4.reuse, R42, RZ ;  /* 0x0000002a0480723c */ /* 0x040ff000000418ff */
[----:B------:R-:W-:Y:S01]  /*129a0*/  HMMA.16816.F32.BF16 R116, R4, R46, RZ ;  /* 0x0000002e0474723c */ /* 0x000fe200000418ff */
[----:B-1----:R-:W-:Y:S02]  /*129b0*/  FMNMX.FTZ R139, R0, R16, !PT ;  /* 0x00000010008b7209 */ /* 0x002fe40007810000 */
[----:B------:R-:W-:-:S02]  /*129c0*/  FMNMX.FTZ R0, R14, R15, !PT ;  /* 0x0000000f0e007209 */ /* 0x000fc40007810000 */
[C---:B------:R-:W-:Y:S01]  /*129d0*/  FSETP.NEU.FTZ.AND P0, PT, R139.reuse, -INF , PT ;  /* 0xff8000008b00780b */ /* 0x040fe20003f1d000 */
[----:B------:R-:W-:Y:S02]  /*129e0*/  FMUL.FTZ R3, R139, c[0x0][0x2d0] ;  /* 0x0000b4008b037a20 */ /* 0x000fe40000410000 */
[----:B------:R-:W-:Y:S03]  /*129f0*/  HMMA.16816.F32.BF16 R80, R4, R86, RZ ;  /* 0x000000560450723c */ /* 0x000fe600000418ff */
[----:B------:R-:W-:-:S05]  /*12a00*/  FSEL R3, R3, RZ, P0 ;  /* 0x000000ff03037208 */ /* 0x000fca0000000000 */
[C---:B------:R-:W-:Y:S08]  /*12a10*/  HMMA.16816.F32.BF16 R36, R4.reuse, R90, RZ ;  /* 0x0000005a0424723c */ /* 0x040ff000000418ff */
[C---:B------:R-:W-:Y:S08]  /*12a20*/  HMMA.16816.F32.BF16 R32, R4.reuse, R94, RZ ;  /* 0x0000005e0420723c */ /* 0x040ff000000418ff */
[C---:B------:R-:W-:Y:S08]  /*12a30*/  HMMA.16816.F32.BF16 R28, R4.reuse, R98, RZ ;  /* 0x00000062041c723c */ /* 0x040ff000000418ff */
[C---:B------:R-:W-:Y:S08]  /*12a40*/  HMMA.16816.F32.BF16 R24, R4.reuse, R106, RZ ;  /* 0x0000006a0418723c */ /* 0x040ff000000418ff */
[----:B------:R-:W-:Y:S01]  /*12a50*/  HMMA.16816.F32.BF16 R20, R4, R110, RZ ;  /* 0x0000006e0414723c */ /* 0x000fe200000418ff */
[----:B------:R-:W1:Y:S06]  /*12a60*/  SHFL.BFLY PT, R5, R0, 0x1, 0x1f ;  /* 0x0c201f0000057f89 */ /* 0x000e6c00000e0000 */
[--C-:B------:R-:W-:Y:S01]  /*12a70*/  FFMA.FTZ R4, R100, c[0x0][0x2d0], -R3.reuse ;  /* 0x0000b40064047a23 */ /* 0x100fe20000010803 */
[C---:B------:R-:W-:Y:S01]  /*12a80*/  HMMA.16816.F32.BF16 R196, R8.reuse, R56, R64 ;  /* 0x0000003808c4723c */ /* 0x040fe20000041840 */
[----:B------:R-:W2:Y:S02]  /*12a90*/  LDSM.16.MT88.4 R64, [R235+0x2900] ;  /* 0x00290000eb40783b */ /* 0x000ea40000004200 */
[----:B------:R3:W-:Y:S05]  /*12aa0*/  MUFU.EX2 R192, R4 ;  /* 0x0000000400c07308 */ /* 0x0007ea0000000800 */
[C---:B------:R-:W-:Y:S08]  /*12ab0*/  HMMA.16816.F32.BF16 R176, R8.reuse, R60, R160 ;  /* 0x0000003c08b0723c */ /* 0x040ff000000418a0 */
[----:B------:R-:W-:Y:S01]  /*12ac0*/  HMMA.16816.F32.BF16 R212, R8, R52, R156 ;  /* 0x0000003408d4723c */ /* 0x000fe2000004189c */
[----:B---3--:R-:W-:-:S04]  /*12ad0*/  FFMA.FTZ R4, R101, c[0x0][0x2d0], -R3 ;  /* 0x0000b40065047a23 */ /* 0x008fc80000010803 */
[----:B------:R3:W-:Y:S03]  /*12ae0*/  MUFU.EX2 R15, R4 ;  /* 0x00000004000f7308 */ /* 0x0007e60000000800 */
[C---:B------:R-:W-:Y:S07]  /*12af0*/  HMMA.16816.F32.BF16 R156, R8.reuse, R72, R152 ;  /* 0x00000048089c723c */ /* 0x040fee0000041898 */
[----:B------:R-:W-:Y:S01]  /*12b00*/  MOV R154, R138 ;  /* 0x0000008a009a7202 */ /* 0x000fe20000000f00 */
[----:B------:R-:W-:Y:S01]  /*12b10*/  HMMA.16816.F32.BF16 R228, R8, R76, R164 ;  /* 0x0000004c08e4723c */ /* 0x000fe200000418a4 */
[----:B-1----:R-:W-:Y:S01]  /*12b20*/  FMNMX.FTZ R138, R0, R5, !PT ;  /* 0x00000005008a7209 */ /* 0x002fe20007810000 */
[----:B------:R-:W-:-:S03]  /*12b30*/  FFMA.FTZ R0, R113, c[0x0][0x2d0], -R3 ;  /* 0x0000b40071007a23 */ /* 0x000fc60000010803 */
[----:B------:R-:W-:Y:S01]  /*12b40*/  FSETP.NEU.FTZ.AND P0, PT, R138, -INF , PT ;  /* 0xff8000008a00780b */ /* 0x000fe20003f1d000 */
[----:B------:R1:W-:Y:S01]  /*12b50*/  MUFU.EX2 R155, R0 ;  /* 0x00000000009b7308 */ /* 0x0003e20000000800 */
[----:B---3--:R-:W-:Y:S01]  /*12b60*/  FFMA.FTZ R4, R102, c[0x0][0x2d0], -R3 ;  /* 0x0000b40066047a23 */ /* 0x008fe20000010803 */
[----:B------:R-:W-:Y:S01]  /*12b70*/  MOV R166, R179 ;  /* 0x000000b300a67202 */ /* 0x000fe20000000f00 */
[----:B------:R-:W-:Y:S01]  /*12b80*/  IMAD.MOV.U32 R167, RZ, RZ, R178 ;  /* 0x000000ffffa77224 */ /* 0x000fe200078e00b2 */
[C---:B------:R-:W-:Y:S01]  /*12b90*/  HMMA.16816.F32.BF16 R148, R8.reuse, R68, R148 ;  /* 0x000000440894723c */ /* 0x040fe20000041894 */
[----:B------:R-:W-:Y:S02]  /*12ba0*/  IMAD.MOV.U32 R165, RZ, RZ, R177 ;  /* 0x000000ffffa57224 */ /* 0x000fe400078e00b1 */
[----:B------:R-:W-:Y:S01]  /*12bb0*/  IMAD.MOV.U32 R164, RZ, RZ, R176 ;  /* 0x000000ffffa47224 */ /* 0x000fe200078e00b0 */
[----:B------:R3:W-:Y:S02]  /*12bc0*/  MUFU.EX2 R132, R4 ;  /* 0x0000000400847308 */ /* 0x0007e40000000800 */
[----:B------:R-:W-:Y:S01]  /*12bd0*/  MOV R6, R158 ;  /* 0x0000009e00067202 */ /* 0x000fe20000000f00 */
[----:B------:R-:W-:Y:S01]  /*12be0*/  IMAD.MOV.U32 R17, RZ, RZ, R157 ;  /* 0x000000ffff117224 */ /* 0x000fe200078e009d */
[----:B------:R-:W-:Y:S01]  /*12bf0*/  MOV R152, R156 ;  /* 0x0000009c00987202 */ /* 0x000fe20000000f00 */
[----:B------:R-:W-:Y:S01]  /*12c00*/  IMAD.MOV.U32 R153, RZ, RZ, R159 ;  /* 0x000000ffff997224 */ /* 0x000fe200078e009f */
[----:B------:R-:W-:Y:S01]  /*12c10*/  HMMA.16816.F32.BF16 R128, R8, R58, R128 ;  /* 0x0000003a0880723c */ /* 0x000fe20000041880 */
[----:B-1----:R-:W-:-:S05]  /*12c20*/  FMUL.FTZ R0, R138, c[0x0][0x2d0] ;  /* 0x0000b4008a007a20 */ /* 0x002fca0000410000 */
[----:B------:R-:W-:Y:S02]  /*12c30*/  FSEL R0, R0, RZ, P0 ;  /* 0x000000ff00007208 */ /* 0x000fe40000000000 */
[----:B------:R-:W-:Y:S01]  /*12c40*/  HMMA.16816.F32.BF16 R156, R8, R54, R116 ;  /* 0x00000036089c723c */ /* 0x000fe20000041874 */
[----:B---3--:R-:W-:-:S04]  /*12c50*/  FFMA.FTZ R4, R103, c[0x0][0x2d0], -R3 ;  /* 0x0000b40067047a23 */ /* 0x008fc80000010803 */
[----:B------:R1:W-:Y:S02]  /*12c60*/  MUFU.EX2 R250, R4 ;  /* 0x0000000400fa7308 */ /* 0x0003e40000000800 */
[----:B------:R-:W-:Y:S01]  /*12c70*/  MOV R118, R184 ;  /* 0x000000b800767202 */ /* 0x000fe20000000f00 */
[C---:B------:R-:W-:Y:S01]  /*12c80*/  HMMA.16816.F32.BF16 R100, R8.reuse, R48, R144 ;  /* 0x000000300864723c */ /* 0x040fe20000041890 */
[----:B------:R-:W-:Y:S01]  /*12c90*/  IMAD.MOV.U32 R16, RZ, RZ, R151 ;  /* 0x000000ffff107224 */ /* 0x000fe200078e0097 */
[----:B------:R-:W-:Y:S01]  /*12ca0*/  MOV R7, R150 ;  /* 0x0000009600077202 */ /* 0x000fe20000000f00 */
[----:B------:R-:W-:Y:S02]  /*12cb0*/  IMAD.MOV.U32 R14, RZ, RZ, R148 ;  /* 0x000000ffff0e7224 */ /* 0x000fe400078e0094 */
[----:B------:R-:W-:Y:S02]  /*12cc0*/  IMAD.MOV.U32 R176, RZ, RZ, R149 ;  /* 0x000000ffffb07224 */ /* 0x000fe400078e0095 */
[----:B------:R-:W-:Y:S01]  /*12cd0*/  IMAD.MOV.U32 R147, RZ, RZ, R6 ;  /* 0x000000ffff937224 */ /* 0x000fe200078e0006 */
[----:B------:R-:W-:Y:S01]  /*12ce0*/  HMMA.16816.F32.BF16 R200, R8, R62, R36 ;  /* 0x0000003e08c8723c */ /* 0x000fe20000041824 */
[----:B------:R-:W-:Y:S01]  /*12cf0*/  MOV R146, R17 ;  /* 0x0000001100927202 */ /* 0x000fe20000000f00 */
[----:B-1----:R-:W-:-:S06]  /*12d00*/  FFMA.FTZ R4, R112, c[0x0][0x2d0], -R3 ;  /* 0x0000b40070047a23 */ /* 0x002fcc0000010803 */
[C---:B------:R-:W-:Y:S01]  /*12d10*/  HMMA.16816.F32.BF16 R224, R8.reuse, R74, R32 ;  /* 0x0000004a08e0723c */ /* 0x040fe20000041820 */
[----:B------:R1:W3:Y:S07]  /*12d20*/  MUFU.EX2 R6, R4 ;  /* 0x0000000400067308 */ /* 0x0002ee0000000800 */
[----:B------:R-:W-:Y:S01]  /*12d30*/  IMAD.MOV.U32 R179, RZ, RZ, R101 ;  /* 0x000000ffffb37224 */ /* 0x000fe200078e0065 */
[----:B------:R-:W-:Y:S01]  /*12d40*/  MOV R178, R102 ;  /* 0x0000006600b27202 */ /* 0x000fe20000000f00 */
[----:B------:R-:W-:Y:S01]  /*12d50*/  IMAD.MOV.U32 R177, RZ, RZ, R103 ;  /* 0x000000ffffb17224 */ /* 0x000fe200078e0067 */
[----:B------:R-:W-:Y:S01]  /*12d60*/  HMMA.16816.F32.BF16 R220, R8, R70, R28 ;  /* 0x0000004608dc723c */ /* 0x000fe2000004181c */
[----:B------:R-:W-:-:S02]  /*12d70*/  IMAD.MOV.U32 R112, RZ, RZ, R100 ;  /* 0x000000ffff707224 */ /* 0x000fc400078e0064 */
[----:B-1----:R-:W-:-:S05]  /*12d80*/  FFMA.FTZ R4, R115, c[0x0][0x2d0], -R3 ;  /* 0x0000b40073047a23 */ /* 0x002fca0000010803 */
[----:B--2---:R-:W-:Y:S01]  /*12d90*/  HMMA.16816.F32.BF16 R100, R8, R64, R140 ;  /* 0x000000400864723c */ /* 0x004fe2000004188c */
[----:B------:R-:W-:Y:S01]  /*12da0*/  IMAD.MOV.U32 R115, RZ, RZ, R185 ;  /* 0x000000ffff737224 */ /* 0x000fe200078e00b9 */
[----:B------:R1:W-:Y:S01]  /*12db0*/  MUFU.EX2 R248, R4 ;  /* 0x0000000400f87308 */ /* 0x0003e20000000800 */
[----:B---3--:R-:W-:-:S04]  /*12dc0*/  IMAD.MOV.U32 R119, RZ, RZ, R6 ;  /* 0x000000ffff777224 */ /* 0x008fc800078e0006 */
[----:B------:R-:W-:Y:S01]  /*12dd0*/  IMAD.MOV.U32 R141, RZ, RZ, R16 ;  /* 0x000000ffff8d7224 */ /* 0x000fe200078e0010 */
[----:B------:R-:W-:Y:S01]  /*12de0*/  HMMA.16816.F32.BF16 R184, R8, R78, R80 ;  /* 0x0000004e08b8723c */ /* 0x000fe20000041850 */
[----:B------:R-:W-:Y:S01]  /*12df0*/  IMAD.MOV.U32 R142, RZ, RZ, R14 ;  /* 0x000000ffff8e7224 */ /* 0x000fe200078e000e */
[----:B------:R-:W-:-:S06]  /*12e00*/  MOV R140, R7 ;  /* 0x00000007008c7202 */ /* 0x000fcc0000000f00 */
[----:B------:R-:W-:Y:S01]  /*12e10*/  HMMA.16816.F32.BF16 R216, R8, R50, R24 ;  /* 0x0000003208d8723c */ /* 0x000fe20000041818 */
[----:B-1----:R-:W-:-:S07]  /*12e20*/  FFMA.FTZ R4, R114, c[0x0][0x2d0], -R3 ;  /* 0x0000b40072047a23 */ /* 0x002fce0000010803 */
[----:B------:R-:W-:Y:S01]  /*12e30*/  MOV R144, R102 ;  /* 0x0000006600907202 */ /* 0x000fe20000000f00 */
[----:B------:R-:W-:Y:S01]  /*12e40*/  IMAD.MOV.U32 R145, RZ, RZ, R101 ;  /* 0x000000ffff917224 */ /* 0x000fe200078e0065 */
[----:B------:R1:W2:Y:S01]  /*12e50*/  MUFU.EX2 R102, R4 ;  /* 0x0000000400667308 */ /* 0x0002a20000000800 */
[----:B------:R-:W-:Y:S01]  /*12e60*/  IMAD.MOV.U32 R113, RZ, RZ, R100 ;  /* 0x000000ffff717224 */ /* 0x000fe200078e0064 */
[----:B------:R-:W-:Y:S01]  /*12e70*/  HMMA.16816.F32.BF16 R208, R8, R66, R20 ;  /* 0x0000004208d0723c */ /* 0x000fe20000041814 */
[----:B------:R-:W-:-:S06]  /*12e80*/  IMAD.MOV.U32 R143, RZ, RZ, R103 ;  /* 0x000000ffff8f7224 */ /* 0x000fcc00078e0067 */
[----:B------:R-:W-:Y:S02]  /*12e90*/  F2FP.BF16.PACK_AB R8, R15, R192 ;  /* 0x000000c00f08723e */ /* 0x000fe400000010ff */
[----:B------:R-:W-:Y:S01]  /*12ea0*/  F2FP.BF16.PACK_AB R10, R250, R132 ;  /* 0x00000084fa0a723e */ /* 0x000fe200000010ff */
[--C-:B-1----:R-:W-:Y:S01]  /*12eb0*/  FFMA.FTZ R4, R120, c[0x0][0x2d0], -R0.reuse ;  /* 0x0000b40078047a23 */ /* 0x102fe20000010800 */
[----:B--2---:R-:W-:Y:S02]  /*12ec0*/  F2FP.BF16.PACK_AB R6, R102, R248 ;  /* 0x000000f86606723e */ /* 0x004fe400000010ff */
[----:B------:R-:W-:Y:S01]  /*12ed0*/  MOV R120, R113 ;  /* 0x0000007100787202 */ /* 0x000fe20000000f00 */
[----:B------:R1:W-:Y:S02]  /*12ee0*/  MUFU.EX2 R101, R4 ;  /* 0x0000000400657308 */ /* 0x0003e40000000800 */
[----:B-1----:R-:W-:Y:S01]  /*12ef0*/  FFMA.FTZ R4, R121, c[0x0][0x2d0], -R0 ;  /* 0x0000b40079047a23 */ /* 0x002fe20000010800 */
[----:B------:R-:W-:-:S02]  /*12f00*/  MOV R121, R145 ;  /* 0x0000009100797202 */ /* 0x000fc40000000f00 */
[----:B------:R-:W-:-:S03]  /*12f10*/  MOV R145, R152 ;  /* 0x0000009800917202 */ /* 0x000fc60000000f00 */
[----:B------:R1:W2:Y:S01]  /*12f20*/  MUFU.EX2 R100, R4 ;  /* 0x0000000400647308 */ /* 0x0002a20000000800 */
[----:B------:R-:W-:Y:S01]  /*12f30*/  MOV R152, R206 ;  /* 0x000000ce00987202 */ /* 0x000fe20000000f00 */
[----:B-1----:R-:W-:Y:S01]  /*12f40*/  FFMA.FTZ R4, R122, c[0x0][0x2d0], -R0 ;  /* 0x0000b4007a047a23 */ /* 0x002fe20000010800 */
[----:B--2---:R-:W-:Y:S01]  /*12f50*/  F2FP.BF16.PACK_AB R9, R100, R101 ;  /* 0x000000656409723e */ /* 0x004fe200000010ff */
[----:B------:R-:W-:-:S04]  /*12f60*/  IMAD.MOV.U32 R122, RZ, RZ, R144 ;  /* 0x000000ffff7a7224 */ /* 0x000fc800078e0090 */
[----:B------:R1:W-:Y:S01]  /*12f70*/  MUFU.EX2 R239, R4 ;  /* 0x0000000400ef7308 */ /* 0x0003e20000000800 */
[----:B------:R-:W-:Y:S02]  /*12f80*/  IMAD.MOV.U32 R144, RZ, RZ, R153 ;  /* 0x000000ffff907224 */ /* 0x000fe400078e0099 */
[----:B------:R-:W-:Y:S02]  /*12f90*/  IMAD.MOV.U32 R153, RZ, RZ, R205 ;  /* 0x000000ffff997224 */ /* 0x000fe400078e00cd */
[----:B-1----:R-:W-:Y:S02]  /*12fa0*/  FFMA.FTZ R4, R123, c[0x0][0x2d0], -R0 ;  /* 0x0000b4007b047a23 */ /* 0x002fe40000010800 */
[----:B------:R-:W-:Y:S02]  /*12fb0*/  IMAD.MOV.U32 R123, RZ, RZ, R143 ;  /* 0x000000ffff7b7224 */ /* 0x000fe400078e008f */
[----:B------:R1:W2:Y:S01]  /*12fc0*/  MUFU.EX2 R247, R4 ;  /* 0x0000000400f77308 */ /* 0x0002a20000000800 */
[----:B------:R-:W-:-:S02]  /*12fd0*/  IMAD.MOV.U32 R143, RZ, RZ, R147 ;  /* 0x000000ffff8f7224 */ /* 0x000fc400078e0093 */
[----:B------:R-:W-:Y:S02]  /*12fe0*/  IMAD.MOV.U32 R147, RZ, RZ, R207 ;  /* 0x000000ffff937224 */ /* 0x000fe400078e00cf */
[----:B-1----:R-:W-:Y:S01]  /*12ff0*/  FFMA.FTZ R4, R124, c[0x0][0x2d0], -R0 ;  /* 0x0000b4007c047a23 */ /* 0x002fe20000010800 */
[----:B--2---:R-:W-:-:S03]  /*13000*/  F2FP.BF16.PACK_AB R11, R247, R239 ;  /* 0x000000eff70b723e */ /* 0x004fc600000010ff */
[----:B------:R1:W2:Y:S04]  /*13010*/  MUFU.EX2 R114, R4 ;  /* 0x0000000400727308 */ /* 0x0002a80000000800 */
[C---:B------:R-:W-:Y:S08]  /*13020*/  HMMA.16816.F32.BF16 R20, R8.reuse, R40, RZ ;  /* 0x000000280814723c */ /* 0x040ff000000418ff */
[----:B------:R-:W-:Y:S01]  /*13030*/  HMMA.16816.F32.BF16 R16, R8, R44, RZ ;  /* 0x0000002c0810723c */ /* 0x000fe200000418ff */
[----:B-1----:R-:W-:-:S06]  /*13040*/  FFMA.FTZ R4, R125, c[0x0][0x2d0], -R0 ;  /* 0x0000b4007d047a23 */ /* 0x002fcc0000010800 */
[----:B------:R-:W-:Y:S01]  /*13050*/  IMAD.MOV.U32 R45, RZ, RZ, R140 ;  /* 0x000000ffff2d7224 */ /* 0x000fe200078e008c */
[----:B------:R1:W3:Y:S01]  /*13060*/  MUFU.EX2 R249, R4 ;  /* 0x0000000400f97308 */ /* 0x0002e20000000800 */
[C---:B------:R-:W-:Y:S01]  /*13070*/  HMMA.16816.F32.BF16 R28, R8.reuse, R92, RZ ;  /* 0x0000005c081c723c */ /* 0x040fe200000418ff */
[----:B------:R-:W-:Y:S01]  /*13080*/  MOV R140, R141 ;  /* 0x0000008d008c7202 */ /* 0x000fe20000000f00 */
[----:B------:R-:W-:Y:S02]  /*13090*/  IMAD.MOV.U32 R141, RZ, RZ, R142 ;  /* 0x000000ffff8d7224 */ /* 0x000fe400078e008e */
[----:B------:R-:W-:Y:S02]  /*130a0*/  IMAD.MOV.U32 R142, RZ, RZ, R146 ;  /* 0x000000ffff8e7224 */ /* 0x000fe400078e0092 */
[----:B------:R-:W-:Y:S01]  /*130b0*/  IMAD.MOV.U32 R146, RZ, RZ, R154 ;  /* 0x000000ffff927224 */ /* 0x000fe200078e009a */
[----:B--2---:R-:W-:Y:S01]  /*130c0*/  MOV R93, R114 ;  /* 0x00000072005d7202 */ /* 0x004fe20000000f00 */
[----:B------:R-:W-:Y:S01]  /*130d0*/  HMMA.16816.F32.BF16 R36, R8, R84, RZ ;  /* 0x000000540824723c */ /* 0x000fe200000418ff */
[----:B------:R-:W-:-:S02]  /*130e0*/  IMAD.MOV.U32 R92, RZ, RZ, R115 ;  /* 0x000000ffff5c7224 */ /* 0x000fc400078e0073 */
[----:B------:R-:W-:Y:S02]  /*130f0*/  IMAD.MOV.U32 R154, RZ, RZ, R204 ;  /* 0x000000ffff9a7224 */ /* 0x000fe400078e00cc */
[----:B-1----:R-:W-:Y:S01]  /*13100*/  FFMA.FTZ R4, R126, c[0x0][0x2d0], -R0 ;  /* 0x0000b4007e047a23 */ /* 0x002fe20000010800 */
[----:B---3--:R-:W-:Y:S02]  /*13110*/  F2FP.BF16.PACK_AB R5, R249, R114 ;  /* 0x00000072f905723e */ /* 0x008fe400000010ff */
[----:B------:R-:W-:Y:S01]  /*13120*/  HMMA.16816.F32.BF16 R32, R8, R88, RZ ;  /* 0x000000580820723c */ /* 0x000fe200000418ff */
[----:B------:R-:W-:Y:S01]  /*13130*/  IMAD.MOV.U32 R85, RZ, RZ, R118 ;  /* 0x000000ffff557224 */ /* 0x000fe200078e0076 */
[----:B------:R1:W-:Y:S01]  /*13140*/  MUFU.EX2 R103, R4 ;  /* 0x0000000400677308 */ /* 0x0003e20000000800 */
[----:B------:R-:W-:-:S04]  /*13150*/  IMAD.MOV.U32 R84, RZ, RZ, R119 ;  /* 0x000000ffff547224 */ /* 0x000fc800078e0077 */
[----:B------:R-:W-:Y:S01]  /*13160*/  IMAD.MOV.U32 R89, RZ, RZ, R176 ;  /* 0x000000ffff597224 */ /* 0x000fe200078e00b0 */
[----:B------:R-:W-:Y:S01]  /*13170*/  HMMA.16816.F32.BF16 R24, R8, R96, RZ ;  /* 0x000000600818723c */ /* 0x000fe200000418ff */
[----:B------:R-:W-:-:S06]  /*13180*/  IMAD.MOV.U32 R88, RZ, RZ, R141 ;  /* 0x000000ffff587224 */ /* 0x000fcc00078e008d */
[----:B------:R-:W-:Y:S01]  /*13190*/  IMAD.MOV.U32 R96, RZ, RZ, R154 ;  /* 0x000000ffff607224 */ /* 0x000fe200078e009a */
[----:B------:R-:W-:Y:S01]  /*131a0*/  HMMA.16816.F32.BF16 R40, R8, R42, RZ ;  /* 0x0000002a0828723c */ /* 0x000fe200000418ff */
[----:B------:R-:W-:Y:S02]  /*131b0*/  IMAD.MOV.U32 R97, RZ, RZ, R155 ;  /* 0x000000ffff617224 */ /* 0x000fe400078e009b */
[----:B-1----:R-:W-:-:S04]  /*131c0*/  FFMA.FTZ R4, R127, c[0x0][0x2d0], -R0 ;  /* 0x0000b4007f047a23 */ /* 0x002fc80000010800 */
[----:B------:R1:W2:Y:S02]  /*131d0*/  MUFU.EX2 R14, R4 ;  /* 0x00000004000e7308 */ /* 0x0002a40000000800 */
[----:B-1----:R-:W-:Y:S02]  /*131e0*/  F2FP.BF16.PACK_AB R4, R155, R119 ;  /* 0x000000779b04723e */ /* 0x002fe400000010ff */
[----:B--2---:R-:W-:-:S07]  /*131f0*/  F2FP.BF16.PACK_AB R7, R14, R103 ;  /* 0x000000670e07723e */ /* 0x004fce00000010ff */
[C---:B------:R-:W-:Y:S08]  /*13200*/  HMMA.16816.F32.BF16 R148, R4.reuse, R56, R20 ;  /* 0x000000380494723c */ /* 0x040ff00000041814 */
[----:B------:R-:W-:Y:S07]  /*13210*/  HMMA.16816.F32.BF16 R160, R4, R52, R16 ;  /* 0x0000003404a0723c */ /* 0x000fee0000041810 */
[----:B------:R-:W-:Y:S01]  /*13220*/  IMAD.MOV.U32 R53, RZ, RZ, R142 ;  /* 0x000000ffff357224 */ /* 0x000fe200078e008e */
[----:B------:R-:W-:Y:S01]  /*13230*/  HMMA.16816.F32.BF16 R20, R8, R104, RZ ;  /* 0x000000680814723c */ /* 0x000fe200000418ff */
[----:B------:R-:W-:-:S06]  /*13240*/  IMAD.MOV.U32 R52, RZ, RZ, R145 ;  /* 0x000000ffff347224 */ /* 0x000fcc00078e0091 */
[----:B------:R-:W-:Y:S01]  /*13250*/  MOV R105, R179 ;  /* 0x000000b300697202 */ /* 0x000fe20000000f00 */
[----:B------:R-:W-:Y:S01]  /*13260*/  HMMA.16816.F32.BF16 R16, R8, R108, RZ ;  /* 0x0000006c0810723c */ /* 0x000fe200000418ff */
[----:B------:R-:W-:-:S06]  /*13270*/  MOV R104, R112 ;  /* 0x0000007000687202 */ /* 0x000fcc0000000f00 */
[----:B------:R-:W-:Y:S01]  /*13280*/  IMAD.MOV.U32 R108, RZ, RZ, R178 ;  /* 0x000000ffff6c7224 */ /* 0x000fe200078e00b2 */
[----:B------:R-:W-:Y:S01]  /*13290*/  HMMA.16816.F32.BF16 R124, R4, R72, R28 ;  /* 0x00000048047c723c */ /* 0x000fe2000004181c */
[----:B------:R-:W-:-:S07]  /*132a0*/  IMAD.MOV.U32 R109, RZ, RZ, R177 ;  /* 0x000000ffff6d7224 */ /* 0x000fce00078e00b1 */
[----:B------:R-:W-:Y:S07]  /*132b0*/  HMMA.16816.F32.BF16 R176, R4, R76, R36 ;  /* 0x0000004c04b0723c */ /* 0x000fee0000041824 */
[----:B------:R-:W-:Y:S01]  /*132c0*/  IMAD.MOV.U32 R76, RZ, RZ, R152 ;  /* 0x000000ffff4c7224 */ /* 0x000fe200078e0098 */
[----:B------:R-:W-:Y:S01]  /*132d0*/  HMMA.16816.F32.BF16 R28, R8, R90, RZ ;  /* 0x0000005a081c723c */ /* 0x000fe200000418ff */
[----:B------:R-:W-:-:S06]  /*132e0*/  MOV R77, R153 ;  /* 0x00000099004d7202 */ /* 0x000fcc0000000f00 */
[----:B------:R-:W-:Y:S01]  /*132f0*/  IMAD.MOV.U32 R90, RZ, RZ, R45 ;  /* 0x000000ffff5a7224 */ /* 0x000fe200078e002d */
[----:B------:R-:W-:Y:S01]  /*13300*/  HMMA.16816.F32.BF16 R80, R4, R60, R32 ;  /* 0x0000003c0450723c */ /* 0x000fe20000041820 */
[----:B------:R-:W-:-:S07]  /*13310*/  MOV R91, R140 ;  /* 0x0000008c005b7202 */ /* 0x000fce0000000f00 */
[C---:B------:R-:W-:Y:S08]  /*13320*/  HMMA.16816.F32.BF16 R112, R4.reuse, R68, R24 ;  /* 0x000000440470723c */ /* 0x040ff00000041818 */
[C---:B------:R-:W-:Y:S08]  /*13330*/  HMMA.16816.F32.BF16 R116, R4.reuse, R48, R20 ;  /* 0x000000300474723c */ /* 0x040ff00000041814 */
[----:B------:R-:W-:Y:S08]  /*13340*/  HMMA.16816.F32.BF16 R204, R4, R64, R16 ;  /* 0x0000004004cc723c */ /* 0x000ff00000041810 */
[C---:B------:R-:W-:Y:S08]  /*13350*/  HMMA.16816.F32.BF16 R36, R8.reuse, R46, RZ ;  /* 0x0000002e0824723c */ /* 0x040ff000000418ff */
[C---:B------:R-:W-:Y:S07]  /*13360*/  HMMA.16816.F32.BF16 R32, R8.reuse, R86, RZ ;  /* 0x000000560820723c */ /* 0x040fee00000418ff */
[----:B------:R-:W-:Y:S01]  /*13370*/  MOV R86, R146 ;  /* 0x0000009200567202 */ /* 0x000fe20000000f00 */
[----:B------:R-:W-:Y:S01]  /*13380*/  HMMA.16816.F32.BF16 R24, R8, R94, RZ ;  /* 0x0000005e0818723c */ /* 0x000fe200000418ff */
[----:B------:R-:W-:-:S06]  /*13390*/  IMAD.MOV.U32 R87, RZ, RZ, R147 ;  /* 0x000000ffff577224 */ /* 0x000fcc00078e0093 */
[----:B------:R-:W-:Y:S01]  /*133a0*/  MOV R94, R143 ;  /* 0x0000008f005e7202 */ /* 0x000fe20000000f00 */
[----:B------:R-:W-:Y:S01]  /*133b0*/  HMMA.16816.F32.BF16 R20, R8, R98, RZ ;  /* 0x000000620814723c */ /* 0x000fe200000418ff */
[----:B------:R-:W-:-:S06]  /*133c0*/  IMAD.MOV.U32 R95, RZ, RZ, R144 ;  /* 0x000000ffff5f7224 */ /* 0x000fcc00078e0090 */
[----:B------:R-:W-:Y:S01]  /*133d0*/  MOV R98, R167 ;  /* 0x000000a700627202 */ /* 0x000fe20000000f00 */
[----:B------:R-:W-:Y:S01]  /*133e0*/  HMMA.16816.F32.BF16 R16, R8, R106, RZ ;  /* 0x0000006a0810723c */ /* 0x000fe200000418ff */
[----:B------:R-:W-:-:S06]  /*133f0*/  IMAD.MOV.U32 R99, RZ, RZ, R166 ;  /* 0x000000ffff637224 */ /* 0x000fcc00078e00a6 */
[----:B------:R-:W-:Y:S01]  /*13400*/  IMAD.MOV.U32 R107, RZ, RZ, R165 ;  /* 0x000000ffff6b7224 */ /* 0x000fe200078e00a5 */
[----:B------:R-:W-:Y:S01]  /*13410*/  HMMA.16816.F32.BF16 R44, R8, R110, RZ ;  /* 0x0000006e082c723c */ /* 0x000fe200000418ff */
[----:B------:R-:W-:-:S06]  /*13420*/  MOV R106, R164 ;  /* 0x000000a4006a7202 */ /* 0x000fcc0000000f00 */
[--C-:B------:R-:W-:Y:S01]  /*13430*/  FFMA.FTZ R8, R169, c[0x0][0x2d0], -R3.reuse ;  /* 0x0000b400a9087a23 */ /* 0x100fe20000010803 */
[C---:B------:R-:W-:Y:S03]  /*13440*/  HMMA.16816.F32.BF16 R40, R4.reuse, R58, R40 ;  /* 0x0000003a0428723c */ /* 0x040fe60000041828 */
[----:B------:R1:W-:Y:S05]  /*13450*/  MUFU.EX2 R140, R8 ;  /* 0x00000008008c7308 */ /* 0x0003ea0000000800 */
[C---:B------:R-:W-:Y:S08]  /*13460*/  HMMA.16816.F32.BF16 R36, R4.reuse, R54, R36 ;  /* 0x000000360424723c */ /* 0x040ff00000041824 */
[----:B------:R-:W-:Y:S01]  /*13470*/  HMMA.16816.F32.BF16 R32, R4, R78, R32 ;  /* 0x0000004e0420723c */ /* 0x000fe20000041820 */
[----:B-1----:R-:W-:-:S04]  /*13480*/  FFMA.FTZ R8, R168, c[0x0][0x2d0], -R3 ;  /* 0x0000b400a8087a23 */ /* 0x002fc80000010803 */
[----:B------:R1:W-:Y:S03]  /*13490*/  MUFU.EX2 R141, R8 ;  /* 0x00000008008d7308 */ /* 0x0003e60000000800 */
[C---:B------:R-:W-:Y:S08]  /*134a0*/  HMMA.16816.F32.BF16 R28, R4.reuse, R62, R28 ;  /* 0x0000003e041c723c */ /* 0x040ff0000004181c */
[C---:B------:R-:W-:Y:S08]  /*134b0*/  HMMA.16816.F32.BF16 R72, R4.reuse, R74, R24 ;  /* 0x0000004a0448723c */ /* 0x040ff00000041818 */
[C---:B------:R-:W-:Y:S01]  /*134c0*/  HMMA.16816.F32.BF16 R68, R4.reuse, R70, R20 ;  /* 0x000000460444723c */ /* 0x040fe20000041814 */
[----:B-1----:R-:W-:Y:S01]  /*134d0*/  FFMA.FTZ R8, R134, c[0x0][0x2d0], -R3 ;  /* 0x0000b40086087a23 */ /* 0x002fe20000010803 */
[----:B------:R-:W-:Y:S03]  /*134e0*/  LDSM.16.MT88.4 R24, [R234+0x1100] ;  /* 0x00110000ea18783b */ /* 0x000fe60000004200 */
[----:B------:R1:W-:Y:S03]  /*134f0*/  MUFU.EX2 R142, R8 ;  /* 0x00000008008e7308 */ /* 0x0003e60000000800 */
[----:B------:R-:W-:Y:S01]  /*13500*/  HMMA.16816.F32.BF16 R48, R4, R50, R16 ;  /* 0x000000320430723c */ /* 0x000fe20000041810 */
[----:B------:R-:W2:Y:S01]  /*13510*/  LDSM.16.MT88.4 R16, [R233+0x1100] ;  /* 0x00110000e910783b */ /* 0x000ea20000004200 */
[----:B------:R-:W-:-:S03]  /*13520*/  IMAD.MOV.U32 R111, RZ, RZ, R246 ;  /* 0x000000ffff6f7224 */ /* 0x000fc600078e00f6 */
[----:B------:R-:W3:Y:S03]  /*13530*/  LDSM.16.MT88.4 R20, [R236+0x1100] ;  /* 0x00110000ec14783b */ /* 0x000ee60000004200 */
[----:B------:R-:W-:Y:S01]  /*13540*/  HMMA.16816.F32.BF16 R44, R4, R66, R44 ;  /* 0x00000042042c723c */ /* 0x000fe2000004182c */
[----:B-1----:R-:W-:-:S06]  /*13550*/  FFMA.FTZ R8, R133, c[0x0][0x2d0], -R3 ;  /* 0x0000b40085087a23 */ /* 0x002fcc0000010803 */
[----:B------:R-:W-:Y:S01]  /*13560*/  FFMA.FTZ R4, R174, c[0x0][0x2d0], -R13 ;  /* 0x0000b400ae047a23 */ /* 0x000fe2000001080d */
[----:B------:R1:W4:Y:S08]  /*13570*/  MUFU.EX2 R143, R8 ;  /* 0x00000008008f7308 */ /* 0x0003300000000800 */
[----:B------:R2:W-:Y:S01]  /*13580*/  MUFU.EX2 R60, R4 ;  /* 0x00000004003c7308 */ /* 0x0005e20000000800 */
[----:B-1----:R-:W-:Y:S01]  /*13590*/  FFMA.FTZ R8, R171, c[0x0][0x2d0], -R0 ;  /* 0x0000b400ab087a23 */ /* 0x002fe20000010800 */
[----:B----4-:R-:W-:-:S06]  /*135a0*/  F2FP.BF16.PACK_AB R10, R143, R142 ;  /* 0x0000008e8f0a723e */ /* 0x010fcc00000010ff */
[----:B------:R1:W-:Y:S01]  /*135b0*/  MUFU.EX2 R64, R8 ;  /* 0x0000000800407308 */ /* 0x0003e20000000800 */
[----:B--2---:R-:W-:-:S07]  /*135c0*/  FFMA.FTZ R4, R173, c[0x0][0x2d0], -R13 ;  /* 0x0000b400ad047a23 */ /* 0x004fce000001080d */
[----:B------:R2:W4:Y:S01]  /*135d0*/  MUFU.EX2 R61, R4 ;  /* 0x00000004003d7308 */ /* 0x0005220000000800 */
[----:B-1----:R-:W-:-:S07]  /*135e0*/  FFMA.FTZ R8, R170, c[0x0][0x2d0], -R0 ;  /* 0x0000b400aa087a23 */ /* 0x002fce0000010800 */
[----:B------:R1:W1:Y:S01]  /*135f0*/  MUFU.EX2 R65, R8 ;  /* 0x0000000800417308 */ /* 0x0002620000000800 */
[----:B--2---:R-:W-:Y:S01]  /*13600*/  FFMA.FTZ R4, R183, c[0x0][0x2d0], -R12 ;  /* 0x0000b400b7047a23 */ /* 0x004fe2000001080c */
[----:B----4-:R-:W-:-:S06]  /*13610*/  F2FP.BF16.PACK_AB R6, R61, R60 ;  /* 0x0000003c3d06723e */ /* 0x010fcc00000010ff */
[----:B------:R2:W-:Y:S01]  /*13620*/  MUFU.EX2 R56, R4 ;  /* 0x0000000400387308 */ /* 0x0005e20000000800 */
[----:B-1----:R-:W-:Y:S01]  /*13630*/  FFMA.FTZ R8, R136, c[0x0][0x2d0], -R0 ;  /* 0x0000b40088087a23 */ /* 0x002fe20000010800 */
[----:B------:R-:W-:-:S06]  /*13640*/  F2FP.BF16.PACK_AB R9, R65, R64 ;  /* 0x000000404109723e */ /* 0x000fcc00000010ff */
        /* <DEDUP_REMOVED lines=12> */
[----:B------:R-:W2:Y:S01]  /*13710*/  MUFU.EX2 R59, R4 ;  /* 0x00000004003b7308 */ /* 0x000ea20000000800 */
[----:B-1----:R-:W-:-:S07]  /*13720*/  FFMA.FTZ R8, R172, c[0x0][0x2d0], -R13 ;  /* 0x0000b400ac087a23 */ /* 0x002fce000001080d */
[----:B------:R1:W4:Y:S01]  /*13730*/  MUFU.EX2 R63, R8 ;  /* 0x00000008003f7308 */ /* 0x0003220000000800 */
[----:B--2---:R-:W-:Y:S02]  /*13740*/  F2FP.BF16.PACK_AB R7, R59, R58 ;  /* 0x0000003a3b07723e */ /* 0x004fe400000010ff */
[----:B-1----:R-:W-:Y:S02]  /*13750*/  F2FP.BF16.PACK_AB R8, R141, R140 ;  /* 0x0000008c8d08723e */ /* 0x002fe400000010ff */
[----:B----4-:R-:W-:-:S05]  /*13760*/  F2FP.BF16.PACK_AB R4, R63, R62 ;  /* 0x0000003e3f04723e */ /* 0x010fca00000010ff */
[-C--:B------:R-:W-:Y:S08]  /*13770*/  HMMA.16816.F32.BF16 R148, R8, R16.reuse, R148 ;  /* 0x000000100894723c */ /* 0x080ff00000041894 */
        /* <DEDUP_REMOVED lines=9> */
[C---:B---3--:R-:W-:Y:S08]  /*13810*/  HMMA.16816.F32.BF16 R176, R8.reuse, R20, R176 ;  /* 0x0000001408b0723c */ /* 0x048ff000000418b0 */
[----:B-1----:R-:W-:Y:S08]  /*13820*/  HMMA.16816.F32.BF16 R172, R8, R16, R80 ;  /* 0x0000001008ac723c */ /* 0x002ff00000041850 */
[C---:B------:R-:W-:Y:S08]  /*13830*/  HMMA.16816.F32.BF16 R180, R4.reuse, R20, R228 ;  /* 0x0000001404b4723c */ /* 0x040ff000000418e4 */
[-C--:B------:R-:W-:Y:S08]  /*13840*/  HMMA.16816.F32.BF16 R184, R4, R22.reuse, R184 ;  /* 0x0000001604b8723c */ /* 0x080ff000000418b8 */
        /* <DEDUP_REMOVED lines=9> */
[----:B------:R-:W1:Y:S01]  /*138e0*/  LDSM.16.MT88.4 R20, [R234+0x3100] ;  /* 0x00310000ea14783b */ /* 0x000e620000004200 */
[----:B------:R-:W-:-:S02]  /*138f0*/  IMAD.MOV.U32 R107, RZ, RZ, R95 ;  /* 0x000000ffff6b7224 */ /* 0x000fc400078e005f */
[----:B------:R-:W-:Y:S01]  /*13900*/  IMAD.MOV.U32 R175, RZ, RZ, R99 ;  /* 0x000000ffffaf7224 */ /* 0x000fe200078e0063 */
[----:B------:R-:W-:Y:S01]  /*13910*/  MOV R99, R109 ;  /* 0x0000006d00637202 */ /* 0x000fe20000000f00 */
[----:B------:R-:W-:Y:S02]  /*13920*/  IMAD.MOV.U32 R98, RZ, RZ, R108 ;  /* 0x000000ffff627224 */ /* 0x000fe400078e006c */
[----:B------:R-:W-:Y:S01]  /*13930*/  IMAD.MOV.U32 R94, RZ, RZ, R92 ;  /* 0x000000ffff5e7224 */ /* 0x000fe200078e005c */
[----:B------:R-:W-:Y:S01]  /*13940*/  MOV R92, R84 ;  /* 0x00000054005c7202 */ /* 0x000fe20000000f00 */
[----:B------:R-:W-:Y:S01]  /*13950*/  IMAD.MOV.U32 R95, RZ, RZ, R2 ;  /* 0x000000ffff5f7224 */ /* 0x000fe200078e0002 */
[----:B------:R-:W-:Y:S01]  /*13960*/  MOV R84, R137 ;  /* 0x0000008900547202 */ /* 0x000fe20000000f00 */
[----:B------:R-:W-:Y:S01]  /*13970*/  IMAD.MOV.U32 R108, RZ, RZ, R93 ;  /* 0x000000ffff6c7224 */ /* 0x000fe200078e005d */
[----:B------:R3:W5:Y:S01]  /*13980*/  LDL.LU R2, [R1+0xa4] ;  /* 0x0000a40001027983 */ /* 0x0007620000300800 */
[----:B------:R-:W-:-:S02]  /*13990*/  IMAD.MOV.U32 R93, RZ, RZ, R85 ;  /* 0x000000ffff5d7224 */ /* 0x000fc400078e0055 */
[----:B------:R-:W-:Y:S01]  /*139a0*/  IMAD.MOV.U32 R85, RZ, RZ, R245 ;  /* 0x000000ffff557224 */ /* 0x000fe200078e00f5 */
[----:B------:R-:W4:Y:S04]  /*139b0*/  LDL.LU R109, [R1+0x14] ;  /* 0x00001400016d7983 */ /* 0x000f280000300800 */
[----:B------:R3:W5:Y:S01]  /*139c0*/  LDL.LU R137, [R1+0xa0] ;  /* 0x0000a00001897983 */ /* 0x0007620000300800 */
[----:B------:R-:W-:-:S03]  /*139d0*/  IMAD.MOV.U32 R54, RZ, RZ, R106 ;  /* 0x000000ffff367224 */ /* 0x000fc600078e006a */
[----:B------:R-:W3:Y:S01]  /*139e0*/  LDL.LU R245, [R1+0x9c] ;  /* 0x00009c0001f57983 */ /* 0x000ee20000300800 */
[----:B------:R-:W-:-:S03]  /*139f0*/  IMAD.MOV.U32 R106, RZ, RZ, R98 ;  /* 0x000000ffff6a7224 */ /* 0x000fc600078e0062 */
[----:B------:R-:W3:Y:S01]  /*13a00*/  LDL.LU R246, [R1+0x98] ;  /* 0x0000980001f67983 */ /* 0x000ee20000300800 */
[----:B------:R-:W-:-:S03]  /*13a10*/  MOV R98, R247 ;  /* 0x000000f700627202 */ /* 0x000fc60000000f00 */
[----:B------:R-:W4:Y:S01]  /*13a20*/  LDL.LU R247, [R1+0x94] ;  /* 0x0000940001f77983 */ /* 0x000f220000300800 */
[C---:B------:R-:W-:Y:S08]  /*13a30*/  HMMA.16816.F32.BF16 R196, R4.reuse, R16, R172 ;  /* 0x0000001004c4723c */ /* 0x040ff000000418ac */
[-C--:B------:R-:W-:Y:S08]  /*13a40*/  HMMA.16816.F32.BF16 R200, R4, R18.reuse, R200 ;  /* 0x0000001204c8723c */ /* 0x080ff000000418c8 */
[----:B------:R-:W-:Y:S01]  /*13a50*/  HMMA.16816.F32.BF16 R228, R8, R18, R28 ;  /* 0x0000001208e4723c */ /* 0x000fe2000004181c */
[----:B------:R-:W1:Y:S04]  /*13a60*/  LDSM.16.MT88.4 R16, [R236+0x3100] ;  /* 0x00310000ec10783b */ /* 0x000e680000004200 */
[----:B------:R-:W1:Y:S01]  /*13a70*/  LDSM.16.MT88.4 R28, [R235+0x3100] ;  /* 0x00310000eb1c783b */ /* 0x000e620000004200 */
[----:B------:R-:W-:Y:S01]  /*13a80*/  MOV R55, R107 ;  /* 0x0000006b00377202 */ /* 0x000fe20000000f00 */
[----:B------:R-:W-:Y:S01]  /*13a90*/  IMAD.MOV.U32 R107, RZ, RZ, R99 ;  /* 0x000000ffff6b7224 */ /* 0x000fe200078e0063 */
[----:B------:R-:W-:Y:S01]  /*13aa0*/  MOV R110, R94 ;  /* 0x0000005e006e7202 */ /* 0x000fe20000000f00 */
        /* <DEDUP_REMOVED lines=8> */
[C---:B--2---:R-:W-:Y:S01]  /*13b30*/  HMMA.16816.F32.BF16 R52, R4.reuse, R24, R52 ;  /* 0x000000180434723c */ /* 0x044fe20000041834 */
        /* <DEDUP_REMOVED lines=22> */
[C---:B------:R-:W-:Y:S01]  /*13ca0*/  HMMA.16816.F32.BF16 R104, R4.reuse, R16, R104 ;  /* 0x000000100468723c */ /* 0x040fe20000041868 */
[----:B------:R-:W-:Y:S01]  /*13cb0*/  IMAD.MOV.U32 R95, RZ, RZ, R76 ;  /* 0x000000ffff5f7224 */ /* 0x000fe200078e004c */
[----:B------:R2:W5:Y:S01]  /*13cc0*/  LDL.LU R249, [R1+0x88] ;  /* 0x0000880001f97983 */ /* 0x0005620000300800 */
[----:B------:R-:W-:Y:S02]  /*13cd0*/  IMAD.MOV.U32 R94, RZ, RZ, R87 ;  /* 0x000000ffff5e7224 */ /* 0x000fe400078e0057 */
[----:B------:R-:W-:Y:S01]  /*13ce0*/  IMAD.MOV.U32 R131, RZ, RZ, R67 ;  /* 0x000000ffff837224 */ /* 0x000fe200078e0043 */
[----:B------:R-:W-:Y:S01]  /*13cf0*/  MOV R174, R136 ;  /* 0x0000008800ae7202 */ /* 0x000fe20000000f00 */
[----:B------:R-:W-:Y:S01]  /*13d00*/  IMAD.MOV.U32 R66, RZ, RZ, R78 ;  /* 0x000000ffff427224 */ /* 0x000fe200078e004e */
[----:B------:R-:W-:Y:S01]  /*13d10*/  HMMA.16816.F32.BF16 R120, R4, R28, R120 ;  /* 0x0000001c0478723c */ /* 0x000fe20000041878 */
[----:B------:R-:W-:Y:S01]  /*13d20*/  IMAD.MOV.U32 R173, RZ, RZ, R172 ;  /* 0x000000ffffad7224 */ /* 0x000fe200078e00ac */
[----:B------:R2:W5:Y:S01]  /*13d30*/  LDL.LU R248, [R1+0x84] ;  /* 0x0000840001f87983 */ /* 0x0005620000300800 */
        /* <DEDUP_REMOVED lines=9> */
[----:B------:R-:W-:Y:S02]  /*13dd0*/  IMAD.MOV.U32 R172, RZ, RZ, R78 ;  /* 0x000000ffffac7224 */ /* 0x000fe400078e004e */
[----:B------:R-:W-:Y:S02]  /*13de0*/  IMAD.MOV.U32 R67, RZ, RZ, R79 ;  /* 0x000000ffff437224 */ /* 0x000fe400078e004f */
[----:B------:R-:W-:Y:S01]  /*13df0*/  IMAD.MOV.U32 R130, RZ, RZ, R173 ;  /* 0x000000ffff827224 */ /* 0x000fe200078e00ad */
[----:B------:R-:W-:Y:S01]  /*13e00*/  MOV R129, R110 ;  /* 0x0000006e00817202 */ /* 0x000fe20000000f00 */
[----:B------:R-:W-:-:S02]  /*13e10*/  IMAD.MOV.U32 R173, RZ, RZ, R66 ;  /* 0x000000ffffad7224 */ /* 0x000fc400078e0042 */
[----:B------:R-:W-:Y:S01]  /*13e20*/  IMAD.MOV.U32 R156, RZ, RZ, R238 ;  /* 0x000000ffff9c7224 */ /* 0x000fe200078e00ee */
[C---:B------:R-:W-:Y:S08]  /*13e30*/  HMMA.16816.F32.BF16 R48, R8.reuse, R18, R48 ;  /* 0x000000120830723c */ /* 0x040ff00000041830 */
[----:B------:R-:W-:Y:S01]  /*13e40*/  HMMA.16816.F32.BF16 R44, R8, R30, R44 ;  /* 0x0000001e082c723c */ /* 0x000fe2000004182c */
[----:B---3--:R-:W-:Y:S01]  /*13e50*/  IMAD.MOV.U32 R97, RZ, RZ, R246 ;  /* 0x000000ffff617224 */ /* 0x008fe200078e00f6 */
[----:B------:R-:W-:-:S03]  /*13e60*/  MOV R77, R245 ;  /* 0x000000f5004d7202 */ /* 0x000fc60000000f00 */
[----:B------:R-:W-:Y:S02]  /*13e70*/  IMAD.MOV.U32 R76, RZ, RZ, R97 ;  /* 0x000000ffff4c7224 */ /* 0x000fe400078e0061 */
[----:B----4-:R-:W-:Y:S02]  /*13e80*/  IMAD.MOV.U32 R96, RZ, RZ, R247 ;  /* 0x000000ffff607224 */ /* 0x010fe400078e00f7 */
[----:B------:R-:W-:Y:S01]  /*13e90*/  IMAD.MOV.U32 R97, RZ, RZ, R244 ;  /* 0x000000ffff617224 */ /* 0x000fe200078e00f4 */
[----:B------:R-:W-:Y:S01]  /*13ea0*/  MOV R94, R76 ;  /* 0x0000004c005e7202 */ /* 0x000fe20000000f00 */
[----:B------:R-:W-:Y:S01]  /*13eb0*/  IMAD.MOV.U32 R87, RZ, RZ, R96 ;  /* 0x000000ffff577224 */ /* 0x000fe200078e0060 */
[----:B------:R2:W5:Y:S01]  /*13ec0*/  LDL.LU R247, [R1+0x80] ;  /* 0x0000800001f77983 */ /* 0x0005620000300800 */
[----:B------:R-:W-:Y:S02]  /*13ed0*/  IMAD.MOV.U32 R95, RZ, RZ, R77 ;  /* 0x000000ffff5f7224 */ /* 0x000fe400078e004d */
        /* <DEDUP_REMOVED lines=8> */
[----:B------:R-:W-:Y:S01]  /*13f60*/  IMAD.MOV.U32 R157, RZ, RZ, R77 ;  /* 0x000000ffff9d7224 */ /* 0x000fe200078e004d */
[----:B------:R-:W-:Y:S01]  /*13f70*/  MOV R215, R95 ;  /* 0x0000005f00d77202 */ /* 0x000fe20000000f00 */
[----:B------:R-:W-:Y:S01]  /*13f80*/  HMMA.16816.F32.BF16 R76, R4, R26, R224 ;  /* 0x0000001a044c723c */ /* 0x000fe200000418e0 */
        /* <DEDUP_REMOVED lines=10> */
[C---:B------:R-:W-:Y:S01]  /*14030*/  HMMA.16816.F32.BF16 R92, R4.reuse, R22, R220 ;  /* 0x00000016045c723c */ /* 0x040fe200000418dc */
[----:B------:R-:W-:Y:S01]  /*14040*/  IMAD.MOV.U32 R97, RZ, RZ, R239 ;  /* 0x000000ffff617224 */ /* 0x000fe200078e00ef */
[----:B------:R2:W5:Y:S04]  /*14050*/  LDL.LU R244, [R1+0x74] ;  /* 0x0000740001f47983 */ /* 0x0005680000300800 */
[----:B------:R2:W5:Y:S01]  /*14060*/  LDL.LU R243, [R1+0x70] ;  /* 0x0000700001f37983 */ /* 0x0005620000300800 */
[----:B------:R-:W-:Y:S01]  /*14070*/  MOV R221, R109 ;  /* 0x0000006d00dd7202 */ /* 0x000fe20000000f00 */
[----:B------:R-:W-:Y:S01]  /*14080*/  IMAD.MOV.U32 R222, RZ, RZ, R84 ;  /* 0x000000ffffde7224 */ /* 0x000fe200078e0054 */
[C---:B------:R-:W-:Y:S01]  /*14090*/  HMMA.16816.F32.BF16 R108, R4.reuse, R18, R216 ;  /* 0x00000012046c723c */ /* 0x040fe200000418d8 */
[----:B------:R-:W-:Y:S01]  /*140a0*/  IMAD.MOV.U32 R223, RZ, RZ, R85 ;  /* 0x000000ffffdf7224 */ /* 0x000fe200078e0055 */
[----:B------:R2:W5:Y:S04]  /*140b0*/  LDL.LU R242, [R1+0x6c] ;  /* 0x00006c0001f27983 */ /* 0x0005680000300800 */
[----:B------:R2:W5:Y:S02]  /*140c0*/  LDL.LU R241, [R1+0x68] ;  /* 0x0000680001f17983 */ /* 0x0005640000300800 */
[----:B------:R-:W-:Y:S02]  /*140d0*/  HMMA.16816.F32.BF16 R84, R4, R30, R208 ;  /* 0x0000001e0454723c */ /* 0x000fe400000418d0 */
[----:B------:R2:W5:Y:S04]  /*140e0*/  LDL.LU R240, [R1+0x64] ;  /* 0x0000640001f07983 */ /* 0x0005680000300800 */
[----:B------:R2:W5:Y:S01]  /*140f0*/  LDL.LU R239, [R1+0x60] ;  /* 0x0000600001ef7983 */ /* 0x0005620000300800 */
[----:B------:R-:W-:Y:S01]  /*14100*/  FFMA.FTZ R4, R195, c[0x0][0x2d0], -R3 ;  /* 0x0000b400c3047a23 */ /* 0x000fe20000010803 */
[----:B------:R-:W-:Y:S01]  /*14110*/  MOV R7, R225 ;  /* 0x000000e100077202 */ /* 0x000fe20000000f00 */
[----:B------:R-:W-:Y:S01]  /*14120*/  IMAD.MOV.U32 R6, RZ, RZ, R226 ;  /* 0x000000ffff067224 */ /* 0x000fe200078e00e2 */
[----:B------:R-:W-:Y:S01]  /*14130*/  MOV R5, R227 ;  /* 0x000000e300057202 */ /* 0x000fe20000000f00 */
[C---:B------:R-:W-:Y:S01]  /*14140*/  HMMA.16816.F32.BF16 R216, R8.reuse, R20, R112 ;  /* 0x0000001408d8723c */ /* 0x040fe20000041870 */
[----:B------:R2:W5:Y:S07]  /*14150*/  LDL.LU R238, [R1+0x5c] ;  /* 0x00005c0001ee7983 */ /* 0x00056e0000300800 */
[----:B------:R-:W-:Y:S01]  /*14160*/  HMMA.16816.F32.BF16 R224, R8, R24, R124 ;  /* 0x0000001808e0723c */ /* 0x000fe2000004187c */
[----:B------:R1:W-:Y:S06]  /*14170*/  MUFU.EX2 R24, R4 ;  /* 0x0000000400187308 */ /* 0x0003ec0000000800 */
[----:B------:R-:W-:Y:S01]  /*14180*/  IMAD.MOV.U32 R127, RZ, RZ, R221 ;  /* 0x000000ffff7f7224 */ /* 0x000fe200078e00dd */
[----:B------:R-:W-:Y:S01]  /*14190*/  MOV R126, R222 ;  /* 0x000000de007e7202 */ /* 0x000fe20000000f00 */
[----:B------:R-:W-:-:S02]  /*141a0*/  IMAD.MOV.U32 R125, RZ, RZ, R223 ;  /* 0x000000ffff7d7224 */ /* 0x000fc400078e00df */
[----:B-1----:R-:W-:-:S04]  /*141b0*/  FFMA.FTZ R4, R193, c[0x0][0x2d0], -R3 ;  /* 0x0000b400c1047a23 */ /* 0x002fc80000010803 */
[----:B------:R1:W3:Y:S01]  /*141c0*/  MUFU.EX2 R25, R4 ;  /* 0x0000000400197308 */ /* 0x0002e20000000800 */
[----:B------:R-:W-:Y:S01]  /*141d0*/  HMMA.16816.F32.BF16 R220, R8, R26, R72 ;  /* 0x0000001a08dc723c */ /* 0x000fe20000041848 */
[----:B------:R-:W-:Y:S01]  /*141e0*/  MOV R124, R212 ;  /* 0x000000d4007c7202 */ /* 0x000fe20000000f00 */
[--C-:B-1----:R-:W-:Y:S02]  /*141f0*/  FFMA.FTZ R4, R191, c[0x0][0x2d0], -R3.reuse ;  /* 0x0000b400bf047a23 */ /* 0x102fe40000010803 */
[----:B------:R-:W-:-:S04]  /*14200*/  FFMA.FTZ R3, R194, c[0x0][0x2d0], -R3 ;  /* 0x0000b400c2037a23 */ /* 0x000fc80000010803 */
[----:B------:R1:W-:Y:S01]  /*14210*/  MUFU.EX2 R26, R3 ;  /* 0x00000003001a7308 */ /* 0x0003e20000000800 */
[----:B------:R-:W-:Y:S01]  /*14220*/  IMAD.MOV.U32 R73, RZ, RZ, R213 ;  /* 0x000000ffff497224 */ /* 0x000fe200078e00d5 */
[----:B------:R-:W-:Y:S01]  /*14230*/  MOV R74, R214 ;  /* 0x000000d6004a7202 */ /* 0x000fe20000000f00 */
[----:B------:R-:W-:Y:S02]  /*14240*/  IMAD.MOV.U32 R75, RZ, RZ, R215 ;  /* 0x000000ffff4b7224 */ /* 0x000fe400078e00d7 */
[----:B------:R-:W-:Y:S01]  /*14250*/  HMMA.16816.F32.BF16 R212, R8, R22, R68 ;  /* 0x0000001608d4723c */ /* 0x000fe20000041844 */
[----:B-1----:R-:W-:-:S04]  /*14260*/  FFMA.FTZ R3, R252, c[0x0][0x2d0], -R0 ;  /* 0x0000b400fc037a23 */ /* 0x002fc80000010800 */
[----:B------:R1:W-:Y:S03]  /*14270*/  MUFU.EX2 R20, R3 ;  /* 0x0000000300147308 */ /* 0x0003e60000000800 */
[----:B------:R-:W-:Y:S01]  /*14280*/  HMMA.16816.F32.BF16 R208, R8, R16, R116 ;  /* 0x0000001008d0723c */ /* 0x000fe20000041874 */
[----:B-1----:R-:W-:-:S04]  /*14290*/  FFMA.FTZ R3, R190, c[0x0][0x2d0], -R0 ;  /* 0x0000b400be037a23 */ /* 0x002fc80000010800 */
[----:B------:R1:W4:Y:S02]  /*142a0*/  MUFU.EX2 R22, R3 ;  /* 0x0000000300167308 */ /* 0x0003240000000800 */
[--C-:B-1----:R-:W-:Y:S02]  /*142b0*/  FFMA.FTZ R3, R189, c[0x0][0x2d0], -R0.reuse ;  /* 0x0000b400bd037a23 */ /* 0x102fe40000010800 */
[----:B------:R-:W-:-:S04]  /*142c0*/  FFMA.FTZ R0, R188, c[0x0][0x2d0], -R0 ;  /* 0x0000b400bc007a23 */ /* 0x000fc80000010800 */
[----:B------:R-:W-:Y:S01]  /*142d0*/  MUFU.EX2 R23, R3 ;  /* 0x0000000300177308 */ /* 0x000fe20000000800 */
[----:B------:R-:W-:Y:S07]  /*142e0*/  HMMA.16816.F32.BF16 R116, R8, R28, R204 ;  /* 0x0000001c0874723c */ /* 0x000fee00000418cc */
[----:B------:R-:W1:Y:S01]  /*142f0*/  MUFU.EX2 R27, R4 ;  /* 0x00000004001b7308 */ /* 0x000e620000000800 */
[----:B------:R-:W-:Y:S01]  /*14300*/  IMAD.MOV.U32 R194, RZ, RZ, R81 ;  /* 0x000000ffffc27224 */ /* 0x000fe200078e0051 */
[----:B------:R-:W-:Y:S01]  /*14310*/  MOV R195, R80 ;  /* 0x0000005000c37202 */ /* 0x000fe20000000f00 */
[----:B------:R-:W-:Y:S05]  /*14320*/  LDSM.16.MT88.4 R188, [R236+0x1900] ;  /* 0x00190000ecbc783b */ /* 0x000fea0000004200 */
[----:B------:R1:W-:Y:S01]  /*14330*/  MUFU.EX2 R21, R0 ;  /* 0x0000000000157308 */ /* 0x0003e20000000800 */
[----:B------:R-:W-:-:S02]  /*14340*/  FADD.FTZ R9, R192, R15 ;  /* 0x0000000fc0097221 */ /* 0x000fc40000010000 */
[----:B------:R-:W-:Y:S01]  /*14350*/  FADD.FTZ R8, R101, R100 ;  /* 0x0000006465087221 */ /* 0x000fe20000010000 */
[----:B------:R-:W-:Y:S01]  /*14360*/  MOV R10, R99 ;  /* 0x00000063000a7202 */ /* 0x000fe20000000f00 */
[----:B------:R-:W-:Y:S01]  /*14370*/  LDSM.16.MT88.4 R204, [R235+0x1900] ;  /* 0x00190000ebcc783b */ /* 0x000fe20000004200 */
[----:B-1----:R-:W-:Y:S01]  /*14380*/  FFMA.FTZ R0, R73, c[0x0][0x2d0], -R13 ;  /* 0x0000b40049007a23 */ /* 0x002fe2000001080d */
[----:B------:R-:W-:Y:S01]  /*14390*/  MOV R73, R74 ;  /* 0x0000004a00497202 */ /* 0x000fe20000000f00 */
[----:B------:R-:W-:Y:S01]  /*143a0*/  IMAD.MOV.U32 R74, RZ, RZ, R75 ;  /* 0x000000ffff4a7224 */ /* 0x000fe200078e004b */
[----:B------:R-:W-:Y:S01]  /*143b0*/  MOV R75, R124 ;  /* 0x0000007c004b7202 */ /* 0x000fe20000000f00 */
[----:B------:R-:W-:Y:S01]  /*143c0*/  IMAD.MOV.U32 R124, RZ, RZ, R125 ;  /* 0x000000ffff7c7224 */ /* 0x000fe200078e007d */
[----:B------:R-:W-:Y:S01]  /*143d0*/  MOV R125, R126 ;  /* 0x0000007e007d7202 */ /* 0x000fe20000000f00 */
[----:B------:R1:W-:Y:S01]  /*143e0*/  MUFU.EX2 R17, R0 ;  /* 0x0000000000117308 */ /* 0x0003e20000000800 */
        /* <DEDUP_REMOVED lines=8> */
[----:B-1----:R-:W-:Y:S01]  /*14470*/  FFMA.FTZ R0, R73, c[0x0][0x2d0], -R13 ;  /* 0x0000b40049007a23 */ /* 0x002fe2000001080d */
[----:B------:R-:W-:Y:S01]  /*14480*/  MOV R73, R74 ;  /* 0x0000004a00497202 */ /* 0x000fe20000000f00 */
[----:B------:R-:W-:Y:S01]  /*14490*/  IMAD.MOV.U32 R74, RZ, RZ, R75 ;  /* 0x000000ffff4a7224 */ /* 0x000fe200078e004b */
[----:B------:R-:W-:Y:S01]  /*144a0*/  MOV R75, R124 ;  /* 0x0000007c004b7202 */ /* 0x000fe20000000f00 */
[----:B------:R-:W-:Y:S01]  /*144b0*/  IMAD.MOV.U32 R124, RZ, RZ, R125 ;  /* 0x000000ffff7c7224 */ /* 0x000fe200078e007d */
[----:B------:R-:W-:Y:S01]  /*144c0*/  MOV R125, R126 ;  /* 0x0000007e007d7202 */ /* 0x000fe20000000f00 */
[----:B------:R-:W-:Y:S01]  /*144d0*/  IMAD.MOV.U32 R126, RZ, RZ, R5 ;  /* 0x000000ffff7e7224 */ /* 0x000fe200078e0005 */
[----:B------:R1:W1:Y:S01]  /*144e0*/  MUFU.EX2 R18, R0 ;  /* 0x0000000000127308 */ /* 0x0002620000000800 */
        /* <DEDUP_REMOVED lines=8> */
[----:B------:R-:W-:Y:S02]  /*14570*/  IMAD.MOV.U32 R158, RZ, RZ, R159 ;  /* 0x000000ffff9e7224 */ /* 0x000fe400078e009f */
[----:B-1----:R-:W-:Y:S02]  /*14580*/  FFMA.FTZ R0, R73, c[0x0][0x2d0], -R13 ;  /* 0x0000b40049007a23 */ /* 0x002fe4000001080d */
        /* <DEDUP_REMOVED lines=12> */
[----:B------:R1:W-:Y:S01]  /*14650*/  MUFU.EX2 R19, R0 ;  /* 0x0000000000137308 */ /* 0x0003e20000000800 */
[----:B------:R-:W-:Y:S01]  /*14660*/  MOV R157, R158 ;  /* 0x0000009e009d7202 */ /* 0x000fe20000000f00 */
[----:B------:R-:W-:Y:S01]  /*14670*/  IMAD.MOV.U32 R158, RZ, RZ, R159 ;  /* 0x000000ffff9e7224 */ /* 0x000fe200078e009f */
[----:B------:R-:W-:-:S02]  /*14680*/  MOV R159, R129 ;  /* 0x00000081009f7202 */ /* 0x000fc40000000f00 */
[----:B------:R-:W-:Y:S02]  /*14690*/  MOV R114, R74 ;  /* 0x0000004a00727202 */ /* 0x000fe40000000f00 */
[----:B------:R-:W-:Y:S01]  /*146a0*/  MOV R130, R131 ;  /* 0x0000008300827202 */ /* 0x000fe20000000f00 */
[----:B------:R-:W-:Y:S01]  /*146b0*/  IMAD.MOV.U32 R131, RZ, RZ, R173 ;  /* 0x000000ffff837224 */ /* 0x000fe200078e00ad */
[----:B------:R-:W-:Y:S01]  /*146c0*/  MOV R173, R232 ;  /* 0x000000e800ad7202 */ /* 0x000fe20000000f00 */
[----:B------:R-:W-:Y:S01]  /*146d0*/  IMAD.MOV.U32 R115, RZ, RZ, R75 ;  /* 0x000000ffff737224 */ /* 0x000fe200078e004b */
[----:B------:R-:W-:Y:S01]  /*146e0*/  MOV R72, R124 ;  /* 0x0000007c00487202 */ /* 0x000fe20000000f00 */
[----:B------:R-:W-:Y:S02]  /*146f0*/  IMAD.MOV.U32 R124, RZ, RZ, R5 ;  /* 0x000000ffff7c7224 */ /* 0x000fe400078e0005 */
[----:B-1----:R-:W-:Y:S01]  /*14700*/  FFMA.FTZ R0, R73, c[0x0][0x2d0], -R13 ;  /* 0x0000b40049007a23 */ /* 0x002fe2000001080d */
[----:B------:R-:W-:Y:S01]  /*14710*/  MOV R73, R6 ;  /* 0x0000000600497202 */ /* 0x000fe20000000f00 */
[----:B------:R-:W-:Y:S01]  /*14720*/  IMAD.MOV.U32 R74, RZ, RZ, R7 ;  /* 0x000000ffff4a7224 */ /* 0x000fe200078e0007 */
[----:B------:R-:W-:Y:S01]  /*14730*/  MOV R75, R156 ;  /* 0x0000009c004b7202 */ /* 0x000fe20000000f00 */
[----:B------:R1:W-:Y:S01]  /*14740*/  MUFU.EX2 R16, R0 ;  /* 0x0000000000107308 */ /* 0x0003e20000000800 */
[----:B------:R-:W-:Y:S01]  /*14750*/  IMAD.MOV.U32 R5, RZ, RZ, R157 ;  /* 0x000000ffff057224 */ /* 0x000fe200078e009d */
[----:B------:R-:W-:Y:S01]  /*14760*/  MOV R6, R158 ;  /* 0x0000009e00067202 */ /* 0x000fe20000000f00 */
[----:B------:R-:W-:-:S02]  /*14770*/  IMAD.MOV.U32 R7, RZ, RZ, R159 ;  /* 0x000000ffff077224 */ /* 0x000fc400078e009f */
[----:B------:R-:W-:Y:S01]  /*14780*/  IMAD.MOV.U32 R129, RZ, RZ, R130 ;  /* 0x000000ffff817224 */ /* 0x000fe200078e0082 */
[----:B------:R-:W2:Y:S01]  /*14790*/  LDSM.16.MT88.4 R156, [R233+0x1900] ;  /* 0x00190000e99c783b */ /* 0x000ea20000004200 */
[----:B------:R-:W-:Y:S01]  /*147a0*/  MOV R130, R131 ;  /* 0x0000008300827202 */ /* 0x000fe20000000f00 */
[----:B------:R-:W-:Y:S01]  /*147b0*/  IMAD.MOV.U32 R131, RZ, RZ, R173 ;  /* 0x000000ffff837224 */ /* 0x000fe200078e00ad */
[----:B------:R-:W-:Y:S01]  /*147c0*/  MOV R173, R174 ;  /* 0x000000ae00ad7202 */ /* 0x000fe20000000f00 */
[----:B------:R-:W-:Y:S02]  /*147d0*/  IMAD.MOV.U32 R174, RZ, RZ, R132 ;  /* 0x000000ffffae7224 */ /* 0x000fe400078e0084 */
[----:B-1----:R-:W-:-:S04]  /*147e0*/  FFMA.FTZ R0, R114, c[0x0][0x2d0], -R12 ;  /* 0x0000b40072007a23 */ /* 0x002fc8000001080c */
[----:B------:R1:W-:Y:S01]  /*147f0*/  MUFU.EX2 R13, R0 ;  /* 0x00000000000d7308 */ /* 0x0003e20000000800 */
[----:B------:R-:W-:Y:S02]  /*14800*/  IMAD.MOV.U32 R112, RZ, RZ, R72 ;  /* 0x000000ffff707224 */ /* 0x000fe400078e0048 */
[----:B------:R-:W-:Y:S01]  /*14810*/  FFMA.FTZ R3, R115, c[0x0][0x2d0], -R12 ;  /* 0x0000b40073037a23 */ /* 0x000fe2000001080c */
[----:B------:R-:W-:Y:S01]  /*14820*/  MOV R115, R75 ;  /* 0x0000004b00737202 */ /* 0x000fe20000000f00 */
[----:B------:R-:W-:Y:S02]  /*14830*/  IMAD.MOV.U32 R114, RZ, RZ, R74 ;  /* 0x000000ffff727224 */ /* 0x000fe400078e004a */
[----:B-1----:R-:W-:Y:S01]  /*14840*/  FFMA.FTZ R0, R129, c[0x0][0x2d0], -R12 ;  /* 0x0000b40081007a23 */ /* 0x002fe2000001080c */
[----:B------:R-:W-:Y:S01]  /*14850*/  MOV R129, R130 ;  /* 0x0000008200817202 */ /* 0x000fe20000000f00 */
[----:B------:R-:W-:Y:S01]  /*14860*/  IMAD.MOV.U32 R130, RZ, RZ, R131 ;  /* 0x000000ffff827224 */ /* 0x000fe200078e0083 */
[----:B------:R-:W-:Y:S01]  /*14870*/  MOV R131, R173 ;  /* 0x000000ad00837202 */ /* 0x000fe20000000f00 */
[----:B------:R-:W-:Y:S01]  /*14880*/  IMAD.MOV.U32 R173, RZ, RZ, R174 ;  /* 0x000000ffffad7224 */ /* 0x000fe200078e00ae */
[----:B------:R-:W-:Y:S01]  /*14890*/  MOV R174, R67 ;  /* 0x0000004300ae7202 */ /* 0x000fe20000000f00 */
[----:B------:R-:W-:Y:S01]  /*148a0*/  IMAD.MOV.U32 R67, RZ, RZ, R172 ;  /* 0x000000ffff437224 */ /* 0x000fe200078e00ac */
[----:B------:R-:W-:-:S02]  /*148b0*/  MOV R172, R14 ;  /* 0x0000000e00ac7202 */ /* 0x000fc40000000f00 */
[----:B------:R1:W1:Y:S01]  /*148c0*/  MUFU.EX2 R14, R0 ;  /* 0x00000000000e7308 */ /* 0x0002620000000800 */
        /* <DEDUP_REMOVED lines=12> */
[----:B------:R1:W-:Y:S01]  /*14990*/  MUFU.EX2 R12, R3 ;  /* 0x00000003000c7308 */ /* 0x0003e20000000800 */
[----:B------:R-:W-:Y:S01]  /*149a0*/  MOV R113, R73 ;  /* 0x0000004900717202 */ /* 0x000fe20000000f00 */
[----:B------:R-:W-:Y:S01]  /*149b0*/  IMAD.MOV.U32 R73, RZ, RZ, R129 ;  /* 0x000000ffff497224 */ /* 0x000fe200078e0081 */
[----:B------:R-:W-:Y:S01]  /*149c0*/  MOV R114, R82 ;  /* 0x0000005200727202 */ /* 0x000fe20000000f00 */
[----:B------:R-:W-:Y:S01]  /*149d0*/  IMAD.MOV.U32 R71, RZ, RZ, R115 ;  /* 0x000000ffff477224 */ /* 0x000fe200078e0073 */
[----:B------:R-:W-:Y:S01]  /*149e0*/  MOV R130, R67 ;  /* 0x0000004300827202 */ /* 0x000fe20000000f00 */
[----:B------:R-:W-:Y:S01]  /*149f0*/  IMAD.MOV.U32 R30, RZ, RZ, R125 ;  /* 0x000000ffff1e7224 */ /* 0x000fe200078e007d */
[----:B------:R-:W-:Y:S01]  /*14a00*/  MOV R31, R124 ;  /* 0x0000007c001f7202 */ /* 0x000fe20000000f00 */
[----:B------:R2:W2:Y:S01]  /*14a10*/  MUFU.EX2 R15, R0 ;  /* 0x00000000000f7308 */ /* 0x0004a20000000800 */
[----:B------:R-:W-:Y:S01]  /*14a20*/  IMAD.MOV.U32 R82, RZ, RZ, R83 ;  /* 0x000000ffff527224 */ /* 0x000fe200078e0053 */
[----:B------:R-:W-:Y:S01]  /*14a30*/  MOV R131, R175 ;  /* 0x000000af00837202 */ /* 0x000fe20000000f00 */
[----:B------:R-:W-:Y:S01]  /*14a40*/  IMAD.MOV.U32 R129, RZ, RZ, R174 ;  /* 0x000000ffff817224 */ /* 0x000fe200078e00ae */
[----:B------:R-:W-:Y:S01]  /*14a50*/  MOV R83, R128 ;  /* 0x0000008000537202 */ /* 0x000fe20000000f00 */
[----:B------:R-:W-:Y:S01]  /*14a60*/  IMAD.MOV.U32 R67, RZ, RZ, R172 ;  /* 0x000000ffff437224 */ /* 0x000fe200078e00ac */
[----:B------:R-:W-:Y:S01]  /*14a70*/  MOV R100, R126 ;  /* 0x0000007e00647202 */ /* 0x000fe20000000f00 */
[----:B------:R-:W4:Y:S01]  /*14a80*/  LDSM.16.MT88.4 R172, [R234+0x1900] ;  /* 0x00190000eaac783b */ /* 0x000f220000004200 */
[----:B-1----:R-:W-:Y:S01]  /*14a90*/  IMAD.MOV.U32 R3, RZ, RZ, R82 ;  /* 0x000000ffff037224 */ /* 0x002fe200078e0052 */
[----:B------:R-:W-:Y:S01]  /*14aa0*/  MOV R112, R72 ;  /* 0x0000004800707202 */ /* 0x000fe20000000f00 */
[----:B------:R-:W-:Y:S01]  /*14ab0*/  IMAD.MOV.U32 R70, RZ, RZ, R113 ;  /* 0x000000ffff467224 */ /* 0x000fe200078e0071 */
[----:B------:R-:W-:Y:S01]  /*14ac0*/  MOV R72, R130 ;  /* 0x0000008200487202 */ /* 0x000fe20000000f00 */
[----:B------:R-:W-:-:S02]  /*14ad0*/  IMAD.MOV.U32 R113, RZ, RZ, R73 ;  /* 0x000000ffff717224 */ /* 0x000fc400078e0049 */
[----:B------:R-:W-:Y:S01]  /*14ae0*/  IMAD.MOV.U32 R101, RZ, RZ, R127 ;  /* 0x000000ffff657224 */ /* 0x000fe200078e007f */
[----:B------:R-:W-:Y:S01]  /*14af0*/  MOV R193, R7 ;  /* 0x0000000700c17202 */ /* 0x000fe20000000f00 */
[----:B------:R-:W-:Y:S01]  /*14b00*/  IMAD.MOV.U32 R192, RZ, RZ, R6 ;  /* 0x000000ffffc07224 */ /* 0x000fe200078e0006 */
[----:B--2---:R-:W-:Y:S01]  /*14b10*/  MOV R0, R83 ;  /* 0x0000005300007202 */ /* 0x004fe20000000f00 */
[----:B------:R1:W5:Y:S01]  /*14b20*/  LDL.LU R237, [R1+0x58] ;  /* 0x0000580001ed7983 */ /* 0x0003620000300800 */
[----:B------:R-:W-:-:S03]  /*14b30*/  IMAD.MOV.U32 R115, RZ, RZ, R129 ;  /* 0x000000ffff737224 */ /* 0x000fc600078e0081 */
[----:B------:R-:W2:Y:S01]  /*14b40*/  LDSM.16.MT88.4 R80, [R233+0x3900] ;  /* 0x00390000e950783b */ /* 0x000ea20000004200 */
[----:B------:R-:W-:Y:S01]  /*14b50*/  IMAD.MOV.U32 R73, RZ, RZ, R131 ;  /* 0x000000ffff497224 */ /* 0x000fe200078e0083 */
[----:B---3--:R-:W-:Y:S02]  /*14b60*/  F2FP.BF16.PACK_AB R128, R25, R24 ;  /* 0x000000181980723e */ /* 0x008fe400000010ff */
[----:B----4-:R-:W-:Y:S02]  /*14b70*/  F2FP.BF16.PACK_AB R129, R22, R20 ;  /* 0x000000141681723e */ /* 0x010fe400000010ff */
[----:B------:R-:W-:Y:S02]  /*14b80*/  F2FP.BF16.PACK_AB R130, R26, R27 ;  /* 0x0000001b1a82723e */ /* 0x000fe400000010ff */
[----:B------:R-:W-:Y:S02]  /*14b90*/  F2FP.BF16.PACK_AB R124, R18, R17 ;  /* 0x00000011127c723e */ /* 0x000fe400000010ff */
[----:B------:R-:W-:-:S02]  /*14ba0*/  F2FP.BF16.PACK_AB R125, R14, R13 ;  /* 0x0000000d0e7d723e */ /* 0x000fc400000010ff */
[----:B------:R-:W-:Y:S02]  /*14bb0*/  F2FP.BF16.PACK_AB R126, R16, R19 ;  /* 0x00000013107e723e */ /* 0x000fe400000010ff */
[----:B------:R-:W-:Y:S02]  /*14bc0*/  F2FP.BF16.PACK_AB R127, R15, R12 ;  /* 0x0000000c0f7f723e */ /* 0x000fe400000010ff */
[----:B------:R-:W-:Y:S01]  /*14bd0*/  MOV R29, R72 ;  /* 0x00000048001d7202 */ /* 0x000fe20000000f00 */
[----:B------:R-:W-:Y:S01]  /*14be0*/  FADD.FTZ R0, R0, R9 ;  /* 0x0000000900007221 */ /* 0x000fe20000010000 */
[----:B------:R-:W-:Y:S01]  /*14bf0*/  F2FP.BF16.PACK_AB R131, R21, R23 ;  /* 0x000000171583723e */ /* 0x000fe200000010ff */
[----:B------:R-:W-:Y:S01]  /*14c00*/  FADD.FTZ R11, R70, R69 ;  /* 0x00000045460b7221 */ /* 0x000fe20000010000 */
[----:B------:R-:W-:Y:S01]  /*14c10*/  MOV R68, R114 ;  /* 0x0000007200447202 */ /* 0x000fe20000000f00 */
[-C--:B------:R-:W-:Y:S01]  /*14c20*/  HMMA.16816.F32.BF16 R144, R124, R156.reuse, R144 ;  /* 0x0000009c7c90723c */ /* 0x080fe20000041890 */
[----:B------:R1:W5:Y:S07]  /*14c30*/  LDL.LU R232, [R1+0x54] ;  /* 0x0000540001e87983 */ /* 0x00036e0000300800 */
[----:B------:R-:W-:Y:S08]  /*14c40*/  HMMA.16816.F32.BF16 R148, R128, R156, R148 ;  /* 0x0000009c8094723c */ /* 0x000ff00000041894 */
[----:B------:R-:W-:Y:S01]  /*14c50*/  HMMA.16816.F32.BF16 R152, R124, R158, R152 ;  /* 0x0000009e7c98723c */ /* 0x000fe20000041898 */
[----:B------:R-:W-:-:S07]  /*14c60*/  IMAD.MOV.U32 R28, RZ, RZ, R73 ;  /* 0x000000ffff1c7224 */ /* 0x000fce00078e0049 */
[-C--:B------:R-:W-:Y:S08]  /*14c70*/  HMMA.16816.F32.BF16 R160, R128, R172.reuse, R160 ;  /* 0x000000ac80a0723c */ /* 0x080ff000000418a0 */
[C---:B------:R-:W-:Y:S08]  /*14c80*/  HMMA.16816.F32.BF16 R164, R124.reuse, R172, R164 ;  /* 0x000000ac7ca4723c */ /* 0x040ff000000418a4 */
[----:B------:R-:W-:Y:S08]  /*14c90*/  HMMA.16816.F32.BF16 R168, R124, R174, R168 ;  /* 0x000000ae7ca8723c */ /* 0x000ff000000418a8 */
[-C--:B------:R-:W-:Y:S08]  /*14ca0*/  HMMA.16816.F32.BF16 R176, R128, R188.reuse, R176 ;  /* 0x000000bc80b0723c */ /* 0x080ff000000418b0 */
[C---:B------:R-:W-:Y:S08]  /*14cb0*/  HMMA.16816.F32.BF16 R180, R124.reuse, R188, R180 ;  /* 0x000000bc7cb4723c */ /* 0x040ff000000418b4 */
[----:B------:R-:W-:Y:S01]  /*14cc0*/  HMMA.16816.F32.BF16 R184, R124, R190, R184 ;  /* 0x000000be7cb8723c */ /* 0x000fe200000418b8 */
[----:B------:R-:W-:Y:S01]  /*14cd0*/  MOV R70, R112 ;  /* 0x0000007000467202 */ /* 0x000fe20000000f00 */
[----:B------:R-:W-:Y:S01]  /*14ce0*/  IMAD.MOV.U32 R252, RZ, RZ, R115 ;  /* 0x000000fffffc7224 */ /* 0x000fe200078e0073 */
[----:B------:R1:W5:Y:S05]  /*14cf0*/  LDL.LU R132, [R1+0x50] ;  /* 0x0000500001847983 */ /* 0x00036a0000300800 */
[----:B------:R-:W-:Y:S07]  /*14d00*/  HMMA.16816.F32.BF16 R156, R128, R158, R40 ;  /* 0x0000009e809c723c */ /* 0x000fee0000041828 */
[----:B------:R-:W-:-:S02]  /*14d10*/  MOV R41, R5 ;  /* 0x0000000500297202 */ /* 0x000fc40000000f00 */
[----:B------:R-:W3:Y:S01]  /*14d20*/  LDSM.16.MT88.4 R4, [R235+0x3900] ;  /* 0x00390000eb04783b */ /* 0x000ee20000004200 */
[----:B------:R-:W-:Y:S01]  /*14d30*/  HMMA.16816.F32.BF16 R172, R128, R174, R36 ;  /* 0x000000ae80ac723c */ /* 0x000fe20000041824 */
[----:B------:R-:W-:Y:S01]  /*14d40*/  MOV R43, R74 ;  /* 0x0000004a002b7202 */ /* 0x000fe20000000f00 */
[----:B------:R-:W-:-:S05]  /*14d50*/  IMAD.MOV.U32 R42, RZ, RZ, R75 ;  /* 0x000000ffff2a7224 */ /* 0x000fca00078e004b */
[----:B------:R-:W-:Y:S01]  /*14d60*/  IMAD.MOV.U32 R38, RZ, RZ, R96 ;  /* 0x000000ffff267224 */ /* 0x000fe200078e0060 */
[----:B--2---:R-:W-:Y:S01]  /*14d70*/  HMMA.16816.F32.BF16 R72, R124, R80, R52 ;  /* 0x000000507c48723c */ /* 0x004fe20000041834 */
[----:B------:R-:W-:Y:S01]  /*14d80*/  MOV R39, R97 ;  /* 0x0000006100277202 */ /* 0x000fe20000000f00 */
[----:B------:R-:W-:Y:S01]  /*14d90*/  IMAD.MOV.U32 R40, RZ, RZ, R98 ;  /* 0x000000ffff287224 */ /* 0x000fe200078e0062 */
[----:B------:R-:W-:-:S05]  /*14da0*/  MOV R37, R100 ;  /* 0x0000006400257202 */ /* 0x000fca0000000f00 */
[----:B------:R-:W-:Y:S01]  /*14db0*/  HMMA.16816.F32.BF16 R188, R128, R190, R32 ;  /* 0x000000be80bc723c */ /* 0x000fe20000041820 */
[----:B------:R-:W-:Y:S01]  /*14dc0*/  IMAD.MOV.U32 R54, RZ, RZ, R38 ;  /* 0x000000ffff367224 */ /* 0x000fe200078e0026 */
[----:B------:R-:W-:Y:S01]  /*14dd0*/  MOV R55, R39 ;  /* 0x0000002700377202 */ /* 0x000fe20000000f00 */
[----:B------:R-:W-:Y:S01]  /*14de0*/  IMAD.MOV.U32 R36, RZ, RZ, R101 ;  /* 0x000000ffff247224 */ /* 0x000fe200078e0065 */
[----:B------:R-:W2:Y:S01]  /*14df0*/  LDSM.16.MT88.4 R96, [R234+0x3900] ;  /* 0x00390000ea60783b */ /* 0x000ea20000004200 */
[----:B------:R-:W-:Y:S02]  /*14e00*/  FADD.FTZ R3, R3, R54 ;  /* 0x0000003603037221 */ /* 0x000fe40000010000 */
[----:B------:R-:W-:Y:S01]  /*14e10*/  MOV R33, R41 ;  /* 0x0000002900217202 */ /* 0x000fe20000000f00 */
[----:B------:R-:W-:Y:S02]  /*14e20*/  IMAD.MOV.U32 R32, RZ, RZ, R40 ;  /* 0x000000ffff207224 */ /* 0x000fe400078e0028 */
[----:B------:R-:W-:-:S02]  /*14e30*/  FADD.FTZ R10, R10, R3 ;  /* 0x000000030a0a7221 */ /* 0x000fc40000010000 */
[----:B------:R-:W-:Y:S01]  /*14e40*/  FADD.FTZ R9, R33, R0 ;  /* 0x0000000021097221 */ /* 0x000fe20000010000 */
[----:B------:R-:W-:Y:S01]  /*14e50*/  MOV R35, R43 ;  /* 0x0000002b00237202 */ /* 0x000fe20000000f00 */
[----:B------:R-:W-:Y:S02]  /*14e60*/  IMAD.MOV.U32 R34, RZ, RZ, R42 ;  /* 0x000000ffff227224 */ /* 0x000fe400078e002a */
[----:B------:R-:W-:Y:S01]  /*14e70*/  FADD.FTZ R8, R55, R8 ;  /* 0x0000000837087221 */ /* 0x000fe20000010000 */
[----:B------:R-:W-:Y:S01]  /*14e80*/  MOV R41, R29 ;  /* 0x0000001d00297202 */ /* 0x000fe20000000f00 */
[----:B------:R-:W-:Y:S02]  /*14e90*/  IMAD.MOV.U32 R40, RZ, RZ, R28 ;  /* 0x000000ffff287224 */ /* 0x000fe400078e001c */
[----:B------:R-:W-:Y:S02]  /*14ea0*/  FADD.FTZ R11, R32, R11 ;  /* 0x0000000b200b7221 */ /* 0x000fe40000010000 */
[----:B------:R-:W-:Y:S01]  /*14eb0*/  FADD.FTZ R0, R36, R10 ;  /* 0x0000000a24007221 */ /* 0x000fe20000010000 */
[----:B---3--:R-:W-:Y:S01]  /*14ec0*/  HMMA.16816.F32.BF16 R120, R124, R4, R120 ;  /* 0x000000047c78723c */ /* 0x008fe20000041878 */
[----:B------:R-:W-:Y:S01]  /*14ed0*/  FADD.FTZ R9, R37, R9 ;  /* 0x0000000925097221 */ /* 0x000fe20000010000 */
[----:B------:R-:W-:Y:S01]  /*14ee0*/  MOV R39, R31 ;  /* 0x0000001f00277202 */ /* 0x000fe20000000f00 */
[----:B------:R-:W-:Y:S01]  /*14ef0*/  IMAD.MOV.U32 R38, RZ, RZ, R30 ;  /* 0x000000ffff267224 */ /* 0x000fe200078e001e */
[----:B------:R-:W-:Y:S01]  /*14f00*/  MOV R31, R70 ;  /* 0x00000046001f7202 */ /* 0x000fe20000000f00 */
[----:B------:R-:W-:-:S03]  /*14f10*/  IMAD.MOV.U32 R69, RZ, RZ, R113 ;  /* 0x000000ffff457224 */ /* 0x000fc600078e0071 */
[----:B------:R-:W-:Y:S01]  /*14f20*/  HMMA.16816.F32.BF16 R116, R128, R4, R116 ;  /* 0x000000048074723c */ /* 0x000fe20000041874 */
[----:B------:R-:W-:Y:S01]  /*14f30*/  FADD.FTZ R3, R35, R11 ;  /* 0x0000000b23037221 */ /* 0x000fe20000010000 */
[----:B------:R-:W3:Y:S01]  /*14f40*/  LDSM.16.MT88.4 R112, [R236+0x3900] ;  /* 0x00390000ec70783b */ /* 0x000ee20000004200 */
[----:B------:R-:W-:-:S04]  /*14f50*/  IMAD.MOV.U32 R42, RZ, RZ, R252 ;  /* 0x000000ffff2a7224 */ /* 0x000fc800078e00fc */
[----:B------:R-:W-:Y:S02]  /*14f60*/  FADD.FTZ R4, R34, R8 ;  /* 0x0000000822047221 */ /* 0x000fe40000010000 */
[----:B------:R-:W-:Y:S02]  /*14f70*/  FADD.FTZ R5, R40, R0 ;  /* 0x0000000028057221 */ /* 0x000fe40000010000 */
[----:B------:R-:W-:Y:S01]  /*14f80*/  FADD.FTZ R0, R41, R9 ;  /* 0x0000000929007221 */ /* 0x000fe20000010000 */
[----:B------:R-:W-:Y:S01]  /*14f90*/  MOV R43, R68 ;  /* 0x00000044002b7202 */ /* 0x000fe20000000f00 */
[----:B------:R-:W-:Y:S01]  /*14fa0*/  FADD.FTZ R8, R38, R4 ;  /* 0x0000000426087221 */ /* 0x000fe20000010000 */
[----:B------:R-:W-:Y:S01]  /*14fb0*/  MOV R29, R66 ;  /* 0x00000042001d7202 */ /* 0x000fe20000000f00 */
[----:B------:R-:W-:Y:S01]  /*14fc0*/  IMAD.MOV.U32 R30, RZ, RZ, R69 ;  /* 0x000000ffff1e7224 */ /* 0x000fe200078e0045 */
[----:B------:R-:W-:Y:S01]  /*14fd0*/  MOV R66, R102 ;  /* 0x0000006600427202 */ /* 0x000fe20000000f00 */
[----:B------:R-:W-:-:S02]  /*14fe0*/  FADD.FTZ R4, R39, R3 ;  /* 0x0000000327047221 */ /* 0x000fc40000010000 */
[----:B------:R-:W-:Y:S02]  /*14ff0*/  FADD.FTZ R0, R31, R0 ;  /* 0x000000001f007221 */ /* 0x000fe40000010000 */
[----:B------:R-:W-:Y:S02]  /*15000*/  IMAD.MOV.U32 R28, RZ, RZ, R71 ;  /* 0x000000ffff1c7224 */ /* 0x000fe400078e0047 */
[----:B------:R-:W-:Y:S02]  /*15010*/  FADD.FTZ R3, R42, R8 ;  /* 0x000000082a037221 */ /* 0x000fe40000010000 */
[----:B------:R-:W-:Y:S02]  /*15020*/  IMAD.MOV.U32 R252, RZ, RZ, R103 ;  /* 0x000000fffffc7224 */ /* 0x000fe400078e0067 */
        /* <DEDUP_REMOVED lines=40> */
[C---:B------:R-:W-:Y:S01]  /*152b0*/  HMMA.16816.F32.BF16 R76, R124.reuse, R82, R76 ;  /* 0x000000527c4c723c */ /* 0x040fe2000004184c */
[----:B------:R4:W-:Y:S07]  /*152c0*/  STL [R1+0x3c], R0 ;  /* 0x00003c0001007387 */ /* 0x0009ee0000100800 */
[C---:B--2---:R-:W-:Y:S08]  /*152d0*/  HMMA.16816.F32.BF16 R88, R124.reuse, R96, R88 ;  /* 0x000000607c58723c */ /* 0x044ff00000041858 */
[C---:B------:R-:W-:Y:S08]  /*152e0*/  HMMA.16816.F32.BF16 R92, R124.reuse, R98, R92 ;  /* 0x000000627c5c723c */ /* 0x040ff0000004185c */
[----:B---3--:R-:W-:Y:S01]  /*152f0*/  HMMA.16816.F32.BF16 R104, R124, R112, R104 ;  /* 0x000000707c68723c */ /* 0x008fe20000041868 */
[----:B----4-:R-:W-:-:S07]  /*15300*/  FADD.FTZ R0, R15, R5 ;  /* 0x000000050f007221 */ /* 0x010fce0000010000 */
        /* <DEDUP_REMOVED lines=19> */
[----:B------:R-:W2:Y:S04]  /*15440*/  LDL.LU R135, [R1+0x28] ;  /* 0x0000280001877983 */ /* 0x000ea80000300800 */
[----:B------:R-:W3:Y:S04]  /*15450*/  LDL R136, [R1+0x18] ;  /* 0x0000180001887983 */ /* 0x000ee80000100800 */
[----:B------:R-:W4:Y:S01]  /*15460*/  LDL.LU R67, [R1+0x4c] ;  /* 0x00004c0001437983 */ /* 0x000f220000300800 */
[----:B-----5:R-:W-:Y:S01]  /*15470*/  SHF.R.S32.HI R66, RZ, 0x1f, R132 ;  /* 0x0000001fff427819 */ /* 0x020fe20000011484 */
[C---:B-1----:R-:W-:Y:S01]  /*15480*/  IMAD.SHL.U32 R0, R132.reuse, 0x2, RZ ;  /* 0x0000000284007824 */ /* 0x042fe200078e00ff */
[----:B------:R-:W-:Y:S01]  /*15490*/  MOV R140, R137 ;  /* 0x00000089008c7202 */ /* 0x000fe20000000f00 */
[----:B------:R-:W-:Y:S01]  /*154a0*/  IMAD.MOV.U32 R141, RZ, RZ, R2 ;  /* 0x000000ffff8d7224 */ /* 0x000fe200078e0002 */
[----:B------:R-:W-:Y:S01]  /*154b0*/  SHF.L.U64.HI R3, R132, 0x1, R66 ;  /* 0x0000000184037819 */ /* 0x000fe20000010242 */
[----:B------:R-:W-:Y:S01]  /*154c0*/  IMAD.MOV.U32 R132, RZ, RZ, R138 ;  /* 0x000000ffff847224 */ /* 0x000fe200078e008a */
[----:B------:R-:W-:-:S02]  /*154d0*/  ULDC UR6, c[0x0][0x210] ;  /* 0x0000840000067ab9 */ /* 0x000fc40000000800 */
[----:B------:R-:W-:Y:S01]  /*154e0*/  ULDC UR4, c[0x0][0x1e8] ;  /* 0x00007a0000047ab9 */ /* 0x000fe20000000800 */
[----:B------:R-:W-:Y:S01]  /*154f0*/  STL [R1+0x14], R3 ;  /* 0x0000140301007387 */ /* 0x000fe20000100800 */
[----:B------:R-:W-:Y:S02]  /*15500*/  ULEA.HI.SX32 UR8, UR8, 0xfffffffe, 0x1a ;  /* 0xfffffffe08087891 */ /* 0x000fe4000f8fd23f */
[----:B------:R-:W-:Y:S01]  /*15510*/  UIMAD UR6, UR16, UR6, URZ ;  /* 0x00000006100672a4 */ /* 0x000fe2000f8e023f */
[----:B------:R2:W-:Y:S01]  /*15520*/  STL [R1+0x10], R0 ;  /* 0x0000100001007387 */ /* 0x0005e20000100800 */
[----:B------:R-:W-:Y:S02]  /*15530*/  UIMAD UR4, UR16, UR4, URZ ;  /* 0x00000004100472a4 */ /* 0x000fe4000f8e023f */
[----:B------:R-:W-:Y:S02]  /*15540*/  ULDC.64 UR20, c[0x0][0x118] ;  /* 0x0000460000147ab9 */ /* 0x000fe40000000a00 */
[----:B------:R-:W-:Y:S01]  /*15550*/  ULDC.64 UR14, c[0x0][0x118] ;  /* 0x00004600000e7ab9 */ /* 0x000fe20000000a00 */
[C---:B--2---:R-:W-:Y:S01]  /*15560*/  IMAD.SHL.U32 R0, R135.reuse, 0x2, RZ ;  /* 0x0000000287007824 */ /* 0x044fe200078e00ff */
[----:B----4-:R-:W-:-:S05]  /*15570*/  SHF.L.U64.HI R3, R135, 0x1, R67 ;  /* 0x0000000187037819 */ /* 0x010fca0000010243 */
[----:B------:R1:W-:Y:S04]  /*15580*/  STL [R1+0xc], R3 ;  /* 0x00000c0301007387 */ /* 0x0003e80000100800 */
[----:B------:R3:W-:Y:S01]  /*15590*/  STL [R1+0x8], R0 ;  /* 0x0000080001007387 */ /* 0x0007e20000100800 */
[----:B-1----:R-:W-:Y:S02]  /*155a0*/  MOV R3, R139 ;  /* 0x0000008b00037202 */ /* 0x002fe40000000f00 */
[----:B---3--:R-:W-:-:S05]  /*155b0*/  IADD3 R0, R136, 0x100, RZ ;  /* 0x0000010088007810 */ /* 0x008fca0007ffe0ff */
[----:B------:R1:W-:Y:S01]  /*155c0*/  STL [R1+0x4], R0 ;  /* 0x0000040001007387 */ /* 0x0003e20000100800 */
[----:B------:R-:W-:Y:S05]  /*155d0*/  BRA `(.L_x_906) ;  /* 0x0000046000007947 */ /* 0x000fea0003800000 */
.L_x_908:
[----:B------:R-:W2:Y:S01]  /*155e0*/  LDL R12, [R1+0x48] ;  /* 0x00004800010c7983 */ /* 0x000ea20000100800 */
[----:B------:R-:W-:Y:S01]  /*155f0*/  IMAD.MOV.U32 R2, RZ, RZ, c[0x0][0x2b8] ;  /* 0x0000ae00ff027624 */ /* 0x000fe200078e00ff */
[----:B------:R-:W-:Y:S01]  /*15600*/  ULEA UR7, UR8, UR19, 0x6 ;  /* 0x0000001308077291 */ /* 0x000fe2000f8e303f */
[----:B------:R-:W-:Y:S01]  /*15610*/  IMAD.MOV.U32 R7, RZ, RZ, RZ ;  /* 0x000000ffff077224 */ /* 0x000fe200078e00ff */
[----:B------:R-:W3:Y:S02]  /*15620*/  LDL R39, [R1+0x10] ;  /* 0x0000100001277983 */ /* 0x000ee40000100800 */
[----:B------:R-:W-:Y:S02]  /*15630*/  ISETP.NE.AND P3, PT, R2, 0x1, PT ;  /* 0x000000010200780c */ /* 0x000fe40003f65270 */
[----:B------:R-:W4:Y:S01]  /*15640*/  LDL R38, [R1+0x8] ;  /* 0x0000080001267983 */ /* 0x000f220000100800 */
[----:B------:R-:W-:Y:S03]  /*15650*/  IMAD.U32 R2, RZ, RZ, UR7 ;  /* 0x00000007ff027e24 */ /* 0x000fe6000f8e00ff */
        /* <DEDUP_REMOVED lines=42> */
[----:B------:R1:W-:Y:S03]  /*15900*/  LDGSTS.E.BYPASS.LTC128B.128 [R35+0x4100], [R8.64], !P5 ;  /* 0x0410000008237fae */ /* 0x0003e6000e901d4e */
[--C-:B--2---:R-:W-:Y:S01]  /*15910*/  IMAD.X R5, R13, 0x1, R37.reuse, P0 ;  /* 0x000000010d057824 */ /* 0x104fe200000e0625 */
[----:B------:R2:W-:Y:S01]  /*15920*/  LDGSTS.E.BYPASS.LTC128B.128 [R35+0x6100], [R6.64], !P4 ;  /* 0x0610000006237fae */ /* 0x0005e2000e101d4e */
[-C--:B------:R-:W-:Y:S02]  /*15930*/  IADD3 R12, P0, R12, R38.reuse, RZ ;  /* 0x000000260c0c7210 */ /* 0x080fe40007f1e0ff */
[-C--:B------:R-:W-:Y:S01]  /*15940*/  IADD3 R10, P3, R11, R39.reuse, RZ ;  /* 0x000000270b0a7210 */ /* 0x080fe20007f7e0ff */
[----:B------:R4:W-:Y:S02]  /*15950*/  LDGSTS.E.BYPASS.LTC128B.128 [R35+0x4900], [R4.64], !P5 ;  /* 0x0490000004237fae */ /* 0x0009e4000e901d4e */
[--C-:B------:R-:W-:Y:S05]  /*15960*/  IMAD.X R13, R13, 0x1, R36.reuse, P0 ;  /* 0x000000010d0d7824 */ /* 0x100fea00000e0624 */
        /* <DEDUP_REMOVED lines=13> */
.L_x_906:
        /* <DEDUP_REMOVED lines=369> */
.L_x_907:
        /* <DEDUP_REMOVED lines=868> */
.L_x_905:
        /* <DEDUP_REMOVED lines=183> */
[----:B-----5:R-:W-:Y:S02]  /*1b300*/  @P1 FFMA.FTZ R63, R3, R137, R7 ;  /* 0x00000089033f1223 */ /* 0x020fe40000010007 */
[----:B------:R-:W-:Y:S02]  /*1b310*/  @P0 FFMA.FTZ R64, R0, R2, R4 ;  /* 0x0000000200400223 */ /* 0x000fe40000010004 */
.L_x_851:
        /* <DEDUP_REMOVED lines=116> */
[----:B------:R-:W-:-:S02]  /*1ba60*/  F2FP.BF16.PACK_AB R9, R131, R130 ;  /* 0x000000828309723e */ /* 0x000fc400000010ff */
[----:B------:R-:W-:Y:S01]  /*1ba70*/  F2FP.BF16.PACK_AB R11, R121, R120 ;  /* 0x00000078790b723e */ /* 0x000fe200000010ff */
[----:B---3--:R-:W-:Y:S01]  /*1ba80*/  IMAD.IADD R8, R7, 0x1, R2 ;  /* 0x0000000107087824 */ /* 0x008fe200078e0202 */
        /* <DEDUP_REMOVED lines=55> */
[----:B---3--:R-:W-:-:S03]  /*1be00*/  IMAD.U32 R9, RZ, RZ, UR5 ;  /* 0x00000005ff097e24 */ /* 0x008fc6000f8e00ff */
[----:B------:R-:W-:Y:S06]  /*1be10*/  BAR.SYNC.DEFER_BLOCKING 0x1, 0x80 ;  /* 0x0042000000007b1d */ /* 0x000fec0000010000 */
[----:B------:R-:W-:Y:S02]  /*1be20*/  ULDC.64 UR4, c[0x0][0x508] ;  /* 0x0001420000047ab9 */ /* 0x000fe40000000a00 */
[----:B------:R-:W-:Y:S01]  /*1be30*/  UISETP.NE.U32.AND UP0, UPT, URZ, UR4, UPT ;  /* 0x000000043f00728c */ /* 0x000fe2000bf05070 */
[----:B------:R-:W3:Y:S03]  /*1be40*/  @P0 LDG.E R0, [R8.64] ;  /* 0x0000000a08000981 */ /* 0x000ee6000c1e1900 */
        /* <DEDUP_REMOVED lines=10> */
[----:B---3--:R-:W1:Y:S02]  /*1bef0*/  @P0 R2UR UR5, R0 ;  /* 0x00000000000503c2 */ /* 0x008e6400000e0000 */
[----:B-1----:R-:W-:Y:S02]  /*1bf00*/  @UP1 USHF.R.S32.HI UR4, URZ, 0x1f, UR5 ;  /* 0x0000001f3f041899 */ /* 0x002fe40008011405 */
[----:B------:R-:W-:-:S05]  /*1bf10*/  @UP1 UMOV UR12, UR5 ;  /* 0x00000005000c1c82 */ /* 0x000fca0008000000 */
[----:B------:R-:W-:Y:S01]  /*1bf20*/  @UP1 UMOV UR13, UR4 ;  /* 0x00000004000d1c82 */ /* 0x000fe20008000000 */
[----:B------:R-:W-:Y:S05]  /*1bf30*/  @P1 BRA `(.L_x_910) ;  /* 0x0000004000001947 */ /* 0x000fea0003800000 */
[----:B----4-:R-:W-:Y:S05]  /*1bf40*/  @!P0 BRA `(.L_x_910) ;  /* 0x0000003000008947 */ /* 0x010fea0003800000 */
[----:B------:R-:W3:Y:S04]  /*1bf50*/  LDG.E R0, [R8.64] ;  /* 0x0000000a08007981 */ /* 0x000ee8000c1e1900 */
[----:B------:R-:W3:Y:S02]  /*1bf60*/  LDG.E R2, [R8.64+0x4] ;  /* 0x0000040a08027981 */ /* 0x000ee4000c1e1900 */
[----:B---3-5:R-:W-:Y:S02]  /*1bf70*/  IADD3 R17, -R0, R2, RZ ;  /* 0x0000000200117210 */ /* 0x028fe40007ffe1ff */
.L_x_910:
[----:B----4-:R-:W-:Y:S01]  /*1bf80*/  LOP3.LUT R0, R60, 0xffffffe0, RZ, 0xc0, !PT ;  /* 0xffffffe03c007812 */ /* 0x010fe200078ec0ff */
        /* <DEDUP_REMOVED lines=22> */
[----:B------:R-:W-:Y:S01]  /*1c0f0*/  UIMAD.WIDE.U32 UR18, UR16, UR4, UR18 ;  /* 0x00000004101272a5 */ /* 0x000fe2000f8e0012 */
[----:B------:R-:W-:Y:S01]  /*1c100*/  LOP3.LUT P0, RZ, R5, 0x3, RZ, 0xc0, !PT ;  /* 0x0000000305ff7812 */ /* 0x000fe2000780c0ff */
[----:B------:R-:W-:Y:S01]  /*1c110*/  IMAD R2, R4, 0x8, R2 ;  /* 0x0000000804027824 */ /* 0x000fe200078e0202 */
[----:B------:R-:W-:Y:S01]  /*1c120*/  UIMAD UR6, UR16, UR5, UR6 ;  /* 0x00000005100672a4 */ /* 0x000fe2000f8e0206 */
[----:B------:R-:W-:Y:S01]  /*1c130*/  IMAD R15, R3, 0x10, R0 ;  /* 0x00000010030f7824 */ /* 0x000fe200078e0200 */
[----:B------:R-:W-:Y:S01]  /*1c140*/  USEL UR24, UR24, URZ, !UP1 ;  /* 0x0000003f18187287 */ /* 0x000fe2000c800000 */
[-C--:B------:R-:W-:Y:S01]  /*1c150*/  LEA.HI R4, R65, R66.reuse, RZ, 0x3 ;  /* 0x0000004241047211 */ /* 0x080fe200078f18ff */
        /* <DEDUP_REMOVED lines=21> */
[----:B-----5:R-:W-:Y:S01]  /*1c2b0*/  IMAD R17, R17, c[0x0][0x4e8], RZ ;  /* 0x00013a0011117a24 */ /* 0x020fe200078e02ff */
[----:B------:R-:W-:Y:S01]  /*1c2c0*/  BSSY B0, `(.L_x_911) ;  /* 0x0000069000007945 */ /* 0x000fe20003800000 */
        /* <DEDUP_REMOVED lines=10> */
[----:B------:R-:W-:Y:S01]  /*1c370*/  UIMAD UR6, UR12, UR7, UR6 ;  /* 0x000000070c0672a4 */ /* 0x000fe2000f8e0206 */
[----:B------:R-:W-:Y:S01]  /*1c380*/  ISETP.GE.OR P2, PT, R15, R17, P0 ;  /* 0x000000110f00720c */ /* 0x000fe20000746670 */
        /* <DEDUP_REMOVED lines=38> */
[----:B------:R-:W3:Y:S01]  /*1c5f0*/  SHFL.IDX PT, R9, R0, 0x1, 0x1c1f ;  /* 0x003c1f0000097f89 */ /* 0x000ee200000e0000 */
[----:B------:R-:W-:Y:S01]  /*1c600*/  IADD3 R15, R15, 0x48, RZ ;  /* 0x000000480f0f7810 */ /* 0x000fe20007ffe0ff */
[----:B------:R-:W-:Y:S01]  /*1c610*/  IMAD.SHL.U32 R16, R21, 0x8, RZ ;  /* 0x0000000815107824 */ /* 0x000fe200078e00ff */
[-C--:B------:R-:W-:Y:S01]  /*1c620*/  ISETP.GE.OR P1, PT, R14, R17.reuse, P0 ;  /* 0x000000110e00720c */ /* 0x080fe20000726670 */
[----:B------:R-:W-:Y:S01]  /*1c630*/  SHFL.IDX PT, R12, R5, 0x2, 0x1c1f ;  /* 0x005c1f00050c7f89 */ /* 0x000fe200000e0000 */
[----:B------:R-:W-:Y:S01]  /*1c640*/  ISETP.GE.OR P0, PT, R15, R17, P0 ;  /* 0x000000110f00720c */ /* 0x000fe20000706670 */
[----:B------:R-:W-:Y:S01]  /*1c650*/  IMAD.IADD R3, R3, 0x1, R18 ;  /* 0x0000000103037824 */ /* 0x000fe200078e0212 */
[----:B------:R-:W-:Y:S01]  /*1c660*/  LOP3.LUT R15, R20, 0x7ffffe00, R16, 0xf8, !PT ;  /* 0x7ffffe00140f7812 */ /* 0x000fe200078ef810 */
[----:B------:R-:W4:Y:S02]  /*1c670*/  SHFL.IDX PT, R13, R0, 0x2, 0x1c1f ;  /* 0x005c1f00000d7f89 */ /* 0x000f2400000e0000 */
[----:B------:R-:W-:-:S02]  /*1c680*/  IMAD.WIDE.U32 R2, R7, c[0x0][0x3d8], R2 ;  /* 0x0000f60007027a25 */ /* 0x000fc400078e0002 */
[----:B------:R-:W-:Y:S04]  /*1c690*/  SHFL.IDX PT, R4, R5, 0x3, 0x1c1f ;  /* 0x007c1f0005047f89 */ /* 0x000fe800000e0000 */
[----:B------:R2:W2:Y:S04]  /*1c6a0*/  SHFL.IDX PT, R5, R0, 0x3, 0x1c1f ;  /* 0x007c1f0000057f89 */ /* 0x0004a800000e0000 */
[----:B-1----:R1:W-:Y:S04]  /*1c6b0*/  @!P2 ST.E [R10.64], R61 ;  /* 0x0000003d0a00a985 */ /* 0x0023e8000c10190a */
[----:B---3--:R1:W-:Y:S04]  /*1c6c0*/  @!P3 ST.E [R8.64], R62 ;  /* 0x0000003e0800b985 */ /* 0x0083e8000c10190a */
[----:B----4-:R1:W-:Y:S01]  /*1c6d0*/  @!P1 ST.E [R12.64], R63 ;  /* 0x0000003f0c009985 */ /* 0x0103e2000c10190a */
[----:B--2---:R-:W-:-:S03]  /*1c6e0*/  SHF.R.S32.HI R0, RZ, 0x1f, R7 ;  /* 0x0000001fff007819 */ /* 0x004fc60000011407 */
        /* <DEDUP_REMOVED lines=38> */
.L_x_912:
[----:B--234-:R-:W-:Y:S05]  /*1c950*/  BSYNC B0 ;  /* 0x0000000000007941 */ /* 0x01cfea0003800000 */
.L_x_911:
        /* <DEDUP_REMOVED lines=16> */
.L_x_914:
[----:B------:R-:W-:Y:S05]  /*1ca60*/  BSYNC B0 ;  /* 0x0000000000007941 */ /* 0x000fea0003800000 */
.L_x_913:
        /* <DEDUP_REMOVED lines=16> */
.L_x_916:
[----:B------:R-:W-:Y:S05]  /*1cb70*/  BSYNC B0 ;  /* 0x0000000000007941 */ /* 0x000fea0003800000 */
.L_x_915:
        /* <DEDUP_REMOVED lines=16> */
.L_x_918:
[----:B------:R-:W-:Y:S05]  /*1cc80*/  BSYNC B0 ;  /* 0x0000000000007941 */ /* 0x000fea0003800000 */
.L_x_917:
        /* <DEDUP_REMOVED lines=16> */
.L_x_920:
[----:B------:R-:W-:Y:S05]  /*1cd90*/  BSYNC B0 ;  /* 0x0000000000007941 */ /* 0x000fea0003800000 */
.L_x_919:
        /* <DEDUP_REMOVED lines=16> */
.L_x_922:
[----:B------:R-:W-:Y:S05]  /*1cea0*/  BSYNC B0 ;  /* 0x0000000000007941 */ /* 0x000fea0003800000 */
.L_x_921:
        /* <DEDUP_REMOVED lines=16> */
.L_x_924:
[----:B------:R-:W-:Y:S05]  /*1cfb0*/  BSYNC B0 ;  /* 0x0000000000007941 */ /* 0x000fea0003800000 */
.L_x_923:
        /* <DEDUP_REMOVED lines=17> */
.L_x_909:
        /* <DEDUP_REMOVED lines=10> */
[----:B------:R-:W3:Y:S01]  /*1d170*/  @P0 LDG.E R0, [R4.64] ;  /* 0x0000000a04000981 */ /* 0x000ee2000c1e1900 */
        /* <DEDUP_REMOVED lines=11> */
[----:B---3--:R-:W3:Y:S02]  /*1d230*/  @P0 R2UR UR5, R0 ;  /* 0x00000000000503c2 */ /* 0x008ee400000e0000 */
[----:B---3--:R-:W-:Y:S02]  /*1d240*/  @UP1 USHF.R.S32.HI UR4, URZ, 0x1f, UR5 ;  /* 0x0000001f3f041899 */ /* 0x008fe40008011405 */
[----:B------:R-:W-:-:S05]  /*1d250*/  @UP1 UMOV UR12, UR5 ;  /* 0x00000005000c1c82 */ /* 0x000fca0008000000 */
[----:B------:R-:W-:Y:S01]  /*1d260*/  @UP1 UMOV UR13, UR4 ;  /* 0x00000004000d1c82 */ /* 0x000fe20008000000 */
[----:B------:R-:W-:Y:S05]  /*1d270*/  @P1 BRA `(.L_x_925) ;  /* 0x0000004000001947 */ /* 0x000fea0003800000 */
[----:B-1----:R-:W-:Y:S05]  /*1d280*/  @!P0 BRA `(.L_x_925) ;  /* 0x0000003000008947 */ /* 0x002fea0003800000 */
[----:B------:R-:W3:Y:S04]  /*1d290*/  LDG.E R0, [R4.64] ;  /* 0x0000000a04007981 */ /* 0x000ee8000c1e1900 */
[----:B------:R-:W3:Y:S02]  /*1d2a0*/  LDG.E R2, [R4.64+0x4] ;  /* 0x0000040a04027981 */ /* 0x000ee4000c1e1900 */
[----:B---3-5:R-:W-:Y:S02]  /*1d2b0*/  IADD3 R10, -R0, R2, RZ ;  /* 0x00000002000a7210 */ /* 0x028fe40007ffe1ff */
.L_x_925:
        /* <DEDUP_REMOVED lines=43> */
.L_x_927:
[----:B------:R-:W-:Y:S05]  /*1d570*/  BSYNC B0 ;  /* 0x0000000000007941 */ /* 0x000fea0003800000 */
.L_x_926:
[----:B------:R-:W3:Y:S01]  /*1d580*/  S2R R12, SR_CTAID.X ;  /* 0x00000000000c7919 */ /* 0x000ee20000002500 */
        /* <DEDUP_REMOVED lines=19> */
[C---:B---3--:R-:W-:Y:S01]  /*1d6c0*/  IMAD R0, R12.reuse, 0x80, R0 ;  /* 0x000000800c007824 */ /* 0x048fe200078e0200 */
        /* <DEDUP_REMOVED lines=30> */
[----:B------:R1:W3:Y:S04]  /*1d8b0*/  SHFL.IDX PT, R2, R11, RZ, 0x181f ;  /* 0x00181fff0b027589 */ /* 0x0002e800000e0000 */
[----:B------:R1:W4:Y:S08]  /*1d8c0*/  SHFL.IDX PT, R3, R9, RZ, 0x181f ;  /* 0x00181fff09037589 */ /* 0x00033000000e0000 */
        /* <DEDUP_REMOVED lines=10> */
.L_x_929:
[----:B------:R-:W-:Y:S05]  /*1d970*/  BSYNC B0 ;  /* 0x0000000000007941 */ /* 0x000fea0003800000 */
.L_x_928:
[----:B------:R-:W-:Y:S01]  /*1d980*/  IADD3 R0, R8, 0x10, RZ ;  /* 0x0000001008007810 */ /* 0x000fe20007ffe0ff */
[----:B---34-:R3:W4:Y:S01]  /*1d990*/  SHFL.IDX PT, R3, R9, 0x1, 0x181f ;  /* 0x00381f0009037f89 */ /* 0x01872200000e0000 */
        /* <DEDUP_REMOVED lines=13> */
.L_x_931:
[----:B------:R-:W-:Y:S05]  /*1da70*/  BSYNC B0 ;  /* 0x0000000000007941 */ /* 0x000fea0003800000 */
.L_x_930:
[----:B------:R-:W-:Y:S01]  /*1da80*/  IADD3 R0, R8, 0x20, RZ ;  /* 0x0000002008007810 */ /* 0x000fe20007ffe0ff */
[----:B-1--4-:R1:W4:Y:S01]  /*1da90*/  SHFL.IDX PT, R3, R9, 0x2, 0x181f ;  /* 0x00581f0009037f89 */ /* 0x01232200000e0000 */
        /* <DEDUP_REMOVED lines=13> */
.L_x_933:
[----:B------:R-:W-:Y:S05]  /*1db70*/  BSYNC B0 ;  /* 0x0000000000007941 */ /* 0x000fea0003800000 */
.L_x_932:
        /* <DEDUP_REMOVED lines=15> */
.L_x_935:
[----:B------:R-:W-:Y:S05]  /*1dc70*/  BSYNC B0 ;  /* 0x0000000000007941 */ /* 0x000fea0003800000 */
.L_x_934:
        /* <DEDUP_REMOVED lines=15> */
.L_x_937:
[----:B------:R-:W-:Y:S05]  /*1dd70*/  BSYNC B0 ;  /* 0x0000000000007941 */ /* 0x000fea0003800000 */
.L_x_936:
        /* <DEDUP_REMOVED lines=15> */
.L_x_939:
[----:B------:R-:W-:Y:S05]  /*1de70*/  BSYNC B0 ;  /* 0x0000000000007941 */ /* 0x000fea0003800000 */
.L_x_938:
        /* <DEDUP_REMOVED lines=15> */
.L_x_941:
[----:B------:R-:W-:Y:S05]  /*1df70*/  BSYNC B0 ;  /* 0x0000000000007941 */ /* 0x000fea0003800000 */
.L_x_940:
[----:B------:R-:W-:Y:S01]  /*1df80*/  IADD3 R0, R8, 0x70, RZ ;  /* 0x0000007008007810 */ /* 0x000fe20007ffe0ff */
[----:B---34-:R3:W4:Y:S03]  /*1df90*/  SHFL.IDX PT, R3, R9, 0x7, 0x181f ;  /* 0x00f81f0009037f89 */ /* 0x01872600000e0000 */
[----:B------:R-:W-:Y:S01]  /*1dfa0*/  ISETP.GE.AND P0, PT, R0, R10, PT ;  /* 0x0000000a0000720c */ /* 0x000fe20003f06270 */
[----:B------:R3:W1:-:S12]  /*1dfb0*/  SHFL.IDX PT, R2, R11, 0x7, 0x181f ;  /* 0x00f81f000b027f89 */ /* 0x00065800000e0000 */
[----:B------:R-:W-:Y:S05]  /*1dfc0*/  @P0 EXIT ;  /* 0x000000000000094d */ /* 0x000fea0003800000 */
[----:B------:R-:W-:-:S13]  /*1dfd0*/  ISETP.GE.AND P0, PT, R6, c[0x0][0x3c8], PT ;  /* 0x0000f20006007a0c */ /* 0x000fda0003f06270 */
[----:B-1--4-:R-:W-:-:S05]  /*1dfe0*/  @!P0 IMAD.WIDE R4, R6, 0x2, R2 ;  /* 0x0000000206048825 */ /* 0x012fca00078e0202 */
        /* <DEDUP_REMOVED lines=9> */
.L_x_942:
        /* <DEDUP_REMOVED lines=16> */
.L_x_2178:


//--------------------- .text._ZN7cutlass13device_kernelIN5flash19enable_sm80_to_sm89INS1_16FlashAttnFwdSm80INS1_25CollectiveMainloopFwdSm80ILi4ELi1ELb0EN4cute5tupleIJNS5_1CILi128EEENS7_ILi48EEES8_EEELi128ENS_10bfloat16_tEfNS_4arch4Sm80ELb0ELb1ELb1ELb0ELb1ELb0ELb1ELb0EEENS1_21CollectiveEpilogueFwdINS6_IJS8_S8_S9_EEENS6_IJNS7_ILi1EEESH_SH_EEESB_SD_Li128ELb0ELb1ELb0ELb0EEENS1_19SingleTileSchedulerILb0ELb0ELb1ELi128EEEEEEEEEvNT_6ParamsE --------------------------
	.section	.text._ZN7cutlass13device_kernelIN5flash19enable_sm80_to_sm89INS1_16FlashAttnFwdSm80INS1_25CollectiveMainloopFwdSm80ILi4ELi1ELb0EN4cute5tupleIJNS5_1CILi128EEENS7_ILi48EEES8_EEELi128ENS_10bfloat16_tEfNS_4arch4Sm80ELb0ELb1ELb1ELb0ELb1ELb0ELb1ELb0EEENS1_21CollectiveEpilogueFwdINS6_IJS8_S8_S9_EEENS6_IJNS7_ILi1EEESH_SH_EEESB_SD_Li128ELb0ELb1ELb0ELb0EEENS1_19SingleTileSchedulerILb0ELb0ELb1ELi128EEEEEEEEEvNT_6ParamsE,"ax",@progbits
	.sectioninfo	@"SHI_REGISTERS=255"
	.align	128
.text._ZN7cutlass13device_kernelIN5flash19enable_sm80_to_sm89INS1_16FlashAttnFwdSm80INS1_25CollectiveMainloopFwdSm80ILi4ELi1ELb0EN4cute5tupleIJNS5_1CILi128EEENS7_ILi48EEES8_EEELi128ENS_10bfloat16_tEfNS_4arch4Sm80ELb0ELb1ELb1ELb0ELb1ELb0ELb1ELb0EEENS1_21CollectiveEpilogueFwdINS6_IJS8_S8_S9_EEENS6_IJNS7_ILi1EEESH_SH_EEESB_SD_Li128ELb0ELb1ELb0ELb0EEENS1_19SingleTileSchedulerILb0ELb0ELb1ELi128EEEEEEEEEvNT_6ParamsE:
        .type           _ZN7cutlass13device_kernelIN5flash19enable_sm80_to_sm89INS1_16FlashAttnFwdSm80INS1_25CollectiveMainloopFwdSm80ILi4ELi1ELb0EN4cute5tupleIJNS5_1CILi128EEENS7_ILi48EEES8_EEELi128ENS_10bfloat16_tEfNS_4arch4Sm80ELb0ELb1ELb1ELb0ELb1ELb0ELb1ELb0EEENS1_21CollectiveEpilogueFwdINS6_IJS8_S8_S9_EEENS6_IJNS7_ILi1EEESH_SH_EEESB_SD_Li128ELb0ELb1ELb0ELb0EEENS1_19SingleTileSchedulerILb0ELb0ELb1ELi128EEEEEEEEEvNT_6ParamsE,@function
        .size           _ZN7cutlass13device_kernelIN5flash19enable_sm80_to_sm89INS1_16FlashAttnFwdSm80INS1_25CollectiveMainloopFwdSm80ILi4ELi1ELb0EN4cute5tupleIJNS5_1CILi128EEENS7_ILi48EEES8_EEELi128ENS_10bfloat16_tEfNS_4arch4Sm80ELb0ELb1ELb1ELb0ELb1ELb0ELb1ELb0EEENS1_21CollectiveEpilogueFwdINS6_IJS8_S8_S9_EEENS6_IJNS7_ILi1EEESH_SH_EEESB_SD_Li128ELb0ELb1ELb0ELb0EEENS1_19SingleTileSchedulerILb0ELb0ELb1ELi128EEEEEEEEEvNT_6ParamsE,(.L_x_2179 - _ZN7cutlass13device_kernelIN5flash19enable_sm80_to_sm89INS1_16FlashAttnFwdSm80INS1_25CollectiveMainloopFwdSm80ILi4ELi1ELb0EN4cute5tupleIJNS5_1CILi128EEENS7_ILi48EEES8_EEELi128ENS_10bfloat16_tEfNS_4arch4Sm80ELb0ELb1ELb1ELb0ELb1ELb0ELb1ELb0EEENS1_21CollectiveEpilogueFwdINS6_IJS8_S8_S9_EEENS6_IJNS7_ILi1EEESH_SH_EEESB_SD_Li128ELb0ELb1ELb0ELb0EEENS1_19SingleTileSchedulerILb0ELb0ELb1ELi128EEEEEEEEEvNT_6ParamsE)
        .other          _ZN7cutlass13device_kernelIN5flash19enable_sm80_to_sm89INS1_16FlashAttnFwdSm80INS1_25CollectiveMainloopFwdSm80ILi4ELi1ELb0EN4cute5tupleIJNS5_1CILi128EEENS7_ILi48EEES8_EEELi128ENS_10bfloat16_tEfNS_4arch4Sm80ELb0ELb1ELb1ELb0ELb1ELb0ELb1ELb0EEENS1_21CollectiveEpilogueFwdINS6_IJS8_S8_S9_EEENS6_IJNS7_ILi1EEESH_SH_EEESB_SD_Li128ELb0ELb1ELb0ELb0EEENS1_19SingleTileSchedulerILb0ELb0ELb1ELi128EEEEEEEEEvNT_6ParamsE,@"STO_CUDA_ENTRY STV_DEFAULT"
_ZN7cutlass13device_kernelIN5flash19enable_sm80_to_sm89INS1_16FlashAttnFwdSm80INS1_25CollectiveMainloopFwdSm80ILi4ELi1ELb0EN4cute5tupleIJNS5_1CILi128EEENS7_ILi48EEES8_EEELi128ENS_10bfloat16_tEfNS_4arch4Sm80ELb0ELb1ELb1ELb0ELb1ELb0ELb1ELb0EEENS1_21CollectiveEpilogueFwdINS6_IJS8_S8_S9_EEENS6_IJNS7_ILi1EEESH_SH_EEESB_SD_Li128ELb0ELb1ELb0ELb0EEENS1_19SingleTileSchedulerILb0ELb0ELb1ELi128EEEEEEEEEvNT_6ParamsE:
        /* <DEDUP_REMOVED lines=9> */
[----:B------:R-:W-:-:S04]  /*0090*/  ULDC.64 UR20, c[0x0][0x118] ;  /* 0x0000460000147ab9 */ /* 0x000fc80000000a00 */
[----:B------:R-:W-:-:S05]  /*00a0*/  PLOP3.LUT P0, PT, PT, PT, UP0, 0x80, 0x0 ;  /* 0x000000000000781c */ /* 0x000fca0003f0f008 */
[----:B------:R-:W-:Y:S02]  /*00b0*/  @UP0 UMOV UR4, 0x4 ;  /* 0x0000000400040882 */ /* 0x000fe40000000000 */
[----:B------:R-:W-:-:S06]  /*00c0*/  @UP0 UIMAD.WIDE UR4, UR6, UR4, UR8 ;  /* 0x00000004060402a5 */ /* 0x000fcc000f8e0208 */
[----:B------:R-:W-:Y:S02]  /*00d0*/  IMAD.U32 R2, RZ, RZ, UR4 ;  /* 0x00000004ff027e24 */ /* 0x000fe4000f8e00ff */
[----:B------:R-:W-:Y:S01]  /*00e0*/  IMAD.U32 R3, RZ, RZ, UR5 ;  /* 0x00000005ff037e24 */ /* 0x000fe2000f8e00ff */
[----:B------:R-:W1:Y:S01]  /*00f0*/  S2UR UR27, SR_CTAID.X ;  /* 0x00000000001b79c3 */ /* 0x000e620000002500 */
[----:B------:R-:W-:Y:S02]  /*0100*/  ULDC UR8, c[0x0][0x2c4] ;  /* 0x0000b10000087ab9 */ /* 0x000fe40000000800 */
[----:B------:R-:W-:Y:S01]  /*0110*/  ULDC.64 UR4, c[0x0][0x2c8] ;  /* 0x0000b20000047ab9 */ /* 0x000fe20000000a00 */
[----:B------:R-:W2:Y:S01]  /*0120*/  @P0 LDG.E R2, [R2.64] ;  /* 0x0000001402020981 */ /* 0x000ea2000c1e1900 */
[----:B------:R-:W-:Y:S02]  /*0130*/  UISETP.NE.AND UP1, UPT, UR8, 0x1, UPT ;  /* 0x000000010800788c */ /* 0x000fe4000bf25270 */
[----:B------:R-:W-:Y:S01]  /*0140*/  UMOV UR11, URZ ;  /* 0x0000003f000b7c82 */ /* 0x000fe20008000000 */
[----:B------:R-:W3:Y:S01]  /*0150*/  S2UR UR10, SR_CTAID.Y ;  /* 0x00000000000a79c3 */ /* 0x000ee20000002600 */
[----:B------:R-:W4:Y:S01]  /*0160*/  S2R R129, SR_TID.X ;  /* 0x0000000000817919 */ /* 0x000f220000002100 */
[----:B------:R-:W-:-:S02]  /*0170*/  ULDC UR22, c[0x0][0x2ac] ;  /* 0x0000ab0000167ab9 */ /* 0x000fc40000000800 */
[----:B------:R-:W-:Y:S02]  /*0180*/  ULDC UR12, c[0x0][0x168] ;  /* 0x00005a00000c7ab9 */ /* 0x000fe40000000800 */
[----:B------:R-:W-:Y:S02]  /*0190*/  UP2UR UR13, UPR, URZ, 0x2 ;  /* 0x000000023f0d7883 */ /* 0x000fe40008000000 */
[----:B-1----:R-:W-:-:S04]  /*01a0*/  USHF.L.U32 UR27, UR27, 0x7, URZ ;  /* 0x000000071b1b7899 */ /* 0x002fc8000800063f */
[----:B------:R-:W-:Y:S02]  /*01b0*/  @UP1 UIADD3 UR14, UR27, 0x7f, URZ ;  /* 0x0000007f1b0e1890 */ /* 0x000fe4000fffe03f */
[----:B------:R-:W-:Y:S02]  /*01c0*/  UIADD3 UR7, UR27, 0x7f, URZ ;  /* 0x0000007f1b077890 */ /* 0x000fe4000fffe03f */
[----:B------:R-:W-:Y:S02]  /*01d0*/  UIMAD.WIDE.U32 UR14, UR14, UR4, URZ ;  /* 0x000000040e0e72a5 */ /* 0x000fe4000f8e003f */
[----:B---3--:R-:W-:-:S05]  /*01e0*/  USHF.R.S32.HI UR18, URZ, 0x1f, UR10 ;  /* 0x0000001f3f127899 */ /* 0x008fca000801140a */
[----:B------:R-:W-:Y:S02]  /*01f0*/  @UP1 UMOV UR9, UR15 ;  /* 0x0000000f00091c82 */ /* 0x000fe40008000000 */
[----:B------:R-:W-:Y:S02]  /*0200*/  @UP1 USHF.R.U32.HI UR7, URZ, UR5, UR9 ;  /* 0x000000053f071299 */ /* 0x000fe40008011609 */
[----:B------:R-:W-:Y:S02]  /*0210*/  UMOV UR14, 0x1 ;  /* 0x00000001000e7882 */ /* 0x000fe40000000000 */
[----:B------:R-:W-:Y:S02]  /*0220*/  ULDC.64 UR4, c[0x0][0x328] ;  /* 0x0000ca0000047ab9 */ /* 0x000fe40000000a00 */
[----:B------:R-:W-:Y:S02]  /*0230*/  UISETP.LE.AND UP0, UPT, UR14, UR5, UPT ;  /* 0x000000050e00728c */ /* 0x000fe4000bf03270 */
[----:B------:R-:W-:-:S02]  /*0240*/  ULDC UR9, c[0x0][0x1d0] ;  /* 0x0000740000097ab9 */ /* 0x000fc40000000800 */
[----:B------:R-:W-:-:S04]  /*0250*/  UIMAD UR9, UR22, UR9, URZ ;  /* 0x00000009160972a4 */ /* 0x000fc8000f8e023f */
[----:B------:R-:W-:-:S04]  /*0260*/  UIADD3 UR12, UR9, -UR12, UR14 ;  /* 0x8000000c090c7290 */ /* 0x000fc8000fffe00e */
[----:B------:R-:W-:Y:S02]  /*0270*/  UIADD3 UR5, UR12, UR7, URZ ;  /* 0x000000070c057290 */ /* 0x000fe4000fffe03f */
[----:B------:R-:W-:Y:S02]  /*0280*/  UP2UR UR12, UPR, URZ, 0x1 ;  /* 0x000000013f0c7883 */ /* 0x000fe40008000000 */
[----:B------:R-:W-:Y:S01]  /*0290*/  UIADD3 UR7, UR5, UR4, URZ ;  /* 0x0000000405077290 */ /* 0x000fe2000fffe03f */
[----:B--2---:R1:W2:Y:S01]  /*02a0*/  @P0 R2UR UR11, R2 ;  /* 0x00000000020b03c2 */ /* 0x0042a200000e0000 */
[----:B------:R-:W-:-:S13]  /*02b0*/  PLOP3.LUT P0, PT, PT, PT, UP0, 0x40, 0x0 ;  /* 0x000000000000781c */ /* 0x000fda0003f0e808 */
[----:B------:R-:W-:Y:S05]  /*02c0*/  @P0 BRA `(.L_x_943) ;  /* 0x0000014000000947 */ /* 0x000fea0003800000 */
[----:B----4-:R-:W-:Y:S01]  /*02d0*/  ISETP.LT.AND P0, PT, RZ, UR5, PT ;  /* 0x00000005ff007c0c */ /* 0x010fe2000bf01270 */
[----:B------:R-:W-:-:S12]  /*02e0*/  UIADD3 UR15, UR5, -0x1, URZ ;  /* 0xffffffff050f7890 */ /* 0x000fd8000fffe03f */
[----:B------:R-:W-:Y:S05]  /*02f0*/  @P0 BRA `(.L_x_944) ;  /* 0x0000008000000947 */ /* 0x000fea0003800000 */
[----:B------:R-:W-:Y:S02]  /*0300*/  ULDC UR4, c[0x0][0x32c] ;  /* 0x0000cb0000047ab9 */ /* 0x000fe40000000800 */
[----:B------:R-:W-:Y:S02]  /*0310*/  UISETP.NE.AND UP0, UPT, UR14, UR4, UPT ;  /* 0x000000040e00728c */ /* 0x000fe4000bf05270 */
[----:B------:R-:W-:-:S03]  /*0320*/  UIADD3 UR15, -UR5, URZ, URZ ;  /* 0x0000003f050f7290 */ /* 0x000fc6000fffe13f */
[----:B------:R-:W-:Y:S02]  /*0330*/  ULDC.64 UR4, c[0x0][0x330] ;  /* 0x0000cc0000047ab9 */ /* 0x000fe40000000a00 */
[----:B------:R-:W-:-:S04]  /*0340*/  UIMAD.WIDE.U32 UR16, UR15, UR4, URZ ;  /* 0x000000040f1072a5 */ /* 0x000fc8000f8e003f */
[----:B------:R-:W-:-:S04]  /*0350*/  @UP0 USHF.R.U32.HI UR15, URZ, UR5, UR17 ;  /* 0x000000053f0f0299 */ /* 0x000fc80008011611 */
[----:B------:R-:W-:Y:S01]  /*0360*/  ULOP3.LUT UR15, URZ, UR15, URZ, 0x33, !UPT ;  /* 0x0000000f3f0f7292 */ /* 0x000fe2000f8e333f */
[----:B------:R-:W-:Y:S05]  /*0370*/  BRA `(.L_x_945) ;  /* 0x0000005000007947 */ /* 0x000fea0003800000 */
.L_x_944:
[----:B------:R-:W-:Y:S02]  /*0380*/  ULDC UR4, c[0x0][0x32c] ;  /* 0x0000cb0000047ab9 */ /* 0x000fe40000000800 */
[----:B------:R-:W-:-:S03]  /*0390*/  UISETP.NE.AND UP0, UPT, UR14, UR4, UPT ;  /* 0x000000040e00728c */ /* 0x000fc6000bf05270 */
[----:B------:R-:W-:Y:S02]  /*03a0*/  ULDC.64 UR4, c[0x0][0x330] ;  /* 0x0000cc0000047ab9 */ /* 0x000fe40000000a00 */
[----:B------:R-:W-:-:S06]  /*03b0*/  UIMAD.WIDE.U32 UR16, UR15, UR4, URZ ;  /* 0x000000040f1072a5 */ /* 0x000fcc000f8e003f */
[----:B------:R-:W-:Y:S02]  /*03c0*/  @UP0 USHF.R.U32.HI UR15, URZ, UR5, UR17 ;  /* 0x000000053f0f0299 */ /* 0x000fe40008011611 */
.L_x_945:
[----:B------:R-:W-:Y:S02]  /*03d0*/  ULDC UR4, c[0x0][0x32c] ;  /* 0x0000cb0000047ab9 */ /* 0x000fe40000000800 */
[----:B------:R-:W-:-:S04]  /*03e0*/  UIMAD UR4, UR15, UR4, UR4 ;  /* 0x000000040f0472a4 */ /* 0x000fc8000f8e0204 */
[----:B------:R-:W-:-:S04]  /*03f0*/  UISETP.LT.AND UP0, UPT, UR7, UR4, UPT ;  /* 0x000000040700728c */ /* 0x000fc8000bf01270 */
[----:B------:R-:W-:Y:S02]  /*0400*/  USEL UR7, UR7, UR4, UP0 ;  /* 0x0000000407077287 */ /* 0x000fe40008000000 */
.L_x_943:
[----:B----4-:R-:W-:Y:S02]  /*0410*/  UISETP.NE.AND UP0, UPT, UR8, 0x1, UPT ;  /* 0x000000010800788c */ /* 0x010fe4000bf05270 */
[----:B------:R-:W-:Y:S02]  /*0420*/  UIADD3 UR14, UR9, 0x2f, URZ ;  /* 0x0000002f090e7890 */ /* 0x000fe4000fffe03f */
[----:B------:R-:W-:Y:S02]  /*0430*/  UIADD3 UR24, UR7, 0x2f, URZ ;  /* 0x0000002f07187890 */ /* 0x000fe4000fffe03f */
[----:B------:R-:W-:Y:S02]  /*0440*/  ULDC.64 UR4, c[0x0][0x2c8] ;  /* 0x0000b20000047ab9 */ /* 0x000fe40000000a00 */
[----:B------:R-:W-:Y:S02]  /*0450*/  UIMAD.WIDE.U32 UR16, UR27, UR4, URZ ;  /* 0x000000041b1072a5 */ /* 0x000fe4000f8e003f */
[----:B------:R-:W-:-:S02]  /*0460*/  UIMAD.WIDE UR14, UR14, 0x2aaaaaab, URZ ;  /* 0x2aaaaaab0e0e78a5 */ /* 0x000fc4000f8e023f */
[----:B------:R-:W-:Y:S02]  /*0470*/  UIMAD.WIDE UR24, UR24, 0x2aaaaaab, URZ ;  /* 0x2aaaaaab181878a5 */ /* 0x000fe4000f8e023f */
[----:B------:R-:W-:Y:S02]  /*0480*/  UISETP.NE.AND UP1, UPT, UR12, URZ, UPT ;  /* 0x0000003f0c00728c */ /* 0x000fe4000bf25270 */
[----:B------:R-:W-:Y:S02]  /*0490*/  UMOV UR4, UR27 ;  /* 0x0000001b00047c82 */ /* 0x000fe40008000000 */
[----:B------:R-:W-:Y:S02]  /*04a0*/  @UP0 USHF.R.U32.HI UR4, URZ, UR5, UR17 ;  /* 0x000000053f040299 */ /* 0x000fe40008011611 */
[----:B------:R-:W-:Y:S01]  /*04b0*/  PLOP3.LUT P0, PT, PT, PT, UP1, 0x40, 0x0 ;  /* 0x000000000000781c */ /* 0x000fe20003f0e818 */
[----:B------:R-:W-:Y:S02]  /*04c0*/  UMOV UR17, UR15 ;  /* 0x0000000f00117c82 */ /* 0x000fe40008000000 */
[----:B------:R-:W-:-:S02]  /*04d0*/  UMOV UR15, UR25 ;  /* 0x00000019000f7c82 */ /* 0x000fc40008000000 */
[----:B------:R-:W-:Y:S02]  /*04e0*/  USHF.R.U32.HI UR14, URZ, 0x1f, UR17 ;  /* 0x0000001f3f0e7899 */ /* 0x000fe40008011611 */
[----:B------:R-:W-:Y:S02]  /*04f0*/  USHF.R.U32.HI UR7, URZ, 0x1f, UR15 ;  /* 0x0000001f3f077899 */ /* 0x000fe4000801160f */
[----:B------:R-:W-:Y:S02]  /*0500*/  ULDC UR26, c[0x0][0x168] ;  /* 0x00005a00001a7ab9 */ /* 0x000fe40000000800 */
[----:B------:R-:W-:Y:S02]  /*0510*/  UIADD3 UR26, UR9, -UR26, URZ ;  /* 0x8000001a091a7290 */ /* 0x000fe4000fffe03f */
[----:B------:R-:W-:Y:S02]  /*0520*/  ULEA.HI.SX32 UR14, UR17, UR14, 0x1d ;  /* 0x0000000e110e7291 */ /* 0x000fe4000f8fea3f */
[----:B------:R-:W-:-:S02]  /*0530*/  ULEA.HI.SX32 UR15, UR15, UR7, 0x1d ;  /* 0x000000070f0f7291 */ /* 0x000fc4000f8fea3f */
[----:B------:R-:W-:Y:S02]  /*0540*/  UIADD3 UR4, UR26, UR4, URZ ;  /* 0x000000041a047290 */ /* 0x000fe4000fffe03f */
[----:B------:R-:W-:Y:S02]  /*0550*/  UISETP.LT.AND UP0, UPT, UR14, UR15, UPT ;  /* 0x0000000f0e00728c */ /* 0x000fe4000bf01270 */
[----:B------:R-:W-:Y:S02]  /*0560*/  ULDC UR5, c[0x0][0x324] ;  /* 0x0000c90000057ab9 */ /* 0x000fe40000000800 */
        /* <DEDUP_REMOVED lines=11> */
[----:B------:R-:W-:-:S07]  /*0620*/  UIMAD.WIDE.U32 UR16, UR14, UR4, URZ ;  /* 0x000000040e1072a5 */ /* 0x000fce000f8e003f */
[----:B------:R-:W-:Y:S02]  /*0630*/  @UP0 UMOV UR15, UR17 ;  /* 0x00000011000f0c82 */ /* 0x000fe40008000000 */
[----:B------:R-:W-:-:S04]  /*0640*/  @UP0 USHF.R.U32.HI UR14, URZ, UR5, UR15 ;  /* 0x000000053f0e0299 */ /* 0x000fc8000801160f */
[----:B------:R-:W-:Y:S01]  /*0650*/  ULOP3.LUT UR14, URZ, UR14, URZ, 0x33, !UPT ;  /* 0x0000000e3f0e7292 */ /* 0x000fe2000f8e333f */
[----:B------:R-:W-:Y:S05]  /*0660*/  BRA `(.L_x_948) ;  /* 0x0000006000007947 */ /* 0x000fea0003800000 */
.L_x_947:
[----:B------:R-:W-:Y:S02]  /*0670*/  ULDC UR4, c[0x0][0x32c] ;  /* 0x0000cb0000047ab9 */ /* 0x000fe40000000800 */
[----:B------:R-:W-:-:S03]  /*0680*/  UISETP.NE.AND UP0, UPT, UR4, 0x1, UPT ;  /* 0x000000010400788c */ /* 0x000fc6000bf05270 */
[----:B------:R-:W-:Y:S02]  /*0690*/  ULDC.64 UR4, c[0x0][0x330] ;  /* 0x0000cc0000047ab9 */ /* 0x000fe40000000a00 */
[----:B------:R-:W-:-:S07]  /*06a0*/  UIMAD.WIDE.U32 UR16, UR14, UR4, URZ ;  /* 0x000000040e1072a5 */ /* 0x000fce000f8e003f */
[----:B------:R-:W-:Y:S02]  /*06b0*/  @UP0 UMOV UR15, UR17 ;  /* 0x00000011000f0c82 */ /* 0x000fe40008000000 */
[----:B------:R-:W-:Y:S02]  /*06c0*/  @UP0 USHF.R.U32.HI UR14, URZ, UR5, UR15 ;  /* 0x000000053f0e0299 */ /* 0x000fe4000801160f */
.L_x_948:
[----:B------:R-:W-:Y:S02]  /*06d0*/  ULDC UR4, c[0x0][0x32c] ;  /* 0x0000cb0000047ab9 */ /* 0x000fe40000000800 */
[----:B------:R-:W-:-:S04]  /*06e0*/  UIMAD UR4, UR14, UR4, URZ ;  /* 0x000000040e0472a4 */ /* 0x000fc8000f8e023f */
[----:B------:R-:W-:-:S04]  /*06f0*/  UISETP.LT.AND UP0, UPT, UR7, UR4, UPT ;  /* 0x000000040700728c */ /* 0x000fc8000bf01270 */
[----:B------:R-:W-:-:S04]  /*0700*/  USEL UR7, UR7, UR4, !UP0 ;  /* 0x0000000407077287 */ /* 0x000fc8000c000000 */
.L_x_946:
[----:B------:R-:W-:Y:S01]  /*0710*/  UIMAD.WIDE UR4, UR7, 0x2aaaaaab, URZ ;  /* 0x2aaaaaab070478a5 */ /* 0x000fe2000f8e023f */
[----:B------:R-:W-:Y:S01]  /*0720*/  PLOP3.LUT P4, PT, PT, PT, PT, 0x80, 0x0 ;  /* 0x000000000000781c */ /* 0x000fe20003f8f070 */
[----:B------:R-:W-:Y:S01]  /*0730*/  CS2R R126, SRZ ;  /* 0x00000000007e7805 */ /* 0x000fe2000001ff00 */
[----:B------:R-:W-:Y:S01]  /*0740*/  CS2R R124, SRZ ;  /* 0x00000000007c7805 */ /* 0x000fe2000001ff00 */
[----:B------:R-:W-:Y:S01]  /*0750*/  USHF.R.U32.HI UR4, URZ, 0x1f, UR5 ;  /* 0x0000001f3f047899 */ /* 0x000fe20008011605 */
[----:B------:R-:W-:Y:S01]  /*0760*/  CS2R R22, SRZ ;  /* 0x0000000000167805 */ /* 0x000fe2000001ff00 */
[----:B------:R-:W-:Y:S01]  /*0770*/  IMAD.MOV.U32 R130, RZ, RZ, RZ ;  /* 0x000000ffff827224 */ /* 0x000fe200078e00ff */
[----:B------:R-:W-:Y:S01]  /*0780*/  CS2R R122, SRZ ;  /* 0x00000000007a7805 */ /* 0x000fe2000001ff00 */
[----:B------:R-:W-:Y:S01]  /*0790*/  ULEA.HI.SX32 UR4, UR5, UR4, 0x1d ;  /* 0x0000000405047291 */ /* 0x000fe2000f8fea3f */
[----:B------:R-:W-:Y:S01]  /*07a0*/  IMAD.MOV.U32 R128, RZ, RZ, RZ ;  /* 0x000000ffff807224 */ /* 0x000fe200078e00ff */
[----:B------:R-:W-:Y:S01]  /*07b0*/  CS2R R120, SRZ ;  /* 0x0000000000787805 */ /* 0x000fe2000001ff00 */
[----:B------:R-:W-:Y:S01]  /*07c0*/  CS2R R24, SRZ ;  /* 0x0000000000187805 */ /* 0x000fe2000001ff00 */
[----:B------:R-:W-:Y:S01]  /*07d0*/  UISETP.LT.AND UP0, UPT, URZ, UR4, UPT ;  /* 0x000000043f00728c */ /* 0x000fe2000bf01270 */
[----:B------:R-:W-:Y:S01]  /*07e0*/  MOV R118, RZ ;  /* 0x000000ff00767202 */ /* 0x000fe20000000f00 */
[----:B------:R-:W-:Y:S01]  /*07f0*/  IMAD.MOV.U32 R116, RZ, RZ, RZ ;  /* 0x000000ffff747224 */ /* 0x000fe200078e00ff */
[----:B------:R-:W-:Y:S01]  /*0800*/  CS2R R110, SRZ ;  /* 0x00000000006e7805 */ /* 0x000fe2000001ff00 */
[----:B------:R-:W-:Y:S01]  /*0810*/  USEL UR7, URZ, UR4, !UP0 ;  /* 0x000000043f077287 */ /* 0x000fe2000c000000 */
[----:B------:R-:W-:Y:S01]  /*0820*/  CS2R R108, SRZ ;  /* 0x00000000006c7805 */ /* 0x000fe2000001ff00 */
[----:B------:R-:W-:Y:S01]  /*0830*/  CS2R R26, SRZ ;  /* 0x00000000001a7805 */ /* 0x000fe2000001ff00 */
[----:B------:R-:W-:Y:S01]  /*0840*/  MOV R114, RZ ;  /* 0x000000ff00727202 */ /* 0x000fe20000000f00 */
[----:B------:R-:W-:Y:S01]  /*0850*/  UISETP.GT.AND UP0, UPT, UR23, UR7, UPT ;  /* 0x000000071700728c */ /* 0x000fe2000bf04270 */
[----:B------:R-:W-:Y:S01]  /*0860*/  IMAD.MOV.U32 R112, RZ, RZ, RZ ;  /* 0x000000ffff707224 */ /* 0x000fe200078e00ff */
[----:B------:R-:W-:Y:S01]  /*0870*/  CS2R R106, SRZ ;  /* 0x00000000006a7805 */ /* 0x000fe2000001ff00 */
[----:B------:R-:W-:Y:S01]  /*0880*/  CS2R R104, SRZ ;  /* 0x0000000000687805 */ /* 0x000fe2000001ff00 */
[----:B------:R-:W-:Y:S01]  /*0890*/  CS2R R30, SRZ ;  /* 0x00000000001e7805 */ /* 0x000fe2000001ff00 */
[----:B------:R-:W-:Y:S01]  /*08a0*/  MOV R102, RZ ;  /* 0x000000ff00667202 */ /* 0x000fe20000000f00 */
[----:B------:R-:W-:Y:S01]  /*08b0*/  CS2R R28, SRZ ;  /* 0x00000000001c7805 */ /* 0x000fe2000001ff00 */
[----:B------:R-:W-:Y:S01]  /*08c0*/  PLOP3.LUT P0, PT, PT, PT, UP0, 0x80, 0x0 ;  /* 0x000000000000781c */ /* 0x000fe20003f0f008 */
[----:B------:R-:W-:Y:S01]  /*08d0*/  IMAD.MOV.U32 R100, RZ, RZ, RZ ;  /* 0x000000ffff647224 */ /* 0x000fe200078e00ff */
[----:B------:R-:W-:Y:S01]  /*08e0*/  CS2R R94, SRZ ;  /* 0x00000000005e7805 */ /* 0x000fe2000001ff00 */
[----:B------:R-:W-:Y:S01]  /*08f0*/  CS2R R92, SRZ ;  /* 0x00000000005c7805 */ /* 0x000fe2000001ff00 */
[----:B------:R-:W-:Y:S01]  /*0900*/  MOV R98, RZ ;  /* 0x000000ff00627202 */ /* 0x000fe20000000f00 */
[----:B------:R-:W-:Y:S01]  /*0910*/  IMAD.MOV.U32 R96, RZ, RZ, RZ ;  /* 0x000000ffff607224 */ /* 0x000fe200078e00ff */
[----:B------:R-:W-:Y:S01]  /*0920*/  CS2R R90, SRZ ;  /* 0x00000000005a7805 */ /* 0x000fe2000001ff00 */
        /* <DEDUP_REMOVED lines=52> */
[----:B------:R-:W-:Y:S05]  /*0c70*/  @!P0 BRA `(.L_x_949) ;  /* 0x0001569000008947 */ /* 0x000fea0003800000 */
[----:B------:R-:W-:Y:S02]  /*0c80*/  ULDC.64 UR4, c[0x0][0x340] ;  /* 0x0000d00000047ab9 */ /* 0x000fe40000000a00 */
[----:B------:R-:W-:-:S02]  /*0c90*/  UISETP.NE.U32.AND UP0, UPT, URZ, UR4, UPT ;  /* 0x000000043f00728c */ /* 0x000fc4000bf05070 */
[----:B------:R-:W-:Y:S02]  /*0ca0*/  ULDC.64 UR14, c[0x0][0x340] ;  /* 0x0000d000000e7ab9 */ /* 0x000fe40000000a00 */
[----:B------:R-:W-:Y:S02]  /*0cb0*/  UISETP.NE.AND.EX UP0, UPT, URZ, UR5, UPT, UP0 ;  /* 0x000000053f00728c */ /* 0x000fe4000bf05300 */
[----:B------:R-:W-:-:S04]  /*0cc0*/  UISETP.NE.AND UP1, UPT, UR13, URZ, UPT ;  /* 0x0000003f0d00728c */ /* 0x000fc8000bf25270 */
[----:B------:R-:W-:-:S05]  /*0cd0*/  PLOP3.LUT P1, PT, PT, PT, UP0, 0x80, 0x0 ;  /* 0x000000000000781c */ /* 0x000fca0003f2f008 */
[----:B------:R-:W-:Y:S02]  /*0ce0*/  @UP0 UMOV UR4, 0x4 ;  /* 0x0000000400040882 */ /* 0x000fe40000000000 */
[----:B------:R-:W-:-:S06]  /*0cf0*/  @UP0 UIMAD.WIDE UR4, UR6, UR4, UR14 ;  /* 0x00000004060402a5 */ /* 0x000fcc000f8e020e */
[----:B-1----:R-:W-:Y:S02]  /*0d00*/  IMAD.U32 R2, RZ, RZ, UR4 ;  /* 0x00000004ff027e24 */ /* 0x002fe4000f8e00ff */
[----:B------:R-:W-:Y:S01]  /*0d10*/  IMAD.U32 R3, RZ, RZ, UR5 ;  /* 0x00000005ff037e24 */ /* 0x000fe2000f8e00ff */
[----:B------:R-:W-:Y:S01]  /*0d20*/  SHF.R.S32.HI R124, RZ, 0x1f, R129 ;  /* 0x0000001fff7c7819 */ /* 0x000fe20000011481 */
[----:B------:R-:W-:Y:S02]  /*0d30*/  ULDC.64 UR4, c[0x0][0x1b8] ;  /* 0x00006e0000047ab9 */ /* 0x000fe40000000a00 */
[----:B------:R-:W-:Y:S01]  /*0d40*/  UIMAD UR14, UR18, UR4, URZ ;  /* 0x00000004120e72a4 */ /* 0x000fe2000f8e023f */
[----:B------:R1:W3:Y:S01]  /*0d50*/  @P1 LDG.E R9, [R2.64] ;  /* 0x0000001402091981 */ /* 0x0002e2000c1e1900 */
[----:B------:R-:W-:Y:S01]  /*0d60*/  PLOP3.LUT P2, PT, PT, PT, UP1, 0x80, 0x0 ;  /* 0x000000000000781c */ /* 0x000fe20003f4f018 */
[----:B------:R-:W-:Y:S01]  /*0d70*/  UIMAD.WIDE.U32 UR16, UR10, UR4, URZ ;  /* 0x000000040a1072a5 */ /* 0x000fe2000f8e003f */
[----:B------:R-:W-:Y:S01]  /*0d80*/  PLOP3.LUT P0, PT, PT, PT, UP1, 0x80, 0x0 ;  /* 0x000000000000781c */ /* 0x000fe20003f0f018 */
[----:B------:R-:W-:Y:S01]  /*0d90*/  UIMAD UR14, UR10, UR5, UR14 ;  /* 0x000000050a0e72a4 */ /* 0x000fe2000f8e020e */
[----:B------:R-:W-:Y:S01]  /*0da0*/  IMAD.MOV.U32 R242, RZ, RZ, RZ ;  /* 0x000000fffff27224 */ /* 0x000fe200078e00ff */
[----:B------:R-:W-:-:S02]  /*0db0*/  USHF.R.S32.HI UR15, URZ, 0x1f, UR6 ;  /* 0x0000001f3f0f7899 */ /* 0x000fc40008011406 */
[----:B------:R-:W-:Y:S02]  /*0dc0*/  ULDC.64 UR4, c[0x0][0x1c0] ;  /* 0x0000700000047ab9 */ /* 0x000fe40000000a00 */
[----:B------:R-:W-:Y:S02]  /*0dd0*/  UIADD3 UR17, UR17, UR14, URZ ;  /* 0x0000000e11117290 */ /* 0x000fe4000fffe03f */
[----:B------:R-:W-:Y:S02]  /*0de0*/  UIMAD UR15, UR15, UR4, URZ ;  /* 0x000000040f0f72a4 */ /* 0x000fe4000f8e023f */
[----:B------:R-:W-:Y:S02]  /*0df0*/  UIMAD.WIDE.U32 UR16, UR6, UR4, UR16 ;  /* 0x00000004061072a5 */ /* 0x000fe4000f8e0010 */
[----:B------:R-:W-:Y:S02]  /*0e00*/  UIMAD UR5, UR6, UR5, UR15 ;  /* 0x00000005060572a4 */ /* 0x000fe4000f8e020f */
[----:B------:R-:W-:-:S02]  /*0e10*/  ULDC UR4, c[0x0][0x168] ;  /* 0x00005a0000047ab9 */ /* 0x000fc40000000800 */
[----:B------:R-:W-:Y:S02]  /*0e20*/  UIADD3 UR5, UR17, UR5, URZ ;  /* 0x0000000511057290 */ /* 0x000fe4000fffe03f */
[----:B------:R-:W-:Y:S02]  /*0e30*/  UIMAD UR8, UR8, UR4, URZ ;  /* 0x00000004080872a4 */ /* 0x000fe4000f8e023f */
[----:B------:R-:W-:Y:S01]  /*0e40*/  UMOV UR31, 0x30 ;  /* 0x00000030001f7882 */ /* 0x000fe20000000000 */
[----:B-1----:R-:W-:Y:S01]  /*0e50*/  LEA.HI R2, R124, R129, RZ, 0x3 ;  /* 0x000000817c027211 */ /* 0x002fe200078f18ff */
[----:B------:R-:W-:Y:S01]  /*0e60*/  IMAD.U32 R3, RZ, RZ, UR17 ;  /* 0x00000011ff037e24 */ /* 0x000fe2000f8e00ff */
[----:B------:R-:W-:Y:S01]  /*0e70*/  UIMAD UR19, UR23, UR31, -0x30 ;  /* 0xffffffd0171374a4 */ /* 0x000fe2000f8e021f */
[----:B------:R-:W-:Y:S01]  /*0e80*/  IMAD.U32 R3, RZ, RZ, UR5 ;  /* 0x00000005ff037e24 */ /* 0x000fe2000f8e00ff */
[----:B------:R-:W-:Y:S01]  /*0e90*/  LOP3.LUT R0, R2, 0xfffffff8, RZ, 0xc0, !PT ;  /* 0xfffffff802007812 */ /* 0x000fe200078ec0ff */
[----:B------:R-:W-:Y:S01]  /*0ea0*/  ULDC.64 UR4, c[0x0][0x2b0] ;  /* 0x0000ac0000047ab9 */ /* 0x000fe20000000a00 */
[----:B------:R-:W-:Y:S01]  /*0eb0*/  SHF.R.S32.HI R21, RZ, 0x3, R2 ;  /* 0x00000003ff157819 */ /* 0x000fe20000011402 */
[----:B------:R-:W-:-:S02]  /*0ec0*/  IMAD.U32 R2, RZ, RZ, UR16 ;  /* 0x00000010ff027e24 */ /* 0x000fc4000f8e00ff */
[----:B------:R-:W-:Y:S01]  /*0ed0*/  IMAD.IADD R40, R129, 0x1, -R0 ;  /* 0x0000000181287824 */ /* 0x000fe200078e0a00 */
[----:B------:R-:W-:-:S03]  /*0ee0*/  IADD3 R18, R21, UR27, RZ ;  /* 0x0000001b15127c10 */ /* 0x000fc6000fffe0ff */
[----:B------:R-:W-:Y:S01]  /*0ef0*/  IMAD R131, R40, 0x10, R21 ;  /* 0x0000001028837824 */ /* 0x000fe200078e0215 */
[----:B------:R-:W-:Y:S01]  /*0f00*/  IADD3 R20, R18, 0x30, RZ ;  /* 0x0000003012147810 */ /* 0x000fe20007ffe0ff */
[----:B------:R-:W-:Y:S01]  /*0f10*/  IMAD.SHL.U32 R128, R40, 0x8, RZ ;  /* 0x0000000828807824 */ /* 0x000fe200078e00ff */
[----:B------:R-:W-:Y:S02]  /*0f20*/  IADD3 R19, R18, 0x40, RZ ;  /* 0x0000004012137810 */ /* 0x000fe40007ffe0ff */
[----:B------:R-:W-:Y:S01]  /*0f30*/  IADD3 R5, R131, UR27, RZ ;  /* 0x0000001b83057c10 */ /* 0x000fe2000fffe0ff */
[----:B------:R-:W-:Y:S01]  /*0f40*/  UIMAD UR31, UR23, -0x30, UR31 ;  /* 0xffffffd0171f78a4 */ /* 0x000fe2000f8e021f */
[C---:B------:R-:W-:Y:S01]  /*0f50*/  IADD3 R42, R128.reuse, 0x40, RZ ;  /* 0x00000040802a7810 */ /* 0x040fe20007ffe0ff */
[----:B------:R-:W-:Y:S01]  /*0f60*/  STL [R1+0x14], R131 ;  /* 0x0000148301007387 */ /* 0x000fe20000100800 */
[----:B------:R-:W-:Y:S01]  /*0f70*/  ISETP.GE.AND P5, PT, R128, c[0x0][0x198], PT ;  /* 0x0000660080007a0c */ /* 0x000fe20003fa6270 */
[----:B------:R-:W-:Y:S01]  /*0f80*/  @P2 IMAD.HI.U32 R0, R5, c[0x0][0x2c8], RZ ;  /* 0x0000b20005002a27 */ /* 0x000fe200078e00ff */
[----:B------:R-:W-:-:S02]  /*0f90*/  ISETP.GE.AND P4, PT, R42, c[0x0][0x198], PT ;  /* 0x000066002a007a0c */ /* 0x000fc40003f86270 */
[----:B------:R-:W-:Y:S01]  /*0fa0*/  ISETP.GE.AND P6, PT, R20, UR8, PT ;  /* 0x0000000814007c0c */ /* 0x000fe2000bfc6270 */
[----:B------:R-:W-:Y:S01]  /*0fb0*/  IMAD.MOV.U32 R4, RZ, RZ, R5 ;  /* 0x000000ffff047224 */ /* 0x000fe200078e0005 */
[----:B------:R-:W-:Y:S01]  /*0fc0*/  @P0 SHF.R.U32.HI R4, RZ, c[0x0][0x2cc], R0 ;  /* 0x0000b300ff040a19 */ /* 0x000fe20000011600 */
[----:B---3--:R1:W3:Y:S03]  /*0fd0*/  @P1 R2UR UR16, R9 ;  /* 0x00000000091013c2 */ /* 0x0082e600000e0000 */
[--C-:B------:R-:W-:Y:S01]  /*0fe0*/  SHF.R.S32.HI R6, RZ, 0x1f, R4.reuse ;  /* 0x0000001fff067819 */ /* 0x100fe20000011404 */
[----:B------:R-:W-:Y:S01]  /*0ff0*/  IMAD.MOV R0, RZ, RZ, -R4 ;  /* 0x000000ffff007224 */ /* 0x000fe200078e0a04 */
[----:B------:R-:W-:Y:S01]  /*1000*/  ISETP.GE.AND P1, PT, R18, UR8, PT ;  /* 0x0000000812007c0c */ /* 0x000fe2000bf26270 */
[----:B------:R-:W-:Y:S01]  /*1010*/  IMAD.WIDE.U32 R2, R4, c[0x0][0x1b0], R2 ;  /* 0x00006c0004027a25 */ /* 0x000fe200078e0002 */
[----:B---3--:R-:W-:Y:S01]  /*1020*/  @!UP0 UMOV UR16, UR6 ;  /* 0x0000000600108c82 */ /* 0x008fe20008000000 */
[----:B------:R-:W-:Y:S01]  /*1030*/  LEA.HI R123, R124, R129, RZ, 0x5 ;  /* 0x000000817c7b7211 */ /* 0x000fe200078f28ff */
[----:B------:R-:W-:Y:S01]  /*1040*/  USHF.R.S32.HI UR6, URZ, 0x1f, UR16 ;  /* 0x0000001f3f067899 */ /* 0x000fe20008011410 */
[----:B------:R-:W-:Y:S01]  /*1050*/  IMAD R5, R0, c[0x0][0x2c4], R5 ;  /* 0x0000b10000057a24 */ /* 0x000fe200078e0205 */
[----:B------:R-:W-:Y:S01]  /*1060*/  UIMAD.WIDE.U32 UR14, UR16, UR4, URZ ;  /* 0x00000004100e72a5 */ /* 0x000fe2000f8e003f */
[----:B------:R-:W-:Y:S01]  /*1070*/  IMAD R6, R6, c[0x0][0x1b0], RZ ;  /* 0x00006c0006067a24 */ /* 0x000fe200078e02ff */
[----:B------:R-:W-:Y:S01]  /*1080*/  UIMAD UR6, UR6, UR4, URZ ;  /* 0x00000004060672a4 */ /* 0x000fe2000f8e023f */
[----:B------:R-:W-:Y:S01]  /*1090*/  SHF.R.S32.HI R130, RZ, 0x1f, R128 ;  /* 0x0000001fff827819 */ /* 0x000fe20000011480 */
[----:B------:R-:W-:Y:S01]  /*10a0*/  UIADD3 UR28, UR31, UR9, URZ ;  /* 0x000000091f1c7290 */ /* 0x000fe2000fffe03f */
[----:B------:R-:W-:Y:S01]  /*10b0*/  IMAD R4, R4, c[0x0][0x1b4], R6 ;  /* 0x00006d0004047a24 */ /* 0x000fe200078e0206 */
[----:B------:R-:W-:Y:S01]  /*10c0*/  SHF.R.S32.HI R0, RZ, 0x1f, R5 ;  /* 0x0000001fff007819 */ /* 0x000fe20000011405 */
[----:B------:R-:W-:Y:S01]  /*10d0*/  IMAD.SHL.U32 R6, R21, 0x40, RZ ;  /* 0x0000004015067824 */ /* 0x000fe200078e00ff */
[----:B------:R-:W-:Y:S01]  /*10e0*/  UIMAD UR6, UR16, UR5, UR6 ;  /* 0x00000005100672a4 */ /* 0x000fe2000f8e0206 */
[----:B------:R-:W-:Y:S01]  /*10f0*/  IMAD.IADD R3, R3, 0x1, R4 ;  /* 0x0000000103037824 */ /* 0x000fe200078e0204 */
[----:B------:R-:W-:Y:S01]  /*1100*/  STL [R1+0x10], R128 ;  /* 0x0000108001007387 */ /* 0x000fe20000100800 */
[----:B------:R-:W-:Y:S01]  /*1110*/  IMAD R4, R0, c[0x0][0x1a8], RZ ;  /* 0x00006a0000047a24 */ /* 0x000fe200078e02ff */
[----:B------:R-:W-:Y:S01]  /*1120*/  LOP3.LUT R0, R6, 0x1c0, RZ, 0xc0, !PT ;  /* 0x000001c006007812 */ /* 0x000fe200078ec0ff */
[----:B------:R-:W-:Y:S01]  /*1130*/  IMAD.WIDE.U32 R2, R5, c[0x0][0x1a8], R2 ;  /* 0x00006a0005027a25 */ /* 0x000fe200078e0002 */
[----:B------:R-:W-:-:S02]  /*1140*/  UIADD3 UR6, UR15, UR6, URZ ;  /* 0x000000060f067290 */ /* 0x000fc4000fffe03f */
[----:B------:R-:W-:Y:S01]  /*1150*/  ULDC.64 UR4, c[0x0][0x1e8] ;  /* 0x00007a0000047ab9 */ /* 0x000fe20000000a00 */
[----:B------:R-:W-:Y:S01]  /*1160*/  IMAD R6, R5, c[0x0][0x1ac], R4 ;  /* 0x00006b0005067a24 */ /* 0x000fe200078e0204 */
[----:B------:R-:W-:Y:S01]  /*1170*/  SHF.R.U32.HI R4, RZ, 0x3, R0 ;  /* 0x00000003ff047819 */ /* 0x000fe20000011600 */
[----:B------:R-:W-:Y:S01]  /*1180*/  IMAD.MOV.U32 R5, RZ, RZ, c[0x0][0x2b8] ;  /* 0x0000ae00ff057624 */ /* 0x000fe200078e00ff */
[----:B------:R-:W-:Y:S02]  /*1190*/  LOP3.LUT R0, R0, 0x38, R128, 0xf8, !PT ;  /* 0x0000003800007812 */ /* 0x000fe400078ef880 */
[----:B------:R-:W-:Y:S02]  /*11a0*/  LEA R15, P0, R2, c[0x0][0x160], 0x1 ;  /* 0x00005800020f7a11 */ /* 0x000fe400078008ff */
[----:B------:R-:W-:Y:S01]  /*11b0*/  LOP3.LUT R8, R0, R4, RZ, 0x3c, !PT ;  /* 0x0000000400087212 */ /* 0x000fe200078e3cff */
[----:B------:R-:W-:Y:S01]  /*11c0*/  IMAD.IADD R0, R3, 0x1, R6 ;  /* 0x0000000103007824 */ /* 0x000fe200078e0206 */
[----:B------:R-:W-:Y:S01]  /*11d0*/  LEA.HI R3, R124, R129, RZ, 0x6 ;  /* 0x000000817c037211 */ /* 0x000fe200078f30ff */
[----:B------:R-:W-:Y:S01]  /*11e0*/  SHFL.IDX PT, R6, R15, RZ, 0x181f ;  /* 0x00181fff0f067589 */ /* 0x000fe200000e0000 */
[----:B------:R-:W-:-:S02]  /*11f0*/  ISETP.NE.AND P3, PT, R5, 0x1, PT ;  /* 0x000000010500780c */ /* 0x000fc40003f65270 */
[----:B------:R-:W-:Y:S01]  /*1200*/  LEA.HI.X R14, R2, c[0x0][0x164], R0, 0x1, P0 ;  /* 0x00005900020e7a11 */ /* 0x000fe200000f0c00 */
[----:B------:R-:W-:Y:S01]  /*1210*/  IMAD.SHL.U32 R0, R3, 0x8, RZ ;  /* 0x0000000803007824 */ /* 0x000fe200078e00ff */
[----:B------:R-:W-:Y:S01]  /*1220*/  SHFL.IDX PT, R2, R15, 0x1, 0x181f ;  /* 0x00381f000f027f89 */ /* 0x000fe200000e0000 */
[C---:B------:R-:W-:Y:S02]  /*1230*/  IADD3 R5, R18.reuse, 0x10, RZ ;  /* 0x0000001012057810 */ /* 0x040fe40007ffe0ff */
[----:B------:R-:W-:Y:S01]  /*1240*/  IADD3 R4, R18, 0x20, RZ ;  /* 0x0000002012047810 */ /* 0x000fe20007ffe0ff */
[----:B------:R-:W3:Y:S01]  /*1250*/  SHFL.IDX PT, R7, R14, RZ, 0x181f ;  /* 0x00181fff0e077589 */ /* 0x000ee200000e0000 */
[----:B------:R-:W-:Y:S02]  /*1260*/  LOP3.LUT R8, R8, 0xfffffe00, R0, 0xf8, !PT ;  /* 0xfffffe0008087812 */ /* 0x000fe400078ef800 */
[----:B------:R-:W-:Y:S01]  /*1270*/  ISETP.GE.AND P0, PT, R5, UR8, PT ;  /* 0x0000000805007c0c */ /* 0x000fe2000bf06270 */
[----:B------:R-:W4:Y:S01]  /*1280*/  SHFL.IDX PT, R3, R14, 0x1, 0x181f ;  /* 0x00381f000e037f89 */ /* 0x000f2200000e0000 */
[----:B------:R-:W-:Y:S01]  /*1290*/  ISETP.GE.AND P2, PT, R4, UR8, PT ;  /* 0x0000000804007c0c */ /* 0x000fe2000bf46270 */
[----:B------:R-:W-:Y:S01]  /*12a0*/  IMAD.SHL.U32 R247, R8, 0x2, RZ ;  /* 0x0000000208f77824 */ /* 0x000fe200078e00ff */
[----:B------:R-:W-:Y:S01]  /*12b0*/  SHF.R.S32.HI R0, RZ, 0x1f, R42 ;  /* 0x0000001fff007819 */ /* 0x000fe2000001142a */
[----:B------:R-:W-:Y:S03]  /*12c0*/  SHFL.IDX PT, R4, R15, 0x2, 0x181f ;  /* 0x00581f000f047f89 */ /* 0x000fe600000e0000 */
[----:B------:R-:W-:Y:S01]  /*12d0*/  LEA.HI R0, R0, R42, RZ, 0x3 ;  /* 0x0000002a00007211 */ /* 0x000fe200078f18ff */
[----:B------:R-:W-:Y:S03]  /*12e0*/  SHFL.IDX PT, R5, R14, 0x2, 0x181f ;  /* 0x00581f000e057f89 */ /* 0x000fe600000e0000 */
[----:B------:R-:W-:Y:S01]  /*12f0*/  LOP3.LUT R126, R0, 0xfffffff8, RZ, 0xc0, !PT ;  /* 0xfffffff8007e7812 */ /* 0x000fe200078ec0ff */
[----:B------:R-:W-:Y:S01]  /*1300*/  SHFL.IDX PT, R8, R15, 0x3, 0x181f ;  /* 0x00781f000f087f89 */ /* 0x000fe200000e0000 */
[----:B------:R-:W-:-:S03]  /*1310*/  IADD3 R0, R18, 0x50, RZ ;  /* 0x0000005012007810 */ /* 0x000fc60007ffe0ff */
[----:B-1----:R-:W1:Y:S04]  /*1320*/  SHFL.IDX PT, R9, R14, 0x3, 0x181f ;  /* 0x00781f000e097f89 */ /* 0x002e6800000e0000 */
[----:B------:R-:W-:Y:S01]  /*1330*/  SHFL.IDX PT, R12, R15, 0x4, 0x181f ;  /* 0x00981f000f0c7f89 */ /* 0x000fe200000e0000 */
[----:B---3--:R-:W-:-:S03]  /*1340*/  @!P1 IMAD.WIDE R16, R128, 0x2, R6 ;  /* 0x0000000280109825 */ /* 0x008fc600078e0206 */
[----:B------:R-:W3:Y:S01]  /*1350*/  SHFL.IDX PT, R13, R14, 0x4, 0x181f ;  /* 0x00981f000e0d7f89 */ /* 0x000ee200000e0000 */
[----:B------:R-:W-:-:S03]  /*1360*/  @!P1 IMAD.WIDE R10, R126, 0x2, R6 ;  /* 0x000000027e0a9825 */ /* 0x000fc600078e0206 */
[----:B------:R2:W-:Y:S01]  /*1370*/  @!P1 LDGSTS.E.BYPASS.LTC128B.128 [R247+0x8080], [R16.64], !P5 ;  /* 0x0808000010f79fae */ /* 0x0005e2000e901d54 */
[----:B----4-:R-:W-:-:S03]  /*1380*/  @!P0 IMAD.WIDE R6, R128, 0x2, R2 ;  /* 0x0000000280068825 */ /* 0x010fc600078e0202 */
[----:B------:R1:W-:Y:S01]  /*1390*/  @!P1 LDGSTS.E.BYPASS.LTC128B.128 [R247+0xc080], [R10.64], !P4 ;  /* 0x0c0800000af79fae */ /* 0x0003e2000e101d54 */
[----:B------:R-:W-:-:S03]  /*13a0*/  ISETP.GE.AND P1, PT, R19, UR8, PT ;  /* 0x0000000813007c0c */ /* 0x000fc6000bf26270 */
[----:B------:R4:W-:Y:S01]  /*13b0*/  @!P0 LDGSTS.E.BYPASS.LTC128B.128 [R247+0x8880], [R6.64], !P5 ;  /* 0x0888000006f78fae */ /* 0x0009e2000e901d54 */
[----:B------:R-:W-:Y:S01]  /*13c0*/  UIMAD.WIDE.U32 UR16, UR10, UR4, URZ ;  /* 0x000000040a1072a5 */ /* 0x000fe2000f8e003f */
[----:B------:R-:W-:Y:S02]  /*13d0*/  IADD3 R41, -R21, UR28, RZ ;  /* 0x0000001c15297c10 */ /* 0x000fe4000fffe1ff */
[----:B------:R-:W-:Y:S01]  /*13e0*/  SHF.R.S32.HI R122, RZ, 0x5, R123 ;  /* 0x00000005ff7a7819 */ /* 0x000fe2000001147b */
[----:B------:R-:W-:Y:S01]  /*13f0*/  STL [R1+0x38], R126 ;  /* 0x0000387e01007387 */ /* 0x000fe20000100800 */
[----:B-1----:R-:W-:-:S04]  /*1400*/  @!P6 IMAD.WIDE R10, R128, 0x2, R8 ;  /* 0x00000002800ae825 */ /* 0x002fc800078e0208 */
[----:B----4-:R-:W-:-:S04]  /*1410*/  @!P0 IMAD.WIDE R6, R126, 0x2, R2 ;  /* 0x000000027e068825 */ /* 0x010fc800078e0202 */
[--C-:B------:R-:W-:Y:S01]  /*1420*/  @!P2 IMAD.WIDE R2, R128, 0x2, R4.reuse ;  /* 0x000000028002a825 */ /* 0x100fe200078e0204 */
[----:B------:R1:W-:Y:S01]  /*1430*/  @!P0 LDGSTS.E.BYPASS.LTC128B.128 [R247+0xc880], [R6.64], !P4 ;  /* 0x0c88000006f78fae */ /* 0x0003e2000e101d54 */
[----:B------:R-:W-:Y:S02]  /*1440*/  ISETP.GE.AND P0, PT, R0, UR8, PT ;  /* 0x0000000800007c0c */ /* 0x000fe4000bf06270 */
[----:B------:R-:W-:Y:S01]  /*1450*/  @!P2 IMAD.WIDE R4, R126, 0x2, R4 ;  /* 0x000000027e04a825 */ /* 0x000fe200078e0204 */
[----:B------:R4:W-:Y:S01]  /*1460*/  @!P2 LDGSTS.E.BYPASS.LTC128B.128 [R247+0x9080], [R2.64], !P5 ;  /* 0x0908000002f7afae */ /* 0x0009e2000e901d54 */
[----:B------:R-:W-:-:S03]  /*1470*/  IADD3 R0, R18, 0x60, RZ ;  /* 0x0000006012007810 */ /* 0x000fc60007ffe0ff */
[----:B------:R2:W-:Y:S01]  /*1480*/  @!P2 LDGSTS.E.BYPASS.LTC128B.128 [R247+0xd080], [R4.64], !P4 ;  /* 0x0d08000004f7afae */ /* 0x0005e2000e101d54 */
[----:B------:R-:W-:Y:S02]  /*1490*/  ISETP.GE.AND P2, PT, R0, UR8, PT ;  /* 0x0000000800007c0c */ /* 0x000fe4000bf46270 */
[----:B------:R-:W-:Y:S01]  /*14a0*/  IADD3 R0, R131, UR19, RZ ;  /* 0x0000001383007c10 */ /* 0x000fe2000fffe0ff */
[----:B------:R2:W-:Y:S04]  /*14b0*/  @!P6 LDGSTS.E.BYPASS.LTC128B.128 [R247+0x9880], [R10.64], !P5 ;  /* 0x098800000af7efae */ /* 0x0005e8000e901d54 */
[----:B-1----:R-:W-:Y:S01]  /*14c0*/  SHFL.IDX PT, R6, R15, 0x5, 0x181f ;  /* 0x00b81f000f067f89 */ /* 0x002fe200000e0000 */
[----:B----4-:R-:W-:-:S03]  /*14d0*/  @!P6 IMAD.WIDE R2, R126, 0x2, R8 ;  /* 0x000000027e02e825 */ /* 0x010fc600078e0208 */
[----:B------:R-:W1:Y:S01]  /*14e0*/  SHFL.IDX PT, R7, R14, 0x5, 0x181f ;  /* 0x00b81f000e077f89 */ /* 0x000e6200000e0000 */
[----:B---3--:R-:W-:-:S03]  /*14f0*/  @!P1 IMAD.WIDE R8, R128, 0x2, R12 ;  /* 0x0000000280089825 */ /* 0x008fc600078e020c */
[----:B------:R3:W-:Y:S01]  /*1500*/  @!P6 LDGSTS.E.BYPASS.LTC128B.128 [R247+0xd880], [R2.64], !P4 ;  /* 0x0d88000002f7efae */ /* 0x0007e2000e101d54 */
[----:B------:R-:W-:Y:S01]  /*1510*/  ISETP.GE.AND P6, PT, R0, UR9, PT ;  /* 0x0000000900007c0c */ /* 0x000fe2000bfc6270 */
[----:B--2---:R-:W-:Y:S02]  /*1520*/  @!P1 IMAD.WIDE R4, R126, 0x2, R12 ;  /* 0x000000027e049825 */ /* 0x004fe400078e020c */
[----:B------:R1:W-:Y:S01]  /*1530*/  @!P1 LDGSTS.E.BYPASS.LTC128B.128 [R247+0xa080], [R8.64], !P5 ;  /* 0x0a08000008f79fae */ /* 0x0003e2000e901d54 */
[----:B------:R-:W-:Y:S02]  /*1540*/  IADD3 R11, R18, 0x70, RZ ;  /* 0x00000070120b7810 */ /* 0x000fe40007ffe0ff */
[----:B------:R-:W-:Y:S01]  /*1550*/  IADD3 R12, R0, UR11, RZ ;  /* 0x0000000b000c7c10 */ /* 0x000fe2000fffe0ff */
[----:B------:R2:W-:Y:S01]  /*1560*/  @!P1 LDGSTS.E.BYPASS.LTC128B.128 [R247+0xe080], [R4.64], !P4 ;  /* 0x0e08000004f79fae */ /* 0x0005e2000e101d54 */
[----:B------:R-:W-:Y:S02]  /*1570*/  ISETP.GE.AND P1, PT, R11, UR8, PT ;  /* 0x000000080b007c0c */ /* 0x000fe4000bf26270 */
[----:B------:R-:W-:Y:S01]  /*1580*/  ISETP.GT.OR P6, PT, R131, 0x2f, P6 ;  /* 0x0000002f8300780c */ /* 0x000fe200037c4670 */
[----:B------:R-:W-:-:S04]  /*1590*/  @P3 IMAD.HI.U32 R10, R12, c[0x0][0x2bc], RZ ;  /* 0x0000af000c0a3a27 */ /* 0x000fc800078e00ff */
[----:B------:R-:W-:Y:S01]  /*15a0*/  IMAD.MOV.U32 R0, RZ, RZ, R12 ;  /* 0x000000ffff007224 */ /* 0x000fe200078e000c */
[----:B------:R-:W-:Y:S01]  /*15b0*/  @P3 SHF.R.U32.HI R0, RZ, c[0x0][0x2c0], R10 ;  /* 0x0000b000ff003a19 */ /* 0x000fe2000001160a */
[----:B---3--:R-:W-:Y:S04]  /*15c0*/  SHFL.IDX PT, R2, R15, 0x7, 0x181f ;  /* 0x00f81f000f027f89 */ /* 0x008fe800000e0000 */
[----:B------:R-:W-:Y:S01]  /*15d0*/  SHFL.IDX PT, R3, R14, 0x7, 0x181f ;  /* 0x00f81f000e037f89 */ /* 0x000fe200000e0000 */
[----:B-1----:R-:W-:-:S03]  /*15e0*/  @!P0 IMAD.WIDE R8, R128, 0x2, R6 ;  /* 0x0000000280088825 */ /* 0x002fc600078e0206 */
[----:B--2---:R-:W-:Y:S01]  /*15f0*/  SHFL.IDX PT, R4, R15, 0x6, 0x181f ;  /* 0x00d81f000f047f89 */ /* 0x004fe200000e0000 */
[----:B------:R-:W-:-:S03]  /*1600*/  @!P0 IMAD.WIDE R6, R126, 0x2, R6 ;  /* 0x000000027e068825 */ /* 0x000fc600078e0206 */
[----:B------:R-:W1:Y:S04]  /*1610*/  SHFL.IDX PT, R5, R14, 0x6, 0x181f ;  /* 0x00d81f000e057f89 */ /* 0x000e6800000e0000 */
[----:B------:R2:W-:Y:S04]  /*1620*/  @!P0 LDGSTS.E.BYPASS.LTC128B.128 [R247+0xa880], [R8.64], !P5 ;  /* 0x0a88000008f78fae */ /* 0x0005e8000e901d54 */
[----:B------:R3:W-:Y:S01]  /*1630*/  @!P0 LDGSTS.E.BYPASS.LTC128B.128 [R247+0xe880], [R6.64], !P4 ;  /* 0x0e88000006f78fae */ /* 0x0007e2000e101d54 */
[----:B-1----:R-:W-:-:S05]  /*1640*/  @!P2 IMAD.WIDE R10, R128, 0x2, R4 ;  /* 0x00000002800aa825 */ /* 0x002fca00078e0204 */
[----:B------:R1:W-:Y:S01]  /*1650*/  @!P2 LDGSTS.E.BYPASS.LTC128B.128 [R247+0xb080], [R10.64], !P5 ;  /* 0x0b0800000af7afae */ /* 0x0003e2000e901d54 */
[----:B--2---:R-:W-:-:S04]  /*1660*/  @!P2 IMAD.WIDE R8, R126, 0x2, R4 ;  /* 0x000000027e08a825 */ /* 0x004fc800078e0204 */
[--C-:B------:R-:W-:Y:S01]  /*1670*/  @!P1 IMAD.WIDE R4, R128, 0x2, R2.reuse ;  /* 0x0000000280049825 */ /* 0x100fe200078e0202 */
[----:B------:R2:W-:Y:S01]  /*1680*/  @!P2 LDGSTS.E.BYPASS.LTC128B.128 [R247+0xf080], [R8.64], !P4 ;  /* 0x0f08000008f7afae */ /* 0x0005e2000e101d54 */
[----:B---3--:R-:W-:Y:S02]  /*1690*/  @!P6 IADD3 R7, P0, R0, UR14, RZ ;  /* 0x0000000e0007ec10 */ /* 0x008fe4000ff1e0ff */
[----:B------:R-:W-:Y:S01]  /*16a0*/  @!P1 IMAD.WIDE R2, R126, 0x2, R2 ;  /* 0x000000027e029825 */ /* 0x000fe200078e0202 */
[----:B------:R3:W-:Y:S01]  /*16b0*/  @!P1 LDGSTS.E.BYPASS.LTC128B.128 [R247+0xb880], [R4.64], !P5 ;  /* 0x0b88000004f79fae */ /* 0x0007e2000e901d54 */
[----:B------:R-:W-:Y:S02]  /*16c0*/  @!P6 LEA.HI.X.SX32 R13, R0, UR6, 0x1, P0 ;  /* 0x00000006000dec11 */ /* 0x000fe400080f0eff */
[C---:B------:R-:W-:Y:S01]  /*16d0*/  @!P6 LEA R6, P0, R7.reuse, c[0x0][0x2a0], 0x2 ;  /* 0x0000a8000706ea11 */ /* 0x040fe200078010ff */
[----:B------:R4:W-:Y:S03]  /*16e0*/  @!P1 LDGSTS.E.BYPASS.LTC128B.128 [R247+0xf880], [R2.64], !P4 ;  /* 0x0f88000002f79fae */ /* 0x0009e6000e101d54 */
[----:B------:R-:W-:Y:S01]  /*16f0*/  @!P6 LEA.HI.X R7, R7, c[0x0][0x2a4], R13, 0x2, P0 ;  /* 0x0000a9000707ea11 */ /* 0x000fe200000f140d */
[----:B------:R-:W0:Y:S04]  /*1700*/  LDGDEPBAR ;  /* 0x00000000000079af */ /* 0x000e280000000000 */
[----:B------:R-:W-:Y:S06]  /*1710*/  BAR.SYNC.DEFER_BLOCKING 0x0 ;  /* 0x0000000000007b1d */ /* 0x000fec0000010000 */
[----:B------:R1:W5:Y:S01]  /*1720*/  @!P6 LDG.E R242, [R6.64] ;  /* 0x0000001406f2e981 */ /* 0x000362000c1e1900 */
[----:B------:R-:W-:Y:S01]  /*1730*/  IMAD.MOV R0, RZ, RZ, -R0 ;  /* 0x000000ffff007224 */ /* 0x000fe200078e0a00 */
[----:B------:R-:W-:Y:S01]  /*1740*/  UIMAD UR8, UR18, UR4, URZ ;  /* 0x00000004120872a4 */ /* 0x000fe2000f8e023f */
[----:B--2---:R-:W-:Y:S01]  /*1750*/  LEA.HI R8, R124, R129, RZ, 0x4 ;  /* 0x000000817c087211 */ /* 0x004fe200078f20ff */
[C---:B------:R-:W-:Y:S01]  /*1760*/  IMAD.WIDE R18, R128.reuse, 0x2, RZ ;  /* 0x0000000280127825 */ /* 0x040fe200078e02ff */
[C---:B------:R-:W-:Y:S01]  /*1770*/  ISETP.GE.AND P2, PT, R41.reuse, 0x1, PT ;  /* 0x000000012900780c */ /* 0x040fe20003f46270 */
[----:B------:R-:W-:Y:S01]  /*1780*/  UIMAD UR8, UR10, UR5, UR8 ;  /* 0x000000050a0872a4 */ /* 0x000fe2000f8e0208 */
[----:B------:R-:W-:Y:S01]  /*1790*/  ISETP.GE.AND P5, PT, R128, c[0x0][0x1d4], PT ;  /* 0x0000750080007a0c */ /* 0x000fe20003fa6270 */
[----:B------:R-:W-:Y:S01]  /*17a0*/  IMAD R243, R0, c[0x0][0x2b8], R12 ;  /* 0x0000ae0000f37a24 */ /* 0x000fe200078e020c */
[----:B------:R-:W-:Y:S01]  /*17b0*/  LOP3.LUT R12, R8, 0xfffffff0, RZ, 0xc0, !PT ;  /* 0xfffffff0080c7812 */ /* 0x000fe200078ec0ff */
[----:B------:R-:W-:Y:S01]  /*17c0*/  UIADD3 UR8, UR17, UR8, URZ ;  /* 0x0000000811087290 */ /* 0x000fe2000fffe03f */
[----:B------:R-:W-:Y:S01]  /*17d0*/  ISETP.GE.AND P1, PT, R41, 0x11, PT ;  /* 0x000000112900780c */ /* 0x000fe20003f26270 */
[C---:B----4-:R-:W-:Y:S01]  /*17e0*/  IMAD.WIDE.U32 R2, R243.reuse, c[0x0][0x1e0], RZ ;  /* 0x00007800f3027a25 */ /* 0x050fe200078e00ff */
[----:B------:R-:W-:Y:S01]  /*17f0*/  SHF.R.S32.HI R13, RZ, 0x1f, R243 ;  /* 0x0000001fff0d7819 */ /* 0x000fe200000114f3 */
[----:B------:R-:W-:Y:S01]  /*1800*/  ULDC.64 UR4, c[0x0][0x210] ;  /* 0x0000840000047ab9 */ /* 0x000fe20000000a00 */
[----:B------:R-:W-:Y:S01]  /*1810*/  SHF.R.S32.HI R14, RZ, 0x4, R8 ;  /* 0x00000004ff0e7819 */ /* 0x000fe20000011408 */
[----:B---3--:R-:W-:Y:S01]  /*1820*/  IMAD R5, R243, c[0x0][0x1e0], RZ ;  /* 0x00007800f3057a24 */ /* 0x008fe200078e02ff */
[----:B------:R-:W-:Y:S01]  /*1830*/  ISETP.GE.AND P4, PT, R42, c[0x0][0x1d4], PT ;  /* 0x000075002a007a0c */ /* 0x000fe20003f86270 */
[----:B------:R-:W-:Y:S01]  /*1840*/  IMAD R0, R13, c[0x0][0x1e0], RZ ;  /* 0x000078000d007a24 */ /* 0x000fe200078e02ff */
[----:B------:R-:W-:Y:S01]  /*1850*/  UIMAD UR18, UR18, UR4, URZ ;  /* 0x00000004121272a4 */ /* 0x000fe2000f8e023f */
[----:B------:R-:W-:Y:S01]  /*1860*/  IMAD.IADD R12, R129, 0x1, -R12 ;  /* 0x00000001810c7824 */ /* 0x000fe200078e0a0c */
[----:B------:R-:W-:Y:S01]  /*1870*/  UIMAD.WIDE.U32 UR24, UR10, UR4, URZ ;  /* 0x000000040a1872a5 */ /* 0x000fe2000f8e003f */
[----:B------:R-:W-:Y:S01]  /*1880*/  IMAD R0, R243, c[0x0][0x1e4], R0 ;  /* 0x00007900f3007a24 */ /* 0x000fe200078e0200 */
[----:B------:R-:W-:Y:S01]  /*1890*/  UIMAD UR18, UR10, UR5, UR18 ;  /* 0x000000050a1272a4 */ /* 0x000fe2000f8e0212 */
[----:B------:R-:W-:Y:S01]  /*18a0*/  IMAD R13, R13, c[0x0][0x208], RZ ;  /* 0x000082000d0d7a24 */ /* 0x000fe200078e02ff */
[----:B------:R-:W-:Y:S01]  /*18b0*/  SHF.R.S32.HI R16, RZ, 0x1f, R12 ;  /* 0x0000001fff107819 */ /* 0x000fe2000001140c */
[----:B------:R-:W-:Y:S01]  /*18c0*/  IMAD.IADD R3, R3, 0x1, R0 ;  /* 0x0000000103037824 */ /* 0x000fe200078e0200 */
[----:B------:R-:W-:Y:S01]  /*18d0*/  UIADD3 UR18, UR25, UR18, URZ ;  /* 0x0000001219127290 */ /* 0x000fe2000fffe03f */
[----:B-1----:R-:W-:Y:S01]  /*18e0*/  IMAD.U32 R7, RZ, RZ, UR10 ;  /* 0x0000000aff077e24 */ /* 0x002fe2000f8e00ff */
[----:B------:R-:W-:Y:S01]  /*18f0*/  LEA.HI R16, R16, R12, RZ, 0x3 ;  /* 0x0000000c10107211 */ /* 0x000fe200078f18ff */
[----:B------:R-:W-:Y:S01]  /*1900*/  IMAD R13, R243, c[0x0][0x20c], R13 ;  /* 0x00008300f30d7a24 */ /* 0x000fe200078e020d */
[----:B------:R-:W-:Y:S01]  /*1910*/  LOP3.LUT P6, RZ, R40, 0x2, RZ, 0xc0, !PT ;  /* 0x0000000228ff7812 */ /* 0x000fe200078cc0ff */
[----:B------:R-:W-:Y:S01]  /*1920*/  UIADD3 UR4, UR23, -0x1, URZ ;  /* 0xffffffff17047890 */ /* 0x000fe2000fffe03f */
[----:B------:R-:W-:Y:S01]  /*1930*/  LOP3.LUT R15, R16, 0xfffffff8, RZ, 0xc0, !PT ;  /* 0xfffffff8100f7812 */ /* 0x000fe200078ec0ff */
[----:B------:R-:W-:Y:S01]  /*1940*/  STL [R1+0x40], R130 ;  /* 0x0000408201007387 */ /* 0x000fe20000100800 */
[----:B------:R-:W-:Y:S01]  /*1950*/  SHF.R.S32.HI R127, RZ, 0x1f, R126 ;  /* 0x0000001fff7f7819 */ /* 0x000fe2000001147e */
[----:B------:R-:W-:Y:S01]  /*1960*/  UISETP.GT.AND UP0, UPT, UR4, UR7, UPT ;  /* 0x000000070400728c */ /* 0x000fe2000bf04270 */
[----:B------:R-:W-:Y:S01]  /*1970*/  SEL R125, RZ, 0x10, P4 ;  /* 0x00000010ff7d7807 */ /* 0x000fe20002000000 */
[----:B------:R-:W-:-:S02]  /*1980*/  IMAD.IADD R22, R12, 0x1, -R15 ;  /* 0x000000010c167824 */ /* 0x000fc400078e0a0f */
[----:B------:R-:W-:Y:S01]  /*1990*/  STL [R1+0x3c], R127 ;  /* 0x00003c7f01007387 */ /* 0x000fe20000100800 */
[----:B-----5:R-:W-:Y:S01]  /*19a0*/  SHF.R.S32.HI R17, RZ, 0x1f, R242 ;  /* 0x0000001fff117819 */ /* 0x020fe200000114f2 */
[----:B------:R-:W-:-:S04]  /*19b0*/  IMAD.WIDE.U32 R2, R242, c[0x0][0x1f0], R2 ;  /* 0x00007c00f2027a25 */ /* 0x000fc800078e0002 */
[----:B------:R-:W-:Y:S01]  /*19c0*/  IMAD R0, R17, c[0x0][0x1f0], RZ ;  /* 0x00007c0011007a24 */ /* 0x000fe200078e02ff */
[----:B------:R-:W-:-:S03]  /*19d0*/  IADD3 R4, P0, R2, UR16, RZ ;  /* 0x0000001002047c10 */ /* 0x000fc6000ff1e0ff */
[----:B------:R-:W-:-:S05]  /*19e0*/  IMAD R0, R242, c[0x0][0x1f4], R0 ;  /* 0x00007d00f2007a24 */ /* 0x000fca00078e0200 */
[----:B------:R-:W-:Y:S01]  /*19f0*/  IADD3.X R2, R3, UR8, R0, P0, !PT ;  /* 0x0000000803027c10 */ /* 0x000fe200087fe400 */
[----:B------:R-:W-:Y:S01]  /*1a00*/  IMAD R3, R242, c[0x0][0x1f0], R5 ;  /* 0x00007c00f2037a24 */ /* 0x000fe200078e0205 */
[----:B------:R-:W-:-:S04]  /*1a10*/  LEA R6, P0, R4, c[0x0][0x1c8], 0x1 ;  /* 0x0000720004067a11 */ /* 0x000fc800078008ff */
[----:B------:R-:W-:Y:S01]  /*1a20*/  LEA.HI.X R0, R4, c[0x0][0x1cc], R2, 0x1, P0 ;  /* 0x0000730004007a11 */ /* 0x000fe200000f0c02 */
[----:B------:R-:W-:Y:S01]  /*1a30*/  IMAD R4, R7, c[0x0][0x1e8], R3 ;  /* 0x00007a0007047a24 */ /* 0x000fe200078e0203 */
[----:B------:R-:W-:Y:S01]  /*1a40*/  SHFL.IDX PT, R2, R6, RZ, 0x181f ;  /* 0x00181fff06027589 */ /* 0x000fe200000e0000 */
[----:B------:R-:W-:-:S03]  /*1a50*/  ISETP.GT.AND P0, PT, R41, 0x20, PT ;  /* 0x000000202900780c */ /* 0x000fc60003f04270 */
[----:B------:R-:W1:Y:S01]  /*1a60*/  SHFL.IDX PT, R3, R0, RZ, 0x181f ;  /* 0x00181fff00037589 */ /* 0x000e6200000e0000 */
[----:B------:R-:W-:-:S03]  /*1a70*/  LEA R4, R4, c[0x0][0x1c8], 0x1 ;  /* 0x0000720004047a11 */ /* 0x000fc600078e08ff */
[----:B------:R-:W-:Y:S04]  /*1a80*/  SHFL.IDX PT, R6, R6, 0x1, 0x181f ;  /* 0x00381f0006067f89 */ /* 0x000fe800000e0000 */
[----:B------:R-:W-:Y:S04]  /*1a90*/  SHFL.IDX PT, R7, R0, 0x1, 0x181f ;  /* 0x00381f0000077f89 */ /* 0x000fe800000e0000 */
[----:B------:R-:W-:Y:S04]  /*1aa0*/  SHFL.IDX PT, R4, R4, 0x2, 0x181f ;  /* 0x00581f0004047f89 */ /* 0x000fe800000e0000 */
[----:B------:R2:W3:Y:S01]  /*1ab0*/  SHFL.IDX PT, R5, R0, 0x2, 0x181f ;  /* 0x00581f0000057f89 */ /* 0x0004e200000e0000 */
[----:B-1----:R-:W-:-:S05]  /*1ac0*/  @P2 IMAD.WIDE R10, R128, 0x2, R2 ;  /* 0x00000002800a2825 */ /* 0x002fca00078e0202 */
[----:B------:R1:W-:Y:S01]  /*1ad0*/  @P2 LDGSTS.E.BYPASS.LTC128B.128 [R247+0x5080], [R10.64], !P5 ;  /* 0x050800000af72fae */ /* 0x0003e2000e901d54 */
[----:B--2---:R-:W-:Y:S01]  /*1ae0*/  LEA.HI R0, R8, R14, RZ, 0x1 ;  /* 0x0000000e08007211 */ /* 0x004fe200078f08ff */
[----:B------:R-:W-:-:S03]  /*1af0*/  IMAD.WIDE.U32 R8, R243, c[0x0][0x208], RZ ;  /* 0x00008200f3087a25 */ /* 0x000fc600078e00ff */
[----:B------:R-:W-:Y:S01]  /*1b00*/  LOP3.LUT R0, R0, 0xfffffffe, RZ, 0xc0, !PT ;  /* 0xfffffffe00007812 */ /* 0x000fe200078ec0ff */
[----:B------:R-:W-:Y:S02]  /*1b10*/  IMAD.IADD R13, R9, 0x1, R13 ;  /* 0x00000001090d7824 */ /* 0x000fe400078e020d */
[----:B------:R-:W-:Y:S02]  /*1b20*/  IMAD.MOV.U32 R12, RZ, RZ, R8 ;  /* 0x000000ffff0c7224 */ /* 0x000fe400078e0008 */
[----:B------:R-:W-:-:S04]  /*1b30*/  @P2 IMAD.WIDE R8, R126, 0x2, R2 ;  /* 0x000000027e082825 */ /* 0x000fc800078e0202 */
[C---:B---3--:R-:W-:Y:S01]  /*1b40*/  @P0 IMAD.WIDE R2, R128.reuse, 0x2, R4 ;  /* 0x0000000280020825 */ /* 0x048fe200078e0204 */
[----:B------:R2:W-:Y:S03]  /*1b50*/  @P2 LDGSTS.E.BYPASS.LTC128B.128 [R247+0x6880], [R8.64], !P4 ;  /* 0x0688000008f72fae */ /* 0x0005e6000e101d54 */
[----:B-1----:R-:W-:-:S04]  /*1b60*/  @P1 IMAD.WIDE R10, R128, 0x2, R6 ;  /* 0x00000002800a1825 */ /* 0x002fc800078e0206 */
[----:B------:R-:W-:Y:S01]  /*1b70*/  @P1 IMAD.WIDE R6, R126, 0x2, R6 ;  /* 0x000000027e061825 */ /* 0x000fe200078e0206 */
[----:B------:R1:W-:Y:S03]  /*1b80*/  @P1 LDGSTS.E.BYPASS.LTC128B.128 [R247+0x5880], [R10.64], !P5 ;  /* 0x058800000af71fae */ /* 0x0003e6000e901d54 */
[----:B------:R-:W-:Y:S01]  /*1b90*/  IMAD.IADD R14, R14, 0x1, -R0 ;  /* 0x000000010e0e7824 */ /* 0x000fe200078e0a00 */
[----:B------:R3:W-:Y:S01]  /*1ba0*/  @P1 LDGSTS.E.BYPASS.LTC128B.128 [R247+0x7080], [R6.64], !P4 ;  /* 0x0708000006f71fae */ /* 0x0007e2000e101d54 */
[----:B------:R-:W-:Y:S02]  /*1bb0*/  IMAD.SHL.U32 R0, R40, 0x40, RZ ;  /* 0x0000004028007824 */ /* 0x000fe400078e00ff */
[----:B------:R-:W-:Y:S01]  /*1bc0*/  @P0 IMAD.WIDE R4, R126, 0x2, R4 ;  /* 0x000000027e040825 */ /* 0x000fe200078e0204 */
[----:B------:R4:W-:Y:S02]  /*1bd0*/  @P0 LDGSTS.E.BYPASS.LTC128B.128 [R247+0x6080], [R2.64], !P5 ;  /* 0x0608000002f70fae */ /* 0x0009e4000e901d54 */
[----:B------:R-:W-:-:S02]  /*1be0*/  LOP3.LUT R0, R0, 0x1c0, RZ, 0xc0, !PT ;  /* 0x000001c000007812 */ /* 0x000fc400078ec0ff */
[----:B------:R5:W-:Y:S04]  /*1bf0*/  @P0 LDGSTS.E.BYPASS.LTC128B.128 [R247+0x7880], [R4.64], !P4 ;  /* 0x0788000004f70fae */ /* 0x000be8000e101d54 */
[----:B------:R-:W0:Y:S01]  /*1c00*/  LDGDEPBAR ;  /* 0x00000000000079af */ /* 0x000e220000000000 */
[----:B--2---:R-:W-:Y:S01]  /*1c10*/  SHF.R.U32.HI R8, RZ, 0x3, R0 ;  /* 0x00000003ff087819 */ /* 0x004fe20000011600 */
[----:B---3--:R-:W-:Y:S02]  /*1c20*/  IMAD.SHL.U32 R6, R16, 0x40, RZ ;  /* 0x0000004010067824 */ /* 0x008fe400078e00ff */
[----:B----4-:R-:W-:-:S03]  /*1c30*/  IMAD.SHL.U32 R3, R21, 0x8, RZ ;  /* 0x0000000815037824 */ /* 0x010fc600078e00ff */
[----:B------:R-:W-:Y:S01]  /*1c40*/  LOP3.LUT R121, R6, 0xfffffe00, RZ, 0xc0, !PT ;  /* 0xfffffe0006797812 */ /* 0x000fe200078ec0ff */
[----:B------:R-:W-:Y:S02]  /*1c50*/  IMAD.SHL.U32 R2, R22, 0x40, RZ ;  /* 0x0000004016027824 */ /* 0x000fe400078e00ff */
[----:B-----5:R-:W-:Y:S01]  /*1c60*/  IMAD.SHL.U32 R5, R14, 0x8, RZ ;  /* 0x000000080e057824 */ /* 0x020fe200078e00ff */
[----:B------:R-:W-:Y:S01]  /*1c70*/  LOP3.LUT R9, R0, 0x8, R3, 0xf8, !PT ;  /* 0x0000000800097812 */ /* 0x000fe200078ef803 */
[----:B------:R-:W-:Y:S01]  /*1c80*/  IMAD R4, R17, c[0x0][0x218], RZ ;  /* 0x0000860011047a24 */ /* 0x000fe200078e02ff */
[----:B------:R-:W-:Y:S01]  /*1c90*/  LOP3.LUT R0, R2, 0x1c0, RZ, 0xc0, !PT ;  /* 0x000001c002007812 */ /* 0x000fe200078ec0ff */
[----:B------:R-:W-:Y:S01]  /*1ca0*/  IMAD.WIDE.U32 R2, R242, c[0x0][0x218], R12 ;  /* 0x00008600f2027a25 */ /* 0x000fe200078e000c */
[----:B------:R-:W-:Y:S01]  /*1cb0*/  LOP3.LUT R8, R9, R8, RZ, 0x3c, !PT ;  /* 0x0000000809087212 */ /* 0x000fe200078e3cff */
[----:B------:R-:W-:-:S04]  /*1cc0*/  DEPBAR.LE SB0, 0x1 ;  /* 0x000080400000791a */ /* 0x000fc80000000000 */
[----:B------:R-:W-:Y:S01]  /*1cd0*/  LOP3.LUT R7, R0, 0x8, R5, 0xf8, !PT ;  /* 0x0000000800077812 */ /* 0x000fe200078ef805 */
[----:B------:R-:W-:-:S04]  /*1ce0*/  DEPBAR.LE SB0, 0x0 ;  /* 0x000080000000791a */ /* 0x000fc80000000000 */
[----:B------:R-:W-:Y:S01]  /*1cf0*/  SHF.R.U32.HI R6, RZ, 0x3, R0 ;  /* 0x00000003ff067819 */ /* 0x000fe20000011600 */
[----:B------:R-:W-:Y:S01]  /*1d00*/  IMAD R0, R242, c[0x0][0x21c], R4 ;  /* 0x00008700f2007a24 */ /* 0x000fe200078e0204 */
[----:B------:R-:W-:Y:S01]  /*1d10*/  BAR.SYNC.DEFER_BLOCKING 0x0 ;  /* 0x0000000000007b1d */ /* 0x000fe20000010000 */
[----:B------:R-:W-:Y:S01]  /*1d20*/  IADD3 R5, P0, R2, UR24, RZ ;  /* 0x0000001802057c10 */ /* 0x000fe2000ff1e0ff */
[----:B------:R-:W-:Y:S01]  /*1d30*/  IMAD R2, R122, 0x400, R121 ;  /* 0x000004007a027824 */ /* 0x000fe200078e0279 */
[----:B------:R-:W-:Y:S02]  /*1d40*/  LOP3.LUT R120, R7, R6, RZ, 0x3c, !PT ;  /* 0x0000000607787212 */ /* 0x000fe400078e3cff */
[----:B------:R-:W-:Y:S01]  /*1d50*/  IADD3.X R3, R3, UR18, R0, P0, !PT ;  /* 0x0000001203037c10 */ /* 0x000fe200087fe400 */
[----:B------:R-:W-:Y:S01]  /*1d60*/  IMAD R0, R14, 0x200, R8 ;  /* 0x000002000e007824 */ /* 0x000fe200078e0208 */
[----:B------:R-:W-:Y:S01]  /*1d70*/  LEA R4, P0, R5, c[0x0][0x1f8], 0x1 ;  /* 0x00007e0005047a11 */ /* 0x000fe200078008ff */
[----:B------:R-:W-:-:S02]  /*1d80*/  IMAD.IADD R2, R120, 0x1, R2 ;  /* 0x0000000178027824 */ /* 0x000fc400078e0202 */
[----:B------:R-:W-:Y:S01]  /*1d90*/  IMAD.SHL.U32 R224, R0, 0x2, RZ ;  /* 0x0000000200e07824 */ /* 0x000fe200078e00ff */
[----:B------:R-:W-:Y:S01]  /*1da0*/  LEA.HI.X R3, R5, c[0x0][0x1fc], R3, 0x1, P0 ;  /* 0x00007f0005037a11 */ /* 0x000fe200000f0c03 */
[----:B------:R-:W2:Y:S01]  /*1db0*/  SHFL.IDX PT, R8, R4, 0x2, 0x181f ;  /* 0x00581f0004087f89 */ /* 0x000ea200000e0000 */
[----:B------:R-:W-:Y:S02]  /*1dc0*/  IMAD.SHL.U32 R231, R2, 0x2, RZ ;  /* 0x0000000202e77824 */ /* 0x000fe400078e00ff */
[C---:B------:R-:W-:Y:S01]  /*1dd0*/  IADD3 R17, R224.reuse, 0x5080, RZ ;  /* 0x00005080e0117810 */ /* 0x040fe20007ffe0ff */
[----:B------:R-:W3:Y:S01]  /*1de0*/  SHFL.IDX PT, R16, R4, RZ, 0x181f ;  /* 0x00181fff04107589 */ /* 0x000ee200000e0000 */
[----:B------:R-:W-:Y:S02]  /*1df0*/  IADD3 R235, R224, 0x50a0, RZ ;  /* 0x000050a0e0eb7810 */ /* 0x000fe40007ffe0ff */
[----:B------:R-:W-:Y:S01]  /*1e00*/  @P6 IADD3 R235, R17, -0x20, RZ ;  /* 0xffffffe011eb6810 */ /* 0x000fe20007ffe0ff */
[----:B-1----:R-:W1:Y:S03]  /*1e10*/  SHFL.IDX PT, R11, R4, 0x1, 0x181f ;  /* 0x00381f00040b7f89 */ /* 0x002e6600000e0000 */
[C---:B------:R-:W-:Y:S01]  /*1e20*/  IADD3 R241, R235.reuse, 0x800, RZ ;  /* 0x00000800ebf17810 */ /* 0x040fe20007ffe0ff */
[----:B------:R-:W4:Y:S01]  /*1e30*/  SHFL.IDX PT, R0, R3, 0x2, 0x181f ;  /* 0x00581f0003007f89 */ /* 0x000f2200000e0000 */
[----:B------:R-:W-:-:S02]  /*1e40*/  IADD3 R240, R235, 0x1000, RZ ;  /* 0x00001000ebf07810 */ /* 0x000fc40007ffe0ff */
[C---:B------:R-:W-:Y:S01]  /*1e50*/  IADD3 R239, R235.reuse, 0x1800, RZ ;  /* 0x00001800ebef7810 */ /* 0x040fe20007ffe0ff */
[----:B------:R-:W5:Y:S01]  /*1e60*/  SHFL.IDX PT, R10, R3, RZ, 0x181f ;  /* 0x00181fff030a7589 */ /* 0x000f6200000e0000 */
[C---:B------:R-:W-:Y:S02]  /*1e70*/  IADD3 R238, R235.reuse, 0x2000, RZ ;  /* 0x00002000ebee7810 */ /* 0x040fe40007ffe0ff */
[----:B------:R-:W-:Y:S01]  /*1e80*/  IADD3 R237, R235, 0x2800, RZ ;  /* 0x00002800ebed7810 */ /* 0x000fe20007ffe0ff */
[----:B------:R5:W5:Y:S01]  /*1e90*/  SHFL.IDX PT, R9, R3, 0x1, 0x181f ;  /* 0x00381f0003097f89 */ /* 0x000b6200000e0000 */
[----:B--2---:R-:W-:-:S03]  /*1ea0*/  IADD3 R30, P0, R18, R8, RZ ;  /* 0x00000008121e7210 */ /* 0x004fc60007f1e0ff */
[----:B------:R-:W-:Y:S01]  /*1eb0*/  LDSM.16.M88.4 R36, [R224+0x5080] ;  /* 0x00508000e024783b */ /* 0x000fe20000000200 */
[----:B---3--:R-:W-:-:S03]  /*1ec0*/  IADD3 R28, P2, R16, R18, RZ ;  /* 0x00000012101c7210 */ /* 0x008fc60007f5e0ff */
[----:B------:R-:W2:Y:S01]  /*1ed0*/  LDSM.16.M88.4 R12, [R231+0x8080] ;  /* 0x00808000e70c783b */ /* 0x000ea20000000200 */
[----:B-1----:R-:W-:-:S03]  /*1ee0*/  IADD3 R26, P1, R18, R11, RZ ;  /* 0x0000000b121a7210 */ /* 0x002fc60007f3e0ff */
[----:B------:R-:W1:Y:S01]  /*1ef0*/  LDSM.16.M88.4 R4, [R231+0xa080] ;  /* 0x00a08000e704783b */ /* 0x000e620000000200 */
[----:B----4-:R-:W-:-:S03]  /*1f00*/  IMAD.X R31, R19, 0x1, R0, P0 ;  /* 0x00000001131f7824 */ /* 0x010fc600000e0600 */
[----:B------:R-:W3:Y:S01]  /*1f10*/  LDSM.16.M88.4 R32, [R224+0x6080] ;  /* 0x00608000e020783b */ /* 0x000ee20000000200 */
[----:B-----5:R-:W-:-:S03]  /*1f20*/  IMAD.X R29, R10, 0x1, R19, P2 ;  /* 0x000000010a1d7824 */ /* 0x020fc600010e0613 */
[----:B------:R-:W4:Y:S01]  /*1f30*/  LDSM.16.M88.4 R44, [R224+0x5880] ;  /* 0x00588000e02c783b */ /* 0x000f220000000200 */
[----:B------:R-:W-:-:S03]  /*1f40*/  IMAD.WIDE R2, R126, 0x2, RZ ;  /* 0x000000027e027825 */ /* 0x000fc600078e02ff */
[----:B------:R-:W-:Y:S01]  /*1f50*/  LDSM.16.M88.4 R52, [R235] ;  /* 0x00000000eb34783b */ /* 0x000fe20000000200 */
[----:B------:R-:W-:Y:S01]  /*1f60*/  IMAD.X R27, R19, 0x1, R9, P1 ;  /* 0x00000001131b7824 */ /* 0x000fe200008e0609 */
[----:B------:R-:W-:Y:S02]  /*1f70*/  IADD3 R24, P0, R16, R2, RZ ;  /* 0x0000000210187210 */ /* 0x000fe40007f1e0ff */
[----:B------:R-:W-:Y:S01]  /*1f80*/  LDSM.16.M88.4 R56, [R235+0x800] ;  /* 0x00080000eb38783b */ /* 0x000fe20000000200 */
[----:B------:R-:W-:Y:S02]  /*1f90*/  IADD3 R20, P6, R2, R11, RZ ;  /* 0x0000000b02147210 */ /* 0x000fe40007fde0ff */
[----:B------:R-:W-:Y:S02]  /*1fa0*/  IMAD.X R25, R10, 0x1, R3, P0 ;  /* 0x000000010a197824 */ /* 0x000fe400000e0603 */
[----:B------:R-:W-:Y:S01]  /*1fb0*/  R2P PR, R22, 0x6 ;  /* 0x0000000616007804 */ /* 0x000fe20000000000 */
[C---:B------:R-:W-:Y:S01]  /*1fc0*/  IMAD.X R21, R3.reuse, 0x1, R9, P6 ;  /* 0x0000000103157824 */ /* 0x040fe200030e0609 */
[----:B------:R-:W-:Y:S01]  /*1fd0*/  IADD3 R22, P0, R2, R8, RZ ;  /* 0x0000000802167210 */ /* 0x000fe20007f1e0ff */
[----:B------:R-:W-:Y:S01]  /*1fe0*/  IMAD.MOV.U32 R2, RZ, RZ, 0x10 ;  /* 0x00000010ff027424 */ /* 0x000fe200078e00ff */
[----:B------:R-:W-:Y:S01]  /*1ff0*/  ISETP.GE.AND P6, PT, R128, c[0x0][0x1d4], PT ;  /* 0x0000750080007a0c */ /* 0x000fe20003fc6270 */
[----:B------:R-:W-:Y:S02]  /*2000*/  LDSM.16.M88.4 R64, [R235+0x1000] ;  /* 0x00100000eb40783b */ /* 0x000fe40000000200 */
[----:B------:R-:W-:Y:S01]  /*2010*/  IMAD.X R23, R3, 0x1, R0, P0 ;  /* 0x0000000103177824 */ /* 0x000fe200000e0600 */
[----:B------:R-:W-:Y:S01]  /*2020*/  ISETP.LT.OR P0, PT, R41, 0x1, P6 ;  /* 0x000000012900780c */ /* 0x000fe20003701670 */
[----:B------:R-:W-:Y:S01]  /*2030*/  IMAD.MOV.U32 R0, RZ, RZ, 0x40 ;  /* 0x00000040ff007424 */ /* 0x000fe200078e00ff */
[----:B------:R-:W-:Y:S01]  /*2040*/  SEL R3, R2, 0xfffffff0, !P1 ;  /* 0xfffffff002037807 */ /* 0x000fe20004800000 */
[----:B------:R-:W-:Y:S01]  /*2050*/  IMAD.MOV.U32 R2, RZ, RZ, 0x20 ;  /* 0x00000020ff027424 */ /* 0x000fe200078e00ff */
[----:B------:R-:W-:-:S03]  /*2060*/  ISETP.GE.AND P1, PT, R42, c[0x0][0x1d4], PT ;  /* 0x000075002a007a0c */ /* 0x000fc60003f26270 */
[----:B------:R-:W-:Y:S01]  /*2070*/  IMAD R233, R3, 0x2, R231 ;  /* 0x0000000203e97824 */ /* 0x000fe200078e02e7 */
[----:B--2---:R-:W-:Y:S01]  /*2080*/  HMMA.16816.F32.BF16 R88, R12, R36, RZ ;  /* 0x000000240c58723c */ /* 0x004fe200000418ff */
[----:B------:R-:W-:-:S03]  /*2090*/  SEL R2, R2, 0xffffffe0, !P2 ;  /* 0xffffffe002027807 */ /* 0x000fc60005000000 */
[----:B------:R-:W2:Y:S02]  /*20a0*/  LDSM.16.M88.4 R8, [R233+0xa080] ;  /* 0x00a08000e908783b */ /* 0x000ea40000000200 */
[C---:B------:R-:W-:Y:S02]  /*20b0*/  IMAD R232, R2.reuse, 0x2, R231 ;  /* 0x0000000202e87824 */ /* 0x040fe400078e02e7 */
[----:B------:R-:W5:Y:S01]  /*20c0*/  LDSM.16.M88.4 R16, [R233+0x8080] ;  /* 0x00808000e910783b */ /* 0x000f620000000200 */
[----:B-1----:R-:W-:Y:S01]  /*20d0*/  HMMA.16816.F32.BF16 R72, R4, R36, RZ ;  /* 0x000000240448723c */ /* 0x002fe200000418ff */
[----:B------:R-:W-:Y:S02]  /*20e0*/  IMAD R234, R2, 0x2, R233 ;  /* 0x0000000202ea7824 */ /* 0x000fe400078e02e9 */
[----:B------:R-:W-:Y:S01]  /*20f0*/  @!PT LDS RZ, [RZ] ;  /* 0x00000000fffff984 */ /* 0x000fe20000000800 */
[----:B------:R-:W-:Y:S01]  /*2100*/  @!PT LDS RZ, [RZ] ;  /* 0x00000000fffff984 */ /* 0x000fe20000000800 */
[----:B------:R-:W-:Y:S01]  /*2110*/  @!PT LDS RZ, [RZ] ;  /* 0x00000000fffff984 */ /* 0x000fe20000000800 */
[----:B------:R1:W-:Y:S01]  /*2120*/  LDGSTS.E.BYPASS.LTC128B.128 [R247+0x2080], [R28.64], !P0 ;  /* 0x020800001cf77fae */ /* 0x0003e2000c101d54 */
[----:B------:R-:W-:Y:S01]  /*2130*/  ISETP.LT.OR P0, PT, R41, 0x1, P1 ;  /* 0x000000012900780c */ /* 0x000fe20000f01670 */
[----:B------:R-:W-:-:S03]  /*2140*/  IMAD R236, R3, 0x2, R232 ;  /* 0x0000000203ec7824 */ /* 0x000fc600078e02e8 */
[-C--:B------:R-:W-:Y:S08]  /*2150*/  HMMA.16816.F32.BF16 R68, R4, R38.reuse, RZ ;  /* 0x000000260444723c */ /* 0x080ff000000418ff */
[----:B------:R-:W-:Y:S01]  /*2160*/  HMMA.16816.F32.BF16 R92, R12, R38, RZ ;  /* 0x000000260c5c723c */ /* 0x000fe200000418ff */
[----:B------:R1:W-:Y:S01]  /*2170*/  LDGSTS.E.BYPASS.LTC128B.128 [R247+0x3880], [R24.64], !P0 ;  /* 0x0388000018f77fae */ /* 0x0003e2000c101d54 */
[----:B------:R-:W-:-:S02]  /*2180*/  ISETP.LT.OR P0, PT, R41, 0x11, P6 ;  /* 0x000000112900780c */ /* 0x000fc40003701670 */
[----:B------:R-:W-:-:S04]  /*2190*/  ISETP.LT.OR P6, PT, R41, 0x21, P6 ;  /* 0x000000212900780c */ /* 0x000fc800037c1670 */
[C---:B---3--:R-:W-:Y:S07]  /*21a0*/  HMMA.16816.F32.BF16 R36, R4.reuse, R32, RZ ;  /* 0x000000200424723c */ /* 0x048fee00000418ff */
[----:B------:R1:W-:Y:S01]  /*21b0*/  LDGSTS.E.BYPASS.LTC128B.128 [R247+0x2880], [R26.64], !P0 ;  /* 0x028800001af77fae */ /* 0x0003e2000c101d54 */
[C---:B------:R-:W-:Y:S01]  /*21c0*/  ISETP.LT.OR P0, PT, R41.reuse, 0x11, P1 ;  /* 0x000000112900780c */ /* 0x040fe20000f01670 */
[----:B----4-:R-:W-:Y:S01]  /*21d0*/  HMMA.16816.F32.BF16 R48, R4, R44, RZ ;  /* 0x0000002c0430723c */ /* 0x010fe200000418ff */
[----:B------:R-:W-:-:S07]  /*21e0*/  ISETP.LT.OR P1, PT, R41, 0x21, P1 ;  /* 0x000000212900780c */ /* 0x000fce0000f21670 */
[----:B------:R-:W-:Y:S04]  /*21f0*/  HMMA.16816.F32.BF16 R60, R4, R46, RZ ;  /* 0x0000002e043c723c */ /* 0x000fe800000418ff */
[----:B------:R3:W-:Y:S01]  /*2200*/  LDGSTS.E.BYPASS.LTC128B.128 [R247+0x4080], [R20.64], !P0 ;  /* 0x0408000014f77fae */ /* 0x0007e2000c101d54 */
[----:B------:R-:W-:-:S03]  /*2210*/  LOP3.LUT P0, RZ, R40, 0x4, RZ, 0xc0, !PT ;  /* 0x0000000428ff7812 */ /* 0x000fc6000780c0ff */
[----:B------:R-:W-:Y:S01]  /*2220*/  HMMA.16816.F32.BF16 R4, R4, R34, RZ ;  /* 0x000000220404723c */ /* 0x000fe200000418ff */
[----:B------:R-:W-:Y:S01]  /*2230*/  SEL R0, R0, 0xffffffc0, !P0 ;  /* 0xffffffc000007807 */ /* 0x000fe20004000000 */
[----:B------:R4:W-:Y:S01]  /*2240*/  LDGSTS.E.BYPASS.LTC128B.128 [R247+0x3080], [R30.64], !P6 ;  /* 0x030800001ef77fae */ /* 0x0009e2000f101d54 */
[----:B------:R-:W-:Y:S02]  /*2250*/  PLOP3.LUT P0, PT, PT, PT, UP0, 0x80, 0x0 ;  /* 0x000000000000781c */ /* 0x000fe40003f0f008 */
[----:B------:R-:W-:Y:S01]  /*2260*/  ISETP.GT.AND P6, PT, R131, 0x2f, PT ;  /* 0x0000002f8300780c */ /* 0x000fe20003fc4270 */
[----:B------:R-:W-:Y:S01]  /*2270*/  IMAD.IADD R230, R224, 0x1, R0 ;  /* 0x00000001e0e67824 */ /* 0x000fe200078e0200 */
[----:B------:R3:W-:Y:S01]  /*2280*/  LDGSTS.E.BYPASS.LTC128B.128 [R247+0x4880], [R22.64], !P1 ;  /* 0x0488000016f77fae */ /* 0x0007e2000c901d54 */
[C---:B------:R-:W-:Y:S01]  /*2290*/  HMMA.16816.F32.BF16 R80, R12.reuse, R44, RZ ;  /* 0x0000002c0c50723c */ /* 0x040fe200000418ff */
[----:B------:R-:W-:Y:S01]  /*22a0*/  IMAD.IADD R229, R0, 0x1, R235 ;  /* 0x0000000100e57824 */ /* 0x000fe200078e02eb */
[----:B------:R-:W-:Y:S01]  /*22b0*/  LOP3.LUT R0, R120, R121, RZ, 0xfc, !PT ;  /* 0x0000007978007212 */ /* 0x000fe200078efcff */
[----:B-1----:R-:W-:Y:S04]  /*22c0*/  LDSM.16.M88.4 R24, [R230+0x5080] ;  /* 0x00508000e618783b */ /* 0x002fe80000000200 */
[----:B------:R-:W-:Y:S01]  /*22d0*/  LDSM.16.M88.4 R40, [R229] ;  /* 0x00000000e528783b */ /* 0x000fe20000000200 */
[C---:B------:R-:W-:Y:S03]  /*22e0*/  HMMA.16816.F32.BF16 R100, R12.reuse, R46, RZ ;  /* 0x0000002e0c64723c */ /* 0x040fe600000418ff */
[----:B------:R-:W0:Y:S05]  /*22f0*/  LDGDEPBAR ;  /* 0x00000000000079af */ /* 0x000e2a0000000000 */
[C---:B------:R-:W-:Y:S08]  /*2300*/  HMMA.16816.F32.BF16 R76, R12.reuse, R32, RZ ;  /* 0x000000200c4c723c */ /* 0x040ff000000418ff */
[----:B------:R-:W-:Y:S01]  /*2310*/  HMMA.16816.F32.BF16 R104, R12, R34, RZ ;  /* 0x000000220c68723c */ /* 0x000fe200000418ff */
[----:B------:R-:W1:Y:S04]  /*2320*/  LDSM.16.M88.4 R12, [R232+0xa080] ;  /* 0x00a08000e80c783b */ /* 0x000e680000000200 */
[----:B---3--:R-:W3:Y:S03]  /*2330*/  LDSM.16.M88.4 R20, [R230+0x5880] ;  /* 0x00588000e614783b */ /* 0x008ee60000000200 */
[C---:B--2---:R-:W-:Y:S01]  /*2340*/  HMMA.16816.F32.BF16 R108, R8.reuse, R64, R36 ;  /* 0x00000040086c723c */ /* 0x044fe20000041824 */
[----:B------:R-:W2:Y:S07]  /*2350*/  LDSM.16.M88.4 R36, [R230+0x6080] ;  /* 0x00608000e624783b */ /* 0x000eae0000000200 */
[C---:B------:R-:W-:Y:S08]  /*2360*/  HMMA.16816.F32.BF16 R116, R8.reuse, R52, R72 ;  /* 0x000000340874723c */ /* 0x040ff00000041848 */
[C---:B------:R-:W-:Y:S08]  /*2370*/  HMMA.16816.F32.BF16 R112, R8.reuse, R56, R48 ;  /* 0x000000380870723c */ /* 0x040ff00000041830 */
[C---:B------:R-:W-:Y:S01]  /*2380*/  HMMA.16816.F32.BF16 R96, R8.reuse, R54, R68 ;  /* 0x000000360860723c */ /* 0x040fe20000041844 */
[----:B------:R-:W-:Y:S07]  /*2390*/  LDSM.16.M88.4 R68, [R229+0x1000] ;  /* 0x00100000e544783b */ /* 0x000fee0000000200 */
[C---:B------:R-:W-:Y:S01]  /*23a0*/  HMMA.16816.F32.BF16 R84, R8.reuse, R58, R60 ;  /* 0x0000003a0854723c */ /* 0x040fe2000004183c */
[----:B------:R-:W-:Y:S07]  /*23b0*/  LDSM.16.M88.4 R60, [R229+0x800] ;  /* 0x00080000e53c783b */ /* 0x000fee0000000200 */
[----:B------:R-:W-:Y:S01]  /*23c0*/  HMMA.16816.F32.BF16 R72, R8, R66, R4 ;  /* 0x000000420848723c */ /* 0x000fe20000041804 */
[----:B------:R-:W1:Y:S04]  /*23d0*/  LDSM.16.M88.4 R8, [R232+0x8080] ;  /* 0x00808000e808783b */ /* 0x000e680000000200 */
[----:B------:R-:W1:Y:S03]  /*23e0*/  LDSM.16.M88.4 R4, [R234+0xa080] ;  /* 0x00a08000ea04783b */ /* 0x000e660000000200 */
[C---:B-----5:R-:W-:Y:S08]  /*23f0*/  HMMA.16816.F32.BF16 R48, R16.reuse, R52, R88 ;  /* 0x000000341030723c */ /* 0x060ff00000041858 */
[C---:B------:R-:W-:Y:S08]  /*2400*/  HMMA.16816.F32.BF16 R32, R16.reuse, R64, R76 ;  /* 0x000000401020723c */ /* 0x040ff0000004184c */
[C---:B------:R-:W-:Y:S08]  /*2410*/  HMMA.16816.F32.BF16 R52, R16.reuse, R54, R92 ;  /* 0x000000361034723c */ /* 0x040ff0000004185c */
[C---:B----4-:R-:W-:Y:S08]  /*2420*/  HMMA.16816.F32.BF16 R28, R16.reuse, R58, R100 ;  /* 0x0000003a101c723c */ /* 0x050ff00000041864 */
[C---:B------:R-:W-:Y:S08]  /*2430*/  HMMA.16816.F32.BF16 R44, R16.reuse, R56, R80 ;  /* 0x00000038102c723c */ /* 0x040ff00000041850 */
[----:B------:R-:W-:Y:S01]  /*2440*/  HMMA.16816.F32.BF16 R64, R16, R66, R104 ;  /* 0x000000421040723c */ /* 0x000fe20000041868 */
[----:B------:R-:W4:Y:S07]  /*2450*/  LDSM.16.M88.4 R16, [R234+0x8080] ;  /* 0x00808000ea10783b */ /* 0x000f2e0000000200 */
[C---:B-1----:R-:W-:Y:S08]  /*2460*/  HMMA.16816.F32.BF16 R56, R12.reuse, R24, R116 ;  /* 0x000000180c38723c */ /* 0x042ff00000041874 */
[C---:B------:R-:W-:Y:S08]  /*2470*/  HMMA.16816.F32.BF16 R76, R12.reuse, R26, R96 ;  /* 0x0000001a0c4c723c */ /* 0x040ff00000041860 */
[C---:B---3--:R-:W-:Y:S08]  /*2480*/  HMMA.16816.F32.BF16 R80, R12.reuse, R20, R112 ;  /* 0x000000140c50723c */ /* 0x048ff00000041870 */
[C---:B--2---:R-:W-:Y:S08]  /*2490*/  HMMA.16816.F32.BF16 R88, R12.reuse, R36, R108 ;  /* 0x000000240c58723c */ /* 0x044ff0000004186c */
[C---:B------:R-:W-:Y:S08]  /*24a0*/  HMMA.16816.F32.BF16 R84, R12.reuse, R22, R84 ;  /* 0x000000160c54723c */ /* 0x040ff00000041854 */
[----:B------:R-:W-:Y:S01]  /*24b0*/  HMMA.16816.F32.BF16 R92, R12, R38, R72 ;  /* 0x000000260c5c723c */ /* 0x000fe20000041848 */
[----:B------:R-:W-:Y:S07]  /*24c0*/  LDSM.16.M88.4 R12, [R231+0xe080] ;  /* 0x00e08000e70c783b */ /* 0x000fee0000000200 */
        /* <DEDUP_REMOVED lines=8> */
[----:B------:R-:W-:Y:S07]  /*2550*/  LDSM.16.M88.4 R44, [R235+0x2000] ;  /* 0x00200000eb2c783b */ /* 0x000fee0000000200 */
[----:B------:R-:W-:Y:S01]  /*2560*/  HMMA.16816.F32.BF16 R52, R8, R38, R64 ;  /* 0x000000260834723c */ /* 0x000fe20000041840 */
[----:B------:R-:W3:Y:S07]  /*2570*/  LDSM.16.M88.4 R8, [R231+0xc080] ;  /* 0x00c08000e708783b */ /* 0x000eee0000000200 */
[C---:B------:R-:W-:Y:S01]  /*2580*/  HMMA.16816.F32.BF16 R36, R4.reuse, R40, R56 ;  /* 0x000000280424723c */ /* 0x040fe20000041838 */
[----:B------:R-:W-:Y:S07]  /*2590*/  LDSM.16.M88.4 R56, [R235+0x2800] ;  /* 0x00280000eb38783b */ /* 0x000fee0000000200 */
[C---:B------:R-:W-:Y:S08]  /*25a0*/  HMMA.16816.F32.BF16 R20, R4.reuse, R42, R76 ;  /* 0x0000002a0414723c */ /* 0x040ff0000004184c */
[C---:B------:R-:W-:Y:S08]  /*25b0*/  HMMA.16816.F32.BF16 R64, R4.reuse, R60, R80 ;  /* 0x0000003c0440723c */ /* 0x040ff00000041850 */
[C---:B------:R-:W-:Y:S08]  /*25c0*/  HMMA.16816.F32.BF16 R72, R4.reuse, R62, R84 ;  /* 0x0000003e0448723c */ /* 0x040ff00000041854 */
[C---:B------:R-:W-:Y:S08]  /*25d0*/  HMMA.16816.F32.BF16 R76, R4.reuse, R68, R88 ;  /* 0x00000044044c723c */ /* 0x040ff00000041858 */
[----:B------:R-:W-:Y:S01]  /*25e0*/  HMMA.16816.F32.BF16 R92, R4, R70, R92 ;  /* 0x00000046045c723c */ /* 0x000fe2000004185c */
[----:B------:R-:W-:Y:S07]  /*25f0*/  LDSM.16.M88.4 R4, [R233+0xe080] ;  /* 0x00e08000e904783b */ /* 0x000fee0000000200 */
[C---:B----4-:R-:W-:Y:S01]  /*2600*/  HMMA.16816.F32.BF16 R84, R16.reuse, R40, R48 ;  /* 0x000000281054723c */ /* 0x050fe20000041830 */
[----:B------:R-:W4:Y:S07]  /*2610*/  LDSM.16.M88.4 R48, [R235+0x1800] ;  /* 0x00180000eb30783b */ /* 0x000f2e0000000200 */
[C---:B------:R-:W-:Y:S08]  /*2620*/  HMMA.16816.F32.BF16 R96, R16.reuse, R42, R96 ;  /* 0x0000002a1060723c */ /* 0x040ff00000041860 */
[C---:B------:R-:W-:Y:S08]  /*2630*/  HMMA.16816.F32.BF16 R100, R16.reuse, R60, R100 ;  /* 0x0000003c1064723c */ /* 0x040ff00000041864 */
[C---:B------:R-:W-:Y:S08]  /*2640*/  HMMA.16816.F32.BF16 R60, R16.reuse, R62, R108 ;  /* 0x0000003e103c723c */ /* 0x040ff0000004186c */
[C---:B------:R-:W-:Y:S08]  /*2650*/  HMMA.16816.F32.BF16 R104, R16.reuse, R68, R104 ;  /* 0x000000441068723c */ /* 0x040ff00000041868 */
[----:B------:R-:W-:Y:S08]  /*2660*/  HMMA.16816.F32.BF16 R88, R16, R70, R52 ;  /* 0x000000461058723c */ /* 0x000ff00000041834 */
[C---:B-1----:R-:W-:Y:S08]  /*2670*/  HMMA.16816.F32.BF16 R80, R12.reuse, R32, R36 ;  /* 0x000000200c50723c */ /* 0x042ff00000041824 */
[C---:B------:R-:W-:Y:S01]  /*2680*/  HMMA.16816.F32.BF16 R52, R12.reuse, R34, R20 ;  /* 0x000000220c34723c */ /* 0x040fe20000041814 */
[----:B------:R-:W1:Y:S07]  /*2690*/  LDSM.16.M88.4 R20, [R233+0xc080] ;  /* 0x00c08000e914783b */ /* 0x000e6e0000000200 */
[C---:B--2---:R-:W-:Y:S08]  /*26a0*/  HMMA.16816.F32.BF16 R40, R12.reuse, R28, R64 ;  /* 0x0000001c0c28723c */ /* 0x044ff00000041840 */
[C---:B------:R-:W-:Y:S08]  /*26b0*/  HMMA.16816.F32.BF16 R36, R12.reuse, R30, R72 ;  /* 0x0000001e0c24723c */ /* 0x040ff00000041848 */
[C---:B------:R-:W-:Y:S08]  /*26c0*/  HMMA.16816.F32.BF16 R16, R12.reuse, R24, R76 ;  /* 0x000000180c10723c */ /* 0x040ff0000004184c */
[----:B------:R-:W-:Y:S08]  /*26d0*/  HMMA.16816.F32.BF16 R12, R12, R26, R92 ;  /* 0x0000001a0c0c723c */ /* 0x000ff0000004185c */
[C---:B---3--:R-:W-:Y:S08]  /*26e0*/  HMMA.16816.F32.BF16 R72, R8.reuse, R32, R84 ;  /* 0x000000200848723c */ /* 0x048ff00000041854 */
[C---:B------:R-:W-:Y:S01]  /*26f0*/  HMMA.16816.F32.BF16 R68, R8.reuse, R34, R96 ;  /* 0x000000220844723c */ /* 0x040fe20000041860 */
[----:B------:R-:W-:Y:S07]  /*2700*/  LDSM.16.M88.4 R32, [R230+0x7880] ;  /* 0x00788000e620783b */ /* 0x000fee0000000200 */
[C---:B------:R-:W-:Y:S08]  /*2710*/  HMMA.16816.F32.BF16 R64, R8.reuse, R28, R100 ;  /* 0x0000001c0840723c */ /* 0x040ff00000041864 */
[C---:B------:R-:W-:Y:S08]  /*2720*/  HMMA.16816.F32.BF16 R60, R8.reuse, R30, R60 ;  /* 0x0000001e083c723c */ /* 0x040ff0000004183c */
[C---:B------:R-:W-:Y:S08]  /*2730*/  HMMA.16816.F32.BF16 R28, R8.reuse, R24, R104 ;  /* 0x00000018081c723c */ /* 0x040ff00000041868 */
[----:B------:R-:W-:Y:S01]  /*2740*/  HMMA.16816.F32.BF16 R8, R8, R26, R88 ;  /* 0x0000001a0808723c */ /* 0x000fe20000041858 */
[----:B------:R-:W-:Y:S07]  /*2750*/  LDSM.16.M88.4 R24, [R229+0x2000] ;  /* 0x00200000e518783b */ /* 0x000fee0000000200 */
[C---:B----4-:R-:W-:Y:S08]  /*2760*/  HMMA.16816.F32.BF16 R76, R4.reuse, R50, R52 ;  /* 0x00000032044c723c */ /* 0x050ff00000041834 */
[C---:B------:R-:W-:Y:S01]  /*2770*/  HMMA.16816.F32.BF16 R104, R4.reuse, R46, R36 ;  /* 0x0000002e0468723c */ /* 0x040fe20000041824 */
[----:B------:R-:W-:Y:S07]  /*2780*/  LDSM.16.M88.4 R36, [R230+0x7080] ;  /* 0x00708000e624783b */ /* 0x000fee0000000200 */
[C---:B------:R-:W-:Y:S01]  /*2790*/  HMMA.16816.F32.BF16 R100, R4.reuse, R56, R16 ;  /* 0x000000380464723c */ /* 0x040fe20000041810 */
[----:B------:R-:W2:Y:S07]  /*27a0*/  LDSM.16.M88.4 R16, [R232+0xe080] ;  /* 0x00e08000e810783b */ /* 0x000eae0000000200 */
[C---:B------:R-:W-:Y:S01]  /*27b0*/  HMMA.16816.F32.BF16 R108, R4.reuse, R44, R40 ;  /* 0x0000002c046c723c */ /* 0x040fe20000041828 */
[----:B------:R-:W3:Y:S07]  /*27c0*/  LDSM.16.M88.4 R40, [R230+0x6880] ;  /* 0x00688000e628783b */ /* 0x000eee0000000200 */
[C---:B------:R-:W-:Y:S01]  /*27d0*/  HMMA.16816.F32.BF16 R52, R4.reuse, R58, R12 ;  /* 0x0000003a0434723c */ /* 0x040fe2000004180c */
[----:B------:R-:W4:Y:S07]  /*27e0*/  LDSM.16.M88.4 R12, [R232+0xc080] ;  /* 0x00c08000e80c783b */ /* 0x000f2e0000000200 */
[-C--:B------:R-:W-:Y:S01]  /*27f0*/  HMMA.16816.F32.BF16 R80, R4, R48.reuse, R80 ;  /* 0x000000300450723c */ /* 0x080fe20000041850 */
[----:B------:R-:W5:Y:S07]  /*2800*/  LDSM.16.M88.4 R4, [R236+0xe080] ;  /* 0x00e08000ec04783b */ /* 0x000f6e0000000200 */
[C---:B-1----:R-:W-:Y:S08]  /*2810*/  HMMA.16816.F32.BF16 R96, R20.reuse, R48, R72 ;  /* 0x000000301460723c */ /* 0x042ff00000041848 */
[C---:B------:R-:W-:Y:S08]  /*2820*/  HMMA.16816.F32.BF16 R92, R20.reuse, R50, R68 ;  /* 0x00000032145c723c */ /* 0x040ff00000041844 */
[C---:B------:R-:W-:Y:S08]  /*2830*/  HMMA.16816.F32.BF16 R88, R20.reuse, R44, R64 ;  /* 0x0000002c1458723c */ /* 0x040ff00000041840 */
[C---:B------:R-:W-:Y:S08]  /*2840*/  HMMA.16816.F32.BF16 R84, R20.reuse, R46, R60 ;  /* 0x0000002e1454723c */ /* 0x040ff0000004183c */
[C---:B------:R-:W-:Y:S01]  /*2850*/  HMMA.16816.F32.BF16 R60, R20.reuse, R56, R28 ;  /* 0x00000038143c723c */ /* 0x040fe2000004181c */
[----:B------:R-:W-:Y:S07]  /*2860*/  LDSM.16.M88.4 R28, [R229+0x1800] ;  /* 0x00180000e51c783b */ /* 0x000fee0000000200 */
[----:B------:R-:W-:Y:S01]  /*2870*/  HMMA.16816.F32.BF16 R56, R20, R58, R8 ;  /* 0x0000003a1438723c */ /* 0x000fe20000041808 */
[----:B------:R-:W1:Y:S04]  /*2880*/  LDSM.16.M88.4 R20, [R229+0x2800] ;  /* 0x00280000e514783b */ /* 0x000e680000000200 */
[----:B------:R-:W1:Y:S01]  /*2890*/  LDSM.16.M88.4 R8, [R234+0xc080] ;  /* 0x00c08000ea08783b */ /* 0x000e620000000200 */
[----:B------:R-:W-:-:S04]  /*28a0*/  DEPBAR.LE SB0, 0x0 ;  /* 0x000080000000791a */ /* 0x000fc80000000000 */
[C---:B--2---:R-:W-:Y:S08]  /*28b0*/  HMMA.16816.F32.BF16 R72, R16.reuse, R36, R108 ;  /* 0x000000241048723c */ /* 0x044ff0000004186c */
[C---:B---3--:R-:W-:Y:S08]  /*28c0*/  HMMA.16816.F32.BF16 R80, R16.reuse, R40, R80 ;  /* 0x000000281050723c */ /* 0x048ff00000041850 */
[C---:B------:R-:W-:Y:S08]  /*28d0*/  HMMA.16816.F32.BF16 R76, R16.reuse, R42, R76 ;  /* 0x0000002a104c723c */ /* 0x040ff0000004184c */
[----:B------:R-:W-:Y:S08]  /*28e0*/  HMMA.16816.F32.BF16 R52, R16, R34, R52 ;  /* 0x000000221034723c */ /* 0x000ff00000041834 */
[C---:B----4-:R-:W-:Y:S08]  /*28f0*/  HMMA.16816.F32.BF16 R48, R12.reuse, R40, R96 ;  /* 0x000000280c30723c */ /* 0x050ff00000041860 */
[----:B------:R-:W-:Y:S08]  /*2900*/  HMMA.16816.F32.BF16 R44, R12, R42, R92 ;  /* 0x0000002a0c2c723c */ /* 0x000ff0000004185c */
[C---:B------:R-:W-:Y:S08]  /*2910*/  HMMA.16816.F32.BF16 R68, R16.reuse, R38, R104 ;  /* 0x000000261044723c */ /* 0x040ff00000041868 */
[----:B------:R-:W-:Y:S08]  /*2920*/  HMMA.16816.F32.BF16 R64, R16, R32, R100 ;  /* 0x000000201040723c */ /* 0x000ff00000041864 */
[C---:B------:R-:W-:Y:S08]  /*2930*/  HMMA.16816.F32.BF16 R40, R12.reuse, R36, R88 ;  /* 0x000000240c28723c */ /* 0x040ff00000041858 */
[C---:B------:R-:W-:Y:S08]  /*2940*/  HMMA.16816.F32.BF16 R36, R12.reuse, R38, R84 ;  /* 0x000000260c24723c */ /* 0x040ff00000041854 */
[C---:B------:R-:W-:Y:S08]  /*2950*/  HMMA.16816.F32.BF16 R16, R12.reuse, R32, R60 ;  /* 0x000000200c10723c */ /* 0x040ff0000004183c */
[----:B------:R-:W-:Y:S08]  /*2960*/  HMMA.16816.F32.BF16 R12, R12, R34, R56 ;  /* 0x000000220c0c723c */ /* 0x000ff00000041838 */
[C---:B-----5:R-:W-:Y:S08]  /*2970*/  HMMA.16816.F32.BF16 R84, R4.reuse, R24, R72 ;  /* 0x000000180454723c */ /* 0x060ff00000041848 */
[----:B-1----:R-:W-:Y:S08]  /*2980*/  HMMA.16816.F32.BF16 R72, R4, R22, R52 ;  /* 0x000000160448723c */ /* 0x002ff00000041834 */
[----:B------:R-:W-:Y:S08]  /*2990*/  HMMA.16816.F32.BF16 R52, R8, R30, R44 ;  /* 0x0000001e0834723c */ /* 0x000ff0000004182c */
[C---:B------:R-:W-:Y:S08]  /*29a0*/  HMMA.16816.F32.BF16 R92, R4.reuse, R28, R80 ;  /* 0x0000001c045c723c */ /* 0x040ff00000041850 */
[----:B------:R-:W-:Y:S08]  /*29b0*/  HMMA.16816.F32.BF16 R88, R4, R30, R76 ;  /* 0x0000001e0458723c */ /* 0x000ff0000004184c */
[C---:B------:R-:W-:Y:S08]  /*29c0*/  HMMA.16816.F32.BF16 R60, R8.reuse, R28, R48 ;  /* 0x0000001c083c723c */ /* 0x040ff00000041830 */
[----:B------:R-:W-:Y:S08]  /*29d0*/  HMMA.16816.F32.BF16 R44, R8, R24, R40 ;  /* 0x00000018082c723c */ /* 0x000ff00000041828 */
[C---:B------:R-:W-:Y:S08]  /*29e0*/  HMMA.16816.F32.BF16 R80, R4.reuse, R26, R68 ;  /* 0x0000001a0450723c */ /* 0x040ff00000041844 */
[----:B------:R-:W-:Y:S07]  /*29f0*/  HMMA.16816.F32.BF16 R76, R4, R20, R64 ;  /* 0x00000014044c723c */ /* 0x000fee0000041840 */
[----:B------:R-:W-:Y:S01]  /*2a00*/  IADD3 R4, R247, 0x2080, RZ ;  /* 0x00002080f7047810 */ /* 0x000fe20007ffe0ff */
[C---:B------:R-:W-:Y:S08]  /*2a10*/  HMMA.16816.F32.BF16 R56, R8.reuse, R26, R36 ;  /* 0x0000001a0838723c */ /* 0x040ff00000041824 */
[C---:B------:R-:W-:Y:S08]  /*2a20*/  HMMA.16816.F32.BF16 R48, R8.reuse, R20, R16 ;  /* 0x000000140830723c */ /* 0x040ff00000041810 */
[----:B------:R-:W-:Y:S01]  /*2a30*/  HMMA.16816.F32.BF16 R40, R8, R22, R12 ;  /* 0x000000160828723c */ /* 0x000fe2000004180c */
[----:B------:R-:W-:Y:S06]  /*2a40*/  BAR.SYNC.DEFER_BLOCKING 0x0 ;  /* 0x0000000000007b1d */ /* 0x000fec0000010000 */
[----:B------:R-:W-:Y:S05]  /*2a50*/  @!P0 BRA `(.L_x_950) ;  /* 0x000003e000008947 */ /* 0x000fea0003800000 */
[----:B------:R-:W-:Y:S02]  /*2a60*/  IMAD.U32 R4, RZ, RZ, UR19 ;  /* 0x00000013ff047e24 */ /* 0x000fe4000f8e00ff */
        /* <DEDUP_REMOVED lines=29> */
[----:B------:R-:W-:Y:S01]  /*2c40*/  SHFL.IDX PT, R7, R5, 0x2, 0x181f ;  /* 0x00581f0005077f89 */ /* 0x000fe200000e0000 */
[----:B------:R-:W-:-:S03]  /*2c50*/  IMAD.SHL.U32 R6, R126, 0x2, RZ ;  /* 0x000000027e067824 */ /* 0x000fc600078e00ff */
[----:B------:R-:W-:Y:S04]  /*2c60*/  SHFL.IDX PT, R9, R4, 0x2, 0x181f ;  /* 0x00581f0004097f89 */ /* 0x000fe800000e0000 */
[----:B------:R-:W1:Y:S04]  /*2c70*/  SHFL.IDX PT, R10, R5, RZ, 0x181f ;  /* 0x00181fff050a7589 */ /* 0x000e6800000e0000 */
[----:B------:R2:W3:Y:S04]  /*2c80*/  SHFL.IDX PT, R11, R5, 0x1, 0x181f ;  /* 0x00381f00050b7f89 */ /* 0x0004e800000e0000 */
[----:B------:R-:W4:Y:S04]  /*2c90*/  SHFL.IDX PT, R13, R4, RZ, 0x181f ;  /* 0x00181fff040d7589 */ /* 0x000f2800000e0000 */
[----:B------:R5:W3:Y:S01]  /*2ca0*/  SHFL.IDX PT, R18, R4, 0x1, 0x181f ;  /* 0x00381f0004127f89 */ /* 0x000ae200000e0000 */
[----:B-1----:R-:W-:-:S02]  /*2cb0*/  IADD3 R14, P2, R10, R15, RZ ;  /* 0x0000000f0a0e7210 */ /* 0x002fc40007f5e0ff */
[----:B--2---:R-:W-:-:S04]  /*2cc0*/  IADD3 R5, -R19, 0x10, RZ ;  /* 0x0000001013057810 */ /* 0x004fc80007ffe1ff */
[----:B------:R-:W-:Y:S02]  /*2cd0*/  LOP3.LUT R5, R5, 0xf, RZ, 0xc0, !PT ;  /* 0x0000000f05057812 */ /* 0x000fe400078ec0ff */
[----:B-----5:R-:W-:Y:S02]  /*2ce0*/  SHF.L.U64.HI R4, R128, 0x1, R130 ;  /* 0x0000000180047819 */ /* 0x020fe40000010282 */
[----:B------:R-:W-:Y:S02]  /*2cf0*/  IADD3 R16, P1, P0, R5, R7, R15 ;  /* 0x0000000705107210 */ /* 0x000fe4000783e00f */
[----:B------:R-:W-:Y:S02]  /*2d00*/  LOP3.LUT R5, R8, 0xf, RZ, 0xc0, !PT ;  /* 0x0000000f08057812 */ /* 0x000fe400078ec0ff */
[----:B------:R-:W-:Y:S02]  /*2d10*/  IADD3.X R17, RZ, R9, R4, P1, P0 ;  /* 0x00000009ff117210 */ /* 0x000fe40000fe0404 */
[----:B------:R-:W-:-:S02]  /*2d20*/  IADD3 R8, P1, P0, R5, R7, R6 ;  /* 0x0000000705087210 */ /* 0x000fc4000783e006 */
[----:B------:R-:W-:-:S04]  /*2d30*/  SHF.L.U64.HI R5, R126, 0x1, R127 ;  /* 0x000000017e057819 */ /* 0x000fc8000001027f */
[--C-:B------:R-:W-:Y:S02]  /*2d40*/  IADD3.X R9, RZ, R9, R5.reuse, P1, P0 ;  /* 0x00000009ff097210 */ /* 0x100fe40000fe0405 */
[-C--:B------:R-:W-:Y:S02]  /*2d50*/  IADD3 R12, P1, R10, R6.reuse, RZ ;  /* 0x000000060a0c7210 */ /* 0x080fe40007f3e0ff */
[----:B---3--:R-:W-:Y:S01]  /*2d60*/  IADD3 R10, P0, R11, R15, RZ ;  /* 0x0000000f0b0a7210 */ /* 0x008fe20007f1e0ff */
[--C-:B----4-:R-:W-:Y:S01]  /*2d70*/  IMAD.X R15, R13, 0x1, R4.reuse, P2 ;  /* 0x000000010d0f7824 */ /* 0x110fe200010e0604 */
        /* <DEDUP_REMOVED lines=10> */
[----:B------:R1:W-:Y:S04]  /*2e20*/  LDGSTS.E.BYPASS.LTC128B.128.ZFILL [R247+0x6080], [R16.64], P1 ;  /* 0x0608000010f77fae */ /* 0x0003e80008941d54 */
[----:B------:R1:W-:Y:S02]  /*2e30*/  LDGSTS.E.BYPASS.LTC128B.128.ZFILL [R247+0x7880], [R8.64], P0 ;  /* 0x0788000008f77fae */ /* 0x0003e40008141d54 */
.L_x_950:
[----:B------:R-:W-:Y:S01]  /*2e40*/  FMUL.FTZ R4, R52, c[0x0][0x320] ;  /* 0x0000c80034047a20 */ /* 0x000fe20000410000 */
[----:B-1----:R-:W-:Y:S01]  /*2e50*/  SHF.R.S32.HI R7, RZ, 0x1f, R122 ;  /* 0x0000001fff077819 */ /* 0x002fe2000001147a */
[----:B------:R-:W-:Y:S01]  /*2e60*/  FMUL.FTZ R5, R45, c[0x0][0x320] ;  /* 0x0000c8002d057a20 */ /* 0x000fe20000410000 */
[----:B------:R-:W-:Y:S01]  /*2e70*/  LEA.HI R6, R124, R129, RZ, 0x2 ;  /* 0x000000817c067211 */ /* 0x000fe200078f10ff */
[----:B------:R1:W2:Y:S01]  /*2e80*/  MUFU.TANH R36, R4 ;  /* 0x0000000400247308 */ /* 0x0002a20000002400 */
[----:B------:R-:W-:Y:S01]  /*2e90*/  FMUL.FTZ R8, R56, c[0x0][0x320] ;  /* 0x0000c80038087a20 */ /* 0x000fe20000410000 */
[----:B------:R-:W-:Y:S01]  /*2ea0*/  UISETP.NE.AND UP1, UPT, UR13, URZ, UPT ;  /* 0x0000003f0d00728c */ /* 0x000fe2000bf25270 */
[----:B------:R-:W-:Y:S01]  /*2eb0*/  LOP3.LUT R6, R6, 0xfffffffc, RZ, 0xc0, !PT ;  /* 0xfffffffc06067812 */ /* 0x000fe200078ec0ff */
[----:B------:R-:W-:Y:S01]  /*2ec0*/  UISETP.NE.AND UP0, UPT, UR12, URZ, UPT ;  /* 0x0000003f0c00728c */ /* 0x000fe2000bf05270 */
[----:B------:R-:W-:Y:S01]  /*2ed0*/  FMUL.FTZ R10, R57, c[0x0][0x320] ;  /* 0x0000c800390a7a20 */ /* 0x000fe20000410000 */
[----:B------:R-:W-:Y:S01]  /*2ee0*/  ULDC UR19, c[0x0][0x324] ;  /* 0x0000c90000137ab9 */ /* 0x000fe20000000800 */
[----:B------:R-:W0:Y:S01]  /*2ef0*/  LDGDEPBAR ;  /* 0x00000000000079af */ /* 0x000e220000000000 */
[----:B------:R3:W4:Y:S01]  /*2f00*/  MUFU.TANH R28, R5 ;  /* 0x00000005001c7308 */ /* 0x0007220000002400 */
[----:B------:R-:W-:Y:S01]  /*2f10*/  IMAD.IADD R6, R129, 0x1, -R6 ;  /* 0x0000000181067824 */ /* 0x000fe200078e0a06 */
[----:B------:R-:W-:Y:S01]  /*2f20*/  PLOP3.LUT P1, PT, PT, PT, UP1, 0x80, 0x0 ;  /* 0x000000000000781c */ /* 0x000fe20003f2f018 */
[----:B------:R-:W-:Y:S01]  /*2f30*/  ULDC UR4, c[0x0][0x1d0] ;  /* 0x0000740000047ab9 */ /* 0x000fe20000000800 */
[----:B------:R-:W-:Y:S01]  /*2f40*/  PLOP3.LUT P0, PT, PT, PT, UP1, 0x80, 0x0 ;  /* 0x000000000000781c */ /* 0x000fe20003f0f018 */
[----:B------:R-:W-:-:S02]  /*2f50*/  ULOP3.LUT UR19, URZ, UR19, URZ, 0x33, !UPT ;  /* 0x000000133f137292 */ /* 0x000fc4000f8e333f */
[----:B------:R-:W-:Y:S01]  /*2f60*/  UIMAD UR4, UR22, UR4, UR31 ;  /* 0x00000004160472a4 */ /* 0x000fe2000f8e021f */
[----:B-1----:R-:W-:Y:S01]  /*2f70*/  FMUL.FTZ R4, R53, c[0x0][0x320] ;  /* 0x0000c80035047a20 */ /* 0x002fe20000410000 */
[----:B------:R-:W1:Y:S01]  /*2f80*/  MUFU.TANH R27, R8 ;  /* 0x00000008001b7308 */ /* 0x000e620000002400 */
[----:B---3--:R-:W-:-:S07]  /*2f90*/  LEA.HI R5, R7, R122, RZ, 0x2 ;  /* 0x0000007a07057211 */ /* 0x008fce00078f10ff */
[----:B------:R3:W1:Y:S01]  /*2fa0*/  MUFU.TANH R35, R4 ;  /* 0x0000000400237308 */ /* 0x0006620000002400 */
[----:B------:R-:W-:-:S05]  /*2fb0*/  LOP3.LUT R5, R5, 0xffffffc, RZ, 0xc0, !PT ;  /* 0x0ffffffc05057812 */ /* 0x000fca00078ec0ff */
[----:B------:R-:W-:Y:S01]  /*2fc0*/  IMAD.IADD R9, R122, 0x1, -R5 ;  /* 0x000000017a097824 */ /* 0x000fe200078e0a05 */
[----:B------:R-:W-:Y:S01]  /*2fd0*/  LEA.HI R5, R6, R6, RZ, 0x1 ;  /* 0x0000000606057211 */ /* 0x000fe200078f08ff */
[----:B------:R5:W1:Y:S01]  /*2fe0*/  MUFU.TANH R26, R10 ;  /* 0x0000000a001a7308 */ /* 0x000a620000002400 */
[----:B---3--:R-:W-:-:S07]  /*2ff0*/  FMUL.FTZ R4, R44, c[0x0][0x320] ;  /* 0x0000c8002c047a20 */ /* 0x008fce0000410000 */
[----:B------:R3:W1:Y:S01]  /*3000*/  MUFU.TANH R29, R4 ;  /* 0x00000004001d7308 */ /* 0x0006620000002400 */
[----:B-----5:R-:W-:-:S07]  /*3010*/  FMUL.FTZ R10, R49, c[0x0][0x320] ;  /* 0x0000c800310a7a20 */ /* 0x020fce0000410000 */
[----:B------:R-:W1:Y:S01]  /*3020*/  MUFU.TANH R25, R10 ;  /* 0x0000000a00197308 */ /* 0x000e620000002400 */
[----:B---3--:R-:W-:-:S05]  /*3030*/  LOP3.LUT R4, R123, 0xffffffe0, RZ, 0xc0, !PT ;  /* 0xffffffe07b047812 */ /* 0x008fca00078ec0ff */
[----:B------:R-:W-:-:S05]  /*3040*/  IMAD.IADD R4, R129, 0x1, -R4 ;  /* 0x0000000181047824 */ /* 0x000fca00078e0a04 */
[----:B------:R-:W-:-:S04]  /*3050*/  SHF.R.S32.HI R7, RZ, 0x1f, R4 ;  /* 0x0000001fff077819 */ /* 0x000fc80000011404 */
[----:B------:R-:W-:-:S04]  /*3060*/  LEA.HI R7, R7, R4, RZ, 0x2 ;  /* 0x0000000407077211 */ /* 0x000fc800078f10ff */
[C---:B------:R-:W-:Y:S02]  /*3070*/  LEA.HI.SX32 R8, R7.reuse, UR27, 0x1e ;  /* 0x0000001b07087c11 */ /* 0x040fe4000f8ff2ff */
[----:B------:R-:W-:-:S03]  /*3080*/  LOP3.LUT R7, R7, 0x7ffffffc, RZ, 0xc0, !PT ;  /* 0x7ffffffc07077812 */ /* 0x000fc600078ec0ff */
[----:B------:R-:W-:Y:S01]  /*3090*/  IMAD R11, R9, 0x10, R8 ;  /* 0x00000010090b7824 */ /* 0x000fe200078e0208 */
[C---:B------:R-:W-:Y:S01]  /*30a0*/  LOP3.LUT R9, R5.reuse, 0x1ffffffe, RZ, 0xc0, !PT ;  /* 0x1ffffffe05097812 */ /* 0x040fe200078ec0ff */
[----:B------:R-:W-:Y:S02]  /*30b0*/  IMAD.SHL.U32 R8, R5, 0x20, RZ ;  /* 0x0000002005087824 */ /* 0x000fe400078e00ff */
[----:B------:R-:W-:Y:S02]  /*30c0*/  IMAD.IADD R7, R4, 0x1, -R7 ;  /* 0x0000000104077824 */ /* 0x000fe400078e0a07 */
[----:B------:R-:W-:Y:S01]  /*30d0*/  IMAD.IADD R6, R6, 0x1, -R9 ;  /* 0x0000000106067824 */ /* 0x000fe200078e0a09 */
[----:B------:R-:W-:Y:S01]  /*30e0*/  LOP3.LUT R5, R8, 0xffffffc0, RZ, 0xc0, !PT ;  /* 0xffffffc008057812 */ /* 0x000fe200078ec0ff */
[----:B------:R-:W-:Y:S01]  /*30f0*/  IMAD.U32 R4, RZ, RZ, UR28 ;  /* 0x0000001cff047e24 */ /* 0x000fe2000f8e00ff */
[----:B------:R-:W-:Y:S02]  /*3100*/  SHF.L.U32 R8, R7, 0x1, RZ ;  /* 0x0000000107087819 */ /* 0x000fe400000006ff */
[----:B------:R-:W-:-:S02]  /*3110*/  IADD3 R5, R5, R11, RZ ;  /* 0x0000000b05057210 */ /* 0x000fc40007ffe0ff */
[C---:B------:R-:W-:Y:S02]  /*3120*/  IADD3 R4, -R8.reuse, 0x1, R4 ;  /* 0x0000000108047810 */ /* 0x040fe40007ffe104 */
[----:B------:R-:W-:Y:S01]  /*3130*/  IADD3 R14, -R8, UR4, RZ ;  /* 0x00000004080e7c10 */ /* 0x000fe2000fffe1ff */
[----:B------:R-:W-:Y:S01]  /*3140*/  IMAD R12, R6, 0x8, R5 ;  /* 0x00000008060c7824 */ /* 0x000fe200078e0205 */
[----:B------:R-:W-:Y:S01]  /*3150*/  IADD3 R4, R4, -c[0x0][0x168], RZ ;  /* 0x80005a0004047a10 */ /* 0x000fe20007ffe0ff */
[----:B------:R-:W-:Y:S01]  /*3160*/  FMUL.FTZ R5, R40, c[0x0][0x320] ;  /* 0x0000c80028057a20 */ /* 0x000fe20000410000 */
[----:B------:R-:W-:Y:S01]  /*3170*/  IADD3 R16, -R8, UR31, RZ ;  /* 0x0000001f08107c10 */ /* 0x000fe2000fffe1ff */
[----:B------:R-:W-:Y:S01]  /*3180*/  @P1 IMAD.HI.U32 R6, R12, c[0x0][0x2c8], RZ ;  /* 0x0000b2000c061a27 */ /* 0x000fe200078e00ff */
[----:B------:R3:W-:Y:S01]  /*3190*/  STL [R1+0x30], R12 ;  /* 0x0000300c01007387 */ /* 0x0007e20000100800 */
[----:B------:R5:W1:Y:S01]  /*31a0*/  MUFU.TANH R24, R5 ;  /* 0x0000000500187308 */ /* 0x000a620000002400 */
[----:B------:R-:W-:-:S02]  /*31b0*/  IADD3 R13, R4, c[0x0][0x328], RZ ;  /* 0x0000ca00040d7a10 */ /* 0x000fc40007ffe0ff */
[----:B------:R-:W-:Y:S01]  /*31c0*/  STL [R1+0x1c], R8 ;  /* 0x00001c0801007387 */ /* 0x000fe20000100800 */
[----:B------:R-:W-:Y:S01]  /*31d0*/  IADD3 R15, R4, UR19, RZ ;  /* 0x00000013040f7c10 */ /* 0x000fe2000fffe0ff */
[----:B-----5:R-:W-:-:S04]  /*31e0*/  FMUL.FTZ R5, R41, c[0x0][0x320] ;  /* 0x0000c80029057a20 */ /* 0x020fc80000410000 */
[----:B------:R5:W1:Y:S01]  /*31f0*/  MUFU.TANH R21, R5 ;  /* 0x0000000500157308 */ /* 0x000a620000002400 */
[----:B---3--:R-:W-:Y:S02]  /*3200*/  @P0 SHF.R.U32.HI R12, RZ, c[0x0][0x2cc], R6 ;  /* 0x0000b300ff0c0a19 */ /* 0x008fe40000011606 */
[----:B------:R-:W-:-:S03]  /*3210*/  PLOP3.LUT P0, PT, PT, PT, UP0, 0x40, 0x0 ;  /* 0x000000000000781c */ /* 0x000fc60003f0e808 */
[----:B------:R-:W3:Y:S01]  /*3220*/  SHFL.IDX PT, R6, R12, RZ, 0x1c1f ;  /* 0x001c1fff0c067589 */ /* 0x000ee200000e0000 */
[----:B-----5:R-:W-:-:S04]  /*3230*/  FMUL.FTZ R5, R60, c[0x0][0x320] ;  /* 0x0000c8003c057a20 */ /* 0x020fc80000410000 */
[----:B------:R5:W1:Y:S01]  /*3240*/  MUFU.TANH R19, R5 ;  /* 0x0000000500137308 */ /* 0x000a620000002400 */
[----:B---3--:R-:W-:Y:S02]  /*3250*/  IMAD.IADD R4, R15, 0x1, R6 ;  /* 0x000000010f047824 */ /* 0x008fe400078e0206 */
[----:B-----5:R-:W-:-:S05]  /*3260*/  FMUL.FTZ R5, R61, c[0x0][0x320] ;  /* 0x0000c8003d057a20 */ /* 0x020fca0000410000 */
[----:B------:R3:W1:Y:S02]  /*3270*/  MUFU.TANH R18, R5 ;  /* 0x0000000500127308 */ /* 0x0006640000002400 */
[----:B---3--:R-:W-:-:S06]  /*3280*/  FMUL.FTZ R5, R48, c[0x0][0x320] ;  /* 0x0000c80030057a20 */ /* 0x008fcc0000410000 */
[----:B------:R3:W1:Y:S02]  /*3290*/  MUFU.TANH R17, R5 ;  /* 0x0000000500117308 */ /* 0x0006640000002400 */
[----:B---3--:R-:W-:-:S05]  /*32a0*/  IMAD.IADD R5, R13, 0x1, R6 ;  /* 0x000000010d057824 */ /* 0x008fca00078e0206 */
[----:B------:R-:W-:Y:S01]  /*32b0*/  IMNMX R5, R5, R14, PT ;  /* 0x0000000e05057217 */ /* 0x000fe20003800200 */
[----:B------:R-:W-:Y:S05]  /*32c0*/  @P0 BRA `(.L_x_951) ;  /* 0x0000015000000947 */ /* 0x000fea0003800000 */
[----:B-12-4-:R-:W-:Y:S01]  /*32d0*/  IMAD.U32 R7, RZ, RZ, UR9 ;  /* 0x00000009ff077e24 */ /* 0x016fe2000f8e00ff */
        /* <DEDUP_REMOVED lines=11> */
.L_x_953:
[----:B------:R-:W-:-:S04]  /*3390*/  MOV R7, c[0x0][0x32c] ;  /* 0x0000cb0000077a02 */ /* 0x000fc80000000f00 */
[----:B------:R-:W-:-:S13]  /*33a0*/  ISETP.NE.AND P0, PT, R7, 0x1, PT ;  /* 0x000000010700780c */ /* 0x000fda0003f05270 */
[----:B------:R-:W-:-:S05]  /*33b0*/  @P0 IMAD.HI.U32 R7, R6, c[0x0][0x330], RZ ;  /* 0x0000cc0006070a27 */ /* 0x000fca00078e00ff */
[----:B------:R-:W-:Y:S02]  /*33c0*/  @P0 SHF.R.U32.HI R6, RZ, c[0x0][0x334], R7 ;  /* 0x0000cd00ff060a19 */ /* 0x000fe40000011607 */
.L_x_954:
[----:B------:R-:W-:Y:S05]  /*33d0*/  BSYNC B0 ;  /* 0x0000000000007941 */ /* 0x000fea0003800000 */
.L_x_952:
[----:B------:R-:W-:-:S05]  /*33e0*/  IMAD R6, R6, c[0x0][0x32c], R16 ;  /* 0x0000cb0006067a24 */ /* 0x000fca00078e0210 */
[----:B------:R-:W-:Y:S02]  /*33f0*/  IADD3 R7, R6, c[0x0][0x32c], RZ ;  /* 0x0000cb0006077a10 */ /* 0x000fe40007ffe0ff */
[----:B------:R-:W-:Y:S02]  /*3400*/  IMNMX R4, R4, R6, !PT ;  /* 0x0000000604047217 */ /* 0x000fe40007800200 */
[----:B------:R-:W-:Y:S02]  /*3410*/  IMNMX R5, R5, R7, PT ;  /* 0x0000000705057217 */ /* 0x000fe40003800200 */
.L_x_951:
[----:B-12-4-:R-:W-:Y:S01]  /*3420*/  UISETP.GE.AND UP0, UPT, UR31, 0x1, UPT ;  /* 0x000000011f00788c */ /* 0x016fe2000bf06270 */
[----:B------:R-:W-:Y:S01]  /*3430*/  FMUL.FTZ R6, R50, c[0x0][0x320] ;  /* 0x0000c80032067a20 */ /* 0x000fe20000410000 */
[----:B------:R-:W-:Y:S01]  /*3440*/  UISETP.GE.AND UP1, UPT, UR31, 0xa, UPT ;  /* 0x0000000a1f00788c */ /* 0x000fe2000bf26270 */
[----:B------:R-:W-:Y:S01]  /*3450*/  FMUL.FTZ R10, R55, c[0x0][0x320] ;  /* 0x0000c800370a7a20 */ /* 0x000fe20000410000 */
[----:B------:R-:W-:Y:S01]  /*3460*/  UISETP.GE.AND UP3, UPT, UR31, 0x2, UPT ;  /* 0x000000021f00788c */ /* 0x000fe2000bf66270 */
[----:B------:R1:W2:Y:S01]  /*3470*/  MUFU.TANH R31, R6 ;  /* 0x00000006001f7308 */ /* 0x0002a20000002400 */
[----:B------:R-:W-:Y:S01]  /*3480*/  PLOP3.LUT P0, PT, PT, PT, UP0, 0x40, 0x0 ;  /* 0x000000000000781c */ /* 0x000fe20003f0e808 */
[----:B------:R-:W-:Y:S01]  /*3490*/  UISETP.GE.AND UP2, UPT, UR31, 0x9, UPT ;  /* 0x000000091f00788c */ /* 0x000fe2000bf46270 */
[----:B------:R-:W-:Y:S01]  /*34a0*/  FMUL.FTZ R8, R63, c[0x0][0x320] ;  /* 0x0000c8003f087a20 */ /* 0x000fe20000410000 */
[----:B------:R-:W-:Y:S01]  /*34b0*/  UP2UR UR30, UPR, URZ, 0x1 ;  /* 0x000000013f1e7883 */ /* 0x000fe20008000000 */
[C---:B------:R-:W-:Y:S01]  /*34c0*/  ISETP.GT.AND P0, PT, R4.reuse, RZ, P0 ;  /* 0x000000ff0400720c */ /* 0x040fe20000704270 */
[----:B------:R-:W-:Y:S01]  /*34d0*/  UISETP.GE.AND UP5, UPT, UR31, 0x19, UPT ;  /* 0x000000191f00788c */ /* 0x000fe2000bfa6270 */
[----:B------:R-:W-:Y:S01]  /*34e0*/  PLOP3.LUT P2, PT, PT, PT, UP3, 0x40, 0x0 ;  /* 0x000000000000781c */ /* 0x000fe20003f4e838 */
[----:B------:R-:W-:Y:S01]  /*34f0*/  UISETP.GE.AND UP0, UPT, UR31, 0x11, UPT ;  /* 0x000000111f00788c */ /* 0x000fe2000bf06270 */
[----:B------:R-:W-:Y:S01]  /*3500*/  ISETP.LT.OR P0, PT, R5, 0x1, P0 ;  /* 0x000000010500780c */ /* 0x000fe20000701670 */
[----:B------:R-:W-:Y:S01]  /*3510*/  UISETP.GE.AND UP6, UPT, UR31, 0x12, UPT ;  /* 0x000000121f00788c */ /* 0x000fe2000bfc6270 */
[----:B------:R-:W-:Y:S01]  /*3520*/  PLOP3.LUT P1, PT, PT, PT, UP2, 0x40, 0x0 ;  /* 0x000000000000781c */ /* 0x000fe20003f2e828 */
[----:B------:R-:W-:Y:S01]  /*3530*/  UP2UR UR28, UPR, URZ, 0x4 ;  /* 0x000000043f1c7883 */ /* 0x000fe20008000000 */
[----:B------:R-:W-:Y:S01]  /*3540*/  FSEL R37, R19, -INF , !P0 ;  /* 0xff80000013257808 */ /* 0x000fe20004000000 */
[----:B------:R-:W-:Y:S01]  /*3550*/  UP2UR UR29, UPR, URZ, 0x8 ;  /* 0x000000083f1d7883 */ /* 0x000fe20008000000 */
[----:B------:R-:W-:Y:S01]  /*3560*/  PLOP3.LUT P0, PT, PT, PT, UP1, 0x40, 0x0 ;  /* 0x000000000000781c */ /* 0x000fe20003f0e818 */
[----:B-1----:R-:W-:Y:S01]  /*3570*/  FMUL.FTZ R6, R51, c[0x0][0x320] ;  /* 0x0000c80033067a20 */ /* 0x002fe20000410000 */
[C---:B------:R-:W-:Y:S01]  /*3580*/  ISETP.GT.AND P2, PT, R4.reuse, 0x1, P2 ;  /* 0x000000010400780c */ /* 0x040fe20001744270 */
[----:B------:R-:W-:Y:S01]  /*3590*/  UISETP.GE.AND UP2, UPT, UR31, 0x22, UPT ;  /* 0x000000221f00788c */ /* 0x000fe2000bf46270 */
[C---:B------:R-:W-:Y:S01]  /*35a0*/  ISETP.GT.AND P0, PT, R4.reuse, 0x9, P0 ;  /* 0x000000090400780c */ /* 0x040fe20000704270 */
[----:B------:R1:W3:Y:S01]  /*35b0*/  MUFU.TANH R34, R6 ;  /* 0x0000000600227308 */ /* 0x0002e20000002400 */
[----:B------:R-:W-:Y:S01]  /*35c0*/  ISETP.GT.AND P1, PT, R4, 0x8, P1 ;  /* 0x000000080400780c */ /* 0x000fe20000f24270 */
[----:B------:R-:W-:Y:S01]  /*35d0*/  UISETP.GE.AND UP4, UPT, UR31, 0x1a, UPT ;  /* 0x0000001a1f00788c */ /* 0x000fe2000bf86270 */
[C---:B------:R-:W-:Y:S01]  /*35e0*/  ISETP.LT.OR P0, PT, R5.reuse, 0xa, P0 ;  /* 0x0000000a0500780c */ /* 0x040fe20000701670 */
[----:B------:R-:W-:Y:S01]  /*35f0*/  UISETP.GE.AND UP3, UPT, UR31, 0x21, UPT ;  /* 0x000000211f00788c */ /* 0x000fe2000bf66270 */
[C---:B------:R-:W-:Y:S01]  /*3600*/  ISETP.LT.OR P2, PT, R5.reuse, 0x2, P2 ;  /* 0x000000020500780c */ /* 0x040fe20001741670 */
[----:B------:R-:W-:Y:S01]  /*3610*/  UP2UR UR32, UPR, URZ, 0x40 ;  /* 0x000000403f207883 */ /* 0x000fe20008000000 */
[----:B------:R-:W-:Y:S01]  /*3620*/  ISETP.LT.OR P1, PT, R5, 0x9, P1 ;  /* 0x000000090500780c */ /* 0x000fe20000f21670 */
[----:B------:R-:W-:Y:S01]  /*3630*/  UP2UR UR5, UPR, URZ, 0x2 ;  /* 0x000000023f057883 */ /* 0x000fe20008000000 */
[----:B------:R-:W-:Y:S01]  /*3640*/  FSEL R39, R18, -INF , !P2 ;  /* 0xff80000012277808 */ /* 0x000fe20005000000 */
[----:B------:R-:W-:Y:S01]  /*3650*/  UP2UR UR4, UPR, URZ, 0x1 ;  /* 0x000000013f047883 */ /* 0x000fe20008000000 */
[----:B------:R-:W-:Y:S01]  /*3660*/  FSEL R41, R36, -INF , !P1 ;  /* 0xff80000024297808 */ /* 0x000fe20004800000 */
[----:B------:R-:W-:Y:S01]  /*3670*/  UISETP.GE.AND UP1, UPT, UR31, 0x29, UPT ;  /* 0x000000291f00788c */ /* 0x000fe2000bf26270 */
[----:B------:R-:W-:Y:S01]  /*3680*/  PLOP3.LUT P2, PT, PT, PT, UP0, 0x40, 0x0 ;  /* 0x000000000000781c */ /* 0x000fe20003f4e808 */
[----:B------:R-:W-:Y:S01]  /*3690*/  UISETP.GE.AND UP0, UPT, UR31, 0x2a, UPT ;  /* 0x0000002a1f00788c */ /* 0x000fe2000bf06270 */
[----:B------:R-:W-:Y:S01]  /*36a0*/  PLOP3.LUT P1, PT, PT, PT, UP6, 0x40, 0x0 ;  /* 0x000000000000781c */ /* 0x000fe20003f2e868 */
[----:B-1----:R-:W-:Y:S01]  /*36b0*/  FMUL.FTZ R6, R47, c[0x0][0x320] ;  /* 0x0000c8002f067a20 */ /* 0x002fe20000410000 */
[C---:B------:R-:W-:Y:S01]  /*36c0*/  ISETP.GT.AND P2, PT, R4.reuse, 0x10, P2 ;  /* 0x000000100400780c */ /* 0x040fe20001744270 */
[----:B------:R-:W-:Y:S01]  /*36d0*/  UISETP.NE.AND UP6, UPT, UR12, URZ, UPT ;  /* 0x0000003f0c00728c */ /* 0x000fe2000bfc5270 */
[----:B------:R-:W-:Y:S01]  /*36e0*/  ISETP.GT.AND P1, PT, R4, 0x11, P1 ;  /* 0x000000110400780c */ /* 0x000fe20000f24270 */
[----:B------:R1:W4:Y:S01]  /*36f0*/  MUFU.TANH R30, R6 ;  /* 0x00000006001e7308 */ /* 0x0003220000002400 */
[C---:B------:R-:W-:Y:S01]  /*3700*/  ISETP.LT.OR P2, PT, R5.reuse, 0x11, P2 ;  /* 0x000000110500780c */ /* 0x040fe20001741670 */
[----:B------:R-:W-:Y:S01]  /*3710*/  FMUL.FTZ R7, R62, c[0x0][0x320] ;  /* 0x0000c8003e077a20 */ /* 0x000fe20000410000 */
[----:B------:R-:W-:Y:S01]  /*3720*/  ISETP.LT.OR P1, PT, R5, 0x12, P1 ;  /* 0x000000120500780c */ /* 0x000fe20000f21670 */
[----:B------:R-:W-:Y:S01]  /*3730*/  FMUL.FTZ R9, R59, c[0x0][0x320] ;  /* 0x0000c8003b097a20 */ /* 0x000fe20000410000 */
[----:B------:R-:W-:Y:S01]  /*3740*/  FSEL R64, R29, -INF , !P2 ;  /* 0xff8000001d407808 */ /* 0x000fe20005000000 */
[----:B------:R-:W-:Y:S01]  /*3750*/  FMUL.FTZ R11, R46, c[0x0][0x320] ;  /* 0x0000c8002e0b7a20 */ /* 0x000fe20000410000 */
[----:B------:R-:W-:Y:S01]  /*3760*/  FSEL R70, R28, -INF , !P1 ;  /* 0xff8000001c467808 */ /* 0x000fe20004800000 */
[----:B------:R-:W2:Y:S01]  /*3770*/  MUFU.TANH R20, R10 ;  /* 0x0000000a00147308 */ /* 0x000ea20000002400 */
[----:B------:R-:W-:-:S02]  /*3780*/  PLOP3.LUT P2, PT, PT, PT, UP4, 0x40, 0x0 ;  /* 0x000000000000781c */ /* 0x000fc40003f4e848 */
[----:B------:R-:W-:Y:S02]  /*3790*/  PLOP3.LUT P1, PT, PT, PT, UP3, 0x40, 0x0 ;  /* 0x000000000000781c */ /* 0x000fe40003f2e838 */
[C---:B------:R-:W-:Y:S02]  /*37a0*/  ISETP.GT.AND P2, PT, R4.reuse, 0x19, P2 ;  /* 0x000000190400780c */ /* 0x040fe40001744270 */
[----:B------:R-:W-:Y:S01]  /*37b0*/  ISETP.GT.AND P1, PT, R4, 0x20, P1 ;  /* 0x000000200400780c */ /* 0x000fe20000f24270 */
[----:B-1----:R-:W-:Y:S01]  /*37c0*/  FMUL.FTZ R6, R54, c[0x0][0x320] ;  /* 0x0000c80036067a20 */ /* 0x002fe20000410000 */
[C---:B------:R-:W-:Y:S01]  /*37d0*/  ISETP.LT.OR P2, PT, R5.reuse, 0x1a, P2 ;  /* 0x0000001a0500780c */ /* 0x040fe20001741670 */
[----:B------:R-:W1:Y:S01]  /*37e0*/  MUFU.TANH R22, R9 ;  /* 0x0000000900167308 */ /* 0x000e620000002400 */
[----:B------:R-:W-:Y:S02]  /*37f0*/  ISETP.LT.OR P1, PT, R5, 0x21, P1 ;  /* 0x000000210500780c */ /* 0x000fe40000f21670 */
[----:B------:R-:W-:-:S02]  /*3800*/  FSEL R71, R26, -INF , !P2 ;  /* 0xff8000001a477808 */ /* 0x000fc40005000000 */
[----:B------:R-:W-:Y:S02]  /*3810*/  FSEL R245, R17, -INF , !P1 ;  /* 0xff80000011f57808 */ /* 0x000fe40004800000 */
[----:B------:R-:W-:Y:S01]  /*3820*/  PLOP3.LUT P2, PT, PT, PT, UP1, 0x40, 0x0 ;  /* 0x000000000000781c */ /* 0x000fe20003f4e818 */
[----:B------:R5:W1:Y:S01]  /*3830*/  MUFU.TANH R23, R6 ;  /* 0x0000000600177308 */ /* 0x000a620000002400 */
[----:B------:R-:W-:Y:S02]  /*3840*/  PLOP3.LUT P1, PT, PT, PT, UP0, 0x40, 0x0 ;  /* 0x000000000000781c */ /* 0x000fe40003f2e808 */
[C---:B------:R-:W-:Y:S02]  /*3850*/  ISETP.GT.AND P2, PT, R4.reuse, 0x28, P2 ;  /* 0x000000280400780c */ /* 0x040fe40001744270 */
[----:B------:R-:W-:Y:S02]  /*3860*/  ISETP.GT.AND P1, PT, R4, 0x29, P1 ;  /* 0x000000290400780c */ /* 0x000fe40000f24270 */
[C---:B------:R-:W-:Y:S01]  /*3870*/  ISETP.LT.OR P2, PT, R5.reuse, 0x29, P2 ;  /* 0x000000290500780c */ /* 0x040fe20001741670 */
[----:B------:R-:W1:Y:S01]  /*3880*/  MUFU.TANH R19, R8 ;  /* 0x0000000800137308 */ /* 0x000e620000002400 */
[----:B------:R-:W-:-:S02]  /*3890*/  ISETP.LT.OR P1, PT, R5, 0x2a, P1 ;  /* 0x0000002a0500780c */ /* 0x000fc40000f21670 */
[----:B------:R-:W-:Y:S02]  /*38a0*/  FSEL R207, R24, -INF , !P2 ;  /* 0xff80000018cf7808 */ /* 0x000fe40005000000 */
[----:B------:R-:W-:Y:S01]  /*38b0*/  FSEL R191, R21, -INF , !P1 ;  /* 0xff80000015bf7808 */ /* 0x000fe20004800000 */
[----:B-----5:R-:W-:Y:S01]  /*38c0*/  FMUL.FTZ R6, R42, c[0x0][0x320] ;  /* 0x0000c8002a067a20 */ /* 0x020fe20000410000 */
[----:B------:R-:W-:Y:S01]  /*38d0*/  FSEL R42, R35, -INF , !P0 ;  /* 0xff800000232a7808 */ /* 0x000fe20004000000 */
[----:B------:R-:W1:Y:S01]  /*38e0*/  MUFU.TANH R17, R7 ;  /* 0x0000000700117308 */ /* 0x000e620000002400 */
[----:B------:R-:W-:-:S04]  /*38f0*/  PLOP3.LUT P0, PT, PT, PT, UP5, 0x40, 0x0 ;  /* 0x000000000000781c */ /* 0x000fc80003f0e858 */
[----:B------:R-:W-:-:S03]  /*3900*/  ISETP.GT.AND P0, PT, R4, 0x18, P0 ;  /* 0x000000180400780c */ /* 0x000fc60000704270 */
[----:B------:R5:W1:Y:S01]  /*3910*/  MUFU.TANH R33, R6 ;  /* 0x0000000600217308 */ /* 0x000a620000002400 */
[----:B------:R-:W-:-:S04]  /*3920*/  ISETP.LT.OR P0, PT, R5, 0x19, P0 ;  /* 0x000000190500780c */ /* 0x000fc80000701670 */
[----:B------:R-:W-:Y:S02]  /*3930*/  FSEL R69, R27, -INF , !P0 ;  /* 0xff8000001b457808 */ /* 0x000fe40004000000 */
[----:B------:R-:W-:Y:S01]  /*3940*/  PLOP3.LUT P0, PT, PT, PT, UP2, 0x40, 0x0 ;  /* 0x000000000000781c */ /* 0x000fe20003f0e828 */
[----:B------:R-:W1:Y:S03]  /*3950*/  MUFU.TANH R18, R11 ;  /* 0x0000000b00127308 */ /* 0x000e660000002400 */
[----:B------:R-:W-:Y:S01]  /*3960*/  ISETP.GT.AND P0, PT, R4, 0x21, P0 ;  /* 0x000000210400780c */ /* 0x000fe20000704270 */
[----:B------:R-:W-:-:S03]  /*3970*/  FMUL.FTZ R4, R58, c[0x0][0x320] ;  /* 0x0000c8003a047a20 */ /* 0x000fc60000410000 */
[----:B------:R-:W-:Y:S01]  /*3980*/  ISETP.LT.OR P0, PT, R5, 0x22, P0 ;  /* 0x000000220500780c */ /* 0x000fe20000701670 */
[----:B-----5:R-:W-:Y:S01]  /*3990*/  FMUL.FTZ R6, R43, c[0x0][0x320] ;  /* 0x0000c8002b067a20 */ /* 0x020fe20000410000 */
[----:B------:R-:W1:Y:S02]  /*39a0*/  MUFU.TANH R11, R4 ;  /* 0x00000004000b7308 */ /* 0x000e640000002400 */
[----:B------:R-:W-:Y:S02]  /*39b0*/  FSEL R244, R25, -INF , !P0 ;  /* 0xff80000019f47808 */ /* 0x000fe40004000000 */
[----:B------:R-:W-:Y:S01]  /*39c0*/  PLOP3.LUT P0, PT, PT, PT, UP6, 0x40, 0x0 ;  /* 0x000000000000781c */ /* 0x000fe20003f0e868 */
[----:B------:R-:W-:-:S03]  /*39d0*/  UISETP.NE.AND UP6, UPT, UR32, URZ, UPT ;  /* 0x0000003f2000728c */ /* 0x000fc6000bfc5270 */
[----:B------:R5:W1:Y:S02]  /*39e0*/  MUFU.TANH R32, R6 ;  /* 0x0000000600207308 */ /* 0x000a640000002400 */
[----:B-----5:R-:W5:Y:S02]  /*39f0*/  SHFL.IDX PT, R6, R12, 0x1, 0x1c1f ;  /* 0x003c1f000c067f89 */ /* 0x020f6400000e0000 */
[--C-:B-----5:R-:W-:Y:S02]  /*3a00*/  IMAD.IADD R5, R13, 0x1, R6.reuse ;  /* 0x000000010d057824 */ /* 0x120fe400078e0206 */
[----:B------:R-:W-:-:S03]  /*3a10*/  IMAD.IADD R4, R15, 0x1, R6 ;  /* 0x000000010f047824 */ /* 0x000fc600078e0206 */
[----:B------:R-:W-:Y:S01]  /*3a20*/  IMNMX R5, R5, R14, PT ;  /* 0x0000000e05057217 */ /* 0x000fe20003800200 */
        /* <DEDUP_REMOVED lines=13> */
.L_x_957:
[----:B------:R-:W-:-:S04]  /*3b00*/  MOV R7, c[0x0][0x32c] ;  /* 0x0000cb0000077a02 */ /* 0x000fc80000000f00 */
[----:B------:R-:W-:-:S13]  /*3b10*/  ISETP.NE.AND P0, PT, R7, 0x1, PT ;  /* 0x000000010700780c */ /* 0x000fda0003f05270 */
[----:B------:R-:W-:-:S05]  /*3b20*/  @P0 IMAD.HI.U32 R7, R6, c[0x0][0x330], RZ ;  /* 0x0000cc0006070a27 */ /* 0x000fca00078e00ff */
[----:B------:R-:W-:Y:S02]  /*3b30*/  @P0 SHF.R.U32.HI R6, RZ, c[0x0][0x334], R7 ;  /* 0x0000cd00ff060a19 */ /* 0x000fe40000011607 */
.L_x_958:
[----:B------:R-:W-:Y:S05]  /*3b40*/  BSYNC B0 ;  /* 0x0000000000007941 */ /* 0x000fea0003800000 */
.L_x_956:
[----:B------:R-:W-:-:S05]  /*3b50*/  IMAD R6, R6, c[0x0][0x32c], R16 ;  /* 0x0000cb0006067a24 */ /* 0x000fca00078e0210 */
[----:B------:R-:W-:Y:S02]  /*3b60*/  IADD3 R7, R6, c[0x0][0x32c], RZ ;  /* 0x0000cb0006077a10 */ /* 0x000fe40007ffe0ff */
[----:B------:R-:W-:Y:S02]  /*3b70*/  IMNMX R4, R4, R6, !PT ;  /* 0x0000000604047217 */ /* 0x000fe40007800200 */
[----:B------:R-:W-:Y:S02]  /*3b80*/  IMNMX R5, R5, R7, PT ;  /* 0x0000000705057217 */ /* 0x000fe40003800200 */
.L_x_955:
[----:B-1234-:R-:W-:Y:S01]  /*3b90*/  UP2UR UR31, UPR, URZ, 0x1 ;  /* 0x000000013f1f7883 */ /* 0x01efe20008000000 */
[----:B------:R-:W-:Y:S01]  /*3ba0*/  FMUL.FTZ R6, R81, c[0x0][0x320] ;  /* 0x0000c80051067a20 */ /* 0x000fe20000410000 */
[----:B------:R-:W-:Y:S01]  /*3bb0*/  UISETP.NE.AND UP0, UPT, UR30, URZ, UPT ;  /* 0x0000003f1e00728c */ /* 0x000fe2000bf05270 */
[----:B------:R-:W-:Y:S01]  /*3bc0*/  FMUL.FTZ R8, R84, c[0x0][0x320] ;  /* 0x0000c80054087a20 */ /* 0x000fe20000410000 */
[----:B------:R-:W-:Y:S01]  /*3bd0*/  UP2UR UR32, UPR, URZ, 0x2 ;  /* 0x000000023f207883 */ /* 0x000fe20008000000 */
[----:B------:R1:W2:Y:S01]  /*3be0*/  MUFU.TANH R29, R6 ;  /* 0x00000006001d7308 */ /* 0x0002a20000002400 */
[----:B------:R-:W-:Y:S01]  /*3bf0*/  UP2UR UR34, UPR, URZ, 0x8 ;  /* 0x000000083f227883 */ /* 0x000fe20008000000 */
[----:B------:R-:W-:Y:S01]  /*3c00*/  FMUL.FTZ R10, R72, c[0x0][0x320] ;  /* 0x0000c800480a7a20 */ /* 0x000fe20000410000 */
[----:B------:R-:W-:Y:S01]  /*3c10*/  PLOP3.LUT P0, PT, PT, PT, UP0, 0x40, 0x0 ;  /* 0x000000000000781c */ /* 0x000fe20003f0e808 */
[----:B------:R-:W-:Y:S01]  /*3c20*/  UP2UR UR33, UPR, URZ, 0x4 ;  /* 0x000000043f217883 */ /* 0x000fe20008000000 */
[----:B------:R-:W-:Y:S01]  /*3c30*/  FMUL.FTZ R7, R73, c[0x0][0x320] ;  /* 0x0000c80049077a20 */ /* 0x000fe20000410000 */
[----:B------:R-:W-:Y:S01]  /*3c40*/  UISETP.NE.AND UP1, UPT, UR5, URZ, UPT ;  /* 0x0000003f0500728c */ /* 0x000fe2000bf25270 */
[----:B------:R-:W-:Y:S01]  /*3c50*/  ISETP.GT.AND P0, PT, R4, RZ, P0 ;  /* 0x000000ff0400720c */ /* 0x000fe20000704270 */
[----:B------:R-:W-:Y:S01]  /*3c60*/  UISETP.NE.AND UP3, UPT, UR29, URZ, UPT ;  /* 0x0000003f1d00728c */ /* 0x000fe2000bf65270 */
[----:B------:R3:W4:Y:S01]  /*3c70*/  MUFU.TANH R21, R8 ;  /* 0x0000000800157308 */ /* 0x0007220000002400 */
[----:B------:R-:W-:Y:S01]  /*3c80*/  UISETP.NE.AND UP2, UPT, UR28, URZ, UPT ;  /* 0x0000003f1c00728c */ /* 0x000fe2000bf45270 */
[----:B------:R-:W-:Y:S01]  /*3c90*/  ISETP.LT.OR P0, PT, R5, 0x1, P0 ;  /* 0x000000010500780c */ /* 0x000fe20000701670 */
[----:B------:R-:W-:Y:S01]  /*3ca0*/  UISETP.NE.AND UP0, UPT, UR4, URZ, UPT ;  /* 0x0000003f0400728c */ /* 0x000fe2000bf05270 */
[----:B------:R-:W-:Y:S01]  /*3cb0*/  FMUL.FTZ R9, R89, c[0x0][0x320] ;  /* 0x0000c80059097a20 */ /* 0x000fe20000410000 */
[----:B------:R-:W-:Y:S01]  /*3cc0*/  PLOP3.LUT P2, PT, PT, PT, UP3, 0x40, 0x0 ;  /* 0x000000000000781c */ /* 0x000fe20003f4e838 */
[----:B------:R-:W-:Y:S01]  /*3cd0*/  UISETP.NE.AND UP3, UPT, UR34, URZ, UPT ;  /* 0x0000003f2200728c */ /* 0x000fe2000bf65270 */
[----:B-1----:R-:W-:Y:S01]  /*3ce0*/  FMUL.FTZ R6, R92, c[0x0][0x320] ;  /* 0x0000c8005c067a20 */ /* 0x002fe20000410000 */
[----:B------:R-:W-:Y:S01]  /*3cf0*/  FSEL R35, R17, -INF , !P0 ;  /* 0xff80000011237808 */ /* 0x000fe20004000000 */
[----:B------:R-:W1:Y:S01]  /*3d00*/  MUFU.TANH R26, R10 ;  /* 0x0000000a001a7308 */ /* 0x000e620000002400 */
[----:B------:R-:W-:Y:S01]  /*3d10*/  PLOP3.LUT P0, PT, PT, PT, UP1, 0x40, 0x0 ;  /* 0x000000000000781c */ /* 0x000fe20003f0e818 */
[----:B------:R-:W-:Y:S01]  /*3d20*/  UISETP.NE.AND UP1, UPT, UR32, URZ, UPT ;  /* 0x0000003f2000728c */ /* 0x000fe2000bf25270 */
[----:B------:R-:W-:Y:S01]  /*3d30*/  PLOP3.LUT P1, PT, PT, PT, UP2, 0x40, 0x0 ;  /* 0x000000000000781c */ /* 0x000fe20003f2e828 */
[----:B------:R-:W-:Y:S01]  /*3d40*/  UISETP.NE.AND UP2, UPT, UR33, URZ, UPT ;  /* 0x0000003f2100728c */ /* 0x000fe2000bf45270 */
[----:B------:R-:W-:-:S02]  /*3d50*/  ISETP.GT.AND P0, PT, R4, 0x9, P0 ;  /* 0x000000090400780c */ /* 0x000fc40000704270 */
[C---:B------:R-:W-:Y:S01]  /*3d60*/  ISETP.GT.AND P2, PT, R4.reuse, 0x1, P2 ;  /* 0x000000010400780c */ /* 0x040fe20001744270 */
[----:B------:R5:W1:Y:S01]  /*3d70*/  MUFU.TANH R27, R6 ;  /* 0x00000006001b7308 */ /* 0x000a620000002400 */
[----:B------:R-:W-:Y:S01]  /*3d80*/  ISETP.GT.AND P1, PT, R4, 0x8, P1 ;  /* 0x000000080400780c */ /* 0x000fe20000f24270 */
[----:B---3--:R-:W-:Y:S01]  /*3d90*/  FMUL.FTZ R8, R80, c[0x0][0x320] ;  /* 0x0000c80050087a20 */ /* 0x008fe20000410000 */
[C---:B------:R-:W-:Y:S02]  /*3da0*/  ISETP.LT.OR P0, PT, R5.reuse, 0xa, P0 ;  /* 0x0000000a0500780c */ /* 0x040fe40000701670 */
[C---:B------:R-:W-:Y:S02]  /*3db0*/  ISETP.LT.OR P2, PT, R5.reuse, 0x2, P2 ;  /* 0x000000020500780c */ /* 0x040fe40001741670 */
[----:B------:R-:W-:Y:S02]  /*3dc0*/  ISETP.LT.OR P1, PT, R5, 0x9, P1 ;  /* 0x000000090500780c */ /* 0x000fe40000f21670 */
[----:B------:R-:W-:-:S02]  /*3dd0*/  FSEL R40, R20, -INF , !P0 ;  /* 0xff80000014287808 */ /* 0x000fc40004000000 */
[----:B------:R-:W-:Y:S02]  /*3de0*/  FSEL R36, R19, -INF , !P2 ;  /* 0xff80000013247808 */ /* 0x000fe40005000000 */
[----:B------:R-:W-:Y:S01]  /*3df0*/  FSEL R38, R23, -INF , !P1 ;  /* 0xff80000017267808 */ /* 0x000fe20004800000 */
[----:B------:R-:W3:Y:S01]  /*3e00*/  MUFU.TANH R19, R9 ;  /* 0x0000000900137308 */ /* 0x000ee20000002400 */
[----:B------:R-:W-:Y:S01]  /*3e10*/  PLOP3.LUT P0, PT, PT, PT, UP5, 0x40, 0x0 ;  /* 0x000000000000781c */ /* 0x000fe20003f0e858 */
[----:B-----5:R-:W-:Y:S01]  /*3e20*/  FMUL.FTZ R6, R93, c[0x0][0x320] ;  /* 0x0000c8005d067a20 */ /* 0x020fe20000410000 */
[----:B------:R-:W-:Y:S01]  /*3e30*/  PLOP3.LUT P2, PT, PT, PT, UP0, 0x40, 0x0 ;  /* 0x000000000000781c */ /* 0x000fe20003f4e808 */
[----:B------:R-:W-:Y:S01]  /*3e40*/  UISETP.NE.AND UP0, UPT, UR31, URZ, UPT ;  /* 0x0000003f1f00728c */ /* 0x000fe2000bf05270 */
[----:B------:R-:W-:Y:S01]  /*3e50*/  PLOP3.LUT P1, PT, PT, PT, UP6, 0x40, 0x0 ;  /* 0x000000000000781c */ /* 0x000fe20003f2e868 */
[----:B------:R-:W-:Y:S01]  /*3e60*/  UP2UR UR31, UPR, URZ, 0x40 ;  /* 0x000000403f1f7883 */ /* 0x000fe20008000000 */
[C---:B------:R-:W-:Y:S01]  /*3e70*/  ISETP.GT.AND P0, PT, R4.reuse, 0x18, P0 ;  /* 0x000000180400780c */ /* 0x040fe20000704270 */
[----:B------:R5:W1:Y:S01]  /*3e80*/  MUFU.TANH R25, R6 ;  /* 0x0000000600197308 */ /* 0x000a620000002400 */
[C---:B------:R-:W-:Y:S01]  /*3e90*/  ISETP.GT.AND P2, PT, R4.reuse, 0x10, P2 ;  /* 0x000000100400780c */ /* 0x040fe20001744270 */
[----:B------:R-:W-:Y:S01]  /*3ea0*/  UISETP.NE.AND UP6, UPT, UR12, URZ, UPT ;  /* 0x0000003f0c00728c */ /* 0x000fe2000bfc5270 */
[----:B------:R-:W-:-:S02]  /*3eb0*/  ISETP.GT.AND P1, PT, R4, 0x11, P1 ;  /* 0x000000110400780c */ /* 0x000fc40000f24270 */
[C---:B------:R-:W-:Y:S02]  /*3ec0*/  ISETP.LT.OR P0, PT, R5.reuse, 0x19, P0 ;  /* 0x000000190500780c */ /* 0x040fe40000701670 */
[C---:B------:R-:W-:Y:S01]  /*3ed0*/  ISETP.LT.OR P2, PT, R5.reuse, 0x11, P2 ;  /* 0x000000110500780c */ /* 0x040fe20001741670 */
[----:B------:R-:W1:Y:S01]  /*3ee0*/  MUFU.TANH R23, R7 ;  /* 0x0000000700177308 */ /* 0x000e620000002400 */
[----:B------:R-:W-:Y:S02]  /*3ef0*/  ISETP.LT.OR P1, PT, R5, 0x12, P1 ;  /* 0x000000120500780c */ /* 0x000fe40000f21670 */
[----:B------:R-:W-:Y:S02]  /*3f00*/  FSEL R62, R11, -INF , !P0 ;  /* 0xff8000000b3e7808 */ /* 0x000fe40004000000 */
[----:B------:R-:W-:Y:S02]  /*3f10*/  FSEL R61, R18, -INF , !P2 ;  /* 0xff800000123d7808 */ /* 0x000fe40005000000 */
[----:B------:R-:W-:Y:S01]  /*3f20*/  FSEL R63, R30, -INF , !P1 ;  /* 0xff8000001e3f7808 */ /* 0x000fe20004800000 */
[----:B-----5:R-:W-:Y:S01]  /*3f30*/  FMUL.FTZ R6, R76, c[0x0][0x320] ;  /* 0x0000c8004c067a20 */ /* 0x020fe20000410000 */
[----:B------:R-:W-:Y:S01]  /*3f40*/  PLOP3.LUT P0, PT, PT, PT, UP2, 0x40, 0x0 ;  /* 0x000000000000781c */ /* 0x000fe20003f0e828 */
[----:B------:R-:W1:Y:S01]  /*3f50*/  MUFU.TANH R18, R8 ;  /* 0x0000000800127308 */ /* 0x000e620000002400 */
[----:B------:R-:W-:-:S02]  /*3f60*/  PLOP3.LUT P2, PT, PT, PT, UP4, 0x40, 0x0 ;  /* 0x000000000000781c */ /* 0x000fc40003f4e848 */
[----:B------:R-:W-:Y:S02]  /*3f70*/  PLOP3.LUT P1, PT, PT, PT, UP3, 0x40, 0x0 ;  /* 0x000000000000781c */ /* 0x000fe40003f2e838 */
[C---:B------:R-:W-:Y:S02]  /*3f80*/  ISETP.GT.AND P0, PT, R4.reuse, 0x21, P0 ;  /* 0x000000210400780c */ /* 0x040fe40000704270 */
[C---:B------:R-:W-:Y:S01]  /*3f90*/  ISETP.GT.AND P2, PT, R4.reuse, 0x19, P2 ;  /* 0x000000190400780c */ /* 0x040fe20001744270 */
[----:B------:R5:W1:Y:S01]  /*3fa0*/  MUFU.TANH R24, R6 ;  /* 0x0000000600187308 */ /* 0x000a620000002400 */
[----:B------:R-:W-:Y:S02]  /*3fb0*/  ISETP.GT.AND P1, PT, R4, 0x20, P1 ;  /* 0x000000200400780c */ /* 0x000fe40000f24270 */
[C---:B------:R-:W-:Y:S02]  /*3fc0*/  ISETP.LT.OR P0, PT, R5.reuse, 0x22, P0 ;  /* 0x000000220500780c */ /* 0x040fe40000701670 */
[----:B------:R-:W-:-:S02]  /*3fd0*/  ISETP.LT.OR P2, PT, R5, 0x1a, P2 ;  /* 0x0000001a0500780c */ /* 0x000fc40001741670 */
[----:B------:R-:W-:Y:S02]  /*3fe0*/  ISETP.LT.OR P1, PT, R5, 0x21, P1 ;  /* 0x000000210500780c */ /* 0x000fe40000f21670 */
[----:B------:R-:W-:Y:S02]  /*3ff0*/  FSEL R189, R34, -INF , !P0 ;  /* 0xff80000022bd7808 */ /* 0x000fe40004000000 */
[----:B------:R-:W-:Y:S02]  /*4000*/  FSEL R68, R22, -INF , !P2 ;  /* 0xff80000016447808 */ /* 0x000fe40005000000 */
[----:B------:R-:W-:Y:S02]  /*4010*/  FSEL R190, R31, -INF , !P1 ;  /* 0xff8000001fbe7808 */ /* 0x000fe40004800000 */
[----:B------:R-:W-:Y:S01]  /*4020*/  PLOP3.LUT P0, PT, PT, PT, UP6, 0x40, 0x0 ;  /* 0x000000000000781c */ /* 0x000fe20003f0e868 */
[----:B-----5:R-:W-:Y:S01]  /*4030*/  FMUL.FTZ R6, R77, c[0x0][0x320] ;  /* 0x0000c8004d067a20 */ /* 0x020fe20000410000 */
[----:B------:R-:W-:Y:S01]  /*4040*/  PLOP3.LUT P2, PT, PT, PT, UP1, 0x40, 0x0 ;  /* 0x000000000000781c */ /* 0x000fe20003f4e818 */
[----:B------:R-:W-:Y:S01]  /*4050*/  UISETP.NE.AND UP6, UPT, UR31, URZ, UPT ;  /* 0x0000003f1f00728c */ /* 0x000fe2000bfc5270 */
[----:B------:R-:W-:Y:S01]  /*4060*/  PLOP3.LUT P1, PT, PT, PT, UP0, 0x40, 0x0 ;  /* 0x000000000000781c */ /* 0x000fe20003f2e808 */
[----:B------:R5:W1:Y:S01]  /*4070*/  MUFU.TANH R28, R6 ;  /* 0x00000006001c7308 */ /* 0x000a620000002400 */
[----:B------:R-:W-:-:S02]  /*4080*/  ISETP.GT.AND P2, PT, R4, 0x28, P2 ;  /* 0x000000280400780c */ /* 0x000fc40001744270 */
[----:B------:R-:W-:Y:S01]  /*4090*/  ISETP.GT.AND P1, PT, R4, 0x29, P1 ;  /* 0x000000290400780c */ /* 0x000fe20000f24270 */
[----:B------:R-:W-:Y:S01]  /*40a0*/  FMUL.FTZ R4, R85, c[0x0][0x320] ;  /* 0x0000c80055047a20 */ /* 0x000fe20000410000 */
[C---:B------:R-:W-:Y:S02]  /*40b0*/  ISETP.LT.OR P2, PT, R5.reuse, 0x29, P2 ;  /* 0x000000290500780c */ /* 0x040fe40001741670 */
[----:B------:R-:W-:Y:S01]  /*40c0*/  ISETP.LT.OR P1, PT, R5, 0x2a, P1 ;  /* 0x0000002a0500780c */ /* 0x000fe20000f21670 */
[----:B------:R-:W1:Y:S01]  /*40d0*/  MUFU.TANH R17, R4 ;  /* 0x0000000400117308 */ /* 0x000e620000002400 */
[----:B------:R-:W-:Y:S02]  /*40e0*/  FSEL R188, R33, -INF , !P2 ;  /* 0xff80000021bc7808 */ /* 0x000fe40005000000 */
[----:B------:R-:W-:Y:S01]  /*40f0*/  FSEL R139, R32, -INF , !P1 ;  /* 0xff800000208b7808 */ /* 0x000fe20004800000 */
[----:B-----5:R-:W-:-:S04]  /*4100*/  FMUL.FTZ R6, R88, c[0x0][0x320] ;  /* 0x0000c80058067a20 */ /* 0x020fc80000410000 */
        /* <DEDUP_REMOVED lines=18> */
.L_x_961:
[----:B------:R-:W-:-:S04]  /*4230*/  MOV R7, c[0x0][0x32c] ;  /* 0x0000cb0000077a02 */ /* 0x000fc80000000f00 */
[----:B------:R-:W-:-:S13]  /*4240*/  ISETP.NE.AND P0, PT, R7, 0x1, PT ;  /* 0x000000010700780c */ /* 0x000fda0003f05270 */
[----:B------:R-:W-:-:S05]  /*4250*/  @P0 IMAD.HI.U32 R7, R6, c[0x0][0x330], RZ ;  /* 0x0000cc0006070a27 */ /* 0x000fca00078e00ff */
[----:B------:R-:W-:Y:S02]  /*4260*/  @P0 SHF.R.U32.HI R6, RZ, c[0x0][0x334], R7 ;  /* 0x0000cd00ff060a19 */ /* 0x000fe40000011607 */
.L_x_962:
[----:B------:R-:W-:Y:S05]  /*4270*/  BSYNC B0 ;  /* 0x0000000000007941 */ /* 0x000fea0003800000 */
.L_x_960:
[----:B------:R-:W-:-:S05]  /*4280*/  IMAD R6, R6, c[0x0][0x32c], R16 ;  /* 0x0000cb0006067a24 */ /* 0x000fca00078e0210 */
[----:B------:R-:W-:Y:S02]  /*4290*/  IADD3 R7, R6, c[0x0][0x32c], RZ ;  /* 0x0000cb0006077a10 */ /* 0x000fe40007ffe0ff */
[----:B------:R-:W-:Y:S02]  /*42a0*/  IMNMX R4, R4, R6, !PT ;  /* 0x0000000604047217 */ /* 0x000fe40007800200 */
[----:B------:R-:W-:Y:S02]  /*42b0*/  IMNMX R5, R5, R7, PT ;  /* 0x0000000705057217 */ /* 0x000fe40003800200 */
.L_x_959:
        /* <DEDUP_REMOVED lines=14> */
[----:B------:R-:W-:Y:S01]  /*43a0*/  FMUL.FTZ R10, R90, c[0x0][0x320] ;  /* 0x0000c8005a0a7a20 */ /* 0x000fe20000410000 */
[----:B------:R-:W-:Y:S01]  /*43b0*/  UISETP.NE.AND UP2, UPT, UR28, URZ, UPT ;  /* 0x0000003f1c00728c */ /* 0x000fe2000bf45270 */
[----:B------:R-:W-:Y:S01]  /*43c0*/  ISETP.LT.OR P0, PT, R5, 0x1, P0 ;  /* 0x000000010500780c */ /* 0x000fe20000701670 */
[----:B------:R-:W-:Y:S01]  /*43d0*/  UISETP.NE.AND UP0, UPT, UR4, URZ, UPT ;  /* 0x0000003f0400728c */ /* 0x000fe2000bf05270 */
[----:B------:R-:W3:Y:S01]  /*43e0*/  MUFU.TANH R22, R11 ;  /* 0x0000000b00167308 */ /* 0x000ee20000002400 */
[----:B------:R-:W-:Y:S01]  /*43f0*/  PLOP3.LUT P2, PT, PT, PT, UP3, 0x40, 0x0 ;  /* 0x000000000000781c */ /* 0x000fe20003f4e838 */
[----:B------:R-:W-:Y:S01]  /*4400*/  UISETP.NE.AND UP3, UPT, UR34, URZ, UPT ;  /* 0x0000003f2200728c */ /* 0x000fe2000bf65270 */
[----:B------:R-:W-:Y:S01]  /*4410*/  FSEL R55, R27, -INF , !P0 ;  /* 0xff8000001b377808 */ /* 0x000fe20004000000 */
[----:B-1----:R-:W-:Y:S01]  /*4420*/  FMUL.FTZ R6, R86, c[0x0][0x320] ;  /* 0x0000c80056067a20 */ /* 0x002fe20000410000 */
[----:B------:R-:W-:Y:S01]  /*4430*/  PLOP3.LUT P0, PT, PT, PT, UP1, 0x40, 0x0 ;  /* 0x000000000000781c */ /* 0x000fe20003f0e818 */
[----:B------:R-:W-:Y:S01]  /*4440*/  UISETP.NE.AND UP1, UPT, UR32, URZ, UPT ;  /* 0x0000003f2000728c */ /* 0x000fe2000bf25270 */
[----:B------:R-:W-:Y:S01]  /*4450*/  PLOP3.LUT P1, PT, PT, PT, UP2, 0x40, 0x0 ;  /* 0x000000000000781c */ /* 0x000fe20003f2e828 */
[----:B------:R1:W4:Y:S01]  /*4460*/  MUFU.TANH R52, R6 ;  /* 0x0000000600347308 */ /* 0x0003220000002400 */
[C---:B------:R-:W-:Y:S01]  /*4470*/  ISETP.GT.AND P0, PT, R4.reuse, 0x9, P0 ;  /* 0x000000090400780c */ /* 0x040fe20000704270 */
[----:B------:R-:W-:Y:S01]  /*4480*/  UISETP.NE.AND UP2, UPT, UR33, URZ, UPT ;  /* 0x0000003f2100728c */ /* 0x000fe2000bf45270 */
[C---:B------:R-:W-:Y:S01]  /*4490*/  ISETP.GT.AND P2, PT, R4.reuse, 0x1, P2 ;  /* 0x000000010400780c */ /* 0x040fe20001744270 */
[----:B------:R-:W-:Y:S01]  /*44a0*/  FMUL.FTZ R8, R79, c[0x0][0x320] ;  /* 0x0000c8004f087a20 */ /* 0x000fe20000410000 */
[----:B------:R-:W-:-:S02]  /*44b0*/  ISETP.GT.AND P1, PT, R4, 0x8, P1 ;  /* 0x000000080400780c */ /* 0x000fc40000f24270 */
[C---:B------:R-:W-:Y:S01]  /*44c0*/  ISETP.LT.OR P0, PT, R5.reuse, 0xa, P0 ;  /* 0x0000000a0500780c */ /* 0x040fe20000701670 */
[----:B------:R5:W2:Y:S01]  /*44d0*/  MUFU.TANH R11, R7 ;  /* 0x00000007000b7308 */ /* 0x000aa20000002400 */
[C---:B------:R-:W-:Y:S02]  /*44e0*/  ISETP.LT.OR P2, PT, R5.reuse, 0x2, P2 ;  /* 0x000000020500780c */ /* 0x040fe40001741670 */
[----:B------:R-:W-:Y:S02]  /*44f0*/  ISETP.LT.OR P1, PT, R5, 0x9, P1 ;  /* 0x000000090500780c */ /* 0x000fe40000f21670 */
[----:B------:R-:W-:Y:S02]  /*4500*/  FSEL R56, R19, -INF , !P0 ;  /* 0xff80000013387808 */ /* 0x000fe40004000000 */
[----:B------:R-:W-:Y:S01]  /*4510*/  FSEL R54, R25, -INF , !P2 ;  /* 0xff80000019367808 */ /* 0x000fe20005000000 */
[----:B-1----:R-:W-:Y:S01]  /*4520*/  FMUL.FTZ R6, R83, c[0x0][0x320] ;  /* 0x0000c80053067a20 */ /* 0x002fe20000410000 */
[----:B------:R-:W-:Y:S01]  /*4530*/  FSEL R57, R20, -INF , !P1 ;  /* 0xff80000014397808 */ /* 0x000fe20004800000 */
[----:B------:R-:W1:Y:S01]  /*4540*/  MUFU.TANH R31, R9 ;  /* 0x00000009001f7308 */ /* 0x000e620000002400 */
[----:B------:R-:W-:-:S02]  /*4550*/  PLOP3.LUT P0, PT, PT, PT, UP5, 0x40, 0x0 ;  /* 0x000000000000781c */ /* 0x000fc40003f0e858 */
        /* <DEDUP_REMOVED lines=8> */
[----:B------:R-:W-:Y:S01]  /*45e0*/  ISETP.GT.AND P1, PT, R4, 0x11, P1 ;  /* 0x000000110400780c */ /* 0x000fe20000f24270 */
[----:B-----5:R-:W-:Y:S01]  /*45f0*/  FMUL.FTZ R7, R95, c[0x0][0x320] ;  /* 0x0000c8005f077a20 */ /* 0x020fe20000410000 */
[----:B------:R-:W-:-:S02]  /*4600*/  ISETP.LT.OR P0, PT, R5, 0x19, P0 ;  /* 0x000000190500780c */ /* 0x000fc40000701670 */
[C---:B------:R-:W-:Y:S01]  /*4610*/  ISETP.LT.OR P2, PT, R5.reuse, 0x11, P2 ;  /* 0x000000110500780c */ /* 0x040fe20001741670 */
[----:B------:R-:W2:Y:S01]  /*4620*/  MUFU.TANH R10, R10 ;  /* 0x0000000a000a7308 */ /* 0x000ea20000002400 */
[----:B------:R-:W-:Y:S02]  /*4630*/  ISETP.LT.OR P1, PT, R5, 0x12, P1 ;  /* 0x000000120500780c */ /* 0x000fe40000f21670 */
[----:B------:R-:W-:Y:S02]  /*4640*/  FSEL R59, R18, -INF , !P0 ;  /* 0xff800000123b7808 */ /* 0x000fe40004000000 */
[----:B------:R-:W-:Y:S02]  /*4650*/  FSEL R58, R21, -INF , !P2 ;  /* 0xff800000153a7808 */ /* 0x000fe40005000000 */
[----:B------:R-:W-:Y:S01]  /*4660*/  FSEL R60, R17, -INF , !P1 ;  /* 0xff800000113c7808 */ /* 0x000fe20004800000 */
[----:B-1----:R-:W-:Y:S01]  /*4670*/  FMUL.FTZ R6, R91, c[0x0][0x320] ;  /* 0x0000c8005b067a20 */ /* 0x002fe20000410000 */
        /* <DEDUP_REMOVED lines=10> */
[----:B------:R-:W-:Y:S01]  /*4720*/  ISETP.LT.OR P1, PT, R5, 0x21, P1 ;  /* 0x000000210500780c */ /* 0x000fe20000f21670 */
[----:B------:R-:W1:Y:S01]  /*4730*/  MUFU.TANH R20, R8 ;  /* 0x0000000800147308 */ /* 0x000e620000002400 */
        /* <DEDUP_REMOVED lines=14> */
[----:B------:R1:W1:Y:S01]  /*4820*/  MUFU.TANH R8, R4 ;  /* 0x0000000400087308 */ /* 0x0002620000002400 */
[----:B------:R-:W-:Y:S02]  /*4830*/  FSEL R133, R26, -INF , !P2 ;  /* 0xff8000001a857808 */ /* 0x000fe40005000000 */
[----:B------:R-:W-:Y:S01]  /*4840*/  FSEL R138, R23, -INF , !P1 ;  /* 0xff800000178a7808 */ /* 0x000fe20004800000 */
[----:B-----5:R-:W5:Y:S02]  /*4850*/  SHFL.IDX PT, R6, R12, 0x3, 0x1c1f ;  /* 0x007c1f000c067f89 */ /* 0x020f6400000e0000 */
[----:B-----5:R-:W-:-:S02]  /*4860*/  IMAD.IADD R5, R13, 0x1, R6 ;  /* 0x000000010d057824 */ /* 0x020fc400078e0206 */
[----:B-1----:R-:W-:-:S03]  /*4870*/  IMAD.IADD R4, R15, 0x1, R6 ;  /* 0x000000010f047824 */ /* 0x002fc600078e0206 */
[----:B------:R-:W-:Y:S01]  /*4880*/  IMNMX R5, R5, R14, PT ;  /* 0x0000000e05057217 */ /* 0x000fe20003800200 */
        /* <DEDUP_REMOVED lines=13> */
.L_x_965:
[----:B------:R-:W-:-:S04]  /*4960*/  MOV R7, c[0x0][0x32c] ;  /* 0x0000cb0000077a02 */ /* 0x000fc80000000f00 */
[----:B------:R-:W-:-:S13]  /*4970*/  ISETP.NE.AND P0, PT, R7, 0x1, PT ;  /* 0x000000010700780c */ /* 0x000fda0003f05270 */
[----:B------:R-:W-:-:S05]  /*4980*/  @P0 IMAD.HI.U32 R7, R6, c[0x0][0x330], RZ ;  /* 0x0000cc0006070a27 */ /* 0x000fca00078e00ff */
[----:B------:R-:W-:Y:S02]  /*4990*/  @P0 SHF.R.U32.HI R6, RZ, c[0x0][0x334], R7 ;  /* 0x0000cd00ff060a19 */ /* 0x000fe40000011607 */
.L_x_966:
[----:B------:R-:W-:Y:S05]  /*49a0*/  BSYNC B0 ;  /* 0x0000000000007941 */ /* 0x000fea0003800000 */
.L_x_964:
[----:B------:R-:W-:-:S05]  /*49b0*/  IMAD R6, R6, c[0x0][0x32c], R16 ;  /* 0x0000cb0006067a24 */ /* 0x000fca00078e0210 */
[----:B------:R-:W-:Y:S02]  /*49c0*/  IADD3 R7, R6, c[0x0][0x32c], RZ ;  /* 0x0000cb0006077a10 */ /* 0x000fe40007ffe0ff */
[----:B------:R-:W-:Y:S02]  /*49d0*/  IMNMX R4, R4, R6, !PT ;  /* 0x0000000604047217 */ /* 0x000fe40007800200 */
[----:B------:R-:W-:Y:S02]  /*49e0*/  IMNMX R5, R5, R7, PT ;  /* 0x0000000705057217 */ /* 0x000fe40003800200 */
.L_x_963:
[----:B--234-:R-:W-:Y:S01]  /*49f0*/  FMNMX.FTZ R7, R37, R39, !PT ;  /* 0x0000002725077209 */ /* 0x01cfe20007810000 */
[----:B------:R-:W-:Y:S01]  /*4a00*/  UP2UR UR31, UPR, URZ, 0x4 ;  /* 0x000000043f1f7883 */ /* 0x000fe20008000000 */
[----:B------:R-:W-:Y:S01]  /*4a10*/  FMNMX.FTZ R6, R35, R36, !PT ;  /* 0x0000002423067209 */ /* 0x000fe20007810000 */
[----:B------:R-:W-:Y:S01]  /*4a20*/  UISETP.NE.AND UP2, UPT, UR29, URZ, UPT ;  /* 0x0000003f1d00728c */ /* 0x000fe2000bf45270 */
[----:B------:R-:W-:Y:S01]  /*4a30*/  FMNMX.FTZ R7, R41, R7, !PT ;  /* 0x0000000729077209 */ /* 0x000fe20007810000 */
        /* <DEDUP_REMOVED lines=8> */
[----:B------:R-:W-:Y:S01]  /*4ac0*/  IMAD.SHL.U32 R225, R0, 0x2, RZ ;  /* 0x0000000200e17824 */ /* 0x000fe200078e00ff */
[----:B------:R-:W-:Y:S01]  /*4ad0*/  FMNMX.FTZ R6, R61, R6, !PT ;  /* 0x000000063d067209 */ /* 0x000fe20007810000 */
[----:B------:R-:W-:Y:S01]  /*4ae0*/  STL [R1+0x64], R236 ;  /* 0x000064ec01007387 */ /* 0x000fe20000100800 */
[----:B------:R-:W-:Y:S01]  /*4af0*/  FMNMX.FTZ R137, R70, R137, !PT ;  /* 0x0000008946897209 */ /* 0x000fe20007810000 */
[----:B------:R-:W-:Y:S01]  /*4b00*/  IMAD R226, R3, 0x2, R225 ;  /* 0x0000000203e27824 */ /* 0x000fe200078e02e1 */
[----:B------:R-:W-:Y:S01]  /*4b10*/  FMNMX.FTZ R6, R63, R6, !PT ;  /* 0x000000063f067209 */ /* 0x000fe20007810000 */
[----:B------:R-:W-:Y:S01]  /*4b20*/  LDSM.16.MT88.4 R16, [R225+0x3880] ;  /* 0x00388000e110783b */ /* 0x000fe20000004200 */
[----:B------:R-:W-:Y:S01]  /*4b30*/  FMNMX.FTZ R137, R69, R137, !PT ;  /* 0x0000008945897209 */ /* 0x000fe20007810000 */
[----:B------:R-:W-:Y:S01]  /*4b40*/  IMAD R227, R2, 0x2, R226 ;  /* 0x0000000202e37824 */ /* 0x000fe200078e02e2 */
[----:B------:R-:W-:Y:S01]  /*4b50*/  FMNMX.FTZ R6, R62, R6, !PT ;  /* 0x000000063e067209 */ /* 0x000fe20007810000 */
[----:B------:R-:W-:Y:S01]  /*4b60*/  STL [R1+0x60], R235 ;  /* 0x000060eb01007387 */ /* 0x000fe20000100800 */
[----:B------:R-:W-:-:S02]  /*4b70*/  FMNMX.FTZ R137, R71, R137, !PT ;  /* 0x0000008947897209 */ /* 0x000fc40007810000 */
[----:B------:R-:W-:Y:S01]  /*4b80*/  FMNMX.FTZ R6, R68, R6, !PT ;  /* 0x0000000644067209 */ /* 0x000fe20007810000 */
[----:B------:R-:W-:Y:S01]  /*4b90*/  LDSM.16.MT88.4 R44, [R227+0x3880] ;  /* 0x00388000e32c783b */ /* 0x000fe20000004200 */
[----:B------:R-:W-:Y:S02]  /*4ba0*/  FMNMX.FTZ R137, R245, R137, !PT ;  /* 0x00000089f5897209 */ /* 0x000fe40007810000 */
[----:B------:R-:W-:Y:S01]  /*4bb0*/  FMNMX.FTZ R6, R190, R6, !PT ;  /* 0x00000006be067209 */ /* 0x000fe20007810000 */
[----:B------:R-:W-:Y:S01]  /*4bc0*/  STL [R1+0x5c], R234 ;  /* 0x00005cea01007387 */ /* 0x000fe20000100800 */
[----:B------:R-:W-:Y:S02]  /*4bd0*/  FMNMX.FTZ R137, R244, R137, !PT ;  /* 0x00000089f4897209 */ /* 0x000fe40007810000 */
[----:B------:R-:W-:Y:S01]  /*4be0*/  FMNMX.FTZ R6, R189, R6, !PT ;  /* 0x00000006bd067209 */ /* 0x000fe20007810000 */
[----:B------:R-:W-:Y:S01]  /*4bf0*/  STL [R1+0x58], R233 ;  /* 0x000058e901007387 */ /* 0x000fe20000100800 */
[----:B------:R-:W-:-:S02]  /*4c00*/  FMNMX.FTZ R137, R207, R137, !PT ;  /* 0x00000089cf897209 */ /* 0x000fc40007810000 */
[----:B------:R-:W-:Y:S01]  /*4c10*/  FMNMX.FTZ R6, R188, R6, !PT ;  /* 0x00000006bc067209 */ /* 0x000fe20007810000 */
[----:B------:R-:W-:Y:S01]  /*4c20*/  STL [R1+0x54], R232 ;  /* 0x000054e801007387 */ /* 0x000fe20000100800 */
[----:B------:R-:W-:Y:S02]  /*4c30*/  FMNMX.FTZ R137, R191, R137, !PT ;  /* 0x00000089bf897209 */ /* 0x000fe40007810000 */
[----:B------:R-:W-:Y:S01]  /*4c40*/  FMNMX.FTZ R136, R139, R6, !PT ;  /* 0x000000068b887209 */ /* 0x000fe20007810000 */
[----:B------:R-:W-:Y:S01]  /*4c50*/  STL [R1+0x50], R231 ;  /* 0x000050e701007387 */ /* 0x000fe20000100800 */
[----:B------:R-:W-:Y:S01]  /*4c60*/  PLOP3.LUT P1, PT, PT, PT, UP2, 0x40, 0x0 ;  /* 0x000000000000781c */ /* 0x000fe20003f2e828 */
[----:B------:R-:W-:Y:S01]  /*4c70*/  UISETP.NE.AND UP2, UPT, UR28, URZ, UPT ;  /* 0x0000003f1c00728c */ /* 0x000fe2000bf45270 */
[----:B------:R-:W-:Y:S01]  /*4c80*/  PLOP3.LUT P2, PT, PT, PT, UP1, 0x40, 0x0 ;  /* 0x000000000000781c */ /* 0x000fe20003f4e818 */
[----:B------:R-:W1:Y:S01]  /*4c90*/  SHFL.BFLY PT, R6, R137, 0x2, 0x1f ;  /* 0x0c401f0089067f89 */ /* 0x000e6200000e0000 */
[C---:B------:R-:W-:Y:S01]  /*4ca0*/  ISETP.GT.AND P1, PT, R4.reuse, 0x1, P1 ;  /* 0x000000010400780c */ /* 0x040fe20000f24270 */
[----:B------:R-:W-:Y:S01]  /*4cb0*/  UISETP.NE.AND UP1, UPT, UR5, URZ, UPT ;  /* 0x0000003f0500728c */ /* 0x000fe2000bf25270 */
[----:B------:R-:W-:Y:S01]  /*4cc0*/  ISETP.GT.AND P2, PT, R4, RZ, P2 ;  /* 0x000000ff0400720c */ /* 0x000fe20001744270 */
[----:B------:R-:W2:Y:S01]  /*4cd0*/  SHFL.BFLY PT, R7, R136, 0x2, 0x1f ;  /* 0x0c401f0088077f89 */ /* 0x000ea200000e0000 */
[C---:B------:R-:W-:Y:S01]  /*4ce0*/  ISETP.LT.OR P1, PT, R5.reuse, 0x2, P1 ;  /* 0x000000020500780c */ /* 0x040fe20000f21670 */
[----:B------:R-:W-:Y:S01]  /*4cf0*/  ULDC.64 UR4, c[0x0][0x2c8] ;  /* 0x0000b20000047ab9 */ /* 0x000fe20000000a00 */
[----:B------:R-:W-:Y:S01]  /*4d00*/  ISETP.LT.OR P2, PT, R5, 0x1, P2 ;  /* 0x000000010500780c */ /* 0x000fe20001741670 */
[----:B------:R-:W-:Y:S01]  /*4d10*/  STL [R1+0x4c], R230 ;  /* 0x00004ce601007387 */ /* 0x000fe20000100800 */
[----:B------:R-:W-:-:S02]  /*4d20*/  FSEL R15, R9, -INF , !P1 ;  /* 0xff800000090f7808 */ /* 0x000fc40004800000 */
[----:B------:R-:W-:Y:S01]  /*4d30*/  FSEL R14, R8, -INF , !P2 ;  /* 0xff800000080e7808 */ /* 0x000fe20005000000 */
[----:B------:R-:W-:Y:S01]  /*4d40*/  STL [R1+0x48], R229 ;  /* 0x000048e501007387 */ /* 0x000fe20000100800 */
[----:B------:R-:W-:Y:S01]  /*4d50*/  PLOP3.LUT P2, PT, PT, PT, UP1, 0x40, 0x0 ;  /* 0x000000000000781c */ /* 0x000fe20003f4e818 */
[----:B------:R-:W-:Y:S01]  /*4d60*/  UISETP.NE.AND UP1, UPT, UR29, URZ, UPT ;  /* 0x0000003f1d00728c */ /* 0x000fe2000bf25270 */
[----:B------:R-:W-:Y:S01]  /*4d70*/  PLOP3.LUT P1, PT, PT, PT, UP0, 0x40, 0x0 ;  /* 0x000000000000781c */ /* 0x000fe20003f2e808 */
[----:B------:R-:W-:Y:S01]  /*4d80*/  UISETP.NE.AND UP0, UPT, UR30, URZ, UPT ;  /* 0x0000003f1e00728c */ /* 0x000fe2000bf05270 */
[C---:B------:R-:W-:Y:S01]  /*4d90*/  ISETP.GT.AND P2, PT, R4.reuse, 0x9, P2 ;  /* 0x000000090400780c */ /* 0x040fe20001744270 */
[----:B------:R-:W-:Y:S01]  /*4da0*/  STL [R1+0x44], R224 ;  /* 0x000044e001007387 */ /* 0x000fe20000100800 */
[----:B------:R-:W-:Y:S02]  /*4db0*/  ISETP.GT.AND P1, PT, R4, 0x10, P1 ;  /* 0x000000100400780c */ /* 0x000fe40000f24270 */
[----:B------:R-:W-:-:S02]  /*4dc0*/  ISETP.LT.OR P2, PT, R5, 0xa, P2 ;  /* 0x0000000a0500780c */ /* 0x000fc40001741670 */
[----:B------:R-:W-:Y:S02]  /*4dd0*/  ISETP.LT.OR P1, PT, R5, 0x11, P1 ;  /* 0x000000110500780c */ /* 0x000fe40000f21670 */
[----:B-1----:R-:W-:Y:S02]  /*4de0*/  FMNMX.FTZ R137, R137, R6, !PT ;  /* 0x0000000689897209 */ /* 0x002fe40007810000 */
[----:B------:R-:W-:Y:S02]  /*4df0*/  FMNMX.FTZ R8, R14, R15, !PT ;  /* 0x0000000f0e087209 */ /* 0x000fe40007810000 */
[----:B--2---:R-:W-:Y:S01]  /*4e00*/  FMNMX.FTZ R136, R136, R7, !PT ;  /* 0x0000000788887209 */ /* 0x004fe20007810000 */
[----:B------:R-:W1:Y:S01]  /*4e10*/  SHFL.BFLY PT, R6, R137, 0x1, 0x1f ;  /* 0x0c201f0089067f89 */ /* 0x000e6200000e0000 */
[----:B------:R-:W-:Y:S02]  /*4e20*/  FSEL R49, R49, -INF , !P2 ;  /* 0xff80000031317808 */ /* 0x000fe40005000000 */
[----:B------:R-:W-:Y:S01]  /*4e30*/  FSEL R52, R52, -INF , !P1 ;  /* 0xff80000034347808 */ /* 0x000fe20004800000 */
[----:B------:R-:W2:Y:S01]  /*4e40*/  SHFL.BFLY PT, R7, R136, 0x1, 0x1f ;  /* 0x0c201f0088077f89 */ /* 0x000ea200000e0000 */
[----:B------:R-:W-:Y:S01]  /*4e50*/  PLOP3.LUT P2, PT, PT, PT, UP5, 0x40, 0x0 ;  /* 0x000000000000781c */ /* 0x000fe20003f4e858 */
[----:B------:R-:W-:Y:S01]  /*4e60*/  UISETP.NE.AND UP5, UPT, UR13, URZ, UPT ;  /* 0x0000003f0d00728c */ /* 0x000fe2000bfa5270 */
[----:B------:R-:W-:-:S02]  /*4e70*/  PLOP3.LUT P1, PT, PT, PT, UP4, 0x40, 0x0 ;  /* 0x000000000000781c */ /* 0x000fc40003f2e848 */
[C---:B------:R-:W-:Y:S02]  /*4e80*/  ISETP.GT.AND P2, PT, R4.reuse, 0x18, P2 ;  /* 0x000000180400780c */ /* 0x040fe40001744270 */
[----:B------:R-:W-:Y:S02]  /*4e90*/  ISETP.GT.AND P1, PT, R4, 0x19, P1 ;  /* 0x000000190400780c */ /* 0x000fe40000f24270 */
[C---:B------:R-:W-:Y:S02]  /*4ea0*/  ISETP.LT.OR P2, PT, R5.reuse, 0x19, P2 ;  /* 0x000000190500780c */ /* 0x040fe40001741670 */
[----:B------:R-:W-:Y:S02]  /*4eb0*/  ISETP.LT.OR P1, PT, R5, 0x1a, P1 ;  /* 0x0000001a0500780c */ /* 0x000fe40000f21670 */
[----:B------:R-:W-:Y:S02]  /*4ec0*/  FSEL R50, R50, -INF , !P2 ;  /* 0xff80000032327808 */ /* 0x000fe40005000000 */
[----:B------:R-:W-:-:S02]  /*4ed0*/  FSEL R53, R53, -INF , !P1 ;  /* 0xff80000035357808 */ /* 0x000fc40004800000 */
[----:B------:R-:W-:Y:S02]  /*4ee0*/  PLOP3.LUT P1, PT, PT, PT, UP1, 0x40, 0x0 ;  /* 0x000000000000781c */ /* 0x000fe40003f2e818 */
[----:B------:R-:W-:Y:S02]  /*4ef0*/  LEA R228, R2, R225, 0x1 ;  /* 0x000000e102e47211 */ /* 0x000fe400078e08ff */
[----:B-1----:R-:W-:Y:S02]  /*4f00*/  FMNMX.FTZ R137, R137, R6, !PT ;  /* 0x0000000689897209 */ /* 0x002fe40007810000 */
[----:B------:R-:W-:Y:S01]  /*4f10*/  FMNMX.FTZ R6, R55, R54, !PT ;  /* 0x0000003637067209 */ /* 0x000fe20007810000 */
[----:B------:R-:W-:Y:S01]  /*4f20*/  LDSM.16.MT88.4 R24, [R228+0x2080] ;  /* 0x00208000e418783b */ /* 0x000fe20000004200 */
[----:B--2---:R-:W-:Y:S01]  /*4f30*/  FMNMX.FTZ R136, R136, R7, !PT ;  /* 0x0000000788887209 */ /* 0x004fe20007810000 */
[C---:B------:R-:W-:Y:S01]  /*4f40*/  FMUL.FTZ R13, R137.reuse, c[0x0][0x2d0] ;  /* 0x0000b400890d7a20 */ /* 0x040fe20000410000 */
[----:B------:R-:W-:-:S02]  /*4f50*/  FSETP.NEU.FTZ.AND P0, PT, R137, -INF , PT ;  /* 0xff8000008900780b */ /* 0x000fc40003f1d000 */
[----:B------:R-:W-:Y:S01]  /*4f60*/  FMNMX.FTZ R6, R57, R6, !PT ;  /* 0x0000000639067209 */ /* 0x000fe20007810000 */
[C---:B------:R-:W-:Y:S01]  /*4f70*/  FMUL.FTZ R12, R136.reuse, c[0x0][0x2d0] ;  /* 0x0000b400880c7a20 */ /* 0x040fe20000410000 */
[----:B------:R-:W-:Y:S02]  /*4f80*/  FSEL R13, R13, RZ, P0 ;  /* 0x000000ff0d0d7208 */ /* 0x000fe40000000000 */
[----:B------:R-:W-:Y:S02]  /*4f90*/  FSETP.NEU.FTZ.AND P0, PT, R136, -INF , PT ;  /* 0xff8000008800780b */ /* 0x000fe40003f1d000 */
[----:B------:R-:W-:Y:S01]  /*4fa0*/  FMNMX.FTZ R6, R56, R6, !PT ;  /* 0x0000000638067209 */ /* 0x000fe20007810000 */
[----:B------:R-:W-:Y:S01]  /*4fb0*/  FFMA.FTZ R7, R37, c[0x0][0x2d0], -R13 ;  /* 0x0000b40025077a23 */ /* 0x000fe2000001080d */
[----:B------:R-:W-:Y:S02]  /*4fc0*/  FSEL R12, R12, RZ, P0 ;  /* 0x000000ff0c0c7208 */ /* 0x000fe40000000000 */
[----:B------:R-:W-:Y:S01]  /*4fd0*/  PLOP3.LUT P0, PT, PT, PT, UP2, 0x40, 0x0 ;  /* 0x000000000000781c */ /* 0x000fe20003f0e828 */
[----:B------:R-:W-:Y:S01]  /*4fe0*/  UISETP.NE.AND UP2, UPT, UR31, URZ, UPT ;  /* 0x0000003f1f00728c */ /* 0x000fe2000bf45270 */
[----:B------:R-:W-:Y:S01]  /*4ff0*/  FMNMX.FTZ R6, R58, R6, !PT ;  /* 0x000000063a067209 */ /* 0x000fe20007810000 */
[----:B------:R1:W-:Y:S01]  /*5000*/  MUFU.EX2 R222, R7 ;  /* 0x0000000700de7308 */ /* 0x0003e20000000800 */
[----:B------:R-:W-:Y:S01]  /*5010*/  ISETP.GT.AND P0, PT, R4, 0x8, P0 ;  /* 0x000000080400780c */ /* 0x000fe20000704270 */
[----:B------:R-:W-:Y:S01]  /*5020*/  FFMA.FTZ R2, R40, c[0x0][0x2d0], -R12 ;  /* 0x0000b40028027a23 */ /* 0x000fe2000001080c */
[----:B------:R-:W-:-:S02]  /*5030*/  FMNMX.FTZ R6, R60, R6, !PT ;  /* 0x000000063c067209 */ /* 0x000fc40007810000 */
[----:B------:R-:W-:Y:S02]  /*5040*/  ISETP.LT.OR P0, PT, R5, 0x9, P0 ;  /* 0x000000090500780c */ /* 0x000fe40000701670 */
[----:B------:R-:W-:Y:S01]  /*5050*/  FMNMX.FTZ R6, R59, R6, !PT ;  /* 0x000000063b067209 */ /* 0x000fe20007810000 */
[----:B------:R-:W-:Y:S01]  /*5060*/  MUFU.EX2 R199, R2 ;  /* 0x0000000200c77308 */ /* 0x000fe20000000800 */
[----:B------:R-:W-:Y:S02]  /*5070*/  FSEL R48, R10, -INF , !P0 ;  /* 0xff8000000a307808 */ /* 0x000fe40004000000 */
[----:B------:R-:W-:Y:S01]  /*5080*/  PLOP3.LUT P0, PT, PT, PT, UP6, 0x40, 0x0 ;  /* 0x000000000000781c */ /* 0x000fe20003f0e868 */
[----:B------:R-:W-:Y:S01]  /*5090*/  UISETP.NE.AND UP6, UPT, UR12, URZ, UPT ;  /* 0x0000003f0c00728c */ /* 0x000fe2000bfc5270 */
[----:B------:R-:W-:Y:S02]  /*50a0*/  FMNMX.FTZ R6, R72, R6, !PT ;  /* 0x0000000648067209 */ /* 0x000fe40007810000 */
[----:B------:R-:W-:Y:S01]  /*50b0*/  ISETP.GT.AND P0, PT, R4, 0x11, P0 ;  /* 0x000000110400780c */ /* 0x000fe20000704270 */
[----:B-1----:R-:W-:Y:S01]  /*50c0*/  FFMA.FTZ R7, R39, c[0x0][0x2d0], -R13 ;  /* 0x0000b40027077a23 */ /* 0x002fe2000001080d */
[----:B------:R-:W-:-:S02]  /*50d0*/  FMNMX.FTZ R8, R48, R8, !PT ;  /* 0x0000000830087209 */ /* 0x000fc40007810000 */
[----:B------:R-:W-:Y:S01]  /*50e0*/  ISETP.LT.OR P0, PT, R5, 0x12, P0 ;  /* 0x000000120500780c */ /* 0x000fe20000701670 */
[----:B------:R1:W-:Y:S01]  /*50f0*/  MUFU.EX2 R208, R7 ;  /* 0x0000000700d07308 */ /* 0x0003e20000000800 */
[----:B------:R-:W-:Y:S02]  /*5100*/  FMNMX.FTZ R6, R134, R6, !PT ;  /* 0x0000000686067209 */ /* 0x000fe40007810000 */
[----:B------:R-:W-:Y:S02]  /*5110*/  FSEL R51, R11, -INF , !P0 ;  /* 0xff8000000b337808 */ /* 0x000fe40004000000 */
[----:B------:R-:W-:Y:S02]  /*5120*/  PLOP3.LUT P0, PT, PT, PT, UP3, 0x40, 0x0 ;  /* 0x000000000000781c */ /* 0x000fe40003f0e838 */
[----:B------:R-:W-:Y:S02]  /*5130*/  FMNMX.FTZ R8, R49, R8, !PT ;  /* 0x0000000831087209 */ /* 0x000fe40007810000 */
[----:B------:R-:W-:-:S02]  /*5140*/  ISETP.GT.AND P0, PT, R4, 0x20, P0 ;  /* 0x000000200400780c */ /* 0x000fc40000704270 */
[----:B------:R-:W-:Y:S02]  /*5150*/  FMNMX.FTZ R6, R132, R6, !PT ;  /* 0x0000000684067209 */ /* 0x000fe40007810000 */
[----:B------:R-:W-:Y:S02]  /*5160*/  ISETP.LT.OR P0, PT, R5, 0x21, P0 ;  /* 0x000000210500780c */ /* 0x000fe40000701670 */
[----:B------:R-:W-:Y:S01]  /*5170*/  FMNMX.FTZ R8, R52, R8, !PT ;  /* 0x0000000834087209 */ /* 0x000fe20007810000 */
[----:B-1----:R-:W-:Y:S01]  /*5180*/  FFMA.FTZ R7, R41, c[0x0][0x2d0], -R13 ;  /* 0x0000b40029077a23 */ /* 0x002fe2000001080d */
[----:B------:R-:W-:Y:S02]  /*5190*/  FMNMX.FTZ R6, R133, R6, !PT ;  /* 0x0000000685067209 */ /* 0x000fe40007810000 */
[----:B------:R-:W-:Y:S01]  /*51a0*/  FSEL R87, R22, -INF , !P0 ;  /* 0xff80000016577808 */ /* 0x000fe20004000000 */
[----:B------:R1:W-:Y:S01]  /*51b0*/  MUFU.EX2 R201, R7 ;  /* 0x0000000700c97308 */ /* 0x0003e20000000800 */
[----:B------:R-:W-:-:S02]  /*51c0*/  PLOP3.LUT P2, PT, PT, PT, UP2, 0x40, 0x0 ;  /* 0x000000000000781c */ /* 0x000fc40003f4e828 */
[----:B------:R-:W-:Y:S02]  /*51d0*/  PLOP3.LUT P0, PT, PT, PT, UP0, 0x40, 0x0 ;  /* 0x000000000000781c */ /* 0x000fe40003f0e808 */
[----:B------:R-:W-:Y:S02]  /*51e0*/  FMNMX.FTZ R8, R51, R8, !PT ;  /* 0x0000000833087209 */ /* 0x000fe40007810000 */
[----:B------:R-:W-:Y:S02]  /*51f0*/  FMNMX.FTZ R6, R138, R6, !PT ;  /* 0x000000068a067209 */ /* 0x000fe40007810000 */
[C---:B------:R-:W-:Y:S02]  /*5200*/  ISETP.GT.AND P2, PT, R4.reuse, 0x21, P2 ;  /* 0x000000210400780c */ /* 0x040fe40001744270 */
[C---:B------:R-:W-:Y:S02]  /*5210*/  ISETP.GT.AND P1, PT, R4.reuse, 0x28, P1 ;  /* 0x000000280400780c */ /* 0x040fe40000f24270 */
[----:B------:R-:W-:-:S02]  /*5220*/  ISETP.GT.AND P0, PT, R4, 0x29, P0 ;  /* 0x000000290400780c */ /* 0x000fc40000704270 */
[----:B------:R-:W-:Y:S01]  /*5230*/  FMNMX.FTZ R4, R50, R8, !PT ;  /* 0x0000000832047209 */ /* 0x000fe20007810000 */
[----:B-1----:R-:W-:Y:S01]  /*5240*/  FFMA.FTZ R7, R42, c[0x0][0x2d0], -R13 ;  /* 0x0000b4002a077a23 */ /* 0x002fe2000001080d */
[----:B------:R-:W1:Y:S01]  /*5250*/  SHFL.BFLY PT, R8, R6, 0x2, 0x1f ;  /* 0x0c401f0006087f89 */ /* 0x000e6200000e0000 */
[----:B------:R-:W-:Y:S02]  /*5260*/  ISETP.LT.OR P2, PT, R5, 0x22, P2 ;  /* 0x000000220500780c */ /* 0x000fe40001741670 */
[----:B------:R-:W-:Y:S01]  /*5270*/  FMNMX.FTZ R4, R53, R4, !PT ;  /* 0x0000000435047209 */ /* 0x000fe20007810000 */
[----:B------:R-:W-:Y:S01]  /*5280*/  LDSM.16.MT88.4 R40, [R228+0x3880] ;  /* 0x00388000e428783b */ /* 0x000fe20000004200 */
[----:B------:R-:W-:Y:S01]  /*5290*/  ISETP.LT.OR P1, PT, R5, 0x29, P1 ;  /* 0x000000290500780c */ /* 0x000fe20000f21670 */
[----:B------:R-:W2:Y:S01]  /*52a0*/  MUFU.EX2 R197, R7 ;  /* 0x0000000700c57308 */ /* 0x000ea20000000800 */
[----:B------:R-:W-:Y:S02]  /*52b0*/  FSEL R86, R20, -INF , !P2 ;  /* 0xff80000014567808 */ /* 0x000fe40005000000 */
[----:B------:R-:W-:Y:S01]  /*52c0*/  FMNMX.FTZ R4, R87, R4, !PT ;  /* 0x0000000457047209 */ /* 0x000fe20007810000 */
[----:B------:R-:W-:Y:S01]  /*52d0*/  LDSM.16.MT88.4 R20, [R227+0x2080] ;  /* 0x00208000e314783b */ /* 0x000fe20000004200 */
[----:B------:R-:W-:Y:S01]  /*52e0*/  ISETP.LT.OR P0, PT, R5, 0x2a, P0 ;  /* 0x0000002a0500780c */ /* 0x000fe20000701670 */
[----:B------:R-:W-:Y:S01]  /*52f0*/  FFMA.FTZ R5, R35, c[0x0][0x2d0], -R12 ;  /* 0x0000b40023057a23 */ /* 0x000fe2000001080c */
[----:B------:R-:W-:Y:S01]  /*5300*/  FSEL R85, R30, -INF , !P1 ;  /* 0xff8000001e557808 */ /* 0x000fe20004800000 */
[----:B------:R-:W-:Y:S01]  /*5310*/  LDSM.16.MT88.4 R32, [R225+0x2080] ;  /* 0x00208000e120783b */ /* 0x000fe20000004200 */
[----:B------:R-:W-:Y:S01]  /*5320*/  FMNMX.FTZ R4, R86, R4, !PT ;  /* 0x0000000456047209 */ /* 0x000fe20007810000 */
[----:B------:R3:W-:Y:S01]  /*5330*/  MUFU.EX2 R220, R5 ;  /* 0x0000000500dc7308 */ /* 0x0007e20000000800 */
[----:B------:R-:W-:-:S02]  /*5340*/  FSEL R84, R31, -INF , !P0 ;  /* 0xff8000001f547808 */ /* 0x000fc40004000000 */
[----:B------:R-:W-:Y:S01]  /*5350*/  FMNMX.FTZ R0, R85, R4, !PT ;  /* 0x0000000455007209 */ /* 0x000fe20007810000 */
[----:B------:R-:W-:Y:S01]  /*5360*/  FFMA.FTZ R4, R36, c[0x0][0x2d0], -R12 ;  /* 0x0000b40024047a23 */ /* 0x000fe2000001080c */
[----:B------:R-:W-:Y:S01]  /*5370*/  LDSM.16.MT88.4 R28, [R226+0x2080] ;  /* 0x00208000e21c783b */ /* 0x000fe20000004200 */
[----:B--2---:R-:W-:Y:S02]  /*5380*/  F2FP.BF16.PACK_AB R10, R197, R201 ;  /* 0x000000c9c50a723e */ /* 0x004fe400000010ff */
[----:B------:R-:W-:Y:S01]  /*5390*/  FMNMX.FTZ R0, R84, R0, !PT ;  /* 0x0000000054007209 */ /* 0x000fe20007810000 */
[----:B------:R2:W4:Y:S01]  /*53a0*/  MUFU.EX2 R193, R4 ;  /* 0x0000000400c17308 */ /* 0x0005220000000800 */
[----:B-1----:R-:W-:Y:S02]  /*53b0*/  FMNMX.FTZ R3, R6, R8, !PT ;  /* 0x0000000806037209 */ /* 0x002fe40007810000 */
[----:B------:R-:W-:-:S03]  /*53c0*/  F2FP.BF16.PACK_AB R8, R208, R222 ;  /* 0x000000ded008723e */ /* 0x000fc600000010ff */
[----:B------:R-:W1:Y:S04]  /*53d0*/  SHFL.BFLY PT, R135, R3, 0x1, 0x1f ;  /* 0x0c201f0003877f89 */ /* 0x000e6800000e0000 */
[----:B---3--:R-:W3:Y:S01]  /*53e0*/  SHFL.BFLY PT, R5, R0, 0x2, 0x1f ;  /* 0x0c401f0000057f89 */ /* 0x008ee200000e0000 */
[----:B--2---:R-:W-:Y:S01]  /*53f0*/  FFMA.FTZ R4, R38, c[0x0][0x2d0], -R12 ;  /* 0x0000b40026047a23 */ /* 0x004fe2000001080c */
[----:B----4-:R-:W-:Y:S02]  /*5400*/  F2FP.BF16.PACK_AB R9, R193, R220 ;  /* 0x000000dcc109723e */ /* 0x010fe400000010ff */
[----:B------:R-:W-:Y:S01]  /*5410*/  LDSM.16.MT88.4 R36, [R226+0x3880] ;  /* 0x00388000e224783b */ /* 0x000fe20000004200 */
[----:B------:R-:W2:Y:S01]  /*5420*/  MUFU.EX2 R221, R4 ;  /* 0x0000000400dd7308 */ /* 0x000ea20000000800 */
[----:B-1----:R-:W-:-:S02]  /*5430*/  FMNMX.FTZ R135, R3, R135, !PT ;  /* 0x0000008703877209 */ /* 0x002fc40007810000 */
[----:B---3--:R-:W-:-:S03]  /*5440*/  FMNMX.FTZ R0, R0, R5, !PT ;  /* 0x0000000500007209 */ /* 0x008fc60007810000 */
[C---:B------:R-:W-:Y:S01]  /*5450*/  FMUL.FTZ R2, R135.reuse, c[0x0][0x2d0] ;  /* 0x0000b40087027a20 */ /* 0x040fe20000410000 */
[----:B------:R-:W-:Y:S02]  /*5460*/  FSETP.NEU.FTZ.AND P0, PT, R135, -INF , PT ;  /* 0xff8000008700780b */ /* 0x000fe40003f1d000 */
[----:B--2---:R-:W-:Y:S01]  /*5470*/  F2FP.BF16.PACK_AB R11, R199, R221 ;  /* 0x000000ddc70b723e */ /* 0x004fe200000010ff */
[----:B------:R-:W1:Y:S01]  /*5480*/  SHFL.BFLY PT, R4, R0, 0x1, 0x1f ;  /* 0x0c201f0000047f89 */ /* 0x000e6200000e0000 */
[----:B------:R-:W-:-:S05]  /*5490*/  FSEL R2, R2, RZ, P0 ;  /* 0x000000ff02027208 */ /* 0x000fca0000000000 */
[--C-:B------:R-:W-:Y:S01]  /*54a0*/  FFMA.FTZ R3, R55, c[0x0][0x2d0], -R2.reuse ;  /* 0x0000b40037037a23 */ /* 0x100fe20000010802 */
[C---:B------:R-:W-:Y:S03]  /*54b0*/  HMMA.16816.F32.BF16 R144, R8.reuse, R32, RZ ;  /* 0x000000200890723c */ /* 0x040fe600000418ff */
[----:B------:R2:W-:Y:S05]  /*54c0*/  MUFU.EX2 R196, R3 ;  /* 0x0000000300c47308 */ /* 0x0005ea0000000800 */
[C---:B------:R-:W-:Y:S08]  /*54d0*/  HMMA.16816.F32.BF16 R184, R8.reuse, R28, RZ ;  /* 0x0000001c08b8723c */ /* 0x040ff000000418ff */
[----:B------:R-:W-:Y:S01]  /*54e0*/  HMMA.16816.F32.BF16 R180, R8, R24, RZ ;  /* 0x0000001808b4723c */ /* 0x000fe200000418ff */
[----:B--2---:R-:W-:-:S04]  /*54f0*/  FFMA.FTZ R3, R54, c[0x0][0x2d0], -R2 ;  /* 0x0000b40036037a23 */ /* 0x004fc80000010802 */
[----:B------:R1:W-:Y:S03]  /*5500*/  MUFU.EX2 R192, R3 ;  /* 0x0000000300c07308 */ /* 0x0003e60000000800 */
[C---:B------:R-:W-:Y:S08]  /*5510*/  HMMA.16816.F32.BF16 R176, R8.reuse, R20, RZ ;  /* 0x0000001408b0723c */ /* 0x040ff000000418ff */
[----:B------:R-:W-:Y:S01]  /*5520*/  HMMA.16816.F32.BF16 R172, R8, R16, RZ ;  /* 0x0000001008ac723c */ /* 0x000fe200000418ff */
[----:B-1----:R-:W-:Y:S01]  /*5530*/  FMNMX.FTZ R3, R0, R4, !PT ;  /* 0x0000000400037209 */ /* 0x002fe20007810000 */
[----:B------:R-:W-:-:S06]  /*5540*/  FFMA.FTZ R0, R57, c[0x0][0x2d0], -R2 ;  /* 0x0000b40039007a23 */ /* 0x000fcc0000010802 */
[C---:B------:R-:W-:Y:S01]  /*5550*/  HMMA.16816.F32.BF16 R168, R8.reuse, R36, RZ ;  /* 0x0000002408a8723c */ /* 0x040fe200000418ff */
[----:B------:R-:W-:Y:S01]  /*5560*/  FFMA.FTZ R4, R56, c[0x0][0x2d0], -R2 ;  /* 0x0000b40038047a23 */ /* 0x000fe20000010802 */
[C---:B------:R-:W-:Y:S01]  /*5570*/  FSETP.NEU.FTZ.AND P0, PT, R3.reuse, -INF , PT ;  /* 0xff8000000300780b */ /* 0x040fe20003f1d000 */
[----:B------:R1:W-:Y:S05]  /*5580*/  MUFU.EX2 R198, R0 ;  /* 0x0000000000c67308 */ /* 0x0003ea0000000800 */
[C---:B------:R-:W-:Y:S03]  /*5590*/  HMMA.16816.F32.BF16 R164, R8.reuse, R40, RZ ;  /* 0x0000002808a4723c */ /* 0x040fe600000418ff */
[----:B------:R2:W3:Y:S05]  /*55a0*/  MUFU.EX2 R65, R4 ;  /* 0x0000000400417308 */ /* 0x0004ea0000000800 */
[----:B------:R-:W-:Y:S01]  /*55b0*/  HMMA.16816.F32.BF16 R160, R8, R44, RZ ;  /* 0x0000002c08a0723c */ /* 0x000fe200000418ff */
[----:B-1----:R-:W-:-:S07]  /*55c0*/  FMUL.FTZ R0, R3, c[0x0][0x2d0] ;  /* 0x0000b40003007a20 */ /* 0x002fce0000410000 */
[----:B------:R-:W-:Y:S01]  /*55d0*/  HMMA.16816.F32.BF16 R156, R8, R34, RZ ;  /* 0x00000022089c723c */ /* 0x000fe200000418ff */
[----:B------:R-:W-:-:S05]  /*55e0*/  FSEL R0, R0, RZ, P0 ;  /* 0x000000ff00007208 */ /* 0x000fca0000000000 */
[--C-:B--2---:R-:W-:Y:S02]  /*55f0*/  FFMA.FTZ R4, R14, c[0x0][0x2d0], -R0.reuse ;  /* 0x0000b4000e047a23 */ /* 0x104fe40000010800 */
[C---:B------:R-:W-:Y:S01]  /*5600*/  HMMA.16816.F32.BF16 R152, R8.reuse, R30, RZ ;  /* 0x0000001e0898723c */ /* 0x040fe200000418ff */
[----:B---3--:R-:W-:Y:S01]  /*5610*/  IMAD.MOV.U32 R14, RZ, RZ, R65 ;  /* 0x000000ffff0e7224 */ /* 0x008fe200078e0041 */
[----:B------:R1:W-:Y:S04]  /*5620*/  MUFU.EX2 R236, R4 ;  /* 0x0000000400ec7308 */ /* 0x0003e80000000800 */
[----:B------:R-:W-:Y:S02]  /*5630*/  F2FP.BF16.PACK_AB R6, R14, R198 ;  /* 0x000000c60e06723e */ /* 0x000fe400000010ff */
[C---:B------:R-:W-:Y:S08]  /*5640*/  HMMA.16816.F32.BF16 R148, R8.reuse, R26, RZ ;  /* 0x0000001a0894723c */ /* 0x040ff000000418ff */
[----:B------:R-:W-:Y:S01]  /*5650*/  HMMA.16816.F32.BF16 R140, R8, R22, RZ ;  /* 0x00000016088c723c */ /* 0x000fe200000418ff */
[----:B-1----:R-:W-:-:S04]  /*5660*/  FFMA.FTZ R4, R15, c[0x0][0x2d0], -R0 ;  /* 0x0000b4000f047a23 */ /* 0x002fc80000010800 */
[----:B------:R1:W2:Y:S03]  /*5670*/  MUFU.EX2 R246, R4 ;  /* 0x0000000400f67308 */ /* 0x0002a60000000800 */
[C---:B------:R-:W-:Y:S08]  /*5680*/  HMMA.16816.F32.BF16 R128, R8.reuse, R18, RZ ;  /* 0x000000120880723c */ /* 0x040ff000000418ff */
[----:B------:R-:W-:Y:S01]  /*5690*/  HMMA.16816.F32.BF16 R124, R8, R38, RZ ;  /* 0x00000026087c723c */ /* 0x000fe200000418ff */
[----:B-1----:R-:W-:Y:S01]  /*56a0*/  FFMA.FTZ R4, R48, c[0x0][0x2d0], -R0 ;  /* 0x0000b40030047a23 */ /* 0x002fe20000010800 */
[----:B--2---:R-:W-:-:S06]  /*56b0*/  F2FP.BF16.PACK_AB R5, R246, R236 ;  /* 0x000000ecf605723e */ /* 0x004fcc00000010ff */
[C---:B------:R-:W-:Y:S01]  /*56c0*/  HMMA.16816.F32.BF16 R120, R8.reuse, R42, RZ ;  /* 0x0000002a0878723c */ /* 0x040fe200000418ff */
[----:B------:R1:W-:Y:S07]  /*56d0*/  MUFU.EX2 R252, R4 ;  /* 0x0000000400fc7308 */ /* 0x0003ee0000000800 */
[----:B------:R-:W-:Y:S07]  /*56e0*/  HMMA.16816.F32.BF16 R112, R8, R46, RZ ;  /* 0x0000002e0870723c */ /* 0x000fee00000418ff */
[----:B------:R-:W-:-:S02]  /*56f0*/  FFMA.FTZ R8, R64, c[0x0][0x2d0], -R13 ;  /* 0x0000b40040087a23 */ /* 0x000fc4000001080d */
[----:B-1----:R-:W-:Y:S02]  /*5700*/  FFMA.FTZ R4, R49, c[0x0][0x2d0], -R0 ;  /* 0x0000b40031047a23 */ /* 0x002fe40000010800 */
[----:B------:R1:W-:Y:S08]  /*5710*/  MUFU.EX2 R202, R8 ;  /* 0x0000000800ca7308 */ /* 0x0003f00000000800 */
[----:B------:R2:W3:Y:S01]  /*5720*/  MUFU.EX2 R230, R4 ;  /* 0x0000000400e67308 */ /* 0x0004e20000000800 */
[----:B-1----:R-:W-:-:S07]  /*5730*/  FFMA.FTZ R8, R70, c[0x0][0x2d0], -R13 ;  /* 0x0000b40046087a23 */ /* 0x002fce000001080d */
[----:B------:R1:W-:Y:S01]  /*5740*/  MUFU.EX2 R235, R8 ;  /* 0x0000000800eb7308 */ /* 0x0003e20000000800 */
[----:B--2---:R-:W-:Y:S02]  /*5750*/  F2FP.BF16.PACK_AB R4, R192, R196 ;  /* 0x000000c4c004723e */ /* 0x004fe400000010ff */
[----:B---3--:R-:W-:-:S07]  /*5760*/  F2FP.BF16.PACK_AB R7, R230, R252 ;  /* 0x000000fce607723e */ /* 0x008fce00000010ff */
[----:B------:R-:W-:Y:S01]  /*5770*/  HMMA.16816.F32.BF16 R92, R4, R24, RZ ;  /* 0x00000018045c723c */ /* 0x000fe200000418ff */
[----:B-1----:R-:W-:-:S04]  /*5780*/  FFMA.FTZ R8, R69, c[0x0][0x2d0], -R13 ;  /* 0x0000b40045087a23 */ /* 0x002fc8000001080d */
[----:B------:R1:W-:Y:S03]  /*5790*/  MUFU.EX2 R200, R8 ;  /* 0x0000000800c87308 */ /* 0x0003e60000000800 */
[C---:B------:R-:W-:Y:S01]  /*57a0*/  HMMA.16816.F32.BF16 R100, R4.reuse, R26, RZ ;  /* 0x0000001a0464723c */ /* 0x040fe200000418ff */
[----:B------:R-:W2:Y:S07]  /*57b0*/  LDSM.16.MT88.4 R24, [R226+0x2880] ;  /* 0x00288000e218783b */ /* 0x000eae0000004200 */
[----:B------:R-:W-:Y:S01]  /*57c0*/  HMMA.16816.F32.BF16 R64, R4, R32, RZ ;  /* 0x000000200440723c */ /* 0x000fe200000418ff */
[----:B-1----:R-:W-:-:S07]  /*57d0*/  FFMA.FTZ R8, R71, c[0x0][0x2d0], -R13 ;  /* 0x0000b40047087a23 */ /* 0x002fce000001080d */
[C---:B------:R-:W-:Y:S01]  /*57e0*/  HMMA.16816.F32.BF16 R116, R4.reuse, R34, RZ ;  /* 0x000000220474723c */ /* 0x040fe200000418ff */
[----:B------:R-:W1:Y:S01]  /*57f0*/  LDSM.16.MT88.4 R32, [R225+0x2880] ;  /* 0x00288000e120783b */ /* 0x000e620000004200 */
[----:B------:R3:W4:Y:S06]  /*5800*/  MUFU.EX2 R229, R8 ;  /* 0x0000000800e57308 */ /* 0x00072c0000000800 */
[C---:B------:R-:W-:Y:S08]  /*5810*/  HMMA.16816.F32.BF16 R80, R4.reuse, R20, RZ ;  /* 0x000000140450723c */ /* 0x040ff000000418ff */
[----:B------:R-:W-:Y:S01]  /*5820*/  HMMA.16816.F32.BF16 R96, R4, R22, RZ ;  /* 0x000000160460723c */ /* 0x000fe200000418ff */
[----:B------:R-:W1:Y:S01]  /*5830*/  LDSM.16.MT88.4 R20, [R228+0x2880] ;  /* 0x00288000e414783b */ /* 0x000e620000004200 */
[----:B---3--:R-:W-:Y:S01]  /*5840*/  FFMA.FTZ R8, R61, c[0x0][0x2d0], -R12 ;  /* 0x0000b4003d087a23 */ /* 0x008fe2000001080c */
[----:B----4-:R-:W-:-:S03]  /*5850*/  F2FP.BF16.PACK_AB R10, R229, R200 ;  /* 0x000000c8e50a723e */ /* 0x010fc600000010ff */
[----:B------:R3:W-:Y:S02]  /*5860*/  MUFU.EX2 R223, R8 ;  /* 0x0000000800df7308 */ /* 0x0007e40000000800 */
[C---:B------:R-:W-:Y:S08]  /*5870*/  HMMA.16816.F32.BF16 R104, R4.reuse, R28, RZ ;  /* 0x0000001c0468723c */ /* 0x040ff000000418ff */
[----:B------:R-:W-:Y:S01]  /*5880*/  HMMA.16816.F32.BF16 R108, R4, R30, RZ ;  /* 0x0000001e046c723c */ /* 0x000fe200000418ff */
[----:B------:R-:W4:Y:S01]  /*5890*/  LDSM.16.MT88.4 R28, [R225+0x4080] ;  /* 0x00408000e11c783b */ /* 0x000f220000004200 */
[----:B---3--:R-:W-:-:S06]  /*58a0*/  FFMA.FTZ R8, R63, c[0x0][0x2d0], -R12 ;  /* 0x0000b4003f087a23 */ /* 0x008fcc000001080c */
[C---:B------:R-:W-:Y:S01]  /*58b0*/  HMMA.16816.F32.BF16 R88, R4.reuse, R18, RZ ;  /* 0x000000120458723c */ /* 0x040fe200000418ff */
[----:B------:R3:W1:Y:S07]  /*58c0*/  MUFU.EX2 R194, R8 ;  /* 0x0000000800c27308 */ /* 0x00066e0000000800 */
[----:B------:R-:W-:Y:S01]  /*58d0*/  HMMA.16816.F32.BF16 R76, R4, R38, RZ ;  /* 0x00000026044c723c */ /* 0x000fe200000418ff */
[----:B---3--:R-:W-:Y:S01]  /*58e0*/  FFMA.FTZ R8, R62, c[0x0][0x2d0], -R12 ;  /* 0x0000b4003e087a23 */ /* 0x008fe2000001080c */
[----:B-1----:R-:W-:-:S03]  /*58f0*/  F2FP.BF16.PACK_AB R9, R194, R223 ;  /* 0x000000dfc209723e */ /* 0x002fc600000010ff */
[----:B------:R1:W-:Y:S02]  /*5900*/  MUFU.EX2 R232, R8 ;  /* 0x0000000800e87308 */ /* 0x0003e40000000800 */
[----:B-1----:R-:W-:Y:S02]  /*5910*/  FFMA.FTZ R8, R68, c[0x0][0x2d0], -R12 ;  /* 0x0000b40044087a23 */ /* 0x002fe4000001080c */
[----:B------:R-:W-:Y:S01]  /*5920*/  HMMA.16816.F32.BF16 R68, R4, R16, RZ ;  /* 0x000000100444723c */ /* 0x000fe200000418ff */
[----:B------:R-:W1:Y:S03]  /*5930*/  LDSM.16.MT88.4 R16, [R227+0x2880] ;  /* 0x00288000e310783b */ /* 0x000e660000004200 */
[----:B------:R3:W2:Y:S02]  /*5940*/  MUFU.EX2 R224, R8 ;  /* 0x0000000800e07308 */ /* 0x0006a40000000800 */
[----:B---3--:R-:W-:Y:S01]  /*5950*/  FFMA.FTZ R8, R58, c[0x0][0x2d0], -R2 ;  /* 0x0000b4003a087a23 */ /* 0x008fe20000010802 */
[----:B--2---:R-:W-:-:S05]  /*5960*/  F2FP.BF16.PACK_AB R11, R224, R232 ;  /* 0x000000e8e00b723e */ /* 0x004fca00000010ff */
[----:B------:R2:W-:Y:S02]  /*5970*/  MUFU.EX2 R234, R8 ;  /* 0x0000000800ea7308 */ /* 0x0005e40000000800 */
[--C-:B--2---:R-:W-:Y:S02]  /*5980*/  FFMA.FTZ R8, R60, c[0x0][0x2d0], -R2.reuse ;  /* 0x0000b4003c087a23 */ /* 0x104fe40000010802 */
[----:B------:R-:W-:Y:S01]  /*5990*/  HMMA.16816.F32.BF16 R60, R4, R36, RZ ;  /* 0x00000024043c723c */ /* 0x000fe200000418ff */
[----:B------:R-:W-:Y:S03]  /*59a0*/  LDSM.16.MT88.4 R36, [R226+0x4080] ;  /* 0x00408000e224783b */ /* 0x000fe60000004200 */
[----:B------:R2:W3:Y:S02]  /*59b0*/  MUFU.EX2 R195, R8 ;  /* 0x0000000800c37308 */ /* 0x0004e40000000800 */
[----:B--2---:R-:W-:-:S02]  /*59c0*/  FFMA.FTZ R8, R59, c[0x0][0x2d0], -R2 ;  /* 0x0000b4003b087a23 */ /* 0x004fc40000010802 */
[C---:B------:R-:W-:Y:S04]  /*59d0*/  HMMA.16816.F32.BF16 R56, R4.reuse, R40, RZ ;  /* 0x000000280438723c */ /* 0x040fe800000418ff */
[----:B------:R2:W-:Y:S02]  /*59e0*/  MUFU.EX2 R231, R8 ;  /* 0x0000000800e77308 */ /* 0x0005e40000000800 */
[----:B--2---:R-:W-:Y:S02]  /*59f0*/  FFMA.FTZ R8, R72, c[0x0][0x2d0], -R2 ;  /* 0x0000b40048087a23 */ /* 0x004fe40000010802 */
[----:B------:R-:W-:Y:S01]  /*5a00*/  HMMA.16816.F32.BF16 R72, R4, R42, RZ ;  /* 0x0000002a0448723c */ /* 0x000fe200000418ff */
[----:B------:R-:W2:Y:S03]  /*5a10*/  LDSM.16.MT88.4 R40, [R228+0x4080] ;  /* 0x00408000e428783b */ /* 0x000ea60000004200 */
[----:B------:R1:W1:Y:S02]  /*5a20*/  MUFU.EX2 R233, R8 ;  /* 0x0000000800e97308 */ /* 0x0002640000000800 */
[----:B-1----:R-:W-:-:S06]  /*5a30*/  FFMA.FTZ R8, R52, c[0x0][0x2d0], -R0 ;  /* 0x0000b40034087a23 */ /* 0x002fcc0000010800 */
[----:B------:R1:W-:Y:S02]  /*5a40*/  MUFU.EX2 R15, R8 ;  /* 0x00000008000f7308 */ /* 0x0003e40000000800 */
[----:B-1----:R-:W-:-:S06]  /*5a50*/  FFMA.FTZ R8, R51, c[0x0][0x2d0], -R0 ;  /* 0x0000b40033087a23 */ /* 0x002fcc0000010800 */
[----:B------:R1:W1:Y:S02]  /*5a60*/  MUFU.EX2 R206, R8 ;  /* 0x0000000800ce7308 */ /* 0x0002640000000800 */
[--C-:B-1----:R-:W-:Y:S02]  /*5a70*/  FFMA.FTZ R8, R50, c[0x0][0x2d0], -R0.reuse ;  /* 0x0000b40032087a23 */ /* 0x102fe40000010800 */
[----:B------:R-:W-:Y:S04]  /*5a80*/  HMMA.16816.F32.BF16 R48, R4, R44, RZ ;  /* 0x0000002c0430723c */ /* 0x000fe800000418ff */
[----:B------:R1:W-:Y:S02]  /*5a90*/  MUFU.EX2 R205, R8 ;  /* 0x0000000800cd7308 */ /* 0x0003e40000000800 */
[----:B-1----:R-:W-:-:S02]  /*5aa0*/  FFMA.FTZ R8, R53, c[0x0][0x2d0], -R0 ;  /* 0x0000b40035087a23 */ /* 0x002fc40000010800 */
[----:B------:R-:W-:Y:S01]  /*5ab0*/  HMMA.16816.F32.BF16 R52, R4, R46, RZ ;  /* 0x0000002e0434723c */ /* 0x000fe200000418ff */
[----:B------:R-:W1:Y:S03]  /*5ac0*/  LDSM.16.MT88.4 R44, [R227+0x4080] ;  /* 0x00408000e32c783b */ /* 0x000e660000004200 */
[----:B------:R2:W2:Y:S03]  /*5ad0*/  MUFU.EX2 R204, R8 ;  /* 0x0000000800cc7308 */ /* 0x0004a60000000800 */
[----:B---3--:R-:W-:Y:S02]  /*5ae0*/  F2FP.BF16.PACK_AB R4, R195, R234 ;  /* 0x000000eac304723e */ /* 0x008fe400000010ff */
[----:B------:R-:W-:Y:S02]  /*5af0*/  F2FP.BF16.PACK_AB R6, R233, R231 ;  /* 0x000000e7e906723e */ /* 0x000fe400000010ff */
[----:B------:R-:W-:-:S02]  /*5b00*/  F2FP.BF16.PACK_AB R5, R206, R15 ;  /* 0x0000000fce05723e */ /* 0x000fc400000010ff */
[----:B--2---:R-:W-:Y:S02]  /*5b10*/  F2FP.BF16.PACK_AB R8, R235, R202 ;  /* 0x000000caeb08723e */ /* 0x004fe400000010ff */
[----:B------:R-:W-:-:S05]  /*5b20*/  F2FP.BF16.PACK_AB R7, R204, R205 ;  /* 0x000000cdcc07723e */ /* 0x000fca00000010ff */
[C---:B------:R-:W-:Y:S08]  /*5b30*/  HMMA.16816.F32.BF16 R212, R8.reuse, R24, R184 ;  /* 0x0000001808d4723c */ /* 0x040ff000000418b8 */
[C---:B------:R-:W-:Y:S08]  /*5b40*/  HMMA.16816.F32.BF16 R152, R8.reuse, R26, R152 ;  /* 0x0000001a0898723c */ /* 0x040ff00000041898 */
[-C--:B------:R-:W-:Y:S08]  /*5b50*/  HMMA.16816.F32.BF16 R144, R8, R32.reuse, R144 ;  /* 0x000000200890723c */ /* 0x080ff00000041890 */
[----:B------:R-:W-:Y:S01]  /*5b60*/  HMMA.16816.F32.BF16 R64, R4, R32, R64 ;  /* 0x000000200440723c */ /* 0x000fe20000041840 */
[----:B------:R-:W-:Y:S01]  /*5b70*/  IMAD.MOV.U32 R187, RZ, RZ, R212 ;  /* 0x000000ffffbb7224 */ /* 0x000fe200078e00d4 */
[----:B------:R-:W-:Y:S01]  /*5b80*/  MOV R185, R214 ;  /* 0x000000d600b97202 */ /* 0x000fe20000000f00 */
[----:B------:R-:W-:-:S02]  /*5b90*/  IMAD.MOV.U32 R186, RZ, RZ, R213 ;  /* 0x000000ffffba7224 */ /* 0x000fc400078e00d5 */
[----:B------:R-:W-:Y:S02]  /*5ba0*/  IMAD.MOV.U32 R184, RZ, RZ, R215 ;  /* 0x000000ffffb87224 */ /* 0x000fe400078e00d7 */
[----:B------:R-:W-:Y:S01]  /*5bb0*/  MOV R33, R202 ;  /* 0x000000ca00217202 */ /* 0x000fe20000000f00 */
[----:B------:R-:W-:Y:S01]  /*5bc0*/  HMMA.16816.F32.BF16 R248, R8, R20, R180 ;  /* 0x0000001408f8723c */ /* 0x000fe200000418b4 */
[----:B------:R-:W-:-:S06]  /*5bd0*/  MOV R32, R208 ;  /* 0x000000d000207202 */ /* 0x000fcc0000000f00 */
[----:B------:R-:W-:Y:S01]  /*5be0*/  IMAD.MOV.U32 R180, RZ, RZ, R201 ;  /* 0x000000ffffb47224 */ /* 0x000fe200078e00c9 */
[----:B------:R-:W-:Y:S01]  /*5bf0*/  MOV R181, R200 ;  /* 0x000000c800b57202 */ /* 0x000fe20000000f00 */
[----:B------:R-:W-:Y:S01]  /*5c00*/  IMAD.MOV.U32 R182, RZ, RZ, R195 ;  /* 0x000000ffffb67224 */ /* 0x000fe200078e00c3 */
[----:B----4-:R-:W-:Y:S01]  /*5c10*/  HMMA.16816.F32.BF16 R200, R8, R28, R172 ;  /* 0x0000001c08c8723c */ /* 0x010fe200000418ac */
[----:B------:R-:W-:-:S07]  /*5c20*/  IMAD.MOV.U32 R183, RZ, RZ, R194 ;  /* 0x000000ffffb77224 */ /* 0x000fce00078e00c2 */
[C---:B------:R-:W-:Y:S07]  /*5c30*/  HMMA.16816.F32.BF16 R212, R8.reuse, R16, R176 ;  /* 0x0000001008d4723c */ /* 0x040fee00000418b0 */
[----:B------:R-:W-:Y:S01]  /*5c40*/  MOV R178, R193 ;  /* 0x000000c100b27202 */ /* 0x000fe20000000f00 */
[----:B------:R-:W-:Y:S01]  /*5c50*/  HMMA.16816.F32.BF16 R172, R8, R40, R164 ;  /* 0x0000002808ac723c */ /* 0x000fe200000418a4 */
[----:B------:R-:W-:-:S07]  /*5c60*/  IMAD.MOV.U32 R179, RZ, RZ, R192 ;  /* 0x000000ffffb37224 */ /* 0x000fce00078e00c0 */
[C---:B-1----:R-:W-:Y:S07]  /*5c70*/  HMMA.16816.F32.BF16 R164, R8.reuse, R44, R160 ;  /* 0x0000002c08a4723c */ /* 0x042fee00000418a0 */
[----:B------:R-:W-:Y:S01]  /*5c80*/  IMAD.MOV.U32 R162, RZ, RZ, R199 ;  /* 0x000000ffffa27224 */ /* 0x000fe200078e00c7 */
[----:B------:R-:W-:Y:S01]  /*5c90*/  HMMA.16816.F32.BF16 R216, R8, R22, R148 ;  /* 0x0000001608d8723c */ /* 0x000fe20000041894 */
[----:B------:R-:W-:Y:S01]  /*5ca0*/  IMAD.MOV.U32 R161, RZ, RZ, R181 ;  /* 0x000000ffffa17224 */ /* 0x000fe200078e00b5 */
[----:B------:R-:W-:-:S02]  /*5cb0*/  MOV R160, R182 ;  /* 0x000000b600a07202 */ /* 0x000fc40000000f00 */
[----:B------:R-:W-:-:S03]  /*5cc0*/  MOV R163, R222 ;  /* 0x000000de00a37202 */ /* 0x000fc60000000f00 */
[----:B------:R-:W-:Y:S01]  /*5cd0*/  IMAD.MOV.U32 R150, RZ, RZ, R198 ;  /* 0x000000ffff967224 */ /* 0x000fe200078e00c6 */
[----:B------:R-:W-:Y:S01]  /*5ce0*/  HMMA.16816.F32.BF16 R192, R8, R36, R168 ;  /* 0x0000002408c0723c */ /* 0x000fe200000418a8 */
[----:B------:R-:W-:Y:S01]  /*5cf0*/  MOV R149, R197 ;  /* 0x000000c500957202 */ /* 0x000fe20000000f00 */
[----:B------:R-:W-:Y:S02]  /*5d00*/  IMAD.MOV.U32 R148, RZ, RZ, R196 ;  /* 0x000000ffff947224 */ /* 0x000fe400078e00c4 */
[----:B------:R-:W-:-:S03]  /*5d10*/  IMAD.MOV.U32 R151, RZ, RZ, R223 ;  /* 0x000000ffff977224 */ /* 0x000fc600078e00df */
[----:B------:R-:W-:Y:S01]  /*5d20*/  IMAD.MOV.U32 R169, RZ, RZ, R155 ;  /* 0x000000ffffa97224 */ /* 0x000fe200078e009b */
[C---:B------:R-:W-:Y:S01]  /*5d30*/  HMMA.16816.F32.BF16 R208, R8.reuse, R18, R140 ;  /* 0x0000001208d0723c */ /* 0x040fe2000004188c */
[----:B------:R-:W-:Y:S01]  /*5d40*/  IMAD.MOV.U32 R155, RZ, RZ, R183 ;  /* 0x000000ffff9b7224 */ /* 0x000fe200078e00b7 */
[----:B------:R-:W-:Y:S01]  /*5d50*/  MOV R170, R154 ;  /* 0x0000009a00aa7202 */ /* 0x000fe20000000f00 */
[----:B------:R-:W-:Y:S01]  /*5d60*/  IMAD.MOV.U32 R171, RZ, RZ, R153 ;  /* 0x000000ffffab7224 */ /* 0x000fe200078e0099 */
[----:B------:R-:W-:Y:S01]  /*5d70*/  MOV R153, R235 ;  /* 0x000000eb00997202 */ /* 0x000fe20000000f00 */
[----:B------:R-:W-:Y:S02]  /*5d80*/  IMAD.MOV.U32 R168, RZ, RZ, R152 ;  /* 0x000000ffffa87224 */ /* 0x000fe400078e0098 */
[----:B------:R-:W-:Y:S01]  /*5d90*/  IMAD.MOV.U32 R154, RZ, RZ, R236 ;  /* 0x000000ffff9a7224 */ /* 0x000fe200078e00ec */
[----:B------:R-:W-:Y:S01]  /*5da0*/  HMMA.16816.F32.BF16 R196, R8, R30, R128 ;  /* 0x0000001e08c4723c */ /* 0x000fe20000041880 */
[----:B------:R-:W-:-:S06]  /*5db0*/  IMAD.MOV.U32 R152, RZ, RZ, R234 ;  /* 0x000000ffff987224 */ /* 0x000fcc00078e00ea */
[----:B------:R-:W-:Y:S01]  /*5dc0*/  IMAD.MOV.U32 R129, RZ, RZ, R180 ;  /* 0x000000ffff817224 */ /* 0x000fe200078e00b4 */
[----:B------:R-:W-:Y:S01]  /*5dd0*/  HMMA.16816.F32.BF16 R140, R8, R42, R120 ;  /* 0x0000002a088c723c */ /* 0x000fe20000041878 */
[----:B------:R-:W-:Y:S01]  /*5de0*/  MOV R130, R179 ;  /* 0x000000b300827202 */ /* 0x000fe20000000f00 */
[----:B------:R-:W-:Y:S02]  /*5df0*/  IMAD.MOV.U32 R128, RZ, RZ, R221 ;  /* 0x000000ffff807224 */ /* 0x000fe400078e00dd */
[----:B------:R-:W-:-:S04]  /*5e00*/  IMAD.MOV.U32 R131, RZ, RZ, R178 ;  /* 0x000000ffff837224 */ /* 0x000fc800078e00b2 */
[C---:B------:R-:W-:Y:S08]  /*5e10*/  HMMA.16816.F32.BF16 R156, R8.reuse, R34, R156 ;  /* 0x00000022089c723c */ /* 0x040ff0000004189c */
[C---:B------:R-:W-:Y:S07]  /*5e20*/  HMMA.16816.F32.BF16 R180, R8.reuse, R38, R124 ;  /* 0x0000002608b4723c */ /* 0x040fee000004187c */
[----:B------:R-:W-:Y:S01]  /*5e30*/  IMAD.MOV.U32 R127, RZ, RZ, R220 ;  /* 0x000000ffff7f7224 */ /* 0x000fe200078e00dc */
[----:B------:R-:W-:Y:S04]  /*5e40*/  HMMA.16816.F32.BF16 R120, R8, R46, R112 ;  /* 0x0000002e0878723c */ /* 0x000fe80000041870 */
[----:B------:R-:W-:Y:S01]  /*5e50*/  MOV R126, R127 ;  /* 0x0000007f007e7202 */ /* 0x000fe20000000f00 */
[----:B------:R-:W-:-:S02]  /*5e60*/  IMAD.MOV.U32 R127, RZ, RZ, R128 ;  /* 0x000000ffff7f7224 */ /* 0x000fc400078e0080 */
[----:B------:R-:W-:Y:S01]  /*5e70*/  IMAD.MOV.U32 R128, RZ, RZ, R129 ;  /* 0x000000ffff807224 */ /* 0x000fe200078e0081 */
[C---:B------:R-:W-:Y:S01]  /*5e80*/  HMMA.16816.F32.BF16 R8, R4.reuse, R28, R68 ;  /* 0x0000001c0408723c */ /* 0x040fe20000041844 */
        /* <DEDUP_REMOVED lines=25> */
[----:B------:R-:W-:Y:S02]  /*6020*/  IMAD.MOV.U32 R68, RZ, RZ, R9 ;  /* 0x000000ffff447224 */ /* 0x000fe400078e0009 */
[----:B------:R-:W-:Y:S01]  /*6030*/  IMAD.MOV.U32 R150, RZ, RZ, R33 ;  /* 0x000000ffff967224 */ /* 0x000fe200078e0021 */
[C---:B------:R-:W-:Y:S01]  /*6040*/  HMMA.16816.F32.BF16 R8, R4.reuse, R36, R60 ;  /* 0x000000240408723c */ /* 0x040fe2000004183c */
[----:B------:R-:W-:Y:S01]  /*6050*/  IMAD.MOV.U32 R114, RZ, RZ, R125 ;  /* 0x000000ffff727224 */ /* 0x000fe200078e007d */
[----:B------:R-:W-:Y:S01]  /*6060*/  LDSM.16.MT88.4 R60, [R227+0x3080] ;  /* 0x00308000e33c783b */ /* 0x000fe20000004200 */
        /* <DEDUP_REMOVED lines=18> */
[----:B------:R-:W1:Y:S01]  /*6190*/  LDSM.16.MT88.4 R152, [R225+0x3080] ;  /* 0x00308000e198783b */ /* 0x000e620000004200 */
[----:B------:R-:W-:Y:S01]  /*61a0*/  IMAD.MOV.U32 R236, RZ, RZ, R81 ;  /* 0x000000ffffec7224 */ /* 0x000fe200078e0051 */
[----:B------:R-:W-:Y:S01]  /*61b0*/  MOV R100, R160 ;  /* 0x000000a000647202 */ /* 0x000fe20000000f00 */
[----:B------:R-:W-:Y:S01]  /*61c0*/  IMAD.MOV.U32 R179, RZ, RZ, R8 ;  /* 0x000000ffffb37224 */ /* 0x000fe200078e0008 */
[C---:B------:R-:W-:Y:S01]  /*61d0*/  HMMA.16816.F32.BF16 R36, R4.reuse, R38, R76 ;  /* 0x000000260424723c */ /* 0x040fe2000004184c */
[----:B------:R-:W-:Y:S01]  /*61e0*/  FFMA.FTZ R8, R245, c[0x0][0x2d0], -R13 ;  /* 0x0000b400f5087a23 */ /* 0x000fe2000001080d */
[----:B------:R-:W-:Y:S01]  /*61f0*/  LDSM.16.MT88.4 R76, [R225+0x4880] ;  /* 0x00488000e14c783b */ /* 0x000fe20000004200 */
[----:B------:R-:W-:Y:S01]  /*6200*/  IMAD.MOV.U32 R176, RZ, RZ, R11 ;  /* 0x000000ffffb07224 */ /* 0x000fe200078e000b */
[----:B------:R-:W-:Y:S01]  /*6210*/  MOV R178, R9 ;  /* 0x0000000900b27202 */ /* 0x000fe20000000f00 */
[----:B------:R2:W3:Y:S01]  /*6220*/  MUFU.EX2 R11, R8 ;  /* 0x00000008000b7308 */ /* 0x0004e20000000800 */
[----:B------:R-:W-:Y:S01]  /*6230*/  IMAD.MOV.U32 R177, RZ, RZ, R10 ;  /* 0x000000ffffb17224 */ /* 0x000fe200078e000a */
[----:B------:R-:W-:Y:S01]  /*6240*/  MOV R103, R148 ;  /* 0x0000009400677202 */ /* 0x000fe20000000f00 */
[----:B------:R-:W-:Y:S01]  /*6250*/  IMAD.MOV.U32 R160, RZ, RZ, R187 ;  /* 0x000000ffffa07224 */ /* 0x000fe200078e00bb */
[----:B------:R-:W-:Y:S01]  /*6260*/  HMMA.16816.F32.BF16 R104, R4, R24, R104 ;  /* 0x000000180468723c */ /* 0x000fe20000041868 */
[----:B------:R-:W-:-:S02]  /*6270*/  IMAD.MOV.U32 R235, RZ, RZ, R82 ;  /* 0x000000ffffeb7224 */ /* 0x000fc400078e0052 */
[----:B------:R-:W-:Y:S02]  /*6280*/  IMAD.MOV.U32 R101, RZ, RZ, R151 ;  /* 0x000000ffff657224 */ /* 0x000fe400078e0097 */
[----:B------:R-:W-:-:S03]  /*6290*/  IMAD.MOV.U32 R102, RZ, RZ, R149 ;  /* 0x000000ffff667224 */ /* 0x000fc600078e0095 */
[C---:B------:R-:W-:Y:S01]  /*62a0*/  HMMA.16816.F32.BF16 R56, R4.reuse, R40, R56 ;  /* 0x000000280438723c */ /* 0x040fe20000041838 */
[----:B--2---:R-:W-:Y:S02]  /*62b0*/  FFMA.FTZ R8, R244, c[0x0][0x2d0], -R13 ;  /* 0x0000b400f4087a23 */ /* 0x004fe4000001080d */
[----:B---3--:R-:W-:Y:S02]  /*62c0*/  IMAD.MOV.U32 R30, RZ, RZ, R11 ;  /* 0x000000ffff1e7224 */ /* 0x008fe400078e000b */
[----:B------:R2:W3:Y:S03]  /*62d0*/  MUFU.EX2 R10, R8 ;  /* 0x00000008000a7308 */ /* 0x0004e60000000800 */
[----:B------:R-:W-:Y:S01]  /*62e0*/  HMMA.16816.F32.BF16 R48, R4, R44, R48 ;  /* 0x0000002c0430723c */ /* 0x000fe20000041830 */
[----:B------:R-:W-:-:S07]  /*62f0*/  IMAD.MOV.U32 R11, RZ, RZ, R125 ;  /* 0x000000ffff0b7224 */ /* 0x000fce00078e007d */
[----:B------:R-:W-:Y:S01]  /*6300*/  HMMA.16816.F32.BF16 R32, R4, R34, R116 ;  /* 0x000000220420723c */ /* 0x000fe20000041874 */
[----:B--2---:R-:W-:Y:S01]  /*6310*/  FFMA.FTZ R8, R207, c[0x0][0x2d0], -R13 ;  /* 0x0000b400cf087a23 */ /* 0x004fe2000001080d */
[----:B---3--:R-:W-:Y:S01]  /*6320*/  MOV R31, R10 ;  /* 0x0000000a001f7202 */ /* 0x008fe20000000f00 */
[----:B------:R-:W-:-:S05]  /*6330*/  IMAD.MOV.U32 R10, RZ, RZ, R112 ;  /* 0x000000ffff0a7224 */ /* 0x000fca00078e0070 */
[C---:B------:R-:W-:Y:S01]  /*6340*/  HMMA.16816.F32.BF16 R24, R4.reuse, R26, R108 ;  /* 0x0000001a0418723c */ /* 0x040fe2000004186c */
[----:B------:R2:W-:Y:S01]  /*6350*/  MUFU.EX2 R14, R8 ;  /* 0x00000008000e7308 */ /* 0x0005e20000000800 */
        /* <DEDUP_REMOVED lines=8> */
[----:B------:R-:W-:Y:S01]  /*63e0*/  MOV R58, R71 ;  /* 0x00000047003a7202 */ /* 0x000fe20000000f00 */
[----:B------:R-:W-:Y:S01]  /*63f0*/  IMAD.MOV.U32 R80, RZ, RZ, R59 ;  /* 0x000000ffff507224 */ /* 0x000fe200078e003b */
[----:B------:R-:W-:Y:S01]  /*6400*/  MOV R56, R69 ;  /* 0x0000004500387202 */ /* 0x000fe20000000f00 */
[----:B------:R-:W-:Y:S01]  /*6410*/  IMAD.MOV.U32 R118, RZ, RZ, R129 ;  /* 0x000000ffff767224 */ /* 0x000fe200078e0081 */
[----:B------:R-:W-:Y:S01]  /*6420*/  LDSM.16.MT88.4 R108, [R228+0x4880] ;  /* 0x00488000e46c783b */ /* 0x000fe20000004200 */
[----:B------:R-:W-:Y:S01]  /*6430*/  IMAD.MOV.U32 R116, RZ, RZ, R131 ;  /* 0x000000ffff747224 */ /* 0x000fe200078e0083 */
[C---:B------:R-:W-:Y:S01]  /*6440*/  HMMA.16816.F32.BF16 R40, R4.reuse, R42, R72 ;  /* 0x0000002a0428723c */ /* 0x040fe20000041848 */
[----:B--2---:R-:W-:Y:S01]  /*6450*/  FFMA.FTZ R8, R191, c[0x0][0x2d0], -R13 ;  /* 0x0000b400bf087a23 */ /* 0x004fe2000001080d */
[----:B------:R-:W-:Y:S01]  /*6460*/  MOV R191, R92 ;  /* 0x0000005c00bf7202 */ /* 0x000fe20000000f00 */
[----:B------:R-:W-:Y:S01]  /*6470*/  IMAD.MOV.U32 R59, RZ, RZ, R70 ;  /* 0x000000ffff3b7224 */ /* 0x000fe200078e0046 */
[----:B------:R-:W-:Y:S01]  /*6480*/  LDSM.16.MT88.4 R92, [R226+0x4880] ;  /* 0x00488000e25c783b */ /* 0x000fe20000004200 */
[----:B------:R2:W-:Y:S01]  /*6490*/  MUFU.EX2 R13, R8 ;  /* 0x00000008000d7308 */ /* 0x0005e20000000800 */
[----:B------:R-:W-:Y:S01]  /*64a0*/  IMAD.MOV.U32 R57, RZ, RZ, R68 ;  /* 0x000000ffff397224 */ /* 0x000fe200078e0044 */
[----:B------:R-:W-:Y:S01]  /*64b0*/  MOV R70, R170 ;  /* 0x000000aa00467202 */ /* 0x000fe20000000f00 */
[----:B------:R-:W-:Y:S01]  /*64c0*/  HMMA.16816.F32.BF16 R44, R4, R46, R52 ;  /* 0x0000002e042c723c */ /* 0x000fe20000041834 */
[----:B------:R-:W3:Y:S01]  /*64d0*/  LDSM.16.MT88.4 R4, [R227+0x4880] ;  /* 0x00488000e304783b */ /* 0x000ee20000004200 */
[----:B------:R-:W-:Y:S01]  /*64e0*/  IMAD.MOV.U32 R69, RZ, RZ, R171 ;  /* 0x000000ffff457224 */ /* 0x000fe200078e00ab */
[----:B------:R-:W-:Y:S01]  /*64f0*/  MOV R68, R168 ;  /* 0x000000a800447202 */ /* 0x000fe20000000f00 */
[----:B------:R-:W-:Y:S01]  /*6500*/  IMAD.MOV.U32 R71, RZ, RZ, R169 ;  /* 0x000000ffff477224 */ /* 0x000fe200078e00a9 */
[----:B------:R-:W-:Y:S01]  /*6510*/  MOV R119, R9 ;  /* 0x0000000900777202 */ /* 0x000fe20000000f00 */
[----:B------:R-:W4:Y:S01]  /*6520*/  LDSM.16.MT88.4 R168, [R226+0x3080] ;  /* 0x00308000e2a8783b */ /* 0x000f220000004200 */
[----:B------:R-:W-:Y:S01]  /*6530*/  MOV R9, R150 ;  /* 0x0000009600097202 */ /* 0x000fe20000000f00 */
[----:B------:R-:W-:Y:S01]  /*6540*/  IMAD.MOV.U32 R72, RZ, RZ, R116 ;  /* 0x000000ffff487224 */ /* 0x000fe200078e0074 */
[----:B------:R-:W-:Y:S01]  /*6550*/  MOV R98, R179 ;  /* 0x000000b300627202 */ /* 0x000fe20000000f00 */
[----:B------:R-:W-:Y:S01]  /*6560*/  IMAD.MOV.U32 R74, RZ, RZ, R118 ;  /* 0x000000ffff4a7224 */ /* 0x000fe200078e0076 */
[----:B------:R-:W-:Y:S01]  /*6570*/  MOV R73, R117 ;  /* 0x0000007500497202 */ /* 0x000fe20000000f00 */
[----:B--2---:R-:W-:Y:S01]  /*6580*/  FFMA.FTZ R8, R190, c[0x0][0x2d0], -R12 ;  /* 0x0000b400be087a23 */ /* 0x004fe2000001080c */
[----:B------:R-:W-:Y:S01]  /*6590*/  MOV R99, R119 ;  /* 0x0000007700637202 */ /* 0x000fe20000000f00 */
[----:B------:R-:W-:-:S02]  /*65a0*/  IMAD.MOV.U32 R190, RZ, RZ, R126 ;  /* 0x000000ffffbe7224 */ /* 0x000fc400078e007e */
[----:B------:R2:W-:Y:S02]  /*65b0*/  MUFU.EX2 R207, R8 ;  /* 0x0000000800cf7308 */ /* 0x0005e40000000800 */
[----:B------:R-:W-:Y:S02]  /*65c0*/  IMAD.MOV.U32 R97, RZ, RZ, R190 ;  /* 0x000000ffff617224 */ /* 0x000fe400078e00be */
[----:B------:R-:W-:Y:S02]  /*65d0*/  IMAD.MOV.U32 R190, RZ, RZ, R176 ;  /* 0x000000ffffbe7224 */ /* 0x000fe400078e00b0 */
[----:B--2---:R-:W-:Y:S01]  /*65e0*/  FFMA.FTZ R8, R189, c[0x0][0x2d0], -R12 ;  /* 0x0000b400bd087a23 */ /* 0x004fe2000001080c */
[----:B------:R-:W-:-:S03]  /*65f0*/  MOV R189, R127 ;  /* 0x0000007f00bd7202 */ /* 0x000fc60000000f00 */
[----:B------:R2:W1:Y:S01]  /*6600*/  MUFU.EX2 R244, R8 ;  /* 0x0000000800f47308 */ /* 0x0004620000000800 */
[----:B------:R-:W-:Y:S02]  /*6610*/  MOV R96, R189 ;  /* 0x000000bd00607202 */ /* 0x000fe40000000f00 */
[----:B------:R-:W-:Y:S01]  /*6620*/  MOV R189, R177 ;  /* 0x000000b100bd7202 */ /* 0x000fe20000000f00 */
[----:B--2---:R-:W-:Y:S01]  /*6630*/  FFMA.FTZ R8, R188, c[0x0][0x2d0], -R12 ;  /* 0x0000b400bc087a23 */ /* 0x004fe2000001080c */
[----:B-1----:R-:W-:Y:S01]  /*6640*/  F2FP.BF16.PACK_AB R129, R244, R207 ;  /* 0x000000cff481723e */ /* 0x002fe200000010ff */
[----:B------:R-:W-:Y:S01]  /*6650*/  IMAD.MOV.U32 R188, RZ, RZ, R128 ;  /* 0x000000ffffbc7224 */ /* 0x000fe200078e0080 */
[----:B------:R-:W-:Y:S01]  /*6660*/  F2FP.BF16.PACK_AB R128, R31, R30 ;  /* 0x0000001e1f80723e */ /* 0x000fe200000010ff */
[----:B------:R1:W-:Y:S02]  /*6670*/  MUFU.EX2 R245, R8 ;  /* 0x0000000800f57308 */ /* 0x0003e40000000800 */
[----:B------:R-:W-:-:S02]  /*6680*/  IMAD.MOV.U32 R75, RZ, RZ, R188 ;  /* 0x000000ffff4b7224 */ /* 0x000fc400078e00bc */
[----:B------:R-:W-:Y:S02]  /*6690*/  IMAD.MOV.U32 R188, RZ, RZ, R178 ;  /* 0x000000ffffbc7224 */ /* 0x000fe400078e00b2 */
[----:B-1----:R-:W-:Y:S02]  /*66a0*/  FFMA.FTZ R8, R139, c[0x0][0x2d0], -R12 ;  /* 0x0000b4008b087a23 */ /* 0x002fe4000001080c */
[----:B------:R-:W-:Y:S01]  /*66b0*/  IMAD.MOV.U32 R12, RZ, RZ, R161 ;  /* 0x000000ffff0c7224 */ /* 0x000fe200078e00a1 */
[----:B------:R-:W-:Y:S01]  /*66c0*/  MOV R161, R186 ;  /* 0x000000ba00a17202 */ /* 0x000fe20000000f00 */
[----:B------:R1:W2:Y:S02]  /*66d0*/  MUFU.EX2 R139, R8 ;  /* 0x00000008008b7308 */ /* 0x0002a40000000800 */
[----:B-1----:R-:W-:Y:S01]  /*66e0*/  FFMA.FTZ R8, R134, c[0x0][0x2d0], -R2 ;  /* 0x0000b40086087a23 */ /* 0x002fe20000010802 */
[----:B--2---:R-:W-:-:S05]  /*66f0*/  F2FP.BF16.PACK_AB R131, R139, R245 ;  /* 0x000000f58b83723e */ /* 0x004fca00000010ff */
[----:B------:R1:W-:Y:S02]  /*6700*/  MUFU.EX2 R134, R8 ;  /* 0x0000000800867308 */ /* 0x0003e40000000800 */
[----:B-1----:R-:W-:-:S06]  /*6710*/  FFMA.FTZ R8, R132, c[0x0][0x2d0], -R2 ;  /* 0x0000b40084087a23 */ /* 0x002fcc0000010802 */
[----:B------:R1:W2:Y:S02]  /*6720*/  MUFU.EX2 R132, R8 ;  /* 0x0000000800847308 */ /* 0x0002a40000000800 */
[--C-:B-1----:R-:W-:Y:S01]  /*6730*/  FFMA.FTZ R8, R133, c[0x0][0x2d0], -R2.reuse ;  /* 0x0000b40085087a23 */ /* 0x102fe20000010802 */
[----:B--2---:R-:W-:Y:S01]  /*6740*/  F2FP.BF16.PACK_AB R124, R132, R134 ;  /* 0x00000086847c723e */ /* 0x004fe200000010ff */
[----:B------:R-:W-:-:S04]  /*6750*/  FFMA.FTZ R2, R138, c[0x0][0x2d0], -R2 ;  /* 0x0000b4008a027a23 */ /* 0x000fc80000010802 */
[----:B------:R1:W-:Y:S01]  /*6760*/  MUFU.EX2 R29, R8 ;  /* 0x00000008001d7308 */ /* 0x0003e20000000800 */
[----:B------:R-:W-:Y:S02]  /*6770*/  IMAD.MOV.U32 R138, RZ, RZ, R14 ;  /* 0x000000ffff8a7224 */ /* 0x000fe400078e000e */
[----:B------:R-:W-:-:S05]  /*6780*/  IMAD.MOV.U32 R133, RZ, RZ, R13 ;  /* 0x000000ffff857224 */ /* 0x000fca00078e000d */
[----:B------:R2:W2:Y:S01]  /*6790*/  MUFU.EX2 R28, R2 ;  /* 0x00000002001c7308 */ /* 0x0004a20000000800 */
[----:B------:R-:W-:Y:S01]  /*67a0*/  F2FP.BF16.PACK_AB R130, R133, R138 ;  /* 0x0000008a8582723e */ /* 0x000fe200000010ff */
[----:B-1----:R-:W-:Y:S01]  /*67b0*/  IMAD.MOV.U32 R8, RZ, RZ, R163 ;  /* 0x000000ffff087224 */ /* 0x002fe200078e00a3 */
[----:B------:R-:W-:-:S05]  /*67c0*/  MOV R163, R184 ;  /* 0x000000b800a37202 */ /* 0x000fca0000000f00 */
[----:B------:R-:W-:Y:S01]  /*67d0*/  HMMA.16816.F32.BF16 R144, R128, R152, R144 ;  /* 0x000000988090723c */ /* 0x000fe20000041890 */
[----:B------:R-:W1:Y:S01]  /*67e0*/  LDSM.16.MT88.4 R184, [R228+0x3080] ;  /* 0x00308000e4b8783b */ /* 0x000e620000004200 */
[----:B--2---:R-:W-:Y:S01]  /*67f0*/  FFMA.FTZ R2, R87, c[0x0][0x2d0], -R0 ;  /* 0x0000b40057027a23 */ /* 0x004fe20000010800 */
[----:B------:R-:W-:-:S05]  /*6800*/  F2FP.BF16.PACK_AB R126, R28, R29 ;  /* 0x0000001d1c7e723e */ /* 0x000fca00000010ff */
[C---:B------:R-:W-:Y:S01]  /*6810*/  HMMA.16816.F32.BF16 R52, R128.reuse, R60, R212 ;  /* 0x0000003c8034723c */ /* 0x040fe200000418d4 */
[----:B------:R2:W-:Y:S07]  /*6820*/  MUFU.EX2 R14, R2 ;  /* 0x00000002000e7308 */ /* 0x0005ee0000000800 */
[C---:B---3--:R-:W-:Y:S07]  /*6830*/  HMMA.16816.F32.BF16 R116, R128.reuse, R4, R164 ;  /* 0x000000048074723c */ /* 0x048fee00000418a4 */
[----:B------:R-:W-:Y:S01]  /*6840*/  IMAD.MOV.U32 R167, RZ, RZ, R188 ;  /* 0x000000ffffa77224 */ /* 0x000fe200078e00bc */
[----:B------:R-:W-:Y:S01]  /*6850*/  MOV R166, R98 ;  /* 0x0000006200a67202 */ /* 0x000fe20000000f00 */
[----:B------:R-:W-:Y:S01]  /*6860*/  FADD.FTZ R9, R9, R246 ;  /* 0x000000f609097221 */ /* 0x000fe20000010000 */
[----:B----4-:R-:W-:Y:S01]  /*6870*/  HMMA.16816.F32.BF16 R160, R128, R168, R160 ;  /* 0x000000a880a0723c */ /* 0x010fe200000418a0 */
[----:B--2---:R-:W-:-:S04]  /*6880*/  FFMA.FTZ R2, R86, c[0x0][0x2d0], -R0 ;  /* 0x0000b40056027a23 */ /* 0x004fc80000010800 */
[----:B------:R2:W3:Y:S03]  /*6890*/  MUFU.EX2 R13, R2 ;  /* 0x00000002000d7308 */ /* 0x0004e60000000800 */
[C---:B------:R-:W-:Y:S08]  /*68a0*/  HMMA.16816.F32.BF16 R156, R128.reuse, R154, R156 ;  /* 0x0000009a809c723c */ /* 0x040ff0000004189c */
[----:B-1----:R-:W-:Y:S01]  /*68b0*/  HMMA.16816.F32.BF16 R176, R128, R184, R248 ;  /* 0x000000b880b0723c */ /* 0x002fe200000418f8 */
[--C-:B--2---:R-:W-:Y:S01]  /*68c0*/  FFMA.FTZ R2, R85, c[0x0][0x2d0], -R0.reuse ;  /* 0x0000b40055027a23 */ /* 0x104fe20000010800 */
[----:B---3--:R-:W-:Y:S01]  /*68d0*/  F2FP.BF16.PACK_AB R125, R13, R14 ;  /* 0x0000000e0d7d723e */ /* 0x008fe200000010ff */
[----:B------:R-:W-:-:S04]  /*68e0*/  FFMA.FTZ R0, R84, c[0x0][0x2d0], -R0 ;  /* 0x0000b40054007a23 */ /* 0x000fc80000010800 */
[----:B------:R-:W-:Y:S01]  /*68f0*/  MOV R248, R68 ;  /* 0x0000004400f87202 */ /* 0x000fe20000000f00 */
[----:B------:R-:W-:Y:S01]  /*6900*/  IMAD.MOV.U32 R249, RZ, RZ, R69 ;  /* 0x000000fffff97224 */ /* 0x000fe200078e0045 */
[----:B------:R-:W-:Y:S01]  /*6910*/  MOV R250, R70 ;  /* 0x0000004600fa7202 */ /* 0x000fe20000000f00 */
[----:B------:R-:W-:Y:S01]  /*6920*/  MUFU.EX2 R2, R2 ;  /* 0x0000000200027308 */ /* 0x000fe20000000800 */
[----:B------:R-:W-:Y:S01]  /*6930*/  IMAD.MOV.U32 R251, RZ, RZ, R71 ;  /* 0x000000fffffb7224 */ /* 0x000fe200078e0047 */
[C---:B------:R-:W-:Y:S06]  /*6940*/  HMMA.16816.F32.BF16 R84, R128.reuse, R92, R192 ;  /* 0x0000005c8054723c */ /* 0x040fec00000418c0 */
[----:B------:R-:W1:Y:S01]  /*6950*/  MUFU.EX2 R0, R0 ;  /* 0x0000000000007308 */ /* 0x000e620000000800 */
[----:B------:R-:W-:Y:S01]  /*6960*/  IMAD.MOV.U32 R193, RZ, RZ, R97 ;  /* 0x000000ffffc17224 */ /* 0x000fe200078e0061 */
[----:B------:R-:W-:Y:S01]  /*6970*/  HMMA.16816.F32.BF16 R68, R128, R76, R200 ;  /* 0x0000004c8044723c */ /* 0x000fe200000418c8 */
        /* <DEDUP_REMOVED lines=13> */
[----:B-1----:R-:W-:Y:S01]  /*6a50*/  F2FP.BF16.PACK_AB R127, R0, R2 ;  /* 0x00000002007f723e */ /* 0x002fe200000010ff */
[----:B------:R-:W-:Y:S01]  /*6a60*/  IMAD.MOV.U32 R59, RZ, RZ, R234 ;  /* 0x000000ffff3b7224 */ /* 0x000fe200078e00ea */
[----:B------:R1:W5:Y:S05]  /*6a70*/  LDL.LU R236, [R1+0x64] ;  /* 0x0000640001ec7983 */ /* 0x00036a0000300800 */
[----:B------:R-:W-:Y:S07]  /*6a80*/  HMMA.16816.F32.BF16 R148, R124, R152, R64 ;  /* 0x000000987c94723c */ /* 0x000fee0000041840 */
        /* <DEDUP_REMOVED lines=10> */
[C---:B------:R-:W-:Y:S07]  /*6b30*/  HMMA.16816.F32.BF16 R64, R128.reuse, R62, R208 ;  /* 0x0000003e8040723c */ /* 0x040fee00000418d0 */
[----:B------:R-:W-:Y:S01]  /*6b40*/  MOV R208, R83 ;  /* 0x0000005300d07202 */ /* 0x000fe20000000f00 */
[----:B------:R-:W-:Y:S01]  /*6b50*/  HMMA.16816.F32.BF16 R188, R128, R186, R216 ;  /* 0x000000ba80bc723c */ /* 0x000fe200000418d8 */
[----:B------:R-:W-:-:S06]  /*6b60*/  MOV R210, R113 ;  /* 0x0000007100d27202 */ /* 0x000fcc0000000f00 */
[----:B------:R-:W-:Y:S01]  /*6b70*/  IMAD.MOV.U32 R217, RZ, RZ, R82 ;  /* 0x000000ffffd97224 */ /* 0x000fe200078e0052 */
[----:B------:R-:W-:Y:S01]  /*6b80*/  MOV R218, R81 ;  /* 0x0000005100da7202 */ /* 0x000fe20000000f00 */
[----:B------:R-:W-:Y:S01]  /*6b90*/  IMAD.MOV.U32 R219, RZ, RZ, R80 ;  /* 0x000000ffffdb7224 */ /* 0x000fe200078e0050 */
[C---:B------:R-:W-:Y:S08]  /*6ba0*/  HMMA.16816.F32.BF16 R100, R128.reuse, R108, R172 ;  /* 0x0000006c8064723c */ /* 0x040ff000000418ac */
[C---:B------:R-:W-:Y:S07]  /*6bb0*/  HMMA.16816.F32.BF16 R80, R128.reuse, R78, R196 ;  /* 0x0000004e8050723c */ /* 0x040fee00000418c4 */
[----:B------:R-:W-:Y:S01]  /*6bc0*/  MOV R199, R115 ;  /* 0x0000007300c77202 */ /* 0x000fe20000000f00 */
[----:B------:R-:W-:Y:S01]  /*6bd0*/  IMAD.MOV.U32 R209, RZ, RZ, R112 ;  /* 0x000000ffffd17224 */ /* 0x000fe200078e0070 */
[----:B------:R-:W-:Y:S03]  /*6be0*/  HMMA.16816.F32.BF16 R172, R128, R170, R248 ;  /* 0x000000aa80ac723c */ /* 0x000fe600000418f8 */
        /* <DEDUP_REMOVED lines=13> */
[----:B------:R-:W-:Y:S01]  /*6cc0*/  MOV R216, R99 ;  /* 0x0000006300d87202 */ /* 0x000fe20000000f00 */
[----:B------:R-:W-:Y:S01]  /*6cd0*/  FADD.FTZ R11, R202, R11 ;  /* 0x0000000bca0b7221 */ /* 0x000fe20000010000 */
[----:B------:R-:W-:Y:S01]  /*6ce0*/  HMMA.16816.F32.BF16 R96, R128, R94, R180 ;  /* 0x0000005e8060723c */ /* 0x000fe200000418b4 */
[----:B------:R-:W-:-:S02]  /*6cf0*/  FADD.FTZ R10, R212, R10 ;  /* 0x0000000ad40a7221 */ /* 0x000fc40000010000 */
[----:B------:R-:W-:Y:S02]  /*6d00*/  FADD.FTZ R12, R12, R8 ;  /* 0x000000080c0c7221 */ /* 0x000fe40000010000 */
[----:B------:R-:W-:Y:S02]  /*6d10*/  IMAD.MOV.U32 R248, RZ, RZ, R230 ;  /* 0x000000fffff87224 */ /* 0x000fe400078e00e6 */
[----:B------:R-:W-:Y:S01]  /*6d20*/  FADD.FTZ R8, R252, R9 ;  /* 0x00000009fc087221 */ /* 0x000fe20000010000 */
[----:B------:R-:W-:Y:S01]  /*6d30*/  HMMA.16816.F32.BF16 R112, R128, R110, R140 ;  /* 0x0000006e8070723c */ /* 0x000fe2000004188c */
[----:B------:R-:W-:Y:S01]  /*6d40*/  MOV R249, R229 ;  /* 0x000000e500f97202 */ /* 0x000fe20000000f00 */
[----:B------:R-:W-:Y:S02]  /*6d50*/  FADD.FTZ R11, R213, R11 ;  /* 0x0000000bd50b7221 */ /* 0x000fe40000010000 */
[----:B------:R-:W-:-:S04]  /*6d60*/  IMAD.MOV.U32 R250, RZ, RZ, R224 ;  /* 0x000000fffffa7224 */ /* 0x000fc800078e00e0 */
[----:B------:R-:W-:Y:S01]  /*6d70*/  HMMA.16816.F32.BF16 R128, R128, R6, R120 ;  /* 0x000000068080723c */ /* 0x000fe20000041878 */
[----:B------:R-:W-:Y:S01]  /*6d80*/  FADD.FTZ R8, R248, R8 ;  /* 0x00000008f8087221 */ /* 0x000fe20000010000 */
[----:B------:R-:W-:Y:S01]  /*6d90*/  MOV R58, R235 ;  /* 0x000000eb003a7202 */ /* 0x000fe20000000f00 */
[----:B------:R-:W-:Y:S01]  /*6da0*/  IMAD.MOV.U32 R140, RZ, RZ, R166 ;  /* 0x000000ffff8c7224 */ /* 0x000fe200078e00a6 */
[----:B------:R-:W-:Y:S01]  /*6db0*/  MOV R251, R233 ;  /* 0x000000e900fb7202 */ /* 0x000fe20000000f00 */
[----:B------:R-:W-:Y:S01]  /*6dc0*/  IMAD.MOV.U32 R142, RZ, RZ, R152 ;  /* 0x000000ffff8e7224 */ /* 0x000fe200078e0098 */
[----:B------:R-:W-:Y:S01]  /*6dd0*/  MOV R141, R167 ;  /* 0x000000a7008d7202 */ /* 0x000fe20000000f00 */
[----:B------:R1:W5:Y:S01]  /*6de0*/  LDL.LU R235, [R1+0x60] ;  /* 0x0000600001eb7983 */ /* 0x0003620000300800 */
[----:B------:R-:W-:Y:S01]  /*6df0*/  HMMA.16816.F32.BF16 R120, R124, R4, R48 ;  /* 0x000000047c78723c */ /* 0x000fe20000041830 */
[----:B------:R-:W-:Y:S02]  /*6e00*/  MOV R143, R153 ;  /* 0x00000099008f7202 */ /* 0x000fe40000000f00 */
[----:B------:R1:W5:Y:S04]  /*6e10*/  LDL.LU R234, [R1+0x5c] ;  /* 0x00005c0001ea7983 */ /* 0x0003680000300800 */
[----:B------:R-:W-:-:S02]  /*6e20*/  FADD.FTZ R5, R214, R10 ;  /* 0x0000000ad6057221 */ /* 0x000fc40000010000 */
[----:B------:R-:W-:Y:S01]  /*6e30*/  FADD.FTZ R4, R215, R11 ;  /* 0x0000000bd7047221 */ /* 0x000fe20000010000 */
[C---:B------:R-:W-:Y:S01]  /*6e40*/  HMMA.16816.F32.BF16 R72, R124.reuse, R76, R72 ;  /* 0x0000004c7c48723c */ /* 0x040fe20000041848 */
[----:B------:R-:W-:Y:S01]  /*6e50*/  FADD.FTZ R10, R249, R12 ;  /* 0x0000000cf90a7221 */ /* 0x000fe20000010000 */
[----:B------:R1:W5:Y:S01]  /*6e60*/  LDL.LU R233, [R1+0x58] ;  /* 0x0000580001e97983 */ /* 0x0003620000300800 */
[----:B------:R-:W-:Y:S02]  /*6e70*/  FADD.FTZ R9, R250, R5 ;  /* 0x00000005fa097221 */ /* 0x000fe40000010000 */
[----:B------:R-:W-:Y:S01]  /*6e80*/  FADD.FTZ R5, R15, R8 ;  /* 0x000000080f057221 */ /* 0x000fe20000010000 */
[----:B------:R1:W5:Y:S01]  /*6e90*/  LDL.LU R232, [R1+0x54] ;  /* 0x0000540001e87983 */ /* 0x0003620000300800 */
[----:B------:R-:W-:Y:S01]  /*6ea0*/  FADD.FTZ R11, R251, R4 ;  /* 0x00000004fb0b7221 */ /* 0x000fe20000010000 */
[----:B------:R-:W-:Y:S01]  /*6eb0*/  HMMA.16816.F32.BF16 R164, R124, R168, R104 ;  /* 0x000000a87ca4723c */ /* 0x000fe20000041868 */
[----:B------:R-:W-:Y:S01]  /*6ec0*/  FADD.FTZ R4, R30, R10 ;  /* 0x0000000a1e047221 */ /* 0x000fe20000010000 */
[----:B------:R1:W5:Y:S01]  /*6ed0*/  LDL.LU R231, [R1+0x50] ;  /* 0x0000500001e77983 */ /* 0x0003620000300800 */
[----:B------:R-:W-:-:S05]  /*6ee0*/  FADD.FTZ R5, R206, R5 ;  /* 0x00000005ce057221 */ /* 0x000fca0000010000 */
[C---:B------:R-:W-:Y:S08]  /*6ef0*/  HMMA.16816.F32.BF16 R76, R124.reuse, R78, R88 ;  /* 0x0000004e7c4c723c */ /* 0x040ff00000041858 */
[C---:B------:R-:W-:Y:S08]  /*6f00*/  HMMA.16816.F32.BF16 R180, R124.reuse, R184, R220 ;  /* 0x000000b87cb4723c */ /* 0x040ff000000418dc */
[C---:B------:R-:W-:Y:S08]  /*6f10*/  HMMA.16816.F32.BF16 R56, R124.reuse, R60, R56 ;  /* 0x0000003c7c38723c */ /* 0x040ff00000041838 */
[C---:B------:R-:W-:Y:S01]  /*6f20*/  HMMA.16816.F32.BF16 R152, R124.reuse, R154, R32 ;  /* 0x0000009a7c98723c */ /* 0x040fe20000041820 */
[----:B------:R-:W-:Y:S01]  /*6f30*/  FADD.FTZ R8, R134, R11 ;  /* 0x0000000b86087221 */ /* 0x000fe20000010000 */
[----:B------:R1:W5:Y:S04]  /*6f40*/  LDL.LU R230, [R1+0x4c] ;  /* 0x00004c0001e67983 */ /* 0x0003680000300800 */
[----:B------:R1:W5:Y:S02]  /*6f50*/  LDL.LU R229, [R1+0x48] ;  /* 0x0000480001e57983 */ /* 0x0003640000300800 */
[C---:B------:R-:W-:Y:S02]  /*6f60*/  HMMA.16816.F32.BF16 R88, R124.reuse, R92, R140 ;  /* 0x0000005c7c58723c */ /* 0x040fe4000004188c */
[----:B------:R1:W5:Y:S06]  /*6f70*/  LDL.LU R224, [R1+0x44] ;  /* 0x0000440001e07983 */ /* 0x00036c0000300800 */
        /* <DEDUP_REMOVED lines=8> */
[----:B------:R-:W-:-:S04]  /*7000*/  FADD.FTZ R4, R205, R5 ;  /* 0x00000005cd047221 */ /* 0x000fc80000010000 */
        /* <DEDUP_REMOVED lines=13> */
[----:B------:R-:W-:Y:S01]  /*70e0*/  FADD.FTZ R2, R28, R6 ;  /* 0x000000061c027221 */ /* 0x000fe20000010000 */
[----:B------:R1:W-:Y:S04]  /*70f0*/  STL [R1+0x20], R7 ;  /* 0x0000200701007387 */ /* 0x0003e80000100800 */
[----:B------:R1:W-:Y:S04]  /*7100*/  STL [R1+0x24], R5 ;  /* 0x0000240501007387 */ /* 0x0003e80000100800 */
[----:B------:R1:W-:Y:S04]  /*7110*/  STL [R1+0x2c], R0 ;  /* 0x00002c0001007387 */ /* 0x0003e80000100800 */
[----:B------:R1:W-:Y:S01]  /*7120*/  STL [R1+0x28], R2 ;  /* 0x0000280201007387 */ /* 0x0003e20000100800 */
[----:B------:R-:W-:Y:S01]  /*7130*/  UIMAD.WIDE.U32 UR28, UR27, UR4, URZ ;  /* 0x000000041b1c72a5 */ /* 0x000fe2000f8e003f */
[----:B------:R-:W-:-:S03]  /*7140*/  PLOP3.LUT P0, PT, PT, PT, UP6, 0x40, 0x0 ;  /* 0x000000000000781c */ /* 0x000fc60003f0e868 */
[----:B------:R-:W-:-:S04]  /*7150*/  @UP5 USHF.R.U32.HI UR27, URZ, UR5, UR29 ;  /* 0x000000053f1b5299 */ /* 0x000fc8000801161d */
[----:B------:R-:W-:-:S03]  /*7160*/  UIADD3 UR4, UR26, UR27, URZ ;  /* 0x0000001b1a047290 */ /* 0x000fc6000fffe03f */
[----:B------:R-:W-:Y:S02]  /*7170*/  ULDC UR27, c[0x0][0x328] ;  /* 0x0000ca00001b7ab9 */ /* 0x000fe40000000800 */
[----:B------:R-:W-:Y:S02]  /*7180*/  UIADD3 UR23, UR23, -0x2, URZ ;  /* 0xfffffffe17177890 */ /* 0x000fe4000fffe03f */
[----:B------:R-:W-:Y:S01]  /*7190*/  UIADD3 UR27, UR4, UR27, URZ ;  /* 0x0000001b041b7290 */ /* 0x000fe2000fffe03f */
[----:B------:R-:W-:Y:S05]  /*71a0*/  @P0 BRA `(.L_x_967) ;  /* 0x0000015000000947 */ /* 0x000fea0003800000 */
[----:B------:R-:W-:Y:S01]  /*71b0*/  ISETP.LT.AND P0, PT, RZ, UR4, PT ;  /* 0x00000004ff007c0c */ /* 0x000fe2000bf01270 */
[----:B------:R-:W-:Y:S02]  /*71c0*/  UIADD3 UR28, UR4, -0x1, URZ ;  /* 0xffffffff041c7890 */ /* 0x000fe4000fffe03f */
        /* <DEDUP_REMOVED lines=10> */
.L_x_968:
[----:B------:R-:W-:Y:S02]  /*7270*/  UISETP.NE.AND UP0, UPT, UR26, 0x1, UPT ;  /* 0x000000011a00788c */ /* 0x000fe4000bf05270 */
[----:B------:R-:W-:Y:S02]  /*7280*/  ULDC.64 UR4, c[0x0][0x330] ;  /* 0x0000cc0000047ab9 */ /* 0x000fe40000000a00 */
[----:B------:R-:W-:-:S07]  /*7290*/  UIMAD.WIDE.U32 UR30, UR28, UR4, URZ ;  /* 0x000000041c1e72a5 */ /* 0x000fce000f8e003f */
[----:B------:R-:W-:Y:S02]  /*72a0*/  @UP0 UMOV UR29, UR31 ;  /* 0x0000001f001d0c82 */ /* 0x000fe40008000000 */
[----:B------:R-:W-:Y:S02]  /*72b0*/  @UP0 USHF.R.U32.HI UR28, URZ, UR5, UR29 ;  /* 0x000000053f1c0299 */ /* 0x000fe4000801161d */
.L_x_969:
[----:B------:R-:W-:Y:S02]  /*72c0*/  ULDC UR4, c[0x0][0x32c] ;  /* 0x0000cb0000047ab9 */ /* 0x000fe40000000800 */
[----:B------:R-:W-:-:S04]  /*72d0*/  UIMAD UR4, UR28, UR26, UR4 ;  /* 0x0000001a1c0472a4 */ /* 0x000fc8000f8e0204 */
[----:B------:R-:W-:-:S04]  /*72e0*/  UISETP.LT.AND UP0, UPT, UR27, UR4, UPT ;  /* 0x000000041b00728c */ /* 0x000fc8000bf01270 */
[----:B------:R-:W-:-:S04]  /*72f0*/  USEL UR27, UR27, UR4, UP0 ;  /* 0x000000041b1b7287 */ /* 0x000fc80008000000 */
.L_x_967:
[----:B------:R-:W-:-:S04]  /*7300*/  UIMAD.WIDE UR4, UR27, 0x2aaaaaab, URZ ;  /* 0x2aaaaaab1b0478a5 */ /* 0x000fc8000f8e023f */
[----:B------:R-:W-:-:S04]  /*7310*/  USHF.R.U32.HI UR4, URZ, 0x1f, UR5 ;  /* 0x0000001f3f047899 */ /* 0x000fc80008011605 */
[----:B------:R-:W-:-:S04]  /*7320*/  ULEA.HI.SX32 UR4, UR5, UR4, 0x1d ;  /* 0x0000000405047291 */ /* 0x000fc8000f8fea3f */
[----:B------:R-:W-:-:S04]  /*7330*/  UISETP.LT.AND UP0, UPT, UR7, UR4, UPT ;  /* 0x000000040700728c */ /* 0x000fc8000bf01270 */
[----:B------:R-:W-:-:S04]  /*7340*/  USEL UR5, UR7, UR4, !UP0 ;  /* 0x0000000407057287 */ /* 0x000fc8000c000000 */
[----:B------:R-:W-:-:S06]  /*7350*/  UISETP.GE.AND UP0, UPT, UR23, UR5, UPT ;  /* 0x000000051700728c */ /* 0x000fcc000bf06270 */
[----:B------:R-:W-:-:S13]  /*7360*/  PLOP3.LUT P0, PT, PT, PT, UP0, 0x80, 0x0 ;  /* 0x000000000000781c */ /* 0x000fda0003f0f008 */
[----:B------:R-:W-:Y:S05]  /*7370*/  @!P0 BRA `(.L_x_970) ;  /* 0x0000538000008947 */ /* 0x000fea0003800000 */
[----:B------:R-:W2:Y:S04]  /*7380*/  LDL R4, [R1+0x10] ;  /* 0x0000100001047983 */ /* 0x000ea80000100800 */
[----:B-1----:R-:W3:Y:S04]  /*7390*/  LDL R2, [R1+0x3c] ;  /* 0x00003c0001027983 */ /* 0x002ee80000100800 */
[----:B------:R-:W3:Y:S04]  /*73a0*/  LDL R0, [R1+0x38] ;  /* 0x0000380001007983 */ /* 0x000ee80000100800 */
[----:B------:R-:W4:Y:S01]  /*73b0*/  LDL.LU R5, [R1+0x40] ;  /* 0x0000400001057983 */ /* 0x000f220000300800 */
[----:B------:R-:W-:Y:S01]  /*73c0*/  MOV R139, R3 ;  /* 0x00000003008b7202 */ /* 0x000fe20000000f00 */
[----:B------:R-:W-:-:S02]  /*73d0*/  IMAD.MOV.U32 R134, RZ, RZ, R136 ;  /* 0x000000ffff867224 */ /* 0x000fc400078e0088 */
[----:B------:R-:W-:Y:S02]  /*73e0*/  IMAD.MOV.U32 R132, RZ, RZ, R137 ;  /* 0x000000ffff847224 */ /* 0x000fe400078e0089 */
[----:B------:R-:W-:Y:S01]  /*73f0*/  IMAD.MOV.U32 R138, RZ, RZ, R135 ;  /* 0x000000ffff8a7224 */ /* 0x000fe200078e0087 */
[----:B--2---:R-:W-:Y:S02]  /*7400*/  SHF.L.U32 R3, R4, 0x1, RZ ;  /* 0x0000000104037819 */ /* 0x004fe400000006ff */
[C---:B---3--:R-:W-:Y:S01]  /*7410*/  SHF.L.U64.HI R2, R0.reuse, 0x1, R2 ;  /* 0x0000000100027819 */ /* 0x048fe20000010202 */
[----:B------:R-:W-:Y:S01]  /*7420*/  IMAD.SHL.U32 R0, R0, 0x2, RZ ;  /* 0x0000000200007824 */ /* 0x000fe200078e00ff */
[----:B----4-:R-:W-:-:S05]  /*7430*/  SHF.L.U64.HI R5, R4, 0x1, R5 ;  /* 0x0000000104057819 */ /* 0x010fca0000010205 */
[----:B------:R1:W-:Y:S04]  /*7440*/  STL [R1+0x8], R5 ;  /* 0x0000080501007387 */ /* 0x0003e80000100800 */
[----:B------:R1:W-:Y:S04]  /*7450*/  STL [R1+0x18], R3 ;  /* 0x0000180301007387 */ /* 0x0003e80000100800 */
[----:B------:R1:W-:Y:S04]  /*7460*/  STL [R1+0x4], R2 ;  /* 0x0000040201007387 */ /* 0x0003e80000100800 */
[----:B------:R1:W-:Y:S02]  /*7470*/  STL [R1], R0 ;  /* 0x0000000001007387 */ /* 0x0003e40000100800 */
.L_x_989:
[----:B-----5:R2:W5:Y:S01]  /*7480*/  LDL R248, [R1+0x18] ;  /* 0x0000180001f87983 */ /* 0x0205620000100800 */
[----:B------:R-:W-:Y:S04]  /*7490*/  DEPBAR.LE SB0, 0x0 ;  /* 0x000080000000791a */ /* 0x000fe80000000000 */
[----:B------:R-:W-:Y:S01]  /*74a0*/  BAR.SYNC.DEFER_BLOCKING 0x0 ;  /* 0x0000000000007b1d */ /* 0x000fe20000010000 */
[----:B------:R-:W-:Y:S01]  /*74b0*/  UISETP.GT.AND UP0, UPT, UR7, UR23, UPT ;  /* 0x000000170700728c */ /* 0x000fe2000bf04270 */
[----:B------:R-:W-:Y:S04]  /*74c0*/  SEL R244, RZ, 0x10, P4 ;  /* 0x00000010fff47807 */ /* 0x000fe80002000000 */
[----:B------:R2:W5:Y:S01]  /*74d0*/  LDL R246, [R1] ;  /* 0x0000000001f67983 */ /* 0x0005620000100800 */
[----:B------:R-:W-:Y:S03]  /*74e0*/  PLOP3.LUT P0, PT, PT, PT, UP0, 0x80, 0x0 ;  /* 0x000000000000781c */ /* 0x000fe60003f0f008 */
[----:B------:R2:W5:Y:S04]  /*74f0*/  LDL R245, [R1+0x8] ;  /* 0x0000080001f57983 */ /* 0x0005680000100800 */
        /* <DEDUP_REMOVED lines=8> */
[----:B------:R2:W1:Y:S04]  /*7580*/  LDSM.16.M88.4 R196, [R235] ;  /* 0x00000000ebc4783b */ /* 0x0004680000000200 */
[----:B------:R2:W1:Y:S04]  /*7590*/  LDSM.16.M88.4 R204, [R241] ;  /* 0x00000000f1cc783b */ /* 0x0004680000000200 */
[----:B------:R2:W1:Y:S01]  /*75a0*/  LDSM.16.M88.4 R208, [R240] ;  /* 0x00000000f0d0783b */ /* 0x0004620000000200 */
[----:B------:R-:W-:-:S05]  /*75b0*/  @P0 BRA `(.L_x_971) ;  /* 0x0000029000000947 */ /* 0x000fca0003800000 */
[----:B-1----:R-:W-:Y:S01]  /*75c0*/  SHF.R.S32.HI R0, RZ, 0x1f, R243 ;  /* 0x0000001fff007819 */ /* 0x002fe200000114f3 */
[----:B------:R-:W-:Y:S01]  /*75d0*/  IMAD.WIDE.U32 R2, R243, c[0x0][0x208], RZ ;  /* 0x00008200f3027a25 */ /* 0x000fe200078e00ff */
[----:B------:R-:W-:Y:S02]  /*75e0*/  SHF.R.S32.HI R4, RZ, 0x1f, R242 ;  /* 0x0000001fff047819 */ /* 0x000fe400000114f2 */
[----:B------:R-:W-:Y:S01]  /*75f0*/  IADD3 R15, R247, 0x2080, RZ ;  /* 0x00002080f70f7810 */ /* 0x000fe20007ffe0ff */
[----:B------:R-:W-:Y:S01]  /*7600*/  IMAD R0, R0, c[0x0][0x208], RZ ;  /* 0x0000820000007a24 */ /* 0x000fe200078e02ff */
[----:B------:R-:W-:Y:S01]  /*7610*/  IADD3 R14, -R244, 0x10, RZ ;  /* 0x00000010f40e7810 */ /* 0x000fe20007ffe1ff */
[----:B------:R-:W-:Y:S02]  /*7620*/  IMAD R4, R4, c[0x0][0x218], RZ ;  /* 0x0000860004047a24 */ /* 0x000fe400078e02ff */
[----:B------:R-:W-:Y:S01]  /*7630*/  IMAD R0, R243, c[0x0][0x20c], R0 ;  /* 0x00008300f3007a24 */ /* 0x000fe200078e0200 */
[----:B------:R-:W-:Y:S01]  /*7640*/  LOP3.LUT R14, R14, 0xf, RZ, 0xc0, !PT ;  /* 0x0000000f0e0e7812 */ /* 0x000fe200078ec0ff */
[C---:B------:R-:W-:Y:S02]  /*7650*/  IMAD R4, R242.reuse, c[0x0][0x21c], R4 ;  /* 0x00008700f2047a24 */ /* 0x040fe400078e0204 */
[----:B------:R-:W-:Y:S04]  /*7660*/  IMAD.IADD R3, R3, 0x1, R0 ;  /* 0x0000000103037824 */ /* 0x000fe800078e0200 */
[----:B------:R-:W-:Y:S05]  /*7670*/  IMAD.WIDE.U32 R2, R242, c[0x0][0x218], R2 ;  /* 0x00008600f2027a25 */ /* 0x000fea00078e0002 */
[----:B------:R-:W-:Y:S04]  /*7680*/  IADD3 R0, P0, R2, UR24, RZ ;  /* 0x0000001802007c10 */ /* 0x000fe8000ff1e0ff */
[----:B------:R-:W-:Y:S02]  /*7690*/  IADD3.X R3, R3, UR18, R4, P0, !PT ;  /* 0x0000001203037c10 */ /* 0x000fe400087fe404 */
[C---:B------:R-:W-:Y:S04]  /*76a0*/  LEA R2, P0, R0.reuse, c[0x0][0x1f8], 0x1 ;  /* 0x00007e0000027a11 */ /* 0x040fe800078008ff */
[----:B------:R-:W-:Y:S01]  /*76b0*/  LEA.HI.X R0, R0, c[0x0][0x1fc], R3, 0x1, P0 ;  /* 0x00007f0000007a11 */ /* 0x000fe200000f0c03 */
[----:B------:R-:W1:Y:S04]  /*76c0*/  SHFL.IDX PT, R6, R2, 0x1, 0x181f ;  /* 0x00381f0002067f89 */ /* 0x000e6800000e0000 */
[----:B------:R-:W2:Y:S04]  /*76d0*/  SHFL.IDX PT, R3, R2, RZ, 0x181f ;  /* 0x00181fff02037589 */ /* 0x000ea800000e0000 */
[----:B------:R-:W4:Y:S04]  /*76e0*/  SHFL.IDX PT, R4, R0, RZ, 0x181f ;  /* 0x00181fff00047589 */ /* 0x000f2800000e0000 */
[----:B------:R-:W3:Y:S04]  /*76f0*/  SHFL.IDX PT, R2, R2, 0x2, 0x181f ;  /* 0x00581f0002027f89 */ /* 0x000ee800000e0000 */
[----:B------:R-:W3:Y:S04]  /*7700*/  SHFL.IDX PT, R5, R0, 0x1, 0x181f ;  /* 0x00381f0000057f89 */ /* 0x000ee800000e0000 */
[----:B------:R-:W3:Y:S01]  /*7710*/  SHFL.IDX PT, R0, R0, 0x2, 0x181f ;  /* 0x00581f0000007f89 */ /* 0x000ee200000e0000 */
[-C--:B-1---5:R-:W-:Y:S02]  /*7720*/  IADD3 R8, P2, R6, R248.reuse, RZ ;  /* 0x000000f806087210 */ /* 0x0a2fe40007f5e0ff */
[C---:B--2---:R-:W-:Y:S02]  /*7730*/  IADD3 R12, P1, R3.reuse, R248, RZ ;  /* 0x000000f8030c7210 */ /* 0x044fe40007f3e0ff */
[-C--:B------:R-:W-:Y:S03]  /*7740*/  IADD3 R10, P0, R3, R246.reuse, RZ ;  /* 0x000000f6030a7210 */ /* 0x080fe60007f1e0ff */
[----:B----4-:R-:W-:Y:S01]  /*7750*/  IMAD.X R13, R4, 0x1, R245, P1 ;  /* 0x00000001040d7824 */ /* 0x010fe200008e06f5 */
[----:B------:R-:W-:Y:S01]  /*7760*/  IADD3 R6, P1, R6, R246, RZ ;  /* 0x000000f606067210 */ /* 0x000fe20007f3e0ff */
[----:B------:R-:W-:Y:S01]  /*7770*/  IMAD.X R11, R4, 0x1, R223, P0 ;  /* 0x00000001040b7824 */ /* 0x000fe200000e06df */
[----:B---3--:R-:W-:Y:S02]  /*7780*/  IADD3 R4, P0, R2, R248, RZ ;  /* 0x000000f802047210 */ /* 0x008fe40007f1e0ff */
[----:B------:R1:W-:Y:S01]  /*7790*/  LDGSTS.E.BYPASS.LTC128B.128 [R15], [R12.64], !P5 ;  /* 0x000000000c0f7fae */ /* 0x0003e2000e901d54 */
[C---:B------:R-:W-:Y:S03]  /*77a0*/  IMAD.X R9, R5.reuse, 0x1, R245, P2 ;  /* 0x0000000105097824 */ /* 0x040fe600010e06f5 */
[----:B------:R1:W-:Y:S01]  /*77b0*/  LDGSTS.E.BYPASS.LTC128B.128 [R15+0x1800], [R10.64], !P4 ;  /* 0x018000000a0f7fae */ /* 0x0003e2000e101d54 */
        /* <DEDUP_REMOVED lines=9> */
.L_x_971:
[-C--:B-1-3--:R-:W-:Y:S01]  /*7850*/  HMMA.16816.F32.BF16 R4, R48, R16.reuse, RZ ;  /* 0x000000103004723c */ /* 0x08afe200000418ff */
[----:B------:R-:W-:Y:S01]  /*7860*/  LDSM.16.M88.4 R212, [R230+0x5080] ;  /* 0x00508000e6d4783b */ /* 0x000fe20000000200 */
[----:B------:R-:W-:Y:S06]  /*7870*/  UISETP.GT.AND UP0, UPT, UR23, UR7, UPT ;  /* 0x000000071700728c */ /* 0x000fec000bf04270 */
[C---:B----4-:R-:W-:Y:S01]  /*7880*/  HMMA.16816.F32.BF16 R8, R44.reuse, R16, RZ ;  /* 0x000000102c08723c */ /* 0x050fe200000418ff */
[----:B------:R-:W0:Y:S01]  /*7890*/  LDGDEPBAR ;  /* 0x00000000000079af */ /* 0x000e220000000000 */
[----:B------:R-:W-:Y:S06]  /*78a0*/  PLOP3.LUT P0, PT, PT, PT, UP0, 0x80, 0x0 ;  /* 0x000000000000781c */ /* 0x000fec0003f0f008 */
[-C--:B------:R-:W-:Y:S01]  /*78b0*/  HMMA.16816.F32.BF16 R12, R44, R18.reuse, RZ ;  /* 0x000000122c0c723c */ /* 0x080fe200000418ff */
[----:B------:R-:W-:Y:S07]  /*78c0*/  LDSM.16.M88.4 R216, [R232+0xa080] ;  /* 0x00a08000e8d8783b */ /* 0x000fee0000000200 */
[C---:B------:R-:W-:Y:S08]  /*78d0*/  HMMA.16816.F32.BF16 R16, R48.reuse, R18, RZ ;  /* 0x000000123010723c */ /* 0x040ff000000418ff */
[-C--:B------:R-:W-:Y:S08]  /*78e0*/  HMMA.16816.F32.BF16 R20, R48, R32.reuse, RZ ;  /* 0x000000203014723c */ /* 0x080ff000000418ff */
[C---:B------:R-:W-:Y:S08]  /*78f0*/  HMMA.16816.F32.BF16 R24, R44.reuse, R32, RZ ;  /* 0x000000202c18723c */ /* 0x040ff000000418ff */
[-C--:B------:R-:W-:Y:S08]  /*7900*/  HMMA.16816.F32.BF16 R28, R44, R34.reuse, RZ ;  /* 0x000000222c1c723c */ /* 0x080ff000000418ff */
[C---:B------:R-:W-:Y:S08]  /*7910*/  HMMA.16816.F32.BF16 R32, R48.reuse, R34, RZ ;  /* 0x000000223020723c */ /* 0x040ff000000418ff */
[-C--:B------:R-:W-:Y:S08]  /*7920*/  HMMA.16816.F32.BF16 R36, R48, R140.reuse, RZ ;  /* 0x0000008c3024723c */ /* 0x080ff000000418ff */
[C---:B------:R-:W-:Y:S08]  /*7930*/  HMMA.16816.F32.BF16 R40, R44.reuse, R140, RZ ;  /* 0x0000008c2c28723c */ /* 0x040ff000000418ff */
[-C--:B------:R-:W-:Y:S08]  /*7940*/  HMMA.16816.F32.BF16 R44, R44, R142.reuse, RZ ;  /* 0x0000008e2c2c723c */ /* 0x080ff000000418ff */
[----:B------:R-:W-:Y:S01]  /*7950*/  HMMA.16816.F32.BF16 R48, R48, R142, RZ ;  /* 0x0000008e3030723c */ /* 0x000fe200000418ff */
[----:B------:R-:W1:Y:S07]  /*7960*/  LDSM.16.M88.4 R140, [R232+0x8080] ;  /* 0x00808000e88c783b */ /* 0x000e6e0000000200 */
[-C--:B------:R-:W-:Y:S08]  /*7970*/  HMMA.16816.F32.BF16 R4, R192, R196.reuse, R4 ;  /* 0x000000c4c004723c */ /* 0x080ff00000041804 */
[C---:B------:R-:W-:Y:S08]  /*7980*/  HMMA.16816.F32.BF16 R8, R200.reuse, R196, R8 ;  /* 0x000000c4c808723c */ /* 0x040ff00000041808 */
[-C--:B------:R-:W-:Y:S08]  /*7990*/  HMMA.16816.F32.BF16 R12, R200, R198.reuse, R12 ;  /* 0x000000c6c80c723c */ /* 0x080ff0000004180c */
[C---:B------:R-:W-:Y:S01]  /*79a0*/  HMMA.16816.F32.BF16 R16, R192.reuse, R198, R16 ;  /* 0x000000c6c010723c */ /* 0x040fe20000041810 */
[----:B------:R-:W3:Y:S07]  /*79b0*/  LDSM.16.M88.4 R196, [R230+0x5880] ;  /* 0x00588000e6c4783b */ /* 0x000eee0000000200 */
[-C--:B------:R-:W-:Y:S08]  /*79c0*/  HMMA.16816.F32.BF16 R20, R192, R204.reuse, R20 ;  /* 0x000000ccc014723c */ /* 0x080ff00000041814 */
[C---:B------:R-:W-:Y:S08]  /*79d0*/  HMMA.16816.F32.BF16 R24, R200.reuse, R204, R24 ;  /* 0x000000ccc818723c */ /* 0x040ff00000041818 */
[-C--:B------:R-:W-:Y:S08]  /*79e0*/  HMMA.16816.F32.BF16 R28, R200, R206.reuse, R28 ;  /* 0x000000cec81c723c */ /* 0x080ff0000004181c */
[C---:B------:R-:W-:Y:S01]  /*79f0*/  HMMA.16816.F32.BF16 R32, R192.reuse, R206, R32 ;  /* 0x000000cec020723c */ /* 0x040fe20000041820 */
[----:B------:R-:W4:Y:S07]  /*7a00*/  LDSM.16.M88.4 R204, [R230+0x6080] ;  /* 0x00608000e6cc783b */ /* 0x000f2e0000000200 */
[-C--:B------:R-:W-:Y:S08]  /*7a10*/  HMMA.16816.F32.BF16 R36, R192, R208.reuse, R36 ;  /* 0x000000d0c024723c */ /* 0x080ff00000041824 */
[C---:B------:R-:W-:Y:S08]  /*7a20*/  HMMA.16816.F32.BF16 R40, R200.reuse, R208, R40 ;  /* 0x000000d0c828723c */ /* 0x040ff00000041828 */
[-C--:B------:R-:W-:Y:S01]  /*7a30*/  HMMA.16816.F32.BF16 R44, R200, R210.reuse, R44 ;  /* 0x000000d2c82c723c */ /* 0x080fe2000004182c */
[----:B------:R-:W-:Y:S07]  /*7a40*/  LDSM.16.M88.4 R200, [R229] ;  /* 0x00000000e5c8783b */ /* 0x000fee0000000200 */
[----:B------:R-:W-:Y:S01]  /*7a50*/  HMMA.16816.F32.BF16 R48, R192, R210, R48 ;  /* 0x000000d2c030723c */ /* 0x000fe20000041830 */
[----:B------:R-:W2:Y:S07]  /*7a60*/  LDSM.16.M88.4 R192, [R234+0x8080] ;  /* 0x00808000eac0783b */ /* 0x000eae0000000200 */
[-C--:B-1----:R-:W-:Y:S01]  /*7a70*/  HMMA.16816.F32.BF16 R4, R140, R212.reuse, R4 ;  /* 0x000000d48c04723c */ /* 0x082fe20000041804 */
[----:B------:R-:W1:Y:S07]  /*7a80*/  LDSM.16.M88.4 R208, [R234+0xa080] ;  /* 0x00a08000ead0783b */ /* 0x000e6e0000000200 */
[C---:B------:R-:W-:Y:S08]  /*7a90*/  HMMA.16816.F32.BF16 R8, R216.reuse, R212, R8 ;  /* 0x000000d4d808723c */ /* 0x040ff00000041808 */
[-C--:B------:R-:W-:Y:S08]  /*7aa0*/  HMMA.16816.F32.BF16 R12, R216, R214.reuse, R12 ;  /* 0x000000d6d80c723c */ /* 0x080ff0000004180c */
[C---:B------:R-:W-:Y:S01]  /*7ab0*/  HMMA.16816.F32.BF16 R16, R140.reuse, R214, R16 ;  /* 0x000000d68c10723c */ /* 0x040fe20000041810 */
[----:B------:R-:W-:Y:S07]  /*7ac0*/  LDSM.16.M88.4 R212, [R229+0x1000] ;  /* 0x00100000e5d4783b */ /* 0x000fee0000000200 */
[-C--:B---3--:R-:W-:Y:S08]  /*7ad0*/  HMMA.16816.F32.BF16 R20, R140, R196.reuse, R20 ;  /* 0x000000c48c14723c */ /* 0x088ff00000041814 */
[C---:B------:R-:W-:Y:S08]  /*7ae0*/  HMMA.16816.F32.BF16 R24, R216.reuse, R196, R24 ;  /* 0x000000c4d818723c */ /* 0x040ff00000041818 */
[-C--:B------:R-:W-:Y:S08]  /*7af0*/  HMMA.16816.F32.BF16 R28, R216, R198.reuse, R28 ;  /* 0x000000c6d81c723c */ /* 0x080ff0000004181c */
[C---:B------:R-:W-:Y:S01]  /*7b00*/  HMMA.16816.F32.BF16 R32, R140.reuse, R198, R32 ;  /* 0x000000c68c20723c */ /* 0x040fe20000041820 */
[----:B------:R-:W3:Y:S07]  /*7b10*/  LDSM.16.M88.4 R196, [R229+0x800] ;  /* 0x00080000e5c4783b */ /* 0x000eee0000000200 */
[-C--:B----4-:R-:W-:Y:S08]  /*7b20*/  HMMA.16816.F32.BF16 R36, R140, R204.reuse, R36 ;  /* 0x000000cc8c24723c */ /* 0x090ff00000041824 */
[C---:B------:R-:W-:Y:S08]  /*7b30*/  HMMA.16816.F32.BF16 R40, R216.reuse, R204, R40 ;  /* 0x000000ccd828723c */ /* 0x040ff00000041828 */
[-C--:B------:R-:W-:Y:S01]  /*7b40*/  HMMA.16816.F32.BF16 R44, R216, R206.reuse, R44 ;  /* 0x000000ced82c723c */ /* 0x080fe2000004182c */
[----:B------:R-:W-:Y:S07]  /*7b50*/  LDSM.16.M88.4 R216, [R231+0xe080] ;  /* 0x00e08000e7d8783b */ /* 0x000fee0000000200 */
[----:B------:R-:W-:Y:S01]  /*7b60*/  HMMA.16816.F32.BF16 R48, R140, R206, R48 ;  /* 0x000000ce8c30723c */ /* 0x000fe20000041830 */
[----:B------:R-:W-:Y:S07]  /*7b70*/  LDSM.16.M88.4 R140, [R231+0xc080] ;  /* 0x00c08000e78c783b */ /* 0x000fee0000000200 */
[-C--:B--2---:R-:W-:Y:S01]  /*7b80*/  HMMA.16816.F32.BF16 R4, R192, R200.reuse, R4 ;  /* 0x000000c8c004723c */ /* 0x084fe20000041804 */
[----:B------:R-:W2:Y:S07]  /*7b90*/  LDSM.16.M88.4 R204, [R224+0x6880] ;  /* 0x00688000e0cc783b */ /* 0x000eae0000000200 */
[C---:B-1----:R-:W-:Y:S08]  /*7ba0*/  HMMA.16816.F32.BF16 R8, R208.reuse, R200, R8 ;  /* 0x000000c8d008723c */ /* 0x042ff00000041808 */
[-C--:B------:R-:W-:Y:S08]  /*7bb0*/  HMMA.16816.F32.BF16 R12, R208, R202.reuse, R12 ;  /* 0x000000cad00c723c */ /* 0x080ff0000004180c */
[C---:B------:R-:W-:Y:S01]  /*7bc0*/  HMMA.16816.F32.BF16 R16, R192.reuse, R202, R16 ;  /* 0x000000cac010723c */ /* 0x040fe20000041810 */
[----:B------:R-:W1:Y:S07]  /*7bd0*/  LDSM.16.M88.4 R200, [R224+0x7080] ;  /* 0x00708000e0c8783b */ /* 0x000e6e0000000200 */
[-C--:B---3--:R-:W-:Y:S08]  /*7be0*/  HMMA.16816.F32.BF16 R20, R192, R196.reuse, R20 ;  /* 0x000000c4c014723c */ /* 0x088ff00000041814 */
        /* <DEDUP_REMOVED lines=10> */
[-C--:B--2---:R-:W-:Y:S01]  /*7c90*/  HMMA.16816.F32.BF16 R4, R140, R204.reuse, R4 ;  /* 0x000000cc8c04723c */ /* 0x084fe20000041804 */
[----:B------:R-:W-:Y:S07]  /*7ca0*/  LDSM.16.M88.4 R212, [R238] ;  /* 0x00000000eed4783b */ /* 0x000fee0000000200 */
[C---:B------:R-:W-:Y:S08]  /*7cb0*/  HMMA.16816.F32.BF16 R8, R216.reuse, R204, R8 ;  /* 0x000000ccd808723c */ /* 0x040ff00000041808 */
[-C--:B------:R-:W-:Y:S08]  /*7cc0*/  HMMA.16816.F32.BF16 R12, R216, R206.reuse, R12 ;  /* 0x000000ced80c723c */ /* 0x080ff0000004180c */
[C---:B------:R-:W-:Y:S01]  /*7cd0*/  HMMA.16816.F32.BF16 R16, R140.reuse, R206, R16 ;  /* 0x000000ce8c10723c */ /* 0x040fe20000041810 */
[----:B------:R-:W2:Y:S07]  /*7ce0*/  LDSM.16.M88.4 R204, [R239] ;  /* 0x00000000efcc783b */ /* 0x000eae0000000200 */
[-C--:B-1----:R-:W-:Y:S08]  /*7cf0*/  HMMA.16816.F32.BF16 R20, R140, R200.reuse, R20 ;  /* 0x000000c88c14723c */ /* 0x082ff00000041814 */
[C---:B------:R-:W-:Y:S08]  /*7d00*/  HMMA.16816.F32.BF16 R24, R216.reuse, R200, R24 ;  /* 0x000000c8d818723c */ /* 0x040ff00000041818 */
[-C--:B------:R-:W-:Y:S08]  /*7d10*/  HMMA.16816.F32.BF16 R28, R216, R202.reuse, R28 ;  /* 0x000000cad81c723c */ /* 0x080ff0000004181c */
[C---:B------:R-:W-:Y:S01]  /*7d20*/  HMMA.16816.F32.BF16 R32, R140.reuse, R202, R32 ;  /* 0x000000ca8c20723c */ /* 0x040fe20000041820 */
[----:B------:R-:W1:Y:S07]  /*7d30*/  LDSM.16.M88.4 R200, [R237] ;  /* 0x00000000edc8783b */ /* 0x000e6e0000000200 */
[-C--:B---3--:R-:W-:Y:S08]  /*7d40*/  HMMA.16816.F32.BF16 R36, R140, R192.reuse, R36 ;  /* 0x000000c08c24723c */ /* 0x088ff00000041824 */
[C---:B------:R-:W-:Y:S08]  /*7d50*/  HMMA.16816.F32.BF16 R40, R216.reuse, R192, R40 ;  /* 0x000000c0d828723c */ /* 0x040ff00000041828 */
[-C--:B------:R-:W-:Y:S01]  /*7d60*/  HMMA.16816.F32.BF16 R44, R216, R194.reuse, R44 ;  /* 0x000000c2d82c723c */ /* 0x080fe2000004182c */
[----:B------:R-:W-:Y:S07]  /*7d70*/  LDSM.16.M88.4 R216, [R236+0xe080] ;  /* 0x00e08000ecd8783b */ /* 0x000fee0000000200 */
[----:B------:R-:W-:Y:S01]  /*7d80*/  HMMA.16816.F32.BF16 R48, R140, R194, R48 ;  /* 0x000000c28c30723c */ /* 0x000fe20000041830 */
[----:B------:R-:W-:Y:S07]  /*7d90*/  LDSM.16.M88.4 R140, [R232+0xc080] ;  /* 0x00c08000e88c783b */ /* 0x000fee0000000200 */
[-C--:B--2---:R-:W-:Y:S01]  /*7da0*/  HMMA.16816.F32.BF16 R4, R196, R204.reuse, R4 ;  /* 0x000000ccc404723c */ /* 0x084fe20000041804 */
[----:B------:R-:W2:Y:S07]  /*7db0*/  LDSM.16.M88.4 R192, [R230+0x6880] ;  /* 0x00688000e6c0783b */ /* 0x000eae0000000200 */
        /* <DEDUP_REMOVED lines=8> */
[----:B------:R-:W-:Y:S07]  /*7e40*/  LDSM.16.M88.4 R212, [R230+0x7880] ;  /* 0x00788000e6d4783b */ /* 0x000fee0000000200 */
[-C--:B-1----:R-:W-:Y:S08]  /*7e50*/  HMMA.16816.F32.BF16 R36, R196, R200.reuse, R36 ;  /* 0x000000c8c424723c */ /* 0x082ff00000041824 */
[C---:B------:R-:W-:Y:S08]  /*7e60*/  HMMA.16816.F32.BF16 R40, R208.reuse, R200, R40 ;  /* 0x000000c8d028723c */ /* 0x040ff00000041828 */
[-C--:B------:R-:W-:Y:S01]  /*7e70*/  HMMA.16816.F32.BF16 R44, R208, R202.reuse, R44 ;  /* 0x000000cad02c723c */ /* 0x080fe2000004182c */
[----:B------:R-:W1:Y:S07]  /*7e80*/  LDSM.16.M88.4 R208, [R230+0x7080] ;  /* 0x00708000e6d0783b */ /* 0x000e6e0000000200 */
[----:B------:R-:W-:Y:S01]  /*7e90*/  HMMA.16816.F32.BF16 R48, R196, R202, R48 ;  /* 0x000000cac430723c */ /* 0x000fe20000041830 */
[----:B------:R-:W-:Y:S07]  /*7ea0*/  LDSM.16.M88.4 R196, [R234+0xc080] ;  /* 0x00c08000eac4783b */ /* 0x000fee0000000200 */
[-C--:B--2---:R-:W-:Y:S01]  /*7eb0*/  HMMA.16816.F32.BF16 R4, R140, R192.reuse, R4 ;  /* 0x000000c08c04723c */ /* 0x084fe20000041804 */
[----:B------:R-:W2:Y:S07]  /*7ec0*/  LDSM.16.M88.4 R200, [R229+0x1800] ;  /* 0x00180000e5c8783b */ /* 0x000eae0000000200 */
[C---:B---3--:R-:W-:Y:S08]  /*7ed0*/  HMMA.16816.F32.BF16 R8, R204.reuse, R192, R8 ;  /* 0x000000c0cc08723c */ /* 0x048ff00000041808 */
[-C--:B------:R-:W-:Y:S08]  /*7ee0*/  HMMA.16816.F32.BF16 R12, R204, R194.reuse, R12 ;  /* 0x000000c2cc0c723c */ /* 0x080ff0000004180c */
[C---:B------:R-:W-:Y:S08]  /*7ef0*/  HMMA.16816.F32.BF16 R16, R140.reuse, R194, R16 ;  /* 0x000000c28c10723c */ /* 0x040ff00000041810 */
[-C--:B-1----:R-:W-:Y:S08]  /*7f00*/  HMMA.16816.F32.BF16 R20, R140, R208.reuse, R20 ;  /* 0x000000d08c14723c */ /* 0x082ff00000041814 */
[C---:B------:R-:W-:Y:S08]  /*7f10*/  HMMA.16816.F32.BF16 R24, R204.reuse, R208, R24 ;  /* 0x000000d0cc18723c */ /* 0x040ff00000041818 */
[-C--:B------:R-:W-:Y:S08]  /*7f20*/  HMMA.16816.F32.BF16 R28, R204, R210.reuse, R28 ;  /* 0x000000d2cc1c723c */ /* 0x080ff0000004181c */
[C---:B------:R-:W-:Y:S08]  /*7f30*/  HMMA.16816.F32.BF16 R32, R140.reuse, R210, R32 ;  /* 0x000000d28c20723c */ /* 0x040ff00000041820 */
[-C--:B------:R-:W-:Y:S08]  /*7f40*/  HMMA.16816.F32.BF16 R36, R140, R212.reuse, R36 ;  /* 0x000000d48c24723c */ /* 0x080ff00000041824 */
[C---:B------:R-:W-:Y:S08]  /*7f50*/  HMMA.16816.F32.BF16 R40, R204.reuse, R212, R40 ;  /* 0x000000d4cc28723c */ /* 0x040ff00000041828 */
[-C--:B------:R-:W-:Y:S08]  /*7f60*/  HMMA.16816.F32.BF16 R44, R204, R214.reuse, R44 ;  /* 0x000000d6cc2c723c */ /* 0x080ff0000004182c */
[----:B------:R-:W-:Y:S08]  /*7f70*/  HMMA.16816.F32.BF16 R48, R140, R214, R48 ;  /* 0x000000d68c30723c */ /* 0x000ff00000041830 */
[-C--:B--2---:R-:W-:Y:S08]  /*7f80*/  HMMA.16816.F32.BF16 R4, R196, R200.reuse, R4 ;  /* 0x000000c8c404723c */ /* 0x084ff00000041804 */
[C---:B------:R-:W-:Y:S08]  /*7f90*/  HMMA.16816.F32.BF16 R8, R216.reuse, R200, R8 ;  /* 0x000000c8d808723c */ /* 0x040ff00000041808 */
[-C--:B------:R-:W-:Y:S08]  /*7fa0*/  HMMA.16816.F32.BF16 R12, R216, R202.reuse, R12 ;  /* 0x000000cad80c723c */ /* 0x080ff0000004180c */
        /* <DEDUP_REMOVED lines=26> */
[----:B------:R-:W2:Y:S10]  /*8150*/  MUFU.TANH R143, R18 ;  /* 0x00000012008f7308 */ /* 0x000eb40000002400 */
[----:B------:R2:W2:Y:S01]  /*8160*/  MUFU.TANH R142, R19 ;  /* 0x00000013008e7308 */ /* 0x0004a20000002400 */
[----:B-1----:R-:W1:Y:S01]  /*8170*/  LDSM.16.M88.4 R8, [R229+0x2800] ;  /* 0x00280000e508783b */ /* 0x002e620000000200 */
[----:B------:R-:W-:Y:S04]  /*8180*/  DEPBAR.LE SB0, 0x0 ;  /* 0x000080000000791a */ /* 0x000fe80000000000 */
[-C--:B----4-:R-:W-:Y:S04]  /*8190*/  HMMA.16816.F32.BF16 R20, R196, R4.reuse, R20 ;  /* 0x00000004c414723c */ /* 0x090fe80000041814 */
[----:B------:R-:W4:Y:S01]  /*81a0*/  MUFU.TANH R200, R12 ;  /* 0x0000000c00c87308 */ /* 0x000f220000002400 */
[----:B------:R-:W-:Y:S03]  /*81b0*/  BAR.SYNC.DEFER_BLOCKING 0x0 ;  /* 0x0000000000007b1d */ /* 0x000fe60000010000 */
[C---:B------:R-:W-:Y:S06]  /*81c0*/  HMMA.16816.F32.BF16 R24, R216.reuse, R4, R24 ;  /* 0x00000004d818723c */ /* 0x040fec0000041818 */
[----:B------:R-:W1:Y:S02]  /*81d0*/  MUFU.TANH R194, R13 ;  /* 0x0000000d00c27308 */ /* 0x000e640000002400 */
[-C--:B------:R-:W-:Y:S08]  /*81e0*/  HMMA.16816.F32.BF16 R28, R216, R6.reuse, R28 ;  /* 0x00000006d81c723c */ /* 0x080ff0000004181c */
[----:B------:R-:W2:Y:S01]  /*81f0*/  MUFU.TANH R214, R14 ;  /* 0x0000000e00d67308 */ /* 0x000ea20000002400 */
[C---:B------:R-:W-:Y:S04]  /*8200*/  HMMA.16816.F32.BF16 R32, R196.reuse, R6, R32 ;  /* 0x00000006c420723c */ /* 0x040fe80000041820 */
[----:B------:R-:W-:Y:S02]  /*8210*/  FMUL.FTZ R20, R20, c[0x0][0x320] ;  /* 0x0000c80014147a20 */ /* 0x000fe40000410000 */
[----:B------:R-:W-:Y:S03]  /*8220*/  FMUL.FTZ R21, R21, c[0x0][0x320] ;  /* 0x0000c80015157a20 */ /* 0x000fe60000410000 */
[----:B------:R-:W2:Y:S03]  /*8230*/  MUFU.TANH R213, R15 ;  /* 0x0000000f00d57308 */ /* 0x000ea60000002400 */
[----:B------:R-:W-:Y:S01]  /*8240*/  FMUL.FTZ R22, R22, c[0x0][0x320] ;  /* 0x0000c80016167a20 */ /* 0x000fe20000410000 */
[-C--:B-1----:R-:W-:Y:S03]  /*8250*/  HMMA.16816.F32.BF16 R36, R196, R8.reuse, R36 ;  /* 0x00000008c424723c */ /* 0x082fe60000041824 */
[----:B------:R-:W-:Y:S02]  /*8260*/  FMUL.FTZ R23, R23, c[0x0][0x320] ;  /* 0x0000c80017177a20 */ /* 0x000fe40000410000 */
[----:B------:R-:W-:Y:S01]  /*8270*/  FMUL.FTZ R24, R24, c[0x0][0x320] ;  /* 0x0000c80018187a20 */ /* 0x000fe20000410000 */
[----:B------:R-:W1:Y:S01]  /*8280*/  MUFU.TANH R135, R20 ;  /* 0x0000001400877308 */ /* 0x000e620000002400 */
[----:B------:R-:W-:Y:S01]  /*8290*/  FMUL.FTZ R25, R25, c[0x0][0x320] ;  /* 0x0000c80019197a20 */ /* 0x000fe20000410000 */
[C---:B------:R-:W-:Y:S04]  /*82a0*/  HMMA.16816.F32.BF16 R40, R216.reuse, R8, R40 ;  /* 0x00000008d828723c */ /* 0x040fe80000041828 */
[----:B------:R-:W-:Y:S02]  /*82b0*/  FMUL.FTZ R26, R26, c[0x0][0x320] ;  /* 0x0000c8001a1a7a20 */ /* 0x000fe40000410000 */
[----:B------:R-:W-:Y:S02]  /*82c0*/  FMUL.FTZ R27, R27, c[0x0][0x320] ;  /* 0x0000c8001b1b7a20 */ /* 0x000fe40000410000 */
[----:B------:R-:W1:Y:S01]  /*82d0*/  MUFU.TANH R133, R21 ;  /* 0x0000001500857308 */ /* 0x000e620000002400 */
[-C--:B------:R-:W-:Y:S03]  /*82e0*/  HMMA.16816.F32.BF16 R44, R216, R10.reuse, R44 ;  /* 0x0000000ad82c723c */ /* 0x080fe6000004182c */
[----:B------:R-:W-:Y:S02]  /*82f0*/  FMUL.FTZ R28, R28, c[0x0][0x320] ;  /* 0x0000c8001c1c7a20 */ /* 0x000fe40000410000 */
[----:B------:R-:W-:Y:S02]  /*8300*/  FMUL.FTZ R29, R29, c[0x0][0x320] ;  /* 0x0000c8001d1d7a20 */ /* 0x000fe40000410000 */
[----:B------:R-:W-:Y:S01]  /*8310*/  FMUL.FTZ R30, R30, c[0x0][0x320] ;  /* 0x0000c8001e1e7a20 */ /* 0x000fe20000410000 */
[----:B------:R-:W-:Y:S01]  /*8320*/  HMMA.16816.F32.BF16 R48, R196, R10, R48 ;  /* 0x0000000ac430723c */ /* 0x000fe20000041830 */
[----:B------:R1:W1:Y:S03]  /*8330*/  MUFU.TANH R140, R22 ;  /* 0x00000016008c7308 */ /* 0x0002660000002400 */
[----:B------:R-:W-:Y:S03]  /*8340*/  FMUL.FTZ R31, R31, c[0x0][0x320] ;  /* 0x0000c8001f1f7a20 */ /* 0x000fe60000410000 */
[----:B------:R-:W-:Y:S02]  /*8350*/  FMUL.FTZ R42, R42, c[0x0][0x320] ;  /* 0x0000c8002a2a7a20 */ /* 0x000fe40000410000 */
[----:B------:R-:W-:Y:S02]  /*8360*/  FMUL.FTZ R43, R43, c[0x0][0x320] ;  /* 0x0000c8002b2b7a20 */ /* 0x000fe40000410000 */
[----:B------:R3:W3:Y:S05]  /*8370*/  MUFU.TANH R137, R23 ;  /* 0x0000001700897308 */ /* 0x0006ea0000002400 */
[----:B------:R-:W-:Y:S02]  /*8380*/  FMUL.FTZ R46, R46, c[0x0][0x320] ;  /* 0x0000c8002e2e7a20 */ /* 0x000fe40000410000 */
[----:B------:R-:W-:Y:S03]  /*8390*/  FMUL.FTZ R47, R47, c[0x0][0x320] ;  /* 0x0000c8002f2f7a20 */ /* 0x000fe60000410000 */
[----:B------:R4:W4:Y:S03]  /*83a0*/  MUFU.TANH R204, R24 ;  /* 0x0000001800cc7308 */ /* 0x0009260000002400 */
[----:B--2---:R-:W-:Y:S02]  /*83b0*/  FMUL.FTZ R19, R48, c[0x0][0x320] ;  /* 0x0000c80030137a20 */ /* 0x004fe40000410000 */
[----:B-1----:R-:W-:Y:S02]  /*83c0*/  FMUL.FTZ R22, R37, c[0x0][0x320] ;  /* 0x0000c80025167a20 */ /* 0x002fe40000410000 */
[----:B------:R-:W-:Y:S02]  /*83d0*/  FMUL.FTZ R18, R49, c[0x0][0x320] ;  /* 0x0000c80031127a20 */ /* 0x000fe40000410000 */
[----:B------:R-:W-:Y:S01]  /*83e0*/  FMUL.FTZ R21, R50, c[0x0][0x320] ;  /* 0x0000c80032157a20 */ /* 0x000fe20000410000 */
[----:B------:R1:W2:Y:S01]  /*83f0*/  MUFU.TANH R208, R25 ;  /* 0x0000001900d07308 */ /* 0x0002a20000002400 */
[----:B------:R-:W-:Y:S02]  /*8400*/  FMUL.FTZ R20, R51, c[0x0][0x320] ;  /* 0x0000c80033147a20 */ /* 0x000fe40000410000 */
[----:B---3--:R-:W-:Y:S07]  /*8410*/  FMUL.FTZ R23, R45, c[0x0][0x320] ;  /* 0x0000c8002d177a20 */ /* 0x008fee0000410000 */
[----:B------:R3:W2:Y:S01]  /*8420*/  MUFU.TANH R220, R26 ;  /* 0x0000001a00dc7308 */ /* 0x0006a20000002400 */
[----:B----4-:R-:W-:Y:S09]  /*8430*/  FMUL.FTZ R24, R36, c[0x0][0x320] ;  /* 0x0000c80024187a20 */ /* 0x010ff20000410000 */
[----:B------:R4:W2:Y:S01]  /*8440*/  MUFU.TANH R215, R27 ;  /* 0x0000001b00d77308 */ /* 0x0008a20000002400 */
[----:B-1----:R-:W-:Y:S02]  /*8450*/  FMUL.FTZ R25, R33, c[0x0][0x320] ;  /* 0x0000c80021197a20 */ /* 0x002fe40000410000 */
[----:B------:R-:W-:Y:S07]  /*8460*/  FMUL.FTZ R33, R34, c[0x0][0x320] ;  /* 0x0000c80022217a20 */ /* 0x000fee0000410000 */
[----:B------:R1:W1:Y:S01]  /*8470*/  MUFU.TANH R141, R28 ;  /* 0x0000001c008d7308 */ /* 0x0002620000002400 */
[----:B---3--:R-:W-:Y:S02]  /*8480*/  FMUL.FTZ R26, R32, c[0x0][0x320] ;  /* 0x0000c800201a7a20 */ /* 0x008fe40000410000 */
[----:B------:R-:W-:Y:S07]  /*8490*/  FMUL.FTZ R32, R35, c[0x0][0x320] ;  /* 0x0000c80023207a20 */ /* 0x000fee0000410000 */
[----:B------:R3:W2:Y:S01]  /*84a0*/  MUFU.TANH R136, R29 ;  /* 0x0000001d00887308 */ /* 0x0006a20000002400 */
[----:B----4-:R-:W-:Y:S09]  /*84b0*/  FMUL.FTZ R27, R39, c[0x0][0x320] ;  /* 0x0000c800271b7a20 */ /* 0x010ff20000410000 */
[----:B------:R4:W2:Y:S01]  /*84c0*/  MUFU.TANH R212, R30 ;  /* 0x0000001e00d47308 */ /* 0x0008a20000002400 */
[----:B-1----:R-:W-:Y:S09]  /*84d0*/  FMUL.FTZ R28, R38, c[0x0][0x320] ;  /* 0x0000c800261c7a20 */ /* 0x002ff20000410000 */
[----:B------:R1:W1:Y:S01]  /*84e0*/  MUFU.TANH R209, R31 ;  /* 0x0000001f00d17308 */ /* 0x0002620000002400 */
[----:B---3--:R-:W-:Y:S09]  /*84f0*/  FMUL.FTZ R29, R44, c[0x0][0x320] ;  /* 0x0000c8002c1d7a20 */ /* 0x008ff20000410000 */
[----:B------:R-:W3:Y:S01]  /*8500*/  MUFU.TANH R16, R16 ;  /* 0x0000001000107308 */ /* 0x000ee20000002400 */
[----:B----4-:R-:W-:Y:S09]  /*8510*/  FMUL.FTZ R30, R41, c[0x0][0x320] ;  /* 0x0000c800291e7a20 */ /* 0x010ff20000410000 */
[----:B------:R-:W4:Y:S01]  /*8520*/  MUFU.TANH R17, R17 ;  /* 0x0000001100117308 */ /* 0x000f220000002400 */
[----:B-1----:R-:W-:Y:S09]  /*8530*/  FMUL.FTZ R31, R40, c[0x0][0x320] ;  /* 0x0000c800281f7a20 */ /* 0x002ff20000410000 */
        /* <DEDUP_REMOVED lines=22> */
[----:B------:R-:W-:Y:S01]  /*86a0*/  UIMAD UR4, UR23, 0x30, UR11 ;  /* 0x00000030170478a4 */ /* 0x000fe2000f8e020b */
[----:B------:R-:W-:Y:S01]  /*86b0*/  IMAD.MOV.U32 R242, RZ, RZ, RZ ;  /* 0x000000fffff27224 */ /* 0x000fe200078e00ff */
[----:B------:R-:W-:Y:S04]  /*86c0*/  IADD3 R14, -R244, 0x10, RZ ;  /* 0x00000010f40e7810 */ /* 0x000fe80007ffe1ff */
[----:B------:R-:W-:Y:S01]  /*86d0*/  IMAD.U32 R2, RZ, RZ, UR4 ;  /* 0x00000004ff027e24 */ /* 0x000fe2000f8e00ff */
[----:B------:R-:W-:Y:S04]  /*86e0*/  LOP3.LUT R14, R14, 0xf, RZ, 0xc0, !PT ;  /* 0x0000000f0e0e7812 */ /* 0x000fe800078ec0ff */
        /* <DEDUP_REMOVED lines=28> */
[----:B------:R-:W1:Y:S04]  /*88b0*/  SHFL.IDX PT, R5, R0, 0x1, 0x181f ;  /* 0x00381f0000057f89 */ /* 0x000e6800000e0000 */
[----:B------:R-:W1:Y:S01]  /*88c0*/  SHFL.IDX PT, R0, R0, 0x2, 0x181f ;  /* 0x00581f0000007f89 */ /* 0x000e6200000e0000 */
[-C--:B--2--5:R-:W-:Y:S02]  /*88d0*/  IADD3 R8, P2, R6, R248.reuse, RZ ;  /* 0x000000f806087210 */ /* 0x0a4fe40007f5e0ff */
[C---:B---3--:R-:W-:Y:S02]  /*88e0*/  IADD3 R12, P1, R3.reuse, R248, RZ ;  /* 0x000000f8030c7210 */ /* 0x048fe40007f3e0ff */
[-C--:B------:R-:W-:Y:S03]  /*88f0*/  IADD3 R10, P0, R3, R246.reuse, RZ ;  /* 0x000000f6030a7210 */ /* 0x080fe60007f1e0ff */
[----:B----4-:R-:W-:Y:S01]  /*8900*/  IMAD.X R13, R4, 0x1, R245, P1 ;  /* 0x00000001040d7824 */ /* 0x010fe200008e06f5 */
[----:B------:R-:W-:Y:S01]  /*8910*/  IADD3 R6, P1, R6, R246, RZ ;  /* 0x000000f606067210 */ /* 0x000fe20007f3e0ff */
[----:B------:R-:W-:Y:S01]  /*8920*/  IMAD.X R11, R4, 0x1, R223, P0 ;  /* 0x00000001040b7824 */ /* 0x000fe200000e06df */
[----:B-1----:R-:W-:Y:S02]  /*8930*/  IADD3 R4, P0, R2, R248, RZ ;  /* 0x000000f802047210 */ /* 0x002fe40007f1e0ff */
[----:B------:R1:W-:Y:S01]  /*8940*/  LDGSTS.E.BYPASS.LTC128B.128 [R247+0x5080], [R12.64], !P5 ;  /* 0x050800000cf77fae */ /* 0x0003e2000e901d54 */
        /* <DEDUP_REMOVED lines=11> */
.L_x_972:
[----:B-1234-:R-:W2:Y:S01]  /*8a00*/  LDL R2, [R1+0x30] ;  /* 0x0000300001027983 */ /* 0x01eea20000100800 */
[----:B------:R-:W-:Y:S02]  /*8a10*/  UISETP.NE.AND UP1, UPT, UR13, URZ, UPT ;  /* 0x0000003f0d00728c */ /* 0x000fe4000bf25270 */
[----:B------:R-:W-:Y:S01]  /*8a20*/  UIMAD UR4, UR23, -0x30, URZ ;  /* 0xffffffd0170478a4 */ /* 0x000fe2000f8e023f */
[----:B------:R-:W3:Y:S01]  /*8a30*/  LDL R35, [R1+0x1c] ;  /* 0x00001c0001237983 */ /* 0x000ee20000100800 */
[----:B------:R-:W-:Y:S02]  /*8a40*/  UISETP.NE.AND UP0, UPT, UR12, URZ, UPT ;  /* 0x0000003f0c00728c */ /* 0x000fe4000bf05270 */
[----:B------:R-:W-:Y:S01]  /*8a50*/  PLOP3.LUT P1, PT, PT, PT, UP1, 0x80, 0x0 ;  /* 0x000000000000781c */ /* 0x000fe20003f2f018 */
[----:B------:R-:W0:Y:S01]  /*8a60*/  LDGDEPBAR ;  /* 0x00000000000079af */ /* 0x000e220000000000 */
[----:B------:R-:W-:Y:S11]  /*8a70*/  PLOP3.LUT P0, PT, PT, PT, UP1, 0x80, 0x0 ;  /* 0x000000000000781c */ /* 0x000ff60003f0f018 */
[----:B--2---:R-:W-:Y:S04]  /*8a80*/  @P1 IMAD.HI.U32 R0, R2, c[0x0][0x2c8], RZ ;  /* 0x0000b20002001a27 */ /* 0x004fe800078e00ff */
[----:B------:R-:W-:Y:S01]  /*8a90*/  IMAD.MOV.U32 R4, RZ, RZ, R2 ;  /* 0x000000ffff047224 */ /* 0x000fe200078e0002 */
[----:B------:R-:W-:Y:S01]  /*8aa0*/  @P0 SHF.R.U32.HI R4, RZ, c[0x0][0x2cc], R0 ;  /* 0x0000b300ff040a19 */ /* 0x000fe20000011600 */
[----:B------:R-:W-:Y:S01]  /*8ab0*/  IMAD.U32 R0, RZ, RZ, UR4 ;  /* 0x00000004ff007e24 */ /* 0x000fe2000f8e00ff */
[----:B------:R-:W-:Y:S01]  /*8ac0*/  PLOP3.LUT P0, PT, PT, PT, UP0, 0x40, 0x0 ;  /* 0x000000000000781c */ /* 0x000fe20003f0e808 */
[----:B------:R-:W-:Y:S02]  /*8ad0*/  IMAD.U32 R2, RZ, RZ, UR22 ;  /* 0x00000016ff027e24 */ /* 0x000fe4000f8e00ff */
[----:B------:R-:W1:Y:S01]  /*8ae0*/  SHFL.IDX PT, R3, R4, RZ, 0x1c1f ;  /* 0x001c1fff04037589 */ /* 0x000e6200000e0000 */
[----:B---3--:R-:W-:Y:S05]  /*8af0*/  IADD3 R6, -R35, 0x1, R0 ;  /* 0x0000000123067810 */ /* 0x008fea0007ffe100 */
[----:B------:R-:W-:Y:S05]  /*8b00*/  IMAD R6, R2, c[0x0][0x1d0], R6 ;  /* 0x0000740002067a24 */ /* 0x000fea00078e0206 */
[----:B------:R-:W-:Y:S04]  /*8b10*/  IADD3 R6, R6, -c[0x0][0x168], RZ ;  /* 0x80005a0006067a10 */ /* 0x000fe80007ffe0ff */
[C---:B------:R-:W-:Y:S02]  /*8b20*/  IADD3 R5, R6.reuse, c[0x0][0x328], RZ ;  /* 0x0000ca0006057a10 */ /* 0x040fe40007ffe0ff */
[----:B------:R-:W-:Y:S03]  /*8b30*/  IADD3 R6, R6, UR19, RZ ;  /* 0x0000001306067c10 */ /* 0x000fe6000fffe0ff */
[----:B-1----:R-:W-:Y:S02]  /*8b40*/  IMAD.IADD R2, R5, 0x1, R3 ;  /* 0x0000000105027824 */ /* 0x002fe400078e0203 */
        /* <DEDUP_REMOVED lines=17> */
.L_x_975:
[----:B------:R-:W-:Y:S04]  /*8c60*/  MOV R7, c[0x0][0x32c] ;  /* 0x0000cb0000077a02 */ /* 0x000fe80000000f00 */
[----:B------:R-:W-:Y:S11]  /*8c70*/  ISETP.NE.AND P0, PT, R7, 0x1, PT ;  /* 0x000000010700780c */ /* 0x000ff60003f05270 */
[----:B------:R-:W-:Y:S02]  /*8c80*/  @!UPT UIADD3 URZ, URZ, URZ, URZ ;  /* 0x0000003f3f3ff290 */ /* 0x000fe4000fffe03f */
[----:B------:R-:W-:Y:S05]  /*8c90*/  @P0 IMAD.HI.U32 R7, R3, c[0x0][0x330], RZ ;  /* 0x0000cc0003070a27 */ /* 0x000fea00078e00ff */
[----:B------:R-:W-:Y:S02]  /*8ca0*/  @P0 SHF.R.U32.HI R3, RZ, c[0x0][0x334], R7 ;  /* 0x0000cd00ff030a19 */ /* 0x000fe40000011607 */
.L_x_976:
[----:B------:R-:W-:Y:S05]  /*8cb0*/  BSYNC B0 ;  /* 0x0000000000007941 */ /* 0x000fea0003800000 */
.L_x_974:
[----:B------:R-:W-:Y:S05]  /*8cc0*/  IADD3 R7, -R35, UR4, RZ ;  /* 0x0000000423077c10 */ /* 0x000fea000fffe1ff */
[----:B------:R-:W-:Y:S05]  /*8cd0*/  IMAD R3, R3, c[0x0][0x32c], R7 ;  /* 0x0000cb0003037a24 */ /* 0x000fea00078e0207 */
[----:B------:R-:W-:Y:S02]  /*8ce0*/  IADD3 R7, R3, c[0x0][0x32c], RZ ;  /* 0x0000cb0003077a10 */ /* 0x000fe40007ffe0ff */
[----:B------:R-:W-:Y:S02]  /*8cf0*/  IMNMX R0, R0, R3, !PT ;  /* 0x0000000300007217 */ /* 0x000fe40007800200 */
[----:B------:R-:W-:Y:S02]  /*8d00*/  IMNMX R2, R2, R7, PT ;  /* 0x0000000702027217 */ /* 0x000fe40003800200 */
.L_x_973:
[----:B------:R-:W-:Y:S01]  /*8d10*/  UISETP.GE.AND UP2, UPT, UR4, 0x1, UPT ;  /* 0x000000010400788c */ /* 0x000fe2000bf46270 */
[----:B------:R-:W1:Y:S01]  /*8d20*/  SHFL.IDX PT, R3, R4, 0x1, 0x1c1f ;  /* 0x003c1f0004037f89 */ /* 0x000e6200000e0000 */
[----:B------:R-:W-:Y:S02]  /*8d30*/  UISETP.GE.AND UP1, UPT, UR4, 0x2, UPT ;  /* 0x000000020400788c */ /* 0x000fe4000bf26270 */
[----:B------:R-:W-:Y:S02]  /*8d40*/  UISETP.GE.AND UP0, UPT, UR4, 0x9, UPT ;  /* 0x000000090400788c */ /* 0x000fe4000bf06270 */
[----:B------:R-:W-:Y:S01]  /*8d50*/  PLOP3.LUT P0, PT, PT, PT, UP2, 0x40, 0x0 ;  /* 0x000000000000781c */ /* 0x000fe20003f0e828 */
[----:B------:R-:W-:Y:S01]  /*8d60*/  UP2UR UR29, UPR, URZ, 0x2 ;  /* 0x000000023f1d7883 */ /* 0x000fe20008000000 */
[----:B------:R-:W-:Y:S01]  /*8d70*/  PLOP3.LUT P2, PT, PT, PT, UP1, 0x40, 0x0 ;  /* 0x000000000000781c */ /* 0x000fe20003f4e818 */
[----:B------:R-:W-:Y:S01]  /*8d80*/  UISETP.GE.AND UP1, UPT, UR4, 0xa, UPT ;  /* 0x0000000a0400788c */ /* 0x000fe2000bf26270 */
[----:B------:R-:W-:Y:S01]  /*8d90*/  ISETP.GT.AND P0, PT, R0, RZ, P0 ;  /* 0x000000ff0000720c */ /* 0x000fe20000704270 */
[----:B------:R-:W-:Y:S01]  /*8da0*/  UISETP.GE.AND UP5, UPT, UR4, 0x19, UPT ;  /* 0x000000190400788c */ /* 0x000fe2000bfa6270 */
[----:B------:R-:W-:Y:S01]  /*8db0*/  PLOP3.LUT P1, PT, PT, PT, UP0, 0x40, 0x0 ;  /* 0x000000000000781c */ /* 0x000fe20003f2e808 */
[----:B------:R-:W-:Y:S01]  /*8dc0*/  UP2UR UR28, UPR, URZ, 0x1 ;  /* 0x000000013f1c7883 */ /* 0x000fe20008000000 */
[----:B------:R-:W-:Y:S01]  /*8dd0*/  ISETP.LT.OR P0, PT, R2, 0x1, P0 ;  /* 0x000000010200780c */ /* 0x000fe20000701670 */
[----:B------:R-:W-:Y:S01]  /*8de0*/  UISETP.GE.AND UP0, UPT, UR4, 0x11, UPT ;  /* 0x000000110400788c */ /* 0x000fe2000bf06270 */
[C---:B------:R-:W-:Y:S01]  /*8df0*/  ISETP.GT.AND P2, PT, R0.reuse, 0x1, P2 ;  /* 0x000000010000780c */ /* 0x040fe20001744270 */
[----:B------:R-:W-:Y:S01]  /*8e00*/  UISETP.GE.AND UP6, UPT, UR4, 0x12, UPT ;  /* 0x000000120400788c */ /* 0x000fe2000bfc6270 */
[----:B------:R-:W-:Y:S01]  /*8e10*/  FSEL R9, R193, -INF , !P0 ;  /* 0xff800000c1097808 */ /* 0x000fe20004000000 */
[----:B------:R-:W-:Y:S01]  /*8e20*/  UP2UR UR30, UPR, URZ, 0x4 ;  /* 0x000000043f1e7883 */ /* 0x000fe20008000000 */
[----:B------:R-:W-:Y:S01]  /*8e30*/  PLOP3.LUT P0, PT, PT, PT, UP1, 0x40, 0x0 ;  /* 0x000000000000781c */ /* 0x000fe20003f0e818 */
[----:B------:R-:W-:Y:S01]  /*8e40*/  UISETP.GE.AND UP2, UPT, UR4, 0x22, UPT ;  /* 0x000000220400788c */ /* 0x000fe2000bf46270 */
[C---:B------:R-:W-:Y:S01]  /*8e50*/  ISETP.GT.AND P1, PT, R0.reuse, 0x8, P1 ;  /* 0x000000080000780c */ /* 0x040fe20000f24270 */
[----:B------:R-:W-:Y:S01]  /*8e60*/  UISETP.GE.AND UP4, UPT, UR4, 0x1a, UPT ;  /* 0x0000001a0400788c */ /* 0x000fe2000bf86270 */
[----:B------:R-:W-:Y:S01]  /*8e70*/  ISETP.GT.AND P0, PT, R0, 0x9, P0 ;  /* 0x000000090000780c */ /* 0x000fe20000704270 */
[----:B------:R-:W-:Y:S01]  /*8e80*/  UISETP.GE.AND UP3, UPT, UR4, 0x21, UPT ;  /* 0x000000210400788c */ /* 0x000fe2000bf66270 */
[C---:B------:R-:W-:Y:S01]  /*8e90*/  ISETP.LT.OR P2, PT, R2.reuse, 0x2, P2 ;  /* 0x000000020200780c */ /* 0x040fe20001741670 */
[----:B------:R-:W-:Y:S01]  /*8ea0*/  UP2UR UR31, UPR, URZ, 0x40 ;  /* 0x000000403f1f7883 */ /* 0x000fe20008000000 */
[C---:B------:R-:W-:Y:S01]  /*8eb0*/  ISETP.LT.OR P0, PT, R2.reuse, 0xa, P0 ;  /* 0x0000000a0200780c */ /* 0x040fe20000701670 */
[----:B------:R-:W-:Y:S01]  /*8ec0*/  UP2UR UR27, UPR, URZ, 0x2 ;  /* 0x000000023f1b7883 */ /* 0x000fe20008000000 */
[----:B------:R-:W-:Y:S01]  /*8ed0*/  ISETP.LT.OR P1, PT, R2, 0x9, P1 ;  /* 0x000000090200780c */ /* 0x000fe20000f21670 */
[----:B------:R-:W-:Y:S01]  /*8ee0*/  UP2UR UR26, UPR, URZ, 0x1 ;  /* 0x000000013f1a7883 */ /* 0x000fe20008000000 */
[----:B------:R-:W-:Y:S01]  /*8ef0*/  FSEL R17, R17, -INF , !P0 ;  /* 0xff80000011117808 */ /* 0x000fe20004000000 */
[----:B------:R-:W-:Y:S01]  /*8f00*/  UISETP.GE.AND UP1, UPT, UR4, 0x29, UPT ;  /* 0x000000290400788c */ /* 0x000fe2000bf26270 */
[----:B------:R-:W-:Y:S02]  /*8f10*/  PLOP3.LUT P0, PT, PT, PT, UP5, 0x40, 0x0 ;  /* 0x000000000000781c */ /* 0x000fe40003f0e858 */
[----:B------:R-:W-:Y:S02]  /*8f20*/  FSEL R15, R192, -INF , !P2 ;  /* 0xff800000c00f7808 */ /* 0x000fe40005000000 */
[----:B------:R-:W-:Y:S01]  /*8f30*/  PLOP3.LUT P2, PT, PT, PT, UP0, 0x40, 0x0 ;  /* 0x000000000000781c */ /* 0x000fe20003f4e808 */
[----:B------:R-:W-:Y:S01]  /*8f40*/  UISETP.GE.AND UP0, UPT, UR4, 0x2a, UPT ;  /* 0x0000002a0400788c */ /* 0x000fe2000bf06270 */
[----:B------:R-:W-:Y:S02]  /*8f50*/  FSEL R16, R16, -INF , !P1 ;  /* 0xff80000010107808 */ /* 0x000fe40004800000 */
[----:B------:R-:W-:Y:S01]  /*8f60*/  PLOP3.LUT P1, PT, PT, PT, UP6, 0x40, 0x0 ;  /* 0x000000000000781c */ /* 0x000fe20003f2e868 */
[----:B------:R-:W-:Y:S01]  /*8f70*/  UISETP.NE.AND UP6, UPT, UR12, URZ, UPT ;  /* 0x0000003f0c00728c */ /* 0x000fe2000bfc5270 */
[C---:B------:R-:W-:Y:S02]  /*8f80*/  ISETP.GT.AND P0, PT, R0.reuse, 0x18, P0 ;  /* 0x000000180000780c */ /* 0x040fe40000704270 */
[C---:B------:R-:W-:Y:S02]  /*8f90*/  ISETP.GT.AND P2, PT, R0.reuse, 0x10, P2 ;  /* 0x000000100000780c */ /* 0x040fe40001744270 */
[----:B------:R-:W-:Y:S02]  /*8fa0*/  ISETP.GT.AND P1, PT, R0, 0x11, P1 ;  /* 0x000000110000780c */ /* 0x000fe40000f24270 */
[C---:B------:R-:W-:Y:S02]  /*8fb0*/  ISETP.LT.OR P0, PT, R2.reuse, 0x19, P0 ;  /* 0x000000190200780c */ /* 0x040fe40000701670 */
[C---:B------:R-:W-:Y:S02]  /*8fc0*/  ISETP.LT.OR P2, PT, R2.reuse, 0x11, P2 ;  /* 0x000000110200780c */ /* 0x040fe40001741670 */
[----:B------:R-:W-:Y:S02]  /*8fd0*/  ISETP.LT.OR P1, PT, R2, 0x12, P1 ;  /* 0x000000120200780c */ /* 0x000fe40000f21670 */
[----:B------:R-:W-:Y:S02]  /*8fe0*/  FSEL R202, R26, -INF , !P0 ;  /* 0xff8000001aca7808 */ /* 0x000fe40004000000 */
[----:B------:R-:W-:Y:S02]  /*8ff0*/  PLOP3.LUT P0, PT, PT, PT, UP2, 0x40, 0x0 ;  /* 0x000000000000781c */ /* 0x000fe40003f0e828 */
[----:B------:R-:W-:Y:S02]  /*9000*/  FSEL R196, R135, -INF , !P2 ;  /* 0xff80000087c47808 */ /* 0x000fe40005000000 */
[----:B------:R-:W-:Y:S02]  /*9010*/  PLOP3.LUT P2, PT, PT, PT, UP4, 0x40, 0x0 ;  /* 0x000000000000781c */ /* 0x000fe40003f4e848 */
[----:B------:R-:W-:Y:S02]  /*9020*/  FSEL R198, R133, -INF , !P1 ;  /* 0xff80000085c67808 */ /* 0x000fe40004800000 */
[----:B------:R-:W-:Y:S02]  /*9030*/  PLOP3.LUT P1, PT, PT, PT, UP3, 0x40, 0x0 ;  /* 0x000000000000781c */ /* 0x000fe40003f2e838 */
[C---:B------:R-:W-:Y:S02]  /*9040*/  ISETP.GT.AND P0, PT, R0.reuse, 0x21, P0 ;  /* 0x000000210000780c */ /* 0x040fe40000704270 */
[C---:B------:R-:W-:Y:S02]  /*9050*/  ISETP.GT.AND P2, PT, R0.reuse, 0x19, P2 ;  /* 0x000000190000780c */ /* 0x040fe40001744270 */
[----:B------:R-:W-:Y:S02]  /*9060*/  ISETP.GT.AND P1, PT, R0, 0x20, P1 ;  /* 0x000000200000780c */ /* 0x000fe40000f24270 */
[C---:B------:R-:W-:Y:S02]  /*9070*/  ISETP.LT.OR P0, PT, R2.reuse, 0x22, P0 ;  /* 0x000000220200780c */ /* 0x040fe40000701670 */
[C---:B------:R-:W-:Y:S02]  /*9080*/  ISETP.LT.OR P2, PT, R2.reuse, 0x1a, P2 ;  /* 0x0000001a0200780c */ /* 0x040fe40001741670 */
[----:B------:R-:W-:Y:S02]  /*9090*/  ISETP.LT.OR P1, PT, R2, 0x21, P1 ;  /* 0x000000210200780c */ /* 0x000fe40000f21670 */
[----:B-----5:R-:W-:Y:S02]  /*90a0*/  FSEL R248, R22, -INF , !P0 ;  /* 0xff80000016f87808 */ /* 0x020fe40004000000 */
[----:B------:R-:W-:Y:S01]  /*90b0*/  PLOP3.LUT P0, PT, PT, PT, UP6, 0x40, 0x0 ;  /* 0x000000000000781c */ /* 0x000fe20003f0e868 */
[----:B------:R-:W-:Y:S01]  /*90c0*/  UISETP.NE.AND UP6, UPT, UR31, URZ, UPT ;  /* 0x0000003f1f00728c */ /* 0x000fe2000bfc5270 */
[----:B------:R-:W-:Y:S02]  /*90d0*/  FSEL R205, R25, -INF , !P2 ;  /* 0xff80000019cd7808 */ /* 0x000fe40005000000 */
[----:B------:R-:W-:Y:S02]  /*90e0*/  PLOP3.LUT P2, PT, PT, PT, UP1, 0x40, 0x0 ;  /* 0x000000000000781c */ /* 0x000fe40003f4e818 */
[----:B------:R-:W-:Y:S02]  /*90f0*/  FSEL R245, R24, -INF , !P1 ;  /* 0xff80000018f57808 */ /* 0x000fe40004800000 */
[----:B------:R-:W-:Y:S02]  /*9100*/  PLOP3.LUT P1, PT, PT, PT, UP0, 0x40, 0x0 ;  /* 0x000000000000781c */ /* 0x000fe40003f2e808 */
[C---:B------:R-:W-:Y:S02]  /*9110*/  ISETP.GT.AND P2, PT, R0.reuse, 0x28, P2 ;  /* 0x000000280000780c */ /* 0x040fe40001744270 */
[----:B------:R-:W-:Y:S01]  /*9120*/  ISETP.GT.AND P1, PT, R0, 0x29, P1 ;  /* 0x000000290000780c */ /* 0x000fe20000f24270 */
[--C-:B-1----:R-:W-:Y:S01]  /*9130*/  IMAD.IADD R0, R6, 0x1, R3.reuse ;  /* 0x0000000106007824 */ /* 0x102fe200078e0203 */
[C---:B------:R-:W-:Y:S02]  /*9140*/  ISETP.LT.OR P2, PT, R2.reuse, 0x29, P2 ;  /* 0x000000290200780c */ /* 0x040fe40001741670 */
[----:B------:R-:W-:Y:S01]  /*9150*/  ISETP.LT.OR P1, PT, R2, 0x2a, P1 ;  /* 0x0000002a0200780c */ /* 0x000fe20000f21670 */
[----:B------:R-:W-:Y:S01]  /*9160*/  IMAD.IADD R2, R5, 0x1, R3 ;  /* 0x0000000105027824 */ /* 0x000fe200078e0203 */
[----:B------:R-:W-:Y:S02]  /*9170*/  FSEL R51, R19, -INF , !P2 ;  /* 0xff80000013337808 */ /* 0x000fe40005000000 */
[----:B------:R-:W-:Y:S01]  /*9180*/  FSEL R34, R18, -INF , !P1 ;  /* 0xff80000012227808 */ /* 0x000fe20004800000 */
        /* <DEDUP_REMOVED lines=16> */
.L_x_979:
[----:B------:R-:W-:Y:S04]  /*9290*/  MOV R7, c[0x0][0x32c] ;  /* 0x0000cb0000077a02 */ /* 0x000fe80000000f00 */
[----:B------:R-:W-:Y:S11]  /*92a0*/  ISETP.NE.AND P0, PT, R7, 0x1, PT ;  /* 0x000000010700780c */ /* 0x000ff60003f05270 */
[----:B------:R-:W-:Y:S02]  /*92b0*/  @!UPT UIADD3 URZ, URZ, URZ, URZ ;  /* 0x0000003f3f3ff290 */ /* 0x000fe4000fffe03f */
[----:B------:R-:W-:Y:S05]  /*92c0*/  @P0 IMAD.HI.U32 R7, R3, c[0x0][0x330], RZ ;  /* 0x0000cc0003070a27 */ /* 0x000fea00078e00ff */
[----:B------:R-:W-:Y:S02]  /*92d0*/  @P0 SHF.R.U32.HI R3, RZ, c[0x0][0x334], R7 ;  /* 0x0000cd00ff030a19 */ /* 0x000fe40000011607 */
.L_x_980:
[----:B------:R-:W-:Y:S05]  /*92e0*/  BSYNC B0 ;  /* 0x0000000000007941 */ /* 0x000fea0003800000 */
.L_x_978:
[----:B------:R-:W-:Y:S05]  /*92f0*/  IADD3 R7, -R35, UR4, RZ ;  /* 0x0000000423077c10 */ /* 0x000fea000fffe1ff */
[----:B------:R-:W-:Y:S05]  /*9300*/  IMAD R3, R3, c[0x0][0x32c], R7 ;  /* 0x0000cb0003037a24 */ /* 0x000fea00078e0207 */
[----:B------:R-:W-:Y:S02]  /*9310*/  IADD3 R7, R3, c[0x0][0x32c], RZ ;  /* 0x0000cb0003077a10 */ /* 0x000fe40007ffe0ff */
[----:B------:R-:W-:Y:S02]  /*9320*/  IMNMX R0, R0, R3, !PT ;  /* 0x0000000300007217 */ /* 0x000fe40007800200 */
[----:B------:R-:W-:Y:S02]  /*9330*/  IMNMX R2, R2, R7, PT ;  /* 0x0000000702027217 */ /* 0x000fe40003800200 */
.L_x_977:
[----:B------:R-:W-:Y:S01]  /*9340*/  UP2UR UR35, UPR, URZ, 0x10 ;  /* 0x000000103f237883 */ /* 0x000fe20008000000 */
[----:B------:R-:W1:Y:S01]  /*9350*/  SHFL.IDX PT, R3, R4, 0x2, 0x1c1f ;  /* 0x005c1f0004037f89 */ /* 0x000e6200000e0000 */
[----:B------:R-:W-:Y:S02]  /*9360*/  UISETP.NE.AND UP4, UPT, UR30, URZ, UPT ;  /* 0x0000003f1e00728c */ /* 0x000fe4000bf85270 */
[----:B------:R-:W-:Y:S02]  /*9370*/  UP2UR UR32, UPR, URZ, 0x2 ;  /* 0x000000023f207883 */ /* 0x000fe40008000000 */
[----:B------:R-:W-:Y:S02]  /*9380*/  UISETP.NE.AND UP1, UPT, UR27, URZ, UPT ;  /* 0x0000003f1b00728c */ /* 0x000fe4000bf25270 */
[----:B------:R-:W-:Y:S01]  /*9390*/  PLOP3.LUT P0, PT, PT, PT, UP4, 0x40, 0x0 ;  /* 0x000000000000781c */ /* 0x000fe20003f0e848 */
[----:B------:R-:W-:Y:S02]  /*93a0*/  UP2UR UR34, UPR, URZ, 0x8 ;  /* 0x000000083f227883 */ /* 0x000fe40008000000 */
[----:B------:R-:W-:Y:S01]  /*93b0*/  UISETP.NE.AND UP3, UPT, UR29, URZ, UPT ;  /* 0x0000003f1d00728c */ /* 0x000fe2000bf65270 */
[----:B------:R-:W-:Y:S01]  /*93c0*/  ISETP.GT.AND P0, PT, R0, RZ, P0 ;  /* 0x000000ff0000720c */ /* 0x000fe20000704270 */
[----:B------:R-:W-:Y:S02]  /*93d0*/  UP2UR UR33, UPR, URZ, 0x4 ;  /* 0x000000043f217883 */ /* 0x000fe40008000000 */
[----:B------:R-:W-:Y:S01]  /*93e0*/  UISETP.NE.AND UP2, UPT, UR28, URZ, UPT ;  /* 0x0000003f1c00728c */ /* 0x000fe2000bf45270 */
[----:B------:R-:W-:Y:S01]  /*93f0*/  ISETP.LT.OR P0, PT, R2, 0x1, P0 ;  /* 0x000000010200780c */ /* 0x000fe20000701670 */
[----:B------:R-:W-:Y:S01]  /*9400*/  UP2UR UR31, UPR, URZ, 0x1 ;  /* 0x000000013f1f7883 */ /* 0x000fe20008000000 */
[----:B------:R-:W-:Y:S01]  /*9410*/  PLOP3.LUT P2, PT, PT, PT, UP3, 0x40, 0x0 ;  /* 0x000000000000781c */ /* 0x000fe20003f4e838 */
[----:B------:R-:W-:Y:S01]  /*9420*/  UISETP.NE.AND UP0, UPT, UR26, URZ, UPT ;  /* 0x0000003f1a00728c */ /* 0x000fe2000bf05270 */
[----:B------:R-:W-:Y:S01]  /*9430*/  FSEL R8, R201, -INF , !P0 ;  /* 0xff800000c9087808 */ /* 0x000fe20004000000 */
[----:B------:R-:W-:Y:S01]  /*9440*/  UISETP.NE.AND UP4, UPT, UR35, URZ, UPT ;  /* 0x0000003f2300728c */ /* 0x000fe2000bf85270 */
[----:B------:R-:W-:Y:S01]  /*9450*/  PLOP3.LUT P0, PT, PT, PT, UP1, 0x40, 0x0 ;  /* 0x000000000000781c */ /* 0x000fe20003f0e818 */
[----:B------:R-:W-:Y:S01]  /*9460*/  UISETP.NE.AND UP3, UPT, UR34, URZ, UPT ;  /* 0x0000003f2200728c */ /* 0x000fe2000bf65270 */
[----:B------:R-:W-:Y:S01]  /*9470*/  PLOP3.LUT P1, PT, PT, PT, UP2, 0x40, 0x0 ;  /* 0x000000000000781c */ /* 0x000fe20003f2e828 */
[----:B------:R-:W-:Y:S01]  /*9480*/  UISETP.NE.AND UP2, UPT, UR33, URZ, UPT ;  /* 0x0000003f2100728c */ /* 0x000fe2000bf45270 */
[C---:B------:R-:W-:Y:S01]  /*9490*/  ISETP.GT.AND P0, PT, R0.reuse, 0x9, P0 ;  /* 0x000000090000780c */ /* 0x040fe20000704270 */
[----:B------:R-:W-:Y:S01]  /*94a0*/  UISETP.NE.AND UP1, UPT, UR32, URZ, UPT ;  /* 0x0000003f2000728c */ /* 0x000fe2000bf25270 */
        /* <DEDUP_REMOVED lines=8> */
[----:B------:R-:W-:Y:S01]  /*9530*/  PLOP3.LUT P2, PT, PT, PT, UP0, 0x40, 0x0 ;  /* 0x000000000000781c */ /* 0x000fe20003f4e808 */
[----:B------:R-:W-:Y:S01]  /*9540*/  UISETP.NE.AND UP0, UPT, UR31, URZ, UPT ;  /* 0x0000003f1f00728c */ /* 0x000fe2000bf05270 */
[----:B------:R-:W-:Y:S01]  /*9550*/  FSEL R14, R143, -INF , !P1 ;  /* 0xff8000008f0e7808 */ /* 0x000fe20004800000 */
[----:B------:R-:W-:Y:S01]  /*9560*/  UP2UR UR31, UPR, URZ, 0x40 ;  /* 0x000000403f1f7883 */ /* 0x000fe20008000000 */
        /* <DEDUP_REMOVED lines=20> */
[----:B------:R-:W-:Y:S02]  /*96b0*/  FSEL R223, R27, -INF , !P0 ;  /* 0xff8000001bdf7808 */ /* 0x000fe40004000000 */
        /* <DEDUP_REMOVED lines=30> */
.L_x_983:
[----:B------:R-:W-:Y:S04]  /*98a0*/  MOV R7, c[0x0][0x32c] ;  /* 0x0000cb0000077a02 */ /* 0x000fe80000000f00 */
[----:B------:R-:W-:Y:S11]  /*98b0*/  ISETP.NE.AND P0, PT, R7, 0x1, PT ;  /* 0x000000010700780c */ /* 0x000ff60003f05270 */
[----:B------:R-:W-:Y:S02]  /*98c0*/  @!UPT UIADD3 URZ, URZ, URZ, URZ ;  /* 0x0000003f3f3ff290 */ /* 0x000fe4000fffe03f */
[----:B------:R-:W-:Y:S05]  /*98d0*/  @P0 IMAD.HI.U32 R7, R3, c[0x0][0x330], RZ ;  /* 0x0000cc0003070a27 */ /* 0x000fea00078e00ff */
[----:B------:R-:W-:Y:S02]  /*98e0*/  @P0 SHF.R.U32.HI R3, RZ, c[0x0][0x334], R7 ;  /* 0x0000cd00ff030a19 */ /* 0x000fe40000011607 */
.L_x_984:
[----:B------:R-:W-:Y:S05]  /*98f0*/  BSYNC B0 ;  /* 0x0000000000007941 */ /* 0x000fea0003800000 */
.L_x_982:
[----:B------:R-:W-:Y:S05]  /*9900*/  IADD3 R7, -R35, UR4, RZ ;  /* 0x0000000423077c10 */ /* 0x000fea000fffe1ff */
[----:B------:R-:W-:Y:S05]  /*9910*/  IMAD R3, R3, c[0x0][0x32c], R7 ;  /* 0x0000cb0003037a24 */ /* 0x000fea00078e0207 */
[----:B------:R-:W-:Y:S02]  /*9920*/  IADD3 R7, R3, c[0x0][0x32c], RZ ;  /* 0x0000cb0003077a10 */ /* 0x000fe40007ffe0ff */
[----:B------:R-:W-:Y:S02]  /*9930*/  IMNMX R0, R0, R3, !PT ;  /* 0x0000000300007217 */ /* 0x000fe40007800200 */
[----:B------:R-:W-:Y:S02]  /*9940*/  IMNMX R2, R2, R7, PT ;  /* 0x0000000702027217 */ /* 0x000fe40003800200 */
.L_x_981:
        /* <DEDUP_REMOVED lines=86> */
.L_x_987:
[----:B------:R-:W-:Y:S04]  /*9eb0*/  MOV R4, c[0x0][0x32c] ;  /* 0x0000cb0000047a02 */ /* 0x000fe80000000f00 */
[----:B------:R-:W-:Y:S11]  /*9ec0*/  ISETP.NE.AND P0, PT, R4, 0x1, PT ;  /* 0x000000010400780c */ /* 0x000ff60003f05270 */
[----:B------:R-:W-:Y:S02]  /*9ed0*/  @!UPT UIADD3 URZ, URZ, URZ, URZ ;  /* 0x0000003f3f3ff290 */ /* 0x000fe4000fffe03f */
[----:B------:R-:W-:Y:S05]  /*9ee0*/  @P0 IMAD.HI.U32 R4, R3, c[0x0][0x330], RZ ;  /* 0x0000cc0003040a27 */ /* 0x000fea00078e00ff */
[----:B------:R-:W-:Y:S02]  /*9ef0*/  @P0 SHF.R.U32.HI R3, RZ, c[0x0][0x334], R4 ;  /* 0x0000cd00ff030a19 */ /* 0x000fe40000011604 */
.L_x_988:
[----:B------:R-:W-:Y:S05]  /*9f00*/  BSYNC B0 ;  /* 0x0000000000007941 */ /* 0x000fea0003800000 */
.L_x_986:
[----:B------:R-:W-:Y:S05]  /*9f10*/  IADD3 R4, -R35, UR4, RZ ;  /* 0x0000000423047c10 */ /* 0x000fea000fffe1ff */
[----:B------:R-:W-:Y:S05]  /*9f20*/  IMAD R3, R3, c[0x0][0x32c], R4 ;  /* 0x0000cb0003037a24 */ /* 0x000fea00078e0204 */
[----:B------:R-:W-:Y:S02]  /*9f30*/  IADD3 R4, R3, c[0x0][0x32c], RZ ;  /* 0x0000cb0003047a10 */ /* 0x000fe40007ffe0ff */
[----:B------:R-:W-:Y:S02]  /*9f40*/  IMNMX R0, R0, R3, !PT ;  /* 0x0000000300007217 */ /* 0x000fe40007800200 */
[----:B------:R-:W-:Y:S02]  /*9f50*/  IMNMX R2, R2, R4, PT ;  /* 0x0000000402027217 */ /* 0x000fe40003800200 */
.L_x_985:
        /* <DEDUP_REMOVED lines=21> */
[----:B------:R-:W-:Y:S01]  /*a0b0*/  LDSM.16.MT88.4 R36, [R226+0x2080] ;  /* 0x00208000e224783b */ /* 0x000fe20000004200 */
        /* <DEDUP_REMOVED lines=13> */
[----:B------:R-:W-:Y:S01]  /*a190*/  PLOP3.LUT P0, PT, PT, PT, UP4, 0x40, 0x0 ;  /* 0x000000000000781c */ /* 0x000fe20003f0e848 */
[----:B------:R-:W1:Y:S01]  /*a1a0*/  SHFL.BFLY PT, R19, R137, 0x2, 0x1f ;  /* 0x0c401f0089137f89 */ /* 0x000e6200000e0000 */
[----:B------:R-:W-:Y:S01]  /*a1b0*/  FMNMX.FTZ R136, R250, R3, !PT ;  /* 0x00000003fa887209 */ /* 0x000fe20007810000 */
[----:B------:R-:W-:Y:S01]  /*a1c0*/  UISETP.NE.AND UP4, UPT, UR4, URZ, UPT ;  /* 0x0000003f0400728c */ /* 0x000fe2000bf85270 */
[----:B------:R-:W-:Y:S02]  /*a1d0*/  FMNMX.FTZ R3, R10, R4, !PT ;  /* 0x000000040a037209 */ /* 0x000fe40007810000 */
[----:B------:R-:W-:Y:S02]  /*a1e0*/  ISETP.GT.AND P0, PT, R0, RZ, P0 ;  /* 0x000000ff0000720c */ /* 0x000fe40000704270 */
[----:B------:R-:W-:Y:S02]  /*a1f0*/  FMNMX.FTZ R3, R13, R3, !PT ;  /* 0x000000030d037209 */ /* 0x000fe40007810000 */
[----:B------:R-:W-:Y:S02]  /*a200*/  FMNMX.FTZ R136, R252, R136, !PT ;  /* 0x00000088fc887209 */ /* 0x000fe40007810000 */
[----:B------:R-:W-:Y:S02]  /*a210*/  FMNMX.FTZ R3, R204, R3, !PT ;  /* 0x00000003cc037209 */ /* 0x000fe40007810000 */
[----:B------:R-:W-:Y:S02]  /*a220*/  ISETP.LT.OR P0, PT, R2, 0x1, P0 ;  /* 0x000000010200780c */ /* 0x000fe40000701670 */
[----:B------:R-:W-:Y:S02]  /*a230*/  FMNMX.FTZ R3, R208, R3, !PT ;  /* 0x00000003d0037209 */ /* 0x000fe40007810000 */
[----:B------:R-:W-:Y:S02]  /*a240*/  FSEL R5, R222, -INF , !P0 ;  /* 0xff800000de057808 */ /* 0x000fe40004000000 */
[----:B------:R-:W-:Y:S02]  /*a250*/  FMNMX.FTZ R3, R210, R3, !PT ;  /* 0x00000003d2037209 */ /* 0x000fe40007810000 */
[----:B------:R-:W-:Y:S01]  /*a260*/  PLOP3.LUT P0, PT, PT, PT, UP1, 0x40, 0x0 ;  /* 0x000000000000781c */ /* 0x000fe20003f0e818 */
[----:B------:R-:W-:Y:S01]  /*a270*/  UISETP.NE.AND UP1, UPT, UR28, URZ, UPT ;  /* 0x0000003f1c00728c */ /* 0x000fe2000bf25270 */
[----:B------:R-:W-:Y:S02]  /*a280*/  FMNMX.FTZ R3, R211, R3, !PT ;  /* 0x00000003d3037209 */ /* 0x000fe40007810000 */
[----:B-1----:R-:W-:Y:S02]  /*a290*/  FMNMX.FTZ R137, R137, R19, !PT ;  /* 0x0000001389897209 */ /* 0x002fe40007810000 */
[----:B------:R-:W-:Y:S01]  /*a2a0*/  FMNMX.FTZ R3, R244, R3, !PT ;  /* 0x00000003f4037209 */ /* 0x000fe20007810000 */
[----:B------:R-:W-:Y:S01]  /*a2b0*/  SHFL.BFLY PT, R19, R136, 0x2, 0x1f ;  /* 0x0c401f0088137f89 */ /* 0x000fe200000e0000 */
[----:B------:R-:W-:Y:S02]  /*a2c0*/  ISETP.GT.AND P0, PT, R0, 0x9, P0 ;  /* 0x000000090000780c */ /* 0x000fe40000704270 */
[----:B------:R-:W-:Y:S02]  /*a2d0*/  FMNMX.FTZ R3, R246, R3, !PT ;  /* 0x00000003f6037209 */ /* 0x000fe40007810000 */
[----:B------:R-:W-:Y:S01]  /*a2e0*/  PLOP3.LUT P1, PT, PT, PT, UP2, 0x40, 0x0 ;  /* 0x000000000000781c */ /* 0x000fe20003f2e828 */
[----:B------:R-:W-:Y:S01]  /*a2f0*/  UISETP.NE.AND UP2, UPT, UR29, URZ, UPT ;  /* 0x0000003f1d00728c */ /* 0x000fe2000bf45270 */
[----:B------:R-:W-:Y:S01]  /*a300*/  FMNMX.FTZ R3, R249, R3, !PT ;  /* 0x00000003f9037209 */ /* 0x000fe20007810000 */
[----:B------:R-:W1:Y:S01]  /*a310*/  SHFL.BFLY PT, R4, R137, 0x1, 0x1f ;  /* 0x0c201f0089047f89 */ /* 0x000e6200000e0000 */
[----:B------:R-:W-:Y:S02]  /*a320*/  ISETP.LT.OR P0, PT, R2, 0xa, P0 ;  /* 0x0000000a0200780c */ /* 0x000fe40000701670 */
[----:B------:R-:W-:Y:S02]  /*a330*/  FMNMX.FTZ R3, R251, R3, !PT ;  /* 0x00000003fb037209 */ /* 0x000fe40007810000 */
[----:B------:R-:W-:Y:S02]  /*a340*/  ISETP.GT.AND P1, PT, R0, 0x8, P1 ;  /* 0x000000080000780c */ /* 0x000fe40000f24270 */
[----:B------:R-:W-:Y:S01]  /*a350*/  PLOP3.LUT P2, PT, PT, PT, UP3, 0x40, 0x0 ;  /* 0x000000000000781c */ /* 0x000fe20003f4e838 */
[----:B------:R-:W2:Y:S01]  /*a360*/  SHFL.BFLY PT, R20, R3, 0x2, 0x1f ;  /* 0x0c401f0003147f89 */ /* 0x000ea200000e0000 */
[----:B------:R-:W-:Y:S01]  /*a370*/  FSEL R25, R213, -INF , !P0 ;  /* 0xff800000d5197808 */ /* 0x000fe20004000000 */
[----:B------:R-:W-:Y:S01]  /*a380*/  UISETP.NE.AND UP3, UPT, UR30, URZ, UPT ;  /* 0x0000003f1e00728c */ /* 0x000fe2000bf65270 */
[----:B------:R-:W-:Y:S02]  /*a390*/  ISETP.LT.OR P1, PT, R2, 0x9, P1 ;  /* 0x000000090200780c */ /* 0x000fe40000f21670 */
[----:B------:R-:W-:Y:S02]  /*a3a0*/  ISETP.GT.AND P2, PT, R0, 0x1, P2 ;  /* 0x000000010000780c */ /* 0x000fe40001744270 */
[----:B------:R-:W-:Y:S02]  /*a3b0*/  PLOP3.LUT P0, PT, PT, PT, UP5, 0x40, 0x0 ;  /* 0x000000000000781c */ /* 0x000fe40003f0e858 */
[----:B------:R-:W-:Y:S02]  /*a3c0*/  FSEL R24, R214, -INF , !P1 ;  /* 0xff800000d6187808 */ /* 0x000fe40004800000 */
[----:B------:R-:W-:Y:S02]  /*a3d0*/  ISETP.LT.OR P2, PT, R2, 0x2, P2 ;  /* 0x000000020200780c */ /* 0x000fe40001741670 */
[C---:B------:R-:W-:Y:S02]  /*a3e0*/  ISETP.GT.AND P0, PT, R0.reuse, 0x18, P0 ;  /* 0x000000180000780c */ /* 0x040fe40000704270 */
[----:B------:R-:W-:Y:S02]  /*a3f0*/  PLOP3.LUT P1, PT, PT, PT, UP6, 0x40, 0x0 ;  /* 0x000000000000781c */ /* 0x000fe40003f2e868 */
[----:B------:R-:W-:Y:S02]  /*a400*/  FSEL R6, R221, -INF , !P2 ;  /* 0xff800000dd067808 */ /* 0x000fe40005000000 */
[----:B-1----:R-:W-:Y:S02]  /*a410*/  FMNMX.FTZ R137, R137, R4, !PT ;  /* 0x0000000489897209 */ /* 0x002fe40007810000 */
[----:B------:R-:W-:Y:S02]  /*a420*/  FMNMX.FTZ R4, R5, R139, !PT ;  /* 0x0000008b05047209 */ /* 0x000fe40007810000 */
[----:B------:R-:W-:Y:S01]  /*a430*/  ISETP.GT.AND P1, PT, R0, 0x11, P1 ;  /* 0x000000110000780c */ /* 0x000fe20000f24270 */
[----:B------:R-:W-:Y:S01]  /*a440*/  FMUL.FTZ R141, R137, c[0x0][0x2d0] ;  /* 0x0000b400898d7a20 */ /* 0x000fe20000410000 */
[----:B------:R-:W-:Y:S02]  /*a450*/  ISETP.LT.OR P0, PT, R2, 0x19, P0 ;  /* 0x000000190200780c */ /* 0x000fe40000701670 */
[----:B------:R-:W-:Y:S01]  /*a460*/  PLOP3.LUT P2, PT, PT, PT, UP0, 0x40, 0x0 ;  /* 0x000000000000781c */ /* 0x000fe20003f4e808 */
[----:B------:R-:W-:Y:S01]  /*a470*/  UISETP.NE.AND UP0, UPT, UR27, URZ, UPT ;  /* 0x0000003f1b00728c */ /* 0x000fe2000bf05270 */
[----:B------:R-:W-:Y:S02]  /*a480*/  FMNMX.FTZ R136, R136, R19, !PT ;  /* 0x0000001388887209 */ /* 0x000fe40007810000 */
[----:B------:R-:W-:Y:S02]  /*a490*/  FMNMX.FTZ R4, R6, R4, !PT ;  /* 0x0000000406047209 */ /* 0x000fe40007810000 */
[----:B------:R-:W-:Y:S01]  /*a4a0*/  ISETP.LT.OR P1, PT, R2, 0x12, P1 ;  /* 0x000000120200780c */ /* 0x000fe20000f21670 */
[----:B------:R-:W1:Y:S01]  /*a4b0*/  SHFL.BFLY PT, R19, R136, 0x1, 0x1f ;  /* 0x0c201f0088137f89 */ /* 0x000e6200000e0000 */
[----:B------:R-:W-:Y:S02]  /*a4c0*/  FSEL R206, R212, -INF , !P0 ;  /* 0xff800000d4ce7808 */ /* 0x000fe40004000000 */
[----:B------:R-:W-:Y:S02]  /*a4d0*/  ISETP.GT.AND P2, PT, R0, 0x10, P2 ;  /* 0x000000100000780c */ /* 0x000fe40001744270 */
[----:B------:R-:W-:Y:S02]  /*a4e0*/  PLOP3.LUT P0, PT, PT, PT, UP3, 0x40, 0x0 ;  /* 0x000000000000781c */ /* 0x000fe40003f0e838 */
[----:B------:R-:W-:Y:S02]  /*a4f0*/  FMNMX.FTZ R4, R24, R4, !PT ;  /* 0x0000000418047209 */ /* 0x000fe40007810000 */
[----:B------:R-:W-:Y:S02]  /*a500*/  FSEL R201, R215, -INF , !P1 ;  /* 0xff800000d7c97808 */ /* 0x000fe40004800000 */
[----:B------:R-:W-:Y:S02]  /*a510*/  ISETP.LT.OR P2, PT, R2, 0x11, P2 ;  /* 0x000000110200780c */ /* 0x000fe40001741670 */
[----:B------:R-:W-:Y:S02]  /*a520*/  ISETP.GT.AND P0, PT, R0, 0x20, P0 ;  /* 0x000000200000780c */ /* 0x000fe40000704270 */
[----:B------:R-:W-:Y:S02]  /*a530*/  PLOP3.LUT P1, PT, PT, PT, UP4, 0x40, 0x0 ;  /* 0x000000000000781c */ /* 0x000fe40003f2e848 */
[----:B------:R-:W-:Y:S02]  /*a540*/  FMNMX.FTZ R4, R25, R4, !PT ;  /* 0x0000000419047209 */ /* 0x000fe40007810000 */
[----:B------:R-:W-:Y:S02]  /*a550*/  FSEL R200, R220, -INF , !P2 ;  /* 0xff800000dcc87808 */ /* 0x000fe40005000000 */
[----:B------:R-:W-:Y:S02]  /*a560*/  ISETP.LT.OR P0, PT, R2, 0x21, P0 ;  /* 0x000000210200780c */ /* 0x000fe40000701670 */
[----:B------:R-:W-:Y:S02]  /*a570*/  ISETP.GT.AND P1, PT, R0, 0x19, P1 ;  /* 0x000000190000780c */ /* 0x000fe40000f24270 */
[----:B--2---:R-:W-:Y:S02]  /*a580*/  FMNMX.FTZ R3, R3, R20, !PT ;  /* 0x0000001403037209 */ /* 0x004fe40007810000 */
[----:B------:R-:W-:Y:S02]  /*a590*/  FSEL R212, R42, -INF , !P0 ;  /* 0xff8000002ad47808 */ /* 0x000fe40004000000 */
[----:B------:R-:W-:Y:S01]  /*a5a0*/  ISETP.LT.OR P1, PT, R2, 0x1a, P1 ;  /* 0x0000001a0200780c */ /* 0x000fe20000f21670 */
[----:B------:R-:W2:Y:S01]  /*a5b0*/  SHFL.BFLY PT, R135, R3, 0x1, 0x1f ;  /* 0x0c201f0003877f89 */ /* 0x000ea200000e0000 */
[----:B------:R-:W-:Y:S02]  /*a5c0*/  FMNMX.FTZ R4, R200, R4, !PT ;  /* 0x00000004c8047209 */ /* 0x000fe40007810000 */
[----:B------:R-:W-:Y:S02]  /*a5d0*/  PLOP3.LUT P0, PT, PT, PT, UP1, 0x40, 0x0 ;  /* 0x000000000000781c */ /* 0x000fe40003f0e818 */
[----:B------:R-:W-:Y:S02]  /*a5e0*/  FSEL R209, R209, -INF , !P1 ;  /* 0xff800000d1d17808 */ /* 0x000fe40004800000 */
[----:B------:R-:W-:Y:S02]  /*a5f0*/  FMNMX.FTZ R4, R201, R4, !PT ;  /* 0x00000004c9047209 */ /* 0x000fe40007810000 */
[----:B------:R-:W-:Y:S02]  /*a600*/  ISETP.GT.AND P0, PT, R0, 0x28, P0 ;  /* 0x000000280000780c */ /* 0x000fe40000704270 */
[----:B------:R-:W-:Y:S02]  /*a610*/  PLOP3.LUT P1, PT, PT, PT, UP2, 0x40, 0x0 ;  /* 0x000000000000781c */ /* 0x000fe40003f2e828 */
[----:B------:R-:W-:Y:S02]  /*a620*/  ISETP.LT.OR P0, PT, R2, 0x29, P0 ;  /* 0x000000290200780c */ /* 0x000fe40000701670 */
[----:B------:R-:W-:Y:S02]  /*a630*/  FMNMX.FTZ R4, R206, R4, !PT ;  /* 0x00000004ce047209 */ /* 0x000fe40007810000 */
[----:B------:R-:W-:Y:S02]  /*a640*/  ISETP.GT.AND P1, PT, R0, 0x21, P1 ;  /* 0x000000210000780c */ /* 0x000fe40000f24270 */
[----:B------:R-:W-:Y:S02]  /*a650*/  FSEL R213, R46, -INF , !P0 ;  /* 0xff8000002ed57808 */ /* 0x000fe40004000000 */
[----:B------:R-:W-:Y:S02]  /*a660*/  FMNMX.FTZ R4, R209, R4, !PT ;  /* 0x00000004d1047209 */ /* 0x000fe40007810000 */
[----:B------:R-:W-:Y:S02]  /*a670*/  ISETP.LT.OR P1, PT, R2, 0x22, P1 ;  /* 0x000000220200780c */ /* 0x000fe40000f21670 */
[----:B------:R-:W-:Y:S01]  /*a680*/  PLOP3.LUT P0, PT, PT, PT, UP0, 0x40, 0x0 ;  /* 0x000000000000781c */ /* 0x000fe20003f0e808 */
[----:B------:R-:W-:Y:S01]  /*a690*/  UISETP.GT.AND UP0, UPT, UR23, UR5, UPT ;  /* 0x000000051700728c */ /* 0x000fe2000bf04270 */
[----:B-1----:R-:W-:Y:S01]  /*a6a0*/  FMNMX.FTZ R136, R136, R19, !PT ;  /* 0x0000001388887209 */ /* 0x002fe20007810000 */
[----:B------:R-:W-:Y:S01]  /*a6b0*/  UIADD3 UR23, UR23, -0x1, URZ ;  /* 0xffffffff17177890 */ /* 0x000fe2000fffe03f */
[----:B------:R-:W-:Y:S02]  /*a6c0*/  FSEL R214, R43, -INF , !P1 ;  /* 0xff8000002bd67808 */ /* 0x000fe40004800000 */
[----:B------:R-:W-:Y:S01]  /*a6d0*/  ISETP.GT.AND P0, PT, R0, 0x29, P0 ;  /* 0x000000290000780c */ /* 0x000fe20000704270 */
[----:B------:R-:W-:Y:S01]  /*a6e0*/  FMUL.FTZ R142, R136, c[0x0][0x2d0] ;  /* 0x0000b400888e7a20 */ /* 0x000fe20000410000 */
[----:B------:R-:W-:Y:S02]  /*a6f0*/  FMNMX.FTZ R0, R212, R4, !PT ;  /* 0x00000004d4007209 */ /* 0x000fe40007810000 */
[----:B------:R-:W-:Y:S02]  /*a700*/  FSETP.NEU.FTZ.AND P1, PT, R136, -INF , PT ;  /* 0xff8000008800780b */ /* 0x000fe40003f3d000 */
[----:B------:R-:W-:Y:S02]  /*a710*/  FMNMX.FTZ R0, R214, R0, !PT ;  /* 0x00000000d6007209 */ /* 0x000fe40007810000 */
[----:B------:R-:W-:Y:S02]  /*a720*/  ISETP.LT.OR P0, PT, R2, 0x2a, P0 ;  /* 0x0000002a0200780c */ /* 0x000fe40000701670 */
[----:B------:R-:W-:Y:S02]  /*a730*/  FSEL R142, R142, RZ, P1 ;  /* 0x000000ff8e8e7208 */ /* 0x000fe40000800000 */
[----:B------:R-:W-:Y:S02]  /*a740*/  FSEL R140, R47, -INF , !P0 ;  /* 0xff8000002f8c7808 */ /* 0x000fe40004000000 */
[----:B------:R-:W-:Y:S01]  /*a750*/  FMNMX.FTZ R0, R213, R0, !PT ;  /* 0x00000000d5007209 */ /* 0x000fe20007810000 */
[--C-:B------:R-:W-:Y:S01]  /*a760*/  FFMA.FTZ R8, R8, c[0x0][0x2d0], -R142.reuse ;  /* 0x0000b40008087a23 */ /* 0x100fe2000001088e */
[----:B--2---:R-:W-:Y:S01]  /*a770*/  FMNMX.FTZ R135, R3, R135, !PT ;  /* 0x0000008703877209 */ /* 0x004fe20007810000 */
[--C-:B------:R-:W-:Y:S01]  /*a780*/  FFMA.FTZ R3, R18, c[0x0][0x2d0], -R142.reuse ;  /* 0x0000b40012037a23 */ /* 0x100fe2000001088e */
[----:B------:R-:W-:Y:S01]  /*a790*/  FMNMX.FTZ R0, R140, R0, !PT ;  /* 0x000000008c007209 */ /* 0x000fe20007810000 */
[--C-:B------:R-:W-:Y:S01]  /*a7a0*/  FFMA.FTZ R12, R12, c[0x0][0x2d0], -R142.reuse ;  /* 0x0000b4000c0c7a23 */ /* 0x100fe2000001088e */
[----:B------:R-:W-:Y:S01]  /*a7b0*/  FSETP.NEU.FTZ.AND P2, PT, R137, -INF , PT ;  /* 0xff8000008900780b */ /* 0x000fe20003f5d000 */
[----:B------:R1:W-:Y:S01]  /*a7c0*/  MUFU.EX2 R41, R3 ;  /* 0x0000000300297308 */ /* 0x0003e20000000800 */
[C---:B------:R-:W-:Y:S01]  /*a7d0*/  FSETP.NEU.FTZ.AND P0, PT, R135.reuse, -INF , PT ;  /* 0xff8000008700780b */ /* 0x040fe20003f1d000 */
[----:B------:R-:W1:Y:S01]  /*a7e0*/  SHFL.BFLY PT, R2, R0, 0x2, 0x1f ;  /* 0x0c401f0000027f89 */ /* 0x000e6200000e0000 */
[----:B------:R-:W-:Y:S01]  /*a7f0*/  FMUL.FTZ R143, R135, c[0x0][0x2d0] ;  /* 0x0000b400878f7a20 */ /* 0x000fe20000410000 */
[----:B------:R-:W-:Y:S01]  /*a800*/  FSEL R141, R141, RZ, P2 ;  /* 0x000000ff8d8d7208 */ /* 0x000fe20001000000 */
[----:B------:R-:W-:Y:S03]  /*a810*/  FFMA.FTZ R14, R14, c[0x0][0x2d0], -R142 ;  /* 0x0000b4000e0e7a23 */ /* 0x000fe6000001088e */
[----:B------:R-:W-:Y:S01]  /*a820*/  FSEL R143, R143, RZ, P0 ;  /* 0x000000ff8f8f7208 */ /* 0x000fe20000000000 */
[--C-:B------:R-:W-:Y:S01]  /*a830*/  FFMA.FTZ R9, R9, c[0x0][0x2d0], -R141.reuse ;  /* 0x0000b40009097a23 */ /* 0x100fe2000001088d */
[----:B------:R-:W-:Y:S01]  /*a840*/  MUFU.EX2 R30, R8 ;  /* 0x00000008001e7308 */ /* 0x000fe20000000800 */
[----:B------:R-:W-:Y:S02]  /*a850*/  FFMA.FTZ R15, R15, c[0x0][0x2d0], -R141 ;  /* 0x0000b4000f0f7a23 */ /* 0x000fe4000001088d */
[----:B------:R-:W-:Y:S02]  /*a860*/  FFMA.FTZ R7, R7, c[0x0][0x2d0], -R143 ;  /* 0x0000b40007077a23 */ /* 0x000fe4000001088f */
[--C-:B------:R-:W-:Y:S02]  /*a870*/  FFMA.FTZ R16, R16, c[0x0][0x2d0], -R141.reuse ;  /* 0x0000b40010107a23 */ /* 0x100fe4000001088d */
[----:B------:R-:W-:Y:S02]  /*a880*/  FFMA.FTZ R17, R17, c[0x0][0x2d0], -R141 ;  /* 0x0000b40011117a23 */ /* 0x000fe4000001088d */
[--C-:B------:R-:W-:Y:S01]  /*a890*/  FFMA.FTZ R13, R13, c[0x0][0x2d0], -R143.reuse ;  /* 0x0000b4000d0d7a23 */ /* 0x100fe2000001088f */
[----:B------:R-:W-:Y:S01]  /*a8a0*/  MUFU.EX2 R21, R7 ;  /* 0x0000000700157308 */ /* 0x000fe20000000800 */
[--C-:B------:R-:W-:Y:S02]  /*a8b0*/  FFMA.FTZ R11, R11, c[0x0][0x2d0], -R143.reuse ;  /* 0x0000b4000b0b7a23 */ /* 0x100fe4000001088f */
[----:B------:R-:W-:Y:S01]  /*a8c0*/  FFMA.FTZ R10, R10, c[0x0][0x2d0], -R143 ;  /* 0x0000b4000a0a7a23 */ /* 0x000fe2000001088f */
[----:B-1----:R-:W-:Y:S02]  /*a8d0*/  FMNMX.FTZ R3, R0, R2, !PT ;  /* 0x0000000200037209 */ /* 0x002fe40007810000 */
[----:B------:R-:W-:Y:S02]  /*a8e0*/  FSEL R0, R137, RZ, P2 ;  /* 0x000000ff89007208 */ /* 0x000fe40001000000 */
[----:B------:R-:W-:Y:S01]  /*a8f0*/  FSEL R2, R136, RZ, P1 ;  /* 0x000000ff88027208 */ /* 0x000fe20000800000 */
[----:B------:R-:W1:Y:S01]  /*a900*/  SHFL.BFLY PT, R4, R3, 0x1, 0x1f ;  /* 0x0c201f0003047f89 */ /* 0x000e6200000e0000 */
[----:B------:R-:W-:Y:S01]  /*a910*/  MUFU.EX2 R220, R9 ;  /* 0x0000000900dc7308 */ /* 0x000fe20000000800 */
[----:B------:R-:W-:Y:S02]  /*a920*/  FADD.FTZ R0, -R0, R132 ;  /* 0x0000008400007221 */ /* 0x000fe40000010100 */
[----:B------:R-:W-:Y:S02]  /*a930*/  FADD.FTZ R2, -R2, R134 ;  /* 0x0000008602027221 */ /* 0x000fe40000010100 */
[----:B------:R-:W-:Y:S02]  /*a940*/  FMUL.FTZ R0, R0, c[0x0][0x2d0] ;  /* 0x0000b40000007a20 */ /* 0x000fe40000410000 */
[----:B------:R-:W-:Y:S03]  /*a950*/  FMUL.FTZ R2, R2, c[0x0][0x2d0] ;  /* 0x0000b40002027a20 */ /* 0x000fe60000410000 */
[----:B------:R2:W3:Y:S10]  /*a960*/  MUFU.EX2 R133, R0 ;  /* 0x0000000000857308 */ /* 0x0004f40000000800 */
[----:B------:R-:W4:Y:S01]  /*a970*/  MUFU.EX2 R132, R2 ;  /* 0x0000000200847308 */ /* 0x000f220000000800 */
[----:B-1----:R-:W-:Y:S05]  /*a980*/  FMNMX.FTZ R3, R3, R4, !PT ;  /* 0x0000000403037209 */ /* 0x002fea0007810000 */
[----:B------:R-:W-:Y:S04]  /*a990*/  FMUL.FTZ R134, R3, c[0x0][0x2d0] ;  /* 0x0000b40003867a20 */ /* 0x000fe80000410000 */
[----:B------:R-:W1:Y:S01]  /*a9a0*/  MUFU.EX2 R222, R15 ;  /* 0x0000000f00de7308 */ /* 0x000e620000000800 */
[----:B--2---:R-:W-:Y:S01]  /*a9b0*/  FSEL R0, R135, RZ, P0 ;  /* 0x000000ff87007208 */ /* 0x004fe20000000000 */
[----:B---3--:R-:W-:Y:S01]  /*a9c0*/  FMUL.FTZ R48, R133, R188 ;  /* 0x000000bc85307220 */ /* 0x008fe20000410000 */
[----:B------:R-:W-:Y:S01]  /*a9d0*/  FSETP.NEU.FTZ.AND P0, PT, R3, -INF , PT ;  /* 0xff8000000300780b */ /* 0x000fe20003f1d000 */
[----:B------:R-:W-:Y:S02]  /*a9e0*/  FMUL.FTZ R32, R133, R172 ;  /* 0x000000ac85207220 */ /* 0x000fe40000410000 */
[----:B------:R-:W-:Y:S01]  /*a9f0*/  FADD.FTZ R0, -R0, R138 ;  /* 0x0000008a00007221 */ /* 0x000fe20000010100 */
[----:B------:R-:W-:Y:S03]  /*aa00*/  FSEL R134, R134, RZ, P0 ;  /* 0x000000ff86867208 */ /* 0x000fe60000000000 */
[----:B------:R-:W2:Y:S01]  /*aa10*/  MUFU.EX2 R27, R16 ;  /* 0x00000010001b7308 */ /* 0x000ea20000000800 */
[----:B------:R-:W-:Y:S01]  /*aa20*/  MOV R138, R21 ;  /* 0x00000015008a7202 */ /* 0x000fe20000000f00 */
[----:B------:R-:W-:Y:S01]  /*aa30*/  FMUL.FTZ R0, R0, c[0x0][0x2d0] ;  /* 0x0000b40000007a20 */ /* 0x000fe20000410000 */
[----:B------:R-:W3:Y:S01]  /*aa40*/  LDSM.16.MT88.4 R20, [R225+0x2080] ;  /* 0x00208000e114783b */ /* 0x000ee20000004200 */
[--C-:B------:R-:W-:Y:S02]  /*aa50*/  FFMA.FTZ R4, R25, c[0x0][0x2d0], -R134.reuse ;  /* 0x0000b40019047a23 */ /* 0x100fe40000010886 */
[--C-:B------:R-:W-:Y:S02]  /*aa60*/  FFMA.FTZ R5, R5, c[0x0][0x2d0], -R134.reuse ;  /* 0x0000b40005057a23 */ /* 0x100fe40000010886 */
[C---:B----4-:R-:W-:Y:S02]  /*aa70*/  FMUL.FTZ R7, R132.reuse, R147 ;  /* 0x0000009384077220 */ /* 0x050fe40000410000 */
[----:B------:R4:W5:Y:S01]  /*aa80*/  MUFU.EX2 R2, R0 ;  /* 0x0000000000027308 */ /* 0x0009620000000800 */
[----:B------:R-:W-:Y:S01]  /*aa90*/  FMUL.FTZ R18, R132, R158 ;  /* 0x0000009e84127220 */ /* 0x000fe20000410000 */
[----:B-1----:R-:W-:Y:S01]  /*aaa0*/  F2FP.BF16.PACK_AB R192, R222, R220 ;  /* 0x000000dcdec0723e */ /* 0x002fe200000010ff */
[C---:B------:R-:W-:Y:S02]  /*aab0*/  FMUL.FTZ R19, R132.reuse, R159 ;  /* 0x0000009f84137220 */ /* 0x040fe40000410000 */
[C---:B------:R-:W-:Y:S02]  /*aac0*/  FMUL.FTZ R33, R133.reuse, R173 ;  /* 0x000000ad85217220 */ /* 0x040fe40000410000 */
[C---:B------:R-:W-:Y:S03]  /*aad0*/  FMUL.FTZ R35, R132.reuse, R175 ;  /* 0x000000af84237220 */ /* 0x040fe60000410000 */
[----:B------:R-:W1:Y:S01]  /*aae0*/  MUFU.EX2 R26, R12 ;  /* 0x0000000c001a7308 */ /* 0x000e620000000800 */
[C---:B------:R-:W-:Y:S02]  /*aaf0*/  FMUL.FTZ R49, R133.reuse, R189 ;  /* 0x000000bd85317220 */ /* 0x040fe40000410000 */
[C---:B------:R-:W-:Y:S01]  /*ab00*/  FMUL.FTZ R52, R133.reuse, R52 ;  /* 0x0000003485347220 */ /* 0x040fe20000410000 */
[----:B--2---:R-:W-:Y:S01]  /*ab10*/  MOV R159, R27 ;  /* 0x0000001b009f7202 */ /* 0x004fe20000000f00 */
[C---:B------:R-:W-:Y:S01]  /*ab20*/  FMUL.FTZ R16, R133.reuse, R156 ;  /* 0x0000009c85107220 */ /* 0x040fe20000410000 */
[----:B------:R-:W-:Y:S01]  /*ab30*/  MOV R156, R30 ;  /* 0x0000001e009c7202 */ /* 0x000fe20000000f00 */
[C---:B------:R-:W-:Y:S01]  /*ab40*/  FMUL.FTZ R53, R133.reuse, R53 ;  /* 0x0000003585357220 */ /* 0x040fe20000410000 */
[----:B------:R-:W-:Y:S01]  /*ab50*/  MOV R173, R159 ;  /* 0x0000009f00ad7202 */ /* 0x000fe20000000f00 */
[C---:B------:R-:W-:Y:S01]  /*ab60*/  FMUL.FTZ R54, R132.reuse, R54 ;  /* 0x0000003684367220 */ /* 0x040fe20000410000 */
[----:B------:R-:W2:Y:S01]  /*ab70*/  MUFU.EX2 R28, R14 ;  /* 0x0000000e001c7308 */ /* 0x000ea20000000800 */
[----:B------:R-:W-:Y:S02]  /*ab80*/  FMUL.FTZ R55, R132, R55 ;  /* 0x0000003784377220 */ /* 0x000fe40000410000 */
[----:B------:R-:W-:Y:S02]  /*ab90*/  FMUL.FTZ R64, R133, R64 ;  /* 0x0000004085407220 */ /* 0x000fe40000410000 */
[--C-:B----4-:R-:W-:Y:S02]  /*aba0*/  FFMA.FTZ R0, R6, c[0x0][0x2d0], -R134.reuse ;  /* 0x0000b40006007a23 */ /* 0x110fe40000010886 */
[----:B------:R-:W-:Y:S02]  /*abb0*/  FMUL.FTZ R6, R132, R146 ;  /* 0x0000009284067220 */ /* 0x000fe40000410000 */
[C---:B-----5:R-:W-:Y:S01]  /*abc0*/  FMUL.FTZ R8, R2.reuse, R148 ;  /* 0x0000009402087220 */ /* 0x060fe20000410000 */
[----:B------:R4:W-:Y:S01]  /*abd0*/  MUFU.EX2 R216, R0 ;  /* 0x0000000000d87308 */ /* 0x0009e20000000800 */
[C---:B------:R-:W-:Y:S02]  /*abe0*/  FMUL.FTZ R9, R2.reuse, R149 ;  /* 0x0000009502097220 */ /* 0x040fe40000410000 */
[----:B------:R-:W-:Y:S01]  /*abf0*/  FMUL.FTZ R25, R2, R165 ;  /* 0x000000a502197220 */ /* 0x000fe20000410000 */
[----:B-1----:R-:W-:Y:S01]  /*ac00*/  F2FP.BF16.PACK_AB R193, R26, R30 ;  /* 0x0000001e1ac1723e */ /* 0x002fe200000010ff */
[C---:B------:R-:W-:Y:S02]  /*ac10*/  FMUL.FTZ R12, R2.reuse, R152 ;  /* 0x00000098020c7220 */ /* 0x040fe40000410000 */
[C---:B------:R-:W-:Y:S01]  /*ac20*/  FMUL.FTZ R40, R2.reuse, R180 ;  /* 0x000000b402287220 */ /* 0x040fe20000410000 */
[----:B------:R-:W-:Y:S01]  /*ac30*/  MOV R180, R41 ;  /* 0x0000002900b47202 */ /* 0x000fe20000000f00 */
[C---:B------:R-:W-:Y:S01]  /*ac40*/  FMUL.FTZ R44, R2.reuse, R184 ;  /* 0x000000b8022c7220 */ /* 0x040fe20000410000 */
[----:B------:R-:W1:Y:S01]  /*ac50*/  MUFU.EX2 R221, R17 ;  /* 0x0000001100dd7308 */ /* 0x000e620000000800 */
[C---:B------:R-:W-:Y:S02]  /*ac60*/  FMUL.FTZ R45, R2.reuse, R185 ;  /* 0x000000b9022d7220 */ /* 0x040fe40000410000 */
[C---:B------:R-:W-:Y:S01]  /*ac70*/  FMUL.FTZ R56, R2.reuse, R56 ;  /* 0x0000003802387220 */ /* 0x040fe20000410000 */
[-C--:B--2---:R-:W-:Y:S01]  /*ac80*/  F2FP.BF16.PACK_AB R195, R41, R28.reuse ;  /* 0x0000001c29c3723e */ /* 0x084fe200000010ff */
[C---:B------:R-:W-:Y:S01]  /*ac90*/  FMUL.FTZ R41, R2.reuse, R181 ;  /* 0x000000b502297220 */ /* 0x040fe20000410000 */
[----:B------:R-:W-:Y:S01]  /*aca0*/  MOV R158, R28 ;  /* 0x0000001c009e7202 */ /* 0x000fe20000000f00 */
[C---:B------:R-:W-:Y:S02]  /*acb0*/  FMUL.FTZ R28, R2.reuse, R168 ;  /* 0x000000a8021c7220 */ /* 0x040fe40000410000 */
[C---:B------:R-:W-:Y:S01]  /*acc0*/  FMUL.FTZ R57, R2.reuse, R57 ;  /* 0x0000003902397220 */ /* 0x040fe20000410000 */
[----:B------:R2:W5:Y:S01]  /*acd0*/  MUFU.EX2 R215, R5 ;  /* 0x0000000500d77308 */ /* 0x0005620000000800 */
[C---:B------:R-:W-:Y:S02]  /*ace0*/  FMUL.FTZ R60, R2.reuse, R60 ;  /* 0x0000003c023c7220 */ /* 0x040fe40000410000 */
[----:B------:R-:W-:Y:S02]  /*acf0*/  FMUL.FTZ R61, R2, R61 ;  /* 0x0000003d023d7220 */ /* 0x000fe40000410000 */
[----:B----4-:R-:W-:Y:S02]  /*ad00*/  FFMA.FTZ R0, R24, c[0x0][0x2d0], -R134 ;  /* 0x0000b40018007a23 */ /* 0x010fe40000010886 */
[----:B------:R-:W-:Y:S02]  /*ad10*/  FMUL.FTZ R24, R2, R164 ;  /* 0x000000a402187220 */ /* 0x000fe40000410000 */
[----:B------:R-:W-:Y:S01]  /*ad20*/  FMUL.FTZ R65, R133, R65 ;  /* 0x0000004185417220 */ /* 0x000fe20000410000 */
[----:B------:R4:W-:Y:S01]  /*ad30*/  MUFU.EX2 R217, R0 ;  /* 0x0000000000d97308 */ /* 0x0009e20000000800 */
[C---:B------:R-:W-:Y:S02]  /*ad40*/  FMUL.FTZ R66, R132.reuse, R66 ;  /* 0x0000004284427220 */ /* 0x040fe40000410000 */
[C---:B------:R-:W-:Y:S01]  /*ad50*/  FMUL.FTZ R67, R132.reuse, R67 ;  /* 0x0000004384437220 */ /* 0x040fe20000410000 */
[----:B-1----:R-:W-:Y:S01]  /*ad60*/  F2FP.BF16.PACK_AB R194, R221, R27 ;  /* 0x0000001bddc2723e */ /* 0x002fe200000010ff */
[C---:B------:R-:W-:Y:S02]  /*ad70*/  FMUL.FTZ R17, R133.reuse, R157 ;  /* 0x0000009d85117220 */ /* 0x040fe40000410000 */
[C---:B------:R-:W-:Y:S02]  /*ad80*/  FMUL.FTZ R68, R133.reuse, R68 ;  /* 0x0000004485447220 */ /* 0x040fe40000410000 */
[C---:B------:R-:W-:Y:S01]  /*ad90*/  FMUL.FTZ R69, R133.reuse, R69 ;  /* 0x0000004585457220 */ /* 0x040fe20000410000 */
[----:B------:R-:W1:Y:S01]  /*ada0*/  MUFU.EX2 R218, R4 ;  /* 0x0000000400da7308 */ /* 0x000e620000000800 */
[C---:B------:R-:W-:Y:S02]  /*adb0*/  FMUL.FTZ R70, R132.reuse, R70 ;  /* 0x0000004684467220 */ /* 0x040fe40000410000 */
[----:B------:R-:W-:Y:S02]  /*adc0*/  FMUL.FTZ R71, R132, R71 ;  /* 0x0000004784477220 */ /* 0x000fe40000410000 */
[----:B--2---:R-:W-:Y:S01]  /*add0*/  FMUL.FTZ R5, R133, R145 ;  /* 0x0000009185057220 */ /* 0x004fe20000410000 */
[----:B-----5:R-:W-:Y:S01]  /*ade0*/  F2FP.BF16.PACK_AB R145, R216, R215 ;  /* 0x000000d7d891723e */ /* 0x020fe200000010ff */
[C---:B------:R-:W-:Y:S02]  /*adf0*/  FMUL.FTZ R72, R2.reuse, R72 ;  /* 0x0000004802487220 */ /* 0x040fe40000410000 */
[C---:B------:R-:W-:Y:S01]  /*ae00*/  FMUL.FTZ R73, R2.reuse, R73 ;  /* 0x0000004902497220 */ /* 0x040fe20000410000 */
[----:B------:R-:W2:Y:S01]  /*ae10*/  MUFU.EX2 R31, R13 ;  /* 0x0000000d001f7308 */ /* 0x000ea20000000800 */
[C---:B------:R-:W-:Y:S02]  /*ae20*/  FMUL.FTZ R76, R2.reuse, R76 ;  /* 0x0000004c024c7220 */ /* 0x040fe40000410000 */
[----:B------:R-:W-:Y:S01]  /*ae30*/  FMUL.FTZ R77, R2, R77 ;  /* 0x0000004d024d7220 */ /* 0x000fe20000410000 */
[----:B----4-:R-:W-:Y:S01]  /*ae40*/  FSEL R0, R3, RZ, P0 ;  /* 0x000000ff03007208 */ /* 0x010fe20000000000 */
[C---:B------:R-:W-:Y:S01]  /*ae50*/  FMUL.FTZ R80, R133.reuse, R80 ;  /* 0x0000005085507220 */ /* 0x040fe20000410000 */
[----:B------:R-:W-:Y:S01]  /*ae60*/  PLOP3.LUT P0, PT, PT, PT, UP0, 0x80, 0x0 ;  /* 0x000000000000781c */ /* 0x000fe20003f0f008 */
[C---:B------:R-:W-:Y:S02]  /*ae70*/  FMUL.FTZ R81, R133.reuse, R81 ;  /* 0x0000005185517220 */ /* 0x040fe40000410000 */
[----:B------:R-:W-:Y:S01]  /*ae80*/  FADD.FTZ R0, -R0, R139 ;  /* 0x0000008b00007221 */ /* 0x000fe20000010100 */
[----:B------:R-:W4:Y:S01]  /*ae90*/  MUFU.EX2 R50, R11 ;  /* 0x0000000b00327308 */ /* 0x000f220000000800 */
[----:B------:R-:W-:Y:S02]  /*aea0*/  FMUL.FTZ R82, R132, R82 ;  /* 0x0000005284527220 */ /* 0x000fe40000410000 */
[----:B------:R-:W-:Y:S01]  /*aeb0*/  FMUL.FTZ R0, R0, c[0x0][0x2d0] ;  /* 0x0000b40000007a20 */ /* 0x000fe20000410000 */
[----:B-1----:R-:W-:Y:S01]  /*aec0*/  F2FP.BF16.PACK_AB R147, R218, R217 ;  /* 0x000000d9da93723e */ /* 0x002fe200000010ff */
[C---:B------:R-:W-:Y:S02]  /*aed0*/  FMUL.FTZ R4, R133.reuse, R144 ;  /* 0x0000009085047220 */ /* 0x040fe40000410000 */
[C---:B------:R-:W-:Y:S02]  /*aee0*/  FMUL.FTZ R83, R132.reuse, R83 ;  /* 0x0000005384537220 */ /* 0x040fe40000410000 */
[C---:B------:R-:W-:Y:S01]  /*aef0*/  FMUL.FTZ R84, R133.reuse, R84 ;  /* 0x0000005485547220 */ /* 0x040fe20000410000 */
[----:B------:R-:W1:Y:S01]  /*af00*/  MUFU.EX2 R29, R10 ;  /* 0x0000000a001d7308 */ /* 0x000e620000000800 */
[C---:B------:R-:W-:Y:S01]  /*af10*/  FMUL.FTZ R85, R133.reuse, R85 ;  /* 0x0000005585557220 */ /* 0x040fe20000410000 */
[-C--:B---3--:R-:W-:Y:S01]  /*af20*/  HMMA.16816.F32.BF16 R4, R192, R20.reuse, R4 ;  /* 0x00000014c004723c */ /* 0x088fe20000041804 */
[----:B------:R-:W-:Y:S01]  /*af30*/  FMUL.FTZ R86, R132, R86 ;  /* 0x0000005684567220 */ /* 0x000fe20000410000 */
[----:B--2---:R-:W-:Y:S01]  /*af40*/  MOV R139, R31 ;  /* 0x0000001f008b7202 */ /* 0x004fe20000000f00 */
[----:B------:R-:W-:Y:S02]  /*af50*/  FMUL.FTZ R13, R2, R153 ;  /* 0x00000099020d7220 */ /* 0x000fe40000410000 */
[----:B------:R-:W-:Y:S02]  /*af60*/  FMUL.FTZ R87, R132, R87 ;  /* 0x0000005784577220 */ /* 0x000fe40000410000 */
[C---:B------:R-:W-:Y:S01]  /*af70*/  FMUL.FTZ R88, R2.reuse, R88 ;  /* 0x0000005802587220 */ /* 0x040fe20000410000 */
[----:B------:R-:W2:Y:S01]  /*af80*/  MUFU.EX2 R0, R0 ;  /* 0x0000000000007308 */ /* 0x000ea20000000800 */
[----:B------:R-:W-:Y:S03]  /*af90*/  FMUL.FTZ R89, R2, R89 ;  /* 0x0000005902597220 */ /* 0x000fe60000410000 */
[----:B----4-:R-:W-:Y:S01]  /*afa0*/  F2FP.BF16.PACK_AB R144, R50, R138 ;  /* 0x0000008a3290723e */ /* 0x010fe200000010ff */
[----:B------:R-:W-:Y:S01]  /*afb0*/  FMUL.FTZ R92, R2, R92 ;  /* 0x0000005c025c7220 */ /* 0x000fe20000410000 */
[----:B------:R-:W-:Y:S01]  /*afc0*/  MOV R172, R50 ;  /* 0x0000003200ac7202 */ /* 0x000fe20000000f00 */
[C---:B------:R-:W-:Y:S01]  /*afd0*/  FMUL.FTZ R50, R132.reuse, R190 ;  /* 0x000000be84327220 */ /* 0x040fe20000410000 */
[----:B------:R-:W-:Y:S01]  /*afe0*/  MOV R190, R51 ;  /* 0x0000003300be7202 */ /* 0x000fe20000000f00 */
[----:B------:R-:W-:Y:S02]  /*aff0*/  FMUL.FTZ R51, R132, R191 ;  /* 0x000000bf84337220 */ /* 0x000fe40000410000 */
[C---:B------:R-:W-:Y:S02]  /*b000*/  FMUL.FTZ R93, R2.reuse, R93 ;  /* 0x0000005d025d7220 */ /* 0x040fe40000410000 */
[----:B------:R-:W-:Y:S01]  /*b010*/  FMUL.FTZ R96, R133, R96 ;  /* 0x0000006085607220 */ /* 0x000fe20000410000 */
[----:B-1----:R-:W-:Y:S01]  /*b020*/  F2FP.BF16.PACK_AB R146, R139, R29 ;  /* 0x0000001d8b92723e */ /* 0x002fe200000010ff */
[C---:B------:R-:W-:Y:S01]  /*b030*/  FMUL.FTZ R97, R133.reuse, R97 ;  /* 0x0000006185617220 */ /* 0x040fe20000410000 */
[----:B------:R-:W-:Y:S01]  /*b040*/  MOV R157, R29 ;  /* 0x0000001d009d7202 */ /* 0x000fe20000000f00 */
[----:B------:R-:W-:Y:S02]  /*b050*/  FMUL.FTZ R29, R2, R169 ;  /* 0x000000a9021d7220 */ /* 0x000fe40000410000 */
[C---:B------:R-:W-:Y:S01]  /*b060*/  FMUL.FTZ R98, R132.reuse, R98 ;  /* 0x0000006284627220 */ /* 0x040fe20000410000 */
[----:B------:R-:W-:Y:S01]  /*b070*/  MOV R175, R157 ;  /* 0x0000009d00af7202 */ /* 0x000fe20000000f00 */
[----:B------:R-:W-:Y:S02]  /*b080*/  FMUL.FTZ R99, R132, R99 ;  /* 0x0000006384637220 */ /* 0x000fe40000410000 */
[C---:B------:R-:W-:Y:S02]  /*b090*/  FMUL.FTZ R100, R133.reuse, R100 ;  /* 0x0000006485647220 */ /* 0x040fe40000410000 */
[C---:B--2---:R-:W-:Y:S02]  /*b0a0*/  FMUL.FTZ R10, R0.reuse, R150 ;  /* 0x00000096000a7220 */ /* 0x044fe40000410000 */
[C---:B------:R-:W-:Y:S02]  /*b0b0*/  FMUL.FTZ R11, R0.reuse, R151 ;  /* 0x00000097000b7220 */ /* 0x040fe40000410000 */
[----:B------:R-:W1:Y:S01]  /*b0c0*/  LDSM.16.MT88.4 R148, [R228+0x2080] ;  /* 0x00208000e494783b */ /* 0x000e620000004200 */
[C---:B------:R-:W-:Y:S02]  /*b0d0*/  FMUL.FTZ R14, R0.reuse, R154 ;  /* 0x0000009a000e7220 */ /* 0x040fe40000410000 */
[C---:B------:R-:W-:Y:S02]  /*b0e0*/  FMUL.FTZ R15, R0.reuse, R155 ;  /* 0x0000009b000f7220 */ /* 0x040fe40000410000 */
[C---:B------:R-:W-:Y:S01]  /*b0f0*/  HMMA.16816.F32.BF16 R8, R144.reuse, R20, R8 ;  /* 0x000000149008723c */ /* 0x040fe20000041808 */
[C---:B------:R-:W-:Y:S02]  /*b100*/  FMUL.FTZ R27, R0.reuse, R167 ;  /* 0x000000a7001b7220 */ /* 0x040fe40000410000 */
[----:B------:R-:W2:Y:S01]  /*b110*/  LDSM.16.MT88.4 R152, [R227+0x2080] ;  /* 0x00208000e398783b */ /* 0x000ea20000004200 */
[C---:B------:R-:W-:Y:S02]  /*b120*/  FMUL.FTZ R42, R0.reuse, R182 ;  /* 0x000000b6002a7220 */ /* 0x040fe40000410000 */
[C---:B------:R-:W-:Y:S02]  /*b130*/  FMUL.FTZ R47, R0.reuse, R187 ;  /* 0x000000bb002f7220 */ /* 0x040fe40000410000 */
[-C--:B------:R-:W-:Y:S01]  /*b140*/  HMMA.16816.F32.BF16 R12, R144, R22.reuse, R12 ;  /* 0x00000016900c723c */ /* 0x080fe2000004180c */
[C---:B------:R-:W-:Y:S03]  /*b150*/  FMUL.FTZ R20, R133.reuse, R160 ;  /* 0x000000a085147220 */ /* 0x040fe60000410000 */
[----:B------:R-:W-:Y:S01]  /*b160*/  MOV R160, R26 ;  /* 0x0000001a00a07202 */ /* 0x000fe20000000f00 */
[C---:B------:R-:W-:Y:S02]  /*b170*/  FMUL.FTZ R26, R0.reuse, R166 ;  /* 0x000000a6001a7220 */ /* 0x040fe40000410000 */
[----:B------:R-:W-:Y:S01]  /*b180*/  LDSM.16.MT88.4 R164, [R227+0x2880] ;  /* 0x00288000e3a4783b */ /* 0x000fe20000004200 */
[C---:B------:R-:W-:Y:S01]  /*b190*/  HMMA.16816.F32.BF16 R16, R192.reuse, R22, R16 ;  /* 0x00000016c010723c */ /* 0x040fe20000041810 */
[C---:B------:R-:W-:Y:S03]  /*b1a0*/  FMUL.FTZ R21, R133.reuse, R161 ;  /* 0x000000a185157220 */ /* 0x040fe60000410000 */
[C---:B------:R-:W-:Y:S01]  /*b1b0*/  FMUL.FTZ R30, R0.reuse, R170 ;  /* 0x000000aa001e7220 */ /* 0x040fe20000410000 */
[----:B------:R-:W-:Y:S01]  /*b1c0*/  MOV R161, R34 ;  /* 0x0000002200a17202 */ /* 0x000fe20000000f00 */
[----:B------:R-:W-:Y:S01]  /*b1d0*/  FMUL.FTZ R43, R0, R183 ;  /* 0x000000b7002b7220 */ /* 0x000fe20000410000 */
[----:B------:R-:W-:Y:S01]  /*b1e0*/  MOV R168, R160 ;  /* 0x000000a000a87202 */ /* 0x000fe20000000f00 */
[C---:B------:R-:W-:Y:S01]  /*b1f0*/  FMUL.FTZ R22, R132.reuse, R162 ;  /* 0x000000a284167220 */ /* 0x040fe20000410000 */
[----:B------:R-:W-:Y:S03]  /*b200*/  MOV R189, R161 ;  /* 0x000000a100bd7202 */ /* 0x000fe60000000f00 */
[----:B------:R-:W-:Y:S02]  /*b210*/  FMUL.FTZ R23, R132, R163 ;  /* 0x000000a384177220 */ /* 0x000fe40000410000 */
[----:B------:R-:W-:Y:S01]  /*b220*/  LDSM.16.MT88.4 R160, [R228+0x2880] ;  /* 0x00288000e4a0783b */ /* 0x000fe20000004200 */
[----:B------:R-:W-:Y:S02]  /*b230*/  FMUL.FTZ R46, R0, R186 ;  /* 0x000000ba002e7220 */ /* 0x000fe40000410000 */
[----:B------:R-:W-:Y:S01]  /*b240*/  FMUL.FTZ R34, R132, R174 ;  /* 0x000000ae84227220 */ /* 0x000fe20000410000 */
[----:B------:R-:W-:Y:S01]  /*b250*/  MOV R174, R158 ;  /* 0x0000009e00ae7202 */ /* 0x000fe20000000f00 */
[-C--:B------:R-:W-:Y:S01]  /*b260*/  HMMA.16816.F32.BF16 R20, R192, R36.reuse, R20 ;  /* 0x00000024c014723c */ /* 0x080fe20000041814 */
[C---:B------:R-:W-:Y:S02]  /*b270*/  FMUL.FTZ R58, R0.reuse, R58 ;  /* 0x0000003a003a7220 */ /* 0x040fe40000410000 */
[C---:B------:R-:W-:Y:S02]  /*b280*/  FMUL.FTZ R59, R0.reuse, R59 ;  /* 0x0000003b003b7220 */ /* 0x040fe40000410000 */
[C---:B------:R-:W-:Y:S02]  /*b290*/  FMUL.FTZ R62, R0.reuse, R62 ;  /* 0x0000003e003e7220 */ /* 0x040fe40000410000 */
[C---:B------:R-:W-:Y:S01]  /*b2a0*/  FMUL.FTZ R63, R0.reuse, R63 ;  /* 0x0000003f003f7220 */ /* 0x040fe20000410000 */
[C---:B------:R-:W-:Y:S01]  /*b2b0*/  HMMA.16816.F32.BF16 R24, R144.reuse, R36, R24 ;  /* 0x000000249018723c */ /* 0x040fe20000041818 */
[C---:B------:R-:W-:Y:S03]  /*b2c0*/  FMUL.FTZ R31, R0.reuse, R171 ;  /* 0x000000ab001f7220 */ /* 0x040fe60000410000 */
[----:B------:R-:W-:Y:S01]  /*b2d0*/  MOV R171, R222 ;  /* 0x000000de00ab7202 */ /* 0x000fe20000000f00 */
[----:B------:R-:W-:Y:S02]  /*b2e0*/  FMUL.FTZ R74, R0, R74 ;  /* 0x0000004a004a7220 */ /* 0x000fe40000410000 */
[C---:B------:R-:W-:Y:S01]  /*b2f0*/  FMUL.FTZ R37, R133.reuse, R177 ;  /* 0x000000b185257220 */ /* 0x040fe20000410000 */
[-C--:B------:R-:W-:Y:S01]  /*b300*/  HMMA.16816.F32.BF16 R28, R144, R38.reuse, R28 ;  /* 0x00000026901c723c */ /* 0x080fe2000004181c */
[----:B------:R-:W-:Y:S03]  /*b310*/  MOV R177, R138 ;  /* 0x0000008a00b17202 */ /* 0x000fe60000000f00 */
[--C-:B------:R-:W-:Y:S02]  /*b320*/  FFMA.FTZ R138, R196, c[0x0][0x2d0], -R141.reuse ;  /* 0x0000b400c48a7a23 */ /* 0x100fe4000001088d */
[C---:B------:R-:W-:Y:S01]  /*b330*/  FMUL.FTZ R36, R133.reuse, R176 ;  /* 0x000000b085247220 */ /* 0x040fe20000410000 */
[----:B------:R-:W-:Y:S01]  /*b340*/  MOV R176, R220 ;  /* 0x000000dc00b07202 */ /* 0x000fe20000000f00 */
[C---:B------:R-:W-:Y:S01]  /*b350*/  HMMA.16816.F32.BF16 R32, R192.reuse, R38, R32 ;  /* 0x00000026c020723c */ /* 0x040fe20000041820 */
[----:B------:R3:W-:Y:S03]  /*b360*/  MUFU.EX2 R181, R138 ;  /* 0x0000008a00b57308 */ /* 0x0007e60000000800 */
[C---:B------:R-:W-:Y:S02]  /*b370*/  FMUL.FTZ R75, R0.reuse, R75 ;  /* 0x0000004b004b7220 */ /* 0x040fe40000410000 */
[----:B------:R-:W-:Y:S02]  /*b380*/  FMUL.FTZ R78, R0, R78 ;  /* 0x0000004e004e7220 */ /* 0x000fe40000410000 */
[C---:B------:R-:W-:Y:S01]  /*b390*/  FMUL.FTZ R39, R132.reuse, R179 ;  /* 0x000000b384277220 */ /* 0x040fe20000410000 */
[----:B------:R-:W-:Y:S03]  /*b3a0*/  MOV R179, R221 ;  /* 0x000000dd00b37202 */ /* 0x000fe60000000f00 */
[----:B------:R-:W-:Y:S01]  /*b3b0*/  FMUL.FTZ R38, R132, R178 ;  /* 0x000000b284267220 */ /* 0x000fe20000410000 */
[----:B------:R-:W-:Y:S01]  /*b3c0*/  MOV R178, R156 ;  /* 0x0000009c00b27202 */ /* 0x000fe20000000f00 */
[C---:B------:R-:W-:Y:S01]  /*b3d0*/  FMUL.FTZ R79, R0.reuse, R79 ;  /* 0x0000004f004f7220 */ /* 0x040fe20000410000 */
[----:B------:R-:W-:Y:S01]  /*b3e0*/  LDSM.16.MT88.4 R156, [R226+0x2880] ;  /* 0x00288000e29c783b */ /* 0x000fe20000004200 */
[C---:B------:R-:W-:Y:S02]  /*b3f0*/  FMUL.FTZ R90, R0.reuse, R90 ;  /* 0x0000005a005a7220 */ /* 0x040fe40000410000 */
[C---:B------:R-:W-:Y:S01]  /*b400*/  FMUL.FTZ R91, R0.reuse, R91 ;  /* 0x0000005b005b7220 */ /* 0x040fe20000410000 */
[-C--:B-1----:R-:W-:Y:S01]  /*b410*/  HMMA.16816.F32.BF16 R36, R192, R148.reuse, R36 ;  /* 0x00000094c024723c */ /* 0x082fe20000041824 */
[C---:B------:R-:W-:Y:S02]  /*b420*/  FMUL.FTZ R94, R0.reuse, R94 ;  /* 0x0000005e005e7220 */ /* 0x040fe40000410000 */
[----:B------:R-:W-:Y:S02]  /*b430*/  FMUL.FTZ R95, R0, R95 ;  /* 0x0000005f005f7220 */ /* 0x000fe40000410000 */
[----:B------:R-:W-:Y:S02]  /*b440*/  FMUL.FTZ R101, R133, R101 ;  /* 0x0000006585657220 */ /* 0x000fe40000410000 */
[--C-:B---3--:R-:W-:Y:S01]  /*b450*/  FFMA.FTZ R138, R198, c[0x0][0x2d0], -R141.reuse ;  /* 0x0000b400c68a7a23 */ /* 0x108fe2000001088d */
[C---:B------:R-:W-:Y:S01]  /*b460*/  HMMA.16816.F32.BF16 R40, R144.reuse, R148, R40 ;  /* 0x000000949028723c */ /* 0x040fe20000041828 */
[C---:B------:R-:W-:Y:S02]  /*b470*/  FMUL.FTZ R102, R132.reuse, R102 ;  /* 0x0000006684667220 */ /* 0x040fe40000410000 */
[----:B------:R1:W3:Y:S01]  /*b480*/  MUFU.EX2 R184, R138 ;  /* 0x0000008a00b87308 */ /* 0x0002e20000000800 */
[----:B------:R-:W-:Y:S02]  /*b490*/  FMUL.FTZ R103, R132, R103 ;  /* 0x0000006784677220 */ /* 0x000fe40000410000 */
[C---:B------:R-:W-:Y:S02]  /*b4a0*/  FMUL.FTZ R104, R2.reuse, R104 ;  /* 0x0000006802687220 */ /* 0x040fe40000410000 */
[-C--:B------:R-:W-:Y:S01]  /*b4b0*/  HMMA.16816.F32.BF16 R44, R144, R150.reuse, R44 ;  /* 0x00000096902c723c */ /* 0x080fe2000004182c */
[----:B------:R-:W-:Y:S03]  /*b4c0*/  FMUL.FTZ R105, R2, R105 ;  /* 0x0000006902697220 */ /* 0x000fe60000410000 */
[C---:B------:R-:W-:Y:S02]  /*b4d0*/  FMUL.FTZ R106, R0.reuse, R106 ;  /* 0x0000006a006a7220 */ /* 0x040fe40000410000 */
[----:B------:R-:W-:Y:S02]  /*b4e0*/  FMUL.FTZ R107, R0, R107 ;  /* 0x0000006b006b7220 */ /* 0x000fe40000410000 */
[C---:B------:R-:W-:Y:S01]  /*b4f0*/  HMMA.16816.F32.BF16 R48, R192.reuse, R150, R48 ;  /* 0x00000096c030723c */ /* 0x040fe20000041830 */
[----:B------:R-:W4:Y:S03]  /*b500*/  LDSM.16.MT88.4 R148, [R225+0x3880] ;  /* 0x00388000e194783b */ /* 0x000f260000004200 */
[C---:B------:R-:W-:Y:S02]  /*b510*/  FMUL.FTZ R108, R2.reuse, R108 ;  /* 0x0000006c026c7220 */ /* 0x040fe40000410000 */
[----:B------:R-:W-:Y:S02]  /*b520*/  FMUL.FTZ R109, R2, R109 ;  /* 0x0000006d026d7220 */ /* 0x000fe40000410000 */
[-C--:B--2---:R-:W-:Y:S01]  /*b530*/  HMMA.16816.F32.BF16 R52, R192, R152.reuse, R52 ;  /* 0x00000098c034723c */ /* 0x084fe20000041834 */
[C---:B------:R-:W-:Y:S03]  /*b540*/  FMUL.FTZ R110, R0.reuse, R110 ;  /* 0x0000006e006e7220 */ /* 0x040fe60000410000 */
[--C-:B-1----:R-:W-:Y:S02]  /*b550*/  FFMA.FTZ R138, R197, c[0x0][0x2d0], -R142.reuse ;  /* 0x0000b400c58a7a23 */ /* 0x102fe4000001088e */
[----:B------:R-:W-:Y:S02]  /*b560*/  FMUL.FTZ R111, R0, R111 ;  /* 0x0000006f006f7220 */ /* 0x000fe40000410000 */
[C---:B------:R-:W-:Y:S01]  /*b570*/  HMMA.16816.F32.BF16 R56, R144.reuse, R152, R56 ;  /* 0x000000989038723c */ /* 0x040fe20000041838 */
[----:B------:R1:W-:Y:S03]  /*b580*/  MUFU.EX2 R182, R138 ;  /* 0x0000008a00b67308 */ /* 0x0003e60000000800 */
[C---:B------:R-:W-:Y:S02]  /*b590*/  FMUL.FTZ R112, R133.reuse, R112 ;  /* 0x0000007085707220 */ /* 0x040fe40000410000 */
[----:B------:R-:W-:Y:S02]  /*b5a0*/  FMUL.FTZ R113, R133, R113 ;  /* 0x0000007185717220 */ /* 0x000fe40000410000 */
[-C--:B------:R-:W-:Y:S01]  /*b5b0*/  HMMA.16816.F32.BF16 R60, R144, R154.reuse, R60 ;  /* 0x0000009a903c723c */ /* 0x080fe2000004183c */
[C---:B------:R-:W-:Y:S03]  /*b5c0*/  FMUL.FTZ R114, R132.reuse, R114 ;  /* 0x0000007284727220 */ /* 0x040fe60000410000 */
[----:B------:R-:W-:Y:S02]  /*b5d0*/  FMUL.FTZ R115, R132, R115 ;  /* 0x0000007384737220 */ /* 0x000fe40000410000 */
[C---:B------:R-:W-:Y:S02]  /*b5e0*/  FMUL.FTZ R120, R2.reuse, R120 ;  /* 0x0000007802787220 */ /* 0x040fe40000410000 */
[C---:B------:R-:W-:Y:S01]  /*b5f0*/  HMMA.16816.F32.BF16 R64, R192.reuse, R154, R64 ;  /* 0x0000009ac040723c */ /* 0x040fe20000041840 */
[----:B------:R-:W2:Y:S03]  /*b600*/  LDSM.16.MT88.4 R152, [R226+0x3880] ;  /* 0x00388000e298783b */ /* 0x000ea60000004200 */
[----:B------:R-:W-:Y:S02]  /*b610*/  FMUL.FTZ R121, R2, R121 ;  /* 0x0000007902797220 */ /* 0x000fe40000410000 */
[C---:B------:R-:W-:Y:S02]  /*b620*/  FMUL.FTZ R122, R0.reuse, R122 ;  /* 0x0000007a007a7220 */ /* 0x040fe40000410000 */
[----:B------:R-:W-:Y:S01]  /*b630*/  FMUL.FTZ R123, R0, R123 ;  /* 0x0000007b007b7220 */ /* 0x000fe20000410000 */
[-C--:B----4-:R-:W-:Y:S03]  /*b640*/  HMMA.16816.F32.BF16 R68, R192, R148.reuse, R68 ;  /* 0x00000094c044723c */ /* 0x090fe60000041844 */
[--C-:B-1----:R-:W-:Y:S02]  /*b650*/  FFMA.FTZ R138, R199, c[0x0][0x2d0], -R142.reuse ;  /* 0x0000b400c78a7a23 */ /* 0x102fe4000001088e */
[C---:B------:R-:W-:Y:S02]  /*b660*/  FMUL.FTZ R124, R2.reuse, R124 ;  /* 0x0000007c027c7220 */ /* 0x040fe40000410000 */
[----:B------:R1:W4:Y:S01]  /*b670*/  MUFU.EX2 R185, R138 ;  /* 0x0000008a00b97308 */ /* 0x0003220000000800 */
[C---:B------:R-:W-:Y:S01]  /*b680*/  HMMA.16816.F32.BF16 R72, R144.reuse, R148, R72 ;  /* 0x000000949048723c */ /* 0x040fe20000041848 */
[----:B------:R-:W-:Y:S03]  /*b690*/  FMUL.FTZ R125, R2, R125 ;  /* 0x0000007d027d7220 */ /* 0x000fe60000410000 */
[C---:B------:R-:W-:Y:S02]  /*b6a0*/  FMUL.FTZ R126, R0.reuse, R126 ;  /* 0x0000007e007e7220 */ /* 0x040fe40000410000 */
[----:B------:R-:W-:Y:S02]  /*b6b0*/  FMUL.FTZ R127, R0, R127 ;  /* 0x0000007f007f7220 */ /* 0x000fe40000410000 */
[-C--:B------:R-:W-:Y:S01]  /*b6c0*/  HMMA.16816.F32.BF16 R76, R144, R150.reuse, R76 ;  /* 0x00000096904c723c */ /* 0x080fe2000004184c */
[C---:B------:R-:W-:Y:S03]  /*b6d0*/  FMUL.FTZ R128, R133.reuse, R128 ;  /* 0x0000008085807220 */ /* 0x040fe60000410000 */
[C---:B------:R-:W-:Y:S02]  /*b6e0*/  FMUL.FTZ R129, R133.reuse, R129 ;  /* 0x0000008185817220 */ /* 0x040fe40000410000 */
[C---:B------:R-:W-:Y:S02]  /*b6f0*/  FMUL.FTZ R130, R132.reuse, R130 ;  /* 0x0000008284827220 */ /* 0x040fe40000410000 */
[C---:B------:R-:W-:Y:S01]  /*b700*/  HMMA.16816.F32.BF16 R80, R192.reuse, R150, R80 ;  /* 0x00000096c050723c */ /* 0x040fe20000041850 */
[----:B------:R-:W5:Y:S03]  /*b710*/  LDSM.16.MT88.4 R148, [R228+0x3880] ;  /* 0x00388000e494783b */ /* 0x000f660000004200 */
[----:B------:R-:W-:Y:S02]  /*b720*/  FMUL.FTZ R131, R132, R131 ;  /* 0x0000008384837220 */ /* 0x000fe40000410000 */
[C---:B------:R-:W-:Y:S02]  /*b730*/  FMUL.FTZ R116, R133.reuse, R116 ;  /* 0x0000007485747220 */ /* 0x040fe40000410000 */
[-C--:B--2---:R-:W-:Y:S01]  /*b740*/  HMMA.16816.F32.BF16 R84, R192, R152.reuse, R84 ;  /* 0x00000098c054723c */ /* 0x084fe20000041854 */
[--C-:B-1----:R-:W-:Y:S03]  /*b750*/  FFMA.FTZ R138, R202, c[0x0][0x2d0], -R141.reuse ;  /* 0x0000b400ca8a7a23 */ /* 0x102fe6000001088d */
[----:B------:R-:W-:Y:S01]  /*b760*/  FMUL.FTZ R117, R133, R117 ;  /* 0x0000007585757220 */ /* 0x000fe20000410000 */
[----:B------:R1:W-:Y:S01]  /*b770*/  MUFU.EX2 R187, R138 ;  /* 0x0000008a00bb7308 */ /* 0x0003e20000000800 */
[C---:B------:R-:W-:Y:S02]  /*b780*/  FMUL.FTZ R118, R132.reuse, R118 ;  /* 0x0000007684767220 */ /* 0x040fe40000410000 */
[C---:B------:R-:W-:Y:S01]  /*b790*/  HMMA.16816.F32.BF16 R88, R144.reuse, R152, R88 ;  /* 0x000000989058723c */ /* 0x040fe20000041858 */
[----:B------:R-:W-:Y:S07]  /*b7a0*/  FMUL.FTZ R119, R132, R119 ;  /* 0x0000007784777220 */ /* 0x000fee0000410000 */
[-C--:B------:R-:W-:Y:S08]  /*b7b0*/  HMMA.16816.F32.BF16 R92, R144, R154.reuse, R92 ;  /* 0x0000009a905c723c */ /* 0x080ff0000004185c */
[C---:B------:R-:W-:Y:S01]  /*b7c0*/  HMMA.16816.F32.BF16 R96, R192.reuse, R154, R96 ;  /* 0x0000009ac060723c */ /* 0x040fe20000041860 */
[----:B------:R-:W2:Y:S03]  /*b7d0*/  LDSM.16.MT88.4 R152, [R227+0x3880] ;  /* 0x00388000e398783b */ /* 0x000ea60000004200 */
[----:B-1----:R-:W-:Y:S04]  /*b7e0*/  FFMA.FTZ R138, R205, c[0x0][0x2d0], -R141 ;  /* 0x0000b400cd8a7a23 */ /* 0x002fe8000001088d */
[-C--:B-----5:R-:W-:Y:S01]  /*b7f0*/  HMMA.16816.F32.BF16 R100, R192, R148.reuse, R100 ;  /* 0x00000094c064723c */ /* 0x0a0fe20000041864 */
[----:B------:R1:W5:Y:S07]  /*b800*/  MUFU.EX2 R170, R138 ;  /* 0x0000008a00aa7308 */ /* 0x00036e0000000800 */
[C---:B------:R-:W-:Y:S08]  /*b810*/  HMMA.16816.F32.BF16 R104, R144.reuse, R148, R104 ;  /* 0x000000949068723c */ /* 0x040ff00000041868 */
[-C--:B------:R-:W-:Y:S08]  /*b820*/  HMMA.16816.F32.BF16 R108, R144, R150.reuse, R108 ;  /* 0x00000096906c723c */ /* 0x080ff0000004186c */
[C---:B------:R-:W-:Y:S01]  /*b830*/  HMMA.16816.F32.BF16 R112, R192.reuse, R150, R112 ;  /* 0x00000096c070723c */ /* 0x040fe20000041870 */
[--C-:B-1----:R-:W-:Y:S01]  /*b840*/  FFMA.FTZ R138, R203, c[0x0][0x2d0], -R142.reuse ;  /* 0x0000b400cb8a7a23 */ /* 0x102fe2000001088e */
[----:B------:R-:W1:Y:S03]  /*b850*/  LDSM.16.MT88.4 R148, [R225+0x2880] ;  /* 0x00288000e194783b */ /* 0x000e660000004200 */
[----:B------:R3:W-:Y:S03]  /*b860*/  MUFU.EX2 R188, R138 ;  /* 0x0000008a00bc7308 */ /* 0x0007e60000000800 */
[-C--:B--2---:R-:W-:Y:S08]  /*b870*/  HMMA.16816.F32.BF16 R116, R192, R152.reuse, R116 ;  /* 0x00000098c074723c */ /* 0x084ff00000041874 */
[C---:B------:R-:W-:Y:S08]  /*b880*/  HMMA.16816.F32.BF16 R120, R144.reuse, R152, R120 ;  /* 0x000000989078723c */ /* 0x040ff00000041878 */
[-C--:B------:R-:W-:Y:S01]  /*b890*/  HMMA.16816.F32.BF16 R124, R144, R154.reuse, R124 ;  /* 0x0000009a907c723c */ /* 0x080fe2000004187c */
[----:B---3--:R-:W-:Y:S06]  /*b8a0*/  FFMA.FTZ R138, R207, c[0x0][0x2d0], -R142 ;  /* 0x0000b400cf8a7a23 */ /* 0x008fec000001088e */
[----:B------:R-:W-:Y:S01]  /*b8b0*/  F2FP.BF16.PACK_AB R144, R184, R181 ;  /* 0x000000b5b890723e */ /* 0x000fe200000010ff */
[----:B------:R-:W-:Y:S01]  /*b8c0*/  HMMA.16816.F32.BF16 R128, R192, R154, R128 ;  /* 0x0000009ac080723c */ /* 0x000fe20000041880 */
[----:B------:R2:W3:Y:S03]  /*b8d0*/  MUFU.EX2 R169, R138 ;  /* 0x0000008a00a97308 */ /* 0x0004e60000000800 */
[----:B----4-:R-:W-:Y:S02]  /*b8e0*/  F2FP.BF16.PACK_AB R145, R185, R182 ;  /* 0x000000b6b991723e */ /* 0x010fe400000010ff */
[----:B-----5:R-:W-:Y:S01]  /*b8f0*/  F2FP.BF16.PACK_AB R146, R170, R187 ;  /* 0x000000bbaa92723e */ /* 0x020fe200000010ff */
[--C-:B--2---:R-:W-:Y:S01]  /*b900*/  FFMA.FTZ R138, R204, c[0x0][0x2d0], -R143.reuse ;  /* 0x0000b400cc8a7a23 */ /* 0x104fe2000001088f */
[----:B---3--:R-:W-:Y:S03]  /*b910*/  F2FP.BF16.PACK_AB R147, R169, R188 ;  /* 0x000000bca993723e */ /* 0x008fe600000010ff */
[----:B------:R2:W-:Y:S04]  /*b920*/  MUFU.EX2 R183, R138 ;  /* 0x0000008a00b77308 */ /* 0x0005e80000000800 */
[-C--:B-1----:R-:W-:Y:S01]  /*b930*/  HMMA.16816.F32.BF16 R4, R144, R148.reuse, R4 ;  /* 0x000000949004723c */ /* 0x082fe20000041804 */
[--C-:B--2---:R-:W-:Y:S05]  /*b940*/  FFMA.FTZ R138, R208, c[0x0][0x2d0], -R143.reuse ;  /* 0x0000b400d08a7a23 */ /* 0x104fea000001088f */
        /* <DEDUP_REMOVED lines=13> */
[----:B------:R1:W-:Y:S02]  /*ba20*/  MUFU.EX2 R198, R138 ;  /* 0x0000008a00c67308 */ /* 0x0003e40000000800 */
[----:B-1----:R-:W-:Y:S08]  /*ba30*/  FFMA.FTZ R138, R209, c[0x0][0x2d0], -R134 ;  /* 0x0000b400d18a7a23 */ /* 0x002ff00000010886 */
[----:B------:R1:W2:Y:S02]  /*ba40*/  MUFU.EX2 R197, R138 ;  /* 0x0000008a00c57308 */ /* 0x0002a40000000800 */
[--C-:B-1----:R-:W-:Y:S01]  /*ba50*/  FFMA.FTZ R138, R245, c[0x0][0x2d0], -R141.reuse ;  /* 0x0000b400f58a7a23 */ /* 0x102fe2000001088d */
[----:B--2---:R-:W-:Y:S02]  /*ba60*/  F2FP.BF16.PACK_AB R155, R197, R198 ;  /* 0x000000c6c59b723e */ /* 0x004fe400000010ff */
[----:B------:R-:W-:Y:S05]  /*ba70*/  MOV R245, R169 ;  /* 0x000000a900f57202 */ /* 0x000fea0000000f00 */
[----:B------:R1:W-:Y:S01]  /*ba80*/  MUFU.EX2 R211, R138 ;  /* 0x0000008a00d37308 */ /* 0x0003e20000000800 */
[C---:B------:R-:W-:Y:S08]  /*ba90*/  HMMA.16816.F32.BF16 R8, R152.reuse, R148, R8 ;  /* 0x000000949808723c */ /* 0x040ff00000041808 */
[-C--:B------:R-:W-:Y:S08]  /*baa0*/  HMMA.16816.F32.BF16 R12, R152, R150.reuse, R12 ;  /* 0x00000096980c723c */ /* 0x080ff0000004180c */
[C---:B------:R-:W-:Y:S01]  /*bab0*/  HMMA.16816.F32.BF16 R16, R144.reuse, R150, R16 ;  /* 0x000000969010723c */ /* 0x040fe20000041810 */
[----:B------:R-:W2:Y:S03]  /*bac0*/  LDSM.16.MT88.4 R148, [R225+0x4080] ;  /* 0x00408000e194783b */ /* 0x000ea60000004200 */
[--C-:B-1----:R-:W-:Y:S01]  /*bad0*/  FFMA.FTZ R138, R248, c[0x0][0x2d0], -R141.reuse ;  /* 0x0000b400f88a7a23 */ /* 0x102fe2000001088d */
[----:B------:R-:W-:Y:S03]  /*bae0*/  MOV R248, R170 ;  /* 0x000000aa00f87202 */ /* 0x000fe60000000f00 */
[-C--:B------:R-:W-:Y:S01]  /*baf0*/  HMMA.16816.F32.BF16 R20, R144, R156.reuse, R20 ;  /* 0x0000009c9014723c */ /* 0x080fe20000041814 */
[----:B------:R1:W-:Y:S07]  /*bb00*/  MUFU.EX2 R220, R138 ;  /* 0x0000008a00dc7308 */ /* 0x0003ee0000000800 */
[C---:B------:R-:W-:Y:S08]  /*bb10*/  HMMA.16816.F32.BF16 R24, R152.reuse, R156, R24 ;  /* 0x0000009c9818723c */ /* 0x040ff00000041818 */
[-C--:B------:R-:W-:Y:S08]  /*bb20*/  HMMA.16816.F32.BF16 R28, R152, R158.reuse, R28 ;  /* 0x0000009e981c723c */ /* 0x080ff0000004181c */
[C---:B------:R-:W-:Y:S01]  /*bb30*/  HMMA.16816.F32.BF16 R32, R144.reuse, R158, R32 ;  /* 0x0000009e9020723c */ /* 0x040fe20000041820 */
[--C-:B-1----:R-:W-:Y:S01]  /*bb40*/  FFMA.FTZ R138, R219, c[0x0][0x2d0], -R142.reuse ;  /* 0x0000b400db8a7a23 */ /* 0x102fe2000001088e */
[----:B------:R-:W1:Y:S02]  /*bb50*/  LDSM.16.MT88.4 R156, [R226+0x4080] ;  /* 0x00408000e29c783b */ /* 0x000e640000004200 */
[----:B------:R-:W-:Y:S01]  /*bb60*/  MOV R219, R188 ;  /* 0x000000bc00db7202 */ /* 0x000fe20000000f00 */
[----:B------:R3:W-:Y:S03]  /*bb70*/  MUFU.EX2 R210, R138 ;  /* 0x0000008a00d27308 */ /* 0x0007e60000000800 */
[-C--:B------:R-:W-:Y:S08]  /*bb80*/  HMMA.16816.F32.BF16 R36, R144, R160.reuse, R36 ;  /* 0x000000a09024723c */ /* 0x080ff00000041824 */
[C---:B------:R-:W-:Y:S08]  /*bb90*/  HMMA.16816.F32.BF16 R40, R152.reuse, R160, R40 ;  /* 0x000000a09828723c */ /* 0x040ff00000041828 */
[-C--:B------:R-:W-:Y:S01]  /*bba0*/  HMMA.16816.F32.BF16 R44, R152, R162.reuse, R44 ;  /* 0x000000a2982c723c */ /* 0x080fe2000004182c */
[--C-:B---3--:R-:W-:Y:S03]  /*bbb0*/  FFMA.FTZ R138, R223, c[0x0][0x2d0], -R142.reuse ;  /* 0x0000b400df8a7a23 */ /* 0x108fe6000001088e */
[----:B------:R-:W-:Y:S04]  /*bbc0*/  MOV R223, R187 ;  /* 0x000000bb00df7202 */ /* 0x000fe80000000f00 */
[C---:B------:R-:W-:Y:S01]  /*bbd0*/  HMMA.16816.F32.BF16 R48, R144.reuse, R162, R48 ;  /* 0x000000a29030723c */ /* 0x040fe20000041830 */
[----:B------:R3:W4:Y:S01]  /*bbe0*/  MUFU.EX2 R209, R138 ;  /* 0x0000008a00d17308 */ /* 0x0007220000000800 */
[----:B------:R-:W5:Y:S06]  /*bbf0*/  LDSM.16.MT88.4 R160, [R228+0x4080] ;  /* 0x00408000e4a0783b */ /* 0x000f6c0000004200 */
[-C--:B------:R-:W-:Y:S08]  /*bc00*/  HMMA.16816.F32.BF16 R52, R144, R164.reuse, R52 ;  /* 0x000000a49034723c */ /* 0x080ff00000041834 */
[C---:B------:R-:W-:Y:S08]  /*bc10*/  HMMA.16816.F32.BF16 R56, R152.reuse, R164, R56 ;  /* 0x000000a49838723c */ /* 0x040ff00000041838 */
[-C--:B------:R-:W-:Y:S01]  /*bc20*/  HMMA.16816.F32.BF16 R60, R152, R166.reuse, R60 ;  /* 0x000000a6983c723c */ /* 0x080fe2000004183c */
[--C-:B---3--:R-:W-:Y:S03]  /*bc30*/  FFMA.FTZ R138, R190, c[0x0][0x2d0], -R141.reuse ;  /* 0x0000b400be8a7a23 */ /* 0x108fe6000001088d */
[----:B------:R-:W-:Y:S01]  /*bc40*/  FFMA.FTZ R141, R189, c[0x0][0x2d0], -R141 ;  /* 0x0000b400bd8d7a23 */ /* 0x000fe2000001088d */
[----:B------:R3:W-:Y:S01]  /*bc50*/  MUFU.EX2 R208, R138 ;  /* 0x0000008a00d07308 */ /* 0x0007e20000000800 */
[----:B------:R-:W-:Y:S02]  /*bc60*/  LDSM.16.MT88.4 R188, [R228+0x3080] ;  /* 0x00308000e4bc783b */ /* 0x000fe40000004200 */
[C---:B------:R-:W-:Y:S07]  /*bc70*/  HMMA.16816.F32.BF16 R64, R144.reuse, R166, R64 ;  /* 0x000000a69040723c */ /* 0x040fee0000041840 */
[----:B------:R4:W1:Y:S01]  /*bc80*/  MUFU.EX2 R207, R141 ;  /* 0x0000008d00cf7308 */ /* 0x0008620000000800 */
[-C--:B--2---:R-:W-:Y:S08]  /*bc90*/  HMMA.16816.F32.BF16 R68, R144, R148.reuse, R68 ;  /* 0x000000949044723c */ /* 0x084ff00000041844 */
[C---:B------:R-:W-:Y:S01]  /*bca0*/  HMMA.16816.F32.BF16 R72, R152.reuse, R148, R72 ;  /* 0x000000949848723c */ /* 0x040fe20000041848 */
[--C-:B---3--:R-:W-:Y:S03]  /*bcb0*/  FFMA.FTZ R138, R250, c[0x0][0x2d0], -R142.reuse ;  /* 0x0000b400fa8a7a23 */ /* 0x108fe6000001088e */
[----:B------:R-:W-:Y:S01]  /*bcc0*/  MOV R250, R186 ;  /* 0x000000ba00fa7202 */ /* 0x000fe20000000f00 */
[----:B------:R-:W-:Y:S03]  /*bcd0*/  FFMA.FTZ R142, R252, c[0x0][0x2d0], -R142 ;  /* 0x0000b400fc8e7a23 */ /* 0x000fe6000001088e */
[-C--:B------:R-:W-:Y:S01]  /*bce0*/  HMMA.16816.F32.BF16 R76, R152, R150.reuse, R76 ;  /* 0x00000096984c723c */ /* 0x080fe2000004184c */
[----:B------:R2:W-:Y:S03]  /*bcf0*/  MUFU.EX2 R206, R138 ;  /* 0x0000008a00ce7308 */ /* 0x0005e60000000800 */
[----:B------:R-:W-:Y:S02]  /*bd00*/  MOV R252, R185 ;  /* 0x000000b900fc7202 */ /* 0x000fe40000000f00 */
[----:B----4-:R-:W-:Y:S02]  /*bd10*/  F2FP.BF16.PACK_AB R141, R209, R210 ;  /* 0x000000d2d18d723e */ /* 0x010fe400000010ff */
[C---:B------:R-:W-:Y:S01]  /*bd20*/  HMMA.16816.F32.BF16 R80, R144.reuse, R150, R80 ;  /* 0x000000969050723c */ /* 0x040fe20000041850 */
[----:B------:R-:W3:Y:S02]  /*bd30*/  LDSM.16.MT88.4 R148, [R227+0x4080] ;  /* 0x00408000e394783b */ /* 0x000ee40000004200 */
[----:B------:R4:W-:Y:S05]  /*bd40*/  MUFU.EX2 R205, R142 ;  /* 0x0000008e00cd7308 */ /* 0x0009ea0000000800 */
[-C--:B-1----:R-:W-:Y:S08]  /*bd50*/  HMMA.16816.F32.BF16 R84, R144, R156.reuse, R84 ;  /* 0x0000009c9054723c */ /* 0x082ff00000041854 */
[C---:B------:R-:W-:Y:S01]  /*bd60*/  HMMA.16816.F32.BF16 R88, R152.reuse, R156, R88 ;  /* 0x0000009c9858723c */ /* 0x040fe20000041858 */
[--C-:B--2---:R-:W-:Y:S03]  /*bd70*/  FFMA.FTZ R138, R244, c[0x0][0x2d0], -R143.reuse ;  /* 0x0000b400f48a7a23 */ /* 0x104fe6000001088f */
[----:B------:R-:W-:Y:S01]  /*bd80*/  MOV R244, R184 ;  /* 0x000000b800f47202 */ /* 0x000fe20000000f00 */
[----:B------:R1:W-:Y:S03]  /*bd90*/  MUFU.EX2 R204, R138 ;  /* 0x0000008a00cc7308 */ /* 0x0003e60000000800 */
[-C--:B------:R-:W-:Y:S01]  /*bda0*/  HMMA.16816.F32.BF16 R92, R152, R158.reuse, R92 ;  /* 0x0000009e985c723c */ /* 0x080fe2000004185c */
[----:B----4-:R-:W-:Y:S07]  /*bdb0*/  F2FP.BF16.PACK_AB R142, R207, R208 ;  /* 0x000000d0cf8e723e */ /* 0x010fee00000010ff */
[C---:B------:R-:W-:Y:S01]  /*bdc0*/  HMMA.16816.F32.BF16 R96, R144.reuse, R158, R96 ;  /* 0x0000009e9060723c */ /* 0x040fe20000041860 */
[----:B------:R-:W2:Y:S07]  /*bdd0*/  LDSM.16.MT88.4 R156, [R225+0x3080] ;  /* 0x00308000e19c783b */ /* 0x000eae0000004200 */
[-C--:B-----5:R-:W-:Y:S01]  /*bde0*/  HMMA.16816.F32.BF16 R100, R144, R160.reuse, R100 ;  /* 0x000000a09064723c */ /* 0x0a0fe20000041864 */
[--C-:B-1----:R-:W-:Y:S03]  /*bdf0*/  FFMA.FTZ R138, R246, c[0x0][0x2d0], -R143.reuse ;  /* 0x0000b400f68a7a23 */ /* 0x102fe6000001088f */
[----:B------:R-:W-:Y:S04]  /*be00*/  MOV R246, R183 ;  /* 0x000000b700f67202 */ /* 0x000fe80000000f00 */
[C---:B------:R-:W-:Y:S01]  /*be10*/  HMMA.16816.F32.BF16 R104, R152.reuse, R160, R104 ;  /* 0x000000a09868723c */ /* 0x040fe20000041868 */
[----:B------:R1:W4:Y:S07]  /*be20*/  MUFU.EX2 R203, R138 ;  /* 0x0000008a00cb7308 */ /* 0x00032e0000000800 */
[-C--:B------:R-:W-:Y:S08]  /*be30*/  HMMA.16816.F32.BF16 R108, R152, R162.reuse, R108 ;  /* 0x000000a2986c723c */ /* 0x080ff0000004186c */
[C---:B------:R-:W-:Y:S08]  /*be40*/  HMMA.16816.F32.BF16 R112, R144.reuse, R162, R112 ;  /* 0x000000a29070723c */ /* 0x040ff00000041870 */
[-C--:B---3--:R-:W-:Y:S01]  /*be50*/  HMMA.16816.F32.BF16 R116, R144, R148.reuse, R116 ;  /* 0x000000949074723c */ /* 0x088fe20000041874 */
[--C-:B-1----:R-:W-:Y:S03]  /*be60*/  FFMA.FTZ R138, R249, c[0x0][0x2d0], -R143.reuse ;  /* 0x0000b400f98a7a23 */ /* 0x102fe6000001088f */
[----:B------:R-:W-:Y:S01]  /*be70*/  FFMA.FTZ R143, R251, c[0x0][0x2d0], -R143 ;  /* 0x0000b400fb8f7a23 */ /* 0x000fe2000001088f */
[----:B------:R1:W-:Y:S01]  /*be80*/  MUFU.EX2 R202, R138 ;  /* 0x0000008a00ca7308 */ /* 0x0003e20000000800 */
[----:B------:R-:W-:Y:S02]  /*be90*/  MOV R249, R182 ;  /* 0x000000b600f97202 */ /* 0x000fe40000000f00 */
[C---:B------:R-:W-:Y:S01]  /*bea0*/  HMMA.16816.F32.BF16 R120, R152.reuse, R148, R120 ;  /* 0x000000949878723c */ /* 0x040fe20000041878 */
[----:B------:R-:W-:Y:S03]  /*beb0*/  MOV R182, R175 ;  /* 0x000000af00b67202 */ /* 0x000fe60000000f00 */
[----:B------:R-:W-:Y:S02]  /*bec0*/  MOV R251, R181 ;  /* 0x000000b500fb7202 */ /* 0x000fe40000000f00 */
[----:B------:R-:W-:Y:S01]  /*bed0*/  MOV R181, R174 ;  /* 0x000000ae00b57202 */ /* 0x000fe20000000f00 */
[----:B------:R3:W5:Y:S01]  /*bee0*/  MUFU.EX2 R201, R143 ;  /* 0x0000008f00c97308 */ /* 0x0007620000000800 */
[-C--:B------:R-:W-:Y:S01]  /*bef0*/  HMMA.16816.F32.BF16 R124, R152, R150.reuse, R124 ;  /* 0x00000096987c723c */ /* 0x080fe2000004187c */
[----:B----4-:R-:W-:Y:S07]  /*bf00*/  F2FP.BF16.PACK_AB R192, R203, R204 ;  /* 0x000000cccbc0723e */ /* 0x010fee00000010ff */
[----:B------:R-:W-:Y:S01]  /*bf10*/  HMMA.16816.F32.BF16 R128, R144, R150, R128 ;  /* 0x000000969080723c */ /* 0x000fe20000041880 */
[--C-:B-1----:R-:W-:Y:S03]  /*bf20*/  FFMA.FTZ R138, R212, c[0x0][0x2d0], -R134.reuse ;  /* 0x0000b400d48a7a23 */ /* 0x102fe60000010886 */
[----:B------:R-:W-:Y:S02]  /*bf30*/  MOV R212, R139 ;  /* 0x0000008b00d47202 */ /* 0x000fe40000000f00 */
[----:B------:R1:W-:Y:S01]  /*bf40*/  MUFU.EX2 R139, R138 ;  /* 0x0000008a008b7308 */ /* 0x0003e20000000800 */
[----:B---3--:R-:W-:Y:S02]  /*bf50*/  F2FP.BF16.PACK_AB R143, R205, R206 ;  /* 0x000000cecd8f723e */ /* 0x008fe400000010ff */
[----:B-----5:R-:W-:Y:S03]  /*bf60*/  F2FP.BF16.PACK_AB R194, R201, R202 ;  /* 0x000000cac9c2723e */ /* 0x020fe600000010ff */
[--C-:B-1----:R-:W-:Y:S01]  /*bf70*/  FFMA.FTZ R138, R214, c[0x0][0x2d0], -R134.reuse ;  /* 0x0000b400d68a7a23 */ /* 0x102fe20000010886 */
[----:B------:R-:W-:Y:S02]  /*bf80*/  MOV R214, R180 ;  /* 0x000000b400d67202 */ /* 0x000fe40000000f00 */
[----:B------:R-:W-:Y:S01]  /*bf90*/  MOV R180, R173 ;  /* 0x000000ad00b47202 */ /* 0x000fe20000000f00 */
[----:B------:R1:W3:Y:S02]  /*bfa0*/  MUFU.EX2 R196, R138 ;  /* 0x0000008a00c47308 */ /* 0x0002e40000000800 */
[--C-:B-1----:R-:W-:Y:S01]  /*bfb0*/  FFMA.FTZ R138, R213, c[0x0][0x2d0], -R134.reuse ;  /* 0x0000b400d58a7a23 */ /* 0x102fe20000010886 */
[----:B------:R-:W-:Y:S01]  /*bfc0*/  MOV R213, R179 ;  /* 0x000000b300d57202 */ /* 0x000fe20000000f00 */
[----:B------:R-:W-:Y:S01]  /*bfd0*/  FFMA.FTZ R134, R140, c[0x0][0x2d0], -R134 ;  /* 0x0000b4008c867a23 */ /* 0x000fe20000010886 */
[----:B------:R-:W-:Y:S02]  /*bfe0*/  MOV R179, R172 ;  /* 0x000000ac00b37202 */ /* 0x000fe40000000f00 */
[----:B------:R-:W1:Y:S03]  /*bff0*/  LDSM.16.MT88.4 R172, [R226+0x3080] ;  /* 0x00308000e2ac783b */ /* 0x000e660000004200 */
[----:B------:R-:W-:Y:S01]  /*c000*/  MUFU.EX2 R138, R138 ;  /* 0x0000008a008a7308 */ /* 0x000fe20000000800 */
[----:B------:R-:W-:Y:S02]  /*c010*/  F2FP.BF16.PACK_AB R140, R220, R211 ;  /* 0x000000d3dc8c723e */ /* 0x000fe400000010ff */
[----:B---3--:R-:W-:Y:S05]  /*c020*/  F2FP.BF16.PACK_AB R193, R196, R139 ;  /* 0x0000008bc4c1723e */ /* 0x008fea00000010ff */
[-C--:B--2---:R-:W-:Y:S01]  /*c030*/  HMMA.16816.F32.BF16 R144, R140, R156.reuse, R4 ;  /* 0x0000009c8c90723c */ /* 0x084fe20000041804 */
[----:B------:R-:W2:Y:S01]  /*c040*/  LDSM.16.MT88.4 R4, [R227+0x3080] ;  /* 0x00308000e304783b */ /* 0x000ea20000004200 */
[----:B------:R-:W3:Y:S02]  /*c050*/  MUFU.EX2 R134, R134 ;  /* 0x0000008600867308 */ /* 0x000ee40000000800 */
[----:B---3--:R-:W-:Y:S07]  /*c060*/  F2FP.BF16.PACK_AB R195, R134, R138 ;  /* 0x0000008a86c3723e */ /* 0x008fee00000010ff */
[C---:B------:R-:W-:Y:S01]  /*c070*/  HMMA.16816.F32.BF16 R148, R192.reuse, R156, R8 ;  /* 0x0000009cc094723c */ /* 0x040fe20000041808 */
[----:B------:R-:W3:Y:S07]  /*c080*/  LDSM.16.MT88.4 R8, [R225+0x4880] ;  /* 0x00488000e108783b */ /* 0x000eee0000004200 */
[-C--:B------:R-:W-:Y:S01]  /*c090*/  HMMA.16816.F32.BF16 R152, R192, R158.reuse, R12 ;  /* 0x0000009ec098723c */ /* 0x080fe2000004180c */
[----:B------:R-:W4:Y:S07]  /*c0a0*/  LDSM.16.MT88.4 R12, [R226+0x4880] ;  /* 0x00488000e20c783b */ /* 0x000f2e0000004200 */
[C---:B------:R-:W-:Y:S01]  /*c0b0*/  HMMA.16816.F32.BF16 R156, R140.reuse, R158, R16 ;  /* 0x0000009e8c9c723c */ /* 0x040fe20000041810 */
[----:B------:R-:W2:Y:S07]  /*c0c0*/  LDSM.16.MT88.4 R16, [R228+0x4880] ;  /* 0x00488000e410783b */ /* 0x000eae0000004200 */
[-C--:B-1----:R-:W-:Y:S01]  /*c0d0*/  HMMA.16816.F32.BF16 R160, R140, R172.reuse, R20 ;  /* 0x000000ac8ca0723c */ /* 0x082fe20000041814 */
[----:B------:R-:W5:Y:S06]  /*c0e0*/  LDL.LU R23, [R1+0x2c] ;  /* 0x00002c0001177983 */ /* 0x000f6c0000300800 */
[----:B------:R-:W-:Y:S01]  /*c0f0*/  MOV R22, R182 ;  /* 0x000000b600167202 */ /* 0x000fe20000000f00 */
[C---:B------:R-:W-:Y:S01]  /*c100*/  HMMA.16816.F32.BF16 R164, R192.reuse, R172, R24 ;  /* 0x000000acc0a4723c */ /* 0x040fe20000041818 */
[----:B------:R-:W5:Y:S03]  /*c110*/  LDL.LU R24, [R1+0x28] ;  /* 0x0000280001187983 */ /* 0x000f660000300800 */
[----:B------:R-:W-:Y:S02]  /*c120*/  MOV R21, R181 ;  /* 0x000000b500157202 */ /* 0x000fe40000000f00 */
[----:B------:R-:W-:Y:S02]  /*c130*/  MOV R20, R180 ;  /* 0x000000b400147202 */ /* 0x000fe40000000f00 */
[----:B------:R-:W-:Y:S04]  /*c140*/  MOV R25, R171 ;  /* 0x000000ab00197202 */ /* 0x000fe80000000f00 */
[----:B------:R-:W-:Y:S02]  /*c150*/  MOV R26, R168 ;  /* 0x000000a8001a7202 */ /* 0x000fe40000000f00 */
[-C--:B------:R-:W-:Y:S01]  /*c160*/  HMMA.16816.F32.BF16 R168, R192, R174.reuse, R28 ;  /* 0x000000aec0a8723c */ /* 0x080fe2000004181c */
[----:B------:R-:W5:Y:S01]  /*c170*/  LDL.LU R29, [R1+0x20] ;  /* 0x00002000011d7983 */ /* 0x000f620000300800 */
[----:B------:R-:W-:Y:S03]  /*c180*/  MOV R27, R179 ;  /* 0x000000b3001b7202 */ /* 0x000fe60000000f00 */
[----:B------:R-:W5:Y:S02]  /*c190*/  LDL.LU R28, [R1+0x24] ;  /* 0x00002400011c7983 */ /* 0x000f640000300800 */
[----:B------:R-:W-:Y:S01]  /*c1a0*/  MOV R30, R178 ;  /* 0x000000b2001e7202 */ /* 0x000fe20000000f00 */
[C---:B------:R-:W-:Y:S01]  /*c1b0*/  HMMA.16816.F32.BF16 R172, R140.reuse, R174, R32 ;  /* 0x000000ae8cac723c */ /* 0x040fe20000041820 */
[----:B------:R-:W-:Y:S06]  /*c1c0*/  MOV R31, R177 ;  /* 0x000000b1001f7202 */ /* 0x000fec0000000f00 */
[----:B------:R-:W-:Y:S02]  /*c1d0*/  MOV R35, R176 ;  /* 0x000000b000237202 */ /* 0x000fe40000000f00 */
[-C--:B------:R-:W-:Y:S08]  /*c1e0*/  HMMA.16816.F32.BF16 R176, R140, R188.reuse, R36 ;  /* 0x000000bc8cb0723c */ /* 0x080ff00000041824 */
[C---:B------:R-:W-:Y:S08]  /*c1f0*/  HMMA.16816.F32.BF16 R180, R192.reuse, R188, R40 ;  /* 0x000000bcc0b4723c */ /* 0x040ff00000041828 */
[-C--:B------:R-:W-:Y:S08]  /*c200*/  HMMA.16816.F32.BF16 R184, R192, R190.reuse, R44 ;  /* 0x000000bec0b8723c */ /* 0x080ff0000004182c */
[C---:B------:R-:W-:Y:S08]  /*c210*/  HMMA.16816.F32.BF16 R188, R140.reuse, R190, R48 ;  /* 0x000000be8cbc723c */ /* 0x040ff00000041830 */
[-C--:B--2---:R-:W-:Y:S08]  /*c220*/  HMMA.16816.F32.BF16 R52, R140, R4.reuse, R52 ;  /* 0x000000048c34723c */ /* 0x084ff00000041834 */
[C---:B------:R-:W-:Y:S08]  /*c230*/  HMMA.16816.F32.BF16 R56, R192.reuse, R4, R56 ;  /* 0x00000004c038723c */ /* 0x040ff00000041838 */
[-C--:B------:R-:W-:Y:S08]  /*c240*/  HMMA.16816.F32.BF16 R60, R192, R6.reuse, R60 ;  /* 0x00000006c03c723c */ /* 0x080ff0000004183c */
[C---:B------:R-:W-:Y:S01]  /*c250*/  HMMA.16816.F32.BF16 R64, R140.reuse, R6, R64 ;  /* 0x000000068c40723c */ /* 0x040fe20000041840 */
[----:B------:R-:W1:Y:S07]  /*c260*/  LDSM.16.MT88.4 R4, [R227+0x4880] ;  /* 0x00488000e304783b */ /* 0x000e6e0000004200 */
[-C--:B---3--:R-:W-:Y:S08]  /*c270*/  HMMA.16816.F32.BF16 R68, R140, R8.reuse, R68 ;  /* 0x000000088c44723c */ /* 0x088ff00000041844 */
[C---:B------:R-:W-:Y:S08]  /*c280*/  HMMA.16816.F32.BF16 R72, R192.reuse, R8, R72 ;  /* 0x00000008c048723c */ /* 0x040ff00000041848 */
[-C--:B------:R-:W-:Y:S08]  /*c290*/  HMMA.16816.F32.BF16 R76, R192, R10.reuse, R76 ;  /* 0x0000000ac04c723c */ /* 0x080ff0000004184c */
[C---:B------:R-:W-:Y:S08]  /*c2a0*/  HMMA.16816.F32.BF16 R80, R140.reuse, R10, R80 ;  /* 0x0000000a8c50723c */ /* 0x040ff00000041850 */
[-C--:B----4-:R-:W-:Y:S08]  /*c2b0*/  HMMA.16816.F32.BF16 R84, R140, R12.reuse, R84 ;  /* 0x0000000c8c54723c */ /* 0x090ff00000041854 */
[C---:B------:R-:W-:Y:S08]  /*c2c0*/  HMMA.16816.F32.BF16 R88, R192.reuse, R12, R88 ;  /* 0x0000000cc058723c */ /* 0x040ff00000041858 */
[-C--:B------:R-:W-:Y:S08]  /*c2d0*/  HMMA.16816.F32.BF16 R92, R192, R14.reuse, R92 ;  /* 0x0000000ec05c723c */ /* 0x080ff0000004185c */
[C---:B------:R-:W-:Y:S08]  /*c2e0*/  HMMA.16816.F32.BF16 R96, R140.reuse, R14, R96 ;  /* 0x0000000e8c60723c */ /* 0x040ff00000041860 */
[-C--:B------:R-:W-:Y:S08]  /*c2f0*/  HMMA.16816.F32.BF16 R100, R140, R16.reuse, R100 ;  /* 0x000000108c64723c */ /* 0x080ff00000041864 */
[C---:B------:R-:W-:Y:S08]  /*c300*/  HMMA.16816.F32.BF16 R104, R192.reuse, R16, R104 ;  /* 0x00000010c068723c */ /* 0x040ff00000041868 */
[-C--:B------:R-:W-:Y:S08]  /*c310*/  HMMA.16816.F32.BF16 R108, R192, R18.reuse, R108 ;  /* 0x00000012c06c723c */ /* 0x080ff0000004186c */
[C---:B------:R-:W-:Y:S08]  /*c320*/  HMMA.16816.F32.BF16 R112, R140.reuse, R18, R112 ;  /* 0x000000128c70723c */ /* 0x040ff00000041870 */
[-C--:B-1----:R-:W-:Y:S08]  /*c330*/  HMMA.16816.F32.BF16 R116, R140, R4.reuse, R116 ;  /* 0x000000048c74723c */ /* 0x082ff00000041874 */
[C---:B------:R-:W-:Y:S08]  /*c340*/  HMMA.16816.F32.BF16 R120, R192.reuse, R4, R120 ;  /* 0x00000004c078723c */ /* 0x040ff00000041878 */
[-C--:B------:R-:W-:Y:S08]  /*c350*/  HMMA.16816.F32.BF16 R124, R192, R6.reuse, R124 ;  /* 0x00000006c07c723c */ /* 0x080ff0000004187c */
[----:B------:R-:W-:Y:S01]  /*c360*/  HMMA.16816.F32.BF16 R128, R140, R6, R128 ;  /* 0x000000068c80723c */ /* 0x000fe20000041880 */
[----:B-----5:R-:W-:Y:S04]  /*c370*/  FFMA.FTZ R8, R2, R24, R31 ;  /* 0x0000001802087223 */ /* 0x020fe8000001001f */
[----:B------:R-:W-:Y:S04]  /*c380*/  FADD.FTZ R8, R27, R8 ;  /* 0x000000081b087221 */ /* 0x000fe80000010000 */
[----:B------:R-:W-:Y:S03]  /*c390*/  FADD.FTZ R9, R22, R8 ;  /* 0x0000000816097221 */ /* 0x000fe60000010000 */
[----:B------:R-:W-:Y:S02]  /*c3a0*/  FFMA.FTZ R8, R0, R23, R215 ;  /* 0x0000001700087223 */ /* 0x000fe400000100d7 */
[----:B------:R-:W-:Y:S02]  /*c3b0*/  FADD.FTZ R0, R212, R9 ;  /* 0x00000009d4007221 */ /* 0x000fe40000010000 */
[----:B------:R-:W-:Y:S02]  /*c3c0*/  FFMA.FTZ R133, R133, R29, R35 ;  /* 0x0000001d85857223 */ /* 0x000fe40000010023 */
[----:B------:R-:W-:Y:S02]  /*c3d0*/  FADD.FTZ R8, R216, R8 ;  /* 0x00000008d8087221 */ /* 0x000fe40000010000 */
[----:B------:R-:W-:Y:S02]  /*c3e0*/  FFMA.FTZ R132, R132, R28, R30 ;  /* 0x0000001c84847223 */ /* 0x000fe4000001001e */
[----:B------:R-:W-:Y:S02]  /*c3f0*/  FADD.FTZ R2, R25, R133 ;  /* 0x0000008519027221 */ /* 0x000fe40000010000 */
[----:B------:R-:W-:Y:S02]  /*c400*/  FADD.FTZ R132, R26, R132 ;  /* 0x000000841a847221 */ /* 0x000fe40000010000 */
[----:B------:R-:W-:Y:S02]  /*c410*/  FADD.FTZ R2, R20, R2 ;  /* 0x0000000214027221 */ /* 0x000fe40000010000 */
[----:B------:R-:W-:Y:S02]  /*c420*/  FADD.FTZ R132, R21, R132 ;  /* 0x0000008415847221 */ /* 0x000fe40000010000 */
[----:B------:R-:W-:Y:S02]  /*c430*/  FADD.FTZ R10, R213, R2 ;  /* 0x00000002d50a7221 */ /* 0x000fe40000010000 */
        /* <DEDUP_REMOVED lines=31> */
[----:B------:R-:W-:Y:S01]  /*c630*/  FADD.FTZ R4, R206, R8 ;  /* 0x00000008ce047221 */ /* 0x000fe20000010000 */
[----:B------:R1:W-:Y:S01]  /*c640*/  STL [R1+0x20], R5 ;  /* 0x0000200501007387 */ /* 0x0003e20000100800 */
[----:B------:R-:W-:Y:S02]  /*c650*/  FADD.FTZ R2, R202, R2 ;  /* 0x00000002ca027221 */ /* 0x000fe40000010000 */
[----:B------:R-:W-:Y:S02]  /*c660*/  FADD.FTZ R4, R205, R4 ;  /* 0x00000004cd047221 */ /* 0x000fe40000010000 */
[----:B------:R-:W-:Y:S02]  /*c670*/  FADD.FTZ R2, R201, R2 ;  /* 0x00000002c9027221 */ /* 0x000fe40000010000 */
[----:B------:R-:W-:Y:S01]  /*c680*/  FADD.FTZ R0, R138, R0 ;  /* 0x000000008a007221 */ /* 0x000fe20000010000 */
[----:B------:R1:W-:Y:S01]  /*c690*/  STL [R1+0x24], R4 ;  /* 0x0000240401007387 */ /* 0x0003e20000100800 */
[----:B------:R-:W-:Y:S02]  /*c6a0*/  MOV R138, R135 ;  /* 0x00000087008a7202 */ /* 0x000fe40000000f00 */
[----:B------:R-:W-:Y:S01]  /*c6b0*/  FADD.FTZ R0, R134, R0 ;  /* 0x0000000086007221 */ /* 0x000fe20000010000 */
[----:B------:R1:W-:Y:S01]  /*c6c0*/  STL [R1+0x28], R2 ;  /* 0x0000280201007387 */ /* 0x0003e20000100800 */
[----:B------:R-:W-:Y:S03]  /*c6d0*/  MOV R134, R136 ;  /* 0x0000008800867202 */ /* 0x000fe60000000f00 */
[----:B------:R1:W-:Y:S01]  /*c6e0*/  STL [R1+0x2c], R0 ;  /* 0x00002c0001007387 */ /* 0x0003e20000100800 */
[----:B------:R-:W-:-:S05]  /*c6f0*/  @P0 BRA `(.L_x_989) ;  /* 0xffffad8000000947 */ /* 0x000fca000383ffff */
.L_x_970:
[----:B------:R-:W2:Y:S01]  /*c700*/  S2UR UR26, SR_CTAID.X ;  /* 0x00000000001a79c3 */ /* 0x000ea20000002500 */
[----:B------:R-:W-:-:S02]  /*c710*/  UISETP.NE.AND UP1, UPT, UR13, URZ, UPT ;  /* 0x0000003f0d00728c */ /* 0x000fc4000bf25270 */
[----:B------:R-:W-:Y:S02]  /*c720*/  UISETP.NE.AND UP0, UPT, UR12, URZ, UPT ;  /* 0x0000003f0c00728c */ /* 0x000fe4000bf05270 */
[----:B------:R-:W-:Y:S02]  /*c730*/  ULDC UR27, c[0x0][0x168] ;  /* 0x00005a00001b7ab9 */ /* 0x000fe40000000800 */
[----:B------:R-:W-:Y:S02]  /*c740*/  ULDC.64 UR4, c[0x0][0x2c8] ;  /* 0x0000b20000047ab9 */ /* 0x000fe40000000a00 */
[----:B------:R-:W-:Y:S01]  /*c750*/  UIADD3 UR27, -UR27, 0x1, URZ ;  /* 0x000000011b1b7890 */ /* 0x000fe2000fffe13f */
[----:B------:R-:W-:Y:S01]  /*c760*/  PLOP3.LUT P0, PT, PT, PT, UP0, 0x40, 0x0 ;  /* 0x000000000000781c */ /* 0x000fe20003f0e808 */
[----:B--2---:R-:W-:-:S04]  /*c770*/  ULEA UR26, UR26, 0x7f, 0x7 ;  /* 0x0000007f1a1a7891 */ /* 0x004fc8000f8e383f */
[----:B------:R-:W-:-:S03]  /*c780*/  UIMAD.WIDE.U32 UR28, UR26, UR4, URZ ;  /* 0x000000041a1c72a5 */ /* 0x000fc6000f8e003f */
[----:B------:R-:W-:Y:S02]  /*c790*/  ULDC UR4, c[0x0][0x1d0] ;  /* 0x0000740000047ab9 */ /* 0x000fe40000000800 */
[----:B------:R-:W-:Y:S02]  /*c7a0*/  UIMAD UR4, UR22, UR4, UR27 ;  /* 0x00000004160472a4 */ /* 0x000fe4000f8e021b */
[----:B------:R-:W-:Y:S02]  /*c7b0*/  @UP1 USHF.R.U32.HI UR26, URZ, UR5, UR29 ;  /* 0x000000053f1a1299 */ /* 0x000fe4000801161d */
[----:B------:R-:W-:Y:S02]  /*c7c0*/  ULDC UR22, c[0x0][0x324] ;  /* 0x0000c90000167ab9 */ /* 0x000fe40000000800 */
[----:B------:R-:W-:-:S04]  /*c7d0*/  UIADD3 UR26, UR4, UR26, URZ ;  /* 0x0000001a041a7290 */ /* 0x000fc8000fffe03f */
        /* <DEDUP_REMOVED lines=14> */
.L_x_991:
[----:B------:R-:W-:Y:S02]  /*c8c0*/  ULDC UR4, c[0x0][0x32c] ;  /* 0x0000cb0000047ab9 */ /* 0x000fe40000000800 */
[----:B------:R-:W-:-:S03]  /*c8d0*/  UISETP.NE.AND UP0, UPT, UR4, 0x1, UPT ;  /* 0x000000010400788c */ /* 0x000fc6000bf05270 */
[----:B------:R-:W-:Y:S02]  /*c8e0*/  ULDC.64 UR4, c[0x0][0x330] ;  /* 0x0000cc0000047ab9 */ /* 0x000fe40000000a00 */
[----:B------:R-:W-:-:S07]  /*c8f0*/  UIMAD.WIDE.U32 UR28, UR26, UR4, URZ ;  /* 0x000000041a1c72a5 */ /* 0x000fce000f8e003f */
[----:B------:R-:W-:Y:S02]  /*c900*/  @UP0 UMOV UR27, UR29 ;  /* 0x0000001d001b0c82 */ /* 0x000fe40008000000 */
[----:B------:R-:W-:Y:S02]  /*c910*/  @UP0 USHF.R.U32.HI UR26, URZ, UR5, UR27 ;  /* 0x000000053f1a0299 */ /* 0x000fe4000801161b */
.L_x_992:
[----:B------:R-:W-:Y:S02]  /*c920*/  ULDC UR4, c[0x0][0x32c] ;  /* 0x0000cb0000047ab9 */ /* 0x000fe40000000800 */
[----:B------:R-:W-:-:S04]  /*c930*/  UIMAD UR4, UR26, UR4, URZ ;  /* 0x000000041a0472a4 */ /* 0x000fc8000f8e023f */
[----:B------:R-:W-:-:S04]  /*c940*/  UISETP.LT.AND UP0, UPT, UR22, UR4, UPT ;  /* 0x000000041600728c */ /* 0x000fc8000bf01270 */
[----:B------:R-:W-:-:S04]  /*c950*/  USEL UR22, UR22, UR4, !UP0 ;  /* 0x0000000416167287 */ /* 0x000fc8000c000000 */
.L_x_990:
[----:B------:R-:W-:-:S04]  /*c960*/  UIADD3 UR22, UR22, 0x2f, URZ ;  /* 0x0000002f16167890 */ /* 0x000fc8000fffe03f */
        /* <DEDUP_REMOVED lines=8> */
[----:B-1----:R-:W2:Y:S04]  /*c9f0*/  LDL R0, [R1+0x10] ;  /* 0x0000100001007983 */ /* 0x002ea80000100800 */
[----:B------:R-:W3:Y:S04]  /*ca00*/  LDL R5, [R1+0x3c] ;  /* 0x00003c0001057983 */ /* 0x000ee80000100800 */
[----:B------:R-:W3:Y:S01]  /*ca10*/  LDL R4, [R1+0x38] ;  /* 0x0000380001047983 */ /* 0x000ee20000100800 */
[----:B------:R-:W-:Y:S01]  /*ca20*/  MOV R139, R3 ;  /* 0x00000003008b7202 */ /* 0x000fe20000000f00 */
[----:B------:R-:W-:-:S02]  /*ca30*/  IMAD.MOV.U32 R132, RZ, RZ, R136 ;  /* 0x000000ffff847224 */ /* 0x000fc400078e0088 */
[----:B------:R-:W-:Y:S02]  /*ca40*/  IMAD.MOV.U32 R2, RZ, RZ, R137 ;  /* 0x000000ffff027224 */ /* 0x000fe400078e0089 */
[----:B------:R-:W-:Y:S01]  /*ca50*/  IMAD.MOV.U32 R138, RZ, RZ, R135 ;  /* 0x000000ffff8a7224 */ /* 0x000fe200078e0087 */
[----:B--2---:R-:W-:-:S05]  /*ca60*/  SHF.L.U32 R3, R0, 0x1, RZ ;  /* 0x0000000100037819 */ /* 0x004fca00000006ff */
[----:B------:R1:W-:Y:S01]  /*ca70*/  STL [R1+0x34], R3 ;  /* 0x0000340301007387 */ /* 0x0003e20000100800 */
[----:B------:R-:W-:Y:S02]  /*ca80*/  SHF.R.S32.HI R250, RZ, 0x1f, R0 ;  /* 0x0000001ffffa7819 */ /* 0x000fe40000011400 */
[C---:B---3--:R-:W-:Y:S01]  /*ca90*/  SHF.L.U64.HI R249, R4.reuse, 0x1, R5 ;  /* 0x0000000104f97819 */ /* 0x048fe20000010205 */
[----:B------:R-:W-:Y:S01]  /*caa0*/  IMAD.SHL.U32 R248, R4, 0x2, RZ ;  /* 0x0000000204f87824 */ /* 0x000fe200078e00ff */
[----:B------:R-:W-:Y:S02]  /*cab0*/  SHF.L.U64.HI R250, R0, 0x1, R250 ;  /* 0x0000000100fa7819 */ /* 0x000fe400000102fa */
.L_x_996:
[----:B--2--5:R2:W5:Y:S01]  /*cac0*/  LDL R134, [R1+0x34] ;  /* 0x0000340001867983 */ /* 0x0245620000100800 */
[----:B------:R-:W-:Y:S04]  /*cad0*/  DEPBAR.LE SB0, 0x0 ;  /* 0x000080000000791a */ /* 0x000fe80000000000 */
[----:B------:R-:W-:Y:S01]  /*cae0*/  BAR.SYNC.DEFER_BLOCKING 0x0 ;  /* 0x0000000000007b1d */ /* 0x000fe20000010000 */
[----:B------:R-:W-:Y:S01]  /*caf0*/  UISETP.GT.AND UP0, UPT, UR7, UR23, UPT ;  /* 0x000000170700728c */ /* 0x000fe2000bf04270 */
[----:B------:R-:W-:Y:S05]  /*cb00*/  SEL R133, RZ, 0x10, P4 ;  /* 0x00000010ff857807 */ /* 0x000fea0002000000 */
[----:B------:R-:W-:Y:S01]  /*cb10*/  PLOP3.LUT P0, PT, PT, PT, UP0, 0x80, 0x0 ;  /* 0x000000000000781c */ /* 0x000fe20003f0f008 */
[----:B------:R2:W3:Y:S04]  /*cb20*/  LDSM.16.M88.4 R48, [R231+0x8080] ;  /* 0x00808000e730783b */ /* 0x0004e80000000200 */
[----:B------:R2:W4:Y:S04]  /*cb30*/  LDSM.16.M88.4 R44, [R231+0xa080] ;  /* 0x00a08000e72c783b */ /* 0x0005280000000200 */
[----:B------:R2:W1:Y:S04]  /*cb40*/  LDSM.16.M88.4 R16, [R224+0x5080] ;  /* 0x00508000e010783b */ /* 0x0004680000000200 */
        /* <DEDUP_REMOVED lines=8> */
[----:B------:R-:W-:Y:S01]  /*cbd0*/  SHF.R.S32.HI R0, RZ, 0x1f, R243 ;  /* 0x0000001fff007819 */ /* 0x000fe200000114f3 */
[----:B------:R-:W-:Y:S01]  /*cbe0*/  IMAD.WIDE.U32 R4, R243, c[0x0][0x208], RZ ;  /* 0x00008200f3047a25 */ /* 0x000fe200078e00ff */
[----:B-1----:R-:W-:Y:S02]  /*cbf0*/  SHF.R.S32.HI R3, RZ, 0x1f, R242 ;  /* 0x0000001fff037819 */ /* 0x002fe400000114f2 */
        /* <DEDUP_REMOVED lines=22> */
[C-C-:B----4-:R-:W-:Y:S01]  /*cd60*/  IMAD.X R15, R5.reuse, 0x1, R250.reuse, P1 ;  /* 0x00000001050f7824 */ /* 0x150fe200008e06fa */
[----:B------:R-:W-:Y:S01]  /*cd70*/  IADD3 R8, P1, R8, R248, RZ ;  /* 0x000000f808087210 */ /* 0x000fe20007f3e0ff */
[--C-:B------:R-:W-:Y:S01]  /*cd80*/  IMAD.X R13, R5, 0x1, R249.reuse, P0 ;  /* 0x00000001050d7824 */ /* 0x100fe200000e06f9 */
[----:B---3--:R-:W-:Y:S02]  /*cd90*/  IADD3 R6, P0, R3, R134, RZ ;  /* 0x0000008603067210 */ /* 0x008fe40007f1e0ff */
[----:B------:R1:W-:Y:S01]  /*cda0*/  LDGSTS.E.BYPASS.LTC128B.128 [R21], [R14.64], !P5 ;  /* 0x000000000e157fae */ /* 0x0003e2000e901d54 */
[C---:B------:R-:W-:Y:S03]  /*cdb0*/  IMAD.X R11, R7.reuse, 0x1, R250, P2 ;  /* 0x00000001070b7824 */ /* 0x040fe600010e06fa */
[----:B------:R1:W-:Y:S01]  /*cdc0*/  LDGSTS.E.BYPASS.LTC128B.128 [R21+0x1800], [R12.64], !P4 ;  /* 0x018000000c157fae */ /* 0x0003e2000e101d54 */
[--C-:B------:R-:W-:Y:S01]  /*cdd0*/  IMAD.X R9, R7, 0x1, R249.reuse, P1 ;  /* 0x0000000107097824 */ /* 0x100fe200008e06f9 */
        /* <DEDUP_REMOVED lines=8> */
.L_x_994:
        /* <DEDUP_REMOVED lines=147> */
[----:B------:R-:W-:Y:S04]  /*d790*/  DEPBAR.LE SB0, 0x0 ;  /* 0x000080000000791a */ /* 0x000fe80000000000 */
[-C--:B----4-:R-:W-:Y:S04]  /*d7a0*/  HMMA.16816.F32.BF16 R20, R196, R4.reuse, R20 ;  /* 0x00000004c414723c */ /* 0x090fe80000041814 */
[----:B------:R4:W1:Y:S01]  /*d7b0*/  MUFU.TANH R203, R14 ;  /* 0x0000000e00cb7308 */ /* 0x0008620000002400 */
[----:B------:R-:W-:Y:S03]  /*d7c0*/  BAR.SYNC.DEFER_BLOCKING 0x0 ;  /* 0x0000000000007b1d */ /* 0x000fe60000010000 */
[C---:B------:R-:W-:Y:S06]  /*d7d0*/  HMMA.16816.F32.BF16 R24, R216.reuse, R4, R24 ;  /* 0x00000004d818723c */ /* 0x040fec0000041818 */
[----:B------:R4:W1:Y:S02]  /*d7e0*/  MUFU.TANH R202, R15 ;  /* 0x0000000f00ca7308 */ /* 0x0008640000002400 */
[-C--:B------:R-:W-:Y:S08]  /*d7f0*/  HMMA.16816.F32.BF16 R28, R216, R6.reuse, R28 ;  /* 0x00000006d81c723c */ /* 0x080ff0000004181c */
[----:B------:R4:W2:Y:S01]  /*d800*/  MUFU.TANH R142, R16 ;  /* 0x00000010008e7308 */ /* 0x0008a20000002400 */
        /* <DEDUP_REMOVED lines=74> */
[----:B------:R-:W-:Y:S01]  /*dcb0*/  UIMAD UR5, UR23, 0x30, UR11 ;  /* 0x00000030170578a4 */ /* 0x000fe2000f8e020b */
[----:B------:R-:W-:Y:S01]  /*dcc0*/  IMAD.MOV.U32 R242, RZ, RZ, RZ ;  /* 0x000000fffff27224 */ /* 0x000fe200078e00ff */
[----:B----4-:R-:W-:Y:S04]  /*dcd0*/  IADD3 R16, -R133, 0x10, RZ ;  /* 0x0000001085107810 */ /* 0x010fe80007ffe1ff */
[----:B------:R-:W-:Y:S01]  /*dce0*/  IMAD.U32 R3, RZ, RZ, UR5 ;  /* 0x00000005ff037e24 */ /* 0x000fe2000f8e00ff */
[----:B------:R-:W-:Y:S04]  /*dcf0*/  LOP3.LUT R16, R16, 0xf, RZ, 0xc0, !PT ;  /* 0x0000000f10107812 */ /* 0x000fe800078ec0ff */
[----:B--2---:R-:W-:Y:S05]  /*dd00*/  IADD3 R3, R3, -0x30, R135 ;  /* 0xffffffd003037810 */ /* 0x004fea0007ffe087 */
[----:B------:R-:W-:Y:S04]  /*dd10*/  @P3 IMAD.HI.U32 R4, R3, c[0x0][0x2bc], RZ ;  /* 0x0000af0003043a27 */ /* 0x000fe800078e00ff */
[--C-:B------:R-:W-:Y:S01]  /*dd20*/  IMAD.MOV.U32 R0, RZ, RZ, R3.reuse ;  /* 0x000000ffff007224 */ /* 0x100fe200078e0003 */
[----:B------:R-:W-:Y:S04]  /*dd30*/  @P3 SHF.R.U32.HI R0, RZ, c[0x0][0x2c0], R4 ;  /* 0x0000b000ff003a19 */ /* 0x000fe80000011604 */
[C---:B------:R-:W-:Y:S04]  /*dd40*/  @!P6 IADD3 R5, P0, R0.reuse, UR14, RZ ;  /* 0x0000000e0005ec10 */ /* 0x040fe8000ff1e0ff */
[----:B------:R-:W-:Y:S01]  /*dd50*/  @!P6 LEA.HI.X.SX32 R6, R0, UR6, 0x1, P0 ;  /* 0x000000060006ec11 */ /* 0x000fe200080f0eff */
[----:B------:R-:W-:Y:S01]  /*dd60*/  IMAD.MOV R0, RZ, RZ, -R0 ;  /* 0x000000ffff007224 */ /* 0x000fe200078e0a00 */
[C---:B------:R-:W-:Y:S03]  /*dd70*/  @!P6 LEA R4, P0, R5.reuse, c[0x0][0x2a0], 0x2 ;  /* 0x0000a8000504ea11 */ /* 0x040fe600078010ff */
        /* <DEDUP_REMOVED lines=25> */
[C-C-:B----4-:R-:W-:Y:S01]  /*df10*/  IMAD.X R15, R5.reuse, 0x1, R250.reuse, P1 ;  /* 0x00000001050f7824 */ /* 0x150fe200008e06fa */
[----:B------:R-:W-:Y:S01]  /*df20*/  IADD3 R8, P1, R8, R248, RZ ;  /* 0x000000f808087210 */ /* 0x000fe20007f3e0ff */
[--C-:B------:R-:W-:Y:S01]  /*df30*/  IMAD.X R13, R5, 0x1, R249.reuse, P0 ;  /* 0x00000001050d7824 */ /* 0x100fe200000e06f9 */
[----:B-1----:R-:W-:Y:S02]  /*df40*/  IADD3 R6, P0, R3, R134, RZ ;  /* 0x0000008603067210 */ /* 0x002fe40007f1e0ff */
[----:B------:R1:W-:Y:S01]  /*df50*/  LDGSTS.E.BYPASS.LTC128B.128 [R247+0x5080], [R14.64], !P5 ;  /* 0x050800000ef77fae */ /* 0x0003e2000e901d54 */
        /* <DEDUP_REMOVED lines=11> */
.L_x_995:
[----:B--23--:R-:W-:Y:S01]  /*e010*/  FMNMX.FTZ R137, R143, R2, !PT ;  /* 0x000000028f897209 */ /* 0x00cfe20007810000 */
[----:B----4-:R-:W-:Y:S01]  /*e020*/  LDSM.16.MT88.4 R20, [R225+0x2080] ;  /* 0x00208000e114783b */ /* 0x010fe20000004200 */
[----:B------:R-:W-:Y:S01]  /*e030*/  FMNMX.FTZ R0, R192, R132, !PT ;  /* 0x00000084c0007209 */ /* 0x000fe20007810000 */
[----:B------:R-:W-:Y:S01]  /*e040*/  UISETP.GT.AND UP0, UPT, UR23, UR4, UPT ;  /* 0x000000041700728c */ /* 0x000fe2000bf04270 */
[----:B------:R-:W-:Y:S01]  /*e050*/  FMNMX.FTZ R137, R195, R137, !PT ;  /* 0x00000089c3897209 */ /* 0x000fe20007810000 */
[----:B------:R-:W-:Y:S01]  /*e060*/  UIADD3 UR23, UR23, -0x1, URZ ;  /* 0xffffffff17177890 */ /* 0x000fe2000fffe03f */
[----:B------:R-:W-:Y:S02]  /*e070*/  FMNMX.FTZ R0, R204, R0, !PT ;  /* 0x00000000cc007209 */ /* 0x000fe40007810000 */
[----:B------:R-:W-:Y:S01]  /*e080*/  FMNMX.FTZ R137, R142, R137, !PT ;  /* 0x000000898e897209 */ /* 0x000fe20007810000 */
[----:B------:R-:W-:Y:S01]  /*e090*/  LDSM.16.MT88.4 R36, [R226+0x2080] ;  /* 0x00208000e224783b */ /* 0x000fe20000004200 */
[----:B-1----:R-:W-:Y:S02]  /*e0a0*/  FMNMX.FTZ R0, R18, R0, !PT ;  /* 0x0000000012007209 */ /* 0x002fe40007810000 */
        /* <DEDUP_REMOVED lines=21> */
[----:B------:R-:W-:Y:S02]  /*e200*/  PLOP3.LUT P0, PT, PT, PT, UP0, 0x80, 0x0 ;  /* 0x000000000000781c */ /* 0x000fe40003f0f008 */
[----:B------:R-:W-:Y:S04]  /*e210*/  FMNMX.FTZ R3, R205, R3, !PT ;  /* 0x00000003cd037209 */ /* 0x000fe80007810000 */
[----:B------:R-:W-:Y:S01]  /*e220*/  FMNMX.FTZ R3, R194, R3, !PT ;  /* 0x00000003c2037209 */ /* 0x000fe20007810000 */
[----:B------:R-:W2:Y:S03]  /*e230*/  SHFL.BFLY PT, R136, R0, 0x2, 0x1f ;  /* 0x0c401f0000887f89 */ /* 0x000ea600000e0000 */
[----:B------:R-:W-:Y:S04]  /*e240*/  FMNMX.FTZ R3, R193, R3, !PT ;  /* 0x00000003c1037209 */ /* 0x000fe80007810000 */
[----:B------:R-:W-:Y:S04]  /*e250*/  FMNMX.FTZ R3, R220, R3, !PT ;  /* 0x00000003dc037209 */ /* 0x000fe80007810000 */
[----:B------:R-:W-:Y:S04]  /*e260*/  FMNMX.FTZ R3, R215, R3, !PT ;  /* 0x00000003d7037209 */ /* 0x000fe80007810000 */
[----:B------:R-:W-:Y:S04]  /*e270*/  FMNMX.FTZ R3, R244, R3, !PT ;  /* 0x00000003f4037209 */ /* 0x000fe80007810000 */
[----:B------:R-:W-:Y:S04]  /*e280*/  FMNMX.FTZ R3, R223, R3, !PT ;  /* 0x00000003df037209 */ /* 0x000fe80007810000 */
[----:B------:R-:W-:Y:S02]  /*e290*/  FMNMX.FTZ R3, R217, R3, !PT ;  /* 0x00000003d9037209 */ /* 0x000fe40007810000 */
[----:B-1----:R-:W-:Y:S02]  /*e2a0*/  FMNMX.FTZ R137, R137, R4, !PT ;  /* 0x0000000489897209 */ /* 0x002fe40007810000 */
[----:B------:R-:W-:Y:S02]  /*e2b0*/  FMNMX.FTZ R4, R200, R139, !PT ;  /* 0x0000008bc8047209 */ /* 0x000fe40007810000 */
[----:B--2---:R-:W-:Y:S01]  /*e2c0*/  FMNMX.FTZ R136, R0, R136, !PT ;  /* 0x0000008800887209 */ /* 0x004fe20007810000 */
[----:B------:R-:W1:Y:S01]  /*e2d0*/  SHFL.BFLY PT, R7, R137, 0x1, 0x1f ;  /* 0x0c201f0089077f89 */ /* 0x000e6200000e0000 */
[----:B------:R-:W-:Y:S02]  /*e2e0*/  FMNMX.FTZ R4, R206, R4, !PT ;  /* 0x00000004ce047209 */ /* 0x000fe40007810000 */
[----:B------:R-:W-:Y:S02]  /*e2f0*/  FMNMX.FTZ R3, R218, R3, !PT ;  /* 0x00000003da037209 */ /* 0x000fe40007810000 */
[----:B------:R-:W-:Y:S02]  /*e300*/  FMNMX.FTZ R0, R203, R4, !PT ;  /* 0x00000004cb007209 */ /* 0x000fe40007810000 */
[----:B------:R-:W-:Y:S01]  /*e310*/  FMNMX.FTZ R3, R41, R3, !PT ;  /* 0x0000000329037209 */ /* 0x000fe20007810000 */
[----:B------:R-:W2:Y:S01]  /*e320*/  SHFL.BFLY PT, R6, R136, 0x1, 0x1f ;  /* 0x0c201f0088067f89 */ /* 0x000ea200000e0000 */
[----:B------:R-:W-:Y:S02]  /*e330*/  FMNMX.FTZ R0, R202, R0, !PT ;  /* 0x00000000ca007209 */ /* 0x000fe40007810000 */
[----:B------:R-:W-:Y:S02]  /*e340*/  FMNMX.FTZ R3, R40, R3, !PT ;  /* 0x0000000328037209 */ /* 0x000fe40007810000 */
[----:B------:R-:W-:Y:S03]  /*e350*/  FMNMX.FTZ R0, R221, R0, !PT ;  /* 0x00000000dd007209 */ /* 0x000fe60007810000 */
[----:B------:R-:W3:Y:S01]  /*e360*/  SHFL.BFLY PT, R5, R3, 0x2, 0x1f ;  /* 0x0c401f0003057f89 */ /* 0x000ee200000e0000 */
[----:B------:R-:W-:Y:S04]  /*e370*/  FMNMX.FTZ R0, R222, R0, !PT ;  /* 0x00000000de007209 */ /* 0x000fe80007810000 */
[----:B------:R-:W-:Y:S02]  /*e380*/  FMNMX.FTZ R0, R245, R0, !PT ;  /* 0x00000000f5007209 */ /* 0x000fe40007810000 */
[----:B-1----:R-:W-:Y:S02]  /*e390*/  FMNMX.FTZ R137, R137, R7, !PT ;  /* 0x0000000789897209 */ /* 0x002fe40007810000 */
[----:B------:R-:W-:Y:S03]  /*e3a0*/  FMNMX.FTZ R4, R246, R0, !PT ;  /* 0x00000000f6047209 */ /* 0x000fe60007810000 */
[----:B------:R-:W-:Y:S01]  /*e3b0*/  FADD.FTZ R0, -R137, R2 ;  /* 0x0000000289007221 */ /* 0x000fe20000010100 */
[----:B------:R-:W-:Y:S01]  /*e3c0*/  FMNMX.FTZ R4, R219, R4, !PT ;  /* 0x00000004db047209 */ /* 0x000fe20007810000 */
[----:B------:R-:W-:Y:S01]  /*e3d0*/  FMUL.FTZ R196, R137, c[0x0][0x2d0] ;  /* 0x0000b40089c47a20 */ /* 0x000fe20000410000 */
[----:B--2---:R-:W-:Y:S01]  /*e3e0*/  FMNMX.FTZ R136, R136, R6, !PT ;  /* 0x0000000688887209 */ /* 0x004fe20007810000 */
[----:B------:R-:W-:Y:S01]  /*e3f0*/  FMUL.FTZ R2, R0, c[0x0][0x2d0] ;  /* 0x0000b40000027a20 */ /* 0x000fe20000410000 */
[----:B------:R-:W-:Y:S01]  /*e400*/  FMNMX.FTZ R0, R42, R4, !PT ;  /* 0x000000042a007209 */ /* 0x000fe20007810000 */
[----:B------:R-:W-:Y:S02]  /*e410*/  FFMA.FTZ R4, R143, c[0x0][0x2d0], -R196 ;  /* 0x0000b4008f047a23 */ /* 0x000fe400000108c4 */
[----:B-----5:R1:W2:Y:S01]  /*e420*/  MUFU.EX2 R134, R2 ;  /* 0x0000000200867308 */ /* 0x0202a20000000800 */
[----:B------:R-:W-:Y:S02]  /*e430*/  FMNMX.FTZ R0, R140, R0, !PT ;  /* 0x000000008c007209 */ /* 0x000fe40007810000 */
[----:B---3--:R-:W-:Y:S02]  /*e440*/  FMNMX.FTZ R3, R3, R5, !PT ;  /* 0x0000000503037209 */ /* 0x008fe40007810000 */
[----:B------:R-:W-:Y:S03]  /*e450*/  FMNMX.FTZ R0, R141, R0, !PT ;  /* 0x000000008d007209 */ /* 0x000fe60007810000 */
[----:B------:R-:W3:Y:S02]  /*e460*/  SHFL.BFLY PT, R135, R3, 0x1, 0x1f ;  /* 0x0c201f0003877f89 */ /* 0x000ee400000e0000 */
[----:B------:R-:W-:Y:S01]  /*e470*/  MUFU.EX2 R29, R4 ;  /* 0x00000004001d7308 */ /* 0x000fe20000000800 */
[----:B-1----:R-:W-:Y:S02]  /*e480*/  FADD.FTZ R2, -R136, R132 ;  /* 0x0000008488027221 */ /* 0x002fe40000010100 */
[----:B--2---:R-:W-:Y:S02]  /*e490*/  FMUL.FTZ R16, R134, R156 ;  /* 0x0000009c86107220 */ /* 0x004fe40000410000 */
[----:B------:R-:W-:Y:S02]  /*e4a0*/  FMUL.FTZ R2, R2, c[0x0][0x2d0] ;  /* 0x0000b40002027a20 */ /* 0x000fe40000410000 */
[C---:B------:R-:W-:Y:S03]  /*e4b0*/  FMUL.FTZ R48, R134.reuse, R188 ;  /* 0x000000bc86307220 */ /* 0x040fe60000410000 */
[----:B------:R1:W2:Y:S01]  /*e4c0*/  MUFU.EX2 R133, R2 ;  /* 0x0000000200857308 */ /* 0x0002a20000000800 */
[----:B---3--:R-:W-:Y:S01]  /*e4d0*/  FMNMX.FTZ R135, R3, R135, !PT ;  /* 0x0000008703877209 */ /* 0x008fe20007810000 */
[C---:B------:R-:W-:Y:S01]  /*e4e0*/  FMUL.FTZ R49, R134.reuse, R189 ;  /* 0x000000bd86317220 */ /* 0x040fe20000410000 */
[----:B------:R-:W3:Y:S01]  /*e4f0*/  SHFL.BFLY PT, R3, R0, 0x2, 0x1f ;  /* 0x0c401f0000037f89 */ /* 0x000ee200000e0000 */
[C---:B------:R-:W-:Y:S02]  /*e500*/  FMUL.FTZ R52, R134.reuse, R52 ;  /* 0x0000003486347220 */ /* 0x040fe40000410000 */
[C---:B------:R-:W-:Y:S02]  /*e510*/  FMUL.FTZ R143, R135.reuse, c[0x0][0x2d0] ;  /* 0x0000b400878f7a20 */ /* 0x040fe40000410000 */
[C---:B------:R-:W-:Y:S02]  /*e520*/  FMUL.FTZ R53, R134.reuse, R53 ;  /* 0x0000003586357220 */ /* 0x040fe40000410000 */
[C---:B------:R-:W-:Y:S02]  /*e530*/  FMUL.FTZ R64, R134.reuse, R64 ;  /* 0x0000004086407220 */ /* 0x040fe40000410000 */
[C---:B------:R-:W-:Y:S02]  /*e540*/  FMUL.FTZ R65, R134.reuse, R65 ;  /* 0x0000004186417220 */ /* 0x040fe40000410000 */
[C---:B------:R-:W-:Y:S02]  /*e550*/  FMUL.FTZ R68, R134.reuse, R68 ;  /* 0x0000004486447220 */ /* 0x040fe40000410000 */
[C---:B------:R-:W-:Y:S02]  /*e560*/  FMUL.FTZ R69, R134.reuse, R69 ;  /* 0x0000004586457220 */ /* 0x040fe40000410000 */
[C---:B------:R-:W-:Y:S02]  /*e570*/  FMUL.FTZ R80, R134.reuse, R80 ;  /* 0x0000005086507220 */ /* 0x040fe40000410000 */
[C---:B------:R-:W-:Y:S02]  /*e580*/  FMUL.FTZ R81, R134.reuse, R81 ;  /* 0x0000005186517220 */ /* 0x040fe40000410000 */
[----:B------:R-:W-:Y:S02]  /*e590*/  FMUL.FTZ R84, R134, R84 ;  /* 0x0000005486547220 */ /* 0x000fe40000410000 */
[----:B-1----:R-:W-:Y:S02]  /*e5a0*/  FADD.FTZ R2, -R135, R138 ;  /* 0x0000008a87027221 */ /* 0x002fe40000010100 */
[--C-:B------:R-:W-:Y:S01]  /*e5b0*/  FFMA.FTZ R138, R207, c[0x0][0x2d0], -R196.reuse ;  /* 0x0000b400cf8a7a23 */ /* 0x100fe200000108c4 */
[----:B---3--:R-:W-:Y:S01]  /*e5c0*/  FMNMX.FTZ R0, R0, R3, !PT ;  /* 0x0000000300007209 */ /* 0x008fe20007810000 */
[----:B------:R-:W-:Y:S02]  /*e5d0*/  FMUL.FTZ R2, R2, c[0x0][0x2d0] ;  /* 0x0000b40002027a20 */ /* 0x000fe40000410000 */
[--C-:B------:R-:W-:Y:S02]  /*e5e0*/  FFMA.FTZ R3, R17, c[0x0][0x2d0], -R196.reuse ;  /* 0x0000b40011037a23 */ /* 0x100fe400000108c4 */
[----:B------:R1:W3:Y:S01]  /*e5f0*/  MUFU.EX2 R132, R2 ;  /* 0x0000000200847308 */ /* 0x0002e20000000800 */
[C---:B--2---:R-:W-:Y:S02]  /*e600*/  FMUL.FTZ R6, R133.reuse, R146 ;  /* 0x0000009285067220 */ /* 0x044fe40000410000 */
[C---:B------:R-:W-:Y:S02]  /*e610*/  FMUL.FTZ R7, R133.reuse, R147 ;  /* 0x0000009385077220 */ /* 0x040fe40000410000 */
[----:B------:R-:W-:Y:S02]  /*e620*/  FMUL.FTZ R17, R134, R157 ;  /* 0x0000009d86117220 */ /* 0x000fe40000410000 */
[C---:B------:R-:W-:Y:S02]  /*e630*/  FMUL.FTZ R50, R133.reuse, R190 ;  /* 0x000000be85327220 */ /* 0x040fe40000410000 */
[C---:B------:R-:W-:Y:S01]  /*e640*/  FMUL.FTZ R51, R133.reuse, R191 ;  /* 0x000000bf85337220 */ /* 0x040fe20000410000 */
[----:B------:R-:W-:Y:S01]  /*e650*/  MUFU.EX2 R8, R3 ;  /* 0x0000000300087308 */ /* 0x000fe20000000800 */
[C---:B------:R-:W-:Y:S01]  /*e660*/  FMUL.FTZ R54, R133.reuse, R54 ;  /* 0x0000003685367220 */ /* 0x040fe20000410000 */
[----:B------:R-:W-:Y:S01]  /*e670*/  LDSM.16.MT88.4 R188, [R228+0x3080] ;  /* 0x00308000e4bc783b */ /* 0x000fe20000004200 */
[C---:B------:R-:W-:Y:S02]  /*e680*/  FMUL.FTZ R55, R133.reuse, R55 ;  /* 0x0000003785377220 */ /* 0x040fe40000410000 */
[C---:B------:R-:W-:Y:S02]  /*e690*/  FMUL.FTZ R66, R133.reuse, R66 ;  /* 0x0000004285427220 */ /* 0x040fe40000410000 */
[C---:B------:R-:W-:Y:S02]  /*e6a0*/  FMUL.FTZ R67, R133.reuse, R67 ;  /* 0x0000004385437220 */ /* 0x040fe40000410000 */
[C---:B------:R-:W-:Y:S02]  /*e6b0*/  FMUL.FTZ R70, R133.reuse, R70 ;  /* 0x0000004685467220 */ /* 0x040fe40000410000 */
[C---:B------:R-:W-:Y:S02]  /*e6c0*/  FMUL.FTZ R71, R133.reuse, R71 ;  /* 0x0000004785477220 */ /* 0x040fe40000410000 */
[----:B------:R-:W-:Y:S02]  /*e6d0*/  FMUL.FTZ R82, R133, R82 ;  /* 0x0000005285527220 */ /* 0x000fe40000410000 */
[--C-:B-1----:R-:W-:Y:S02]  /*e6e0*/  FFMA.FTZ R2, R195, c[0x0][0x2d0], -R196.reuse ;  /* 0x0000b400c3027a23 */ /* 0x102fe400000108c4 */
[C---:B---3--:R-:W-:Y:S02]  /*e6f0*/  FMUL.FTZ R12, R132.reuse, R152 ;  /* 0x00000098840c7220 */ /* 0x048fe40000410000 */
[----:B------:R1:W-:Y:S01]  /*e700*/  MUFU.EX2 R10, R2 ;  /* 0x00000002000a7308 */ /* 0x0003e20000000800 */
        /* <DEDUP_REMOVED lines=12> */
[----:B-1----:R-:W-:Y:S02]  /*e7d0*/  FFMA.FTZ R2, R142, c[0x0][0x2d0], -R196 ;  /* 0x0000b4008e027a23 */ /* 0x002fe400000108c4 */
[----:B------:R-:W-:Y:S02]  /*e7e0*/  FMUL.FTZ R142, R136, c[0x0][0x2d0] ;  /* 0x0000b400888e7a20 */ /* 0x000fe40000410000 */
[----:B------:R1:W-:Y:S01]  /*e7f0*/  MUFU.EX2 R30, R2 ;  /* 0x00000002001e7308 */ /* 0x0003e20000000800 */
[C---:B------:R-:W-:Y:S02]  /*e800*/  FMUL.FTZ R83, R133.reuse, R83 ;  /* 0x0000005385537220 */ /* 0x040fe40000410000 */
[--C-:B------:R-:W-:Y:S02]  /*e810*/  FFMA.FTZ R3, R192, c[0x0][0x2d0], -R142.reuse ;  /* 0x0000b400c0037a23 */ /* 0x100fe4000001088e */
[----:B------:R-:W-:Y:S02]  /*e820*/  FMUL.FTZ R85, R134, R85 ;  /* 0x0000005586557220 */ /* 0x000fe40000410000 */
[C---:B------:R-:W-:Y:S02]  /*e830*/  FMUL.FTZ R86, R133.reuse, R86 ;  /* 0x0000005685567220 */ /* 0x040fe40000410000 */
[C---:B------:R-:W-:Y:S01]  /*e840*/  FMUL.FTZ R87, R133.reuse, R87 ;  /* 0x0000005785577220 */ /* 0x040fe20000410000 */
[----:B------:R2:W-:Y:S01]  /*e850*/  MUFU.EX2 R43, R3 ;  /* 0x00000003002b7308 */ /* 0x0005e20000000800 */
[C---:B------:R-:W-:Y:S02]  /*e860*/  FMUL.FTZ R88, R132.reuse, R88 ;  /* 0x0000005884587220 */ /* 0x040fe40000410000 */
[C---:B------:R-:W-:Y:S02]  /*e870*/  FMUL.FTZ R89, R132.reuse, R89 ;  /* 0x0000005984597220 */ /* 0x040fe40000410000 */
[C---:B------:R-:W-:Y:S02]  /*e880*/  FMUL.FTZ R92, R132.reuse, R92 ;  /* 0x0000005c845c7220 */ /* 0x040fe40000410000 */
[----:B------:R-:W-:Y:S02]  /*e890*/  FMUL.FTZ R93, R132, R93 ;  /* 0x0000005d845d7220 */ /* 0x000fe40000410000 */
[C---:B------:R-:W-:Y:S02]  /*e8a0*/  FMUL.FTZ R96, R134.reuse, R96 ;  /* 0x0000006086607220 */ /* 0x040fe40000410000 */
[C---:B------:R-:W-:Y:S02]  /*e8b0*/  FMUL.FTZ R97, R134.reuse, R97 ;  /* 0x0000006186617220 */ /* 0x040fe40000410000 */
[C---:B------:R-:W-:Y:S01]  /*e8c0*/  FMUL.FTZ R98, R133.reuse, R98 ;  /* 0x0000006285627220 */ /* 0x040fe20000410000 */
[----:B-1----:R-:W1:Y:S01]  /*e8d0*/  SHFL.BFLY PT, R2, R0, 0x1, 0x1f ;  /* 0x0c201f0000027f89 */ /* 0x002e6200000e0000 */
[C---:B------:R-:W-:Y:S02]  /*e8e0*/  FMUL.FTZ R99, R133.reuse, R99 ;  /* 0x0000006385637220 */ /* 0x040fe40000410000 */
[C---:B------:R-:W-:Y:S02]  /*e8f0*/  FMUL.FTZ R100, R134.reuse, R100 ;  /* 0x0000006486647220 */ /* 0x040fe40000410000 */
[----:B------:R-:W-:Y:S02]  /*e900*/  FMUL.FTZ R101, R134, R101 ;  /* 0x0000006586657220 */ /* 0x000fe40000410000 */
[C---:B------:R-:W-:Y:S02]  /*e910*/  FMUL.FTZ R102, R133.reuse, R102 ;  /* 0x0000006685667220 */ /* 0x040fe40000410000 */
[C---:B------:R-:W-:Y:S02]  /*e920*/  FMUL.FTZ R103, R133.reuse, R103 ;  /* 0x0000006785677220 */ /* 0x040fe40000410000 */
[--C-:B--2---:R-:W-:Y:S01]  /*e930*/  FFMA.FTZ R3, R204, c[0x0][0x2d0], -R142.reuse ;  /* 0x0000b400cc037a23 */ /* 0x104fe2000001088e */
[----:B------:R-:W-:Y:S01]  /*e940*/  MOV R204, R40 ;  /* 0x0000002800cc7202 */ /* 0x000fe20000000f00 */
[C---:B------:R-:W-:Y:S02]  /*e950*/  FMUL.FTZ R40, R132.reuse, R180 ;  /* 0x000000b484287220 */ /* 0x040fe40000410000 */
[----:B------:R2:W3:Y:S01]  /*e960*/  MUFU.EX2 R11, R3 ;  /* 0x00000003000b7308 */ /* 0x0004e20000000800 */
[C---:B------:R-:W-:Y:S02]  /*e970*/  FMUL.FTZ R104, R132.reuse, R104 ;  /* 0x0000006884687220 */ /* 0x040fe40000410000 */
[C---:B------:R-:W-:Y:S02]  /*e980*/  FMUL.FTZ R105, R132.reuse, R105 ;  /* 0x0000006984697220 */ /* 0x040fe40000410000 */
[C---:B------:R-:W-:Y:S02]  /*e990*/  FMUL.FTZ R108, R132.reuse, R108 ;  /* 0x0000006c846c7220 */ /* 0x040fe40000410000 */
[----:B------:R-:W-:Y:S02]  /*e9a0*/  FMUL.FTZ R109, R132, R109 ;  /* 0x0000006d846d7220 */ /* 0x000fe40000410000 */
[C---:B------:R-:W-:Y:S01]  /*e9b0*/  FMUL.FTZ R112, R134.reuse, R112 ;  /* 0x0000007086707220 */ /* 0x040fe20000410000 */
[----:B------:R4:W-:Y:S01]  /*e9c0*/  MUFU.EX2 R180, R138 ;  /* 0x0000008a00b47308 */ /* 0x0009e20000000800 */
[C---:B------:R-:W-:Y:S02]  /*e9d0*/  FMUL.FTZ R113, R134.reuse, R113 ;  /* 0x0000007186717220 */ /* 0x040fe40000410000 */
[C---:B------:R-:W-:Y:S02]  /*e9e0*/  FMUL.FTZ R114, R133.reuse, R114 ;  /* 0x0000007285727220 */ /* 0x040fe40000410000 */
[C---:B------:R-:W-:Y:S02]  /*e9f0*/  FMUL.FTZ R115, R133.reuse, R115 ;  /* 0x0000007385737220 */ /* 0x040fe40000410000 */
[C---:B------:R-:W-:Y:S02]  /*ea00*/  FMUL.FTZ R116, R134.reuse, R116 ;  /* 0x0000007486747220 */ /* 0x040fe40000410000 */
[----:B------:R-:W-:Y:S02]  /*ea10*/  FMUL.FTZ R117, R134, R117 ;  /* 0x0000007586757220 */ /* 0x000fe40000410000 */
[C---:B------:R-:W-:Y:S02]  /*ea20*/  FMUL.FTZ R118, R133.reuse, R118 ;  /* 0x0000007685767220 */ /* 0x040fe40000410000 */
[C---:B------:R-:W-:Y:S02]  /*ea30*/  FMUL.FTZ R119, R133.reuse, R119 ;  /* 0x0000007785777220 */ /* 0x040fe40000410000 */
[----:B--2---:R-:W-:Y:S02]  /*ea40*/  FFMA.FTZ R3, R18, c[0x0][0x2d0], -R142 ;  /* 0x0000b40012037a23 */ /* 0x004fe4000001088e */
[----:B------:R-:W-:Y:S02]  /*ea50*/  FMUL.FTZ R18, R133, R158 ;  /* 0x0000009e85127220 */ /* 0x000fe40000410000 */
[----:B------:R1:W-:Y:S01]  /*ea60*/  MUFU.EX2 R31, R3 ;  /* 0x00000003001f7308 */ /* 0x0003e20000000800 */
[C---:B------:R-:W-:Y:S02]  /*ea70*/  FMUL.FTZ R120, R132.reuse, R120 ;  /* 0x0000007884787220 */ /* 0x040fe40000410000 */
[C---:B------:R-:W-:Y:S02]  /*ea80*/  FMUL.FTZ R121, R132.reuse, R121 ;  /* 0x0000007984797220 */ /* 0x040fe40000410000 */
[----:B----4-:R-:W-:Y:S02]  /*ea90*/  FFMA.FTZ R138, R209, c[0x0][0x2d0], -R196 ;  /* 0x0000b400d18a7a23 */ /* 0x010fe400000108c4 */
[C---:B------:R-:W-:Y:S02]  /*eaa0*/  FMUL.FTZ R124, R132.reuse, R124 ;  /* 0x0000007c847c7220 */ /* 0x040fe40000410000 */
[----:B------:R-:W-:Y:S02]  /*eab0*/  FMUL.FTZ R125, R132, R125 ;  /* 0x0000007d847d7220 */ /* 0x000fe40000410000 */
[C---:B------:R-:W-:Y:S02]  /*eac0*/  FMUL.FTZ R128, R134.reuse, R128 ;  /* 0x0000008086807220 */ /* 0x040fe40000410000 */
[----:B------:R-:W-:Y:S02]  /*ead0*/  FMUL.FTZ R129, R134, R129 ;  /* 0x0000008186817220 */ /* 0x000fe40000410000 */
[C---:B------:R-:W-:Y:S02]  /*eae0*/  FMUL.FTZ R130, R133.reuse, R130 ;  /* 0x0000008285827220 */ /* 0x040fe40000410000 */
[----:B------:R-:W-:Y:S01]  /*eaf0*/  FMUL.FTZ R131, R133, R131 ;  /* 0x0000008385837220 */ /* 0x000fe20000410000 */
[----:B-1----:R-:W-:Y:S01]  /*eb00*/  FMNMX.FTZ R3, R0, R2, !PT ;  /* 0x0000000200037209 */ /* 0x002fe20007810000 */
[--C-:B------:R-:W-:Y:S02]  /*eb10*/  FFMA.FTZ R2, R201, c[0x0][0x2d0], -R143.reuse ;  /* 0x0000b400c9027a23 */ /* 0x100fe4000001088f */
[--C-:B------:R-:W-:Y:S02]  /*eb20*/  FFMA.FTZ R0, R19, c[0x0][0x2d0], -R142.reuse ;  /* 0x0000b40013007a23 */ /* 0x100fe4000001088e */
[----:B------:R1:W-:Y:S01]  /*eb30*/  MUFU.EX2 R195, R2 ;  /* 0x0000000200c37308 */ /* 0x0003e20000000800 */
[----:B------:R-:W-:Y:S02]  /*eb40*/  FMUL.FTZ R19, R133, R159 ;  /* 0x0000009f85137220 */ /* 0x000fe40000410000 */
[----:B------:R-:W-:Y:S07]  /*eb50*/  LDSM.16.MT88.4 R156, [R227+0x2080] ;  /* 0x00208000e39c783b */ /* 0x000fee0000004200 */
[----:B------:R2:W-:Y:S01]  /*eb60*/  MUFU.EX2 R9, R0 ;  /* 0x0000000000097308 */ /* 0x0005e20000000800 */
[----:B-1----:R-:W-:Y:S01]  /*eb70*/  FFMA.FTZ R2, R205, c[0x0][0x2d0], -R143 ;  /* 0x0000b400cd027a23 */ /* 0x002fe2000001088f */
[----:B------:R-:W-:Y:S01]  /*eb80*/  MOV R205, R41 ;  /* 0x0000002900cd7202 */ /* 0x000fe20000000f00 */
[----:B------:R-:W-:Y:S07]  /*eb90*/  FMUL.FTZ R41, R132, R181 ;  /* 0x000000b584297220 */ /* 0x000fee0000410000 */
[----:B------:R1:W-:Y:S01]  /*eba0*/  MUFU.EX2 R192, R2 ;  /* 0x0000000200c07308 */ /* 0x0003e20000000800 */
[----:B------:R-:W-:Y:S01]  /*ebb0*/  MOV R184, R205 ;  /* 0x000000cd00b87202 */ /* 0x000fe20000000f00 */
[----:B--2---:R-:W-:Y:S01]  /*ebc0*/  FADD.FTZ R0, -R3, R139 ;  /* 0x0000008b03007221 */ /* 0x004fe20000010100 */
[----:B------:R-:W-:Y:S01]  /*ebd0*/  MOV R139, R33 ;  /* 0x00000021008b7202 */ /* 0x000fe20000000f00 */
[----:B------:R-:W-:Y:S06]  /*ebe0*/  FMUL.FTZ R33, R134, R173 ;  /* 0x000000ad86217220 */ /* 0x000fec0000410000 */
[----:B------:R2:W-:Y:S01]  /*ebf0*/  MUFU.EX2 R173, R138 ;  /* 0x0000008a00ad7308 */ /* 0x0005e20000000800 */
[----:B------:R-:W-:Y:S02]  /*ec00*/  FMUL.FTZ R0, R0, c[0x0][0x2d0] ;  /* 0x0000b40000007a20 */ /* 0x000fe40000410000 */
[--C-:B------:R-:W-:Y:S07]  /*ec10*/  FFMA.FTZ R139, R139, c[0x0][0x2d0], -R142.reuse ;  /* 0x0000b4008b8b7a23 */ /* 0x100fee000001088e */
[----:B------:R-:W4:Y:S01]  /*ec20*/  MUFU.EX2 R0, R0 ;  /* 0x0000000000007308 */ /* 0x000f220000000800 */
[--C-:B-1----:R-:W-:Y:S01]  /*ec30*/  FFMA.FTZ R2, R194, c[0x0][0x2d0], -R143.reuse ;  /* 0x0000b400c2027a23 */ /* 0x102fe2000001088f */
[----:B---3--:R-:W-:Y:S08]  /*ec40*/  MOV R194, R11 ;  /* 0x0000000b00c27202 */ /* 0x008ff00000000f00 */
[----:B------:R1:W-:Y:S01]  /*ec50*/  MUFU.EX2 R24, R2 ;  /* 0x0000000200187308 */ /* 0x0003e20000000800 */
[--C-:B--2---:R-:W-:Y:S09]  /*ec60*/  FFMA.FTZ R138, R211, c[0x0][0x2d0], -R142.reuse ;  /* 0x0000b400d38a7a23 */ /* 0x104ff2000001088e */
[----:B------:R2:W-:Y:S01]  /*ec70*/  MUFU.EX2 R181, R138 ;  /* 0x0000008a00b57308 */ /* 0x0005e20000000800 */
[C---:B----4-:R-:W-:Y:S02]  /*ec80*/  FMUL.FTZ R11, R0.reuse, R151 ;  /* 0x00000097000b7220 */ /* 0x050fe40000410000 */
[C---:B------:R-:W-:Y:S02]  /*ec90*/  FMUL.FTZ R14, R0.reuse, R154 ;  /* 0x0000009a000e7220 */ /* 0x040fe40000410000 */
[C---:B------:R-:W-:Y:S02]  /*eca0*/  FMUL.FTZ R15, R0.reuse, R155 ;  /* 0x0000009b000f7220 */ /* 0x040fe40000410000 */
[----:B------:R-:W3:Y:S01]  /*ecb0*/  LDSM.16.MT88.4 R152, [R228+0x2080] ;  /* 0x00208000e498783b */ /* 0x000ee20000004200 */
[C---:B------:R-:W-:Y:S02]  /*ecc0*/  FMUL.FTZ R26, R0.reuse, R166 ;  /* 0x000000a6001a7220 */ /* 0x040fe40000410000 */
[C---:B------:R-:W-:Y:S02]  /*ecd0*/  FMUL.FTZ R27, R0.reuse, R167 ;  /* 0x000000a7001b7220 */ /* 0x040fe40000410000 */
[--C-:B-1----:R-:W-:Y:S01]  /*ece0*/  FFMA.FTZ R2, R193, c[0x0][0x2d0], -R143.reuse ;  /* 0x0000b400c1027a23 */ /* 0x102fe2000001088f */
[----:B------:R-:W-:Y:S01]  /*ecf0*/  MOV R193, R10 ;  /* 0x0000000a00c17202 */ /* 0x000fe20000000f00 */
[C---:B------:R-:W-:Y:S02]  /*ed00*/  FMUL.FTZ R10, R0.reuse, R150 ;  /* 0x00000096000a7220 */ /* 0x040fe40000410000 */
[----:B------:R1:W4:Y:S01]  /*ed10*/  MUFU.EX2 R5, R2 ;  /* 0x0000000200057308 */ /* 0x0003220000000800 */
[C---:B------:R-:W-:Y:S02]  /*ed20*/  FMUL.FTZ R46, R0.reuse, R186 ;  /* 0x000000ba002e7220 */ /* 0x040fe40000410000 */
[C---:B------:R-:W-:Y:S02]  /*ed30*/  FMUL.FTZ R47, R0.reuse, R187 ;  /* 0x000000bb002f7220 */ /* 0x040fe40000410000 */
[----:B--2---:R-:W-:Y:S02]  /*ed40*/  FFMA.FTZ R138, R213, c[0x0][0x2d0], -R142 ;  /* 0x0000b400d58a7a23 */ /* 0x004fe4000001088e */
        /* <DEDUP_REMOVED lines=9> */
[----:B-1----:R-:W-:Y:S02]  /*ede0*/  FMUL.FTZ R2, R3, c[0x0][0x2d0] ;  /* 0x0000b40003027a20 */ /* 0x002fe40000410000 */
[----:B------:R-:W-:Y:S02]  /*edf0*/  FMUL.FTZ R91, R0, R91 ;  /* 0x0000005b005b7220 */ /* 0x000fe40000410000 */
[--C-:B------:R-:W-:Y:S01]  /*ee00*/  FFMA.FTZ R4, R200, c[0x0][0x2d0], -R2.reuse ;  /* 0x0000b400c8047a23 */ /* 0x100fe20000010802 */
[----:B----4-:R-:W-:Y:S01]  /*ee10*/  MOV R200, R5 ;  /* 0x0000000500c87202 */ /* 0x010fe20000000f00 */
[----:B------:R-:W-:Y:S01]  /*ee20*/  FMUL.FTZ R5, R134, R145 ;  /* 0x0000009186057220 */ /* 0x000fe20000410000 */
[----:B------:R-:W-:Y:S01]  /*ee30*/  F2FP.BF16.PACK_AB R145, R194, R43 ;  /* 0x0000002bc291723e */ /* 0x000fe200000010ff */
[----:B------:R1:W2:Y:S01]  /*ee40*/  MUFU.EX2 R35, R4 ;  /* 0x0000000400237308 */ /* 0x0002a20000000800 */
[----:B------:R-:W-:Y:S01]  /*ee50*/  F2FP.BF16.PACK_AB R150, R200, R24 ;  /* 0x00000018c896723e */ /* 0x000fe200000010ff */
        /* <DEDUP_REMOVED lines=10> */
[--C-:B------:R-:W-:Y:S02]  /*ef00*/  FFMA.FTZ R140, R140, c[0x0][0x2d0], -R2.reuse ;  /* 0x0000b4008c8c7a23 */ /* 0x100fe40000010802 */
[--C-:B-1----:R-:W-:Y:S01]  /*ef10*/  FFMA.FTZ R4, R206, c[0x0][0x2d0], -R2.reuse ;  /* 0x0000b400ce047a23 */ /* 0x102fe20000010802 */
[----:B------:R-:W-:Y:S01]  /*ef20*/  MOV R206, R9 ;  /* 0x0000000900ce7202 */ /* 0x000fe20000000f00 */
[----:B------:R-:W-:Y:S01]  /*ef30*/  FMUL.FTZ R9, R132, R149 ;  /* 0x0000009584097220 */ /* 0x000fe20000410000 */
[----:B--2---:R-:W-:Y:S01]  /*ef40*/  MOV R166, R35 ;  /* 0x0000002300a67202 */ /* 0x004fe20000000f00 */
[----:B------:R1:W2:Y:S01]  /*ef50*/  MUFU.EX2 R34, R4 ;  /* 0x0000000400227308 */ /* 0x0002a20000000800 */
[----:B------:R-:W-:Y:S01]  /*ef60*/  F2FP.BF16.PACK_AB R147, R206, R31 ;  /* 0x0000001fce93723e */ /* 0x000fe200000010ff */
[--C-:B-1----:R-:W-:Y:S01]  /*ef70*/  FFMA.FTZ R4, R203, c[0x0][0x2d0], -R2.reuse ;  /* 0x0000b400cb047a23 */ /* 0x102fe20000010802 */
[----:B--2---:R-:W-:Y:S01]  /*ef80*/  F2FP.BF16.PACK_AB R149, R34, R35 ;  /* 0x000000232295723e */ /* 0x004fe200000010ff */
[C---:B------:R-:W-:Y:S01]  /*ef90*/  FMUL.FTZ R35, R133.reuse, R175 ;  /* 0x000000af85237220 */ /* 0x040fe20000410000 */
[----:B------:R-:W-:Y:S05]  /*efa0*/  MOV R165, R34 ;  /* 0x0000002200a57202 */ /* 0x000fea0000000f00 */
[----:B------:R1:W2:Y:S01]  /*efb0*/  MUFU.EX2 R28, R4 ;  /* 0x00000004001c7308 */ /* 0x0002a20000000800 */
[----:B------:R-:W-:Y:S01]  /*efc0*/  FMUL.FTZ R34, R133, R174 ;  /* 0x000000ae85227220 */ /* 0x000fe20000410000 */
[----:B------:R-:W-:Y:S01]  /*efd0*/  MOV R203, R42 ;  /* 0x0000002a00cb7202 */ /* 0x000fe20000000f00 */
[----:B------:R-:W-:Y:S03]  /*efe0*/  FMUL.FTZ R42, R0, R182 ;  /* 0x000000b6002a7220 */ /* 0x000fe60000410000 */
[----:B------:R-:W-:Y:S01]  /*eff0*/  MOV R185, R203 ;  /* 0x000000cb00b97202 */ /* 0x000fe20000000f00 */
[----:B-1----:R-:W-:Y:S01]  /*f000*/  FFMA.FTZ R4, R202, c[0x0][0x2d0], -R2 ;  /* 0x0000b400ca047a23 */ /* 0x002fe20000010802 */
[----:B------:R-:W-:Y:S01]  /*f010*/  MOV R202, R8 ;  /* 0x0000000800ca7202 */ /* 0x000fe20000000f00 */
[----:B------:R-:W-:Y:S01]  /*f020*/  FMUL.FTZ R8, R132, R148 ;  /* 0x0000009484087220 */ /* 0x000fe20000410000 */
[----:B------:R-:W-:Y:S01]  /*f030*/  F2FP.BF16.PACK_AB R148, R192, R195 ;  /* 0x000000c3c094723e */ /* 0x000fe200000010ff */
[----:B------:R1:W4:Y:S01]  /*f040*/  MUFU.EX2 R201, R4 ;  /* 0x0000000400c97308 */ /* 0x0003220000000800 */
[----:B------:R-:W-:Y:S02]  /*f050*/  F2FP.BF16.PACK_AB R146, R202, R30 ;  /* 0x0000001eca92723e */ /* 0x000fe400000010ff */
[----:B--2---:R-:W-:Y:S01]  /*f060*/  MOV R167, R28 ;  /* 0x0000001c00a77202 */ /* 0x004fe20000000f00 */
[----:B-1----:R-:W-:Y:S01]  /*f070*/  FMUL.FTZ R4, R134, R144 ;  /* 0x0000009086047220 */ /* 0x002fe20000410000 */
[-C--:B------:R-:W-:Y:S02]  /*f080*/  F2FP.BF16.PACK_AB R144, R193, R29.reuse ;  /* 0x0000001dc190723e */ /* 0x080fe400000010ff */
[----:B----4-:R-:W-:Y:S01]  /*f090*/  F2FP.BF16.PACK_AB R151, R201, R28 ;  /* 0x0000001cc997723e */ /* 0x010fe200000010ff */
[C---:B------:R-:W-:Y:S01]  /*f0a0*/  FMUL.FTZ R28, R132.reuse, R168 ;  /* 0x000000a8841c7220 */ /* 0x040fe20000410000 */
[----:B------:R-:W-:Y:S01]  /*f0b0*/  MOV R168, R29 ;  /* 0x0000001d00a87202 */ /* 0x000fe20000000f00 */
[----:B------:R-:W-:Y:S01]  /*f0c0*/  FMUL.FTZ R29, R132, R169 ;  /* 0x000000a9841d7220 */ /* 0x000fe20000410000 */
[----:B------:R-:W-:Y:S01]  /*f0d0*/  MOV R169, R43 ;  /* 0x0000002b00a97202 */ /* 0x000fe20000000f00 */
[-C--:B------:R-:W-:Y:S05]  /*f0e0*/  HMMA.16816.F32.BF16 R4, R144, R20.reuse, R4 ;  /* 0x000000149004723c */ /* 0x080fea0000041804 */
[----:B------:R-:W-:Y:S01]  /*f0f0*/  FMUL.FTZ R43, R0, R183 ;  /* 0x000000b7002b7220 */ /* 0x000fe20000410000 */
[----:B------:R-:W-:Y:S02]  /*f100*/  MOV R183, R204 ;  /* 0x000000cc00b77202 */ /* 0x000fe40000000f00 */
[C---:B------:R-:W-:Y:S07]  /*f110*/  HMMA.16816.F32.BF16 R8, R148.reuse, R20, R8 ;  /* 0x000000149408723c */ /* 0x040fee0000041808 */
[C---:B------:R-:W-:Y:S01]  /*f120*/  FMUL.FTZ R20, R134.reuse, R160 ;  /* 0x000000a086147220 */ /* 0x040fe20000410000 */
[-C--:B------:R-:W-:Y:S01]  /*f130*/  HMMA.16816.F32.BF16 R12, R148, R22.reuse, R12 ;  /* 0x00000016940c723c */ /* 0x080fe2000004180c */
[----:B------:R1:W-:Y:S03]  /*f140*/  MUFU.EX2 R160, R138 ;  /* 0x0000008a00a07308 */ /* 0x0003e60000000800 */
[----:B------:R-:W-:Y:S01]  /*f150*/  FMUL.FTZ R21, R134, R161 ;  /* 0x000000a186157220 */ /* 0x000fe20000410000 */
[----:B------:R-:W-:Y:S01]  /*f160*/  MOV R161, R30 ;  /* 0x0000001e00a17202 */ /* 0x000fe20000000f00 */
[----:B------:R-:W-:Y:S02]  /*f170*/  FMUL.FTZ R30, R0, R170 ;  /* 0x000000aa001e7220 */ /* 0x000fe40000410000 */
[C---:B------:R-:W-:Y:S07]  /*f180*/  HMMA.16816.F32.BF16 R16, R144.reuse, R22, R16 ;  /* 0x000000169010723c */ /* 0x040fee0000041810 */
[C---:B------:R-:W-:Y:S01]  /*f190*/  FMUL.FTZ R23, R133.reuse, R163 ;  /* 0x000000a385177220 */ /* 0x040fe20000410000 */
[----:B------:R-:W-:Y:S01]  /*f1a0*/  MOV R163, R24 ;  /* 0x0000001800a37202 */ /* 0x000fe20000000f00 */
[----:B------:R-:W-:Y:S03]  /*f1b0*/  FMUL.FTZ R24, R132, R164 ;  /* 0x000000a484187220 */ /* 0x000fe60000410000 */
[----:B------:R-:W-:Y:S01]  /*f1c0*/  MOV R164, R32 ;  /* 0x0000002000a47202 */ /* 0x000fe20000000f00 */
[----:B------:R-:W-:Y:S02]  /*f1d0*/  FMUL.FTZ R32, R134, R172 ;  /* 0x000000ac86207220 */ /* 0x000fe40000410000 */
[C---:B------:R-:W-:Y:S01]  /*f1e0*/  FMUL.FTZ R22, R133.reuse, R162 ;  /* 0x000000a285167220 */ /* 0x040fe20000410000 */
[----:B------:R-:W-:Y:S01]  /*f1f0*/  MOV R162, R31 ;  /* 0x0000001f00a27202 */ /* 0x000fe20000000f00 */
[--C-:B-1----:R-:W-:Y:S02]  /*f200*/  FFMA.FTZ R138, R208, c[0x0][0x2d0], -R196.reuse ;  /* 0x0000b400d08a7a23 */ /* 0x102fe400000108c4 */
[----:B------:R-:W-:Y:S02]  /*f210*/  FMUL.FTZ R31, R0, R171 ;  /* 0x000000ab001f7220 */ /* 0x000fe40000410000 */
[----:B------:R1:W-:Y:S01]  /*f220*/  MUFU.EX2 R170, R138 ;  /* 0x0000008a00aa7308 */ /* 0x0003e20000000800 */
[-C--:B------:R-:W-:Y:S08]  /*f230*/  HMMA.16816.F32.BF16 R20, R144, R36.reuse, R20 ;  /* 0x000000249014723c */ /* 0x080ff00000041814 */
[C---:B------:R-:W-:Y:S07]  /*f240*/  HMMA.16816.F32.BF16 R24, R148.reuse, R36, R24 ;  /* 0x000000249418723c */ /* 0x040fee0000041818 */
[C---:B------:R-:W-:Y:S01]  /*f250*/  FMUL.FTZ R36, R134.reuse, R176 ;  /* 0x000000b086247220 */ /* 0x040fe20000410000 */
[-C--:B------:R-:W-:Y:S04]  /*f260*/  HMMA.16816.F32.BF16 R28, R148, R38.reuse, R28 ;  /* 0x00000026941c723c */ /* 0x080fe8000004181c */
[----:B------:R-:W-:Y:S01]  /*f270*/  MOV R176, R164 ;  /* 0x000000a400b07202 */ /* 0x000fe20000000f00 */
[----:B------:R-:W-:Y:S01]  /*f280*/  FMUL.FTZ R37, R134, R177 ;  /* 0x000000b186257220 */ /* 0x000fe20000410000 */
[----:B------:R-:W-:Y:S01]  /*f290*/  MOV R177, R206 ;  /* 0x000000ce00b17202 */ /* 0x000fe20000000f00 */
[----:B-1----:R-:W-:Y:S01]  /*f2a0*/  FFMA.FTZ R138, R210, c[0x0][0x2d0], -R196 ;  /* 0x0000b400d28a7a23 */ /* 0x002fe200000108c4 */
[C---:B------:R-:W-:Y:S01]  /*f2b0*/  HMMA.16816.F32.BF16 R32, R144.reuse, R38, R32 ;  /* 0x000000269020723c */ /* 0x040fe20000041820 */
[----:B------:R1:W-:Y:S06]  /*f2c0*/  MUFU.EX2 R206, R139 ;  /* 0x0000008b00ce7308 */ /* 0x0003ec0000000800 */
[C---:B------:R-:W-:Y:S01]  /*f2d0*/  FMUL.FTZ R38, R133.reuse, R178 ;  /* 0x000000b285267220 */ /* 0x040fe20000410000 */
[----:B------:R-:W-:Y:S01]  /*f2e0*/  MOV R178, R200 ;  /* 0x000000c800b27202 */ /* 0x000fe20000000f00 */
[----:B------:R-:W-:Y:S02]  /*f2f0*/  FMUL.FTZ R39, R133, R179 ;  /* 0x000000b385277220 */ /* 0x000fe40000410000 */
[----:B------:R2:W-:Y:S01]  /*f300*/  MUFU.EX2 R172, R138 ;  /* 0x0000008a00ac7308 */ /* 0x0005e20000000800 */
[----:B------:R-:W-:Y:S04]  /*f310*/  MOV R179, R201 ;  /* 0x000000c900b37202 */ /* 0x000fe80000000f00 */
[-C--:B---3--:R-:W-:Y:S08]  /*f320*/  HMMA.16816.F32.BF16 R36, R144, R152.reuse, R36 ;  /* 0x000000989024723c */ /* 0x088ff00000041824 */
[C---:B------:R-:W-:Y:S04]  /*f330*/  HMMA.16816.F32.BF16 R40, R148.reuse, R152, R40 ;  /* 0x000000989428723c */ /* 0x040fe80000041828 */
[--C-:B-1----:R-:W-:Y:S01]  /*f340*/  FFMA.FTZ R139, R216, c[0x0][0x2d0], -R142.reuse ;  /* 0x0000b400d88b7a23 */ /* 0x102fe2000001088e */
[----:B------:R-:W-:Y:S03]  /*f350*/  MOV R216, R180 ;  /* 0x000000b400d87202 */ /* 0x000fe60000000f00 */
[-C--:B------:R-:W-:Y:S04]  /*f360*/  HMMA.16816.F32.BF16 R44, R148, R154.reuse, R44 ;  /* 0x0000009a942c723c */ /* 0x080fe8000004182c */
[--C-:B--2---:R-:W-:Y:S04]  /*f370*/  FFMA.FTZ R138, R212, c[0x0][0x2d0], -R142.reuse ;  /* 0x0000b400d48a7a23 */ /* 0x104fe8000001088e */
[C---:B------:R-:W-:Y:S01]  /*f380*/  HMMA.16816.F32.BF16 R48, R144.reuse, R154, R48 ;  /* 0x0000009a9030723c */ /* 0x040fe20000041830 */
[----:B------:R1:W-:Y:S01]  /*f390*/  MUFU.EX2 R171, R138 ;  /* 0x0000008a00ab7308 */ /* 0x0003e20000000800 */
[----:B------:R-:W2:Y:S06]  /*f3a0*/  LDSM.16.MT88.4 R152, [R225+0x3880] ;  /* 0x00388000e198783b */ /* 0x000eac0000004200 */
[-C--:B------:R-:W-:Y:S08]  /*f3b0*/  HMMA.16816.F32.BF16 R52, R144, R156.reuse, R52 ;  /* 0x0000009c9034723c */ /* 0x080ff00000041834 */
[C---:B------:R-:W-:Y:S08]  /*f3c0*/  HMMA.16816.F32.BF16 R56, R148.reuse, R156, R56 ;  /* 0x0000009c9438723c */ /* 0x040ff00000041838 */
[-C--:B------:R-:W-:Y:S04]  /*f3d0*/  HMMA.16816.F32.BF16 R60, R148, R158.reuse, R60 ;  /* 0x0000009e943c723c */ /* 0x080fe8000004183c */
[----:B-1----:R-:W-:Y:S04]  /*f3e0*/  FFMA.FTZ R138, R214, c[0x0][0x2d0], -R142 ;  /* 0x0000b400d68a7a23 */ /* 0x002fe8000001088e */
[C---:B------:R-:W-:Y:S01]  /*f3f0*/  HMMA.16816.F32.BF16 R64, R144.reuse, R158, R64 ;  /* 0x0000009e9040723c */ /* 0x040fe20000041840 */
[----:B------:R1:W3:Y:S01]  /*f400*/  MUFU.EX2 R174, R138 ;  /* 0x0000008a00ae7308 */ /* 0x0002e20000000800 */
[----:B------:R-:W4:Y:S06]  /*f410*/  LDSM.16.MT88.4 R156, [R226+0x3880] ;  /* 0x00388000e29c783b */ /* 0x000f2c0000004200 */
[-C--:B--2---:R-:W-:Y:S08]  /*f420*/  HMMA.16816.F32.BF16 R68, R144, R152.reuse, R68 ;  /* 0x000000989044723c */ /* 0x084ff00000041844 */
[C---:B------:R-:W-:Y:S04]  /*f430*/  HMMA.16816.F32.BF16 R72, R148.reuse, R152, R72 ;  /* 0x000000989448723c */ /* 0x040fe80000041848 */
[--C-:B-1----:R-:W-:Y:S04]  /*f440*/  FFMA.FTZ R138, R220, c[0x0][0x2d0], -R143.reuse ;  /* 0x0000b400dc8a7a23 */ /* 0x102fe8000001088f */
[-C--:B------:R-:W-:Y:S01]  /*f450*/  HMMA.16816.F32.BF16 R76, R148, R154.reuse, R76 ;  /* 0x0000009a944c723c */ /* 0x080fe2000004184c */
[----:B------:R1:W-:Y:S07]  /*f460*/  MUFU.EX2 R182, R138 ;  /* 0x0000008a00b67308 */ /* 0x0003ee0000000800 */
[C---:B------:R-:W-:Y:S01]  /*f470*/  HMMA.16816.F32.BF16 R80, R144.reuse, R154, R80 ;  /* 0x0000009a9050723c */ /* 0x040fe20000041850 */
[----:B------:R-:W2:Y:S07]  /*f480*/  LDSM.16.MT88.4 R152, [R228+0x3880] ;  /* 0x00388000e498783b */ /* 0x000eae0000004200 */
[-C--:B----4-:R-:W-:Y:S08]  /*f490*/  HMMA.16816.F32.BF16 R84, R144, R156.reuse, R84 ;  /* 0x0000009c9054723c */ /* 0x090ff00000041854 */
[C---:B------:R-:W-:Y:S04]  /*f4a0*/  HMMA.16816.F32.BF16 R88, R148.reuse, R156, R88 ;  /* 0x0000009c9458723c */ /* 0x040fe80000041858 */
[--C-:B-1----:R-:W-:Y:S04]  /*f4b0*/  FFMA.FTZ R138, R215, c[0x0][0x2d0], -R143.reuse ;  /* 0x0000b400d78a7a23 */ /* 0x102fe8000001088f */
[-C--:B------:R-:W-:Y:S01]  /*f4c0*/  HMMA.16816.F32.BF16 R92, R148, R158.reuse, R92 ;  /* 0x0000009e945c723c */ /* 0x080fe2000004185c */
[----:B------:R1:W4:Y:S07]  /*f4d0*/  MUFU.EX2 R220, R138 ;  /* 0x0000008a00dc7308 */ /* 0x00032e0000000800 */
[C---:B------:R-:W-:Y:S01]  /*f4e0*/  HMMA.16816.F32.BF16 R96, R144.reuse, R158, R96 ;  /* 0x0000009e9060723c */ /* 0x040fe20000041860 */
[----:B------:R-:W4:Y:S07]  /*f4f0*/  LDSM.16.MT88.4 R156, [R227+0x3880] ;  /* 0x00388000e39c783b */ /* 0x000f2e0000004200 */
[-C--:B--2---:R-:W-:Y:S08]  /*f500*/  HMMA.16816.F32.BF16 R100, R144, R152.reuse, R100 ;  /* 0x000000989064723c */ /* 0x084ff00000041864 */
[C---:B------:R-:W-:Y:S04]  /*f510*/  HMMA.16816.F32.BF16 R104, R148.reuse, R152, R104 ;  /* 0x000000989468723c */ /* 0x040fe80000041868 */
[--C-:B-1----:R-:W-:Y:S01]  /*f520*/  FFMA.FTZ R138, R221, c[0x0][0x2d0], -R2.reuse ;  /* 0x0000b400dd8a7a23 */ /* 0x102fe20000010802 */
[----:B---3--:R-:W-:Y:S03]  /*f530*/  MOV R221, R174 ;  /* 0x000000ae00dd7202 */ /* 0x008fe60000000f00 */
[-C--:B------:R-:W-:Y:S01]  /*f540*/  HMMA.16816.F32.BF16 R108, R148, R154.reuse, R108 ;  /* 0x0000009a946c723c */ /* 0x080fe2000004186c */
[----:B------:R1:W-:Y:S07]  /*f550*/  MUFU.EX2 R215, R138 ;  /* 0x0000008a00d77308 */ /* 0x0003ee0000000800 */
[C---:B------:R-:W-:Y:S01]  /*f560*/  HMMA.16816.F32.BF16 R112, R144.reuse, R154, R112 ;  /* 0x0000009a9070723c */ /* 0x040fe20000041870 */
[----:B------:R-:W2:Y:S07]  /*f570*/  LDSM.16.MT88.4 R152, [R225+0x2880] ;  /* 0x00288000e198783b */ /* 0x000eae0000004200 */
[-C--:B----4-:R-:W-:Y:S08]  /*f580*/  HMMA.16816.F32.BF16 R116, R144, R156.reuse, R116 ;  /* 0x0000009c9074723c */ /* 0x090ff00000041874 */
[C---:B------:R-:W-:Y:S04]  /*f590*/  HMMA.16816.F32.BF16 R120, R148.reuse, R156, R120 ;  /* 0x0000009c9478723c */ /* 0x040fe80000041878 */
[--C-:B-1----:R-:W-:Y:S01]  /*f5a0*/  FFMA.FTZ R138, R222, c[0x0][0x2d0], -R2.reuse ;  /* 0x0000b400de8a7a23 */ /* 0x102fe20000010802 */
[----:B------:R-:W-:Y:S02]  /*f5b0*/  MOV R222, R172 ;  /* 0x000000ac00de7202 */ /* 0x000fe40000000f00 */
[----:B------:R-:W-:Y:S01]  /*f5c0*/  MOV R172, R169 ;  /* 0x000000a900ac7202 */ /* 0x000fe20000000f00 */
[-C--:B------:R-:W-:Y:S01]  /*f5d0*/  HMMA.16816.F32.BF16 R124, R148, R158.reuse, R124 ;  /* 0x0000009e947c723c */ /* 0x080fe2000004187c */
[----:B------:R1:W3:Y:S03]  /*f5e0*/  MUFU.EX2 R214, R138 ;  /* 0x0000008a00d67308 */ /* 0x0002e60000000800 */
[----:B------:R-:W-:Y:S02]  /*f5f0*/  MOV R169, R163 ;  /* 0x000000a300a97202 */ /* 0x000fe40000000f00 */
[----:B------:R-:W-:Y:S02]  /*f600*/  MOV R175, R172 ;  /* 0x000000ac00af7202 */ /* 0x000fe40000000f00 */
[----:B------:R-:W-:Y:S01]  /*f610*/  HMMA.16816.F32.BF16 R128, R144, R158, R128 ;  /* 0x0000009e9080723c */ /* 0x000fe20000041880 */
[----:B------:R-:W-:Y:S03]  /*f620*/  LDSM.16.MT88.4 R156, [R227+0x2880] ;  /* 0x00288000e39c783b */ /* 0x000fe60000004200 */
[----:B------:R-:W-:Y:S02]  /*f630*/  F2FP.BF16.PACK_AB R148, R220, R182 ;  /* 0x000000b6dc94723e */ /* 0x000fe400000010ff */
[----:B------:R-:W-:Y:S01]  /*f640*/  MOV R172, R165 ;  /* 0x000000a500ac7202 */ /* 0x000fe20000000f00 */
[--C-:B-1----:R-:W-:Y:S01]  /*f650*/  FFMA.FTZ R138, R244, c[0x0][0x2d0], -R143.reuse ;  /* 0x0000b400f48a7a23 */ /* 0x102fe2000001088f */
[----:B------:R-:W-:Y:S04]  /*f660*/  MOV R244, R171 ;  /* 0x000000ab00f47202 */ /* 0x000fe80000000f00 */
[----:B------:R-:W-:Y:S01]  /*f670*/  MOV R171, R168 ;  /* 0x000000a800ab7202 */ /* 0x000fe20000000f00 */
[----:B------:R1:W-:Y:S01]  /*f680*/  MUFU.EX2 R213, R138 ;  /* 0x0000008a00d57308 */ /* 0x0003e20000000800 */
[----:B------:R-:W-:Y:S02]  /*f690*/  MOV R168, R162 ;  /* 0x000000a200a87202 */ /* 0x000fe40000000f00 */
[----:B------:R-:W-:Y:S02]  /*f6a0*/  F2FP.BF16.PACK_AB R147, R221, R244 ;  /* 0x000000f4dd93723e */ /* 0x000fe400000010ff */
[----:B---3--:R-:W-:Y:S02]  /*f6b0*/  F2FP.BF16.PACK_AB R149, R214, R215 ;  /* 0x000000d7d695723e */ /* 0x008fe400000010ff */
[----:B------:R-:W-:Y:S01]  /*f6c0*/  MOV R174, R171 ;  /* 0x000000ab00ae7202 */ /* 0x000fe20000000f00 */
[--C-:B-1----:R-:W-:Y:S01]  /*f6d0*/  FFMA.FTZ R138, R223, c[0x0][0x2d0], -R143.reuse ;  /* 0x0000b400df8a7a23 */ /* 0x102fe2000001088f */
[----:B------:R-:W-:Y:S02]  /*f6e0*/  MOV R223, R170 ;  /* 0x000000aa00df7202 */ /* 0x000fe40000000f00 */
[----:B------:R-:W-:Y:S01]  /*f6f0*/  MOV R170, R167 ;  /* 0x000000a700aa7202 */ /* 0x000fe20000000f00 */
[----:B------:R1:W3:Y:S01]  /*f700*/  MUFU.EX2 R212, R138 ;  /* 0x0000008a00d47308 */ /* 0x0002e20000000800 */
[----:B------:R-:W-:Y:S02]  /*f710*/  MOV R167, R161 ;  /* 0x000000a100a77202 */ /* 0x000fe40000000f00 */
[----:B------:R-:W-:Y:S02]  /*f720*/  F2FP.BF16.PACK_AB R146, R222, R223 ;  /* 0x000000dfde92723e */ /* 0x000fe400000010ff */
[----:B------:R-:W-:Y:S02]  /*f730*/  MOV R171, R170 ;  /* 0x000000aa00ab7202 */ /* 0x000fe40000000f00 */
[----:B------:R-:W-:Y:S02]  /*f740*/  MOV R170, R169 ;  /* 0x000000a900aa7202 */ /* 0x000fe40000000f00 */
[----:B------:R-:W-:Y:S02]  /*f750*/  MOV R169, R168 ;  /* 0x000000a800a97202 */ /* 0x000fe40000000f00 */
[----:B------:R-:W-:Y:S01]  /*f760*/  MOV R168, R167 ;  /* 0x000000a700a87202 */ /* 0x000fe20000000f00 */
[--C-:B-1----:R-:W-:Y:S01]  /*f770*/  FFMA.FTZ R138, R245, c[0x0][0x2d0], -R2.reuse ;  /* 0x0000b400f58a7a23 */ /* 0x102fe20000010802 */
[----:B------:R-:W-:Y:S02]  /*f780*/  MOV R245, R160 ;  /* 0x000000a000f57202 */ /* 0x000fe40000000f00 */
[----:B------:R-:W1:Y:S01]  /*f790*/  LDSM.16.MT88.4 R160, [R226+0x2880] ;  /* 0x00288000e2a0783b */ /* 0x000e620000004200 */
[----:B------:R4:W-:Y:S01]  /*f7a0*/  MUFU.EX2 R211, R138 ;  /* 0x0000008a00d37308 */ /* 0x0009e20000000800 */
[----:B------:R-:W-:Y:S02]  /*f7b0*/  F2FP.BF16.PACK_AB R145, R245, R181 ;  /* 0x000000b5f591723e */ /* 0x000fe400000010ff */
[----:B---3--:R-:W-:Y:S01]  /*f7c0*/  F2FP.BF16.PACK_AB R150, R212, R213 ;  /* 0x000000d5d496723e */ /* 0x008fe200000010ff */
[----:B----4-:R-:W-:Y:S01]  /*f7d0*/  FFMA.FTZ R138, R246, c[0x0][0x2d0], -R2 ;  /* 0x0000b400f68a7a23 */ /* 0x010fe20000010802 */
[----:B------:R-:W-:Y:S02]  /*f7e0*/  MOV R246, R173 ;  /* 0x000000ad00f67202 */ /* 0x000fe40000000f00 */
[----:B------:R-:W-:Y:S03]  /*f7f0*/  MOV R173, R166 ;  /* 0x000000a600ad7202 */ /* 0x000fe60000000f00 */
[----:B------:R3:W4:Y:S01]  /*f800*/  MUFU.EX2 R210, R138 ;  /* 0x0000008a00d27308 */ /* 0x0007220000000800 */
[----:B------:R-:W-:Y:S01]  /*f810*/  F2FP.BF16.PACK_AB R144, R246, R180 ;  /* 0x000000b4f690723e */ /* 0x000fe200000010ff */
[----:B------:R-:W1:Y:S01]  /*f820*/  LDSM.16.MT88.4 R164, [R228+0x2880] ;  /* 0x00288000e4a4783b */ /* 0x000e620000004200 */
[----:B------:R-:W-:Y:S05]  /*f830*/  MOV R180, R175 ;  /* 0x000000af00b47202 */ /* 0x000fea0000000f00 */
[-C--:B--2---:R-:W-:Y:S03]  /*f840*/  HMMA.16816.F32.BF16 R4, R144, R152.reuse, R4 ;  /* 0x000000989004723c */ /* 0x084fe60000041804 */
[--C-:B---3--:R-:W-:Y:S01]  /*f850*/  FFMA.FTZ R138, R176, c[0x0][0x2d0], -R196.reuse ;  /* 0x0000b400b08a7a23 */ /* 0x108fe200000108c4 */
[----:B----4-:R-:W-:Y:S02]  /*f860*/  F2FP.BF16.PACK_AB R151, R210, R211 ;  /* 0x000000d3d297723e */ /* 0x010fe400000010ff */
[----:B------:R-:W-:Y:S01]  /*f870*/  MOV R176, R202 ;  /* 0x000000ca00b07202 */ /* 0x000fe20000000f00 */
[----:B------:R2:W-:Y:S04]  /*f880*/  MUFU.EX2 R209, R138 ;  /* 0x0000008a00d17308 */ /* 0x0005e80000000800 */
[C---:B------:R-:W-:Y:S06]  /*f890*/  HMMA.16816.F32.BF16 R8, R148.reuse, R152, R8 ;  /* 0x000000989408723c */ /* 0x040fec0000041808 */
[----:B------:R-:W-:Y:S02]  /*f8a0*/  MUFU.EX2 R202, R139 ;  /* 0x0000008b00ca7308 */ /* 0x000fe40000000800 */
[-C--:B------:R-:W-:Y:S08]  /*f8b0*/  HMMA.16816.F32.BF16 R12, R148, R154.reuse, R12 ;  /* 0x0000009a940c723c */ /* 0x080ff0000004180c */
[C---:B------:R-:W-:Y:S01]  /*f8c0*/  HMMA.16816.F32.BF16 R16, R144.reuse, R154, R16 ;  /* 0x0000009a9010723c */ /* 0x040fe20000041810 */
[----:B------:R-:W3:Y:S01]  /*f8d0*/  LDSM.16.MT88.4 R152, [R225+0x4080] ;  /* 0x00408000e198783b */ /* 0x000ee20000004200 */
[----:B------:R-:W-:Y:S02]  /*f8e0*/  MUFU.EX2 R139, R140 ;  /* 0x0000008c008b7308 */ /* 0x000fe40000000800 */
[----:B--2---:R-:W-:Y:S01]  /*f8f0*/  FFMA.FTZ R138, R251, c[0x0][0x2d0], -R196 ;  /* 0x0000b400fb8a7a23 */ /* 0x004fe200000108c4 */
[----:B------:R-:W-:Y:S02]  /*f900*/  MOV R251, R182 ;  /* 0x000000b600fb7202 */ /* 0x000fe40000000f00 */
[----:B------:R-:W-:Y:S01]  /*f910*/  MOV R182, R193 ;  /* 0x000000c100b67202 */ /* 0x000fe20000000f00 */
[-C--:B-1----:R-:W-:Y:S04]  /*f920*/  HMMA.16816.F32.BF16 R20, R144, R160.reuse, R20 ;  /* 0x000000a09014723c */ /* 0x082fe80000041814 */
[----:B------:R1:W2:Y:S04]  /*f930*/  MUFU.EX2 R208, R138 ;  /* 0x0000008a00d07308 */ /* 0x0002a80000000800 */
[C---:B------:R-:W-:Y:S08]  /*f940*/  HMMA.16816.F32.BF16 R24, R148.reuse, R160, R24 ;  /* 0x000000a09418723c */ /* 0x040ff00000041818 */
[-C--:B------:R-:W-:Y:S08]  /*f950*/  HMMA.16816.F32.BF16 R28, R148, R162.reuse, R28 ;  /* 0x000000a2941c723c */ /* 0x080ff0000004181c */
[C---:B------:R-:W-:Y:S01]  /*f960*/  HMMA.16816.F32.BF16 R32, R144.reuse, R162, R32 ;  /* 0x000000a29020723c */ /* 0x040fe20000041820 */
[----:B------:R-:W4:Y:S03]  /*f970*/  LDSM.16.MT88.4 R160, [R226+0x4080] ;  /* 0x00408000e2a0783b */ /* 0x000f260000004200 */
[----:B-1----:R-:W-:Y:S01]  /*f980*/  FFMA.FTZ R138, R252, c[0x0][0x2d0], -R142 ;  /* 0x0000b400fc8a7a23 */ /* 0x002fe2000001088e */
[----:B------:R-:W-:Y:S02]  /*f990*/  MOV R252, R181 ;  /* 0x000000b500fc7202 */ /* 0x000fe40000000f00 */
[----:B------:R-:W-:Y:S01]  /*f9a0*/  MOV R181, R174 ;  /* 0x000000ae00b57202 */ /* 0x000fe20000000f00 */
[-C--:B------:R-:W-:Y:S01]  /*f9b0*/  HMMA.16816.F32.BF16 R36, R144, R164.reuse, R36 ;  /* 0x000000a49024723c */ /* 0x080fe20000041824 */
[----:B------:R1:W-:Y:S03]  /*f9c0*/  MUFU.EX2 R207, R138 ;  /* 0x0000008a00cf7308 */ /* 0x0003e60000000800 */
[----:B--2---:R-:W-:Y:S04]  /*f9d0*/  F2FP.BF16.PACK_AB R140, R208, R209 ;  /* 0x000000d1d08c723e */ /* 0x004fe800000010ff */
[C---:B------:R-:W-:Y:S08]  /*f9e0*/  HMMA.16816.F32.BF16 R40, R148.reuse, R164, R40 ;  /* 0x000000a49428723c */ /* 0x040ff00000041828 */
[-C--:B------:R-:W-:Y:S08]  /*f9f0*/  HMMA.16816.F32.BF16 R44, R148, R166.reuse, R44 ;  /* 0x000000a6942c723c */ /* 0x080ff0000004182c */
[C---:B------:R-:W-:Y:S04]  /*fa00*/  HMMA.16816.F32.BF16 R48, R144.reuse, R166, R48 ;  /* 0x000000a69030723c */ /* 0x040fe80000041830 */
[--C-:B-1----:R-:W-:Y:S04]  /*fa10*/  FFMA.FTZ R138, R197, c[0x0][0x2d0], -R196.reuse ;  /* 0x0000b400c58a7a23 */ /* 0x102fe800000108c4 */
[-C--:B------:R-:W-:Y:S01]  /*fa20*/  HMMA.16816.F32.BF16 R52, R144, R156.reuse, R52 ;  /* 0x0000009c9034723c */ /* 0x080fe20000041834 */
[----:B------:R1:W-:Y:S07]  /*fa30*/  MUFU.EX2 R205, R138 ;  /* 0x0000008a00cd7308 */ /* 0x0003ee0000000800 */
[C---:B------:R-:W-:Y:S08]  /*fa40*/  HMMA.16816.F32.BF16 R56, R148.reuse, R156, R56 ;  /* 0x0000009c9438723c */ /* 0x040ff00000041838 */
[-C--:B------:R-:W-:Y:S08]  /*fa50*/  HMMA.16816.F32.BF16 R60, R148, R158.reuse, R60 ;  /* 0x0000009e943c723c */ /* 0x080ff0000004183c */
[C---:B------:R-:W-:Y:S01]  /*fa60*/  HMMA.16816.F32.BF16 R64, R144.reuse, R158, R64 ;  /* 0x0000009e9040723c */ /* 0x040fe20000041840 */
[----:B------:R-:W2:Y:S03]  /*fa70*/  LDSM.16.MT88.4 R156, [R228+0x4080] ;  /* 0x00408000e49c783b */ /* 0x000ea60000004200 */
[----:B-1----:R-:W-:Y:S04]  /*fa80*/  FFMA.FTZ R138, R198, c[0x0][0x2d0], -R196 ;  /* 0x0000b400c68a7a23 */ /* 0x002fe800000108c4 */
[-C--:B---3--:R-:W-:Y:S01]  /*fa90*/  HMMA.16816.F32.BF16 R68, R144, R152.reuse, R68 ;  /* 0x000000989044723c */ /* 0x088fe20000041844 */
[----:B------:R1:W3:Y:S07]  /*faa0*/  MUFU.EX2 R204, R138 ;  /* 0x0000008a00cc7308 */ /* 0x0002ee0000000800 */
[C---:B------:R-:W-:Y:S08]  /*fab0*/  HMMA.16816.F32.BF16 R72, R148.reuse, R152, R72 ;  /* 0x000000989448723c */ /* 0x040ff00000041848 */
[-C--:B------:R-:W-:Y:S08]  /*fac0*/  HMMA.16816.F32.BF16 R76, R148, R154.reuse, R76 ;  /* 0x0000009a944c723c */ /* 0x080ff0000004184c */
[C---:B------:R-:W-:Y:S01]  /*fad0*/  HMMA.16816.F32.BF16 R80, R144.reuse, R154, R80 ;  /* 0x0000009a9050723c */ /* 0x040fe20000041850 */
[----:B------:R-:W2:Y:S03]  /*fae0*/  LDSM.16.MT88.4 R152, [R227+0x4080] ;  /* 0x00408000e398783b */ /* 0x000ea60000004200 */
[----:B-1----:R-:W-:Y:S01]  /*faf0*/  FFMA.FTZ R138, R199, c[0x0][0x2d0], -R142 ;  /* 0x0000b400c78a7a23 */ /* 0x002fe2000001088e */
[----:B---3--:R-:W-:Y:S03]  /*fb00*/  F2FP.BF16.PACK_AB R142, R204, R205 ;  /* 0x000000cdcc8e723e */ /* 0x008fe600000010ff */
[-C--:B----4-:R-:W-:Y:S01]  /*fb10*/  HMMA.16816.F32.BF16 R84, R144, R160.reuse, R84 ;  /* 0x000000a09054723c */ /* 0x090fe20000041854 */
[----:B------:R1:W-:Y:S07]  /*fb20*/  MUFU.EX2 R203, R138 ;  /* 0x0000008a00cb7308 */ /* 0x0003ee0000000800 */
[C---:B------:R-:W-:Y:S08]  /*fb30*/  HMMA.16816.F32.BF16 R88, R148.reuse, R160, R88 ;  /* 0x000000a09458723c */ /* 0x040ff00000041858 */
[-C--:B------:R-:W-:Y:S08]  /*fb40*/  HMMA.16816.F32.BF16 R92, R148, R162.reuse, R92 ;  /* 0x000000a2945c723c */ /* 0x080ff0000004185c */
[C---:B------:R-:W-:Y:S01]  /*fb50*/  HMMA.16816.F32.BF16 R96, R144.reuse, R162, R96 ;  /* 0x000000a29060723c */ /* 0x040fe20000041860 */
[----:B------:R-:W3:Y:S03]  /*fb60*/  LDSM.16.MT88.4 R160, [R225+0x3080] ;  /* 0x00308000e1a0783b */ /* 0x000ee60000004200 */
[--C-:B-1----:R-:W-:Y:S01]  /*fb70*/  FFMA.FTZ R138, R217, c[0x0][0x2d0], -R143.reuse ;  /* 0x0000b400d98a7a23 */ /* 0x102fe2000001088f */
[----:B------:R-:W-:Y:S02]  /*fb80*/  MOV R217, R179 ;  /* 0x000000b300d97202 */ /* 0x000fe40000000f00 */
[----:B------:R-:W-:Y:S01]  /*fb90*/  MOV R179, R194 ;  /* 0x000000c200b37202 */ /* 0x000fe20000000f00 */
[-C--:B--2---:R-:W-:Y:S01]  /*fba0*/  HMMA.16816.F32.BF16 R100, R144, R156.reuse, R100 ;  /* 0x0000009c9064723c */ /* 0x084fe20000041864 */
[----:B------:R1:W-:Y:S07]  /*fbb0*/  MUFU.EX2 R201, R138 ;  /* 0x0000008a00c97308 */ /* 0x0003ee0000000800 */
[C---:B------:R-:W-:Y:S08]  /*fbc0*/  HMMA.16816.F32.BF16 R104, R148.reuse, R156, R104 ;  /* 0x0000009c9468723c */ /* 0x040ff00000041868 */
[-C--:B------:R-:W-:Y:S08]  /*fbd0*/  HMMA.16816.F32.BF16 R108, R148, R158.reuse, R108 ;  /* 0x0000009e946c723c */ /* 0x080ff0000004186c */
[C---:B------:R-:W-:Y:S04]  /*fbe0*/  HMMA.16816.F32.BF16 R112, R144.reuse, R158, R112 ;  /* 0x0000009e9070723c */ /* 0x040fe80000041870 */
[--C-:B-1----:R-:W-:Y:S01]  /*fbf0*/  FFMA.FTZ R138, R218, c[0x0][0x2d0], -R143.reuse ;  /* 0x0000b400da8a7a23 */ /* 0x102fe2000001088f */
[----:B------:R-:W-:Y:S02]  /*fc00*/  MOV R218, R178 ;  /* 0x000000b200da7202 */ /* 0x000fe40000000f00 */
[----:B------:R-:W-:Y:S01]  /*fc10*/  MOV R178, R192 ;  /* 0x000000c000b27202 */ /* 0x000fe20000000f00 */
[-C--:B------:R-:W-:Y:S01]  /*fc20*/  HMMA.16816.F32.BF16 R116, R144, R152.reuse, R116 ;  /* 0x000000989074723c */ /* 0x080fe20000041874 */
[----:B------:R1:W2:Y:S07]  /*fc30*/  MUFU.EX2 R200, R138 ;  /* 0x0000008a00c87308 */ /* 0x0002ae0000000800 */
[C---:B------:R-:W-:Y:S08]  /*fc40*/  HMMA.16816.F32.BF16 R120, R148.reuse, R152, R120 ;  /* 0x000000989478723c */ /* 0x040ff00000041878 */
[-C--:B------:R-:W-:Y:S08]  /*fc50*/  HMMA.16816.F32.BF16 R124, R148, R154.reuse, R124 ;  /* 0x0000009a947c723c */ /* 0x080ff0000004187c */
[----:B------:R-:W-:Y:S04]  /*fc60*/  HMMA.16816.F32.BF16 R128, R144, R154, R128 ;  /* 0x0000009a9080723c */ /* 0x000fe80000041880 */
[--C-:B-1----:R-:W-:Y:S01]  /*fc70*/  FFMA.FTZ R138, R219, c[0x0][0x2d0], -R2.reuse ;  /* 0x0000b400db8a7a23 */ /* 0x102fe20000010802 */
[----:B--2---:R-:W-:Y:S02]  /*fc80*/  F2FP.BF16.PACK_AB R192, R200, R201 ;  /* 0x000000c9c8c0723e */ /* 0x004fe400000010ff */
[----:B------:R-:W-:Y:S01]  /*fc90*/  MOV R219, R177 ;  /* 0x000000b100db7202 */ /* 0x000fe20000000f00 */
[----:B------:R1:W-:Y:S01]  /*fca0*/  MUFU.EX2 R198, R138 ;  /* 0x0000008a00c67308 */ /* 0x0003e20000000800 */
[----:B------:R-:W-:Y:S03]  /*fcb0*/  MOV R177, R195 ;  /* 0x000000c300b17202 */ /* 0x000fe60000000f00 */
[--C-:B-1----:R-:W-:Y:S02]  /*fcc0*/  FFMA.FTZ R138, R185, c[0x0][0x2d0], -R2.reuse ;  /* 0x0000b400b98a7a23 */ /* 0x102fe40000010802 */
[----:B------:R-:W-:Y:S01]  /*fcd0*/  FFMA.FTZ R2, R141, c[0x0][0x2d0], -R2 ;  /* 0x0000b4008d027a23 */ /* 0x000fe20000010802 */
[----:B------:R-:W-:Y:S03]  /*fce0*/  F2FP.BF16.PACK_AB R141, R206, R207 ;  /* 0x000000cfce8d723e */ /* 0x000fe600000010ff */
[----:B------:R1:W2:Y:S02]  /*fcf0*/  MUFU.EX2 R199, R138 ;  /* 0x0000008a00c77308 */ /* 0x0002a40000000800 */
[--C-:B-1----:R-:W-:Y:S01]  /*fd00*/  FFMA.FTZ R138, R184, c[0x0][0x2d0], -R143.reuse ;  /* 0x0000b400b88a7a23 */ /* 0x102fe2000001088f */
[----:B--2---:R-:W-:Y:S07]  /*fd10*/  F2FP.BF16.PACK_AB R193, R199, R198 ;  /* 0x000000c6c7c1723e */ /* 0x004fee00000010ff */
[----:B------:R1:W-:Y:S02]  /*fd20*/  MUFU.EX2 R197, R138 ;  /* 0x0000008a00c57308 */ /* 0x0003e40000000800 */
[----:B-1----:R-:W-:Y:S01]  /*fd30*/  FFMA.FTZ R138, R183, c[0x0][0x2d0], -R143 ;  /* 0x0000b400b78a7a23 */ /* 0x002fe2000001088f */
[----:B------:R-:W-:Y:S02]  /*fd40*/  MOV R183, R172 ;  /* 0x000000ac00b77202 */ /* 0x000fe40000000f00 */
[----:B------:R-:W-:Y:S05]  /*fd50*/  F2FP.BF16.PACK_AB R143, R202, R203 ;  /* 0x000000cbca8f723e */ /* 0x000fea00000010ff */
[----:B------:R-:W1:Y:S02]  /*fd60*/  MUFU.EX2 R196, R138 ;  /* 0x0000008a00c47308 */ /* 0x000e640000000800 */
[-C--:B---3--:R-:W-:Y:S01]  /*fd70*/  HMMA.16816.F32.BF16 R144, R140, R160.reuse, R4 ;  /* 0x000000a08c90723c */ /* 0x088fe20000041804 */
[----:B------:R-:W-:Y:S07]  /*fd80*/  LDSM.16.MT88.4 R4, [R227+0x3080] ;  /* 0x00308000e304783b */ /* 0x000fee0000004200 */
[----:B------:R2:W3:Y:S01]  /*fd90*/  MUFU.EX2 R138, R2 ;  /* 0x00000002008a7308 */ /* 0x0004e20000000800 */
[----:B-1----:R-:W-:Y:S03]  /*fda0*/  F2FP.BF16.PACK_AB R194, R196, R197 ;  /* 0x000000c5c4c2723e */ /* 0x002fe600000010ff */
[----:B--2---:R-:W-:Y:S02]  /*fdb0*/  MOV R2, R176 ;  /* 0x000000b000027202 */ /* 0x004fe40000000f00 */
[----:B------:R-:W-:Y:S02]  /*fdc0*/  MOV R176, R173 ;  /* 0x000000ad00b07202 */ /* 0x000fe40000000f00 */
[----:B------:R-:W1:Y:S01]  /*fdd0*/  LDSM.16.MT88.4 R172, [R226+0x3080] ;  /* 0x00308000e2ac783b */ /* 0x000e620000004200 */
[----:B---3--:R-:W-:Y:S07]  /*fde0*/  F2FP.BF16.PACK_AB R195, R138, R139 ;  /* 0x0000008b8ac3723e */ /* 0x008fee00000010ff */
[C---:B------:R-:W-:Y:S01]  /*fdf0*/  HMMA.16816.F32.BF16 R148, R192.reuse, R160, R8 ;  /* 0x000000a0c094723c */ /* 0x040fe20000041808 */
[----:B------:R-:W2:Y:S07]  /*fe00*/  LDSM.16.MT88.4 R8, [R225+0x4880] ;  /* 0x00488000e108783b */ /* 0x000eae0000004200 */
[-C--:B------:R-:W-:Y:S01]  /*fe10*/  HMMA.16816.F32.BF16 R152, R192, R162.reuse, R12 ;  /* 0x000000a2c098723c */ /* 0x080fe2000004180c */
[----:B------:R-:W3:Y:S07]  /*fe20*/  LDSM.16.MT88.4 R12, [R226+0x4880] ;  /* 0x00488000e20c783b */ /* 0x000eee0000004200 */
[C---:B------:R-:W-:Y:S01]  /*fe30*/  HMMA.16816.F32.BF16 R156, R140.reuse, R162, R16 ;  /* 0x000000a28c9c723c */ /* 0x040fe20000041810 */
[----:B------:R-:W2:Y:S07]  /*fe40*/  LDSM.16.MT88.4 R16, [R228+0x4880] ;  /* 0x00488000e410783b */ /* 0x000eae0000004200 */
[-C--:B-1----:R-:W-:Y:S01]  /*fe50*/  HMMA.16816.F32.BF16 R160, R140, R172.reuse, R20 ;  /* 0x000000ac8ca0723c */ /* 0x082fe20000041814 */
[----:B------:R-:W1:Y:S07]  /*fe60*/  LDSM.16.MT88.4 R20, [R227+0x4880] ;  /* 0x00488000e314783b */ /* 0x000e6e0000004200 */
[C---:B------:R-:W-:Y:S07]  /*fe70*/  HMMA.16816.F32.BF16 R164, R192.reuse, R172, R24 ;  /* 0x000000acc0a4723c */ /* 0x040fee0000041818 */
[----:B------:R-:W-:Y:S02]  /*fe80*/  MOV R27, R171 ;  /* 0x000000ab001b7202 */ /* 0x000fe40000000f00 */
[----:B------:R-:W-:Y:S03]  /*fe90*/  MOV R26, R170 ;  /* 0x000000aa001a7202 */ /* 0x000fe60000000f00 */
[----:B------:R-:W-:Y:S02]  /*fea0*/  MOV R25, R169 ;  /* 0x000000a900197202 */ /* 0x000fe40000000f00 */
[----:B------:R-:W-:Y:S02]  /*feb0*/  MOV R24, R168 ;  /* 0x000000a800187202 */ /* 0x000fe40000000f00 */
[-C--:B------:R-:W-:Y:S07]  /*fec0*/  HMMA.16816.F32.BF16 R168, R192, R174.reuse, R28 ;  /* 0x000000aec0a8723c */ /* 0x080fee000004181c */
[----:B------:R-:W-:Y:S01]  /*fed0*/  MOV R29, R179 ;  /* 0x000000b3001d7202 */ /* 0x000fe20000000f00 */
[C---:B------:R-:W-:Y:S01]  /*fee0*/  HMMA.16816.F32.BF16 R172, R140.reuse, R174, R32 ;  /* 0x000000ae8cac723c */ /* 0x040fe20000041820 */
[----:B------:R-:W4:Y:S03]  /*fef0*/  LDL.LU R32, [R1+0x28] ;  /* 0x0000280001207983 */ /* 0x000f260000300800 */
[----:B------:R-:W-:Y:S01]  /*ff00*/  MOV R30, R178 ;  /* 0x000000b2001e7202 */ /* 0x000fe20000000f00 */
[----:B------:R-:W4:Y:S01]  /*ff10*/  LDL.LU R35, [R1+0x2c] ;  /* 0x00002c0001237983 */ /* 0x000f220000300800 */
[----:B------:R-:W-:Y:S02]  /*ff20*/  MOV R31, R183 ;  /* 0x000000b7001f7202 */ /* 0x000fe40000000f00 */
[----:B------:R-:W-:Y:S04]  /*ff30*/  MOV R33, R177 ;  /* 0x000000b100217202 */ /* 0x000fe80000000f00 */
[----:B------:R-:W-:Y:S02]  /*ff40*/  MOV R34, R176 ;  /* 0x000000b000227202 */ /* 0x000fe40000000f00 */
[-C--:B------:R-:W-:Y:S01]  /*ff50*/  HMMA.16816.F32.BF16 R176, R140, R188.reuse, R36 ;  /* 0x000000bc8cb0723c */ /* 0x080fe20000041824 */
[----:B------:R-:W4:Y:S02]  /*ff60*/  LDL.LU R37, [R1+0x20] ;  /* 0x0000200001257983 */ /* 0x000f240000300800 */
[----:B------:R-:W-:Y:S02]  /*ff70*/  MOV R28, R182 ;  /* 0x000000b6001c7202 */ /* 0x000fe40000000f00 */
[----:B------:R-:W4:Y:S02]  /*ff80*/  LDL.LU R39, [R1+0x24] ;  /* 0x0000240001277983 */ /* 0x000f240000300800 */
[----:B------:R-:W-:Y:S02]  /*ff90*/  MOV R36, R181 ;  /* 0x000000b500247202 */ /* 0x000fe40000000f00 */
[----:B------:R-:W-:Y:S02]  /*ffa0*/  MOV R38, R180 ;  /* 0x000000b400267202 */ /* 0x000fe40000000f00 */
[C---:B------:R-:W-:Y:S08]  /*ffb0*/  HMMA.16816.F32.BF16 R180, R192.reuse, R188, R40 ;  /* 0x000000bcc0b4723c */ /* 0x040ff00000041828 */
[-C--:B------:R-:W-:Y:S08]  /*ffc0*/  HMMA.16816.F32.BF16 R184, R192, R190.reuse, R44 ;  /* 0x000000bec0b8723c */ /* 0x080ff0000004182c */
[C---:B------:R-:W-:Y:S08]  /*ffd0*/  HMMA.16816.F32.BF16 R188, R140.reuse, R190, R48 ;  /* 0x000000be8cbc723c */ /* 0x040ff00000041830 */
[-C--:B------:R-:W-:Y:S08]  /*ffe0*/  HMMA.16816.F32.BF16 R52, R140, R4.reuse, R52 ;  /* 0x000000048c34723c */ /* 0x080ff00000041834 */
[C---:B------:R-:W-:Y:S08]  /*fff0*/  HMMA.16816.F32.BF16 R56, R192.reuse, R4, R56 ;  /* 0x00000004c038723c */ /* 0x040ff00000041838 */
[-C--:B------:R-:W-:Y:S08]  /*10000*/  HMMA.16816.F32.BF16 R60, R192, R6.reuse, R60 ;  /* 0x00000006c03c723c */ /* 0x080ff0000004183c */
[C---:B------:R-:W-:Y:S08]  /*10010*/  HMMA.16816.F32.BF16 R64, R140.reuse, R6, R64 ;  /* 0x000000068c40723c */ /* 0x040ff00000041840 */
[-C--:B--2---:R-:W-:Y:S08]  /*10020*/  HMMA.16816.F32.BF16 R68, R140, R8.reuse, R68 ;  /* 0x000000088c44723c */ /* 0x084ff00000041844 */
[C---:B------:R-:W-:Y:S08]  /*10030*/  HMMA.16816.F32.BF16 R72, R192.reuse, R8, R72 ;  /* 0x00000008c048723c */ /* 0x040ff00000041848 */
[-C--:B------:R-:W-:Y:S08]  /*10040*/  HMMA.16816.F32.BF16 R76, R192, R10.reuse, R76 ;  /* 0x0000000ac04c723c */ /* 0x080ff0000004184c */
[C---:B------:R-:W-:Y:S08]  /*10050*/  HMMA.16816.F32.BF16 R80, R140.reuse, R10, R80 ;  /* 0x0000000a8c50723c */ /* 0x040ff00000041850 */
[-C--:B---3--:R-:W-:Y:S08]  /*10060*/  HMMA.16816.F32.BF16 R84, R140, R12.reuse, R84 ;  /* 0x0000000c8c54723c */ /* 0x088ff00000041854 */
        /* <DEDUP_REMOVED lines=10> */
[----:B------:R-:W-:Y:S04]  /*10110*/  HMMA.16816.F32.BF16 R128, R140, R22, R128 ;  /* 0x000000168c80723c */ /* 0x000fe80000041880 */
[----:B----4-:R-:W-:Y:S02]  /*10120*/  FFMA.FTZ R132, R132, R32, R33 ;  /* 0x0000002084847223 */ /* 0x010fe40000010021 */
[----:B------:R-:W-:Y:S02]  /*10130*/  FFMA.FTZ R0, R0, R35, R34 ;  /* 0x0000002300007223 */ /* 0x000fe40000010022 */
[----:B------:R-:W-:Y:S01]  /*10140*/  FADD.FTZ R4, R30, R132 ;  /* 0x000000841e047221 */ /* 0x000fe20000010000 */
[----:B------:R-:W-:Y:S03]  /*10150*/  MOV R132, R136 ;  /* 0x0000008800847202 */ /* 0x000fe60000000f00 */
[----:B------:R-:W-:Y:S02]  /*10160*/  FADD.FTZ R0, R31, R0 ;  /* 0x000000001f007221 */ /* 0x000fe40000010000 */
[----:B------:R-:W-:Y:S02]  /*10170*/  FADD.FTZ R4, R26, R4 ;  /* 0x000000041a047221 */ /* 0x000fe40000010000 */
        /* <DEDUP_REMOVED lines=40> */
[----:B------:R-:W-:Y:S01]  /*10400*/  FADD.FTZ R0, R199, R6 ;  /* 0x00000006c7007221 */ /* 0x000fe20000010000 */
[----:B------:R-:W-:Y:S01]  /*10410*/  STL [R1+0x24], R4 ;  /* 0x0000240401007387 */ /* 0x000fe20000100800 */
[----:B------:R-:W-:Y:S02]  /*10420*/  FADD.FTZ R2, R196, R2 ;  /* 0x00000002c4027221 */ /* 0x000fe40000010000 */
[----:B------:R-:W-:Y:S01]  /*10430*/  FADD.FTZ R0, R139, R0 ;  /* 0x000000008b007221 */ /* 0x000fe20000010000 */
[----:B------:R-:W-:Y:S02]  /*10440*/  MOV R139, R3 ;  /* 0x00000003008b7202 */ /* 0x000fe40000000f00 */
[----:B------:R1:W-:Y:S01]  /*10450*/  STL [R1+0x28], R2 ;  /* 0x0000280201007387 */ /* 0x0003e20000100800 */
[----:B------:R-:W-:Y:S01]  /*10460*/  FADD.FTZ R0, R138, R0 ;  /* 0x000000008a007221 */ /* 0x000fe20000010000 */
[----:B------:R-:W-:Y:S04]  /*10470*/  MOV R138, R135 ;  /* 0x00000087008a7202 */ /* 0x000fe80000000f00 */
[----:B------:R2:W-:Y:S01]  /*10480*/  STL [R1+0x2c], R0 ;  /* 0x00002c0001007387 */ /* 0x0005e20000100800 */
[----:B-1----:R-:W-:Y:S01]  /*10490*/  MOV R2, R137 ;  /* 0x0000008900027202 */ /* 0x002fe20000000f00 */
[----:B------:R-:W-:-:S05]  /*104a0*/  @P0 BRA `(.L_x_996) ;  /* 0xffffc61000000947 */ /* 0x000fca000383ffff */
.L_x_993:
[----:B------:R-:W-:-:S06]  /*104b0*/  UISETP.GE.AND UP0, UPT, UR23, UR7, UPT ;  /* 0x000000071700728c */ /* 0x000fcc000bf06270 */
[----:B------:R-:W-:-:S13]  /*104c0*/  PLOP3.LUT P0, PT, PT, PT, UP0, 0x80, 0x0 ;  /* 0x000000000000781c */ /* 0x000fda0003f0f008 */
[----:B------:R-:W-:Y:S05]  /*104d0*/  @!P0 BRA `(.L_x_997) ;  /* 0x000052a000008947 */ /* 0x000fea0003800000 */
[----:B-1----:R-:W3:Y:S01]  /*104e0*/  LDL.LU R4, [R1+0x10] ;  /* 0x0000100001047983 */ /* 0x002ee20000300800 */
[----:B------:R-:W-:Y:S01]  /*104f0*/  IMAD.MOV.U32 R134, RZ, RZ, R136 ;  /* 0x000000ffff867224 */ /* 0x000fe200078e0088 */
[----:B------:R-:W-:Y:S01]  /*10500*/  MOV R139, R3 ;  /* 0x00000003008b7202 */ /* 0x000fe20000000f00 */
[----:B------:R-:W-:Y:S02]  /*10510*/  IMAD.MOV.U32 R132, RZ, RZ, R137 ;  /* 0x000000ffff847224 */ /* 0x000fe400078e0089 */
[----:B------:R-:W-:Y:S01]  /*10520*/  IMAD.MOV.U32 R138, RZ, RZ, R135 ;  /* 0x000000ffff8a7224 */ /* 0x000fe200078e0087 */
[----:B--23--:R-:W-:-:S04]  /*10530*/  SHF.R.S32.HI R0, RZ, 0x1f, R4 ;  /* 0x0000001fff007819 */ /* 0x00cfc80000011404 */
[C---:B------:R-:W-:Y:S02]  /*10540*/  SHF.L.U64.HI R2, R4.reuse, 0x1, R0 ;  /* 0x0000000104027819 */ /* 0x040fe40000010200 */
[----:B------:R-:W-:-:S05]  /*10550*/  SHF.L.U32 R0, R4, 0x1, RZ ;  /* 0x0000000104007819 */ /* 0x000fca00000006ff */
[----:B------:R1:W-:Y:S04]  /*10560*/  STL [R1+0x8], R0 ;  /* 0x0000080001007387 */ /* 0x0003e80000100800 */
[----:B------:R2:W-:Y:S04]  /*10570*/  STL [R1+0xc], R2 ;  /* 0x00000c0201007387 */ /* 0x0005e80000100800 */
[----:B------:R-:W2:Y:S04]  /*10580*/  LDL.LU R5, [R1+0x3c] ;  /* 0x00003c0001057983 */ /* 0x000ea80000300800 */
[----:B------:R-:W1:Y:S02]  /*10590*/  LDL.LU R4, [R1+0x38] ;  /* 0x0000380001047983 */ /* 0x000e640000300800 */
[C---:B-1----:R-:W-:Y:S01]  /*105a0*/  IMAD.SHL.U32 R0, R4.reuse, 0x2, RZ ;  /* 0x0000000204007824 */ /* 0x042fe200078e00ff */
[----:B--2---:R-:W-:-:S04]  /*105b0*/  SHF.L.U64.HI R2, R4, 0x1, R5 ;  /* 0x0000000104027819 */ /* 0x004fc80000010205 */
[----:B------:R1:W-:Y:S04]  /*105c0*/  STL [R1], R0 ;  /* 0x0000000001007387 */ /* 0x0003e80000100800 */
[----:B------:R1:W-:Y:S02]  /*105d0*/  STL [R1+0x4], R2 ;  /* 0x0000040201007387 */ /* 0x0003e40000100800 */
.L_x_1015:
[----:B------:R-:W2:Y:S01]  /*105e0*/  LDL R249, [R1+0x8] ;  /* 0x0000080001f97983 */ /* 0x000ea20000100800 */
[----:B-1----:R-:W-:Y:S01]  /*105f0*/  SHF.R.S32.HI R0, RZ, 0x1f, R243 ;  /* 0x0000001fff007819 */ /* 0x002fe200000114f3 */
[----:B------:R-:W-:Y:S04]  /*10600*/  DEPBAR.LE SB0, 0x0 ;  /* 0x000080000000791a */ /* 0x000fe80000000000 */
[----:B------:R-:W3:Y:S01]  /*10610*/  LDL R246, [R1+0xc] ;  /* 0x00000c0001f67983 */ /* 0x000ee20000100800 */
[----:B------:R-:W-:Y:S01]  /*10620*/  IMAD R0, R0, c[0x0][0x208], RZ ;  /* 0x0000820000007a24 */ /* 0x000fe200078e02ff */
[----:B------:R-:W-:Y:S01]  /*10630*/  IADD3 R38, R247, 0x2080, RZ ;  /* 0x00002080f7267810 */ /* 0x000fe20007ffe0ff */
[C---:B------:R-:W-:Y:S01]  /*10640*/  IMAD.WIDE.U32 R2, R243.reuse, c[0x0][0x208], RZ ;  /* 0x00008200f3027a25 */ /* 0x040fe200078e00ff */
[----:B------:R-:W4:Y:S01]  /*10650*/  LDL R248, [R1] ;  /* 0x0000000001f87983 */ /* 0x000f220000100800 */
[----:B------:R-:W-:Y:S02]  /*10660*/  UISETP.GT.AND UP0, UPT, UR23, UR7, UPT ;  /* 0x000000071700728c */ /* 0x000fe4000bf04270 */
[----:B------:R-:W-:Y:S01]  /*10670*/  IMAD R0, R243, c[0x0][0x20c], R0 ;  /* 0x00008300f3007a24 */ /* 0x000fe200078e0200 */
[----:B------:R-:W4:Y:S04]  /*10680*/  LDL R245, [R1+0x4] ;  /* 0x0000040001f57983 */ /* 0x000f280000100800 */
[----:B------:R-:W-:Y:S01]  /*10690*/  BAR.SYNC.DEFER_BLOCKING 0x0 ;  /* 0x0000000000007b1d */ /* 0x000fe20000010000 */
[----:B------:R-:W-:Y:S02]  /*106a0*/  IADD3 R3, R3, R0, RZ ;  /* 0x0000000003037210 */ /* 0x000fe40007ffe0ff */
[----:B------:R-:W-:Y:S03]  /*106b0*/  SHF.R.S32.HI R0, RZ, 0x1f, R242 ;  /* 0x0000001fff007819 */ /* 0x000fe600000114f2 */
[----:B------:R-:W-:Y:S04]  /*106c0*/  IMAD.WIDE.U32 R2, R242, c[0x0][0x218], R2 ;  /* 0x00008600f2027a25 */ /* 0x000fe800078e0002 */
[----:B------:R-:W-:Y:S01]  /*106d0*/  IMAD R0, R0, c[0x0][0x218], RZ ;  /* 0x0000860000007a24 */ /* 0x000fe200078e02ff */
[----:B------:R-:W-:Y:S03]  /*106e0*/  IADD3 R2, P0, R2, UR24, RZ ;  /* 0x0000001802027c10 */ /* 0x000fe6000ff1e0ff */
[----:B------:R-:W-:Y:S05]  /*106f0*/  IMAD R0, R242, c[0x0][0x21c], R0 ;  /* 0x00008700f2007a24 */ /* 0x000fea00078e0200 */
[----:B------:R-:W-:Y:S02]  /*10700*/  IADD3.X R3, R3, UR18, R0, P0, !PT ;  /* 0x0000001203037c10 */ /* 0x000fe400087fe400 */
[C---:B------:R-:W-:Y:S01]  /*10710*/  LEA R0, P0, R2.reuse, c[0x0][0x1f8], 0x1 ;  /* 0x00007e0002007a11 */ /* 0x040fe200078008ff */
[----:B-----5:R-:W-:Y:S03]  /*10720*/  LDSM.16.M88.4 R48, [R231+0x8080] ;  /* 0x00808000e730783b */ /* 0x020fe60000000200 */
[----:B------:R-:W-:Y:S05]  /*10730*/  LEA.HI.X R2, R2, c[0x0][0x1fc], R3, 0x1, P0 ;  /* 0x00007f0002027a11 */ /* 0x000fea00000f0c03 */
[----:B------:R-:W1:Y:S08]  /*10740*/  LDSM.16.M88.4 R16, [R224+0x5080] ;  /* 0x00508000e010783b */ /* 0x000e700000000200 */
[----:B------:R-:W-:Y:S08]  /*10750*/  SHFL.IDX PT, R3, R0, RZ, 0x181f ;  /* 0x00181fff00037589 */ /* 0x000ff000000e0000 */
[----:B------:R-:W-:Y:S08]  /*10760*/  SHFL.IDX PT, R20, R2, RZ, 0x181f ;  /* 0x00181fff02147589 */ /* 0x000ff000000e0000 */
[----:B------:R-:W1:Y:S08]  /*10770*/  LDSM.16.M88.4 R44, [R231+0xa080] ;  /* 0x00a08000e72c783b */ /* 0x000e700000000200 */
[----:B------:R-:W-:Y:S01]  /*10780*/  SHFL.IDX PT, R31, R2, 0x1, 0x181f ;  /* 0x00381f00021f7f89 */ /* 0x000fe200000e0000 */
[-C--:B-1----:R-:W-:Y:S07]  /*10790*/  HMMA.16816.F32.BF16 R4, R48, R16.reuse, RZ ;  /* 0x000000103004723c */ /* 0x082fee00000418ff */
[----:B------:R-:W-:Y:S08]  /*107a0*/  SHFL.IDX PT, R30, R2, 0x2, 0x181f ;  /* 0x00581f00021e7f89 */ /* 0x000ff000000e0000 */
[----:B------:R-:W-:Y:S08]  /*107b0*/  LDSM.16.M88.4 R32, [R224+0x5880] ;  /* 0x00588000e020783b */ /* 0x000ff00000000200 */
[----:B------:R-:W-:Y:S01]  /*107c0*/  LDSM.16.M88.4 R140, [R224+0x6080] ;  /* 0x00608000e08c783b */ /* 0x000fe20000000200 */
[C---:B------:R-:W-:Y:S07]  /*107d0*/  HMMA.16816.F32.BF16 R8, R44.reuse, R16, RZ ;  /* 0x000000102c08723c */ /* 0x040fee00000418ff */
[----:B------:R-:W-:Y:S01]  /*107e0*/  LDSM.16.M88.4 R192, [R233+0x8080] ;  /* 0x00808000e9c0783b */ /* 0x000fe20000000200 */
[-C--:B------:R-:W-:Y:S07]  /*107f0*/  HMMA.16816.F32.BF16 R12, R44, R18.reuse, RZ ;  /* 0x000000122c0c723c */ /* 0x080fee00000418ff */
[----:B------:R-:W-:Y:S01]  /*10800*/  LDSM.16.M88.4 R196, [R235] ;  /* 0x00000000ebc4783b */ /* 0x000fe20000000200 */
[C---:B------:R-:W-:Y:S07]  /*10810*/  HMMA.16816.F32.BF16 R16, R48.reuse, R18, RZ ;  /* 0x000000123010723c */ /* 0x040fee00000418ff */
[----:B------:R-:W-:Y:S08]  /*10820*/  LDSM.16.M88.4 R200, [R233+0xa080] ;  /* 0x00a08000e9c8783b */ /* 0x000ff00000000200 */
[----:B------:R-:W-:Y:S08]  /*10830*/  LDSM.16.M88.4 R204, [R241] ;  /* 0x00000000f1cc783b */ /* 0x000ff00000000200 */
[----:B------:R-:W-:Y:S08]  /*10840*/  LDSM.16.M88.4 R208, [R240] ;  /* 0x00000000f0d0783b */ /* 0x000ff00000000200 */
[----:B------:R-:W-:Y:S08]  /*10850*/  SHFL.IDX PT, R26, R0, 0x1, 0x181f ;  /* 0x00381f00001a7f89 */ /* 0x000ff000000e0000 */
[----:B------:R-:W1:Y:S01]  /*10860*/  SHFL.IDX PT, R0, R0, 0x2, 0x181f ;  /* 0x00581f0000007f89 */ /* 0x000e6200000e0000 */
[CC--:B--2---:R-:W-:Y:S04]  /*10870*/  IADD3 R24, P1, R3.reuse, R249.reuse, RZ ;  /* 0x000000f903187210 */ /* 0x0c4fe80007f3e0ff */
[----:B---3--:R-:W-:Y:S02]  /*10880*/  IADD3.X R25, R20, R246, RZ, P1, !PT ;  /* 0x000000f614197210 */ /* 0x008fe40000ffe4ff */
[----:B-1----:R-:W-:Y:S02]  /*10890*/  IADD3 R36, P1, R0, R249, RZ ;  /* 0x000000f900247210 */ /* 0x002fe40007f3e0ff */
[----:B----4-:R-:W-:Y:S01]  /*108a0*/  IADD3 R2, P0, R3, R248, RZ ;  /* 0x000000f803027210 */ /* 0x010fe20007f1e0ff */
[----:B------:R-:W-:Y:S01]  /*108b0*/  @!PT LDS RZ, [RZ] ;  /* 0x00000000fffff984 */ /* 0x000fe20000000800 */
[----:B------:R1:W-:Y:S01]  /*108c0*/  LDGSTS.E.BYPASS.LTC128B.128 [R38], [R24.64], !P5 ;  /* 0x0000000018267fae */ /* 0x0003e2000e901d54 */
[-C--:B------:R-:W-:Y:S02]  /*108d0*/  IADD3.X R37, R30, R246.reuse, RZ, P1, !PT ;  /* 0x000000f61e257210 */ /* 0x080fe40000ffe4ff */
[----:B------:R-:W-:Y:S02]  /*108e0*/  IADD3.X R3, R20, R245, RZ, P0, !PT ;  /* 0x000000f514037210 */ /* 0x000fe400007fe4ff */
[-C--:B------:R-:W-:Y:S01]  /*108f0*/  HMMA.16816.F32.BF16 R20, R48, R32.reuse, RZ ;  /* 0x000000203014723c */ /* 0x080fe200000418ff */
[C---:B------:R-:W-:Y:S02]  /*10900*/  IADD3 R28, P0, R26.reuse, R249, RZ ;  /* 0x000000f91a1c7210 */ /* 0x040fe40007f1e0ff */
[----:B------:R2:W-:Y:S02]  /*10910*/  LDGSTS.E.BYPASS.LTC128B.128 [R38+0x1800], [R2.64], !P4 ;  /* 0x0180000002267fae */ /* 0x0005e4000e101d54 */
[C---:B------:R-:W-:Y:S06]  /*10920*/  IADD3.X R29, R31.reuse, R246, RZ, P0, !PT ;  /* 0x000000f61f1d7210 */ /* 0x040fec00007fe4ff */
[----:B------:R3:W-:Y:S01]  /*10930*/  LDGSTS.E.BYPASS.LTC128B.128 [R38+0x800], [R28.64], !P5 ;  /* 0x008000001c267fae */ /* 0x0007e2000e901d54 */
[-C--:B--2---:R-:W-:Y:S02]  /*10940*/  IADD3 R2, P2, R26, R248.reuse, RZ ;  /* 0x000000f81a027210 */ /* 0x084fe40007f5e0ff */
[C---:B-1----:R-:W-:Y:S02]  /*10950*/  HMMA.16816.F32.BF16 R24, R44.reuse, R32, RZ ;  /* 0x000000202c18723c */ /* 0x042fe400000418ff */
[-C--:B------:R-:W-:Y:S05]  /*10960*/  IADD3.X R3, R31, R245.reuse, RZ, P2, !PT ;  /* 0x000000f51f037210 */ /* 0x080fea00017fe4ff */
[----:B------:R1:W-:Y:S01]  /*10970*/  LDGSTS.E.BYPASS.LTC128B.128 [R38+0x2000], [R2.64], !P4 ;  /* 0x0200000002267fae */ /* 0x0003e2000e101d54 */
[----:B------:R-:W-:Y:S04]  /*10980*/  IADD3 R32, P0, R0, R248, RZ ;  /* 0x000000f800207210 */ /* 0x000fe80007f1e0ff */
[----:B------:R-:W-:Y:S02]  /*10990*/  IADD3.X R33, R30, R245, RZ, P0, !PT ;  /* 0x000000f51e217210 */ /* 0x000fe400007fe4ff */
[-C--:B---3--:R-:W-:Y:S01]  /*109a0*/  HMMA.16816.F32.BF16 R28, R44, R34.reuse, RZ ;  /* 0x000000222c1c723c */ /* 0x088fe200000418ff */
[----:B------:R1:W-:Y:S01]  /*109b0*/  LDGSTS.E.BYPASS.LTC128B.128 [R38+0x1000], [R36.64], !P5 ;  /* 0x0100000024267fae */ /* 0x0003e2000e901d54 */
[----:B------:R-:W-:Y:S07]  /*109c0*/  PLOP3.LUT P0, PT, PT, PT, UP0, 0x80, 0x0 ;  /* 0x000000000000781c */ /* 0x000fee0003f0f008 */
[----:B------:R2:W-:Y:S08]  /*109d0*/  LDGSTS.E.BYPASS.LTC128B.128 [R38+0x2800], [R32.64], !P4 ;  /* 0x0280000020267fae */ /* 0x0005f0000e101d54 */
[----:B------:R-:W-:Y:S08]  /*109e0*/  LDSM.16.M88.4 R212, [R232+0x8080] ;  /* 0x00808000e8d4783b */ /* 0x000ff00000000200 */
[----:B------:R-:W0:Y:S08]  /*109f0*/  LDGDEPBAR ;  /* 0x00000000000079af */ /* 0x000e300000000000 */
[----:B------:R-:W3:Y:S01]  /*10a00*/  LDSM.16.M88.4 R216, [R230+0x5080] ;  /* 0x00508000e6d8783b */ /* 0x000ee20000000200 */
[C---:B--2---:R-:W-:Y:S07]  /*10a10*/  HMMA.16816.F32.BF16 R32, R48.reuse, R34, RZ ;  /* 0x000000223020723c */ /* 0x044fee00000418ff */
[----:B------:R-:W2:Y:S01]  /*10a20*/  LDSM.16.M88.4 R220, [R232+0xa080] ;  /* 0x00a08000e8dc783b */ /* 0x000ea20000000200 */
[-C--:B-1----:R-:W-:Y:S08]  /*10a30*/  HMMA.16816.F32.BF16 R36, R48, R140.reuse, RZ ;  /* 0x0000008c3024723c */ /* 0x082ff000000418ff */
        /* <DEDUP_REMOVED lines=8> */
[----:B------:R-:W4:Y:S07]  /*10ac0*/  LDSM.16.M88.4 R196, [R230+0x6080] ;  /* 0x00608000e6c4783b */ /* 0x000f2e0000000200 */
        /* <DEDUP_REMOVED lines=8> */
[----:B------:R-:W-:Y:S07]  /*10b50*/  LDSM.16.M88.4 R200, [R229] ;  /* 0x00000000e5c8783b */ /* 0x000fee0000000200 */
[----:B------:R-:W-:Y:S01]  /*10b60*/  HMMA.16816.F32.BF16 R48, R192, R210, R48 ;  /* 0x000000d2c030723c */ /* 0x000fe20000041830 */
[----:B------:R-:W4:Y:S07]  /*10b70*/  LDSM.16.M88.4 R192, [R234+0x8080] ;  /* 0x00808000eac0783b */ /* 0x000f2e0000000200 */
[-C--:B---3--:R-:W-:Y:S01]  /*10b80*/  HMMA.16816.F32.BF16 R4, R212, R216.reuse, R4 ;  /* 0x000000d8d404723c */ /* 0x088fe20000041804 */
[----:B------:R-:W3:Y:S07]  /*10b90*/  LDSM.16.M88.4 R208, [R229+0x800] ;  /* 0x00080000e5d0783b */ /* 0x000eee0000000200 */
[C---:B--2---:R-:W-:Y:S08]  /*10ba0*/  HMMA.16816.F32.BF16 R8, R220.reuse, R216, R8 ;  /* 0x000000d8dc08723c */ /* 0x044ff00000041808 */
[-C--:B------:R-:W-:Y:S08]  /*10bb0*/  HMMA.16816.F32.BF16 R12, R220, R218.reuse, R12 ;  /* 0x000000dadc0c723c */ /* 0x080ff0000004180c */
[C---:B------:R-:W-:Y:S01]  /*10bc0*/  HMMA.16816.F32.BF16 R16, R212.reuse, R218, R16 ;  /* 0x000000dad410723c */ /* 0x040fe20000041810 */
[----:B------:R-:W2:Y:S07]  /*10bd0*/  LDSM.16.M88.4 R216, [R229+0x1000] ;  /* 0x00100000e5d8783b */ /* 0x000eae0000000200 */
[-C--:B-1----:R-:W-:Y:S08]  /*10be0*/  HMMA.16816.F32.BF16 R20, R212, R140.reuse, R20 ;  /* 0x0000008cd414723c */ /* 0x082ff00000041814 */
[C---:B------:R-:W-:Y:S08]  /*10bf0*/  HMMA.16816.F32.BF16 R24, R220.reuse, R140, R24 ;  /* 0x0000008cdc18723c */ /* 0x040ff00000041818 */
[-C--:B------:R-:W-:Y:S08]  /*10c00*/  HMMA.16816.F32.BF16 R28, R220, R142.reuse, R28 ;  /* 0x0000008edc1c723c */ /* 0x080ff0000004181c */
[C---:B------:R-:W-:Y:S01]  /*10c10*/  HMMA.16816.F32.BF16 R32, R212.reuse, R142, R32 ;  /* 0x0000008ed420723c */ /* 0x040fe20000041820 */
[----:B------:R-:W-:Y:S07]  /*10c20*/  LDSM.16.M88.4 R140, [R231+0xc080] ;  /* 0x00c08000e78c783b */ /* 0x000fee0000000200 */
[-C--:B----4-:R-:W-:Y:S08]  /*10c30*/  HMMA.16816.F32.BF16 R36, R212, R196.reuse, R36 ;  /* 0x000000c4d424723c */ /* 0x090ff00000041824 */
[C---:B------:R-:W-:Y:S08]  /*10c40*/  HMMA.16816.F32.BF16 R40, R220.reuse, R196, R40 ;  /* 0x000000c4dc28723c */ /* 0x040ff00000041828 */
[-C--:B------:R-:W-:Y:S01]  /*10c50*/  HMMA.16816.F32.BF16 R44, R220, R198.reuse, R44 ;  /* 0x000000c6dc2c723c */ /* 0x080fe2000004182c */
[----:B------:R-:W-:Y:S07]  /*10c60*/  LDSM.16.M88.4 R220, [R238] ;  /* 0x00000000eedc783b */ /* 0x000fee0000000200 */
[----:B------:R-:W-:Y:S01]  /*10c70*/  HMMA.16816.F32.BF16 R48, R212, R198, R48 ;  /* 0x000000c6d430723c */ /* 0x000fe20000041830 */
[----:B------:R-:W1:Y:S07]  /*10c80*/  LDSM.16.M88.4 R196, [R224+0x6880] ;  /* 0x00688000e0c4783b */ /* 0x000e6e0000000200 */
[-C--:B------:R-:W-:Y:S01]  /*10c90*/  HMMA.16816.F32.BF16 R4, R192, R200.reuse, R4 ;  /* 0x000000c8c004723c */ /* 0x080fe20000041804 */
[----:B------:R-:W4:Y:S07]  /*10ca0*/  LDSM.16.M88.4 R212, [R231+0xe080] ;  /* 0x00e08000e7d4783b */ /* 0x000f2e0000000200 */
[C---:B------:R-:W-:Y:S08]  /*10cb0*/  HMMA.16816.F32.BF16 R8, R204.reuse, R200, R8 ;  /* 0x000000c8cc08723c */ /* 0x040ff00000041808 */
[-C--:B------:R-:W-:Y:S08]  /*10cc0*/  HMMA.16816.F32.BF16 R12, R204, R202.reuse, R12 ;  /* 0x000000cacc0c723c */ /* 0x080ff0000004180c */
[C---:B------:R-:W-:Y:S01]  /*10cd0*/  HMMA.16816.F32.BF16 R16, R192.reuse, R202, R16 ;  /* 0x000000cac010723c */ /* 0x040fe20000041810 */
[----:B------:R-:W1:Y:S07]  /*10ce0*/  LDSM.16.M88.4 R200, [R224+0x7080] ;  /* 0x00708000e0c8783b */ /* 0x000e6e0000000200 */
[-C--:B---3--:R-:W-:Y:S08]  /*10cf0*/  HMMA.16816.F32.BF16 R20, R192, R208.reuse, R20 ;  /* 0x000000d0c014723c */ /* 0x088ff00000041814 */
[C---:B------:R-:W-:Y:S08]  /*10d00*/  HMMA.16816.F32.BF16 R24, R204.reuse, R208, R24 ;  /* 0x000000d0cc18723c */ /* 0x040ff00000041818 */
[-C--:B------:R-:W-:Y:S08]  /*10d10*/  HMMA.16816.F32.BF16 R28, R204, R210.reuse, R28 ;  /* 0x000000d2cc1c723c */ /* 0x080ff0000004181c */
[C---:B------:R-:W-:Y:S01]  /*10d20*/  HMMA.16816.F32.BF16 R32, R192.reuse, R210, R32 ;  /* 0x000000d2c020723c */ /* 0x040fe20000041820 */
[----:B------:R-:W-:Y:S07]  /*10d30*/  LDSM.16.M88.4 R208, [R239] ;  /* 0x00000000efd0783b */ /* 0x000fee0000000200 */
[-C--:B--2---:R-:W-:Y:S08]  /*10d40*/  HMMA.16816.F32.BF16 R36, R192, R216.reuse, R36 ;  /* 0x000000d8c024723c */ /* 0x084ff00000041824 */
[C---:B------:R-:W-:Y:S08]  /*10d50*/  HMMA.16816.F32.BF16 R40, R204.reuse, R216, R40 ;  /* 0x000000d8cc28723c */ /* 0x040ff00000041828 */
[-C--:B------:R-:W-:Y:S01]  /*10d60*/  HMMA.16816.F32.BF16 R44, R204, R218.reuse, R44 ;  /* 0x000000dacc2c723c */ /* 0x080fe2000004182c */
[----:B------:R-:W2:Y:S07]  /*10d70*/  LDSM.16.M88.4 R204, [R224+0x7880] ;  /* 0x00788000e0cc783b */ /* 0x000eae0000000200 */
[----:B------:R-:W-:Y:S01]  /*10d80*/  HMMA.16816.F32.BF16 R48, R192, R218, R48 ;  /* 0x000000dac030723c */ /* 0x000fe20000041830 */
[----:B------:R-:W3:Y:S07]  /*10d90*/  LDSM.16.M88.4 R192, [R233+0xc080] ;  /* 0x00c08000e9c0783b */ /* 0x000eee0000000200 */
[-C--:B-1----:R-:W-:Y:S01]  /*10da0*/  HMMA.16816.F32.BF16 R4, R140, R196.reuse, R4 ;  /* 0x000000c48c04723c */ /* 0x082fe20000041804 */
[----:B------:R-:W1:Y:S07]  /*10db0*/  LDSM.16.M88.4 R216, [R233+0xe080] ;  /* 0x00e08000e9d8783b */ /* 0x000e6e0000000200 */
[C---:B----4-:R-:W-:Y:S08]  /*10dc0*/  HMMA.16816.F32.BF16 R8, R212.reuse, R196, R8 ;  /* 0x000000c4d408723c */ /* 0x050ff00000041808 */
[-C--:B------:R-:W-:Y:S08]  /*10dd0*/  HMMA.16816.F32.BF16 R12, R212, R198.reuse, R12 ;  /* 0x000000c6d40c723c */ /* 0x080ff0000004180c */
[C---:B------:R-:W-:Y:S01]  /*10de0*/  HMMA.16816.F32.BF16 R16, R140.reuse, R198, R16 ;  /* 0x000000c68c10723c */ /* 0x040fe20000041810 */
[----:B------:R-:W4:Y:S07]  /*10df0*/  LDSM.16.M88.4 R196, [R237] ;  /* 0x00000000edc4783b */ /* 0x000f2e0000000200 */
[-C--:B------:R-:W-:Y:S08]  /*10e00*/  HMMA.16816.F32.BF16 R20, R140, R200.reuse, R20 ;  /* 0x000000c88c14723c */ /* 0x080ff00000041814 */
[C---:B------:R-:W-:Y:S08]  /*10e10*/  HMMA.16816.F32.BF16 R24, R212.reuse, R200, R24 ;  /* 0x000000c8d418723c */ /* 0x040ff00000041818 */
[-C--:B------:R-:W-:Y:S08]  /*10e20*/  HMMA.16816.F32.BF16 R28, R212, R202.reuse, R28 ;  /* 0x000000cad41c723c */ /* 0x080ff0000004181c */
[C---:B------:R-:W-:Y:S01]  /*10e30*/  HMMA.16816.F32.BF16 R32, R140.reuse, R202, R32 ;  /* 0x000000ca8c20723c */ /* 0x040fe20000041820 */
[----:B------:R-:W-:Y:S07]  /*10e40*/  LDSM.16.M88.4 R200, [R230+0x6880] ;  /* 0x00688000e6c8783b */ /* 0x000fee0000000200 */
[-C--:B--2---:R-:W-:Y:S08]  /*10e50*/  HMMA.16816.F32.BF16 R36, R140, R204.reuse, R36 ;  /* 0x000000cc8c24723c */ /* 0x084ff00000041824 */
[C---:B------:R-:W-:Y:S08]  /*10e60*/  HMMA.16816.F32.BF16 R40, R212.reuse, R204, R40 ;  /* 0x000000ccd428723c */ /* 0x040ff00000041828 */
[-C--:B------:R-:W-:Y:S01]  /*10e70*/  HMMA.16816.F32.BF16 R44, R212, R206.reuse, R44 ;  /* 0x000000ced42c723c */ /* 0x080fe2000004182c */
[----:B------:R-:W-:Y:S07]  /*10e80*/  LDSM.16.M88.4 R212, [R230+0x7880] ;  /* 0x00788000e6d4783b */ /* 0x000fee0000000200 */
[----:B------:R-:W-:Y:S01]  /*10e90*/  HMMA.16816.F32.BF16 R48, R140, R206, R48 ;  /* 0x000000ce8c30723c */ /* 0x000fe20000041830 */
[----:B------:R-:W2:Y:S07]  /*10ea0*/  LDSM.16.M88.4 R140, [R232+0xc080] ;  /* 0x00c08000e88c783b */ /* 0x000eae0000000200 */
[-C--:B---3--:R-:W-:Y:S01]  /*10eb0*/  HMMA.16816.F32.BF16 R4, R192, R208.reuse, R4 ;  /* 0x000000d0c004723c */ /* 0x088fe20000041804 */
[----:B------:R-:W3:Y:S07]  /*10ec0*/  LDSM.16.M88.4 R204, [R232+0xe080] ;  /* 0x00e08000e8cc783b */ /* 0x000eee0000000200 */
[C---:B-1----:R-:W-:Y:S08]  /*10ed0*/  HMMA.16816.F32.BF16 R8, R216.reuse, R208, R8 ;  /* 0x000000d0d808723c */ /* 0x042ff00000041808 */
[-C--:B------:R-:W-:Y:S08]  /*10ee0*/  HMMA.16816.F32.BF16 R12, R216, R210.reuse, R12 ;  /* 0x000000d2d80c723c */ /* 0x080ff0000004180c */
[C---:B------:R-:W-:Y:S01]  /*10ef0*/  HMMA.16816.F32.BF16 R16, R192.reuse, R210, R16 ;  /* 0x000000d2c010723c */ /* 0x040fe20000041810 */
[----:B------:R-:W1:Y:S07]  /*10f00*/  LDSM.16.M88.4 R208, [R230+0x7080] ;  /* 0x00708000e6d0783b */ /* 0x000e6e0000000200 */
[-C--:B------:R-:W-:Y:S08]  /*10f10*/  HMMA.16816.F32.BF16 R20, R192, R220.reuse, R20 ;  /* 0x000000dcc014723c */ /* 0x080ff00000041814 */
[C---:B------:R-:W-:Y:S08]  /*10f20*/  HMMA.16816.F32.BF16 R24, R216.reuse, R220, R24 ;  /* 0x000000dcd818723c */ /* 0x040ff00000041818 */
[-C--:B------:R-:W-:Y:S08]  /*10f30*/  HMMA.16816.F32.BF16 R28, R216, R222.reuse, R28 ;  /* 0x000000ded81c723c */ /* 0x080ff0000004181c */
[C---:B------:R-:W-:Y:S01]  /*10f40*/  HMMA.16816.F32.BF16 R32, R192.reuse, R222, R32 ;  /* 0x000000dec020723c */ /* 0x040fe20000041820 */
[----:B------:R-:W-:Y:S07]  /*10f50*/  LDSM.16.M88.4 R220, [R229+0x1800] ;  /* 0x00180000e5dc783b */ /* 0x000fee0000000200 */
[-C--:B----4-:R-:W-:Y:S08]  /*10f60*/  HMMA.16816.F32.BF16 R36, R192, R196.reuse, R36 ;  /* 0x000000c4c024723c */ /* 0x090ff00000041824 */
[C---:B------:R-:W-:Y:S08]  /*10f70*/  HMMA.16816.F32.BF16 R40, R216.reuse, R196, R40 ;  /* 0x000000c4d828723c */ /* 0x040ff00000041828 */
[-C--:B------:R-:W-:Y:S01]  /*10f80*/  HMMA.16816.F32.BF16 R44, R216, R198.reuse, R44 ;  /* 0x000000c6d82c723c */ /* 0x080fe2000004182c */
[----:B------:R-:W4:Y:S07]  /*10f90*/  LDSM.16.M88.4 R216, [R234+0xc080] ;  /* 0x00c08000ead8783b */ /* 0x000f2e0000000200 */
[----:B------:R-:W-:Y:S01]  /*10fa0*/  HMMA.16816.F32.BF16 R48, R192, R198, R48 ;  /* 0x000000c6c030723c */ /* 0x000fe20000041830 */
[----:B------:R-:W4:Y:S07]  /*10fb0*/  LDSM.16.M88.4 R192, [R236+0xe080] ;  /* 0x00e08000ecc0783b */ /* 0x000f2e0000000200 */
[-C--:B--2---:R-:W-:Y:S08]  /*10fc0*/  HMMA.16816.F32.BF16 R4, R140, R200.reuse, R4 ;  /* 0x000000c88c04723c */ /* 0x084ff00000041804 */
        /* <DEDUP_REMOVED lines=11> */
[-C--:B----4-:R-:W-:Y:S08]  /*11080*/  HMMA.16816.F32.BF16 R4, R216, R220.reuse, R4 ;  /* 0x000000dcd804723c */ /* 0x090ff00000041804 */
        /* <DEDUP_REMOVED lines=29> */
[----:B------:R-:W2:Y:S01]  /*11260*/  MUFU.TANH R214, R14 ;  /* 0x0000000e00d67308 */ /* 0x000ea20000002400 */
[----:B-1----:R-:W1:Y:S01]  /*11270*/  LDSM.16.M88.4 R8, [R229+0x2800] ;  /* 0x00280000e508783b */ /* 0x002e620000000200 */
[----:B------:R-:W-:Y:S04]  /*11280*/  DEPBAR.LE SB0, 0x0 ;  /* 0x000080000000791a */ /* 0x000fe80000000000 */
[-C--:B----4-:R-:W-:Y:S04]  /*11290*/  HMMA.16816.F32.BF16 R20, R216, R4.reuse, R20 ;  /* 0x00000004d814723c */ /* 0x090fe80000041814 */
[----:B------:R-:W4:Y:S01]  /*112a0*/  MUFU.TANH R213, R15 ;  /* 0x0000000f00d57308 */ /* 0x000f220000002400 */
[----:B------:R-:W-:Y:S03]  /*112b0*/  BAR.SYNC.DEFER_BLOCKING 0x0 ;  /* 0x0000000000007b1d */ /* 0x000fe60000010000 */
[C---:B------:R-:W-:Y:S06]  /*112c0*/  HMMA.16816.F32.BF16 R24, R192.reuse, R4, R24 ;  /* 0x00000004c018723c */ /* 0x040fec0000041818 */
[----:B------:R1:W1:Y:S02]  /*112d0*/  MUFU.TANH R143, R18 ;  /* 0x00000012008f7308 */ /* 0x0002640000002400 */
        /* <DEDUP_REMOVED lines=25> */
[----:B------:R2:W2:Y:S01]  /*11470*/  MUFU.TANH R199, R23 ;  /* 0x0000001700c77308 */ /* 0x0004a20000002400 */
[----:B------:R-:W-:Y:S02]  /*11480*/  FMUL.FTZ R42, R42, c[0x0][0x320] ;  /* 0x0000c8002a2a7a20 */ /* 0x000fe40000410000 */
[----:B------:R-:W-:Y:S02]  /*11490*/  FMUL.FTZ R43, R43, c[0x0][0x320] ;  /* 0x0000c8002b2b7a20 */ /* 0x000fe40000410000 */
[----:B------:R-:W-:Y:S02]  /*114a0*/  FMUL.FTZ R46, R46, c[0x0][0x320] ;  /* 0x0000c8002e2e7a20 */ /* 0x000fe40000410000 */
[----:B------:R-:W-:Y:S03]  /*114b0*/  FMUL.FTZ R47, R47, c[0x0][0x320] ;  /* 0x0000c8002f2f7a20 */ /* 0x000fe60000410000 */
[----:B------:R3:W3:Y:S03]  /*114c0*/  MUFU.TANH R205, R24 ;  /* 0x0000001800cd7308 */ /* 0x0006e60000002400 */
[----:B------:R-:W-:Y:S02]  /*114d0*/  FMUL.FTZ R14, R48, c[0x0][0x320] ;  /* 0x0000c800300e7a20 */ /* 0x000fe40000410000 */
[----:B-1----:R-:W-:Y:S02]  /*114e0*/  FMUL.FTZ R22, R45, c[0x0][0x320] ;  /* 0x0000c8002d167a20 */ /* 0x002fe40000410000 */
[----:B------:R-:W-:Y:S02]  /*114f0*/  FMUL.FTZ R13, R49, c[0x0][0x320] ;  /* 0x0000c800310d7a20 */ /* 0x000fe40000410000 */
[----:B------:R-:W-:Y:S01]  /*11500*/  FMUL.FTZ R21, R50, c[0x0][0x320] ;  /* 0x0000c80032157a20 */ /* 0x000fe20000410000 */
[----:B------:R1:W1:Y:S01]  /*11510*/  MUFU.TANH R208, R25 ;  /* 0x0000001900d07308 */ /* 0x0002620000002400 */
[----:B------:R-:W-:Y:S02]  /*11520*/  FMUL.FTZ R20, R51, c[0x0][0x320] ;  /* 0x0000c80033147a20 */ /* 0x000fe40000410000 */
[----:B--2---:R-:W-:Y:S07]  /*11530*/  FMUL.FTZ R23, R33, c[0x0][0x320] ;  /* 0x0000c80021177a20 */ /* 0x004fee0000410000 */
[----:B------:R2:W2:Y:S01]  /*11540*/  MUFU.TANH R220, R26 ;  /* 0x0000001a00dc7308 */ /* 0x0004a20000002400 */
[----:B---3--:R-:W-:Y:S09]  /*11550*/  FMUL.FTZ R24, R39, c[0x0][0x320] ;  /* 0x0000c80027187a20 */ /* 0x008ff20000410000 */
[----:B------:R3:W3:Y:S01]  /*11560*/  MUFU.TANH R215, R27 ;  /* 0x0000001b00d77308 */ /* 0x0006e20000002400 */
[----:B-1----:R-:W-:Y:S09]  /*11570*/  FMUL.FTZ R25, R32, c[0x0][0x320] ;  /* 0x0000c80020197a20 */ /* 0x002ff20000410000 */
[----:B------:R1:W1:Y:S01]  /*11580*/  MUFU.TANH R141, R28 ;  /* 0x0000001c008d7308 */ /* 0x0002620000002400 */
[----:B--2---:R-:W-:Y:S09]  /*11590*/  FMUL.FTZ R26, R38, c[0x0][0x320] ;  /* 0x0000c800261a7a20 */ /* 0x004ff20000410000 */
        /* <DEDUP_REMOVED lines=8> */
[----:B------:R3:W2:Y:S01]  /*11620*/  MUFU.TANH R142, R19 ;  /* 0x00000013008e7308 */ /* 0x0006a20000002400 */
        /* <DEDUP_REMOVED lines=24> */
[----:B------:R-:W-:Y:S05]  /*117b0*/  IMAD.MOV.U32 R242, RZ, RZ, RZ ;  /* 0x000000fffff27224 */ /* 0x000fea00078e00ff */
        /* <DEDUP_REMOVED lines=26> */
[----:B------:R-:W-:Y:S04]  /*11960*/  SHFL.IDX PT, R6, R2, 0x1, 0x181f ;  /* 0x00381f0002067f89 */ /* 0x000fe800000e0000 */
[----:B------:R3:W-:Y:S04]  /*11970*/  SHFL.IDX PT, R7, R2, 0x2, 0x181f ;  /* 0x00581f0002077f89 */ /* 0x0007e800000e0000 */
[----:B------:R-:W4:Y:S04]  /*11980*/  SHFL.IDX PT, R5, R0, RZ, 0x181f ;  /* 0x00181fff00057589 */ /* 0x000f2800000e0000 */
[----:B------:R-:W5:Y:S04]  /*11990*/  SHFL.IDX PT, R12, R0, 0x1, 0x181f ;  /* 0x00381f00000c7f89 */ /* 0x000f6800000e0000 */
[----:B------:R-:W1:Y:S01]  /*119a0*/  SHFL.IDX PT, R0, R0, 0x2, 0x181f ;  /* 0x00581f0000007f89 */ /* 0x000e6200000e0000 */
[C---:B--2---:R-:W-:Y:S02]  /*119b0*/  IADD3 R10, P1, R4.reuse, R248, RZ ;  /* 0x000000f8040a7210 */ /* 0x044fe40007f3e0ff */
[-C--:B---3--:R-:W-:Y:S04]  /*119c0*/  IADD3 R2, P0, R4, R249.reuse, RZ ;  /* 0x000000f904027210 */ /* 0x088fe80007f1e0ff */
[C---:B----4-:R-:W-:Y:S01]  /*119d0*/  IADD3.X R3, R5.reuse, R246, RZ, P0, !PT ;  /* 0x000000f605037210 */ /* 0x050fe200007fe4ff */
[--C-:B------:R-:W-:Y:S01]  /*119e0*/  IMAD.X R11, R5, 0x1, R245.reuse, P1 ;  /* 0x00000001050b7824 */ /* 0x100fe200008e06f5 */
[CC--:B------:R-:W-:Y:S02]  /*119f0*/  IADD3 R8, P0, R6.reuse, R249.reuse, RZ ;  /* 0x000000f906087210 */ /* 0x0c0fe40007f1e0ff */
[----:B------:R-:W-:Y:S01]  /*11a00*/  IADD3 R6, P2, R6, R248, RZ ;  /* 0x000000f806067210 */ /* 0x000fe20007f5e0ff */
[----:B------:R2:W-:Y:S01]  /*11a10*/  LDGSTS.E.BYPASS.LTC128B.128 [R247+0x5080], [R2.64], !P5 ;  /* 0x0508000002f77fae */ /* 0x0005e2000e901d54 */
[C---:B------:R-:W-:Y:S01]  /*11a20*/  IADD3 R4, P1, R7.reuse, R249, RZ ;  /* 0x000000f907047210 */ /* 0x040fe20007f3e0ff */
[----:B-----5:R-:W-:Y:S02]  /*11a30*/  IMAD.X R9, R12, 0x1, R246, P0 ;  /* 0x000000010c097824 */ /* 0x020fe400000e06f6 */
[----:B------:R3:W-:Y:S01]  /*11a40*/  LDGSTS.E.BYPASS.LTC128B.128 [R247+0x6880], [R10.64], !P4 ;  /* 0x068800000af77fae */ /* 0x0007e2000e101d54 */
[----:B-1----:R-:W-:Y:S03]  /*11a50*/  IADD3.X R5, R0, R246, RZ, P1, !PT ;  /* 0x000000f600057210 */ /* 0x002fe60000ffe4ff */
[----:B------:R3:W-:Y:S01]  /*11a60*/  LDGSTS.E.BYPASS.LTC128B.128 [R247+0x5880], [R8.64], !P5 ;  /* 0x0588000008f77fae */ /* 0x0007e2000e901d54 */
[----:B--2---:R-:W-:Y:S01]  /*11a70*/  IADD3 R2, P0, R7, R248, RZ ;  /* 0x000000f807027210 */ /* 0x004fe20007f1e0ff */
[--C-:B------:R-:W-:Y:S04]  /*11a80*/  IMAD.X R7, R12, 0x1, R245.reuse, P2 ;  /* 0x000000010c077824 */ /* 0x100fe800010e06f5 */
[----:B------:R-:W-:Y:S01]  /*11a90*/  IMAD.X R3, R0, 0x1, R245, P0 ;  /* 0x0000000100037824 */ /* 0x000fe200000e06f5 */
[----:B------:R3:W-:Y:S04]  /*11aa0*/  LDGSTS.E.BYPASS.LTC128B.128 [R247+0x7080], [R6.64], !P4 ;  /* 0x0708000006f77fae */ /* 0x0007e8000e101d54 */
[----:B------:R3:W-:Y:S04]  /*11ab0*/  LDGSTS.E.BYPASS.LTC128B.128 [R247+0x6080], [R4.64], !P5 ;  /* 0x0608000004f77fae */ /* 0x0007e8000e901d54 */
[----:B------:R3:W-:Y:S02]  /*11ac0*/  LDGSTS.E.BYPASS.LTC128B.128 [R247+0x7880], [R2.64], !P4 ;  /* 0x0788000002f77fae */ /* 0x0007e4000e101d54 */
.L_x_998:
[----:B--234-:R-:W2:Y:S01]  /*11ad0*/  LDL R3, [R1+0x30] ;  /* 0x0000300001037983 */ /* 0x01cea20000100800 */
[----:B------:R-:W-:Y:S01]  /*11ae0*/  UISETP.NE.AND UP1, UPT, UR13, URZ, UPT ;  /* 0x0000003f0d00728c */ /* 0x000fe2000bf25270 */
[----:B------:R-:W-:Y:S01]  /*11af0*/  IMAD.U32 R6, RZ, RZ, UR9 ;  /* 0x00000009ff067e24 */ /* 0x000fe2000f8e00ff */
[----:B------:R-:W-:Y:S01]  /*11b00*/  UIMAD UR28, UR23, -0x30, URZ ;  /* 0xffffffd0171c78a4 */ /* 0x000fe2000f8e023f */
[----:B------:R-:W3:Y:S01]  /*11b10*/  LDL R2, [R1+0x1c] ;  /* 0x00001c0001027983 */ /* 0x000ee20000100800 */
[----:B------:R-:W-:Y:S02]  /*11b20*/  UISETP.NE.AND UP0, UPT, UR12, URZ, UPT ;  /* 0x0000003f0c00728c */ /* 0x000fe4000bf05270 */
[----:B------:R-:W-:Y:S01]  /*11b30*/  PLOP3.LUT P1, PT, PT, PT, UP1, 0x80, 0x0 ;  /* 0x000000000000781c */ /* 0x000fe20003f2f018 */
[----:B------:R-:W0:Y:S01]  /*11b40*/  LDGDEPBAR ;  /* 0x00000000000079af */ /* 0x000e220000000000 */
[----:B------:R-:W-:Y:S02]  /*11b50*/  PLOP3.LUT P0, PT, PT, PT, UP1, 0x80, 0x0 ;  /* 0x000000000000781c */ /* 0x000fe40003f0f018 */
[C---:B---3--:R-:W-:Y:S09]  /*11b60*/  IADD3 R7, -R2.reuse, UR28, RZ ;  /* 0x0000001c02077c10 */ /* 0x048ff2000fffe1ff */
[----:B--2---:R-:W-:Y:S04]  /*11b70*/  @P1 IMAD.HI.U32 R0, R3, c[0x0][0x2c8], RZ ;  /* 0x0000b20003001a27 */ /* 0x004fe800078e00ff */
[----:B------:R-:W-:Y:S01]  /*11b80*/  IMAD.MOV.U32 R4, RZ, RZ, R3 ;  /* 0x000000ffff047224 */ /* 0x000fe200078e0003 */
[----:B------:R-:W-:Y:S01]  /*11b90*/  @P0 SHF.R.U32.HI R4, RZ, c[0x0][0x2cc], R0 ;  /* 0x0000b300ff040a19 */ /* 0x000fe20000011600 */
[----:B------:R-:W-:Y:S01]  /*11ba0*/  IMAD.U32 R0, RZ, RZ, UR28 ;  /* 0x0000001cff007e24 */ /* 0x000fe2000f8e00ff */
[----:B------:R-:W-:Y:S03]  /*11bb0*/  PLOP3.LUT P0, PT, PT, PT, UP0, 0x40, 0x0 ;  /* 0x000000000000781c */ /* 0x000fe60003f0e808 */
[----:B------:R-:W2:Y:S01]  /*11bc0*/  SHFL.IDX PT, R3, R4, RZ, 0x1c1f ;  /* 0x001c1fff04037589 */ /* 0x000ea200000e0000 */
[----:B------:R-:W-:Y:S04]  /*11bd0*/  IADD3 R0, -R2, 0x1, R0 ;  /* 0x0000000102007810 */ /* 0x000fe80007ffe100 */
[----:B------:R-:W-:Y:S04]  /*11be0*/  IADD3 R6, R0, -c[0x0][0x168], R6 ;  /* 0x80005a0000067a10 */ /* 0x000fe80007ffe006 */
[C---:B------:R-:W-:Y:S02]  /*11bf0*/  IADD3 R5, R6.reuse, c[0x0][0x328], RZ ;  /* 0x0000ca0006057a10 */ /* 0x040fe40007ffe0ff */
[----:B------:R-:W-:Y:S03]  /*11c00*/  IADD3 R6, R6, UR19, RZ ;  /* 0x0000001306067c10 */ /* 0x000fe6000fffe0ff */
[--C-:B--2---:R-:W-:Y:S02]  /*11c10*/  IMAD.IADD R2, R5, 0x1, R3.reuse ;  /* 0x0000000105027824 */ /* 0x104fe400078e0203 */
[----:B------:R-:W-:Y:S01]  /*11c20*/  IMAD.IADD R0, R6, 0x1, R3 ;  /* 0x0000000106007824 */ /* 0x000fe200078e0203 */
        /* <DEDUP_REMOVED lines=16> */
.L_x_1001:
[----:B------:R-:W-:Y:S04]  /*11d30*/  MOV R8, c[0x0][0x32c] ;  /* 0x0000cb0000087a02 */ /* 0x000fe80000000f00 */
[----:B------:R-:W-:Y:S11]  /*11d40*/  ISETP.NE.AND P0, PT, R8, 0x1, PT ;  /* 0x000000010800780c */ /* 0x000ff60003f05270 */
[----:B------:R-:W-:Y:S02]  /*11d50*/  @!UPT UIADD3 URZ, URZ, URZ, URZ ;  /* 0x0000003f3f3ff290 */ /* 0x000fe4000fffe03f */
[----:B------:R-:W-:Y:S05]  /*11d60*/  @P0 IMAD.HI.U32 R8, R3, c[0x0][0x330], RZ ;  /* 0x0000cc0003080a27 */ /* 0x000fea00078e00ff */
[----:B------:R-:W-:Y:S02]  /*11d70*/  @P0 SHF.R.U32.HI R3, RZ, c[0x0][0x334], R8 ;  /* 0x0000cd00ff030a19 */ /* 0x000fe40000011608 */
.L_x_1002:
[----:B------:R-:W-:Y:S05]  /*11d80*/  BSYNC B0 ;  /* 0x0000000000007941 */ /* 0x000fea0003800000 */
.L_x_1000:
[----:B------:R-:W-:Y:S05]  /*11d90*/  IMAD R3, R3, c[0x0][0x32c], R7 ;  /* 0x0000cb0003037a24 */ /* 0x000fea00078e0207 */
[----:B------:R-:W-:Y:S02]  /*11da0*/  IADD3 R8, R3, c[0x0][0x32c], RZ ;  /* 0x0000cb0003087a10 */ /* 0x000fe40007ffe0ff */
[----:B------:R-:W-:Y:S02]  /*11db0*/  IMNMX R0, R0, R3, !PT ;  /* 0x0000000300007217 */ /* 0x000fe40007800200 */
[----:B------:R-:W-:Y:S02]  /*11dc0*/  IMNMX R2, R2, R8, PT ;  /* 0x0000000802027217 */ /* 0x000fe40003800200 */
.L_x_999:
[----:B------:R-:W-:Y:S01]  /*11dd0*/  UISETP.GE.AND UP2, UPT, UR28, 0x1, UPT ;  /* 0x000000011c00788c */ /* 0x000fe2000bf46270 */
[----:B------:R-:W2:Y:S01]  /*11de0*/  SHFL.IDX PT, R3, R4, 0x1, 0x1c1f ;  /* 0x003c1f0004037f89 */ /* 0x000ea200000e0000 */
        /* <DEDUP_REMOVED lines=43> */
[----:B-1----:R-:W-:Y:S02]  /*120a0*/  FSEL R201, R25, -INF , !P0 ;  /* 0xff80000019c97808 */ /* 0x002fe40004000000 */
        /* <DEDUP_REMOVED lines=20> */
[--C-:B--2---:R-:W-:Y:S01]  /*121f0*/  IMAD.IADD R0, R6, 0x1, R3.reuse ;  /* 0x0000000106007824 */ /* 0x104fe200078e0203 */
[C---:B------:R-:W-:Y:S02]  /*12200*/  ISETP.LT.OR P2, PT, R2.reuse, 0x29, P2 ;  /* 0x000000290200780c */ /* 0x040fe40001741670 */
[----:B------:R-:W-:Y:S01]  /*12210*/  ISETP.LT.OR P1, PT, R2, 0x2a, P1 ;  /* 0x0000002a0200780c */ /* 0x000fe20000f21670 */
[----:B------:R-:W-:Y:S01]  /*12220*/  IMAD.IADD R2, R5, 0x1, R3 ;  /* 0x0000000105027824 */ /* 0x000fe200078e0203 */
[----:B------:R-:W-:Y:S02]  /*12230*/  FSEL R33, R14, -INF , !P2 ;  /* 0xff8000000e217808 */ /* 0x000fe40005000000 */
[----:B------:R-:W-:Y:S01]  /*12240*/  FSEL R32, R13, -INF , !P1 ;  /* 0xff8000000d207808 */ /* 0x000fe20004800000 */
        /* <DEDUP_REMOVED lines=16> */
.L_x_1005:
[----:B------:R-:W-:Y:S04]  /*12350*/  MOV R8, c[0x0][0x32c] ;  /* 0x0000cb0000087a02 */ /* 0x000fe80000000f00 */
[----:B------:R-:W-:Y:S11]  /*12360*/  ISETP.NE.AND P0, PT, R8, 0x1, PT ;  /* 0x000000010800780c */ /* 0x000ff60003f05270 */
[----:B------:R-:W-:Y:S02]  /*12370*/  @!UPT UIADD3 URZ, URZ, URZ, URZ ;  /* 0x0000003f3f3ff290 */ /* 0x000fe4000fffe03f */
[----:B------:R-:W-:Y:S05]  /*12380*/  @P0 IMAD.HI.U32 R8, R3, c[0x0][0x330], RZ ;  /* 0x0000cc0003080a27 */ /* 0x000fea00078e00ff */
[----:B------:R-:W-:Y:S02]  /*12390*/  @P0 SHF.R.U32.HI R3, RZ, c[0x0][0x334], R8 ;  /* 0x0000cd00ff030a19 */ /* 0x000fe40000011608 */
.L_x_1006:
[----:B------:R-:W-:Y:S05]  /*123a0*/  BSYNC B0 ;  /* 0x0000000000007941 */ /* 0x000fea0003800000 */
.L_x_1004:
[----:B------:R-:W-:Y:S05]  /*123b0*/  IMAD R3, R3, c[0x0][0x32c], R7 ;  /* 0x0000cb0003037a24 */ /* 0x000fea00078e0207 */
[----:B------:R-:W-:Y:S02]  /*123c0*/  IADD3 R8, R3, c[0x0][0x32c], RZ ;  /* 0x0000cb0003087a10 */ /* 0x000fe40007ffe0ff */
[----:B------:R-:W-:Y:S02]  /*123d0*/  IMNMX R0, R0, R3, !PT ;  /* 0x0000000300007217 */ /* 0x000fe40007800200 */
[----:B------:R-:W-:Y:S02]  /*123e0*/  IMNMX R2, R2, R8, PT ;  /* 0x0000000802027217 */ /* 0x000fe40003800200 */
.L_x_1003:
        /* <DEDUP_REMOVED lines=86> */
.L_x_1009:
[----:B------:R-:W-:Y:S04]  /*12950*/  MOV R8, c[0x0][0x32c] ;  /* 0x0000cb0000087a02 */ /* 0x000fe80000000f00 */
[----:B------:R-:W-:Y:S11]  /*12960*/  ISETP.NE.AND P0, PT, R8, 0x1, PT ;  /* 0x000000010800780c */ /* 0x000ff60003f05270 */
[----:B------:R-:W-:Y:S02]  /*12970*/  @!UPT UIADD3 URZ, URZ, URZ, URZ ;  /* 0x0000003f3f3ff290 */ /* 0x000fe4000fffe03f */
[----:B------:R-:W-:Y:S05]  /*12980*/  @P0 IMAD.HI.U32 R8, R3, c[0x0][0x330], RZ ;  /* 0x0000cc0003080a27 */ /* 0x000fea00078e00ff */
[----:B------:R-:W-:Y:S02]  /*12990*/  @P0 SHF.R.U32.HI R3, RZ, c[0x0][0x334], R8 ;  /* 0x0000cd00ff030a19 */ /* 0x000fe40000011608 */
.L_x_1010:
[----:B------:R-:W-:Y:S05]  /*129a0*/  BSYNC B0 ;  /* 0x0000000000007941 */ /* 0x000fea0003800000 */
.L_x_1008:
[----:B------:R-:W-:Y:S05]  /*129b0*/  IMAD R3, R3, c[0x0][0x32c], R7 ;  /* 0x0000cb0003037a24 */ /* 0x000fea00078e0207 */
[----:B------:R-:W-:Y:S02]  /*129c0*/  IADD3 R8, R3, c[0x0][0x32c], RZ ;  /* 0x0000cb0003087a10 */ /* 0x000fe40007ffe0ff */
[----:B------:R-:W-:Y:S02]  /*129d0*/  IMNMX R0, R0, R3, !PT ;  /* 0x0000000300007217 */ /* 0x000fe40007800200 */
[----:B------:R-:W-:Y:S02]  /*129e0*/  IMNMX R2, R2, R8, PT ;  /* 0x0000000802027217 */ /* 0x000fe40003800200 */
.L_x_1007:
        /* <DEDUP_REMOVED lines=86> */
.L_x_1013:
[----:B------:R-:W-:Y:S04]  /*12f50*/  MOV R4, c[0x0][0x32c] ;  /* 0x0000cb0000047a02 */ /* 0x000fe80000000f00 */
[----:B------:R-:W-:Y:S11]  /*12f60*/  ISETP.NE.AND P0, PT, R4, 0x1, PT ;  /* 0x000000010400780c */ /* 0x000ff60003f05270 */
[----:B------:R-:W-:Y:S02]  /*12f70*/  @!UPT UIADD3 URZ, URZ, URZ, URZ ;  /* 0x0000003f3f3ff290 */ /* 0x000fe4000fffe03f */
[----:B------:R-:W-:Y:S05]  /*12f80*/  @P0 IMAD.HI.U32 R4, R3, c[0x0][0x330], RZ ;  /* 0x0000cc0003040a27 */ /* 0x000fea00078e00ff */
[----:B------:R-:W-:Y:S02]  /*12f90*/  @P0 SHF.R.U32.HI R3, RZ, c[0x0][0x334], R4 ;  /* 0x0000cd00ff030a19 */ /* 0x000fe40000011604 */
.L_x_1014:
[----:B------:R-:W-:Y:S05]  /*12fa0*/  BSYNC B0 ;  /* 0x0000000000007941 */ /* 0x000fea0003800000 */
.L_x_1012:
[----:B------:R-:W-:Y:S05]  /*12fb0*/  IMAD R7, R3, c[0x0][0x32c], R7 ;  /* 0x0000cb0003077a24 */ /* 0x000fea00078e0207 */
[----:B------:R-:W-:Y:S02]  /*12fc0*/  IADD3 R3, R7, c[0x0][0x32c], RZ ;  /* 0x0000cb0007037a10 */ /* 0x000fe40007ffe0ff */
[----:B------:R-:W-:Y:S02]  /*12fd0*/  IMNMX R0, R0, R7, !PT ;  /* 0x0000000700007217 */ /* 0x000fe40007800200 */
[----:B------:R-:W-:Y:S02]  /*12fe0*/  IMNMX R2, R2, R3, PT ;  /* 0x0000000302027217 */ /* 0x000fe40003800200 */
.L_x_1011:
        /* <DEDUP_REMOVED lines=10> */
[----:B------:R-:W-:Y:S01]  /*13090*/  PLOP3.LUT P0, PT, PT, PT, UP4, 0x40, 0x0 ;  /* 0x000000000000781c */ /* 0x000fe20003f0e848 */
[----:B------:R-:W-:Y:S01]  /*130a0*/  UISETP.NE.AND UP2, UPT, UR22, URZ, UPT ;  /* 0x0000003f1600728c */ /* 0x000fe2000bf45270 */
[----:B------:R-:W-:Y:S01]  /*130b0*/  FMNMX.FTZ R137, R19, R137, !PT ;  /* 0x0000008913897209 */ /* 0x000fe20007810000 */
[----:B------:R-:W-:Y:S01]  /*130c0*/  UP2UR UR22, UPR, URZ, 0x2 ;  /* 0x000000023f167883 */ /* 0x000fe20008000000 */
[----:B------:R-:W-:Y:S01]  /*130d0*/  ISETP.GT.AND P0, PT, R0, RZ, P0 ;  /* 0x000000ff0000720c */ /* 0x000fe20000704270 */
[----:B------:R-:W-:Y:S01]  /*130e0*/  UISETP.NE.AND UP1, UPT, UR5, URZ, UPT ;  /* 0x0000003f0500728c */ /* 0x000fe2000bf25270 */
[----:B------:R-:W-:Y:S01]  /*130f0*/  FMNMX.FTZ R137, R196, R137, !PT ;  /* 0x00000089c4897209 */ /* 0x000fe20007810000 */
[----:B------:R-:W-:Y:S01]  /*13100*/  UP2UR UR5, UPR, URZ, 0x1 ;  /* 0x000000013f057883 */ /* 0x000fe20008000000 */
[----:B------:R-:W-:Y:S01]  /*13110*/  ISETP.LT.OR P0, PT, R2, 0x1, P0 ;  /* 0x000000010200780c */ /* 0x000fe20000701670 */
[----:B------:R-:W-:Y:S01]  /*13120*/  UISETP.NE.AND UP0, UPT, UR4, URZ, UPT ;  /* 0x0000003f0400728c */ /* 0x000fe2000bf05270 */
[----:B------:R-:W-:Y:S01]  /*13130*/  FMNMX.FTZ R137, R197, R137, !PT ;  /* 0x00000089c5897209 */ /* 0x000fe20007810000 */
[----:B------:R-:W-:Y:S01]  /*13140*/  UISETP.NE.AND UP4, UPT, UR28, URZ, UPT ;  /* 0x0000003f1c00728c */ /* 0x000fe2000bf85270 */
[----:B------:R-:W-:Y:S01]  /*13150*/  FSEL R5, R244, -INF , !P0 ;  /* 0xff800000f4057808 */ /* 0x000fe20004000000 */
[----:B------:R-:W-:Y:S01]  /*13160*/  LDSM.16.MT88.4 R36, [R226+0x2080] ;  /* 0x00208000e224783b */ /* 0x000fe20000004200 */
        /* <DEDUP_REMOVED lines=17> */
[----:B------:R-:W-:Y:S01]  /*13280*/  PLOP3.LUT P0, PT, PT, PT, UP1, 0x40, 0x0 ;  /* 0x000000000000781c */ /* 0x000fe20003f0e818 */
[----:B------:R-:W-:Y:S01]  /*13290*/  UISETP.NE.AND UP1, UPT, UR22, URZ, UPT ;  /* 0x0000003f1600728c */ /* 0x000fe2000bf25270 */
[----:B------:R-:W-:Y:S02]  /*132a0*/  FMNMX.FTZ R3, R222, R3, !PT ;  /* 0x00000003de037209 */ /* 0x000fe40007810000 */
[----:B------:R-:W-:Y:S02]  /*132b0*/  ISETP.GT.AND P0, PT, R0, 0x9, P0 ;  /* 0x000000090000780c */ /* 0x000fe40000704270 */
[----:B------:R-:W-:Y:S02]  /*132c0*/  FMNMX.FTZ R136, R250, R3, !PT ;  /* 0x00000003fa887209 */ /* 0x000fe40007810000 */
[----:B------:R-:W-:Y:S02]  /*132d0*/  FMNMX.FTZ R3, R11, R4, !PT ;  /* 0x000000040b037209 */ /* 0x000fe40007810000 */
[----:B------:R-:W-:Y:S01]  /*132e0*/  PLOP3.LUT P1, PT, PT, PT, UP2, 0x40, 0x0 ;  /* 0x000000000000781c */ /* 0x000fe20003f2e828 */
[----:B------:R-:W-:Y:S01]  /*132f0*/  UISETP.NE.AND UP2, UPT, UR26, URZ, UPT ;  /* 0x0000003f1a00728c */ /* 0x000fe2000bf45270 */
[----:B------:R-:W-:Y:S02]  /*13300*/  FMNMX.FTZ R3, R14, R3, !PT ;  /* 0x000000030e037209 */ /* 0x000fe40007810000 */
[----:B------:R-:W-:Y:S02]  /*13310*/  ISETP.LT.OR P0, PT, R2, 0xa, P0 ;  /* 0x0000000a0200780c */ /* 0x000fe40000701670 */
[----:B------:R-:W-:Y:S02]  /*13320*/  FMNMX.FTZ R3, R205, R3, !PT ;  /* 0x00000003cd037209 */ /* 0x000fe40007810000 */
[----:B-1----:R-:W-:Y:S02]  /*13330*/  FMNMX.FTZ R137, R137, R7, !PT ;  /* 0x0000000789897209 */ /* 0x002fe40007810000 */
[----:B------:R-:W-:Y:S02]  /*13340*/  ISETP.GT.AND P1, PT, R0, 0x8, P1 ;  /* 0x000000080000780c */ /* 0x000fe40000f24270 */
[----:B------:R-:W-:Y:S01]  /*13350*/  PLOP3.LUT P2, PT, PT, PT, UP3, 0x40, 0x0 ;  /* 0x000000000000781c */ /* 0x000fe20003f4e838 */
[----:B------:R-:W1:Y:S01]  /*13360*/  SHFL.BFLY PT, R4, R137, 0x1, 0x1f ;  /* 0x0c201f0089047f89 */ /* 0x000e6200000e0000 */
[----:B------:R-:W-:Y:S01]  /*13370*/  FMNMX.FTZ R3, R208, R3, !PT ;  /* 0x00000003d0037209 */ /* 0x000fe20007810000 */
[----:B------:R-:W-:Y:S01]  /*13380*/  UISETP.NE.AND UP3, UPT, UR27, URZ, UPT ;  /* 0x0000003f1b00728c */ /* 0x000fe2000bf65270 */
[----:B------:R-:W-:Y:S02]  /*13390*/  FSEL R25, R213, -INF , !P0 ;  /* 0xff800000d5197808 */ /* 0x000fe40004000000 */
[----:B------:R-:W-:Y:S02]  /*133a0*/  ISETP.LT.OR P1, PT, R2, 0x9, P1 ;  /* 0x000000090200780c */ /* 0x000fe40000f21670 */
[----:B------:R-:W-:Y:S02]  /*133b0*/  ISETP.GT.AND P2, PT, R0, 0x1, P2 ;  /* 0x000000010000780c */ /* 0x000fe40001744270 */
[----:B------:R-:W-:Y:S02]  /*133c0*/  PLOP3.LUT P0, PT, PT, PT, UP5, 0x40, 0x0 ;  /* 0x000000000000781c */ /* 0x000fe40003f0e858 */
[----:B------:R-:W-:Y:S02]  /*133d0*/  FMNMX.FTZ R3, R210, R3, !PT ;  /* 0x00000003d2037209 */ /* 0x000fe40007810000 */
[----:B------:R-:W-:Y:S02]  /*133e0*/  FSEL R24, R214, -INF , !P1 ;  /* 0xff800000d6187808 */ /* 0x000fe40004800000 */
[----:B------:R-:W-:Y:S02]  /*133f0*/  ISETP.LT.OR P2, PT, R2, 0x2, P2 ;  /* 0x000000020200780c */ /* 0x000fe40001741670 */
[C---:B------:R-:W-:Y:S02]  /*13400*/  ISETP.GT.AND P0, PT, R0.reuse, 0x18, P0 ;  /* 0x000000180000780c */ /* 0x040fe40000704270 */
[----:B------:R-:W-:Y:S02]  /*13410*/  PLOP3.LUT P1, PT, PT, PT, UP6, 0x40, 0x0 ;  /* 0x000000000000781c */ /* 0x000fe40003f2e868 */
[----:B------:R-:W-:Y:S02]  /*13420*/  FMNMX.FTZ R3, R211, R3, !PT ;  /* 0x00000003d3037209 */ /* 0x000fe40007810000 */
        /* <DEDUP_REMOVED lines=10> */
[----:B------:R-:W-:Y:S02]  /*134d0*/  FSEL R207, R212, -INF , !P0 ;  /* 0xff800000d4cf7808 */ /* 0x000fe40004000000 */
[----:B------:R-:W-:Y:S02]  /*134e0*/  ISETP.GT.AND P2, PT, R0, 0x10, P2 ;  /* 0x000000100000780c */ /* 0x000fe40001744270 */
[----:B------:R-:W-:Y:S02]  /*134f0*/  ISETP.LT.OR P1, PT, R2, 0x12, P1 ;  /* 0x000000120200780c */ /* 0x000fe40000f21670 */
[----:B------:R-:W-:Y:S02]  /*13500*/  PLOP3.LUT P0, PT, PT, PT, UP3, 0x40, 0x0 ;  /* 0x000000000000781c */ /* 0x000fe40003f0e838 */
[----:B------:R-:W-:Y:S02]  /*13510*/  FMNMX.FTZ R3, R248, R3, !PT ;  /* 0x00000003f8037209 */ /* 0x000fe40007810000 */
[----:B------:R-:W-:Y:S02]  /*13520*/  FMNMX.FTZ R4, R24, R4, !PT ;  /* 0x0000000418047209 */ /* 0x000fe40007810000 */
[----:B------:R-:W-:Y:S02]  /*13530*/  ISETP.LT.OR P2, PT, R2, 0x11, P2 ;  /* 0x000000110200780c */ /* 0x000fe40001741670 */
[----:B------:R-:W-:Y:S02]  /*13540*/  FSEL R202, R215, -INF , !P1 ;  /* 0xff800000d7ca7808 */ /* 0x000fe40004800000 */
[----:B------:R-:W-:Y:S02]  /*13550*/  ISETP.GT.AND P0, PT, R0, 0x20, P0 ;  /* 0x000000200000780c */ /* 0x000fe40000704270 */
[----:B------:R-:W-:Y:S02]  /*13560*/  PLOP3.LUT P1, PT, PT, PT, UP4, 0x40, 0x0 ;  /* 0x000000000000781c */ /* 0x000fe40003f2e848 */
[----:B------:R-:W-:Y:S02]  /*13570*/  FMNMX.FTZ R3, R249, R3, !PT ;  /* 0x00000003f9037209 */ /* 0x000fe40007810000 */
[----:B------:R-:W-:Y:S02]  /*13580*/  FMNMX.FTZ R4, R25, R4, !PT ;  /* 0x0000000419047209 */ /* 0x000fe40007810000 */
[----:B------:R-:W-:Y:S02]  /*13590*/  FSEL R200, R220, -INF , !P2 ;  /* 0xff800000dcc87808 */ /* 0x000fe40005000000 */
[----:B------:R-:W-:Y:S02]  /*135a0*/  ISETP.LT.OR P0, PT, R2, 0x21, P0 ;  /* 0x000000210200780c */ /* 0x000fe40000701670 */
[----:B------:R-:W-:Y:S02]  /*135b0*/  ISETP.GT.AND P1, PT, R0, 0x19, P1 ;  /* 0x000000190000780c */ /* 0x000fe40000f24270 */
[----:B------:R-:W-:Y:S02]  /*135c0*/  FMNMX.FTZ R3, R251, R3, !PT ;  /* 0x00000003fb037209 */ /* 0x000fe40007810000 */
[----:B------:R-:W-:Y:S02]  /*135d0*/  FSEL R212, R42, -INF , !P0 ;  /* 0xff8000002ad47808 */ /* 0x000fe40004000000 */
[----:B------:R-:W-:Y:S01]  /*135e0*/  ISETP.LT.OR P1, PT, R2, 0x1a, P1 ;  /* 0x0000001a0200780c */ /* 0x000fe20000f21670 */
[----:B------:R-:W1:Y:S01]  /*135f0*/  SHFL.BFLY PT, R20, R3, 0x2, 0x1f ;  /* 0x0c401f0003147f89 */ /* 0x000e6200000e0000 */
        /* <DEDUP_REMOVED lines=14> */
[----:B------:R-:W-:Y:S01]  /*136e0*/  FSEL R214, R43, -INF , !P1 ;  /* 0xff8000002bd67808 */ /* 0x000fe20004800000 */
[----:B------:R-:W-:Y:S01]  /*136f0*/  UIADD3 UR23, UR23, -0x1, URZ ;  /* 0xffffffff17177890 */ /* 0x000fe2000fffe03f */
[----:B------:R-:W-:Y:S02]  /*13700*/  ISETP.GT.AND P0, PT, R0, 0x29, P0 ;  /* 0x000000290000780c */ /* 0x000fe40000704270 */
[----:B------:R-:W-:Y:S02]  /*13710*/  FMNMX.FTZ R0, R212, R4, !PT ;  /* 0x00000004d4007209 */ /* 0x000fe40007810000 */
[----:B------:R-:W-:Y:S02]  /*13720*/  ISETP.LT.OR P0, PT, R2, 0x2a, P0 ;  /* 0x0000002a0200780c */ /* 0x000fe40000701670 */
[----:B------:R-:W-:Y:S02]  /*13730*/  FMNMX.FTZ R0, R214, R0, !PT ;  /* 0x00000000d6007209 */ /* 0x000fe40007810000 */
[----:B------:R-:W-:Y:S02]  /*13740*/  FSEL R140, R47, -INF , !P0 ;  /* 0xff8000002f8c7808 */ /* 0x000fe40004000000 */
[----:B------:R-:W-:Y:S02]  /*13750*/  FMNMX.FTZ R0, R213, R0, !PT ;  /* 0x00000000d5007209 */ /* 0x000fe40007810000 */
[----:B------:R-:W-:Y:S02]  /*13760*/  FMNMX.FTZ R136, R252, R136, !PT ;  /* 0x00000088fc887209 */ /* 0x000fe40007810000 */
[----:B-1----:R-:W-:Y:S02]  /*13770*/  FMNMX.FTZ R3, R3, R20, !PT ;  /* 0x0000001403037209 */ /* 0x002fe40007810000 */
[----:B------:R-:W-:Y:S01]  /*13780*/  FMNMX.FTZ R0, R140, R0, !PT ;  /* 0x000000008c007209 */ /* 0x000fe20007810000 */
[----:B------:R-:W1:Y:S01]  /*13790*/  SHFL.BFLY PT, R7, R136, 0x2, 0x1f ;  /* 0x0c401f0088077f89 */ /* 0x000e6200000e0000 */
[----:B------:R-:W-:Y:S04]  /*137a0*/  FSETP.NEU.FTZ.AND P2, PT, R137, -INF , PT ;  /* 0xff8000008900780b */ /* 0x000fe80003f5d000 */
[----:B------:R-:W-:Y:S03]  /*137b0*/  FSEL R141, R141, RZ, P2 ;  /* 0x000000ff8d8d7208 */ /* 0x000fe60001000000 */
[----:B------:R-:W2:Y:S02]  /*137c0*/  SHFL.BFLY PT, R135, R3, 0x1, 0x1f ;  /* 0x0c201f0003877f89 */ /* 0x000ea400000e0000 */
[--C-:B------:R-:W-:Y:S02]  /*137d0*/  FFMA.FTZ R16, R16, c[0x0][0x2d0], -R141.reuse ;  /* 0x0000b40010107a23 */ /* 0x100fe4000001088d */
[--C-:B------:R-:W-:Y:S02]  /*137e0*/  FFMA.FTZ R10, R10, c[0x0][0x2d0], -R141.reuse ;  /* 0x0000b4000a0a7a23 */ /* 0x100fe4000001088d */
[----:B------:R-:W-:Y:S01]  /*137f0*/  MUFU.EX2 R27, R16 ;  /* 0x00000010001b7308 */ /* 0x000fe20000000800 */
[--C-:B------:R-:W-:Y:S01]  /*13800*/  FFMA.FTZ R17, R17, c[0x0][0x2d0], -R141.reuse ;  /* 0x0000b40011117a23 */ /* 0x100fe2000001088d */
[----:B------:R-:W3:Y:S01]  /*13810*/  SHFL.BFLY PT, R2, R0, 0x2, 0x1f ;  /* 0x0c401f0000027f89 */ /* 0x000ee200000e0000 */
[----:B------:R-:W-:Y:S01]  /*13820*/  FFMA.FTZ R19, R19, c[0x0][0x2d0], -R141 ;  /* 0x0000b40013137a23 */ /* 0x000fe2000001088d */
[----:B-1----:R-:W-:Y:S06]  /*13830*/  FMNMX.FTZ R136, R136, R7, !PT ;  /* 0x0000000788887209 */ /* 0x002fec0007810000 */
[----:B------:R-:W-:Y:S01]  /*13840*/  LDSM.16.MT88.4 R20, [R225+0x2080] ;  /* 0x00208000e114783b */ /* 0x000fe20000004200 */
[----:B------:R-:W-:Y:S01]  /*13850*/  MUFU.EX2 R44, R10 ;  /* 0x0000000a002c7308 */ /* 0x000fe20000000800 */
[----:B--2---:R-:W-:Y:S06]  /*13860*/  FMNMX.FTZ R135, R3, R135, !PT ;  /* 0x0000008703877209 */ /* 0x004fec0007810000 */
[----:B------:R-:W1:Y:S01]  /*13870*/  SHFL.BFLY PT, R7, R136, 0x1, 0x1f ;  /* 0x0c201f0088077f89 */ /* 0x000e6200000e0000 */
[C---:B------:R-:W-:Y:S01]  /*13880*/  FSETP.NEU.FTZ.AND P0, PT, R135.reuse, -INF , PT ;  /* 0xff8000008700780b */ /* 0x040fe20003f1d000 */
[----:B------:R-:W-:Y:S01]  /*13890*/  FMUL.FTZ R143, R135, c[0x0][0x2d0] ;  /* 0x0000b400878f7a20 */ /* 0x000fe20000410000 */
[----:B------:R-:W-:Y:S01]  /*138a0*/  MUFU.EX2 R26, R17 ;  /* 0x00000011001a7308 */ /* 0x000fe20000000800 */
[----:B---3--:R-:W-:Y:S02]  /*138b0*/  FMNMX.FTZ R3, R0, R2, !PT ;  /* 0x0000000200037209 */ /* 0x008fe40007810000 */
[----:B------:R-:W-:Y:S02]  /*138c0*/  FSEL R0, R137, RZ, P2 ;  /* 0x000000ff89007208 */ /* 0x000fe40001000000 */
[----:B------:R-:W-:Y:S01]  /*138d0*/  FSEL R143, R143, RZ, P0 ;  /* 0x000000ff8f8f7208 */ /* 0x000fe20000000000 */
[----:B------:R-:W2:Y:S02]  /*138e0*/  SHFL.BFLY PT, R4, R3, 0x1, 0x1f ;  /* 0x0c201f0003047f89 */ /* 0x000ea400000e0000 */
[----:B------:R-:W-:Y:S02]  /*138f0*/  FADD.FTZ R0, -R0, R132 ;  /* 0x0000008400007221 */ /* 0x000fe40000010100 */
[----:B------:R-:W3:Y:S01]  /*13900*/  MUFU.EX2 R48, R19 ;  /* 0x0000001300307308 */ /* 0x000ee20000000800 */
[--C-:B------:R-:W-:Y:S02]  /*13910*/  FFMA.FTZ R8, R8, c[0x0][0x2d0], -R143.reuse ;  /* 0x0000b40008087a23 */ /* 0x100fe4000001088f */
[----:B------:R-:W-:Y:S02]  /*13920*/  FMUL.FTZ R0, R0, c[0x0][0x2d0] ;  /* 0x0000b40000007a20 */ /* 0x000fe40000410000 */
[--C-:B------:R-:W-:Y:S02]  /*13930*/  FFMA.FTZ R12, R12, c[0x0][0x2d0], -R143.reuse ;  /* 0x0000b4000c0c7a23 */ /* 0x100fe4000001088f */
[--C-:B------:R-:W-:Y:S01]  /*13940*/  FFMA.FTZ R11, R11, c[0x0][0x2d0], -R143.reuse ;  /* 0x0000b4000b0b7a23 */ /* 0x100fe2000001088f */
[----:B-1----:R-:W-:Y:S02]  /*13950*/  FMNMX.FTZ R136, R136, R7, !PT ;  /* 0x0000000788887209 */ /* 0x002fe40007810000 */
[----:B------:R1:W4:Y:S01]  /*13960*/  MUFU.EX2 R133, R0 ;  /* 0x0000000000857308 */ /* 0x0003220000000800 */
[----:B------:R-:W-:Y:S01]  /*13970*/  FFMA.FTZ R14, R14, c[0x0][0x2d0], -R143 ;  /* 0x0000b4000e0e7a23 */ /* 0x000fe2000001088f */
[C---:B------:R-:W-:Y:S01]  /*13980*/  FSETP.NEU.FTZ.AND P1, PT, R136.reuse, -INF , PT ;  /* 0xff8000008800780b */ /* 0x040fe20003f3d000 */
[C---:B------:R-:W-:Y:S03]  /*13990*/  FMUL.FTZ R142, R136.reuse, c[0x0][0x2d0] ;  /* 0x0000b400888e7a20 */ /* 0x040fe60000410000 */
[----:B------:R-:W-:Y:S02]  /*139a0*/  FSEL R2, R136, RZ, P1 ;  /* 0x000000ff88027208 */ /* 0x000fe40000800000 */
[----:B------:R-:W-:Y:S02]  /*139b0*/  FSEL R142, R142, RZ, P1 ;  /* 0x000000ff8e8e7208 */ /* 0x000fe40000800000 */
[----:B------:R-:W-:Y:S01]  /*139c0*/  MUFU.EX2 R50, R8 ;  /* 0x0000000800327308 */ /* 0x000fe20000000800 */
[----:B--2---:R-:W-:Y:S01]  /*139d0*/  FMNMX.FTZ R3, R3, R4, !PT ;  /* 0x0000000403037209 */ /* 0x004fe20007810000 */
[----:B------:R-:W-:Y:S02]  /*139e0*/  FADD.FTZ R2, -R2, R134 ;  /* 0x0000008602027221 */ /* 0x000fe40000010100 */
[--C-:B------:R-:W-:Y:S01]  /*139f0*/  FFMA.FTZ R9, R9, c[0x0][0x2d0], -R142.reuse ;  /* 0x0000b40009097a23 */ /* 0x100fe2000001088e */
[----:B---3--:R-:W-:Y:S01]  /*13a00*/  F2FP.BF16.PACK_AB R194, R48, R26 ;  /* 0x0000001a30c2723e */ /* 0x008fe200000010ff */
[----:B------:R-:W-:Y:S02]  /*13a10*/  FMUL.FTZ R2, R2, c[0x0][0x2d0] ;  /* 0x0000b40002027a20 */ /* 0x000fe40000410000 */
[----:B------:R-:W-:Y:S02]  /*13a20*/  FMUL.FTZ R134, R3, c[0x0][0x2d0] ;  /* 0x0000b40003867a20 */ /* 0x000fe40000410000 */
[----:B------:R-:W2:Y:S01]  /*13a30*/  MUFU.EX2 R132, R2 ;  /* 0x0000000200847308 */ /* 0x000ea20000000800 */
[--C-:B------:R-:W-:Y:S02]  /*13a40*/  FFMA.FTZ R13, R13, c[0x0][0x2d0], -R142.reuse ;  /* 0x0000b4000d0d7a23 */ /* 0x100fe4000001088e */
[--C-:B------:R-:W-:Y:S01]  /*13a50*/  FFMA.FTZ R15, R15, c[0x0][0x2d0], -R142.reuse ;  /* 0x0000b4000f0f7a23 */ /* 0x100fe2000001088e */
[----:B-1----:R-:W-:Y:S01]  /*13a60*/  FSEL R0, R135, RZ, P0 ;  /* 0x000000ff87007208 */ /* 0x002fe20000000000 */
[----:B------:R-:W-:Y:S01]  /*13a70*/  FFMA.FTZ R18, R18, c[0x0][0x2d0], -R142 ;  /* 0x0000b40012127a23 */ /* 0x000fe2000001088e */
[----:B------:R-:W-:Y:S01]  /*13a80*/  FSETP.NEU.FTZ.AND P0, PT, R3, -INF , PT ;  /* 0xff8000000300780b */ /* 0x000fe20003f1d000 */
[C---:B----4-:R-:W-:Y:S02]  /*13a90*/  FMUL.FTZ R17, R133.reuse, R157 ;  /* 0x0000009d85117220 */ /* 0x050fe40000410000 */
[----:B------:R-:W-:Y:S01]  /*13aa0*/  FADD.FTZ R0, -R0, R138 ;  /* 0x0000008a00007221 */ /* 0x000fe20000010100 */
[----:B------:R-:W-:Y:S01]  /*13ab0*/  FSEL R134, R134, RZ, P0 ;  /* 0x000000ff86867208 */ /* 0x000fe20000000000 */
[----:B------:R-:W-:Y:S01]  /*13ac0*/  MUFU.EX2 R51, R9 ;  /* 0x0000000900337308 */ /* 0x000fe20000000800 */
[----:B------:R-:W-:Y:S01]  /*13ad0*/  FMUL.FTZ R16, R133, R156 ;  /* 0x0000009c85107220 */ /* 0x000fe20000410000 */
[----:B------:R-:W-:Y:S01]  /*13ae0*/  MOV R156, R26 ;  /* 0x0000001a009c7202 */ /* 0x000fe20000000f00 */
[----:B------:R-:W-:Y:S01]  /*13af0*/  FMUL.FTZ R0, R0, c[0x0][0x2d0] ;  /* 0x0000b40000007a20 */ /* 0x000fe20000410000 */
[----:B------:R-:W-:Y:S01]  /*13b00*/  MOV R138, R32 ;  /* 0x00000020008a7202 */ /* 0x000fe20000000f00 */
[--C-:B------:R-:W-:Y:S02]  /*13b10*/  FFMA.FTZ R4, R25, c[0x0][0x2d0], -R134.reuse ;  /* 0x0000b40019047a23 */ /* 0x100fe40000010886 */
[--C-:B------:R-:W-:Y:S02]  /*13b20*/  FFMA.FTZ R5, R5, c[0x0][0x2d0], -R134.reuse ;  /* 0x0000b40005057a23 */ /* 0x100fe40000010886 */
[C---:B------:R-:W-:Y:S01]  /*13b30*/  FMUL.FTZ R32, R133.reuse, R172 ;  /* 0x000000ac85207220 */ /* 0x040fe20000410000 */
[----:B------:R1:W3:Y:S01]  /*13b40*/  MUFU.EX2 R2, R0 ;  /* 0x0000000000027308 */ /* 0x0002e20000000800 */
[C---:B------:R-:W-:Y:S02]  /*13b50*/  FMUL.FTZ R33, R133.reuse, R173 ;  /* 0x000000ad85217220 */ /* 0x040fe40000410000 */
[C---:B--2---:R-:W-:Y:S02]  /*13b60*/  FMUL.FTZ R7, R132.reuse, R147 ;  /* 0x0000009384077220 */ /* 0x044fe40000410000 */
[C---:B------:R-:W-:Y:S02]  /*13b70*/  FMUL.FTZ R19, R132.reuse, R159 ;  /* 0x0000009f84137220 */ /* 0x040fe40000410000 */
[C---:B------:R-:W-:Y:S02]  /*13b80*/  FMUL.FTZ R34, R132.reuse, R174 ;  /* 0x000000ae84227220 */ /* 0x040fe40000410000 */
[C---:B------:R-:W-:Y:S01]  /*13b90*/  FMUL.FTZ R35, R132.reuse, R175 ;  /* 0x000000af84237220 */ /* 0x040fe20000410000 */
[----:B------:R-:W2:Y:S01]  /*13ba0*/  MUFU.EX2 R47, R13 ;  /* 0x0000000d002f7308 */ /* 0x000ea20000000800 */
[----:B------:R-:W-:Y:S01]  /*13bb0*/  MOV R175, R48 ;  /* 0x0000003000af7202 */ /* 0x000fe20000000f00 */
[C---:B------:R-:W-:Y:S02]  /*13bc0*/  FMUL.FTZ R48, R133.reuse, R188 ;  /* 0x000000bc85307220 */ /* 0x040fe40000410000 */
[C---:B------:R-:W-:Y:S02]  /*13bd0*/  FMUL.FTZ R52, R133.reuse, R52 ;  /* 0x0000003485347220 */ /* 0x040fe40000410000 */
[C---:B------:R-:W-:Y:S02]  /*13be0*/  FMUL.FTZ R53, R133.reuse, R53 ;  /* 0x0000003585357220 */ /* 0x040fe40000410000 */
[C---:B------:R-:W-:Y:S02]  /*13bf0*/  FMUL.FTZ R54, R132.reuse, R54 ;  /* 0x0000003684367220 */ /* 0x040fe40000410000 */
[----:B------:R-:W-:Y:S01]  /*13c00*/  MUFU.EX2 R45, R15 ;  /* 0x0000000f002d7308 */ /* 0x000fe20000000800 */
[----:B------:R-:W-:Y:S02]  /*13c10*/  FMUL.FTZ R55, R132, R55 ;  /* 0x0000003784377220 */ /* 0x000fe40000410000 */
[----:B------:R-:W-:Y:S02]  /*13c20*/  FMUL.FTZ R64, R133, R64 ;  /* 0x0000004085407220 */ /* 0x000fe40000410000 */
[--C-:B-1----:R-:W-:Y:S02]  /*13c30*/  FFMA.FTZ R0, R6, c[0x0][0x2d0], -R134.reuse ;  /* 0x0000b40006007a23 */ /* 0x102fe40000010886 */
[----:B------:R-:W-:Y:S02]  /*13c40*/  FMUL.FTZ R6, R132, R146 ;  /* 0x0000009284067220 */ /* 0x000fe40000410000 */
[C---:B---3--:R-:W-:Y:S01]  /*13c50*/  FMUL.FTZ R8, R2.reuse, R148 ;  /* 0x0000009402087220 */ /* 0x048fe20000410000 */
[----:B------:R1:W-:Y:S01]  /*13c60*/  MUFU.EX2 R216, R0 ;  /* 0x0000000000d87308 */ /* 0x0003e20000000800 */
[C---:B------:R-:W-:Y:S02]  /*13c70*/  FMUL.FTZ R9, R2.reuse, R149 ;  /* 0x0000009502097220 */ /* 0x040fe40000410000 */
[C---:B------:R-:W-:Y:S01]  /*13c80*/  FMUL.FTZ R25, R2.reuse, R165 ;  /* 0x000000a502197220 */ /* 0x040fe20000410000 */
[----:B--2---:R-:W-:Y:S01]  /*13c90*/  F2FP.BF16.PACK_AB R193, R47, R51 ;  /* 0x000000332fc1723e */ /* 0x004fe200000010ff */
[C---:B------:R-:W-:Y:S02]  /*13ca0*/  FMUL.FTZ R13, R2.reuse, R153 ;  /* 0x00000099020d7220 */ /* 0x040fe40000410000 */
[C---:B------:R-:W-:Y:S02]  /*13cb0*/  FMUL.FTZ R41, R2.reuse, R181 ;  /* 0x000000b502297220 */ /* 0x040fe40000410000 */
[C---:B------:R-:W-:Y:S01]  /*13cc0*/  FMUL.FTZ R28, R2.reuse, R168 ;  /* 0x000000a8021c7220 */ /* 0x040fe20000410000 */
[----:B------:R-:W2:Y:S01]  /*13cd0*/  MUFU.EX2 R221, R18 ;  /* 0x0000001200dd7308 */ /* 0x000ea20000000800 */
[C---:B------:R-:W-:Y:S02]  /*13ce0*/  FMUL.FTZ R29, R2.reuse, R169 ;  /* 0x000000a9021d7220 */ /* 0x040fe40000410000 */
[C---:B------:R-:W-:Y:S01]  /*13cf0*/  FMUL.FTZ R40, R2.reuse, R180 ;  /* 0x000000b402287220 */ /* 0x040fe20000410000 */
[----:B------:R-:W-:Y:S01]  /*13d00*/  MOV R180, R44 ;  /* 0x0000002c00b47202 */ /* 0x000fe20000000f00 */
[C---:B------:R-:W-:Y:S02]  /*13d10*/  FMUL.FTZ R56, R2.reuse, R56 ;  /* 0x0000003802387220 */ /* 0x040fe40000410000 */
[C---:B------:R-:W-:Y:S02]  /*13d20*/  FMUL.FTZ R57, R2.reuse, R57 ;  /* 0x0000003902397220 */ /* 0x040fe40000410000 */
[C---:B------:R-:W-:Y:S01]  /*13d30*/  FMUL.FTZ R60, R2.reuse, R60 ;  /* 0x0000003c023c7220 */ /* 0x040fe20000410000 */
[----:B------:R3:W4:Y:S01]  /*13d40*/  MUFU.EX2 R215, R5 ;  /* 0x0000000500d77308 */ /* 0x0007220000000800 */
[----:B------:R-:W-:Y:S02]  /*13d50*/  FMUL.FTZ R61, R2, R61 ;  /* 0x0000003d023d7220 */ /* 0x000fe40000410000 */
[C---:B------:R-:W-:Y:S02]  /*13d60*/  FMUL.FTZ R65, R133.reuse, R65 ;  /* 0x0000004185417220 */ /* 0x040fe40000410000 */
[----:B-1----:R-:W-:Y:S02]  /*13d70*/  FFMA.FTZ R0, R24, c[0x0][0x2d0], -R134 ;  /* 0x0000b40018007a23 */ /* 0x002fe40000010886 */
[----:B------:R-:W-:Y:S02]  /*13d80*/  FMUL.FTZ R24, R2, R164 ;  /* 0x000000a402187220 */ /* 0x000fe40000410000 */
[C---:B------:R-:W-:Y:S01]  /*13d90*/  FMUL.FTZ R66, R132.reuse, R66 ;  /* 0x0000004284427220 */ /* 0x040fe20000410000 */
[----:B------:R1:W-:Y:S01]  /*13da0*/  MUFU.EX2 R217, R0 ;  /* 0x0000000000d97308 */ /* 0x0003e20000000800 */
[C---:B------:R-:W-:Y:S02]  /*13db0*/  FMUL.FTZ R67, R132.reuse, R67 ;  /* 0x0000004384437220 */ /* 0x040fe40000410000 */
[----:B------:R-:W-:Y:S01]  /*13dc0*/  FMUL.FTZ R68, R133, R68 ;  /* 0x0000004485447220 */ /* 0x000fe20000410000 */
[----:B--2---:R-:W-:Y:S01]  /*13dd0*/  F2FP.BF16.PACK_AB R195, R221, R45 ;  /* 0x0000002dddc3723e */ /* 0x004fe200000010ff */
[C---:B------:R-:W-:Y:S01]  /*13de0*/  FMUL.FTZ R18, R132.reuse, R158 ;  /* 0x0000009e84127220 */ /* 0x040fe20000410000 */
[----:B------:R-:W-:Y:S01]  /*13df0*/  MOV R172, R221 ;  /* 0x000000dd00ac7202 */ /* 0x000fe20000000f00 */
[C---:B------:R-:W-:Y:S02]  /*13e00*/  FMUL.FTZ R69, R133.reuse, R69 ;  /* 0x0000004585457220 */ /* 0x040fe40000410000 */
[C---:B------:R-:W-:Y:S01]  /*13e10*/  FMUL.FTZ R70, R132.reuse, R70 ;  /* 0x0000004684467220 */ /* 0x040fe20000410000 */
[----:B------:R2:W5:Y:S01]  /*13e20*/  MUFU.EX2 R219, R4 ;  /* 0x0000000400db7308 */ /* 0x0005620000000800 */
[----:B------:R-:W-:Y:S02]  /*13e30*/  FMUL.FTZ R71, R132, R71 ;  /* 0x0000004784477220 */ /* 0x000fe40000410000 */
[----:B------:R-:W-:Y:S02]  /*13e40*/  FMUL.FTZ R72, R2, R72 ;  /* 0x0000004802487220 */ /* 0x000fe40000410000 */
[C---:B---3--:R-:W-:Y:S01]  /*13e50*/  FMUL.FTZ R5, R133.reuse, R145 ;  /* 0x0000009185057220 */ /* 0x048fe20000410000 */
[----:B----4-:R-:W-:Y:S01]  /*13e60*/  F2FP.BF16.PACK_AB R145, R216, R215 ;  /* 0x000000d7d891723e */ /* 0x010fe200000010ff */
[C---:B------:R-:W-:Y:S02]  /*13e70*/  FMUL.FTZ R73, R2.reuse, R73 ;  /* 0x0000004902497220 */ /* 0x040fe40000410000 */
[C---:B------:R-:W-:Y:S01]  /*13e80*/  FMUL.FTZ R76, R2.reuse, R76 ;  /* 0x0000004c024c7220 */ /* 0x040fe20000410000 */
[----:B------:R-:W3:Y:S01]  /*13e90*/  MUFU.EX2 R46, R12 ;  /* 0x0000000c002e7308 */ /* 0x000ee20000000800 */
[----:B------:R-:W-:Y:S02]  /*13ea0*/  FMUL.FTZ R77, R2, R77 ;  /* 0x0000004d024d7220 */ /* 0x000fe40000410000 */
[----:B------:R-:W-:Y:S01]  /*13eb0*/  FMUL.FTZ R80, R133, R80 ;  /* 0x0000005085507220 */ /* 0x000fe20000410000 */
[----:B-1----:R-:W-:Y:S01]  /*13ec0*/  FSEL R0, R3, RZ, P0 ;  /* 0x000000ff03007208 */ /* 0x002fe20000000000 */
[----:B------:R-:W-:Y:S01]  /*13ed0*/  FMUL.FTZ R81, R133, R81 ;  /* 0x0000005185517220 */ /* 0x000fe20000410000 */
[----:B------:R-:W-:Y:S01]  /*13ee0*/  PLOP3.LUT P0, PT, PT, PT, UP0, 0x80, 0x0 ;  /* 0x000000000000781c */ /* 0x000fe20003f0f008 */
[----:B------:R-:W-:Y:S02]  /*13ef0*/  FMUL.FTZ R82, R132, R82 ;  /* 0x0000005284527220 */ /* 0x000fe40000410000 */
[----:B------:R-:W-:Y:S01]  /*13f00*/  FADD.FTZ R0, -R0, R139 ;  /* 0x0000008b00007221 */ /* 0x000fe20000010100 */
[----:B------:R-:W1:Y:S01]  /*13f10*/  MUFU.EX2 R49, R11 ;  /* 0x0000000b00317308 */ /* 0x000e620000000800 */
[----:B------:R-:W-:Y:S01]  /*13f20*/  MOV R139, R27 ;  /* 0x0000001b008b7202 */ /* 0x000fe20000000f00 */
[----:B------:R-:W-:Y:S02]  /*13f30*/  FMUL.FTZ R83, R132, R83 ;  /* 0x0000005384537220 */ /* 0x000fe40000410000 */
[----:B------:R-:W-:Y:S01]  /*13f40*/  FMUL.FTZ R0, R0, c[0x0][0x2d0] ;  /* 0x0000b40000007a20 */ /* 0x000fe20000410000 */
[----:B------:R-:W-:Y:S01]  /*13f50*/  F2FP.BF16.PACK_AB R192, R139, R44 ;  /* 0x0000002c8bc0723e */ /* 0x000fe200000010ff */
[----:B--2---:R-:W-:Y:S01]  /*13f60*/  FMUL.FTZ R4, R133, R144 ;  /* 0x0000009085047220 */ /* 0x004fe20000410000 */
[----:B-----5:R-:W-:Y:S01]  /*13f70*/  F2FP.BF16.PACK_AB R147, R219, R217 ;  /* 0x000000d9db93723e */ /* 0x020fe200000010ff */
[----:B------:R-:W-:Y:S01]  /*13f80*/  FMUL.FTZ R44, R2, R184 ;  /* 0x000000b8022c7220 */ /* 0x000fe20000410000 */
[----:B------:R-:W-:Y:S01]  /*13f90*/  MOV R181, R139 ;  /* 0x0000008b00b57202 */ /* 0x000fe20000000f00 */
[----:B------:R-:W2:Y:S01]  /*13fa0*/  MUFU.EX2 R220, R14 ;  /* 0x0000000e00dc7308 */ /* 0x000ea20000000800 */
[C---:B------:R-:W-:Y:S01]  /*13fb0*/  FMUL.FTZ R84, R133.reuse, R84 ;  /* 0x0000005485547220 */ /* 0x040fe20000410000 */
[----:B------:R-:W-:Y:S01]  /*13fc0*/  MOV R184, R45 ;  /* 0x0000002d00b87202 */ /* 0x000fe20000000f00 */
[-C--:B------:R-:W-:Y:S05]  /*13fd0*/  HMMA.16816.F32.BF16 R4, R192, R20.reuse, R4 ;  /* 0x00000014c004723c */ /* 0x080fea0000041804 */
[----:B---3--:R-:W-:Y:S01]  /*13fe0*/  F2FP.BF16.PACK_AB R144, R46, R50 ;  /* 0x000000322e90723e */ /* 0x008fe200000010ff */
[C---:B------:R-:W-:Y:S01]  /*13ff0*/  FMUL.FTZ R12, R2.reuse, R152 ;  /* 0x00000098020c7220 */ /* 0x040fe20000410000 */
[----:B------:R-:W3:Y:S01]  /*14000*/  MUFU.EX2 R0, R0 ;  /* 0x0000000000007308 */ /* 0x000ee20000000800 */
[----:B------:R-:W-:Y:S01]  /*14010*/  FMUL.FTZ R45, R2, R185 ;  /* 0x000000b9022d7220 */ /* 0x000fe20000410000 */
[----:B-1----:R-:W-:Y:S03]  /*14020*/  MOV R185, R49 ;  /* 0x0000003100b97202 */ /* 0x002fe60000000f00 */
[C---:B------:R-:W-:Y:S02]  /*14030*/  FMUL.FTZ R85, R133.reuse, R85 ;  /* 0x0000005585557220 */ /* 0x040fe40000410000 */
[C---:B------:R-:W-:Y:S02]  /*14040*/  FMUL.FTZ R86, R132.reuse, R86 ;  /* 0x0000005684567220 */ /* 0x040fe40000410000 */
[----:B------:R-:W-:Y:S02]  /*14050*/  FMUL.FTZ R87, R132, R87 ;  /* 0x0000005784577220 */ /* 0x000fe40000410000 */
[----:B------:R-:W-:Y:S01]  /*14060*/  FMUL.FTZ R88, R2, R88 ;  /* 0x0000005802587220 */ /* 0x000fe20000410000 */
[----:B--2---:R-:W-:Y:S01]  /*14070*/  F2FP.BF16.PACK_AB R146, R220, R49 ;  /* 0x00000031dc92723e */ /* 0x004fe200000010ff */
[C---:B------:R-:W-:Y:S01]  /*14080*/  FMUL.FTZ R49, R133.reuse, R189 ;  /* 0x000000bd85317220 */ /* 0x040fe20000410000 */
[----:B------:R-:W-:Y:S01]  /*14090*/  MOV R173, R220 ;  /* 0x000000dc00ad7202 */ /* 0x000fe20000000f00 */
[C---:B------:R-:W-:Y:S02]  /*140a0*/  FMUL.FTZ R89, R2.reuse, R89 ;  /* 0x0000005902597220 */ /* 0x040fe40000410000 */
[C---:B------:R-:W-:Y:S02]  /*140b0*/  FMUL.FTZ R92, R2.reuse, R92 ;  /* 0x0000005c025c7220 */ /* 0x040fe40000410000 */
[----:B------:R-:W-:Y:S02]  /*140c0*/  FMUL.FTZ R93, R2, R93 ;  /* 0x0000005d025d7220 */ /* 0x000fe40000410000 */
[C---:B------:R-:W-:Y:S02]  /*140d0*/  FMUL.FTZ R96, R133.reuse, R96 ;  /* 0x0000006085607220 */ /* 0x040fe40000410000 */
[C---:B---3--:R-:W-:Y:S02]  /*140e0*/  FMUL.FTZ R10, R0.reuse, R150 ;  /* 0x00000096000a7220 */ /* 0x048fe40000410000 */
[C---:B------:R-:W-:Y:S02]  /*140f0*/  FMUL.FTZ R11, R0.reuse, R151 ;  /* 0x00000097000b7220 */ /* 0x040fe40000410000 */
[----:B------:R-:W1:Y:S01]  /*14100*/  LDSM.16.MT88.4 R148, [R228+0x2080] ;  /* 0x00208000e494783b */ /* 0x000e620000004200 */
[C---:B------:R-:W-:Y:S02]  /*14110*/  FMUL.FTZ R14, R0.reuse, R154 ;  /* 0x0000009a000e7220 */ /* 0x040fe40000410000 */
[C---:B------:R-:W-:Y:S02]  /*14120*/  FMUL.FTZ R15, R0.reuse, R155 ;  /* 0x0000009b000f7220 */ /* 0x040fe40000410000 */
[C---:B------:R-:W-:Y:S03]  /*14130*/  HMMA.16816.F32.BF16 R8, R144.reuse, R20, R8 ;  /* 0x000000149008723c */ /* 0x040fe60000041808 */
[----:B------:R-:W2:Y:S01]  /*14140*/  LDSM.16.MT88.4 R152, [R227+0x2080] ;  /* 0x00208000e398783b */ /* 0x000ea20000004200 */
[C---:B------:R-:W-:Y:S02]  /*14150*/  FMUL.FTZ R26, R0.reuse, R166 ;  /* 0x000000a6001a7220 */ /* 0x040fe40000410000 */
[C---:B------:R-:W-:Y:S02]  /*14160*/  FMUL.FTZ R27, R0.reuse, R167 ;  /* 0x000000a7001b7220 */ /* 0x040fe40000410000 */
[-C--:B------:R-:W-:Y:S03]  /*14170*/  HMMA.16816.F32.BF16 R12, R144, R22.reuse, R12 ;  /* 0x00000016900c723c */ /* 0x080fe6000004180c */
[----:B------:R-:W-:Y:S01]  /*14180*/  LDSM.16.MT88.4 R164, [R227+0x2880] ;  /* 0x00288000e3a4783b */ /* 0x000fe20000004200 */
[C---:B------:R-:W-:Y:S02]  /*14190*/  FMUL.FTZ R20, R133.reuse, R160 ;  /* 0x000000a085147220 */ /* 0x040fe40000410000 */
[C---:B------:R-:W-:Y:S02]  /*141a0*/  FMUL.FTZ R21, R133.reuse, R161 ;  /* 0x000000a185157220 */ /* 0x040fe40000410000 */
[C---:B------:R-:W-:Y:S04]  /*141b0*/  HMMA.16816.F32.BF16 R16, R192.reuse, R22, R16 ;  /* 0x00000016c010723c */ /* 0x040fe80000041810 */
[C---:B------:R-:W-:Y:S02]  /*141c0*/  FMUL.FTZ R30, R0.reuse, R170 ;  /* 0x000000aa001e7220 */ /* 0x040fe40000410000 */
[----:B------:R-:W-:Y:S02]  /*141d0*/  FMUL.FTZ R31, R0, R171 ;  /* 0x000000ab001f7220 */ /* 0x000fe40000410000 */
[C---:B------:R-:W-:Y:S04]  /*141e0*/  FMUL.FTZ R22, R132.reuse, R162 ;  /* 0x000000a284167220 */ /* 0x040fe80000410000 */
[----:B------:R-:W-:Y:S02]  /*141f0*/  FMUL.FTZ R23, R132, R163 ;  /* 0x000000a384177220 */ /* 0x000fe40000410000 */
[----:B------:R-:W-:Y:S01]  /*14200*/  LDSM.16.MT88.4 R160, [R228+0x2880] ;  /* 0x00288000e4a0783b */ /* 0x000fe20000004200 */
[C---:B------:R-:W-:Y:S02]  /*14210*/  FMUL.FTZ R42, R0.reuse, R182 ;  /* 0x000000b6002a7220 */ /* 0x040fe40000410000 */
[C---:B------:R-:W-:Y:S01]  /*14220*/  FMUL.FTZ R43, R0.reuse, R183 ;  /* 0x000000b7002b7220 */ /* 0x040fe20000410000 */
[----:B------:R-:W-:Y:S01]  /*14230*/  MOV R183, R156 ;  /* 0x0000009c00b77202 */ /* 0x000fe20000000f00 */
[-C--:B------:R-:W-:Y:S03]  /*14240*/  HMMA.16816.F32.BF16 R20, R192, R36.reuse, R20 ;  /* 0x00000024c014723c */ /* 0x080fe60000041814 */
[----:B------:R-:W-:Y:S01]  /*14250*/  LDSM.16.MT88.4 R156, [R226+0x2880] ;  /* 0x00288000e29c783b */ /* 0x000fe20000004200 */
[C---:B------:R-:W-:Y:S02]  /*14260*/  FMUL.FTZ R58, R0.reuse, R58 ;  /* 0x0000003a003a7220 */ /* 0x040fe40000410000 */
[C---:B------:R-:W-:Y:S02]  /*14270*/  FMUL.FTZ R59, R0.reuse, R59 ;  /* 0x0000003b003b7220 */ /* 0x040fe40000410000 */
[C---:B------:R-:W-:Y:S04]  /*14280*/  HMMA.16816.F32.BF16 R24, R144.reuse, R36, R24 ;  /* 0x000000249018723c */ /* 0x040fe80000041818 */
[C---:B------:R-:W-:Y:S02]  /*14290*/  FMUL.FTZ R62, R0.reuse, R62 ;  /* 0x0000003e003e7220 */ /* 0x040fe40000410000 */
[----:B------:R-:W-:Y:S02]  /*142a0*/  FMUL.FTZ R63, R0, R63 ;  /* 0x0000003f003f7220 */ /* 0x000fe40000410000 */
[-C--:B------:R-:W-:Y:S04]  /*142b0*/  HMMA.16816.F32.BF16 R28, R144, R38.reuse, R28 ;  /* 0x00000026901c723c */ /* 0x080fe8000004181c */
[C---:B------:R-:W-:Y:S01]  /*142c0*/  FMUL.FTZ R37, R133.reuse, R177 ;  /* 0x000000b185257220 */ /* 0x040fe20000410000 */
[----:B------:R-:W-:Y:S01]  /*142d0*/  MOV R177, R51 ;  /* 0x0000003300b17202 */ /* 0x000fe20000000f00 */
[----:B------:R-:W-:Y:S01]  /*142e0*/  FMUL.FTZ R51, R132, R191 ;  /* 0x000000bf84337220 */ /* 0x000fe20000410000 */
[----:B------:R-:W-:Y:S01]  /*142f0*/  MOV R191, R138 ;  /* 0x0000008a00bf7202 */ /* 0x000fe20000000f00 */
[C---:B------:R-:W-:Y:S04]  /*14300*/  HMMA.16816.F32.BF16 R32, R192.reuse, R38, R32 ;  /* 0x00000026c020723c */ /* 0x040fe80000041820 */
[--C-:B------:R-:W-:Y:S01]  /*14310*/  FFMA.FTZ R138, R196, c[0x0][0x2d0], -R141.reuse ;  /* 0x0000b400c48a7a23 */ /* 0x100fe2000001088d */
[----:B------:R-:W-:Y:S01]  /*14320*/  MOV R196, R244 ;  /* 0x000000f400c47202 */ /* 0x000fe20000000f00 */
[----:B------:R-:W-:Y:S01]  /*14330*/  FMUL.FTZ R36, R133, R176 ;  /* 0x000000b085247220 */ /* 0x000fe20000410000 */
[----:B------:R-:W-:Y:S01]  /*14340*/  MOV R176, R50 ;  /* 0x0000003200b07202 */ /* 0x000fe20000000f00 */
[----:B------:R3:W-:Y:S01]  /*14350*/  MUFU.EX2 R174, R138 ;  /* 0x0000008a00ae7308 */ /* 0x0007e20000000800 */
[----:B------:R-:W-:Y:S03]  /*14360*/  FMUL.FTZ R38, R132, R178 ;  /* 0x000000b284267220 */ /* 0x000fe60000410000 */
[----:B------:R-:W-:Y:S01]  /*14370*/  MOV R178, R46 ;  /* 0x0000002e00b27202 */ /* 0x000fe20000000f00 */
[----:B------:R-:W-:Y:S02]  /*14380*/  FMUL.FTZ R46, R0, R186 ;  /* 0x000000ba002e7220 */ /* 0x000fe40000410000 */
[C---:B------:R-:W-:Y:S02]  /*14390*/  FMUL.FTZ R50, R132.reuse, R190 ;  /* 0x000000be84327220 */ /* 0x040fe40000410000 */
[----:B------:R-:W-:Y:S01]  /*143a0*/  FMUL.FTZ R39, R132, R179 ;  /* 0x000000b384277220 */ /* 0x000fe20000410000 */
[----:B------:R-:W-:Y:S01]  /*143b0*/  MOV R179, R47 ;  /* 0x0000002f00b37202 */ /* 0x000fe20000000f00 */
[C---:B------:R-:W-:Y:S02]  /*143c0*/  FMUL.FTZ R47, R0.reuse, R187 ;  /* 0x000000bb002f7220 */ /* 0x040fe40000410000 */
[C---:B------:R-:W-:Y:S02]  /*143d0*/  FMUL.FTZ R74, R0.reuse, R74 ;  /* 0x0000004a004a7220 */ /* 0x040fe40000410000 */
[C---:B------:R-:W-:Y:S01]  /*143e0*/  FMUL.FTZ R75, R0.reuse, R75 ;  /* 0x0000004b004b7220 */ /* 0x040fe20000410000 */
[-C--:B-1----:R-:W-:Y:S03]  /*143f0*/  HMMA.16816.F32.BF16 R36, R192, R148.reuse, R36 ;  /* 0x00000094c024723c */ /* 0x082fe60000041824 */
[C---:B------:R-:W-:Y:S02]  /*14400*/  FMUL.FTZ R78, R0.reuse, R78 ;  /* 0x0000004e004e7220 */ /* 0x040fe40000410000 */
[C---:B------:R-:W-:Y:S02]  /*14410*/  FMUL.FTZ R79, R0.reuse, R79 ;  /* 0x0000004f004f7220 */ /* 0x040fe40000410000 */
[C---:B------:R-:W-:Y:S01]  /*14420*/  FMUL.FTZ R90, R0.reuse, R90 ;  /* 0x0000005a005a7220 */ /* 0x040fe20000410000 */
[C---:B------:R-:W-:Y:S04]  /*14430*/  HMMA.16816.F32.BF16 R40, R144.reuse, R148, R40 ;  /* 0x000000949028723c */ /* 0x040fe80000041828 */
[--C-:B---3--:R-:W-:Y:S02]  /*14440*/  FFMA.FTZ R138, R197, c[0x0][0x2d0], -R141.reuse ;  /* 0x0000b400c58a7a23 */ /* 0x108fe4000001088d */
[C---:B------:R-:W-:Y:S02]  /*14450*/  FMUL.FTZ R91, R0.reuse, R91 ;  /* 0x0000005b005b7220 */ /* 0x040fe40000410000 */
[-C--:B------:R-:W-:Y:S01]  /*14460*/  HMMA.16816.F32.BF16 R44, R144, R150.reuse, R44 ;  /* 0x00000096902c723c */ /* 0x080fe2000004182c */
[----:B------:R1:W3:Y:S03]  /*14470*/  MUFU.EX2 R139, R138 ;  /* 0x0000008a008b7308 */ /* 0x0002e60000000800 */
[C---:B------:R-:W-:Y:S02]  /*14480*/  FMUL.FTZ R94, R0.reuse, R94 ;  /* 0x0000005e005e7220 */ /* 0x040fe40000410000 */
[----:B------:R-:W-:Y:S02]  /*14490*/  FMUL.FTZ R95, R0, R95 ;  /* 0x0000005f005f7220 */ /* 0x000fe40000410000 */
[C---:B------:R-:W-:Y:S01]  /*144a0*/  HMMA.16816.F32.BF16 R48, R192.reuse, R150, R48 ;  /* 0x00000096c030723c */ /* 0x040fe20000041830 */
[----:B------:R-:W4:Y:S03]  /*144b0*/  LDSM.16.MT88.4 R148, [R225+0x3880] ;  /* 0x00388000e194783b */ /* 0x000f260000004200 */
[C---:B------:R-:W-:Y:S02]  /*144c0*/  FMUL.FTZ R97, R133.reuse, R97 ;  /* 0x0000006185617220 */ /* 0x040fe40000410000 */
[C---:B------:R-:W-:Y:S02]  /*144d0*/  FMUL.FTZ R98, R132.reuse, R98 ;  /* 0x0000006284627220 */ /* 0x040fe40000410000 */
[-C--:B--2---:R-:W-:Y:S04]  /*144e0*/  HMMA.16816.F32.BF16 R52, R192, R152.reuse, R52 ;  /* 0x00000098c034723c */ /* 0x084fe80000041834 */
[----:B------:R-:W-:Y:S02]  /*144f0*/  FMUL.FTZ R99, R132, R99 ;  /* 0x0000006384637220 */ /* 0x000fe40000410000 */
[C---:B------:R-:W-:Y:S02]  /*14500*/  FMUL.FTZ R100, R133.reuse, R100 ;  /* 0x0000006485647220 */ /* 0x040fe40000410000 */
[C---:B------:R-:W-:Y:S04]  /*14510*/  HMMA.16816.F32.BF16 R56, R144.reuse, R152, R56 ;  /* 0x000000989038723c */ /* 0x040fe80000041838 */
[--C-:B-1----:R-:W-:Y:S02]  /*14520*/  FFMA.FTZ R138, R198, c[0x0][0x2d0], -R142.reuse ;  /* 0x0000b400c68a7a23 */ /* 0x102fe4000001088e */
[----:B------:R-:W-:Y:S02]  /*14530*/  FMUL.FTZ R101, R133, R101 ;  /* 0x0000006585657220 */ /* 0x000fe40000410000 */
[-C--:B------:R-:W-:Y:S01]  /*14540*/  HMMA.16816.F32.BF16 R60, R144, R154.reuse, R60 ;  /* 0x0000009a903c723c */ /* 0x080fe2000004183c */
[----:B------:R1:W-:Y:S03]  /*14550*/  MUFU.EX2 R186, R138 ;  /* 0x0000008a00ba7308 */ /* 0x0003e60000000800 */
[C---:B------:R-:W-:Y:S02]  /*14560*/  FMUL.FTZ R102, R132.reuse, R102 ;  /* 0x0000006684667220 */ /* 0x040fe40000410000 */
[----:B------:R-:W-:Y:S02]  /*14570*/  FMUL.FTZ R103, R132, R103 ;  /* 0x0000006784677220 */ /* 0x000fe40000410000 */
[C---:B------:R-:W-:Y:S01]  /*14580*/  HMMA.16816.F32.BF16 R64, R192.reuse, R154, R64 ;  /* 0x0000009ac040723c */ /* 0x040fe20000041840 */
[----:B------:R-:W2:Y:S03]  /*14590*/  LDSM.16.MT88.4 R152, [R226+0x3880] ;  /* 0x00388000e298783b */ /* 0x000ea60000004200 */
[C---:B------:R-:W-:Y:S02]  /*145a0*/  FMUL.FTZ R104, R2.reuse, R104 ;  /* 0x0000006802687220 */ /* 0x040fe40000410000 */
[----:B------:R-:W-:Y:S02]  /*145b0*/  FMUL.FTZ R105, R2, R105 ;  /* 0x0000006902697220 */ /* 0x000fe40000410000 */
[C---:B------:R-:W-:Y:S01]  /*145c0*/  FMUL.FTZ R106, R0.reuse, R106 ;  /* 0x0000006a006a7220 */ /* 0x040fe20000410000 */
[-C--:B----4-:R-:W-:Y:S03]  /*145d0*/  HMMA.16816.F32.BF16 R68, R192, R148.reuse, R68 ;  /* 0x00000094c044723c */ /* 0x090fe60000041844 */
[----:B------:R-:W-:Y:S02]  /*145e0*/  FMUL.FTZ R107, R0, R107 ;  /* 0x0000006b006b7220 */ /* 0x000fe40000410000 */
[C---:B------:R-:W-:Y:S02]  /*145f0*/  FMUL.FTZ R108, R2.reuse, R108 ;  /* 0x0000006c026c7220 */ /* 0x040fe40000410000 */
[----:B------:R-:W-:Y:S01]  /*14600*/  FMUL.FTZ R109, R2, R109 ;  /* 0x0000006d026d7220 */ /* 0x000fe20000410000 */
[C---:B------:R-:W-:Y:S04]  /*14610*/  HMMA.16816.F32.BF16 R72, R144.reuse, R148, R72 ;  /* 0x000000949048723c */ /* 0x040fe80000041848 */
[--C-:B-1----:R-:W-:Y:S02]  /*14620*/  FFMA.FTZ R138, R199, c[0x0][0x2d0], -R142.reuse ;  /* 0x0000b400c78a7a23 */ /* 0x102fe4000001088e */
[C---:B------:R-:W-:Y:S02]  /*14630*/  FMUL.FTZ R110, R0.reuse, R110 ;  /* 0x0000006e006e7220 */ /* 0x040fe40000410000 */
[-C--:B------:R-:W-:Y:S01]  /*14640*/  HMMA.16816.F32.BF16 R76, R144, R150.reuse, R76 ;  /* 0x00000096904c723c */ /* 0x080fe2000004184c */
[----:B------:R1:W4:Y:S03]  /*14650*/  MUFU.EX2 R188, R138 ;  /* 0x0000008a00bc7308 */ /* 0x0003260000000800 */
[----:B------:R-:W-:Y:S02]  /*14660*/  FMUL.FTZ R111, R0, R111 ;  /* 0x0000006f006f7220 */ /* 0x000fe40000410000 */
[C---:B------:R-:W-:Y:S02]  /*14670*/  FMUL.FTZ R112, R133.reuse, R112 ;  /* 0x0000007085707220 */ /* 0x040fe40000410000 */
[C---:B------:R-:W-:Y:S01]  /*14680*/  HMMA.16816.F32.BF16 R80, R192.reuse, R150, R80 ;  /* 0x00000096c050723c */ /* 0x040fe20000041850 */
[----:B------:R-:W5:Y:S03]  /*14690*/  LDSM.16.MT88.4 R148, [R228+0x3880] ;  /* 0x00388000e494783b */ /* 0x000f660000004200 */
[C---:B------:R-:W-:Y:S02]  /*146a0*/  FMUL.FTZ R113, R133.reuse, R113 ;  /* 0x0000007185717220 */ /* 0x040fe40000410000 */
[C---:B------:R-:W-:Y:S02]  /*146b0*/  FMUL.FTZ R114, R132.reuse, R114 ;  /* 0x0000007284727220 */ /* 0x040fe40000410000 */
[-C--:B--2---:R-:W-:Y:S04]  /*146c0*/  HMMA.16816.F32.BF16 R84, R192, R152.reuse, R84 ;  /* 0x00000098c054723c */ /* 0x084fe80000041854 */
[C---:B------:R-:W-:Y:S02]  /*146d0*/  FMUL.FTZ R115, R132.reuse, R115 ;  /* 0x0000007384737220 */ /* 0x040fe40000410000 */
[----:B------:R-:W-:Y:S02]  /*146e0*/  FMUL.FTZ R116, R133, R116 ;  /* 0x0000007485747220 */ /* 0x000fe40000410000 */
[C---:B------:R-:W-:Y:S04]  /*146f0*/  HMMA.16816.F32.BF16 R88, R144.reuse, R152, R88 ;  /* 0x000000989058723c */ /* 0x040fe80000041858 */
[--C-:B-1----:R-:W-:Y:S02]  /*14700*/  FFMA.FTZ R138, R201, c[0x0][0x2d0], -R141.reuse ;  /* 0x0000b400c98a7a23 */ /* 0x102fe4000001088d */
[C---:B------:R-:W-:Y:S02]  /*14710*/  FMUL.FTZ R117, R133.reuse, R117 ;  /* 0x0000007585757220 */ /* 0x040fe40000410000 */
        /* <DEDUP_REMOVED lines=9> */
[-C--:B-----5:R-:W-:Y:S03]  /*147b0*/  HMMA.16816.F32.BF16 R100, R192, R148.reuse, R100 ;  /* 0x00000094c064723c */ /* 0x0a0fe60000041864 */
[----:B------:R-:W-:Y:S02]  /*147c0*/  FMUL.FTZ R123, R0, R123 ;  /* 0x0000007b007b7220 */ /* 0x000fe40000410000 */
[C---:B------:R-:W-:Y:S02]  /*147d0*/  FMUL.FTZ R124, R2.reuse, R124 ;  /* 0x0000007c027c7220 */ /* 0x040fe40000410000 */
[----:B------:R-:W-:Y:S01]  /*147e0*/  FMUL.FTZ R125, R2, R125 ;  /* 0x0000007d027d7220 */ /* 0x000fe20000410000 */
[C---:B------:R-:W-:Y:S04]  /*147f0*/  HMMA.16816.F32.BF16 R104, R144.reuse, R148, R104 ;  /* 0x000000949068723c */ /* 0x040fe80000041868 */
[----:B-1----:R-:W-:Y:S02]  /*14800*/  FFMA.FTZ R138, R204, c[0x0][0x2d0], -R141 ;  /* 0x0000b400cc8a7a23 */ /* 0x002fe4000001088d */
[C---:B------:R-:W-:Y:S02]  /*14810*/  FMUL.FTZ R126, R0.reuse, R126 ;  /* 0x0000007e007e7220 */ /* 0x040fe40000410000 */
[-C--:B------:R-:W-:Y:S01]  /*14820*/  HMMA.16816.F32.BF16 R108, R144, R150.reuse, R108 ;  /* 0x00000096906c723c */ /* 0x080fe2000004186c */
[----:B------:R1:W5:Y:S03]  /*14830*/  MUFU.EX2 R170, R138 ;  /* 0x0000008a00aa7308 */ /* 0x0003660000000800 */
[----:B------:R-:W-:Y:S02]  /*14840*/  FMUL.FTZ R127, R0, R127 ;  /* 0x0000007f007f7220 */ /* 0x000fe40000410000 */
[C---:B------:R-:W-:Y:S02]  /*14850*/  FMUL.FTZ R128, R133.reuse, R128 ;  /* 0x0000008085807220 */ /* 0x040fe40000410000 */
[C---:B------:R-:W-:Y:S01]  /*14860*/  HMMA.16816.F32.BF16 R112, R192.reuse, R150, R112 ;  /* 0x00000096c070723c */ /* 0x040fe20000041870 */
[----:B------:R-:W5:Y:S03]  /*14870*/  LDSM.16.MT88.4 R148, [R225+0x2880] ;  /* 0x00288000e194783b */ /* 0x000f660000004200 */
[----:B------:R-:W-:Y:S02]  /*14880*/  FMUL.FTZ R129, R133, R129 ;  /* 0x0000008185817220 */ /* 0x000fe40000410000 */
[C---:B------:R-:W-:Y:S02]  /*14890*/  FMUL.FTZ R130, R132.reuse, R130 ;  /* 0x0000008284827220 */ /* 0x040fe40000410000 */
[-C--:B--2---:R-:W-:Y:S04]  /*148a0*/  HMMA.16816.F32.BF16 R116, R192, R152.reuse, R116 ;  /* 0x00000098c074723c */ /* 0x084fe80000041874 */
[----:B------:R-:W-:Y:S04]  /*148b0*/  FMUL.FTZ R131, R132, R131 ;  /* 0x0000008384837220 */ /* 0x000fe80000410000 */
[C---:B------:R-:W-:Y:S04]  /*148c0*/  HMMA.16816.F32.BF16 R120, R144.reuse, R152, R120 ;  /* 0x000000989078723c */ /* 0x040fe80000041878 */
[--C-:B-1----:R-:W-:Y:S04]  /*148d0*/  FFMA.FTZ R138, R203, c[0x0][0x2d0], -R142.reuse ;  /* 0x0000b400cb8a7a23 */ /* 0x102fe8000001088e */
[-C--:B------:R-:W-:Y:S01]  /*148e0*/  HMMA.16816.F32.BF16 R124, R144, R154.reuse, R124 ;  /* 0x0000009a907c723c */ /* 0x080fe2000004187c */
[----:B------:R1:W-:Y:S06]  /*148f0*/  MUFU.EX2 R168, R138 ;  /* 0x0000008a00a87308 */ /* 0x0003ec0000000800 */
[----:B---3--:R-:W-:Y:S01]  /*14900*/  F2FP.BF16.PACK_AB R144, R139, R174 ;  /* 0x000000ae8b90723e */ /* 0x008fe200000010ff */
[----:B------:R-:W-:Y:S04]  /*14910*/  HMMA.16816.F32.BF16 R128, R192, R154, R128 ;  /* 0x0000009ac080723c */ /* 0x000fe80000041880 */
[----:B----4-:R-:W-:Y:S02]  /*14920*/  F2FP.BF16.PACK_AB R145, R188, R186 ;  /* 0x000000babc91723e */ /* 0x010fe400000010ff */
[----:B-----5:R-:W-:Y:S01]  /*14930*/  F2FP.BF16.PACK_AB R146, R170, R190 ;  /* 0x000000beaa92723e */ /* 0x020fe200000010ff */
[----:B-1----:R-:W-:Y:S04]  /*14940*/  FFMA.FTZ R138, R206, c[0x0][0x2d0], -R142 ;  /* 0x0000b400ce8a7a23 */ /* 0x002fe8000001088e */
[----:B------:R1:W2:Y:S02]  /*14950*/  MUFU.EX2 R171, R138 ;  /* 0x0000008a00ab7308 */ /* 0x0002a40000000800 */
[--C-:B-1----:R-:W-:Y:S01]  /*14960*/  FFMA.FTZ R138, R205, c[0x0][0x2d0], -R143.reuse ;  /* 0x0000b400cd8a7a23 */ /* 0x102fe2000001088f */
[----:B--2---:R-:W-:Y:S07]  /*14970*/  F2FP.BF16.PACK_AB R147, R171, R168 ;  /* 0x000000a8ab93723e */ /* 0x004fee00000010ff */
[----:B------:R1:W-:Y:S01]  /*14980*/  MUFU.EX2 R187, R138 ;  /* 0x0000008a00bb7308 */ /* 0x0003e20000000800 */
[-C--:B------:R-:W-:Y:S05]  /*14990*/  HMMA.16816.F32.BF16 R4, R144, R148.reuse, R4 ;  /* 0x000000949004723c */ /* 0x080fea0000041804 */
[--C-:B-1----:R-:W-:Y:S04]  /*149a0*/  FFMA.FTZ R138, R208, c[0x0][0x2d0], -R143.reuse ;  /* 0x0000b400d08a7a23 */ /* 0x102fe8000001088f */
[----:B------:R1:W2:Y:S03]  /*149b0*/  MUFU.EX2 R189, R138 ;  /* 0x0000008a00bd7308 */ /* 0x0002a60000000800 */
[--C-:B-1----:R-:W-:Y:S01]  /*149c0*/  FFMA.FTZ R138, R210, c[0x0][0x2d0], -R143.reuse ;  /* 0x0000b400d28a7a23 */ /* 0x102fe2000001088f */
[----:B--2---:R-:W-:Y:S06]  /*149d0*/  F2FP.BF16.PACK_AB R152, R189, R187 ;  /* 0x000000bbbd98723e */ /* 0x004fec00000010ff */
        /* <DEDUP_REMOVED lines=27> */
[----:B------:R-:W3:Y:S03]  /*14b90*/  LDSM.16.MT88.4 R156, [R226+0x4080] ;  /* 0x00408000e29c783b */ /* 0x000ee60000004200 */
[--C-:B-1----:R-:W-:Y:S04]  /*14ba0*/  FFMA.FTZ R138, R218, c[0x0][0x2d0], -R142.reuse ;  /* 0x0000b400da8a7a23 */ /* 0x102fe8000001088e */
[-C--:B------:R-:W-:Y:S01]  /*14bb0*/  HMMA.16816.F32.BF16 R36, R144, R160.reuse, R36 ;  /* 0x000000a09024723c */ /* 0x080fe20000041824 */
[----:B------:R1:W-:Y:S07]  /*14bc0*/  MUFU.EX2 R221, R138 ;  /* 0x0000008a00dd7308 */ /* 0x0003ee0000000800 */
[C---:B------:R-:W-:Y:S08]  /*14bd0*/  HMMA.16816.F32.BF16 R40, R152.reuse, R160, R40 ;  /* 0x000000a09828723c */ /* 0x040ff00000041828 */
[-C--:B------:R-:W-:Y:S08]  /*14be0*/  HMMA.16816.F32.BF16 R44, R152, R162.reuse, R44 ;  /* 0x000000a2982c723c */ /* 0x080ff0000004182c */
[C---:B------:R-:W-:Y:S01]  /*14bf0*/  HMMA.16816.F32.BF16 R48, R144.reuse, R162, R48 ;  /* 0x000000a29030723c */ /* 0x040fe20000041830 */
[----:B------:R-:W4:Y:S03]  /*14c00*/  LDSM.16.MT88.4 R160, [R228+0x4080] ;  /* 0x00408000e4a0783b */ /* 0x000f260000004200 */
[--C-:B-1----:R-:W-:Y:S01]  /*14c10*/  FFMA.FTZ R138, R222, c[0x0][0x2d0], -R142.reuse ;  /* 0x0000b400de8a7a23 */ /* 0x102fe2000001088e */
[----:B------:R-:W-:Y:S03]  /*14c20*/  MOV R222, R171 ;  /* 0x000000ab00de7202 */ /* 0x000fe60000000f00 */
[-C--:B------:R-:W-:Y:S01]  /*14c30*/  HMMA.16816.F32.BF16 R52, R144, R164.reuse, R52 ;  /* 0x000000a49034723c */ /* 0x080fe20000041834 */
[----:B------:R1:W5:Y:S07]  /*14c40*/  MUFU.EX2 R220, R138 ;  /* 0x0000008a00dc7308 */ /* 0x00036e0000000800 */
[C---:B------:R-:W-:Y:S07]  /*14c50*/  HMMA.16816.F32.BF16 R56, R152.reuse, R164, R56 ;  /* 0x000000a49838723c */ /* 0x040fee0000041838 */
[----:B------:R-:W-:Y:S01]  /*14c60*/  MOV R165, R174 ;  /* 0x000000ae00a57202 */ /* 0x000fe20000000f00 */
[-C--:B------:R-:W-:Y:S08]  /*14c70*/  HMMA.16816.F32.BF16 R60, R152, R166.reuse, R60 ;  /* 0x000000a6983c723c */ /* 0x080ff0000004183c */
[C---:B------:R-:W-:Y:S04]  /*14c80*/  HMMA.16816.F32.BF16 R64, R144.reuse, R166, R64 ;  /* 0x000000a69040723c */ /* 0x040fe80000041840 */
[--C-:B-1----:R-:W-:Y:S02]  /*14c90*/  FFMA.FTZ R138, R196, c[0x0][0x2d0], -R141.reuse ;  /* 0x0000b400c48a7a23 */ /* 0x102fe4000001088d */
[----:B------:R-:W-:Y:S01]  /*14ca0*/  LDSM.16.MT88.4 R196, [R227+0x3080] ;  /* 0x00308000e3c4783b */ /* 0x000fe20000004200 */
[----:B------:R-:W-:Y:S01]  /*14cb0*/  FFMA.FTZ R141, R191, c[0x0][0x2d0], -R141 ;  /* 0x0000b400bf8d7a23 */ /* 0x000fe2000001088d */
[-C--:B--2---:R-:W-:Y:S01]  /*14cc0*/  HMMA.16816.F32.BF16 R68, R144, R148.reuse, R68 ;  /* 0x000000949044723c */ /* 0x084fe20000041844 */
[----:B------:R1:W-:Y:S07]  /*14cd0*/  MUFU.EX2 R218, R138 ;  /* 0x0000008a00da7308 */ /* 0x0003ee0000000800 */
[C---:B------:R-:W-:Y:S03]  /*14ce0*/  HMMA.16816.F32.BF16 R72, R152.reuse, R148, R72 ;  /* 0x000000949848723c */ /* 0x040fe60000041848 */
[----:B------:R5:W2:Y:S05]  /*14cf0*/  MUFU.EX2 R211, R141 ;  /* 0x0000008d00d37308 */ /* 0x000aaa0000000800 */
[-C--:B------:R-:W-:Y:S08]  /*14d00*/  HMMA.16816.F32.BF16 R76, R152, R150.reuse, R76 ;  /* 0x00000096984c723c */ /* 0x080ff0000004184c */
[C---:B------:R-:W-:Y:S01]  /*14d10*/  HMMA.16816.F32.BF16 R80, R144.reuse, R150, R80 ;  /* 0x000000969050723c */ /* 0x040fe20000041850 */
[----:B------:R-:W2:Y:S03]  /*14d20*/  LDSM.16.MT88.4 R148, [R227+0x4080] ;  /* 0x00408000e394783b */ /* 0x000ea60000004200 */
[--C-:B-1----:R-:W-:Y:S01]  /*14d30*/  FFMA.FTZ R138, R250, c[0x0][0x2d0], -R142.reuse ;  /* 0x0000b400fa8a7a23 */ /* 0x102fe2000001088e */
[----:B------:R-:W-:Y:S01]  /*14d40*/  MOV R250, R170 ;  /* 0x000000aa00fa7202 */ /* 0x000fe20000000f00 */
[----:B------:R-:W-:Y:S01]  /*14d50*/  FFMA.FTZ R142, R252, c[0x0][0x2d0], -R142 ;  /* 0x0000b400fc8e7a23 */ /* 0x000fe2000001088e */
[----:B------:R-:W-:Y:S01]  /*14d60*/  MOV R252, R169 ;  /* 0x000000a900fc7202 */ /* 0x000fe20000000f00 */
[-C--:B---3--:R-:W-:Y:S01]  /*14d70*/  HMMA.16816.F32.BF16 R84, R144, R156.reuse, R84 ;  /* 0x0000009c9054723c */ /* 0x088fe20000041854 */
[----:B------:R1:W-:Y:S03]  /*14d80*/  MUFU.EX2 R210, R138 ;  /* 0x0000008a00d27308 */ /* 0x0003e60000000800 */
[----:B-----5:R-:W-:Y:S04]  /*14d90*/  F2FP.BF16.PACK_AB R141, R220, R221 ;  /* 0x000000dddc8d723e */ /* 0x020fe800000010ff */
[C---:B------:R-:W-:Y:S03]  /*14da0*/  HMMA.16816.F32.BF16 R88, R152.reuse, R156, R88 ;  /* 0x0000009c9858723c */ /* 0x040fe60000041858 */
[----:B------:R2:W-:Y:S05]  /*14db0*/  MUFU.EX2 R209, R142 ;  /* 0x0000008e00d17308 */ /* 0x0005ea0000000800 */
[-C--:B------:R-:W-:Y:S08]  /*14dc0*/  HMMA.16816.F32.BF16 R92, R152, R158.reuse, R92 ;  /* 0x0000009e985c723c */ /* 0x080ff0000004185c */
[C---:B------:R-:W-:Y:S01]  /*14dd0*/  HMMA.16816.F32.BF16 R96, R144.reuse, R158, R96 ;  /* 0x0000009e9060723c */ /* 0x040fe20000041860 */
[----:B------:R-:W3:Y:S03]  /*14de0*/  LDSM.16.MT88.4 R156, [R225+0x3080] ;  /* 0x00308000e19c783b */ /* 0x000ee60000004200 */
[--C-:B-1----:R-:W-:Y:S01]  /*14df0*/  FFMA.FTZ R138, R246, c[0x0][0x2d0], -R143.reuse ;  /* 0x0000b400f68a7a23 */ /* 0x102fe2000001088f */
[----:B------:R-:W-:Y:S03]  /*14e00*/  MOV R246, R168 ;  /* 0x000000a800f67202 */ /* 0x000fe60000000f00 */
[-C--:B----4-:R-:W-:Y:S01]  /*14e10*/  HMMA.16816.F32.BF16 R100, R144, R160.reuse, R100 ;  /* 0x000000a09064723c */ /* 0x090fe20000041864 */
[----:B------:R1:W-:Y:S03]  /*14e20*/  MUFU.EX2 R208, R138 ;  /* 0x0000008a00d07308 */ /* 0x0003e60000000800 */
[----:B--2---:R-:W-:Y:S04]  /*14e30*/  F2FP.BF16.PACK_AB R142, R211, R218 ;  /* 0x000000dad38e723e */ /* 0x004fe800000010ff */
[C---:B------:R-:W-:Y:S08]  /*14e40*/  HMMA.16816.F32.BF16 R104, R152.reuse, R160, R104 ;  /* 0x000000a09868723c */ /* 0x040ff00000041868 */
[-C--:B------:R-:W-:Y:S08]  /*14e50*/  HMMA.16816.F32.BF16 R108, R152, R162.reuse, R108 ;  /* 0x000000a2986c723c */ /* 0x080ff0000004186c */
[C---:B------:R-:W-:Y:S04]  /*14e60*/  HMMA.16816.F32.BF16 R112, R144.reuse, R162, R112 ;  /* 0x000000a29070723c */ /* 0x040fe80000041870 */
[--C-:B-1----:R-:W-:Y:S01]  /*14e70*/  FFMA.FTZ R138, R248, c[0x0][0x2d0], -R143.reuse ;  /* 0x0000b400f88a7a23 */ /* 0x102fe2000001088f */
[----:B------:R-:W-:Y:S03]  /*14e80*/  MOV R248, R190 ;  /* 0x000000be00f87202 */ /* 0x000fe60000000f00 */
[-C--:B------:R-:W-:Y:S01]  /*14e90*/  HMMA.16816.F32.BF16 R116, R144, R148.reuse, R116 ;  /* 0x000000949074723c */ /* 0x080fe20000041874 */
[----:B------:R1:W2:Y:S07]  /*14ea0*/  MUFU.EX2 R207, R138 ;  /* 0x0000008a00cf7308 */ /* 0x0002ae0000000800 */
[C---:B------:R-:W-:Y:S08]  /*14eb0*/  HMMA.16816.F32.BF16 R120, R152.reuse, R148, R120 ;  /* 0x000000949878723c */ /* 0x040ff00000041878 */
[-C--:B------:R-:W-:Y:S08]  /*14ec0*/  HMMA.16816.F32.BF16 R124, R152, R150.reuse, R124 ;  /* 0x00000096987c723c */ /* 0x080ff0000004187c */
[----:B------:R-:W-:Y:S04]  /*14ed0*/  HMMA.16816.F32.BF16 R128, R144, R150, R128 ;  /* 0x000000969080723c */ /* 0x000fe80000041880 */
[--C-:B-1----:R-:W-:Y:S01]  /*14ee0*/  FFMA.FTZ R138, R249, c[0x0][0x2d0], -R143.reuse ;  /* 0x0000b400f98a7a23 */ /* 0x102fe2000001088f */
[----:B--2---:R-:W-:Y:S01]  /*14ef0*/  F2FP.BF16.PACK_AB R192, R207, R208 ;  /* 0x000000d0cfc0723e */ /* 0x004fe200000010ff */
[----:B------:R-:W-:Y:S01]  /*14f00*/  FFMA.FTZ R143, R251, c[0x0][0x2d0], -R143 ;  /* 0x0000b400fb8f7a23 */ /* 0x000fe2000001088f */
[----:B------:R-:W-:Y:S01]  /*14f10*/  MOV R249, R189 ;  /* 0x000000bd00f97202 */ /* 0x000fe20000000f00 */
[----:B------:R1:W-:Y:S01]  /*14f20*/  MUFU.EX2 R206, R138 ;  /* 0x0000008a00ce7308 */ /* 0x0003e20000000800 */
[----:B------:R-:W-:Y:S02]  /*14f30*/  MOV R251, R188 ;  /* 0x000000bc00fb7202 */ /* 0x000fe40000000f00 */
[----:B------:R-:W-:Y:S07]  /*14f40*/  LDSM.16.MT88.4 R188, [R228+0x3080] ;  /* 0x00308000e4bc783b */ /* 0x000fee0000004200 */
[----:B------:R2:W4:Y:S01]  /*14f50*/  MUFU.EX2 R205, R143 ;  /* 0x0000008f00cd7308 */ /* 0x0005220000000800 */
[--C-:B-1----:R-:W-:Y:S01]  /*14f60*/  FFMA.FTZ R138, R212, c[0x0][0x2d0], -R134.reuse ;  /* 0x0000b400d48a7a23 */ /* 0x102fe20000010886 */
[----:B------:R-:W-:Y:S08]  /*14f70*/  MOV R212, R139 ;  /* 0x0000008b00d47202 */ /* 0x000ff00000000f00 */
[----:B------:R1:W-:Y:S01]  /*14f80*/  MUFU.EX2 R139, R138 ;  /* 0x0000008a008b7308 */ /* 0x0003e20000000800 */
[----:B--2---:R-:W-:Y:S02]  /*14f90*/  F2FP.BF16.PACK_AB R143, R209, R210 ;  /* 0x000000d2d18f723e */ /* 0x004fe400000010ff */
[----:B----4-:R-:W-:Y:S01]  /*14fa0*/  F2FP.BF16.PACK_AB R194, R205, R206 ;  /* 0x000000cecdc2723e */ /* 0x010fe200000010ff */
[--C-:B-1----:R-:W-:Y:S01]  /*14fb0*/  FFMA.FTZ R138, R214, c[0x0][0x2d0], -R134.reuse ;  /* 0x0000b400d68a7a23 */ /* 0x102fe20000010886 */
[----:B------:R-:W-:Y:S02]  /*14fc0*/  MOV R214, R187 ;  /* 0x000000bb00d67202 */ /* 0x000fe40000000f00 */
[----:B------:R-:W-:Y:S03]  /*14fd0*/  MOV R187, R172 ;  /* 0x000000ac00bb7202 */ /* 0x000fe60000000f00 */
[----:B------:R1:W2:Y:S02]  /*14fe0*/  MUFU.EX2 R200, R138 ;  /* 0x0000008a00c87308 */ /* 0x0002a40000000800 */
[--C-:B-1----:R-:W-:Y:S01]  /*14ff0*/  FFMA.FTZ R138, R213, c[0x0][0x2d0], -R134.reuse ;  /* 0x0000b400d58a7a23 */ /* 0x102fe20000010886 */
[----:B------:R-:W-:Y:S01]  /*15000*/  MOV R213, R186 ;  /* 0x000000ba00d57202 */ /* 0x000fe20000000f00 */
[----:B------:R-:W-:Y:S01]  /*15010*/  FFMA.FTZ R134, R140, c[0x0][0x2d0], -R134 ;  /* 0x0000b4008c867a23 */ /* 0x000fe20000010886 */
[----:B------:R-:W-:Y:S02]  /*15020*/  MOV R186, R175 ;  /* 0x000000af00ba7202 */ /* 0x000fe40000000f00 */
[----:B------:R-:W1:Y:S03]  /*15030*/  LDSM.16.MT88.4 R172, [R226+0x3080] ;  /* 0x00308000e2ac783b */ /* 0x000e660000004200 */
[----:B------:R-:W-:Y:S01]  /*15040*/  MUFU.EX2 R138, R138 ;  /* 0x0000008a008a7308 */ /* 0x000fe20000000800 */
[----:B------:R-:W-:Y:S02]  /*15050*/  F2FP.BF16.PACK_AB R140, R244, R223 ;  /* 0x000000dff48c723e */ /* 0x000fe400000010ff */
[----:B--2---:R-:W-:Y:S05]  /*15060*/  F2FP.BF16.PACK_AB R193, R200, R139 ;  /* 0x0000008bc8c1723e */ /* 0x004fea00000010ff */
[-C--:B---3--:R-:W-:Y:S01]  /*15070*/  HMMA.16816.F32.BF16 R144, R140, R156.reuse, R4 ;  /* 0x0000009c8c90723c */ /* 0x088fe20000041804 */
[----:B------:R-:W2:Y:S01]  /*15080*/  LDSM.16.MT88.4 R4, [R225+0x4880] ;  /* 0x00488000e104783b */ /* 0x000ea20000004200 */
[----:B------:R-:W3:Y:S03]  /*15090*/  MUFU.EX2 R134, R134 ;  /* 0x0000008600867308 */ /* 0x000ee60000000800 */
[----:B---3--:R-:W-:Y:S07]  /*150a0*/  F2FP.BF16.PACK_AB R195, R134, R138 ;  /* 0x0000008a86c3723e */ /* 0x008fee00000010ff */
[C---:B------:R-:W-:Y:S01]  /*150b0*/  HMMA.16816.F32.BF16 R148, R192.reuse, R156, R8 ;  /* 0x0000009cc094723c */ /* 0x040fe20000041808 */
[----:B------:R-:W3:Y:S07]  /*150c0*/  LDSM.16.MT88.4 R8, [R226+0x4880] ;  /* 0x00488000e208783b */ /* 0x000eee0000004200 */
[-C--:B------:R-:W-:Y:S01]  /*150d0*/  HMMA.16816.F32.BF16 R152, R192, R158.reuse, R12 ;  /* 0x0000009ec098723c */ /* 0x080fe2000004180c */
[----:B------:R-:W4:Y:S07]  /*150e0*/  LDSM.16.MT88.4 R12, [R228+0x4880] ;  /* 0x00488000e40c783b */ /* 0x000f2e0000004200 */
[C---:B------:R-:W-:Y:S01]  /*150f0*/  HMMA.16816.F32.BF16 R156, R140.reuse, R158, R16 ;  /* 0x0000009e8c9c723c */ /* 0x040fe20000041810 */
[----:B------:R-:W2:Y:S07]  /*15100*/  LDSM.16.MT88.4 R16, [R227+0x4880] ;  /* 0x00488000e310783b */ /* 0x000eae0000004200 */
[-C--:B-1----:R-:W-:Y:S07]  /*15110*/  HMMA.16816.F32.BF16 R160, R140, R172.reuse, R20 ;  /* 0x000000ac8ca0723c */ /* 0x082fee0000041814 */
[----:B------:R-:W-:Y:S02]  /*15120*/  MOV R23, R165 ;  /* 0x000000a500177202 */ /* 0x000fe40000000f00 */
[C---:B------:R-:W-:Y:S01]  /*15130*/  HMMA.16816.F32.BF16 R164, R192.reuse, R172, R24 ;  /* 0x000000acc0a4723c */ /* 0x040fe20000041818 */
[----:B------:R-:W5:Y:S03]  /*15140*/  LDL.LU R27, [R1+0x2c] ;  /* 0x00002c00011b7983 */ /* 0x000f660000300800 */
[----:B------:R-:W-:Y:S02]  /*15150*/  MOV R22, R245 ;  /* 0x000000f500167202 */ /* 0x000fe40000000f00 */
[----:B------:R-:W-:Y:S02]  /*15160*/  MOV R245, R182 ;  /* 0x000000b600f57202 */ /* 0x000fe40000000f00 */
[-C--:B------:R-:W-:Y:S01]  /*15170*/  HMMA.16816.F32.BF16 R168, R192, R174.reuse, R28 ;  /* 0x000000aec0a8723c */ /* 0x080fe2000004181c */
[----:B------:R-:W5:Y:S03]  /*15180*/  LDL.LU R28, [R1+0x28] ;  /* 0x00002800011c7983 */ /* 0x000f660000300800 */
[----:B------:R-:W-:Y:S02]  /*15190*/  MOV R21, R187 ;  /* 0x000000bb00157202 */ /* 0x000fe40000000f00 */
[----:B------:R-:W-:Y:S02]  /*151a0*/  MOV R20, R186 ;  /* 0x000000ba00147202 */ /* 0x000fe40000000f00 */
[C---:B------:R-:W-:Y:S01]  /*151b0*/  HMMA.16816.F32.BF16 R172, R140.reuse, R174, R32 ;  /* 0x000000ae8cac723c */ /* 0x040fe20000041820 */
[----:B------:R-:W5:Y:S03]  /*151c0*/  LDL.LU R33, [R1+0x20] ;  /* 0x0000200001217983 */ /* 0x000f660000300800 */
[----:B------:R-:W-:Y:S01]  /*151d0*/  MOV R31, R178 ;  /* 0x000000b2001f7202 */ /* 0x000fe20000000f00 */
[----:B------:R-:W5:Y:S01]  /*151e0*/  LDL.LU R32, [R1+0x24] ;  /* 0x0000240001207983 */ /* 0x000f620000300800 */
[----:B------:R-:W-:Y:S02]  /*151f0*/  MOV R30, R179 ;  /* 0x000000b3001e7202 */ /* 0x000fe40000000f00 */
[----:B------:R-:W-:Y:S04]  /*15200*/  MOV R35, R176 ;  /* 0x000000b000237202 */ /* 0x000fe80000000f00 */
[----:B------:R-:W-:Y:S02]  /*15210*/  MOV R34, R177 ;  /* 0x000000b100227202 */ /* 0x000fe40000000f00 */
[-C--:B------:R-:W-:Y:S03]  /*15220*/  HMMA.16816.F32.BF16 R176, R140, R188.reuse, R36 ;  /* 0x000000bc8cb0723c */ /* 0x080fe60000041824 */
[----:B------:R-:W-:Y:S02]  /*15230*/  MOV R24, R183 ;  /* 0x000000b700187202 */ /* 0x000fe40000000f00 */
[----:B------:R-:W-:Y:S02]  /*15240*/  MOV R29, R181 ;  /* 0x000000b5001d7202 */ /* 0x000fe40000000f00 */
[----:B------:R-:W-:Y:S02]  /*15250*/  MOV R39, R180 ;  /* 0x000000b400277202 */ /* 0x000fe40000000f00 */
[C---:B------:R-:W-:Y:S04]  /*15260*/  HMMA.16816.F32.BF16 R180, R192.reuse, R188, R40 ;  /* 0x000000bcc0b4723c */ /* 0x040fe80000041828 */
[----:B------:R-:W-:Y:S02]  /*15270*/  MOV R26, R185 ;  /* 0x000000b9001a7202 */ /* 0x000fe40000000f00 */
[----:B------:R-:W-:Y:S02]  /*15280*/  MOV R25, R184 ;  /* 0x000000b800197202 */ /* 0x000fe40000000f00 */
        /* <DEDUP_REMOVED lines=21> */
[----:B------:R-:W-:Y:S04]  /*153e0*/  HMMA.16816.F32.BF16 R128, R140, R18, R128 ;  /* 0x000000128c80723c */ /* 0x000fe80000041880 */
[----:B-----5:R-:W-:Y:S04]  /*153f0*/  FFMA.FTZ R4, R2, R28, R35 ;  /* 0x0000001c02047223 */ /* 0x020fe80000010023 */
[----:B------:R-:W-:Y:S04]  /*15400*/  FADD.FTZ R4, R31, R4 ;  /* 0x000000041f047221 */ /* 0x000fe80000010000 */
[----:B------:R-:W-:Y:S02]  /*15410*/  FFMA.FTZ R133, R133, R33, R39 ;  /* 0x0000002185857223 */ /* 0x000fe40000010027 */
[----:B------:R-:W-:Y:S02]  /*15420*/  FADD.FTZ R5, R26, R4 ;  /* 0x000000041a057221 */ /* 0x000fe40000010000 */
[----:B------:R-:W-:Y:S02]  /*15430*/  FFMA.FTZ R132, R132, R32, R34 ;  /* 0x0000002084847223 */ /* 0x000fe40000010022 */
[----:B------:R-:W-:Y:S02]  /*15440*/  FADD.FTZ R2, R29, R133 ;  /* 0x000000851d027221 */ /* 0x000fe40000010000 */
[----:B------:R-:W-:Y:S02]  /*15450*/  FADD.FTZ R132, R30, R132 ;  /* 0x000000841e847221 */ /* 0x000fe40000010000 */
[----:B------:R-:W-:Y:S02]  /*15460*/  FADD.FTZ R2, R24, R2 ;  /* 0x0000000218027221 */ /* 0x000fe40000010000 */
[----:B------:R-:W-:Y:S02]  /*15470*/  FFMA.FTZ R4, R0, R27, R215 ;  /* 0x0000001b00047223 */ /* 0x000fe400000100d7 */
        /* <DEDUP_REMOVED lines=48> */
.L_x_997:
[----:B-12---:R-:W2:Y:S04]  /*15780*/  LDL.LU R0, [R1+0x20] ;  /* 0x0000200001007983 */ /* 0x006ea80000300800 */
        /* <DEDUP_REMOVED lines=26> */
[----:B------:R-:W-:Y:S01]  /*15930*/  FSETP.NE.FTZ.AND P2, PT, R9, RZ, PT ;  /* 0x000000ff0900720b */ /* 0x000fe20003f55000 */
[----:B----4-:R-:W-:-:S03]  /*15940*/  FADD.FTZ R8, R2, R8 ;  /* 0x0000000802087221 */ /* 0x010fc60000010000 */
[----:B------:R-:W-:Y:S02]  /*15950*/  FSETP.NE.FTZ.AND P1, PT, R6, RZ, PT ;  /* 0x000000ff0600720b */ /* 0x000fe40003f35000 */
[----:B------:R-:W-:-:S03]  /*15960*/  MOV R2, RZ ;  /* 0x000000ff00027202 */ /* 0x000fc60000000f00 */
[----:B------:R-:W1:Y:S01]  /*15970*/  @P3 MUFU.RCP R0, R5 ;  /* 0x0000000500003308 */ /* 0x000e620000001000 */
[----:B------:R-:W-:-:S07]  /*15980*/  FSETP.NE.FTZ.AND P0, PT, R8, RZ, PT ;  /* 0x000000ff0800720b */ /* 0x000fce0003f15000 */
[----:B------:R-:W-:Y:S01]  /*15990*/  @P2 MUFU.RCP R4, R9 ;  /* 0x0000000900042308 */ /* 0x000fe20000001000 */
[----:B-1----:R-:W-:-:S07]  /*159a0*/  FMUL.FTZ R144, R0, R144 ;  /* 0x0000009000907220 */ /* 0x002fce0000410000 */
        /* <DEDUP_REMOVED lines=19> */
[C---:B------:R-:W-:Y:S01]  /*15ae0*/  FMUL.FTZ R68, R0.reuse, R68 ;  /* 0x0000004400447220 */ /* 0x040fe20000410000 */
[----:B------:R-:W-:Y:S01]  /*15af0*/  @P0 MUFU.LG2 R6, R8 ;  /* 0x0000000800060308 */ /* 0x000fe20000000c00 */
        /* <DEDUP_REMOVED lines=16> */
[----:B-1----:R-:W-:-:S02]  /*15c00*/  FMUL.FTZ R148, R2, R148 ;  /* 0x0000009402947220 */ /* 0x002fc40000410000 */
[C---:B------:R-:W-:Y:S02]  /*15c10*/  FMUL.FTZ R149, R2.reuse, R149 ;  /* 0x0000009502957220 */ /* 0x040fe40000410000 */
[C---:B------:R-:W-:Y:S01]  /*15c20*/  FMUL.FTZ R152, R2.reuse, R152 ;  /* 0x0000009802987220 */ /* 0x040fe20000410000 */
[----:B------:R1:W2:Y:S01]  /*15c30*/  @P0 MUFU.RCP R0, R8 ;  /* 0x0000000800000308 */ /* 0x0002a20000001000 */
[C---:B------:R-:W-:Y:S02]  /*15c40*/  FMUL.FTZ R153, R2.reuse, R153 ;  /* 0x0000009902997220 */ /* 0x040fe40000410000 */
[C---:B------:R-:W-:Y:S02]  /*15c50*/  FMUL.FTZ R164, R2.reuse, R164 ;  /* 0x000000a402a47220 */ /* 0x040fe40000410000 */
[C---:B------:R-:W-:Y:S02]  /*15c60*/  FMUL.FTZ R165, R2.reuse, R165 ;  /* 0x000000a502a57220 */ /* 0x040fe40000410000 */
[----:B------:R-:W-:-:S02]  /*15c70*/  FMUL.FTZ R168, R2, R168 ;  /* 0x000000a802a87220 */ /* 0x000fc40000410000 */
[C---:B------:R-:W-:Y:S02]  /*15c80*/  FMUL.FTZ R169, R2.reuse, R169 ;  /* 0x000000a902a97220 */ /* 0x040fe40000410000 */
[C---:B------:R-:W-:Y:S02]  /*15c90*/  FMUL.FTZ R180, R2.reuse, R180 ;  /* 0x000000b402b47220 */ /* 0x040fe40000410000 */
[C---:B------:R-:W-:Y:S02]  /*15ca0*/  FMUL.FTZ R181, R2.reuse, R181 ;  /* 0x000000b502b57220 */ /* 0x040fe40000410000 */
[C---:B------:R-:W-:Y:S01]  /*15cb0*/  FMUL.FTZ R184, R2.reuse, R184 ;  /* 0x000000b802b87220 */ /* 0x040fe20000410000 */
[----:B-1----:R-:W-:Y:S01]  /*15cc0*/  @P0 MOV R8, 0x3f317218 ;  /* 0x3f31721800080802 */ /* 0x002fe20000000f00 */
        /* <DEDUP_REMOVED lines=55> */
[C---:B--2---:R-:W-:Y:S02]  /*16040*/  FMUL.FTZ R150, R0.reuse, R150 ;  /* 0x0000009600967220 */ /* 0x044fe40000410000 */
        /* <DEDUP_REMOVED lines=30> */
[----:B------:R-:W-:Y:S01]  /*16230*/  FMUL.FTZ R127, R0, R127 ;  /* 0x0000007f007f7220 */ /* 0x000fe20000410000 */
[----:B------:R-:W-:Y:S01]  /*16240*/  @P1 MOV R0, 0x3f317218 ;  /* 0x3f31721800001802 */ /* 0x000fe20000000f00 */
[----:B------:R-:W-:-:S02]  /*16250*/  @P2 FMUL.FTZ R5, R2, c[0x0][0x2d0] ;  /* 0x0000b40002052a20 */ /* 0x000fc40000410000 */
[----:B------:R-:W-:Y:S02]  /*16260*/  @P3 FMUL.FTZ R10, R4, c[0x0][0x2d0] ;  /* 0x0000b400040a3a20 */ /* 0x000fe40000410000 */
[----:B------:R-:W-:Y:S02]  /*16270*/  @P1 FMUL.FTZ R2, R0, c[0x0][0x2d0] ;  /* 0x0000b40000021a20 */ /* 0x000fe40000410000 */
[----:B------:R-:W-:Y:S02]  /*16280*/  @P3 FMUL.FTZ R11, R11, 0.69314718246459960938 ;  /* 0x3f3172180b0b3820 */ /* 0x000fe40000410000 */
[----:B------:R-:W-:Y:S02]  /*16290*/  @P2 FMUL.FTZ R9, R9, 0.69314718246459960938 ;  /* 0x3f31721809092820 */ /* 0x000fe40000410000 */
[----:B------:R-:W-:Y:S02]  /*162a0*/  @P1 FMUL.FTZ R7, R7, 0.69314718246459960938 ;  /* 0x3f31721807071820 */ /* 0x000fe40000410000 */
[----:B------:R-:W-:-:S02]  /*162b0*/  @P0 FMUL.FTZ R4, R6, 0.69314718246459960938 ;  /* 0x3f31721806040820 */ /* 0x000fc40000410000 */
[----:B------:R-:W-:Y:S02]  /*162c0*/  @P0 FMUL.FTZ R0, R8, c[0x0][0x2d0] ;  /* 0x0000b40008000a20 */ /* 0x000fe40000410000 */
[----:B------:R-:W-:Y:S02]  /*162d0*/  @P3 FFMA.FTZ R37, R10, R137, R11 ;  /* 0x000000890a253223 */ /* 0x000fe4000001000b */
[----:B------:R-:W-:Y:S02]  /*162e0*/  @P2 FFMA.FTZ R38, R5, R136, R9 ;  /* 0x0000008805262223 */ /* 0x000fe40000010009 */
[----:B------:R-:W-:Y:S02]  /*162f0*/  @P1 FFMA.FTZ R39, R2, R135, R7 ;  /* 0x0000008702271223 */ /* 0x000fe40000010007 */
[----:B------:R-:W-:Y:S02]  /*16300*/  @P0 FFMA.FTZ R40, R0, R3, R4 ;  /* 0x0000000300280223 */ /* 0x000fe40000010004 */
.L_x_949:
[----:B------:R-:W-:Y:S01]  /*16310*/  USHF.R.S32.HI UR6, URZ, 0x1f, UR10 ;  /* 0x0000001f3f067899 */ /* 0x000fe2000801140a */
[----:B------:R-:W-:Y:S05]  /*16320*/  @P4 BRA `(.L_x_1016) ;  /* 0x00001b4000004947 */ /* 0x000fea0003800000 */
[----:B------:R-:W3:Y:S01]  /*16330*/  S2R R12, SR_TID.X ;  /* 0x00000000000c7919 */ /* 0x000ee20000002100 */
[----:B------:R-:W-:Y:S01]  /*16340*/  ULDC.64 UR4, c[0x0][0x490] ;  /* 0x0001240000047ab9 */ /* 0x000fe20000000a00 */
[----:B------:R-:W-:Y:S01]  /*16350*/  F2FP.BF16.PACK_AB R42, R42, R52 ;  /* 0x000000342a2a723e */ /* 0x000fe200000010ff */
[----:B------:R-:W-:Y:S01]  /*16360*/  UIMAD UR7, UR6, UR4, URZ ;  /* 0x00000004060772a4 */ /* 0x000fe2000f8e023f */
[----:B------:R-:W4:Y:S01]  /*16370*/  S2R R14, SR_CTAID.Z ;  /* 0x00000000000e7919 */ /* 0x000f220000002700 */
[----:B------:R-:W-:Y:S01]  /*16380*/  UIMAD.WIDE.U32 UR8, UR10, UR4, URZ ;  /* 0x000000040a0872a5 */ /* 0x000fe2000f8e003f */
[----:B------:R-:W-:Y:S01]  /*16390*/  F2FP.BF16.PACK_AB R35, R35, R80 ;  /* 0x000000502323723e */ /* 0x000fe200000010ff */
[----:B------:R-:W-:Y:S01]  /*163a0*/  UIMAD UR7, UR10, UR5, UR7 ;  /* 0x000000050a0772a4 */ /* 0x000fe2000f8e0207 */
[----:B------:R-:W1:Y:S01]  /*163b0*/  S2R R80, SR_CTAID.X ;  /* 0x0000000000507919 */ /* 0x000e620000002500 */
[----:B------:R-:W-:Y:S01]  /*163c0*/  F2FP.BF16.PACK_AB R54, R55, R54 ;  /* 0x000000363736723e */ /* 0x000fe200000010ff */
[----:B------:R-:W-:Y:S01]  /*163d0*/  ULDC.64 UR4, c[0x0][0x3e8] ;  /* 0x0000fa0000047ab9 */ /* 0x000fe20000000a00 */
[----:B------:R-:W-:Y:S01]  /*163e0*/  IMAD.U32 R3, RZ, RZ, UR9 ;  /* 0x00000009ff037e24 */ /* 0x000fe2000f8e00ff */
[----:B------:R-:W-:Y:S01]  /*163f0*/  UIMAD.WIDE.U32 UR12, UR10, UR4, URZ ;  /* 0x000000040a0c72a5 */ /* 0x000fe2000f8e003f */
[----:B-1----:R-:W-:Y:S01]  /*16400*/  IMAD.U32 R2, RZ, RZ, UR8 ;  /* 0x00000008ff027e24 */ /* 0x002fe2000f8e00ff */
[----:B------:R-:W-:Y:S01]  /*16410*/  UIMAD UR6, UR6, UR4, URZ ;  /* 0x00000004060672a4 */ /* 0x000fe2000f8e023f */
[----:B------:R-:W-:Y:S01]  /*16420*/  IMAD.MOV.U32 R55, RZ, RZ, c[0x0][0x4e8] ;  /* 0x00013a00ff377624 */ /* 0x000fe200078e00ff */
[----:B------:R-:W-:Y:S01]  /*16430*/  UIADD3 UR7, UR9, UR7, URZ ;  /* 0x0000000709077290 */ /* 0x000fe2000fffe03f */
[----:B------:R-:W-:Y:S01]  /*16440*/  F2FP.BF16.PACK_AB R46, R46, R144 ;  /* 0x000000902e2e723e */ /* 0x000fe200000010ff */
[----:B------:R-:W-:Y:S01]  /*16450*/  IMAD.U32 R7, RZ, RZ, UR13 ;  /* 0x0000000dff077e24 */ /* 0x000fe2000f8e00ff */
[----:B------:R-:W-:Y:S01]  /*16460*/  UIMAD UR5, UR10, UR5, UR6 ;  /* 0x000000050a0572a4 */ /* 0x000fe2000f8e0206 */
[----:B------:R-:W-:Y:S01]  /*16470*/  IMAD.U32 R6, RZ, RZ, UR12 ;  /* 0x0000000cff067e24 */ /* 0x000fe2000f8e00ff */
[C---:B------:R-:W-:Y:S01]  /*16480*/  ISETP.NE.AND P0, PT, R55.reuse, 0x1, PT ;  /* 0x000000013700780c */ /* 0x040fe20003f05270 */
[----:B------:R-:W-:Y:S01]  /*16490*/  IMAD.U32 R5, RZ, RZ, UR7 ;  /* 0x00000007ff057e24 */ /* 0x000fe2000f8e00ff */
[----:B------:R-:W-:Y:S01]  /*164a0*/  UIADD3 UR5, UR13, UR5, URZ ;  /* 0x000000050d057290 */ /* 0x000fe2000fffe03f */
[----:B---3--:R-:W-:Y:S01]  /*164b0*/  SHF.R.S32.HI R18, RZ, 0x1f, R12 ;  /* 0x0000001fff127819 */ /* 0x008fe2000001140c */
[----:B------:R-:W-:Y:S01]  /*164c0*/  IMAD R55, R55, c[0x0][0x388], RZ ;  /* 0x0000e20037377a24 */ /* 0x000fe200078e02ff */
[----:B------:R-:W-:Y:S01]  /*164d0*/  F2FP.BF16.PACK_AB R146, R147, R146 ;  /* 0x000000929392723e */ /* 0x000fe200000010ff */
[----:B------:R-:W-:Y:S01]  /*164e0*/  BSSY B0, `(.L_x_1017) ;  /* 0x0000121000007945 */ /* 0x000fe20003800000 */
[----:B------:R-:W-:-:S02]  /*164f0*/  LEA.HI R4, R18, R12, RZ, 0x2 ;  /* 0x0000000c12047211 */ /* 0x000fc400078f10ff */
[-C--:B------:R-:W-:Y:S02]  /*16500*/  LEA.HI R8, R18, R12.reuse, RZ, 0x5 ;  /* 0x0000000c12087211 */ /* 0x080fe400078f28ff */
[--C-:B------:R-:W-:Y:S02]  /*16510*/  SHF.R.S32.HI R7, RZ, 0x2, R4.reuse ;  /* 0x00000002ff077819 */ /* 0x100fe40000011404 */
[----:B------:R-:W-:Y:S02]  /*16520*/  SHF.R.S32.HI R0, RZ, 0x1f, R4 ;  /* 0x0000001fff007819 */ /* 0x000fe40000011404 */
[----:B------:R-:W-:Y:S02]  /*16530*/  LOP3.LUT R3, R4, 0xfffffffc, RZ, 0xc0, !PT ;  /* 0xfffffffc04037812 */ /* 0x000fe400078ec0ff */
[----:B------:R-:W-:Y:S02]  /*16540*/  LOP3.LUT R4, R8, 0xffffffe0, RZ, 0xc0, !PT ;  /* 0xffffffe008047812 */ /* 0x000fe400078ec0ff */
[-C--:B------:R-:W-:Y:S01]  /*16550*/  LEA.HI R11, R18, R12.reuse, RZ, 0x3 ;  /* 0x0000000c120b7211 */ /* 0x080fe200078f18ff */
[----:B------:R-:W-:Y:S01]  /*16560*/  IMAD.IADD R10, R12, 0x1, -R3 ;  /* 0x000000010c0a7824 */ /* 0x000fe200078e0a03 */
[----:B------:R-:W-:Y:S01]  /*16570*/  LEA.HI R9, R0, R7, RZ, 0x3 ;  /* 0x0000000700097211 */ /* 0x000fe200078f18ff */
[----:B------:R-:W-:Y:S01]  /*16580*/  IMAD.IADD R0, R12, 0x1, -R4 ;  /* 0x000000010c007824 */ /* 0x000fe200078e0a04 */
[----:B------:R-:W-:Y:S01]  /*16590*/  LOP3.LUT R13, R11, 0xfffffff8, RZ, 0xc0, !PT ;  /* 0xfffffff80b0d7812 */ /* 0x000fe200078ec0ff */
[----:B------:R-:W-:Y:S01]  /*165a0*/  IMAD.MOV.U32 R4, RZ, RZ, R2 ;  /* 0x000000ffff047224 */ /* 0x000fe200078e0002 */
[----:B------:R-:W-:Y:S01]  /*165b0*/  LEA.HI R18, R18, R12, RZ, 0x6 ;  /* 0x0000000c12127211 */ /* 0x000fe200078f30ff */
[----:B------:R-:W-:Y:S01]  /*165c0*/  IMAD.MOV.U32 R2, RZ, RZ, R6 ;  /* 0x000000ffff027224 */ /* 0x000fe200078e0006 */
[----:B------:R-:W-:Y:S01]  /*165d0*/  SHF.R.S32.HI R6, RZ, 0x1f, R0 ;  /* 0x0000001fff067819 */ /* 0x000fe20000011400 */
[----:B------:R-:W-:Y:S01]  /*165e0*/  IMAD.IADD R13, R12, 0x1, -R13 ;  /* 0x000000010c0d7824 */ /* 0x000fe200078e0a0d */
[----:B----4-:R-:W-:Y:S01]  /*165f0*/  SHF.R.S32.HI R12, RZ, 0x1f, R14 ;  /* 0x0000001fff0c7819 */ /* 0x010fe2000001140e */
[----:B------:R-:W-:Y:S01]  /*16600*/  IMAD.U32 R3, RZ, RZ, UR5 ;  /* 0x00000005ff037e24 */ /* 0x000fe2000f8e00ff */
[----:B------:R-:W-:Y:S01]  /*16610*/  LOP3.LUT P3, RZ, R0, 0x3, RZ, 0xc0, !PT ;  /* 0x0000000300ff7812 */ /* 0x000fe2000786c0ff */
[----:B------:R-:W-:Y:S01]  /*16620*/  IMAD.WIDE.U32 R20, R14, c[0x0][0x498], R4 ;  /* 0x000126000e147a25 */ /* 0x000fe200078e0004 */
[----:B------:R-:W-:-:S02]  /*16630*/  LEA.HI R16, R6, R0, RZ, 0x2 ;  /* 0x0000000006107211 */ /* 0x000fc400078f10ff */
[--C-:B------:R-:W-:Y:S01]  /*16640*/  SHF.R.S32.HI R6, RZ, 0x5, R8.reuse ;  /* 0x00000005ff067819 */ /* 0x100fe20000011408 */
[C---:B------:R-:W-:Y:S01]  /*16650*/  IMAD R19, R12.reuse, c[0x0][0x498], RZ ;  /* 0x000126000c137a24 */ /* 0x040fe200078e02ff */
[----:B------:R-:W-:Y:S01]  /*16660*/  SHF.R.S32.HI R0, RZ, 0x1f, R8 ;  /* 0x0000001fff007819 */ /* 0x000fe20000011408 */
[----:B------:R-:W-:Y:S01]  /*16670*/  IMAD R12, R12, c[0x0][0x3f0], RZ ;  /* 0x0000fc000c0c7a24 */ /* 0x000fe200078e02ff */
[----:B------:R-:W-:Y:S01]  /*16680*/  SHF.R.S32.HI R52, RZ, 0x3, R11 ;  /* 0x00000003ff347819 */ /* 0x000fe2000001140b */
[----:B------:R-:W-:Y:S01]  /*16690*/  IMAD R19, R14, c[0x0][0x49c], R19 ;  /* 0x000127000e137a24 */ /* 0x000fe200078e0213 */
[----:B------:R-:W-:Y:S01]  /*166a0*/  LEA.HI R0, R0, R6, RZ, 0x2 ;  /* 0x0000000600007211 */ /* 0x000fe200078f10ff */
[----:B------:R-:W-:Y:S01]  /*166b0*/  IMAD R8, R14, c[0x0][0x3f4], R12 ;  /* 0x0000fd000e087a24 */ /* 0x000fe200078e020c */
[----:B------:R-:W-:Y:S01]  /*166c0*/  LOP3.LUT R9, R9, 0xfffffff8, RZ, 0xc0, !PT ;  /* 0xfffffff809097812 */ /* 0x000fe200078ec0ff */
[----:B------:R-:W-:Y:S01]  /*166d0*/  IMAD.SHL.U32 R4, R52, 0x40, RZ ;  /* 0x0000004034047824 */ /* 0x000fe200078e00ff */
[----:B------:R-:W-:Y:S01]  /*166e0*/  F2FP.BF16.PACK_AB R44, R44, R156 ;  /* 0x0000009c2c2c723e */ /* 0x000fe200000010ff */
[----:B------:R-:W-:Y:S01]  /*166f0*/  IMAD.WIDE.U32 R14, R14, c[0x0][0x3f0], R2 ;  /* 0x0000fc000e0e7a25 */ /* 0x000fe200078e0002 */
[----:B------:R-:W-:-:S02]  /*16700*/  LOP3.LUT R3, R0, 0xffffffc, RZ, 0xc0, !PT ;  /* 0x0ffffffc00037812 */ /* 0x000fc400078ec0ff */
[----:B------:R-:W-:Y:S01]  /*16710*/  LEA.HI R2, R10, R10, RZ, 0x1 ;  /* 0x0000000a0a027211 */ /* 0x000fe200078f08ff */
[----:B------:R-:W-:Y:S01]  /*16720*/  IMAD.SHL.U32 R12, R13, 0x8, RZ ;  /* 0x000000080d0c7824 */ /* 0x000fe200078e00ff */
[----:B------:R-:W-:Y:S01]  /*16730*/  LOP3.LUT R0, R4, 0x1c0, RZ, 0xc0, !PT ;  /* 0x000001c004007812 */ /* 0x000fe200078ec0ff */
[----:B------:R-:W-:Y:S01]  /*16740*/  IMAD.IADD R9, R7, 0x1, -R9 ;  /* 0x0000000107097824 */ /* 0x000fe200078e0a09 */
[----:B------:R-:W-:Y:S01]  /*16750*/  LOP3.LUT R4, R2, 0x1ffffffe, RZ, 0xc0, !PT ;  /* 0x1ffffffe02047812 */ /* 0x000fe200078ec0ff */
[C---:B------:R-:W-:Y:S01]  /*16760*/  IMAD.IADD R7, R6.reuse, 0x1, -R3 ;  /* 0x0000000106077824 */ /* 0x040fe200078e0a03 */
[----:B------:R-:W-:Y:S01]  /*16770*/  SHF.R.U32.HI R5, RZ, 0x3, R0 ;  /* 0x00000003ff057819 */ /* 0x000fe20000011600 */
[----:B------:R-:W-:Y:S01]  /*16780*/  IMAD R17, R6, 0x200, R10 ;  /* 0x0000020006117824 */ /* 0x000fe200078e020a */
[----:B------:R-:W-:Y:S01]  /*16790*/  LOP3.LUT R3, R0, 0x38, R12, 0xf8, !PT ;  /* 0x0000003800037812 */ /* 0x000fe200078ef80c */
[----:B------:R-:W-:Y:S01]  /*167a0*/  IMAD.SHL.U32 R0, R2, 0x20, RZ ;  /* 0x0000002002007824 */ /* 0x000fe200078e00ff */
[----:B------:R-:W-:Y:S01]  /*167b0*/  F2FP.BF16.PACK_AB R158, R159, R158 ;  /* 0x0000009e9f9e723e */ /* 0x000fe200000010ff */
[----:B------:R-:W-:Y:S01]  /*167c0*/  IMAD.IADD R6, R10, 0x1, -R4 ;  /* 0x000000010a067824 */ /* 0x000fe200078e0a04 */
[----:B------:R-:W-:-:S02]  /*167d0*/  LOP3.LUT R4, R9, 0x1, RZ, 0xc0, !PT ;  /* 0x0000000109047812 */ /* 0x000fc400078ec0ff */
[----:B------:R-:W-:Y:S01]  /*167e0*/  LOP3.LUT R2, R0, 0xffffffc0, RZ, 0xc0, !PT ;  /* 0xffffffc000027812 */ /* 0x000fe200078ec0ff */
[----:B------:R-:W-:Y:S01]  /*167f0*/  IMAD R0, R13, 0x10, R52 ;  /* 0x000000100d007824 */ /* 0x000fe200078e0234 */
[----:B------:R-:W-:Y:S02]  /*16800*/  LOP3.LUT R11, R3, R5, RZ, 0x3c, !PT ;  /* 0x00000005030b7212 */ /* 0x000fe400078e3cff */
[----:B------:R-:W-:Y:S01]  /*16810*/  SHF.R.S32.HI R3, RZ, 0x2, R16 ;  /* 0x00000002ff037819 */ /* 0x000fe20000011410 */
[----:B------:R-:W-:Y:S01]  /*16820*/  IMAD R10, R6, 0x8, R2 ;  /* 0x00000008060a7824 */ /* 0x000fe200078e0202 */
[----:B------:R-:W-:Y:S01]  /*16830*/  ISETP.NE.U32.AND P4, PT, R4, 0x1, PT ;  /* 0x000000010400780c */ /* 0x000fe20003f85070 */
[----:B------:R-:W-:Y:S01]  /*16840*/  IMAD R4, R80, 0x80, R0 ;  /* 0x0000008050047824 */ /* 0x000fe200078e0200 */
[----:B------:R-:W-:Y:S01]  /*16850*/  F2FP.BF16.PACK_AB R148, R149, R148 ;  /* 0x000000949594723e */ /* 0x000fe200000010ff */
[----:B------:R-:W-:Y:S01]  /*16860*/  IMAD R5, R7, 0x10, R3 ;  /* 0x0000001007057824 */ /* 0x000fe200078e0203 */
[----:B------:R-:W-:Y:S01]  /*16870*/  R2P PR, R9, 0x6 ;  /* 0x0000000609007804 */ /* 0x000fe20000000000 */
[----:B------:R-:W-:Y:S01]  /*16880*/  IMAD.IADD R3, R15, 0x1, R8 ;  /* 0x000000010f037824 */ /* 0x000fe200078e0208 */
[----:B------:R-:W-:Y:S01]  /*16890*/  F2FP.BF16.PACK_AB R150, R151, R150 ;  /* 0x000000969796723e */ /* 0x000fe200000010ff */
[----:B------:R-:W-:Y:S01]  /*168a0*/  @P0 IMAD.HI.U32 R8, R4, c[0x0][0x4ec], RZ ;  /* 0x00013b0004080a27 */ /* 0x000fe200078e00ff */
[----:B------:R-:W-:-:S02]  /*168b0*/  F2FP.BF16.PACK_AB R152, R153, R152 ;  /* 0x000000989998723e */ /* 0x000fc400000010ff */
[----:B------:R-:W-:Y:S01]  /*168c0*/  F2FP.BF16.PACK_AB R154, R155, R154 ;  /* 0x0000009a9b9a723e */ /* 0x000fe200000010ff */
[----:B------:R-:W-:Y:S01]  /*168d0*/  IMAD.SHL.U32 R6, R9, 0x40, RZ ;  /* 0x0000004009067824 */ /* 0x000fe200078e00ff */
[----:B------:R-:W-:Y:S01]  /*168e0*/  F2FP.BF16.PACK_AB R48, R48, R160 ;  /* 0x000000a03030723e */ /* 0x000fe200000010ff */
[----:B------:R-:W-:Y:S01]  /*168f0*/  IMAD.SHL.U32 R7, R18, 0x8, RZ ;  /* 0x0000000812077824 */ /* 0x000fe200078e00ff */
[----:B------:R-:W-:Y:S01]  /*16900*/  F2FP.BF16.PACK_AB R162, R163, R162 ;  /* 0x000000a2a3a2723e */ /* 0x000fe200000010ff */
[----:B------:R-:W-:Y:S01]  /*16910*/  IMAD.MOV.U32 R0, RZ, RZ, R4 ;  /* 0x000000ffff007224 */ /* 0x000fe200078e0004 */
[----:B------:R-:W-:Y:S01]  /*16920*/  @P0 SHF.R.U32.HI R0, RZ, c[0x0][0x4f0], R8 ;  /* 0x00013c00ff000a19 */ /* 0x000fe20000011608 */
[----:B------:R-:W-:Y:S01]  /*16930*/  IMAD.MOV.U32 R2, RZ, RZ, R14 ;  /* 0x000000ffff027224 */ /* 0x000fe200078e000e */
[----:B------:R-:W-:Y:S02]  /*16940*/  LOP3.LUT R6, R6, 0x1c0, RZ, 0xc0, !PT ;  /* 0x000001c006067812 */ /* 0x000fe400078ec0ff */
[----:B------:R-:W-:Y:S01]  /*16950*/  LOP3.LUT R13, R11, 0x7ffffe00, R7, 0xf8, !PT ;  /* 0x7ffffe000b0d7812 */ /* 0x000fe200078ef807 */
[----:B------:R-:W-:Y:S01]  /*16960*/  IMAD.IADD R11, R5, 0x1, R10 ;  /* 0x00000001050b7824 */ /* 0x000fe200078e020a */
[--C-:B------:R-:W-:Y:S01]  /*16970*/  SHF.R.S32.HI R7, RZ, 0x1f, R0.reuse ;  /* 0x0000001fff077819 */ /* 0x100fe20000011400 */
[----:B------:R-:W-:Y:S01]  /*16980*/  IMAD R5, R80, 0x80, R5 ;  /* 0x0000008050057824 */ /* 0x000fe200078e0205 */
[----:B------:R-:W-:Y:S01]  /*16990*/  LEA.HI R9, R6, R6, RZ, 0x1d ;  /* 0x0000000606097211 */ /* 0x000fe200078fe8ff */
[----:B------:R-:W-:Y:S01]  /*169a0*/  IMAD.MOV R6, RZ, RZ, -R0 ;  /* 0x000000ffff067224 */ /* 0x000fe200078e0a00 */
[----:B------:R-:W-:Y:S01]  /*169b0*/  F2FP.BF16.PACK_AB R47, R47, R172 ;  /* 0x000000ac2f2f723e */ /* 0x000fe200000010ff */
[----:B------:R-:W-:Y:S01]  /*169c0*/  IMAD R7, R7, c[0x0][0x3e0], RZ ;  /* 0x0000f80007077a24 */ /* 0x000fe200078e02ff */
[----:B------:R-:W-:Y:S01]  /*169d0*/  IADD3 R8, R5, 0x8, RZ ;  /* 0x0000000805087810 */ /* 0x000fe20007ffe0ff */
[----:B------:R-:W-:Y:S01]  /*169e0*/  IMAD.U32 R10, R17, 0x2, R9 ;  /* 0x00000002110a7824 */ /* 0x000fe200078e0009 */
[-C--:B------:R-:W-:Y:S01]  /*169f0*/  ISETP.GE.OR P6, PT, R5, R55.reuse, P3 ;  /* 0x000000370500720c */ /* 0x080fe20001fc6670 */
[----:B------:R-:W-:Y:S01]  /*16a00*/  IMAD R7, R0, c[0x0][0x3e4], R7 ;  /* 0x0000f90000077a24 */ /* 0x000fe200078e0207 */
[----:B------:R-:W-:Y:S01]  /*16a10*/  ISETP.GE.OR P5, PT, R8, R55, P3 ;  /* 0x000000370800720c */ /* 0x000fe20001fa6670 */
[----:B------:R-:W-:Y:S01]  /*16a20*/  IMAD.WIDE.U32 R8, R0, c[0x0][0x3e0], R2 ;  /* 0x0000f80000087a25 */ /* 0x000fe200078e0002 */
[----:B------:R-:W-:-:S02]  /*16a30*/  F2FP.BF16.PACK_AB R174, R175, R174 ;  /* 0x000000aeafae723e */ /* 0x000fc400000010ff */
[----:B------:R-:W-:Y:S01]  /*16a40*/  F2FP.BF16.PACK_AB R164, R165, R164 ;  /* 0x000000a4a5a4723e */ /* 0x000fe200000010ff */
[----:B------:R-:W-:Y:S01]  /*16a50*/  IMAD R18, R6, c[0x0][0x4e8], R4 ;  /* 0x00013a0006127a24 */ /* 0x000fe200078e0204 */
[----:B------:R-:W-:Y:S01]  /*16a60*/  F2FP.BF16.PACK_AB R166, R167, R166 ;  /* 0x000000a6a7a6723e */ /* 0x000fe200000010ff */
[----:B------:R-:W-:Y:S01]  /*16a70*/  IMAD.SHL.U32 R0, R10, 0x2, RZ ;  /* 0x000000020a007824 */ /* 0x000fe200078e00ff */
[C---:B------:R-:W-:Y:S01]  /*16a80*/  IADD3 R10, R5.reuse, 0x40, RZ ;  /* 0x00000040050a7810 */ /* 0x040fe20007ffe0ff */
[----:B------:R-:W-:Y:S01]  /*16a90*/  IMAD R6, R80, 0x80, R11 ;  /* 0x0000008050067824 */ /* 0x000fe200078e020b */
[----:B------:R-:W-:Y:S01]  /*16aa0*/  IADD3 R5, R5, 0x48, RZ ;  /* 0x0000004805057810 */ /* 0x000fe20007ffe0ff */
[----:B------:R-:W-:Y:S01]  /*16ab0*/  BAR.SYNC.DEFER_BLOCKING 0x1, 0x80 ;  /* 0x0042000000007b1d */ /* 0x000fe20000010000 */
[----:B------:R-:W-:Y:S01]  /*16ac0*/  IADD3 R11, R0, 0x80, RZ ;  /* 0x00000080000b7810 */ /* 0x000fe20007ffe0ff */
[----:B------:R-:W-:Y:S01]  /*16ad0*/  @P0 IMAD.HI.U32 R4, R6, c[0x0][0x4ec], RZ ;  /* 0x00013b0006040a27 */ /* 0x000fe200078e00ff */
[----:B------:R-:W-:-:S02]  /*16ae0*/  IADD3 R2, R0, 0x70, RZ ;  /* 0x0000007000027810 */ /* 0x000fc40007ffe0ff */
[----:B------:R-:W-:Y:S01]  /*16af0*/  @P4 IADD3 R2, R11, 0x10, RZ ;  /* 0x000000100b024810 */ /* 0x000fe20007ffe0ff */
[----:B------:R-:W-:Y:S01]  /*16b00*/  IMAD.MOV.U32 R3, RZ, RZ, R6 ;  /* 0x000000ffff037224 */ /* 0x000fe200078e0006 */
[-C--:B------:R-:W-:Y:S02]  /*16b10*/  ISETP.GE.OR P4, PT, R10, R55.reuse, P3 ;  /* 0x000000370a00720c */ /* 0x080fe40001f86670 */
[----:B------:R-:W-:Y:S01]  /*16b20*/  @P0 SHF.R.U32.HI R3, RZ, c[0x0][0x4f0], R4 ;  /* 0x00013c00ff030a19 */ /* 0x000fe20000011604 */
[----:B------:R-:W-:Y:S01]  /*16b30*/  IMAD.MOV.U32 R4, RZ, RZ, R8 ;  /* 0x000000ffff047224 */ /* 0x000fe200078e0008 */
[----:B------:R-:W-:Y:S01]  /*16b40*/  ISETP.GE.OR P3, PT, R5, R55, P3 ;  /* 0x000000370500720c */ /* 0x000fe20001f66670 */
[----:B------:R-:W-:Y:S01]  /*16b50*/  IMAD.IADD R5, R9, 0x1, R7 ;  /* 0x0000000109057824 */ /* 0x000fe200078e0207 */
[----:B------:R-:W-:Y:S01]  /*16b60*/  SHF.R.S32.HI R7, RZ, 0x1f, R18 ;  /* 0x0000001fff077819 */ /* 0x000fe20000011412 */
[--C-:B------:R-:W-:Y:S01]  /*16b70*/  IMAD.MOV R8, RZ, RZ, -R3.reuse ;  /* 0x000000ffff087224 */ /* 0x100fe200078e0a03 */
[----:B------:R-:W-:-:S02]  /*16b80*/  SHF.R.S32.HI R9, RZ, 0x1f, R3 ;  /* 0x0000001fff097819 */ /* 0x000fc40000011403 */
[----:B------:R-:W-:Y:S01]  /*16b90*/  IADD3 R10, P0, R3, R20, RZ ;  /* 0x00000014030a7210 */ /* 0x000fe20007f1e0ff */
[----:B------:R-:W-:Y:S01]  /*16ba0*/  IMAD R7, R7, c[0x0][0x3d8], RZ ;  /* 0x0000f60007077a24 */ /* 0x000fe200078e02ff */
[----:B------:R-:W-:Y:S01]  /*16bb0*/  F2FP.BF16.PACK_AB R168, R169, R168 ;  /* 0x000000a8a9a8723e */ /* 0x000fe200000010ff */
[----:B------:R-:W-:Y:S01]  /*16bc0*/  IMAD R8, R8, c[0x0][0x4e8], R6 ;  /* 0x00013a0008087a24 */ /* 0x000fe200078e0206 */
[----:B------:R-:W-:Y:S01]  /*16bd0*/  IADD3.X R11, R9, R21, R19, P0, !PT ;  /* 0x00000015090b7210 */ /* 0x000fe200007fe413 */
[C---:B------:R-:W-:Y:S01]  /*16be0*/  IMAD R53, R18.reuse, c[0x0][0x3dc], R7 ;  /* 0x0000f70012357a24 */ /* 0x040fe200078e0207 */
[----:B------:R-:W-:Y:S01]  /*16bf0*/  F2FP.BF16.PACK_AB R170, R171, R170 ;  /* 0x000000aaabaa723e */ /* 0x000fe200000010ff */
[----:B------:R-:W-:Y:S01]  /*16c00*/  IMAD.WIDE.U32 R18, R18, c[0x0][0x3d8], R4 ;  /* 0x0000f60012127a25 */ /* 0x000fe200078e0004 */
[----:B------:R-:W-:Y:S01]  /*16c10*/  SHF.R.S32.HI R4, RZ, 0x1f, R8 ;  /* 0x0000001fff047819 */ /* 0x000fe20000011408 */
[----:B------:R-:W-:Y:S01]  /*16c20*/  STS [R0+0x80], R46 ;  /* 0x0000802e00007388 */ /* 0x000fe20000000800 */
[----:B------:R-:W-:Y:S01]  /*16c30*/  F2FP.BF16.PACK_AB R45, R45, R176 ;  /* 0x000000b02d2d723e */ /* 0x000fe200000010ff */
[----:B------:R-:W-:Y:S01]  /*16c40*/  IMAD.MOV.U32 R9, RZ, RZ, 0x20 ;  /* 0x00000020ff097424 */ /* 0x000fe200078e00ff */
[----:B------:R-:W-:Y:S01]  /*16c50*/  F2FP.BF16.PACK_AB R178, R179, R178 ;  /* 0x000000b2b3b2723e */ /* 0x000fe200000010ff */
[----:B------:R-:W-:Y:S01]  /*16c60*/  IMAD R4, R4, c[0x0][0x488], RZ ;  /* 0x0001220004047a24 */ /* 0x000fe200078e02ff */
[----:B------:R-:W-:Y:S01]  /*16c70*/  STS [R0+0x480], R146 ;  /* 0x0004809200007388 */ /* 0x000fe20000000800 */
[----:B------:R-:W-:Y:S01]  /*16c80*/  IMAD.WIDE.U32 R6, R8, c[0x0][0x488], R10 ;  /* 0x0001220008067a25 */ /* 0x000fe200078e000a */
[----:B------:R-:W-:-:S02]  /*16c90*/  SEL R9, R9, 0xffffffe0, !P1 ;  /* 0xffffffe009097807 */ /* 0x000fc40004800000 */
[----:B------:R-:W-:Y:S01]  /*16ca0*/  STS [R2], R44 ;  /* 0x0000002c02007388 */ /* 0x000fe20000000800 */
[----:B------:R-:W-:Y:S01]  /*16cb0*/  IMAD R8, R8, c[0x0][0x48c], R4 ;  /* 0x0001230008087a24 */ /* 0x000fe200078e0204 */
[----:B------:R-:W-:Y:S01]  /*16cc0*/  LEA R10, P0, R6, c[0x0][0x450], 0x2 ;  /* 0x00011400060a7a11 */ /* 0x000fe200078010ff */
[----:B------:R-:W-:Y:S01]  /*16cd0*/  IMAD.MOV.U32 R5, RZ, RZ, 0x40 ;  /* 0x00000040ff057424 */ /* 0x000fe200078e00ff */
[----:B------:R-:W-:Y:S01]  /*16ce0*/  STS [R2+0x400], R158 ;  /* 0x0004009e02007388 */ /* 0x000fe20000000800 */
[----:B------:R-:W-:Y:S01]  /*16cf0*/  IMAD.IADD R8, R7, 0x1, R8 ;  /* 0x0000000107087824 */ /* 0x000fe200078e0208 */
[----:B------:R-:W-:Y:S01]  /*16d00*/  F2FP.BF16.PACK_AB R43, R43, R188 ;  /* 0x000000bc2b2b723e */ /* 0x000fe200000010ff */
[----:B------:R-:W-:Y:S01]  /*16d10*/  IMAD.IADD R3, R0, 0x1, R9 ;  /* 0x0000000100037824 */ /* 0x000fe200078e0209 */
[----:B------:R-:W-:Y:S01]  /*16d20*/  SEL R7, R5, 0xffffffc0, !P2 ;  /* 0xffffffc005077807 */ /* 0x000fe20005000000 */
[----:B------:R-:W-:Y:S01]  /*16d30*/  IMAD.IADD R4, R9, 0x1, R2 ;  /* 0x0000000109047824 */ /* 0x000fe200078e0202 */
[----:B------:R-:W-:Y:S01]  /*16d40*/  STS [R0+0x2080], R148 ;  /* 0x0020809400007388 */ /* 0x000fe20000000800 */
[----:B------:R-:W-:-:S02]  /*16d50*/  LEA.HI.X R9, R6, c[0x0][0x454], R8, 0x2, P0 ;  /* 0x0001150006097a11 */ /* 0x000fc400000f1408 */
[----:B------:R-:W-:Y:S01]  /*16d60*/  IMAD.IADD R6, R0, 0x1, R7 ;  /* 0x0000000100067824 */ /* 0x000fe200078e0207 */
[----:B------:R-:W-:Y:S01]  /*16d70*/  STS [R0+0x2480], R150 ;  /* 0x0024809600007388 */ /* 0x000fe20000000800 */
[----:B------:R-:W-:Y:S01]  /*16d80*/  F2FP.BF16.PACK_AB R190, R191, R190 ;  /* 0x000000bebfbe723e */ /* 0x000fe200000010ff */
[----:B------:R-:W-:Y:S01]  /*16d90*/  IMAD.IADD R8, R7, 0x1, R2 ;  /* 0x0000000107087824 */ /* 0x000fe200078e0202 */
[----:B------:R-:W-:Y:S01]  /*16da0*/  F2FP.BF16.PACK_AB R180, R181, R180 ;  /* 0x000000b4b5b4723e */ /* 0x000fe200000010ff */
        /* <DEDUP_REMOVED lines=79> */
[----:B------:R-:W-:Y:S01]  /*172a0*/  STS [R4+0x4400], R29 ;  /* 0x0044001d04007388 */ /* 0x000fe20000000800 */
[----:B-1----:R-:W-:Y:S01]  /*172b0*/  IMAD.SHL.U32 R0, R13, 0x2, RZ ;  /* 0x000000020d007824 */ /* 0x002fe200078e00ff */
[----:B------:R-:W-:-:S02]  /*172c0*/  LEA R13, P0, R18, c[0x0][0x380], 0x1 ;  /* 0x0000e000120d7a11 */ /* 0x000fc400078008ff */
        /* <DEDUP_REMOVED lines=16> */
[----:B-1----:R-:W-:-:S03]  /*173d0*/  IMAD R6, R80, 0x80, R52 ;  /* 0x0000008050067824 */ /* 0x002fc600078e0234 */
[----:B------:R-:W-:Y:S04]  /*173e0*/  STS [R5+0x6080], R120 ;  /* 0x0060807805007388 */ /* 0x000fe80000000800 */
[----:B------:R-:W-:Y:S04]  /*173f0*/  STS [R5+0x6480], R122 ;  /* 0x0064807a05007388 */ /* 0x000fe80000000800 */
[----:B------:R-:W-:Y:S04]  /*17400*/  STS [R7+0x6000], R124 ;  /* 0x0060007c07007388 */ /* 0x000fe80000000800 */
[----:B------:R-:W-:Y:S04]  /*17410*/  STS [R7+0x6400], R126 ;  /* 0x0064007e07007388 */ /* 0x000fe80000000800 */
[----:B------:R-:W-:Y:S04]  /*17420*/  SHFL.IDX PT, R16, R10, RZ, 0x1c1f ;  /* 0x001c1fff0a107589 */ /* 0x000fe800000e0000 */
[----:B------:R-:W1:Y:S04]  /*17430*/  SHFL.IDX PT, R17, R9, RZ, 0x1c1f ;  /* 0x001c1fff09117589 */ /* 0x000e6800000e0000 */
[----:B------:R-:W-:Y:S06]  /*17440*/  BAR.SYNC.DEFER_BLOCKING 0x1, 0x80 ;  /* 0x0042000000007b1d */ /* 0x000fec0000010000 */
[----:B------:R-:W-:Y:S04]  /*17450*/  SHFL.IDX PT, R2, R10, 0x1, 0x1c1f ;  /* 0x003c1f000a027f89 */ /* 0x000fe800000e0000 */
[----:B------:R-:W3:Y:S04]  /*17460*/  SHFL.IDX PT, R3, R9, 0x1, 0x1c1f ;  /* 0x003c1f0009037f89 */ /* 0x000ee800000e0000 */
[----:B------:R-:W-:Y:S04]  /*17470*/  SHFL.IDX PT, R14, R10, 0x2, 0x1c1f ;  /* 0x005c1f000a0e7f89 */ /* 0x000fe800000e0000 */
[----:B------:R-:W4:Y:S04]  /*17480*/  SHFL.IDX PT, R15, R9, 0x2, 0x1c1f ;  /* 0x005c1f00090f7f89 */ /* 0x000f2800000e0000 */
[----:B------:R-:W-:Y:S04]  /*17490*/  SHFL.IDX PT, R10, R10, 0x3, 0x1c1f ;  /* 0x007c1f000a0a7f89 */ /* 0x000fe800000e0000 */
[----:B------:R-:W2:Y:S04]  /*174a0*/  SHFL.IDX PT, R11, R9, 0x3, 0x1c1f ;  /* 0x007c1f00090b7f89 */ /* 0x000ea800000e0000 */
[----:B-1----:R-:W-:Y:S04]  /*174b0*/  @!P6 ST.E [R16.64], R37 ;  /* 0x000000251000e985 */ /* 0x002fe8000c101914 */
[----:B---3--:R1:W-:Y:S04]  /*174c0*/  @!P5 ST.E [R2.64], R38 ;  /* 0x000000260200d985 */ /* 0x0083e8000c101914 */
[----:B----4-:R3:W-:Y:S04]  /*174d0*/  @!P4 ST.E [R14.64], R39 ;  /* 0x000000270e00c985 */ /* 0x0107e8000c101914 */
[----:B--2---:R3:W-:Y:S04]  /*174e0*/  @!P3 ST.E [R10.64], R40 ;  /* 0x000000280a00b985 */ /* 0x0047e8000c101914 */
[----:B------:R3:W2:Y:S04]  /*174f0*/  LDS.128 R24, [R0+0x880] ;  /* 0x0008800000187984 */ /* 0x0006a80000000c00 */
[----:B------:R3:W4:Y:S01]  /*17500*/  LDS.128 R32, [R0+0x1080] ;  /* 0x0010800000207984 */ /* 0x0007220000000c00 */
[----:B-1----:R-:W-:-:S03]  /*17510*/  IMAD.IADD R2, R19, 0x1, R53 ;  /* 0x0000000113027824 */ /* 0x002fc600078e0235 */
[----:B------:R3:W1:Y:S04]  /*17520*/  LDS.128 R40, [R0+0x1880] ;  /* 0x0018800000287984 */ /* 0x0006680000000c00 */
[----:B------:R3:W1:Y:S01]  /*17530*/  LDS.128 R48, [R0+0x2080] ;  /* 0x0020800000307984 */ /* 0x0006620000000c00 */
[----:B------:R-:W-:Y:S02]  /*17540*/  LEA.HI.X R7, R18, c[0x0][0x384], R2, 0x1, P0 ;  /* 0x0000e10012077a11 */ /* 0x000fe400000f0c02 */
[----:B------:R-:W-:Y:S01]  /*17550*/  ISETP.GE.AND P0, PT, R6, R55, PT ;  /* 0x000000370600720c */ /* 0x000fe20003f06270 */
        /* <DEDUP_REMOVED lines=13> */
[----:B--2-4-:R-:W2:Y:S01]  /*17630*/  LDS.128 R16, [R0+0x80] ;  /* 0x0000800000107984 */ /* 0x014ea20000000c00 */
[----:B------:R-:W-:-:S02]  /*17640*/  IADD3 R4, R12, 0x40, RZ ;  /* 0x000000400c047810 */ /* 0x000fc40007ffe0ff */
[----:B------:R-:W-:Y:S01]  /*17650*/  ISETP.GE.AND P1, PT, R12, c[0x0][0x3c8], PT ;  /* 0x0000f2000c007a0c */ /* 0x000fe20003f26270 */
[----:B---3--:R3:W4:Y:S01]  /*17660*/  LDS.128 R8, [R0+0x4080] ;  /* 0x0040800000087984 */ /* 0x0087220000000c00 */
[----:B------:R-:W-:-:S13]  /*17670*/  ISETP.GE.AND P0, PT, R4, c[0x0][0x3c8], PT ;  /* 0x0000f20004007a0c */ /* 0x000fda0003f06270 */
[----:B---3--:R-:W-:-:S04]  /*17680*/  @!P0 SHF.R.S32.HI R0, RZ, 0x1f, R4 ;  /* 0x0000001fff008819 */ /* 0x008fc80000011404 */
[----:B------:R-:W-:Y:S01]  /*17690*/  @!P0 LEA.HI R0, R0, R4, RZ, 0x3 ;  /* 0x0000000400008211 */ /* 0x000fe200078f18ff */
[----:B-1----:R-:W-:-:S03]  /*176a0*/  @!P1 IMAD.WIDE R4, R12, 0x2, R2 ;  /* 0x000000020c049825 */ /* 0x002fc600078e0202 */
[----:B------:R-:W-:-:S05]  /*176b0*/  @!P0 LOP3.LUT R0, R0, 0xfffffff8, RZ, 0xc0, !PT ;  /* 0xfffffff800008812 */ /* 0x000fca00078ec0ff */
[----:B------:R-:W-:Y:S01]  /*176c0*/  @!P0 IMAD.WIDE R2, R0, 0x2, R2 ;  /* 0x0000000200028825 */ /* 0x000fe200078e0202 */
[----:B--2---:R1:W-:Y:S04]  /*176d0*/  @!P1 ST.E.128 [R4.64], R16 ;  /* 0x0000001004009985 */ /* 0x0043e8000c101d14 */
[----:B----4-:R1:W-:Y:S02]  /*176e0*/  @!P0 ST.E.128 [R2.64], R8 ;  /* 0x0000000802008985 */ /* 0x0103e4000c101d14 */
.L_x_1018:
[----:B--2-4-:R-:W-:Y:S05]  /*176f0*/  BSYNC B0 ;  /* 0x0000000000007941 */ /* 0x014fea0003800000 */
.L_x_1017:
[----:B---3--:R-:W-:Y:S01]  /*17700*/  IADD3 R0, R6, 0x10, RZ ;  /* 0x0000001006007810 */ /* 0x008fe20007ffe0ff */
[----:B-1----:R1:W2:Y:S01]  /*17710*/  SHFL.IDX PT, R3, R7, 0x1, 0x181f ;  /* 0x00381f0007037f89 */ /* 0x0022a200000e0000 */
        /* <DEDUP_REMOVED lines=14> */
.L_x_1020:
[----:B------:R-:W-:Y:S05]  /*17800*/  BSYNC B0 ;  /* 0x0000000000007941 */ /* 0x000fea0003800000 */
.L_x_1019:
        /* <DEDUP_REMOVED lines=16> */
.L_x_1022:
[----:B------:R-:W-:Y:S05]  /*17910*/  BSYNC B0 ;  /* 0x0000000000007941 */ /* 0x000fea0003800000 */
.L_x_1021:
        /* <DEDUP_REMOVED lines=16> */
.L_x_1024:
[----:B------:R-:W-:Y:S05]  /*17a20*/  BSYNC B0 ;  /* 0x0000000000007941 */ /* 0x000fea0003800000 */
.L_x_1023:
        /* <DEDUP_REMOVED lines=16> */
.L_x_1026:
[----:B------:R-:W-:Y:S05]  /*17b30*/  BSYNC B0 ;  /* 0x0000000000007941 */ /* 0x000fea0003800000 */
.L_x_1025:
        /* <DEDUP_REMOVED lines=16> */
.L_x_1028:
[----:B------:R-:W-:Y:S05]  /*17c40*/  BSYNC B0 ;  /* 0x0000000000007941 */ /* 0x000fea0003800000 */
.L_x_1027:
        /* <DEDUP_REMOVED lines=16> */
.L_x_1030:
[----:B------:R-:W-:Y:S05]  /*17d50*/  BSYNC B0 ;  /* 0x0000000000007941 */ /* 0x000fea0003800000 */
.L_x_1029:
        /* <DEDUP_REMOVED lines=17> */
.L_x_1016:
[----:B------:R-:W3:Y:S01]  /*17e70*/  S2R R11, SR_TID.X ;  /* 0x00000000000b7919 */ /* 0x000ee20000002100 */
[----:B------:R-:W-:Y:S03]  /*17e80*/  BSSY B0, `(.L_x_1031) ;  /* 0x0000028000007945 */ /* 0x000fe60003800000 */
[----:B------:R-:W4:Y:S01]  /*17e90*/  S2R R9, SR_CTAID.Z ;  /* 0x0000000000097919 */ /* 0x000f220000002700 */
[----:B---3--:R-:W-:Y:S02]  /*17ea0*/  ISETP.GT.AND P0, PT, R11, 0x7f, PT ;  /* 0x0000007f0b00780c */ /* 0x008fe40003f04270 */
[----:B----4-:R-:W-:-:S11]  /*17eb0*/  SHF.R.S32.HI R10, RZ, 0x1f, R9 ;  /* 0x0000001fff0a7819 */ /* 0x010fd60000011409 */
[----:B------:R-:W-:Y:S05]  /*17ec0*/  @P0 BRA `(.L_x_1032) ;  /* 0x0000023000000947 */ /* 0x000fea0003800000 */
[----:B------:R-:W3:Y:S01]  /*17ed0*/  S2R R5, SR_CTAID.X ;  /* 0x0000000000057919 */ /* 0x000ee20000002500 */
[----:B-1----:R-:W-:-:S05]  /*17ee0*/  MOV R2, c[0x0][0x4e8] ;  /* 0x00013a0000027a02 */ /* 0x002fca0000000f00 */
[----:B------:R-:W-:Y:S01]  /*17ef0*/  IMAD R0, R2, c[0x0][0x388], RZ ;  /* 0x0000e20002007a24 */ /* 0x000fe200078e02ff */
[----:B---3--:R-:W-:-:S04]  /*17f00*/  LEA R5, R5, R11, 0x7 ;  /* 0x0000000b05057211 */ /* 0x008fc800078e38ff */
[----:B------:R-:W-:-:S13]  /*17f10*/  ISETP.GE.AND P0, PT, R5, R0, PT ;  /* 0x000000000500720c */ /* 0x000fda0003f06270 */
[----:B------:R-:W-:Y:S05]  /*17f20*/  @P0 BRA `(.L_x_1032) ;  /* 0x000001d000000947 */ /* 0x000fea0003800000 */
[----:B------:R-:W-:Y:S01]  /*17f30*/  ISETP.NE.AND P0, PT, R2, 0x1, PT ;  /* 0x000000010200780c */ /* 0x000fe20003f05270 */
[----:B------:R-:W-:Y:S01]  /*17f40*/  ULDC.64 UR4, c[0x0][0x490] ;  /* 0x0001240000047ab9 */ /* 0x000fe20000000a00 */
[----:B------:R-:W-:Y:S01]  /*17f50*/  MOV R0, R5 ;  /* 0x0000000500007202 */ /* 0x000fe20000000f00 */
[----:B------:R-:W-:Y:S01]  /*17f60*/  UIMAD UR7, UR6, UR4, URZ ;  /* 0x00000004060772a4 */ /* 0x000fe2000f8e023f */
[----:B------:R-:W-:Y:S01]  /*17f70*/  IMAD R6, R10, c[0x0][0x498], RZ ;  /* 0x000126000a067a24 */ /* 0x000fe200078e02ff */
[----:B------:R-:W-:Y:S02]  /*17f80*/  UIMAD.WIDE.U32 UR8, UR10, UR4, URZ ;  /* 0x000000040a0872a5 */ /* 0x000fe4000f8e003f */
[----:B------:R-:W-:Y:S01]  /*17f90*/  UIMAD UR4, UR10, UR5, UR7 ;  /* 0x000000050a0472a4 */ /* 0x000fe2000f8e0207 */
[----:B------:R-:W-:-:S03]  /*17fa0*/  IMAD R6, R9, c[0x0][0x49c], R6 ;  /* 0x0001270009067a24 */ /* 0x000fc600078e0206 */
[----:B------:R-:W-:Y:S01]  /*17fb0*/  UIADD3 UR4, UR9, UR4, URZ ;  /* 0x0000000409047290 */ /* 0x000fe2000fffe03f */
[----:B------:R-:W-:Y:S01]  /*17fc0*/  MOV R3, UR9 ;  /* 0x0000000900037c02 */ /* 0x000fe20008000f00 */
[----:B------:R-:W-:-:S04]  /*17fd0*/  @P0 IMAD.HI.U32 R2, R5, c[0x0][0x4ec], RZ ;  /* 0x00013b0005020a27 */ /* 0x000fc800078e00ff */
[----:B------:R-:W-:Y:S01]  /*17fe0*/  IMAD.U32 R3, RZ, RZ, UR4 ;  /* 0x00000004ff037e24 */ /* 0x000fe2000f8e00ff */
[----:B------:R-:W-:Y:S01]  /*17ff0*/  @P0 SHF.R.U32.HI R0, RZ, c[0x0][0x4f0], R2 ;  /* 0x00013c00ff000a19 */ /* 0x000fe20000011602 */
[----:B------:R-:W-:-:S03]  /*18000*/  IMAD.U32 R2, RZ, RZ, UR8 ;  /* 0x00000008ff027e24 */ /* 0x000fc6000f8e00ff */
[----:B------:R-:W-:Y:S01]  /*18010*/  IADD3 R4, -R0, RZ, RZ ;  /* 0x000000ff00047210 */ /* 0x000fe20007ffe1ff */
[----:B------:R-:W-:Y:S01]  /*18020*/  IMAD.WIDE.U32 R2, R9, c[0x0][0x498], R2 ;  /* 0x0001260009027a25 */ /* 0x000fe200078e0002 */
[----:B------:R-:W-:-:S03]  /*18030*/  SHF.R.S32.HI R7, RZ, 0x1f, R0 ;  /* 0x0000001fff077819 */ /* 0x000fc60000011400 */
[----:B------:R-:W-:Y:S01]  /*18040*/  IMAD R4, R4, c[0x0][0x4e8], R5 ;  /* 0x00013a0004047a24 */ /* 0x000fe200078e0205 */
[----:B------:R-:W-:-:S04]  /*18050*/  IADD3 R2, P0, R0, R2, RZ ;  /* 0x0000000200027210 */ /* 0x000fc80007f1e0ff */
[----:B------:R-:W-:Y:S02]  /*18060*/  SHF.R.S32.HI R5, RZ, 0x1f, R4 ;  /* 0x0000001fff057819 */ /* 0x000fe40000011404 */
[----:B------:R-:W-:-:S03]  /*18070*/  IADD3.X R3, R7, R3, R6, P0, !PT ;  /* 0x0000000307037210 */ /* 0x000fc600007fe406 */
        /* <DEDUP_REMOVED lines=8> */
.L_x_1032:
[----:B------:R-:W-:Y:S05]  /*18100*/  BSYNC B0 ;  /* 0x0000000000007941 */ /* 0x000fea0003800000 */
.L_x_1031:
[----:B------:R-:W3:Y:S01]  /*18110*/  S2R R13, SR_CTAID.X ;  /* 0x00000000000d7919 */ /* 0x000ee20000002500 */
[----:B-1----:R-:W-:Y:S01]  /*18120*/  SHF.R.S32.HI R0, RZ, 0x1f, R11 ;  /* 0x0000001fff007819 */ /* 0x002fe2000001140b */
[----:B------:R-:W-:Y:S01]  /*18130*/  IMAD.MOV.U32 R12, RZ, RZ, c[0x0][0x4e8] ;  /* 0x00013a00ff0c7624 */ /* 0x000fe200078e00ff */
[----:B------:R-:W-:Y:S01]  /*18140*/  ULDC.64 UR4, c[0x0][0x3e8] ;  /* 0x0000fa0000047ab9 */ /* 0x000fe20000000a00 */
[----:B------:R-:W-:Y:S01]  /*18150*/  IMAD R7, R10, c[0x0][0x3f0], RZ ;  /* 0x0000fc000a077a24 */ /* 0x000fe200078e02ff */
[----:B------:R-:W-:Y:S01]  /*18160*/  LEA.HI R0, R0, R11, RZ, 0x3 ;  /* 0x0000000b00007211 */ /* 0x000fe200078f18ff */
[----:B------:R-:W-:Y:S01]  /*18170*/  UIMAD UR6, UR6, UR4, URZ ;  /* 0x00000004060672a4 */ /* 0x000fe2000f8e023f */
[----:B------:R-:W-:Y:S01]  /*18180*/  ISETP.NE.AND P0, PT, R12, 0x1, PT ;  /* 0x000000010c00780c */ /* 0x000fe20003f05270 */
[----:B------:R-:W-:Y:S01]  /*18190*/  UIMAD.WIDE.U32 UR8, UR10, UR4, URZ ;  /* 0x000000040a0872a5 */ /* 0x000fe2000f8e003f */
[----:B------:R-:W-:Y:S01]  /*181a0*/  LOP3.LUT R2, R0, 0xfffffff8, RZ, 0xc0, !PT ;  /* 0xfffffff800027812 */ /* 0x000fe200078ec0ff */
[----:B------:R-:W-:Y:S01]  /*181b0*/  UIMAD UR4, UR10, UR5, UR6 ;  /* 0x000000050a0472a4 */ /* 0x000fe2000f8e0206 */
[----:B------:R-:W-:Y:S01]  /*181c0*/  SHF.R.S32.HI R8, RZ, 0x3, R0 ;  /* 0x00000003ff087819 */ /* 0x000fe20000011400 */
[----:B------:R-:W-:Y:S01]  /*181d0*/  IMAD R7, R9, c[0x0][0x3f4], R7 ;  /* 0x0000fd0009077a24 */ /* 0x000fe200078e0207 */
[----:B------:R-:W-:Y:S01]  /*181e0*/  BSSY B0, `(.L_x_1033) ;  /* 0x000002c000007945 */ /* 0x000fe20003800000 */
[----:B------:R-:W-:Y:S01]  /*181f0*/  IMAD.IADD R11, R11, 0x1, -R2 ;  /* 0x000000010b0b7824 */ /* 0x000fe200078e0a02 */
[----:B------:R-:W-:Y:S01]  /*18200*/  UIADD3 UR4, UR9, UR4, URZ ;  /* 0x0000000409047290 */ /* 0x000fe2000fffe03f */
[----:B------:R-:W-:Y:S01]  /*18210*/  IMAD.U32 R3, RZ, RZ, UR9 ;  /* 0x00000009ff037e24 */ /* 0x000fe2000f8e00ff */
[----:B------:R-:W-:Y:S01]  /*18220*/  MOV R2, UR8 ;  /* 0x0000000800027c02 */ /* 0x000fe20008000f00 */
[----:B------:R-:W-:Y:S01]  /*18230*/  IMAD R12, R12, c[0x0][0x388], RZ ;  /* 0x0000e2000c0c7a24 */ /* 0x000fe200078e02ff */
[----:B------:R-:W-:-:S02]  /*18240*/  LEA R0, R11, R8, 0x4 ;  /* 0x000000080b007211 */ /* 0x000fc400078e20ff */
[----:B------:R-:W-:-:S03]  /*18250*/  MOV R3, UR4 ;  /* 0x0000000400037c02 */ /* 0x000fc60008000f00 */
[C---:B---3--:R-:W-:Y:S01]  /*18260*/  IMAD R4, R13.reuse, 0x80, R0 ;  /* 0x000000800d047824 */ /* 0x048fe200078e0200 */
        /* <DEDUP_REMOVED lines=10> */
[----:B------:R-:W-:Y:S02]  /*18310*/  IMAD R5, R5, c[0x0][0x4e8], R4 ;  /* 0x00013a0005057a24 */ /* 0x000fe400078e0204 */
[----:B------:R-:W-:Y:S01]  /*18320*/  IMAD R0, R0, c[0x0][0x3e4], R6 ;  /* 0x0000f90000007a24 */ /* 0x000fe200078e0206 */
[----:B------:R-:W-:Y:S02]  /*18330*/  SHF.L.U32 R6, R11, 0x3, RZ ;  /* 0x000000030b067819 */ /* 0x000fe400000006ff */
[----:B------:R-:W-:Y:S02]  /*18340*/  SHF.R.S32.HI R4, RZ, 0x1f, R5 ;  /* 0x0000001fff047819 */ /* 0x000fe40000011405 */
[----:B------:R-:W-:Y:S02]  /*18350*/  IADD3 R3, R3, R0, RZ ;  /* 0x0000000003037210 */ /* 0x000fe40007ffe0ff */
[----:B------:R-:W-:Y:S01]  /*18360*/  IADD3 R7, R6, 0x40, RZ ;  /* 0x0000004006077810 */ /* 0x000fe20007ffe0ff */
[----:B------:R-:W-:-:S02]  /*18370*/  IMAD R0, R4, c[0x0][0x3d8], RZ ;  /* 0x0000f60004007a24 */ /* 0x000fc400078e02ff */
[----:B------:R-:W-:-:S04]  /*18380*/  IMAD.WIDE.U32 R2, R5, c[0x0][0x3d8], R2 ;  /* 0x0000f60005027a25 */ /* 0x000fc800078e0002 */
[----:B------:R-:W-:Y:S01]  /*18390*/  IMAD R0, R5, c[0x0][0x3dc], R0 ;  /* 0x0000f70005007a24 */ /* 0x000fe200078e0200 */
[----:B------:R-:W-:-:S03]  /*183a0*/  LEA R10, P0, R2, c[0x0][0x380], 0x1 ;  /* 0x0000e000020a7a11 */ /* 0x000fc600078008ff */
[----:B------:R-:W-:-:S05]  /*183b0*/  IMAD.IADD R0, R3, 0x1, R0 ;  /* 0x0000000103007824 */ /* 0x000fca00078e0200 */
        /* <DEDUP_REMOVED lines=14> */
.L_x_1034:
[----:B------:R-:W-:Y:S05]  /*184a0*/  BSYNC B0 ;  /* 0x0000000000007941 */ /* 0x000fea0003800000 */
.L_x_1033:
        /* <DEDUP_REMOVED lines=15> */
.L_x_1036:
[----:B------:R-:W-:Y:S05]  /*185a0*/  BSYNC B0 ;  /* 0x0000000000007941 */ /* 0x000fea0003800000 */
.L_x_1035:
        /* <DEDUP_REMOVED lines=15> */
.L_x_1038:
[----:B------:R-:W-:Y:S05]  /*186a0*/  BSYNC B0 ;  /* 0x0000000000007941 */ /* 0x000fea0003800000 */
.L_x_1037:
        /* <DEDUP_REMOVED lines=15> */
.L_x_1040:
[----:B------:R-:W-:Y:S05]  /*187a0*/  BSYNC B0 ;  /* 0x0000000000007941 */ /* 0x000fea0003800000 */
.L_x_1039:
        /* <DEDUP_REMOVED lines=15> */
.L_x_1042:
[----:B------:R-:W-:Y:S05]  /*188a0*/  BSYNC B0 ;  /* 0x0000000000007941 */ /* 0x000fea0003800000 */
.L_x_1041:
        /* <DEDUP_REMOVED lines=15> */
.L_x_1044:
[----:B------:R-:W-:Y:S05]  /*189a0*/  BSYNC B0 ;  /* 0x0000000000007941 */ /* 0x000fea0003800000 */
.L_x_1043:
        /* <DEDUP_REMOVED lines=15> */
.L_x_1046:
[----:B------:R-:W-:Y:S05]  /*18aa0*/  BSYNC B0 ;  /* 0x0000000000007941 */ /* 0x000fea0003800000 */
.L_x_1045:
        /* <DEDUP_REMOVED lines=16> */
.L_x_1047:
        /* <DEDUP_REMOVED lines=13> */
.L_x_2179:


//--------------------- .text._ZN7cutlass13device_kernelIN5flash19enable_sm80_to_sm89INS1_16FlashAttnFwdSm80INS1_25CollectiveMainloopFwdSm80ILi4ELi1ELb0EN4cute5tupleIJNS5_1CILi128EEENS7_ILi48EEES8_EEELi128ENS_10bfloat16_tEfNS_4arch4Sm80ELb0ELb1ELb1ELb1ELb1ELb0ELb1ELb0EEENS1_21CollectiveEpilogueFwdINS6_IJS8_S8_S9_EEENS6_IJNS7_ILi1EEESH_SH_EEESB_SD_Li128ELb1ELb1ELb0ELb0EEENS1_19SingleTileSchedulerILb1ELb0ELb1ELi128EEEEEEEEEvNT_6ParamsE --------------------------
	.section	.text._ZN7cutlass13device_kernelIN5flash19enable_sm80_to_sm89INS1_16FlashAttnFwdSm80INS1_25CollectiveMainloopFwdSm80ILi4ELi1ELb0EN4cute5tupleIJNS5_1CILi128EEENS7_ILi48EEES8_EEELi128ENS_10bfloat16_tEfNS_4arch4Sm80ELb0ELb1ELb1ELb1ELb1ELb0ELb1ELb0EEENS1_21CollectiveEpilogueFwdINS6_IJS8_S8_S9_EEENS6_IJNS7_ILi1EEESH_SH_EEESB_SD_Li128ELb1ELb1ELb0ELb0EEENS1_19SingleTileSchedulerILb1ELb0ELb1ELi128EEEEEEEEEvNT_6ParamsE,"ax",@progbits
	.sectioninfo	@"SHI_REGISTERS=255"
	.align	128
.text._ZN7cutlass13device_kernelIN5flash19enable_sm80_to_sm89INS1_16FlashAttnFwdSm80INS1_25CollectiveMainloopFwdSm80ILi4ELi1ELb0EN4cute5tupleIJNS5_1CILi128EEENS7_ILi48EEES8_EEELi128ENS_10bfloat16_tEfNS_4arch4Sm80ELb0ELb1ELb1ELb1ELb1ELb0ELb1ELb0EEENS1_21CollectiveEpilogueFwdINS6_IJS8_S8_S9_EEENS6_IJNS7_ILi1EEESH_SH_EEESB_SD_Li128ELb1ELb1ELb0ELb0EEENS1_19SingleTileSchedulerILb1ELb0ELb1ELi128EEEEEEEEEvNT_6ParamsE:
        .type           _ZN7cutlass13device_kernelIN5flash19enable_sm80_to_sm89INS1_16FlashAttnFwdSm80INS1_25CollectiveMainloopFwdSm80ILi4ELi1ELb0EN4cute5tupleIJNS5_1CILi128EEENS7_ILi48EEES8_EEELi128ENS_10bfloat16_tEfNS_4arch4Sm80ELb0ELb1ELb1ELb1ELb1ELb0ELb1ELb0EEENS1_21CollectiveEpilogueFwdINS6_IJS8_S8_S9_EEENS6_IJNS7_ILi1EEESH_SH_EEESB_SD_Li128ELb1ELb1ELb0ELb0EEENS1_19SingleTileSchedulerILb1ELb0ELb1ELi128EEEEEEEEEvNT_6ParamsE,@function
        .size           _ZN7cutlass13device_kernelIN5flash19enable_sm80_to_sm89INS1_16FlashAttnFwdSm80INS1_25CollectiveMainloopFwdSm80ILi4ELi1ELb0EN4cute5tupleIJNS5_1CILi128EEENS7_ILi48EEES8_EEELi128ENS_10bfloat16_tEfNS_4arch4Sm80ELb0ELb1ELb1ELb1ELb1ELb0ELb1ELb0EEENS1_21CollectiveEpilogueFwdINS6_IJS8_S8_S9_EEENS6_IJNS7_ILi1EEESH_SH_EEESB_SD_Li128ELb1ELb1ELb0ELb0EEENS1_19SingleTileSchedulerILb1ELb0ELb1ELi128EEEEEEEEEvNT_6ParamsE,(.L_x_2180 - _ZN7cutlass13device_kernelIN5flash19enable_sm80_to_sm89INS1_16FlashAttnFwdSm80INS1_25CollectiveMainloopFwdSm80ILi4ELi1ELb0EN4cute5tupleIJNS5_1CILi128EEENS7_ILi48EEES8_EEELi128ENS_10bfloat16_tEfNS_4arch4Sm80ELb0ELb1ELb1ELb1ELb1ELb0ELb1ELb0EEENS1_21CollectiveEpilogueFwdINS6_IJS8_S8_S9_EEENS6_IJNS7_ILi1EEESH_SH_EEESB_SD_Li128ELb1ELb1ELb0ELb0EEENS1_19SingleTileSchedulerILb1ELb0ELb1ELi128EEEEEEEEEvNT_6ParamsE)
        .other          _ZN7cutlass13device_kernelIN5flash19enable_sm80_to_sm89INS1_16FlashAttnFwdSm80INS1_25CollectiveMainloopFwdSm80ILi4ELi1ELb0EN4cute5tupleIJNS5_1CILi128EEENS7_ILi48EEES8_EEELi128ENS_10bfloat16_tEfNS_4arch4Sm80ELb0ELb1ELb1ELb1ELb1ELb0ELb1ELb0EEENS1_21CollectiveEpilogueFwdINS6_IJS8_S8_S9_EEENS6_IJNS7_ILi1EEESH_SH_EEESB_SD_Li128ELb1ELb1ELb0ELb0EEENS1_19SingleTileSchedulerILb1ELb0ELb1ELi128EEEEEEEEEvNT_6ParamsE,@"STO_CUDA_ENTRY STV_DEFAULT"
_ZN7cutlass13device_kernelIN5flash19enable_sm80_to_sm89INS1_16FlashAttnFwdSm80INS1_25CollectiveMainloopFwdSm80ILi4ELi1ELb0EN4cute5tupleIJNS5_1CILi128EEENS7_ILi48EEES8_EEELi128ENS_10bfloat16_tEfNS_4arch4Sm80ELb0ELb1ELb1ELb1ELb1ELb0ELb1ELb0EEENS1_21CollectiveEpilogueFwdINS6_IJS8_S8_S9_EEENS6_IJNS7_ILi1EEESH_SH_EEESB_SD_Li128ELb1ELb1ELb0ELb0EEENS1_19SingleTileSchedulerILb1ELb0ELb1ELi128EEEEEEEEEvNT_6ParamsE:
        /* <DEDUP_REMOVED lines=21> */
.L_x_1049:
        /* <DEDUP_REMOVED lines=13> */
.L_x_1051:
[----:B------:R-:W-:Y:S02]  /*0220*/  ULDC UR5, c[0x0][0x54c] ;  /* 0x0001530000057ab9 */ /* 0x000fe40000000800 */
.L_x_1050:
[----:B------:R-:W-:Y:S02]  /*0230*/  ULDC UR4, c[0x0][0x548] ;  /* 0x0001520000047ab9 */ /* 0x000fe40000000800 */
[----:B------:R-:W-:-:S02]  /*0240*/  USHF.L.U32 UR28, UR28, 0x7, URZ ;  /* 0x000000071c1c7899 */ /* 0x000fc4000800063f */
[----:B------:R-:W-:-:S04]  /*0250*/  UIMAD UR4, UR5, UR4, URZ ;  /* 0x00000004050472a4 */ /* 0x000fc8000f8e023f */
[----:B------:R-:W-:-:S04]  /*0260*/  UISETP.GE.AND UP0, UPT, UR28, UR4, UPT ;  /* 0x000000041c00728c */ /* 0x000fc8000bf06270 */
[----:B------:R-:W-:Y:S01]  /*0270*/  USEL UR13, UR13, 0xffffffff, !UP0 ;  /* 0xffffffff0d0d7887 */ /* 0x000fe2000c000000 */
[----:B------:R-:W-:Y:S05]  /*0280*/  BRA `(.L_x_1052) ;  /* 0x000001b000007947 */ /* 0x000fea0003800000 */
.L_x_1048:
        /* <DEDUP_REMOVED lines=8> */
.L_x_1053:
        /* <DEDUP_REMOVED lines=13> */
.L_x_1055:
[----:B------:R-:W-:Y:S02]  /*03e0*/  ULDC UR5, c[0x0][0x54c] ;  /* 0x0001530000057ab9 */ /* 0x000fe40000000800 */
.L_x_1054:
[----:B------:R-:W-:Y:S02]  /*03f0*/  ULDC UR4, c[0x0][0x548] ;  /* 0x0001520000047ab9 */ /* 0x000fe40000000800 */
[----:B------:R-:W-:-:S02]  /*0400*/  USHF.L.U32 UR28, UR28, 0x7, URZ ;  /* 0x000000071c1c7899 */ /* 0x000fc4000800063f */
[----:B------:R-:W-:-:S04]  /*0410*/  UIMAD UR4, UR5, UR4, URZ ;  /* 0x00000004050472a4 */ /* 0x000fc8000f8e023f */
[----:B------:R-:W-:-:S04]  /*0420*/  UISETP.GE.AND UP0, UPT, UR28, UR4, UPT ;  /* 0x000000041c00728c */ /* 0x000fc8000bf06270 */
[----:B------:R-:W-:-:S06]  /*0430*/  USEL UR13, UR13, 0xffffffff, !UP0 ;  /* 0xffffffff0d0d7887 */ /* 0x000fcc000c000000 */
.L_x_1052:
[----:B------:R-:W-:-:S13]  /*0440*/  ISETP.LE.AND P0, PT, RZ, UR13, PT ;  /* 0x0000000dff007c0c */ /* 0x000fda000bf03270 */
[----:B------:R-:W-:Y:S05]  /*0450*/  @!P0 EXIT ;  /* 0x000000000000894d */ /* 0x000fea0003800000 */
[----:B------:R-:W-:Y:S02]  /*0460*/  ULDC.64 UR8, c[0x0][0x370] ;  /* 0x0000dc0000087ab9 */ /* 0x000fe40000000a00 */
[----:B------:R-:W-:Y:S02]  /*0470*/  UISETP.NE.U32.AND UP2, UPT, URZ, UR8, UPT ;  /* 0x000000083f00728c */ /* 0x000fe4000bf45070 */
[----:B------:R-:W-:Y:S02]  /*0480*/  ULDC.64 UR4, c[0x0][0x360] ;  /* 0x0000d80000047ab9 */ /* 0x000fe40000000a00 */
[----:B------:R-:W-:Y:S02]  /*0490*/  UISETP.NE.U32.AND UP0, UPT, URZ, UR4, UPT ;  /* 0x000000043f00728c */ /* 0x000fe4000bf05070 */
[----:B------:R-:W-:Y:S02]  /*04a0*/  ULDC.64 UR6, c[0x0][0x348] ;  /* 0x0000d20000067ab9 */ /* 0x000fe40000000a00 */
[----:B------:R-:W-:-:S02]  /*04b0*/  UISETP.NE.AND.EX UP2, UPT, URZ, UR9, UPT, UP2 ;  /* 0x000000093f00728c */ /* 0x000fc4000bf45320 */
[----:B------:R-:W-:Y:S02]  /*04c0*/  UISETP.NE.U32.AND UP1, UPT, URZ, UR6, UPT ;  /* 0x000000063f00728c */ /* 0x000fe4000bf25070 */
[----:B------:R-:W-:Y:S02]  /*04d0*/  UISETP.NE.AND.EX UP0, UPT, URZ, UR5, UPT, UP0 ;  /* 0x000000053f00728c */ /* 0x000fe4000bf05300 */
[----:B------:R-:W-:Y:S01]  /*04e0*/  UISETP.NE.AND.EX UP1, UPT, URZ, UR7, UPT, UP1 ;  /* 0x000000073f00728c */ /* 0x000fe2000bf25310 */
[----:B------:R-:W-:Y:S01]  /*04f0*/  PLOP3.LUT P2, PT, PT, PT, UP2, 0x80, 0x0 ;  /* 0x000000000000781c */ /* 0x000fe20003f4f028 */
[----:B------:R-:W-:Y:S02]  /*0500*/  ULDC.64 UR8, c[0x0][0x370] ;  /* 0x0000dc0000087ab9 */ /* 0x000fe40000000a00 */
        /* <DEDUP_REMOVED lines=13> */
[----:B------:R1:W2:Y:S04]  /*05e0*/  @P2 LDG.E R3, [R2.64] ;  /* 0x0000001602032981 */ /* 0x0002a8000c1e1900 */
[----:B------:R-:W3:Y:S04]  /*05f0*/  @P0 LDG.E R0, [R4.64] ;  /* 0x0000001604000981 */ /* 0x000ee8000c1e1900 */
[----:B-1----:R-:W4:Y:S01]  /*0600*/  @P1 LDG.E R2, [R6.64] ;  /* 0x0000001606021981 */ /* 0x002f22000c1e1900 */
        /* <DEDUP_REMOVED lines=11> */
[----:B-1--4-:R-:W-:Y:S05]  /*06c0*/  @P0 BRA `(.L_x_1056) ;  /* 0x0000006000000947 */ /* 0x012fea0003800000 */
[----:B--2---:R-:W-:Y:S05]  /*06d0*/  @!P1 BRA `(.L_x_1056) ;  /* 0x0000005000009947 */ /* 0x004fea0003800000 */
[----:B------:R-:W2:Y:S04]  /*06e0*/  LDG.E R2, [R6.64] ;  /* 0x0000001606027981 */ /* 0x000ea8000c1e1900 */
[----:B------:R-:W4:Y:S01]  /*06f0*/  LDG.E R0, [R6.64+0x4] ;  /* 0x0000041606007981 */ /* 0x000f22000c1e1900 */
[----:B--23--:R-:W1:Y:S08]  /*0700*/  R2UR UR12, R2 ;  /* 0x00000000020c73c2 */ /* 0x00ce7000000e0000 */
[----:B----4-:R-:W1:Y:S02]  /*0710*/  R2UR UR4, R0 ;  /* 0x00000000000473c2 */ /* 0x010e6400000e0000 */
[----:B-1----:R-:W-:-:S06]  /*0720*/  UIADD3 UR12, -UR12, UR4, URZ ;  /* 0x000000040c0c7290 */ /* 0x002fcc000fffe13f */
.L_x_1056:
[----:B--2---:R-:W-:-:S04]  /*0730*/  ISETP.NE.U32.AND P0, PT, RZ, c[0x0][0x368], PT ;  /* 0x0000da00ff007a0c */ /* 0x004fc80003f05070 */
        /* <DEDUP_REMOVED lines=9> */
.L_x_1057:
        /* <DEDUP_REMOVED lines=8> */
[----:B------:R-:W4:Y:S01]  /*0850*/  LDG.E R0, [R2.64+0x4] ;  /* 0x0000041602007981 */ /* 0x000f22000c1e1900 */
[----:B--2---:R-:W1:Y:S08]  /*0860*/  R2UR UR4, R4 ;  /* 0x00000000040473c2 */ /* 0x004e7000000e0000 */
[----:B----4-:R-:W1:Y:S02]  /*0870*/  R2UR UR8, R0 ;  /* 0x00000000000873c2 */ /* 0x010e6400000e0000 */
[----:B-1----:R-:W-:-:S06]  /*0880*/  UIADD3 UR8, -UR4, UR8, URZ ;  /* 0x0000000804087290 */ /* 0x002fcc000fffe13f */
.L_x_1058:
[----:B------:R-:W-:Y:S02]  /*0890*/  ULDC UR4, c[0x0][0x2c4] ;  /* 0x0000b10000047ab9 */ /* 0x000fe40000000800 */
[----:B------:R-:W-:-:S02]  /*08a0*/  UISETP.NE.AND UP0, UPT, UR4, 0x1, UPT ;  /* 0x000000010400788c */ /* 0x000fc4000bf05270 */
[----:B------:R-:W-:Y:S02]  /*08b0*/  ULDC.64 UR6, c[0x0][0x2c8] ;  /* 0x0000b20000067ab9 */ /* 0x000fe40000000a00 */
[----:B------:R-:W-:Y:S02]  /*08c0*/  UIADD3 UR14, UR28, 0x7f, URZ ;  /* 0x0000007f1c0e7890 */ /* 0x000fe4000fffe03f */
[----:B------:R-:W-:Y:S02]  /*08d0*/  ULDC.64 UR4, c[0x0][0x328] ;  /* 0x0000ca0000047ab9 */ /* 0x000fe40000000a00 */
[----:B------:R-:W-:Y:S02]  /*08e0*/  UP2UR UR15, UPR, URZ, 0x1 ;  /* 0x000000013f0f7883 */ /* 0x000fe40008000000 */
[----:B------:R-:W-:Y:S02]  /*08f0*/  UIADD3 UR8, -UR11, UR8, URZ ;  /* 0x000000080b087290 */ /* 0x000fe4000fffe13f */
[----:B------:R-:W-:-:S04]  /*0900*/  @UP0 UIADD3 UR18, UR28, 0x7f, URZ ;  /* 0x0000007f1c120890 */ /* 0x000fc8000fffe03f */
[----:B------:R-:W-:Y:S02]  /*0910*/  UIMAD.WIDE.U32 UR18, UR18, UR6, URZ ;  /* 0x00000006121272a5 */ /* 0x000fe4000f8e003f */
[----:B---3--:R-:W-:Y:S02]  /*0920*/  UIADD3 UR6, UR8, 0x1, -UR12 ;  /* 0x0000000108067890 */ /* 0x008fe4000fffe80c */
[----:B------:R-:W-:Y:S02]  /*0930*/  @UP0 USHF.R.U32.HI UR14, URZ, UR7, UR19 ;  /* 0x000000073f0e0299 */ /* 0x000fe40008011613 */
[----:B------:R-:W-:Y:S02]  /*0940*/  UISETP.GE.AND UP0, UPT, UR5, 0x1, UPT ;  /* 0x000000010500788c */ /* 0x000fe4000bf06270 */
[----:B------:R-:W-:Y:S02]  /*0950*/  UIADD3 UR6, UR6, UR14, URZ ;  /* 0x0000000e06067290 */ /* 0x000fe4000fffe03f */
[----:B------:R-:W-:-:S02]  /*0960*/  UP2UR UR14, UPR, URZ, 0x1 ;  /* 0x000000013f0e7883 */ /* 0x000fc40008000000 */
[----:B------:R-:W-:Y:S01]  /*0970*/  PLOP3.LUT P0, PT, PT, PT, UP0, 0x40, 0x0 ;  /* 0x000000000000781c */ /* 0x000fe20003f0e808 */
[----:B------:R-:W-:-:S12]  /*0980*/  UIADD3 UR4, UR6, UR4, URZ ;  /* 0x0000000406047290 */ /* 0x000fd8000fffe03f */
[----:B------:R-:W-:Y:S05]  /*0990*/  @P0 BRA `(.L_x_1059) ;  /* 0x0000012000000947 */ /* 0x000fea0003800000 */
[----:B------:R-:W-:Y:S01]  /*09a0*/  ISETP.LT.AND P0, PT, RZ, UR6, PT ;  /* 0x00000006ff007c0c */ /* 0x000fe2000bf01270 */
[----:B------:R-:W-:-:S12]  /*09b0*/  UIADD3 UR17, UR6, -0x1, URZ ;  /* 0xffffffff06117890 */ /* 0x000fd8000fffe03f */
[----:B------:R-:W-:Y:S05]  /*09c0*/  @P0 BRA `(.L_x_1060) ;  /* 0x0000007000000947 */ /* 0x000fea0003800000 */
[----:B------:R-:W-:Y:S02]  /*09d0*/  UISETP.NE.AND UP0, UPT, UR5, 0x1, UPT ;  /* 0x000000010500788c */ /* 0x000fe4000bf05270 */
[----:B------:R-:W-:-:S03]  /*09e0*/  UIADD3 UR17, -UR6, URZ, URZ ;  /* 0x0000003f06117290 */ /* 0x000fc6000fffe13f */
[----:B------:R-:W-:Y:S02]  /*09f0*/  ULDC.64 UR6, c[0x0][0x330] ;  /* 0x0000cc0000067ab9 */ /* 0x000fe40000000a00 */
[----:B------:R-:W-:-:S04]  /*0a00*/  UIMAD.WIDE.U32 UR18, UR17, UR6, URZ ;  /* 0x00000006111272a5 */ /* 0x000fc8000f8e003f */
[----:B------:R-:W-:-:S04]  /*0a10*/  @UP0 USHF.R.U32.HI UR17, URZ, UR7, UR19 ;  /* 0x000000073f110299 */ /* 0x000fc80008011613 */
[----:B------:R-:W-:Y:S01]  /*0a20*/  ULOP3.LUT UR17, URZ, UR17, URZ, 0x33, !UPT ;  /* 0x000000113f117292 */ /* 0x000fe2000f8e333f */
[----:B------:R-:W-:Y:S05]  /*0a30*/  BRA `(.L_x_1061) ;  /* 0x0000004000007947 */ /* 0x000fea0003800000 */
.L_x_1060:
[----:B------:R-:W-:Y:S02]  /*0a40*/  UISETP.NE.AND UP0, UPT, UR5, 0x1, UPT ;  /* 0x000000010500788c */ /* 0x000fe4000bf05270 */
[----:B------:R-:W-:Y:S02]  /*0a50*/  ULDC.64 UR6, c[0x0][0x330] ;  /* 0x0000cc0000067ab9 */ /* 0x000fe40000000a00 */
[----:B------:R-:W-:-:S07]  /*0a60*/  UIMAD.WIDE.U32 UR18, UR17, UR6, URZ ;  /* 0x00000006111272a5 */ /* 0x000fce000f8e003f */
[----:B------:R-:W-:Y:S02]  /*0a70*/  @UP0 USHF.R.U32.HI UR17, URZ, UR7, UR19 ;  /* 0x000000073f110299 */ /* 0x000fe40008011613 */
.L_x_1061:
[----:B------:R-:W-:Y:S02]  /*0a80*/  ULDC UR6, c[0x0][0x32c] ;  /* 0x0000cb0000067ab9 */ /* 0x000fe40000000800 */
[----:B------:R-:W-:-:S04]  /*0a90*/  UIMAD UR6, UR17, UR5, UR6 ;  /* 0x00000005110672a4 */ /* 0x000fc8000f8e0206 */
[----:B------:R-:W-:-:S04]  /*0aa0*/  UISETP.LT.AND UP0, UPT, UR4, UR6, UPT ;  /* 0x000000060400728c */ /* 0x000fc8000bf01270 */
[----:B------:R-:W-:Y:S02]  /*0ab0*/  USEL UR4, UR4, UR6, UP0 ;  /* 0x0000000604047287 */ /* 0x000fe40008000000 */
.L_x_1059:
[----:B------:R-:W-:Y:S02]  /*0ac0*/  UISETP.NE.AND UP0, UPT, UR15, URZ, UPT ;  /* 0x0000003f0f00728c */ /* 0x000fe4000bf05270 */
[----:B------:R-:W-:Y:S02]  /*0ad0*/  ULDC.64 UR6, c[0x0][0x2c8] ;  /* 0x0000b20000067ab9 */ /* 0x000fe40000000a00 */
[----:B------:R-:W-:Y:S02]  /*0ae0*/  UIADD3 UR24, UR4, 0x2f, URZ ;  /* 0x0000002f04187890 */ /* 0x000fe4000fffe03f */
[----:B------:R-:W-:Y:S02]  /*0af0*/  UIMAD.WIDE.U32 UR26, UR28, UR6, URZ ;  /* 0x000000061c1a72a5 */ /* 0x000fe4000f8e003f */
[----:B------:R-:W-:Y:S02]  /*0b00*/  UIMAD.WIDE UR24, UR24, 0x2aaaaaab, URZ ;  /* 0x2aaaaaab181878a5 */ /* 0x000fe4000f8e023f */
[----:B------:R-:W-:-:S02]  /*0b10*/  UIADD3 UR18, UR8, 0x2f, URZ ;  /* 0x0000002f08127890 */ /* 0x000fc4000fffe03f */
[----:B------:R-:W-:Y:S02]  /*0b20*/  UISETP.GE.AND UP2, UPT, UR5, 0x1, UPT ;  /* 0x000000010500788c */ /* 0x000fe4000bf46270 */
[----:B------:R-:W-:Y:S02]  /*0b30*/  @UP0 UMOV UR17, UR27 ;  /* 0x0000001b00110c82 */ /* 0x000fe40008000000 */
[----:B------:R-:W-:Y:S02]  /*0b40*/  UMOV UR4, UR28 ;  /* 0x0000001c00047c82 */ /* 0x000fe40008000000 */
[----:B------:R-:W-:Y:S01]  /*0b50*/  UIMAD.WIDE UR18, UR18, 0x2aaaaaab, URZ ;  /* 0x2aaaaaab121278a5 */ /* 0x000fe2000f8e023f */
[----:B------:R-:W-:Y:S01]  /*0b60*/  PLOP3.LUT P0, PT, PT, PT, UP2, 0x40, 0x0 ;  /* 0x000000000000781c */ /* 0x000fe20003f0e828 */
[----:B------:R-:W-:Y:S02]  /*0b70*/  @UP0 USHF.R.U32.HI UR4, URZ, UR7, UR17 ;  /* 0x000000073f040299 */ /* 0x000fe40008011611 */
[----:B------:R-:W-:-:S02]  /*0b80*/  USHF.R.U32.HI UR7, URZ, 0x1f, UR19 ;  /* 0x0000001f3f077899 */ /* 0x000fc40008011613 */
[----:B------:R-:W-:Y:S02]  /*0b90*/  UMOV UR17, UR25 ;  /* 0x0000001900117c82 */ /* 0x000fe40008000000 */
[----:B------:R-:W-:Y:S02]  /*0ba0*/  USHF.R.U32.HI UR26, URZ, 0x1f, UR17 ;  /* 0x0000001f3f1a7899 */ /* 0x000fe40008011611 */
[----:B------:R-:W-:Y:S02]  /*0bb0*/  UIADD3 UR27, UR8, -UR12, URZ ;  /* 0x8000000c081b7290 */ /* 0x000fe4000fffe03f */
[----:B------:R-:W-:Y:S02]  /*0bc0*/  ULEA.HI.SX32 UR7, UR19, UR7, 0x1d ;  /* 0x0000000713077291 */ /* 0x000fe4000f8fea3f */
[----:B------:R-:W-:Y:S02]  /*0bd0*/  ULEA.HI.SX32 UR26, UR17, UR26, 0x1d ;  /* 0x0000001a111a7291 */ /* 0x000fe4000f8fea3f */
[----:B------:R-:W-:-:S02]  /*0be0*/  UIADD3 UR4, UR27, UR4, URZ ;  /* 0x000000041b047290 */ /* 0x000fc4000fffe03f */
        /* <DEDUP_REMOVED lines=17> */
.L_x_1063:
[----:B------:R-:W-:-:S03]  /*0d00*/  UISETP.NE.AND UP0, UPT, UR5, 0x1, UPT ;  /* 0x000000010500788c */ /* 0x000fc6000bf05270 */
[----:B------:R-:W-:Y:S02]  /*0d10*/  ULDC.64 UR4, c[0x0][0x330] ;  /* 0x0000cc0000047ab9 */ /* 0x000fe40000000a00 */
[----:B------:R-:W-:-:S07]  /*0d20*/  UIMAD.WIDE.U32 UR18, UR7, UR4, URZ ;  /* 0x00000004071272a5 */ /* 0x000fce000f8e003f */
[----:B------:R-:W-:Y:S02]  /*0d30*/  @UP0 UMOV UR17, UR19 ;  /* 0x0000001300110c82 */ /* 0x000fe40008000000 */
[----:B------:R-:W-:Y:S02]  /*0d40*/  @UP0 USHF.R.U32.HI UR7, URZ, UR5, UR17 ;  /* 0x000000053f070299 */ /* 0x000fe40008011611 */
.L_x_1064:
[----:B------:R-:W-:Y:S02]  /*0d50*/  ULDC UR4, c[0x0][0x32c] ;  /* 0x0000cb0000047ab9 */ /* 0x000fe40000000800 */
[----:B------:R-:W-:-:S04]  /*0d60*/  UIMAD UR4, UR7, UR4, URZ ;  /* 0x00000004070472a4 */ /* 0x000fc8000f8e023f */
[----:B------:R-:W-:-:S04]  /*0d70*/  UISETP.LT.AND UP0, UPT, UR6, UR4, UPT ;  /* 0x000000040600728c */ /* 0x000fc8000bf01270 */
[----:B------:R-:W-:-:S04]  /*0d80*/  USEL UR6, UR6, UR4, !UP0 ;  /* 0x0000000406067287 */ /* 0x000fc8000c000000 */
.L_x_1062:
[----:B------:R-:W-:Y:S01]  /*0d90*/  UIMAD.WIDE UR4, UR6, 0x2aaaaaab, URZ ;  /* 0x2aaaaaab060478a5 */ /* 0x000fe2000f8e023f */
[----:B------:R-:W-:Y:S01]  /*0da0*/  PLOP3.LUT P4, PT, PT, PT, PT, 0x80, 0x0 ;  /* 0x000000000000781c */ /* 0x000fe20003f8f070 */
[----:B------:R-:W-:Y:S01]  /*0db0*/  CS2R R14, SRZ ;  /* 0x00000000000e7805 */ /* 0x000fe2000001ff00 */
[----:B------:R-:W-:Y:S01]  /*0dc0*/  IMAD.MOV.U32 R126, RZ, RZ, RZ ;  /* 0x000000ffff7e7224 */ /* 0x000fe200078e00ff */
[----:B------:R-:W-:Y:S01]  /*0dd0*/  USHF.R.U32.HI UR4, URZ, 0x1f, UR5 ;  /* 0x0000001f3f047899 */ /* 0x000fe20008011605 */
[----:B------:R-:W-:Y:S01]  /*0de0*/  CS2R R124, SRZ ;  /* 0x00000000007c7805 */ /* 0x000fe2000001ff00 */
[----:B------:R-:W-:Y:S01]  /*0df0*/  CS2R R130, SRZ ;  /* 0x0000000000827805 */ /* 0x000fe2000001ff00 */
[----:B------:R-:W-:Y:S01]  /*0e00*/  CS2R R128, SRZ ;  /* 0x0000000000807805 */ /* 0x000fe2000001ff00 */
[----:B------:R-:W-:Y:S01]  /*0e10*/  ULEA.HI.SX32 UR4, UR5, UR4, 0x1d ;  /* 0x0000000405047291 */ /* 0x000fe2000f8fea3f */
[----:B------:R-:W-:Y:S01]  /*0e20*/  CS2R R16, SRZ ;  /* 0x0000000000107805 */ /* 0x000fe2000001ff00 */
[----:B------:R-:W-:Y:S01]  /*0e30*/  IMAD.MOV.U32 R122, RZ, RZ, RZ ;  /* 0x000000ffff7a7224 */ /* 0x000fe200078e00ff */
[----:B------:R-:W-:Y:S01]  /*0e40*/  CS2R R120, SRZ ;  /* 0x0000000000787805 */ /* 0x000fe2000001ff00 */
[----:B------:R-:W-:Y:S01]  /*0e50*/  UISETP.LT.AND UP0, UPT, URZ, UR4, UPT ;  /* 0x000000043f00728c */ /* 0x000fe2000bf01270 */
[----:B------:R-:W-:Y:S01]  /*0e60*/  CS2R R118, SRZ ;  /* 0x0000000000767805 */ /* 0x000fe2000001ff00 */
[----:B------:R-:W-:Y:S01]  /*0e70*/  CS2R R116, SRZ ;  /* 0x0000000000747805 */ /* 0x000fe2000001ff00 */
[----:B------:R-:W-:Y:S01]  /*0e80*/  MOV R110, RZ ;  /* 0x000000ff006e7202 */ /* 0x000fe20000000f00 */
[----:B------:R-:W-:Y:S01]  /*0e90*/  USEL UR7, URZ, UR4, !UP0 ;  /* 0x000000043f077287 */ /* 0x000fe2000c000000 */
[----:B------:R-:W-:Y:S01]  /*0ea0*/  CS2R R18, SRZ ;  /* 0x0000000000127805 */ /* 0x000fe2000001ff00 */
[----:B------:R-:W-:Y:S01]  /*0eb0*/  IMAD.MOV.U32 R108, RZ, RZ, RZ ;  /* 0x000000ffff6c7224 */ /* 0x000fe200078e00ff */
[----:B------:R-:W-:Y:S01]  /*0ec0*/  CS2R R114, SRZ ;  /* 0x0000000000727805 */ /* 0x000fe2000001ff00 */
[----:B------:R-:W-:Y:S01]  /*0ed0*/  UISETP.GT.AND UP0, UPT, UR26, UR7, UPT ;  /* 0x000000071a00728c */ /* 0x000fe2000bf04270 */
[----:B------:R-:W-:Y:S01]  /*0ee0*/  CS2R R112, SRZ ;  /* 0x0000000000707805 */ /* 0x000fe2000001ff00 */
[----:B------:R-:W-:Y:S01]  /*0ef0*/  CS2R R20, SRZ ;  /* 0x0000000000147805 */ /* 0x000fe2000001ff00 */
[----:B------:R-:W-:Y:S01]  /*0f00*/  MOV R106, RZ ;  /* 0x000000ff006a7202 */ /* 0x000fe20000000f00 */
[----:B------:R-:W-:Y:S01]  /*0f10*/  CS2R R22, SRZ ;  /* 0x0000000000167805 */ /* 0x000fe2000001ff00 */
[----:B------:R-:W-:Y:S01]  /*0f20*/  IMAD.MOV.U32 R104, RZ, RZ, RZ ;  /* 0x000000ffff687224 */ /* 0x000fe200078e00ff */
[----:B------:R-:W-:Y:S01]  /*0f30*/  PLOP3.LUT P0, PT, PT, PT, UP0, 0x80, 0x0 ;  /* 0x000000000000781c */ /* 0x000fe20003f0f008 */
[----:B------:R-:W-:Y:S01]  /*0f40*/  CS2R R100, SRZ ;  /* 0x0000000000647805 */ /* 0x000fe2000001ff00 */
[----:B------:R-:W-:Y:S01]  /*0f50*/  MOV R102, RZ ;  /* 0x000000ff00667202 */ /* 0x000fe20000000f00 */
[----:B------:R-:W-:Y:S01]  /*0f60*/  CS2R R24, SRZ ;  /* 0x0000000000187805 */ /* 0x000fe2000001ff00 */
        /* <DEDUP_REMOVED lines=63> */
[----:B------:R-:W-:Y:S02]  /*1360*/  UISETP.NE.AND UP2, UPT, UR15, URZ, UPT ;  /* 0x0000003f0f00728c */ /* 0x000fe4000bf45270 */
[----:B------:R-:W-:-:S03]  /*1370*/  UISETP.NE.AND.EX UP0, UPT, URZ, UR5, UPT, UP0 ;  /* 0x000000053f00728c */ /* 0x000fc6000bf05300 */
[----:B------:R-:W-:-:S03]  /*1380*/  ULDC.64 UR4, c[0x0][0x340] ;  /* 0x0000d00000047ab9 */ /* 0x000fc60000000a00 */
[----:B------:R-:W-:-:S05]  /*1390*/  PLOP3.LUT P2, PT, PT, PT, UP0, 0x80, 0x0 ;  /* 0x000000000000781c */ /* 0x000fca0003f4f008 */
[----:B------:R-:W-:-:S06]  /*13a0*/  @UP0 UIMAD.WIDE UR4, UR13, UR16, UR4 ;  /* 0x000000100d0402a5 */ /* 0x000fcc000f8e0204 */
[----:B------:R-:W-:Y:S02]  /*13b0*/  IMAD.U32 R2, RZ, RZ, UR4 ;  /* 0x00000004ff027e24 */ /* 0x000fe4000f8e00ff */
[----:B------:R-:W-:Y:S01]  /*13c0*/  IMAD.U32 R3, RZ, RZ, UR5 ;  /* 0x00000005ff037e24 */ /* 0x000fe2000f8e00ff */
[----:B------:R-:W-:Y:S01]  /*13d0*/  SHF.R.S32.HI R124, RZ, 0x1f, R127 ;  /* 0x0000001fff7c7819 */ /* 0x000fe2000001147f */
[----:B------:R-:W-:Y:S02]  /*13e0*/  USHF.R.S32.HI UR6, URZ, 0x1f, UR9 ;  /* 0x0000001f3f067899 */ /* 0x000fe40008011409 */
[----:B------:R-:W-:Y:S01]  /*13f0*/  ULDC.64 UR4, c[0x0][0x178] ;  /* 0x00005e0000047ab9 */ /* 0x000fe20000000a00 */
[----:B------:R1:W2:Y:S01]  /*1400*/  @P2 LDG.E R7, [R2.64] ;  /* 0x0000001602072981 */ /* 0x0002a2000c1e1900 */
[----:B------:R-:W-:Y:S01]  /*1410*/  UIMAD UR6, UR6, UR4, URZ ;  /* 0x00000004060672a4 */ /* 0x000fe2000f8e023f */
[----:B------:R-:W-:Y:S01]  /*1420*/  PLOP3.LUT P1, PT, PT, PT, UP2, 0x80, 0x0 ;  /* 0x000000000000781c */ /* 0x000fe20003f2f028 */
[----:B------:R-:W-:Y:S01]  /*1430*/  UIMAD.WIDE.U32 UR16, UR9, UR4, URZ ;  /* 0x00000004091072a5 */ /* 0x000fe2000f8e003f */
[----:B------:R-:W-:Y:S01]  /*1440*/  PLOP3.LUT P0, PT, PT, PT, UP2, 0x80, 0x0 ;  /* 0x000000000000781c */ /* 0x000fe20003f0f028 */
[----:B------:R-:W-:Y:S01]  /*1450*/  UIMAD UR6, UR9, UR5, UR6 ;  /* 0x00000005090672a4 */ /* 0x000fe2000f8e0206 */
[----:B------:R-:W-:Y:S01]  /*1460*/  LEA.HI R13, R124, R127, RZ, 0x4 ;  /* 0x0000007f7c0d7211 */ /* 0x000fe200078f20ff */
[----:B------:R-:W-:Y:S01]  /*1470*/  USHF.R.S32.HI UR9, URZ, 0x1f, UR13 ;  /* 0x0000001f3f097899 */ /* 0x000fe2000801140d */
[----:B------:R-:W-:Y:S01]  /*1480*/  BSSY B0, `(.L_x_1066) ;  /* 0x0000053000007945 */ /* 0x000fe20003800000 */
[----:B------:R-:W-:-:S02]  /*1490*/  ULDC.64 UR4, c[0x0][0x1b8] ;  /* 0x00006e0000047ab9 */ /* 0x000fc40000000a00 */
[----:B------:R-:W-:Y:S02]  /*14a0*/  UIADD3 UR17, UR17, UR6, URZ ;  /* 0x0000000611117290 */ /* 0x000fe4000fffe03f */
[----:B------:R-:W-:Y:S02]  /*14b0*/  UIMAD UR6, UR20, UR4, URZ ;  /* 0x00000004140672a4 */ /* 0x000fe4000f8e023f */
[----:B------:R-:W-:Y:S02]  /*14c0*/  USEL UR9, UR9, URZ, !UP1 ;  /* 0x0000003f09097287 */ /* 0x000fe4000c800000 */
[----:B------:R-:W-:Y:S02]  /*14d0*/  UIMAD UR6, UR10, UR5, UR6 ;  /* 0x000000050a0672a4 */ /* 0x000fe4000f8e0206 */
[----:B------:R-:W-:Y:S02]  /*14e0*/  UIMAD.WIDE.U32 UR18, UR10, UR4, UR16 ;  /* 0x000000040a1272a5 */ /* 0x000fe4000f8e0010 */
[----:B------:R-:W-:-:S02]  /*14f0*/  USEL UR16, UR13, URZ, !UP1 ;  /* 0x0000003f0d107287 */ /* 0x000fc4000c800000 */
[----:B------:R-:W-:Y:S01]  /*1500*/  ULDC.64 UR4, c[0x0][0x1c0] ;  /* 0x0000700000047ab9 */ /* 0x000fe20000000a00 */
[----:B-1----:R-:W-:Y:S01]  /*1510*/  LEA.HI R2, R124, R127, RZ, 0x3 ;  /* 0x0000007f7c027211 */ /* 0x002fe200078f18ff */
[----:B------:R-:W-:Y:S02]  /*1520*/  UIMAD UR9, UR9, UR4, URZ ;  /* 0x00000004090972a4 */ /* 0x000fe4000f8e023f */
[----:B------:R-:W-:Y:S01]  /*1530*/  UIADD3 UR19, UR19, UR6, URZ ;  /* 0x0000000613137290 */ /* 0x000fe2000fffe03f */
[----:B------:R-:W-:Y:S01]  /*1540*/  LOP3.LUT R0, R2, 0xfffffff8, RZ, 0xc0, !PT ;  /* 0xfffffff802007812 */ /* 0x000fe200078ec0ff */
[----:B------:R-:W-:Y:S01]  /*1550*/  UIMAD UR5, UR16, UR5, UR9 ;  /* 0x00000005100572a4 */ /* 0x000fe2000f8e0209 */
[----:B------:R-:W-:Y:S01]  /*1560*/  SHF.R.S32.HI R15, RZ, 0x3, R2 ;  /* 0x00000003ff0f7819 */ /* 0x000fe20000011402 */
[----:B------:R-:W-:Y:S02]  /*1570*/  UIMAD.WIDE.U32 UR16, UR16, UR4, UR18 ;  /* 0x00000004101072a5 */ /* 0x000fe4000f8e0012 */
[----:B------:R-:W-:Y:S01]  /*1580*/  IMAD.IADD R36, R127, 0x1, -R0 ;  /* 0x000000017f247824 */ /* 0x000fe200078e0a00 */
[----:B------:R-:W-:Y:S01]  /*1590*/  ULDC UR6, c[0x0][0x2c4] ;  /* 0x0000b10000067ab9 */ /* 0x000fe20000000800 */
[----:B------:R-:W-:Y:S01]  /*15a0*/  IADD3 R9, R15, UR28, RZ ;  /* 0x0000001c0f097c10 */ /* 0x000fe2000fffe0ff */
[----:B------:R-:W-:Y:S01]  /*15b0*/  UIADD3 UR5, UR17, UR5, URZ ;  /* 0x0000000511057290 */ /* 0x000fe2000fffe03f */
[----:B------:R-:W-:Y:S01]  /*15c0*/  IMAD R131, R36, 0x10, R15 ;  /* 0x0000001024837824 */ /* 0x000fe200078e020f */
[----:B------:R-:W-:Y:S01]  /*15d0*/  UIMAD UR6, UR12, UR6, URZ ;  /* 0x000000060c0672a4 */ /* 0x000fe2000f8e023f */
[----:B------:R-:W-:-:S02]  /*15e0*/  IMAD.U32 R3, RZ, RZ, UR17 ;  /* 0x00000011ff037e24 */ /* 0x000fc4000f8e00ff */
[----:B------:R-:W-:Y:S01]  /*15f0*/  IMAD.SHL.U32 R129, R36, 0x8, RZ ;  /* 0x0000000824817824 */ /* 0x000fe200078e00ff */
[----:B------:R-:W-:Y:S01]  /*1600*/  IADD3 R4, R131, UR28, RZ ;  /* 0x0000001c83047c10 */ /* 0x000fe2000fffe0ff */
[----:B------:R-:W-:Y:S01]  /*1610*/  IMAD.U32 R3, RZ, RZ, UR5 ;  /* 0x00000005ff037e24 */ /* 0x000fe2000f8e00ff */
[----:B------:R1:W-:Y:S01]  /*1620*/  STL [R1+0x1c], R131 ;  /* 0x00001c8301007387 */ /* 0x0003e20000100800 */
[----:B------:R-:W-:Y:S02]  /*1630*/  ISETP.GE.AND P4, PT, R9, UR6, PT ;  /* 0x0000000609007c0c */ /* 0x000fe4000bf86270 */
[----:B------:R-:W-:Y:S01]  /*1640*/  @P1 IMAD.HI.U32 R2, R4, c[0x0][0x2c8], RZ ;  /* 0x0000b20004021a27 */ /* 0x000fe200078e00ff */
[----:B------:R1:W-:Y:S01]  /*1650*/  STL [R1+0x14], R129 ;  /* 0x0000148101007387 */ /* 0x0003e20000100800 */
[C---:B------:R-:W-:Y:S02]  /*1660*/  IADD3 R23, R129.reuse, 0x40, RZ ;  /* 0x0000004081177810 */ /* 0x040fe40007ffe0ff */
[----:B------:R-:W-:Y:S01]  /*1670*/  IMAD.MOV.U32 R0, RZ, RZ, R4 ;  /* 0x000000ffff007224 */ /* 0x000fe200078e0004 */
[----:B------:R-:W-:Y:S01]  /*1680*/  @P0 SHF.R.U32.HI R0, RZ, c[0x0][0x2cc], R2 ;  /* 0x0000b300ff000a19 */ /* 0x000fe20000011602 */
[----:B------:R-:W-:Y:S01]  /*1690*/  IMAD.U32 R2, RZ, RZ, UR16 ;  /* 0x00000010ff027e24 */ /* 0x000fe2000f8e00ff */
[----:B------:R-:W-:-:S02]  /*16a0*/  ISETP.GE.AND P3, PT, R129, c[0x0][0x198], PT ;  /* 0x0000660081007a0c */ /* 0x000fc40003f66270 */
[--C-:B------:R-:W-:Y:S01]  /*16b0*/  SHF.R.S32.HI R6, RZ, 0x1f, R0.reuse ;  /* 0x0000001fff067819 */ /* 0x100fe20000011400 */
[----:B------:R-:W-:Y:S02]  /*16c0*/  IMAD.MOV R5, RZ, RZ, -R0 ;  /* 0x000000ffff057224 */ /* 0x000fe400078e0a00 */
[----:B------:R-:W-:-:S04]  /*16d0*/  IMAD.WIDE.U32 R2, R0, c[0x0][0x1b0], R2 ;  /* 0x00006c0000027a25 */ /* 0x000fc800078e0002 */
[----:B------:R-:W-:Y:S02]  /*16e0*/  IMAD R4, R5, c[0x0][0x2c4], R4 ;  /* 0x0000b10005047a24 */ /* 0x000fe400078e0204 */
[----:B------:R-:W-:-:S04]  /*16f0*/  IMAD R5, R6, c[0x0][0x1b0], RZ ;  /* 0x00006c0006057a24 */ /* 0x000fc800078e02ff */
[----:B------:R-:W-:Y:S01]  /*1700*/  IMAD R6, R0, c[0x0][0x1b4], R5 ;  /* 0x00006d0000067a24 */ /* 0x000fe200078e0205 */
[----:B------:R-:W-:-:S03]  /*1710*/  SHF.R.S32.HI R5, RZ, 0x1f, R4 ;  /* 0x0000001fff057819 */ /* 0x000fc60000011404 */
[----:B------:R-:W-:Y:S02]  /*1720*/  IMAD.IADD R3, R3, 0x1, R6 ;  /* 0x0000000103037824 */ /* 0x000fe400078e0206 */
[----:B------:R-:W-:Y:S02]  /*1730*/  IMAD R0, R5, c[0x0][0x1a8], RZ ;  /* 0x00006a0005007a24 */ /* 0x000fe400078e02ff */
[----:B------:R-:W-:-:S04]  /*1740*/  IMAD.WIDE.U32 R2, R4, c[0x0][0x1a8], R2 ;  /* 0x00006a0004027a25 */ /* 0x000fc800078e0002 */
[----:B------:R-:W-:Y:S01]  /*1750*/  IMAD R0, R4, c[0x0][0x1ac], R0 ;  /* 0x00006b0004007a24 */ /* 0x000fe200078e0200 */
[----:B------:R-:W-:Y:S01]  /*1760*/  LEA R12, P0, R2, c[0x0][0x160], 0x1 ;  /* 0x00005800020c7a11 */ /* 0x000fe200078008ff */
[----:B------:R-:W-:Y:S02]  /*1770*/  IMAD.SHL.U32 R4, R15, 0x40, RZ ;  /* 0x000000400f047824 */ /* 0x000fe400078e00ff */
[----:B------:R-:W-:Y:S01]  /*1780*/  IMAD.IADD R0, R3, 0x1, R0 ;  /* 0x0000000103007824 */ /* 0x000fe200078e0200 */
[----:B------:R-:W-:-:S04]  /*1790*/  LOP3.LUT R3, R13, 0xfffffff0, RZ, 0xc0, !PT ;  /* 0xfffffff00d037812 */ /* 0x000fc800078ec0ff */
[----:B------:R-:W-:Y:S01]  /*17a0*/  LEA.HI.X R11, R2, c[0x0][0x164], R0, 0x1, P0 ;  /* 0x00005900020b7a11 */ /* 0x000fe200000f0c00 */
[----:B------:R-:W-:Y:S01]  /*17b0*/  IMAD.IADD R0, R127, 0x1, -R3 ;  /* 0x000000017f007824 */ /* 0x000fe200078e0a03 */
[----:B------:R-:W-:Y:S02]  /*17c0*/  LOP3.LUT R2, R4, 0x1c0, RZ, 0xc0, !PT ;  /* 0x000001c004027812 */ /* 0x000fe400078ec0ff */
[----:B------:R-:W-:Y:S01]  /*17d0*/  ISETP.GE.AND P0, PT, R23, c[0x0][0x198], PT ;  /* 0x0000660017007a0c */ /* 0x000fe20003f06270 */
[----:B------:R1:W3:Y:S01]  /*17e0*/  SHFL.IDX PT, R4, R12, RZ, 0x181f ;  /* 0x00181fff0c047589 */ /* 0x0002e200000e0000 */
[----:B------:R-:W-:Y:S02]  /*17f0*/  SHF.R.S32.HI R6, RZ, 0x1f, R0 ;  /* 0x0000001fff067819 */ /* 0x000fe40000011400 */
[----:B------:R-:W-:Y:S01]  /*1800*/  SHF.R.U32.HI R3, RZ, 0x3, R2 ;  /* 0x00000003ff037819 */ /* 0x000fe20000011602 */
[----:B------:R1:W4:Y:S01]  /*1810*/  SHFL.IDX PT, R5, R11, RZ, 0x181f ;  /* 0x00181fff0b057589 */ /* 0x00032200000e0000 */
[----:B------:R-:W-:-:S02]  /*1820*/  LOP3.LUT R2, R2, 0x38, R129, 0xf8, !PT ;  /* 0x0000003802027812 */ /* 0x000fc400078ef881 */
[----:B------:R-:W-:Y:S02]  /*1830*/  LEA.HI R19, R6, R0, RZ, 0x3 ;  /* 0x0000000006137211 */ /* 0x000fe400078f18ff */
[----:B------:R-:W-:Y:S02]  /*1840*/  LOP3.LUT R3, R2, R3, RZ, 0x3c, !PT ;  /* 0x0000000302037212 */ /* 0x000fe400078e3cff */
[----:B------:R-:W-:Y:S02]  /*1850*/  LOP3.LUT R2, R19, 0xfffffff8, RZ, 0xc0, !PT ;  /* 0xfffffff813027812 */ /* 0x000fe400078ec0ff */
[----:B------:R-:W-:-:S03]  /*1860*/  LEA.HI R6, R124, R127, RZ, 0x6 ;  /* 0x0000007f7c067211 */ /* 0x000fc600078f30ff */
[----:B------:R-:W-:Y:S02]  /*1870*/  IMAD.IADD R18, R0, 0x1, -R2 ;  /* 0x0000000100127824 */ /* 0x000fe400078e0a02 */
[----:B------:R-:W-:Y:S02]  /*1880*/  IMAD.SHL.U32 R0, R6, 0x8, RZ ;  /* 0x0000000806007824 */ /* 0x000fe400078e00ff */
[----:B------:R-:W-:Y:S02]  /*1890*/  IMAD.MOV.U32 R2, RZ, RZ, 0x10 ;  /* 0x00000010ff027424 */ /* 0x000fe400078e00ff */
[----:B------:R-:W-:Y:S01]  /*18a0*/  IMAD.MOV.U32 R6, RZ, RZ, 0x20 ;  /* 0x00000020ff067424 */ /* 0x000fe200078e00ff */
[----:B------:R-:W-:Y:S01]  /*18b0*/  LOP3.LUT R10, R3, 0xfffffe00, R0, 0xf8, !PT ;  /* 0xfffffe00030a7812 */ /* 0x000fe200078ef800 */
[----:B--2---:R1:W2:Y:S01]  /*18c0*/  @P2 R2UR UR18, R7 ;  /* 0x00000000071223c2 */ /* 0x0042a200000e0000 */
[----:B------:R-:W-:Y:S01]  /*18d0*/  R2P PR, R18, 0x6 ;  /* 0x0000000612007804 */ /* 0x000fe20000000000 */
[----:B--2---:R-:W-:-:S04]  /*18e0*/  @!UP0 UMOV UR18, UR13 ;  /* 0x0000000d00128c82 */ /* 0x004fc80008000000 */
[----:B------:R-:W-:Y:S02]  /*18f0*/  SEL R3, R2, 0xfffffff0, !P1 ;  /* 0xfffffff002037807 */ /* 0x000fe40004800000 */
[----:B------:R-:W-:Y:S01]  /*1900*/  SEL R2, R6, 0xffffffe0, !P2 ;  /* 0xffffffe006027807 */ /* 0x000fe20005000000 */
[----:B------:R-:W-:Y:S05]  /*1910*/  @P4 BRA `(.L_x_1067) ;  /* 0x0000009000004947 */ /* 0x000fea0003800000 */
[----:B---34-:R-:W-:Y:S01]  /*1920*/  SHF.R.S32.HI R0, RZ, 0x1f, R23 ;  /* 0x0000001fff007819 */ /* 0x018fe20000011417 */
        /* <DEDUP_REMOVED lines=8> */
.L_x_1067:
[----:B---34-:R-:W-:Y:S05]  /*19b0*/  BSYNC B0 ;  /* 0x0000000000007941 */ /* 0x018fea0003800000 */
.L_x_1066:
[----:B-1----:R-:W-:Y:S01]  /*19c0*/  IADD3 R0, R9, 0x10, RZ ;  /* 0x0000001009007810 */ /* 0x002fe20007ffe0ff */
[----:B------:R1:W2:Y:S01]  /*19d0*/  SHFL.IDX PT, R5, R11, 0x1, 0x181f ;  /* 0x00381f000b057f89 */ /* 0x0002a200000e0000 */
[----:B------:R-:W-:Y:S02]  /*19e0*/  BSSY B0, `(.L_x_1068) ;  /* 0x000000d000007945 */ /* 0x000fe40003800000 */
[----:B------:R-:W-:Y:S01]  /*19f0*/  ISETP.GE.AND P1, PT, R0, UR6, PT ;  /* 0x0000000600007c0c */ /* 0x000fe2000bf26270 */
        /* <DEDUP_REMOVED lines=11> */
.L_x_1069:
[----:B------:R-:W-:Y:S05]  /*1ab0*/  BSYNC B0 ;  /* 0x0000000000007941 */ /* 0x000fea0003800000 */
.L_x_1068:
[----:B--2---:R-:W-:Y:S01]  /*1ac0*/  IADD3 R0, R9, 0x20, RZ ;  /* 0x0000002009007810 */ /* 0x004fe20007ffe0ff */
[----:B------:R2:W4:Y:S01]  /*1ad0*/  SHFL.IDX PT, R5, R11, 0x2, 0x181f ;  /* 0x00581f000b057f89 */ /* 0x00052200000e0000 */
[----:B------:R-:W-:Y:S02]  /*1ae0*/  BSSY B0, `(.L_x_1070) ;  /* 0x000000d000007945 */ /* 0x000fe40003800000 */
[----:B------:R-:W-:Y:S01]  /*1af0*/  ISETP.GE.AND P1, PT, R0, UR6, PT ;  /* 0x0000000600007c0c */ /* 0x000fe2000bf26270 */
        /* <DEDUP_REMOVED lines=11> */
.L_x_1071:
[----:B------:R-:W-:Y:S05]  /*1bb0*/  BSYNC B0 ;  /* 0x0000000000007941 */ /* 0x000fea0003800000 */
.L_x_1070:
[----:B---3--:R-:W-:Y:S01]  /*1bc0*/  IADD3 R0, R9, 0x30, RZ ;  /* 0x0000003009007810 */ /* 0x008fe20007ffe0ff */
[----:B----4-:R3:W4:Y:S01]  /*1bd0*/  SHFL.IDX PT, R5, R11, 0x3, 0x181f ;  /* 0x00781f000b057f89 */ /* 0x01072200000e0000 */
[----:B------:R-:W-:Y:S02]  /*1be0*/  BSSY B0, `(.L_x_1072) ;  /* 0x000000d000007945 */ /* 0x000fe40003800000 */
[----:B------:R-:W-:Y:S01]  /*1bf0*/  ISETP.GE.AND P1, PT, R0, UR6, PT ;  /* 0x0000000600007c0c */ /* 0x000fe2000bf26270 */
        /* <DEDUP_REMOVED lines=11> */
.L_x_1073:
[----:B------:R-:W-:Y:S05]  /*1cb0*/  BSYNC B0 ;  /* 0x0000000000007941 */ /* 0x000fea0003800000 */
.L_x_1072:
[----:B-1----:R-:W-:Y:S01]  /*1cc0*/  IADD3 R0, R9, 0x40, RZ ;  /* 0x0000004009007810 */ /* 0x002fe20007ffe0ff */
[----:B----4-:R1:W4:Y:S01]  /*1cd0*/  SHFL.IDX PT, R5, R11, 0x4, 0x181f ;  /* 0x00981f000b057f89 */ /* 0x01032200000e0000 */
[----:B------:R-:W-:Y:S02]  /*1ce0*/  BSSY B0, `(.L_x_1074) ;  /* 0x000000d000007945 */ /* 0x000fe40003800000 */
[----:B------:R-:W-:Y:S01]  /*1cf0*/  ISETP.GE.AND P1, PT, R0, UR6, PT ;  /* 0x0000000600007c0c */ /* 0x000fe2000bf26270 */
        /* <DEDUP_REMOVED lines=11> */
.L_x_1075:
[----:B------:R-:W-:Y:S05]  /*1db0*/  BSYNC B0 ;  /* 0x0000000000007941 */ /* 0x000fea0003800000 */
.L_x_1074:
[----:B--2---:R-:W-:Y:S01]  /*1dc0*/  IADD3 R0, R9, 0x50, RZ ;  /* 0x0000005009007810 */ /* 0x004fe20007ffe0ff */
        /* <DEDUP_REMOVED lines=14> */
.L_x_1077:
[----:B------:R-:W-:Y:S05]  /*1eb0*/  BSYNC B0 ;  /* 0x0000000000007941 */ /* 0x000fea0003800000 */
.L_x_1076:
        /* <DEDUP_REMOVED lines=15> */
.L_x_1079:
[----:B------:R-:W-:Y:S05]  /*1fb0*/  BSYNC B0 ;  /* 0x0000000000007941 */ /* 0x000fea0003800000 */
.L_x_1078:
[----:B--2---:R-:W-:Y:S01]  /*1fc0*/  IMAD.MOV.U32 R0, RZ, RZ, c[0x0][0x2b8] ;  /* 0x0000ae00ff007624 */ /* 0x004fe200078e00ff */
[----:B------:R-:W-:Y:S01]  /*1fd0*/  UMOV UR32, 0x30 ;  /* 0x0000003000207882 */ /* 0x000fe20000000000 */
[----:B------:R-:W-:Y:S01]  /*1fe0*/  SHFL.IDX PT, R4, R12, 0x7, 0x181f ;  /* 0x00f81f000c047f89 */ /* 0x000fe200000e0000 */
[----:B------:R-:W-:Y:S01]  /*1ff0*/  UIMAD UR21, UR26, UR32, -0x30 ;  /* 0xffffffd01a1574a4 */ /* 0x000fe2000f8e0220 */
[----:B------:R-:W-:Y:S01]  /*2000*/  IADD3 R6, R9, 0x70, RZ ;  /* 0x0000007009067810 */ /* 0x000fe20007ffe0ff */
[----:B------:R-:W-:Y:S01]  /*2010*/  IMAD.SHL.U32 R125, R10, 0x2, RZ ;  /* 0x000000020a7d7824 */ /* 0x000fe200078e00ff */
[----:B------:R-:W-:Y:S01]  /*2020*/  ISETP.NE.AND P4, PT, R0, 0x1, PT ;  /* 0x000000010000780c */ /* 0x000fe20003f85270 */
[----:B----4-:R-:W2:Y:S01]  /*2030*/  SHFL.IDX PT, R5, R11, 0x7, 0x181f ;  /* 0x00f81f000b057f89 */ /* 0x010ea200000e0000 */
[----:B------:R-:W-:Y:S01]  /*2040*/  ISETP.GE.AND P2, PT, R6, UR6, PT ;  /* 0x0000000606007c0c */ /* 0x000fe2000bf46270 */
[----:B------:R-:W-:Y:S01]  /*2050*/  USHF.R.S32.HI UR9, URZ, 0x1f, UR18 ;  /* 0x0000001f3f097899 */ /* 0x000fe20008011412 */
[C---:B------:R-:W-:Y:S01]  /*2060*/  IADD3 R0, R131.reuse, UR21, RZ ;  /* 0x0000001583007c10 */ /* 0x040fe2000fffe0ff */
[----:B------:R-:W-:Y:S01]  /*2070*/  ULDC.64 UR4, c[0x0][0x2b0] ;  /* 0x0000ac0000047ab9 */ /* 0x000fe20000000a00 */
[----:B------:R-:W-:Y:S01]  /*2080*/  SHF.R.S32.HI R7, RZ, 0x1f, R23 ;  /* 0x0000001fff077819 */ /* 0x000fe20000011417 */
[----:B------:R-:W-:Y:S01]  /*2090*/  UIMAD UR9, UR9, UR4, URZ ;  /* 0x00000004090972a4 */ /* 0x000fe2000f8e023f */
[C---:B------:R-:W-:Y:S01]  /*20a0*/  IADD3 R8, R0.reuse, UR11, RZ ;  /* 0x0000000b00087c10 */ /* 0x040fe2000fffe0ff */
[----:B------:R-:W-:Y:S01]  /*20b0*/  UIMAD.WIDE.U32 UR16, UR18, UR4, URZ ;  /* 0x00000004121072a5 */ /* 0x000fe2000f8e003f */
[----:B------:R-:W-:Y:S01]  /*20c0*/  ISETP.GE.AND P5, PT, R0, UR8, PT ;  /* 0x0000000800007c0c */ /* 0x000fe2000bfa6270 */
[----:B------:R-:W-:Y:S01]  /*20d0*/  UIMAD UR5, UR18, UR5, UR9 ;  /* 0x00000005120572a4 */ /* 0x000fe2000f8e0209 */
[----:B------:R-:W-:Y:S01]  /*20e0*/  IMAD.MOV.U32 R242, RZ, RZ, RZ ;  /* 0x000000fffff27224 */ /* 0x000fe200078e00ff */
[----:B------:R-:W-:Y:S01]  /*20f0*/  UIMAD UR32, UR26, -0x30, UR32 ;  /* 0xffffffd01a2078a4 */ /* 0x000fe2000f8e0220 */
[----:B------:R-:W-:Y:S01]  /*2100*/  @P4 IMAD.HI.U32 R6, R8, c[0x0][0x2bc], RZ ;  /* 0x0000af0008064a27 */ /* 0x000fe200078e00ff */
[----:B------:R-:W-:Y:S01]  /*2110*/  ISETP.GT.OR P5, PT, R131, 0x2f, P5 ;  /* 0x0000002f8300780c */ /* 0x000fe20002fa4670 */
[----:B------:R-:W-:Y:S01]  /*2120*/  UIADD3 UR6, UR17, UR5, URZ ;  /* 0x0000000511067290 */ /* 0x000fe2000fffe03f */
[----:B------:R-:W-:Y:S01]  /*2130*/  ISETP.GE.AND P6, PT, R129, c[0x0][0x1d4], PT ;  /* 0x0000750081007a0c */ /* 0x000fe20003fc6270 */
[----:B------:R-:W-:Y:S01]  /*2140*/  IMAD.MOV.U32 R0, RZ, RZ, R8 ;  /* 0x000000ffff007224 */ /* 0x000fe200078e0008 */
[----:B------:R-:W-:Y:S01]  /*2150*/  @P4 SHF.R.U32.HI R0, RZ, c[0x0][0x2c0], R6 ;  /* 0x0000b000ff004a19 */ /* 0x000fe20000011606 */
[----:B------:R-:W-:Y:S01]  /*2160*/  ULDC.64 UR4, c[0x0][0x1e8] ;  /* 0x00007a0000047ab9 */ /* 0x000fe20000000a00 */
[----:B------:R-:W-:Y:S01]  /*2170*/  LEA.HI R6, R7, R23, RZ, 0x3 ;  /* 0x0000001707067211 */ /* 0x000fe200078f18ff */
[----:B------:R-:W-:Y:S03]  /*2180*/  STL [R1], R125 ;  /* 0x0000007d01007387 */ /* 0x000fe60000100800 */
[----:B------:R-:W-:Y:S01]  /*2190*/  LOP3.LUT R128, R6, 0xfffffff8, RZ, 0xc0, !PT ;  /* 0xfffffff806807812 */ /* 0x000fe200078ec0ff */
[----:B-123--:R-:W-:-:S02]  /*21a0*/  @!P2 IMAD.WIDE R10, R129, 0x2, R4 ;  /* 0x00000002810aa825 */ /* 0x00efc400078e0204 */
[----:B------:R-:W-:Y:S02]  /*21b0*/  @!P5 IADD3 R7, P1, R0, UR16, RZ ;  /* 0x000000100007dc10 */ /* 0x000fe4000ff3e0ff */
[----:B------:R-:W-:Y:S01]  /*21c0*/  @!P2 IMAD.WIDE R4, R128, 0x2, R4 ;  /* 0x000000028004a825 */ /* 0x000fe200078e0204 */
[----:B------:R-:W-:Y:S01]  /*21d0*/  @!PT LDS RZ, [RZ] ;  /* 0x00000000fffff984 */ /* 0x000fe20000000800 */
[----:B------:R1:W-:Y:S01]  /*21e0*/  @!P2 LDGSTS.E.BYPASS.LTC128B.128 [R125+0xb880], [R10.64], !P3 ;  /* 0x0b8800000a7dafae */ /* 0x0003e2000d901d56 */
[----:B------:R-:W-:Y:S02]  /*21f0*/  @!P5 LEA.HI.X.SX32 R9, R0, UR6, 0x1, P1 ;  /* 0x000000060009dc11 */ /* 0x000fe400088f0eff */
[C---:B------:R-:W-:Y:S01]  /*2200*/  @!P5 LEA R6, P1, R7.reuse, c[0x0][0x2a0], 0x2 ;  /* 0x0000a8000706da11 */ /* 0x040fe200078210ff */
[----:B------:R2:W-:Y:S03]  /*2210*/  @!P2 LDGSTS.E.BYPASS.LTC128B.128 [R125+0xf880], [R4.64], !P0 ;  /* 0x0f880000047dafae */ /* 0x0005e6000c101d56 */
[----:B------:R-:W-:Y:S01]  /*2220*/  @!P5 LEA.HI.X R7, R7, c[0x0][0x2a4], R9, 0x2, P1 ;  /* 0x0000a9000707da11 */ /* 0x000fe200008f1409 */
[----:B------:R-:W0:Y:S04]  /*2230*/  LDGDEPBAR ;  /* 0x00000000000079af */ /* 0x000e280000000000 */
[----:B------:R-:W-:Y:S01]  /*2240*/  BAR.SYNC.DEFER_BLOCKING 0x0 ;  /* 0x0000000000007b1d */ /* 0x000fe20000010000 */
[----:B------:R-:W-:-:S04]  /*2250*/  UIMAD UR9, UR20, UR4, URZ ;  /* 0x00000004140972a4 */ /* 0x000fc8000f8e023f */
[----:B------:R-:W-:Y:S01]  /*2260*/  UIMAD UR9, UR10, UR5, UR9 ;  /* 0x000000050a0972a4 */ /* 0x000fe2000f8e0209 */
[----:B------:R-:W-:Y:S01]  /*2270*/  SHF.R.S32.HI R12, RZ, 0x4, R13 ;  /* 0x00000004ff0c7819 */ /* 0x000fe2000001140d */
[----:B------:R-:W-:Y:S01]  /*2280*/  UIMAD.WIDE.U32 UR18, UR10, UR4, URZ ;  /* 0x000000040a1272a5 */ /* 0x000fe2000f8e003f */
[----:B------:R-:W-:Y:S01]  /*2290*/  LEA.HI R123, R124, R127, RZ, 0x5 ;  /* 0x0000007f7c7b7211 */ /* 0x000fe200078f28ff */
[----:B------:R-:W-:Y:S01]  /*22a0*/  UIADD3 UR29, UR8, UR32, URZ ;  /* 0x00000020081d7290 */ /* 0x000fe2000fffe03f */
[----:B------:R-:W-:Y:S01]  /*22b0*/  SHF.R.S32.HI R130, RZ, 0x1f, R129 ;  /* 0x0000001fff827819 */ /* 0x000fe20000011481 */
[----:B------:R-:W-:Y:S01]  /*22c0*/  UIADD3 UR9, UR19, UR9, URZ ;  /* 0x0000000913097290 */ /* 0x000fe2000fffe03f */
[----:B------:R-:W-:Y:S01]  /*22d0*/  STL [R1+0x3c], R128 ;  /* 0x00003c8001007387 */ /* 0x000fe20000100800 */
[----:B------:R-:W-:Y:S02]  /*22e0*/  ULDC.64 UR4, c[0x0][0x210] ;  /* 0x0000840000047ab9 */ /* 0x000fe40000000a00 */
[----:B------:R-:W-:-:S04]  /*22f0*/  IADD3 R37, -R15, UR29, RZ ;  /* 0x0000001d0f257c10 */ /* 0x000fc8000fffe1ff */
[C---:B------:R-:W-:Y:S02]  /*2300*/  ISETP.GE.AND P2, PT, R37.reuse, 0x1, PT ;  /* 0x000000012500780c */ /* 0x040fe40003f46270 */
[----:B------:R-:W-:Y:S02]  /*2310*/  ISETP.GE.AND P1, PT, R37, 0x11, PT ;  /* 0x000000112500780c */ /* 0x000fe40003f26270 */
[----:B------:R-:W-:Y:S01]  /*2320*/  SHF.R.S32.HI R122, RZ, 0x5, R123 ;  /* 0x00000005ff7a7819 */ /* 0x000fe2000001147b */
[----:B------:R-:W-:Y:S01]  /*2330*/  UIMAD UR20, UR20, UR4, URZ ;  /* 0x00000004141472a4 */ /* 0x000fe2000f8e023f */
[----:B------:R3:W4:Y:S01]  /*2340*/  @!P5 LDG.E R242, [R6.64] ;  /* 0x0000001606f2d981 */ /* 0x000722000c1e1900 */
[----:B------:R-:W-:Y:S01]  /*2350*/  IMAD.MOV R0, RZ, RZ, -R0 ;  /* 0x000000ffff007224 */ /* 0x000fe200078e0a00 */
[----:B------:R-:W-:Y:S01]  /*2360*/  ISETP.GE.AND P5, PT, R23, c[0x0][0x1d4], PT ;  /* 0x0000750017007a0c */ /* 0x000fe20003fa6270 */
[----:B------:R-:W-:Y:S01]  /*2370*/  UIMAD.WIDE.U32 UR24, UR10, UR4, URZ ;  /* 0x000000040a1872a5 */ /* 0x000fe2000f8e003f */
[----:B------:R-:W-:Y:S01]  /*2380*/  STL [R1+0x48], R130 ;  /* 0x0000488201007387 */ /* 0x000fe20000100800 */
[----:B------:R-:W-:Y:S01]  /*2390*/  IMAD R243, R0, c[0x0][0x2b8], R8 ;  /* 0x0000ae0000f37a24 */ /* 0x000fe200078e0208 */
[----:B------:R-:W-:Y:S01]  /*23a0*/  UIMAD UR20, UR10, UR5, UR20 ;  /* 0x000000050a1472a4 */ /* 0x000fe2000f8e0214 */
[----:B------:R-:W-:Y:S01]  /*23b0*/  SEL R126, RZ, 0x10, P5 ;  /* 0x00000010ff7e7807 */ /* 0x000fe20002800000 */
[----:B------:R-:W-:Y:S01]  /*23c0*/  UIADD3 UR4, UR26, -0x1, URZ ;  /* 0xffffffff1a047890 */ /* 0x000fe2000fffe03f */
[----:B--2---:R-:W-:Y:S01]  /*23d0*/  IMAD.WIDE.U32 R4, R243, c[0x0][0x1e0], RZ ;  /* 0x00007800f3047a25 */ /* 0x004fe200078e00ff */
[----:B------:R-:W-:Y:S01]  /*23e0*/  SHF.R.S32.HI R16, RZ, 0x1f, R243 ;  /* 0x0000001fff107819 */ /* 0x000fe200000114f3 */
[----:B------:R-:W-:-:S02]  /*23f0*/  UIADD3 UR20, UR25, UR20, URZ ;  /* 0x0000001419147290 */ /* 0x000fc4000fffe03f */
[----:B------:R-:W-:Y:S02]  /*2400*/  UISETP.GT.AND UP0, UPT, UR4, UR7, UPT ;  /* 0x000000070400728c */ /* 0x000fe4000bf04270 */
[----:B------:R-:W-:-:S04]  /*2410*/  IMAD R0, R16, c[0x0][0x1e0], RZ ;  /* 0x0000780010007a24 */ /* 0x000fc800078e02ff */
[----:B------:R-:W-:-:S04]  /*2420*/  IMAD R0, R243, c[0x0][0x1e4], R0 ;  /* 0x00007900f3007a24 */ /* 0x000fc800078e0200 */
[----:B------:R-:W-:Y:S02]  /*2430*/  IMAD.IADD R5, R5, 0x1, R0 ;  /* 0x0000000105057824 */ /* 0x000fe400078e0200 */
[----:B---3--:R-:W-:Y:S01]  /*2440*/  IMAD R7, R243, c[0x0][0x1e0], RZ ;  /* 0x00007800f3077a24 */ /* 0x008fe200078e02ff */
[----:B----4-:R-:W-:Y:S01]  /*2450*/  SHF.R.S32.HI R17, RZ, 0x1f, R242 ;  /* 0x0000001fff117819 */ /* 0x010fe200000114f2 */
[----:B------:R-:W-:-:S04]  /*2460*/  IMAD.WIDE.U32 R4, R242, c[0x0][0x1f0], R4 ;  /* 0x00007c00f2047a25 */ /* 0x000fc800078e0004 */
[----:B------:R-:W-:Y:S01]  /*2470*/  IMAD R6, R17, c[0x0][0x1f0], RZ ;  /* 0x00007c0011067a24 */ /* 0x000fe200078e02ff */
[----:B------:R-:W-:-:S03]  /*2480*/  IADD3 R0, P0, R4, UR18, RZ ;  /* 0x0000001204007c10 */ /* 0x000fc6000ff1e0ff */
[----:B------:R-:W-:-:S05]  /*2490*/  IMAD R6, R242, c[0x0][0x1f4], R6 ;  /* 0x00007d00f2067a24 */ /* 0x000fca00078e0206 */
[----:B------:R-:W-:Y:S01]  /*24a0*/  IADD3.X R4, R5, UR9, R6, P0, !PT ;  /* 0x0000000905047c10 */ /* 0x000fe200087fe406 */
[----:B------:R-:W-:Y:S01]  /*24b0*/  IMAD.U32 R6, RZ, RZ, UR10 ;  /* 0x0000000aff067e24 */ /* 0x000fe2000f8e00ff */
[----:B------:R-:W-:Y:S01]  /*24c0*/  LEA R8, P0, R0, c[0x0][0x1c8], 0x1 ;  /* 0x0000720000087a11 */ /* 0x000fe200078008ff */
[----:B------:R-:W-:-:S03]  /*24d0*/  IMAD R5, R242, c[0x0][0x1f0], R7 ;  /* 0x00007c00f2057a24 */ /* 0x000fc600078e0207 */
[----:B------:R-:W-:Y:S01]  /*24e0*/  LEA.HI.X R0, R0, c[0x0][0x1cc], R4, 0x1, P0 ;  /* 0x0000730000007a11 */ /* 0x000fe200000f0c04 */
[----:B------:R-:W-:Y:S01]  /*24f0*/  IMAD R6, R6, c[0x0][0x1e8], R5 ;  /* 0x00007a0006067a24 */ /* 0x000fe200078e0205 */
[----:B------:R-:W-:Y:S01]  /*2500*/  SHFL.IDX PT, R4, R8, RZ, 0x181f ;  /* 0x00181fff08047589 */ /* 0x000fe200000e0000 */
[----:B------:R-:W-:-:S03]  /*2510*/  ISETP.GT.AND P0, PT, R37, 0x20, PT ;  /* 0x000000202500780c */ /* 0x000fc60003f04270 */
[----:B------:R-:W1:Y:S01]  /*2520*/  SHFL.IDX PT, R5, R0, RZ, 0x181f ;  /* 0x00181fff00057589 */ /* 0x000e6200000e0000 */
[----:B------:R-:W-:-:S03]  /*2530*/  LEA R6, R6, c[0x0][0x1c8], 0x1 ;  /* 0x0000720006067a11 */ /* 0x000fc600078e08ff */
[----:B------:R-:W-:Y:S04]  /*2540*/  SHFL.IDX PT, R8, R8, 0x1, 0x181f ;  /* 0x00381f0008087f89 */ /* 0x000fe800000e0000 */
[----:B------:R-:W2:Y:S04]  /*2550*/  SHFL.IDX PT, R9, R0, 0x1, 0x181f ;  /* 0x00381f0000097f89 */ /* 0x000ea800000e0000 */
[----:B------:R-:W-:Y:S04]  /*2560*/  SHFL.IDX PT, R6, R6, 0x2, 0x181f ;  /* 0x00581f0006067f89 */ /* 0x000fe800000e0000 */
[----:B------:R3:W4:Y:S01]  /*2570*/  SHFL.IDX PT, R7, R0, 0x2, 0x181f ;  /* 0x00581f0000077f89 */ /* 0x00072200000e0000 */
[----:B-1----:R-:W-:-:S05]  /*2580*/  @P2 IMAD.WIDE R10, R129, 0x2, R4 ;  /* 0x00000002810a2825 */ /* 0x002fca00078e0204 */
[----:B------:R1:W-:Y:S01]  /*2590*/  @P2 LDGSTS.E.BYPASS.LTC128B.128 [R125+0x5080], [R10.64], !P6 ;  /* 0x050800000a7d2fae */ /* 0x0003e2000f101d56 */
[----:B---3--:R-:W-:-:S04]  /*25a0*/  LEA.HI R0, R13, R12, RZ, 0x1 ;  /* 0x0000000c0d007211 */ /* 0x008fc800078f08ff */
[----:B------:R-:W-:-:S05]  /*25b0*/  LOP3.LUT R0, R0, 0xfffffffe, RZ, 0xc0, !PT ;  /* 0xfffffffe00007812 */ /* 0x000fca00078ec0ff */
[----:B------:R-:W-:Y:S02]  /*25c0*/  IMAD.IADD R14, R12, 0x1, -R0 ;  /* 0x000000010c0e7824 */ /* 0x000fe400078e0a00 */
[----:B--2---:R-:W-:-:S04]  /*25d0*/  @P1 IMAD.WIDE R12, R129, 0x2, R8 ;  /* 0x00000002810c1825 */ /* 0x004fc800078e0208 */
[----:B------:R-:W-:-:S04]  /*25e0*/  @P1 IMAD.WIDE R8, R128, 0x2, R8 ;  /* 0x0000000280081825 */ /* 0x000fc800078e0208 */
[----:B-1----:R-:W-:-:S04]  /*25f0*/  @P2 IMAD.WIDE R10, R128, 0x2, R4 ;  /* 0x00000002800a2825 */ /* 0x002fc800078e0204 */
[--C-:B----4-:R-:W-:Y:S01]  /*2600*/  @P0 IMAD.WIDE R4, R129, 0x2, R6.reuse ;  /* 0x0000000281040825 */ /* 0x110fe200078e0206 */
[----:B------:R1:W-:Y:S01]  /*2610*/  @P2 LDGSTS.E.BYPASS.LTC128B.128 [R125+0x6880], [R10.64], !P5 ;  /* 0x068800000a7d2fae */ /* 0x0003e2000e901d56 */
[----:B------:R-:W-:Y:S02]  /*2620*/  ISETP.GE.AND P2, PT, R23, c[0x0][0x1d4], PT ;  /* 0x0000750017007a0c */ /* 0x000fe40003f46270 */
[----:B------:R-:W-:Y:S01]  /*2630*/  @P0 IMAD.WIDE R6, R128, 0x2, R6 ;  /* 0x0000000280060825 */ /* 0x000fe200078e0206 */
[----:B------:R2:W-:Y:S03]  /*2640*/  @P1 LDGSTS.E.BYPASS.LTC128B.128 [R125+0x5880], [R12.64], !P6 ;  /* 0x058800000c7d1fae */ /* 0x0005e6000f101d56 */
[C---:B------:R-:W-:Y:S01]  /*2650*/  IMAD.SHL.U32 R0, R36.reuse, 0x40, RZ ;  /* 0x0000004024007824 */ /* 0x040fe200078e00ff */
[----:B------:R1:W-:Y:S01]  /*2660*/  @P1 LDGSTS.E.BYPASS.LTC128B.128 [R125+0x7080], [R8.64], !P5 ;  /* 0x07080000087d1fae */ /* 0x0003e2000e901d56 */
[----:B------:R-:W-:-:S03]  /*2670*/  LOP3.LUT P1, RZ, R36, 0x2, RZ, 0xc0, !PT ;  /* 0x0000000224ff7812 */ /* 0x000fc6000782c0ff */
[----:B------:R3:W-:Y:S01]  /*2680*/  @P0 LDGSTS.E.BYPASS.LTC128B.128 [R125+0x6080], [R4.64], !P6 ;  /* 0x06080000047d0fae */ /* 0x0007e2000f101d56 */
[----:B------:R-:W-:-:S03]  /*2690*/  LOP3.LUT R0, R0, 0x1c0, RZ, 0xc0, !PT ;  /* 0x000001c000007812 */ /* 0x000fc600078ec0ff */
[----:B------:R4:W-:Y:S04]  /*26a0*/  @P0 LDGSTS.E.BYPASS.LTC128B.128 [R125+0x7880], [R6.64], !P5 ;  /* 0x07880000067d0fae */ /* 0x0009e8000e901d56 */
[----:B------:R-:W0:Y:S01]  /*26b0*/  LDGDEPBAR ;  /* 0x00000000000079af */ /* 0x000e220000000000 */
[----:B---3--:R-:W-:Y:S02]  /*26c0*/  IMAD.SHL.U32 R4, R18, 0x40, RZ ;  /* 0x0000004012047824 */ /* 0x008fe400078e00ff */
[----:B------:R-:W-:Y:S02]  /*26d0*/  IMAD.SHL.U32 R5, R19, 0x40, RZ ;  /* 0x0000004013057824 */ /* 0x000fe400078e00ff */
[----:B----4-:R-:W-:Y:S01]  /*26e0*/  IMAD.SHL.U32 R7, R15, 0x8, RZ ;  /* 0x000000080f077824 */ /* 0x010fe200078e00ff */
[----:B------:R-:W-:-:S04]  /*26f0*/  DEPBAR.LE SB0, 0x1 ;  /* 0x000080400000791a */ /* 0x000fc80000000000 */
[----:B------:R-:W-:-:S04]  /*2700*/  DEPBAR.LE SB0, 0x0 ;  /* 0x000080000000791a */ /* 0x000fc80000000000 */
[----:B------:R-:W-:Y:S01]  /*2710*/  IMAD.SHL.U32 R6, R14, 0x8, RZ ;  /* 0x000000080e067824 */ /* 0x000fe200078e00ff */
[----:B------:R-:W-:Y:S02]  /*2720*/  LOP3.LUT R4, R4, 0x1c0, RZ, 0xc0, !PT ;  /* 0x000001c004047812 */ /* 0x000fe400078ec0ff */
[----:B------:R-:W-:Y:S02]  /*2730*/  LOP3.LUT R121, R5, 0xfffffe00, RZ, 0xc0, !PT ;  /* 0xfffffe0005797812 */ /* 0x000fe400078ec0ff */
[----:B------:R-:W-:Y:S02]  /*2740*/  LOP3.LUT R7, R0, 0x8, R7, 0xf8, !PT ;  /* 0x0000000800077812 */ /* 0x000fe400078ef807 */
[----:B------:R-:W-:Y:S02]  /*2750*/  LOP3.LUT R5, R4, 0x8, R6, 0xf8, !PT ;  /* 0x0000000804057812 */ /* 0x000fe400078ef806 */
[----:B------:R-:W-:Y:S02]  /*2760*/  SHF.R.U32.HI R0, RZ, 0x3, R0 ;  /* 0x00000003ff007819 */ /* 0x000fe40000011600 */
[----:B------:R-:W-:-:S02]  /*2770*/  SHF.R.U32.HI R4, RZ, 0x3, R4 ;  /* 0x00000003ff047819 */ /* 0x000fc40000011604 */
[----:B------:R-:W-:Y:S02]  /*2780*/  LOP3.LUT R0, R7, R0, RZ, 0x3c, !PT ;  /* 0x0000000007007212 */ /* 0x000fe400078e3cff */
[----:B------:R-:W-:Y:S01]  /*2790*/  LOP3.LUT R120, R5, R4, RZ, 0x3c, !PT ;  /* 0x0000000405787212 */ /* 0x000fe200078e3cff */
[----:B------:R-:W-:Y:S02]  /*27a0*/  IMAD R4, R122, 0x400, R121 ;  /* 0x000004007a047824 */ /* 0x000fe400078e0279 */
[----:B------:R-:W-:Y:S02]  /*27b0*/  IMAD R0, R14, 0x200, R0 ;  /* 0x000002000e007824 */ /* 0x000fe400078e0200 */
[----:B------:R-:W-:Y:S02]  /*27c0*/  IMAD.IADD R4, R120, 0x1, R4 ;  /* 0x0000000178047824 */ /* 0x000fe400078e0204 */
[----:B------:R-:W-:Y:S01]  /*27d0*/  IMAD.SHL.U32 R224, R0, 0x2, RZ ;  /* 0x0000000200e07824 */ /* 0x000fe200078e00ff */
[----:B------:R-:W-:Y:S01]  /*27e0*/  BAR.SYNC.DEFER_BLOCKING 0x0 ;  /* 0x0000000000007b1d */ /* 0x000fe20000010000 */
[----:B------:R-:W-:-:S02]  /*27f0*/  IMAD.SHL.U32 R231, R4, 0x2, RZ ;  /* 0x0000000204e77824 */ /* 0x000fc400078e00ff */
[----:B------:R-:W-:Y:S01]  /*2800*/  IMAD R0, R16, c[0x0][0x208], RZ ;  /* 0x0000820010007a24 */ /* 0x000fe200078e02ff */
[----:B------:R-:W-:Y:S01]  /*2810*/  IADD3 R235, R224, 0x50a0, RZ ;  /* 0x000050a0e0eb7810 */ /* 0x000fe20007ffe0ff */
[--C-:B------:R-:W-:Y:S02]  /*2820*/  IMAD R233, R3, 0x2, R231.reuse ;  /* 0x0000000203e97824 */ /* 0x100fe400078e02e7 */
[----:B------:R-:W-:Y:S02]  /*2830*/  IMAD R0, R243, c[0x0][0x20c], R0 ;  /* 0x00008300f3007a24 */ /* 0x000fe400078e0200 */
[C---:B------:R-:W-:Y:S02]  /*2840*/  IMAD R232, R2.reuse, 0x2, R231 ;  /* 0x0000000202e87824 */ /* 0x040fe400078e02e7 */
[----:B------:R-:W-:Y:S02]  /*2850*/  IMAD R234, R2, 0x2, R233 ;  /* 0x0000000202ea7824 */ /* 0x000fe400078e02e9 */
[----:B------:R-:W-:Y:S01]  /*2860*/  IMAD R236, R3, 0x2, R232 ;  /* 0x0000000203ec7824 */ /* 0x000fe200078e02e8 */
[----:B------:R-:W-:Y:S04]  /*2870*/  LDSM.16.M88.4 R4, [R224+0x5080] ;  /* 0x00508000e004783b */ /* 0x000fe80000000200 */
[----:B--2---:R-:W2:Y:S04]  /*2880*/  LDSM.16.M88.4 R12, [R231+0x8080] ;  /* 0x00808000e70c783b */ /* 0x004ea80000000200 */
[----:B-1----:R-:W1:Y:S04]  /*2890*/  LDSM.16.M88.4 R8, [R231+0xa080] ;  /* 0x00a08000e708783b */ /* 0x002e680000000200 */
[----:B------:R-:W3:Y:S04]  /*28a0*/  LDSM.16.M88.4 R24, [R224+0x5880] ;  /* 0x00588000e018783b */ /* 0x000ee80000000200 */
[----:B------:R-:W4:Y:S01]  /*28b0*/  LDSM.16.M88.4 R32, [R224+0x6080] ;  /* 0x00608000e020783b */ /* 0x000f220000000200 */
[-C--:B--2---:R-:W-:Y:S08]  /*28c0*/  HMMA.16816.F32.BF16 R112, R12, R4.reuse, RZ ;  /* 0x000000040c70723c */ /* 0x084ff000000418ff */
[C---:B-1----:R-:W-:Y:S07]  /*28d0*/  HMMA.16816.F32.BF16 R68, R8.reuse, R4, RZ ;  /* 0x000000040844723c */ /* 0x042fee00000418ff */
[----:B------:R-:W-:Y:S01]  /*28e0*/  IMAD.WIDE.U32 R4, R243, c[0x0][0x208], RZ ;  /* 0x00008200f3047a25 */ /* 0x000fe200078e00ff */
[----:B------:R-:W-:Y:S03]  /*28f0*/  HMMA.16816.F32.BF16 R72, R8, R6, RZ ;  /* 0x000000060848723c */ /* 0x000fe600000418ff */
[----:B------:R-:W-:-:S02]  /*2900*/  IMAD.IADD R5, R5, 0x1, R0 ;  /* 0x0000000105057824 */ /* 0x000fc400078e0200 */
[----:B------:R-:W-:Y:S02]  /*2910*/  IMAD R0, R17, c[0x0][0x218], RZ ;  /* 0x0000860011007a24 */ /* 0x000fe400078e02ff */
[C---:B------:R-:W-:Y:S01]  /*2920*/  IMAD.WIDE.U32 R4, R242.reuse, c[0x0][0x218], R4 ;  /* 0x00008600f2047a25 */ /* 0x040fe200078e0004 */
[C---:B------:R-:W-:Y:S01]  /*2930*/  HMMA.16816.F32.BF16 R116, R12.reuse, R6, RZ ;  /* 0x000000060c74723c */ /* 0x040fe200000418ff */
[----:B------:R-:W-:Y:S06]  /*2940*/  LDSM.16.M88.4 R16, [R233+0xa080] ;  /* 0x00a08000e910783b */ /* 0x000fec0000000200 */
[----:B------:R-:W-:Y:S01]  /*2950*/  IMAD R6, R242, c[0x0][0x21c], R0 ;  /* 0x00008700f2067a24 */ /* 0x000fe200078e0200 */
[----:B------:R-:W-:Y:S01]  /*2960*/  IADD3 R0, P0, R4, UR24, RZ ;  /* 0x0000001804007c10 */ /* 0x000fe2000ff1e0ff */
[----:B---3--:R-:W-:Y:S01]  /*2970*/  HMMA.16816.F32.BF16 R92, R12, R24, RZ ;  /* 0x000000180c5c723c */ /* 0x008fe200000418ff */
[----:B------:R-:W-:-:S02]  /*2980*/  IADD3 R7, R224, 0x5080, RZ ;  /* 0x00005080e0077810 */ /* 0x000fc40007ffe0ff */
[----:B------:R-:W-:Y:S02]  /*2990*/  IADD3.X R5, R5, UR20, R6, P0, !PT ;  /* 0x0000001405057c10 */ /* 0x000fe400087fe406 */
[C---:B------:R-:W-:Y:S02]  /*29a0*/  LEA R4, P0, R0.reuse, c[0x0][0x1f8], 0x1 ;  /* 0x00007e0000047a11 */ /* 0x040fe400078008ff */
[----:B------:R-:W-:Y:S01]  /*29b0*/  @P1 IADD3 R235, R7, -0x20, RZ ;  /* 0xffffffe007eb1810 */ /* 0x000fe20007ffe0ff */
[C---:B------:R-:W-:Y:S01]  /*29c0*/  HMMA.16816.F32.BF16 R60, R8.reuse, R24, RZ ;  /* 0x00000018083c723c */ /* 0x040fe200000418ff */
[----:B------:R-:W-:Y:S01]  /*29d0*/  LEA.HI.X R0, R0, c[0x0][0x1fc], R5, 0x1, P0 ;  /* 0x00007f0000007a11 */ /* 0x000fe200000f0c05 */
[----:B------:R-:W1:Y:S01]  /*29e0*/  SHFL.IDX PT, R20, R4, 0x2, 0x181f ;  /* 0x00581f0004147f89 */ /* 0x000e6200000e0000 */
[C---:B------:R-:W-:Y:S02]  /*29f0*/  IADD3 R241, R235.reuse, 0x800, RZ ;  /* 0x00000800ebf17810 */ /* 0x040fe40007ffe0ff */
[----:B------:R-:W-:Y:S01]  /*2a00*/  IADD3 R240, R235, 0x1000, RZ ;  /* 0x00001000ebf07810 */ /* 0x000fe20007ffe0ff */
[----:B------:R-:W2:Y:S01]  /*2a10*/  SHFL.IDX PT, R7, R4, 0x1, 0x181f ;  /* 0x00381f0004077f89 */ /* 0x000ea200000e0000 */
[----:B------:R-:W-:Y:S01]  /*2a20*/  IMAD.WIDE R24, R129, 0x2, RZ ;  /* 0x0000000281187825 */ /* 0x000fe200078e02ff */
[----:B------:R-:W-:Y:S01]  /*2a30*/  HMMA.16816.F32.BF16 R56, R8, R26, RZ ;  /* 0x0000001a0838723c */ /* 0x000fe200000418ff */
[C---:B------:R-:W-:Y:S01]  /*2a40*/  IADD3 R239, R235.reuse, 0x1800, RZ ;  /* 0x00001800ebef7810 */ /* 0x040fe20007ffe0ff */
[----:B------:R3:W5:Y:S01]  /*2a50*/  SHFL.IDX PT, R6, R4, RZ, 0x181f ;  /* 0x00181fff04067589 */ /* 0x00076200000e0000 */
[----:B------:R-:W-:-:S02]  /*2a60*/  IADD3 R238, R235, 0x2000, RZ ;  /* 0x00002000ebee7810 */ /* 0x000fc40007ffe0ff */
[----:B------:R-:W-:Y:S01]  /*2a70*/  IADD3 R237, R235, 0x2800, RZ ;  /* 0x00002800ebed7810 */ /* 0x000fe20007ffe0ff */
[----:B------:R-:W5:Y:S02]  /*2a80*/  SHFL.IDX PT, R21, R0, RZ, 0x181f ;  /* 0x00181fff00157589 */ /* 0x000f6400000e0000 */
[----:B------:R-:W-:Y:S02]  /*2a90*/  HMMA.16816.F32.BF16 R104, R12, R26, RZ ;  /* 0x0000001a0c68723c */ /* 0x000fe400000418ff */
[----:B------:R-:W5:Y:S04]  /*2aa0*/  SHFL.IDX PT, R22, R0, 0x1, 0x181f ;  /* 0x00381f0000167f89 */ /* 0x000f6800000e0000 */
[----:B------:R-:W5:Y:S02]  /*2ab0*/  SHFL.IDX PT, R0, R0, 0x2, 0x181f ;  /* 0x00581f0000007f89 */ /* 0x000f6400000e0000 */
[----:B----4-:R-:W-:Y:S01]  /*2ac0*/  HMMA.16816.F32.BF16 R48, R8, R32, RZ ;  /* 0x000000200830723c */ /* 0x010fe200000418ff */
[C---:B-1----:R-:W-:Y:S01]  /*2ad0*/  IADD3 R30, P0, R24.reuse, R20, RZ ;  /* 0x00000014181e7210 */ /* 0x042fe20007f1e0ff */
[----:B------:R-:W1:Y:S01]  /*2ae0*/  LDSM.16.M88.4 R44, [R235] ;  /* 0x00000000eb2c783b */ /* 0x000e620000000200 */
[----:B--2---:R-:W-:-:S03]  /*2af0*/  IADD3 R26, P1, R24, R7, RZ ;  /* 0x00000007181a7210 */ /* 0x004fc60007f3e0ff */
[----:B------:R-:W2:Y:S02]  /*2b00*/  LDSM.16.M88.4 R40, [R235+0x800] ;  /* 0x00080000eb28783b */ /* 0x000ea40000000200 */
[----:B------:R-:W-:Y:S01]  /*2b10*/  HMMA.16816.F32.BF16 R64, R8, R34, RZ ;  /* 0x000000220840723c */ /* 0x000fe200000418ff */
[----:B---3--:R-:W-:Y:S01]  /*2b20*/  IMAD.WIDE R4, R128, 0x2, RZ ;  /* 0x0000000280047825 */ /* 0x008fe200078e02ff */
[----:B-----5:R-:W-:Y:S01]  /*2b30*/  IADD3 R28, P3, R6, R24, RZ ;  /* 0x00000018061c7210 */ /* 0x020fe20007f7e0ff */
[----:B------:R-:W3:Y:S04]  /*2b40*/  LDSM.16.M88.4 R52, [R235+0x1000] ;  /* 0x00100000eb34783b */ /* 0x000ee80000000200 */
[----:B------:R-:W-:Y:S01]  /*2b50*/  IMAD.X R29, R21, 0x1, R25, P3 ;  /* 0x00000001151d7824 */ /* 0x000fe200018e0619 */
[----:B------:R-:W-:Y:S01]  /*2b60*/  ISETP.GE.AND P3, PT, R129, c[0x0][0x1d4], PT ;  /* 0x0000750081007a0c */ /* 0x000fe20003f66270 */
[----:B------:R-:W-:Y:S01]  /*2b70*/  HMMA.16816.F32.BF16 R84, R12, R32, RZ ;  /* 0x000000200c54723c */ /* 0x000fe200000418ff */
[----:B------:R-:W-:-:S02]  /*2b80*/  IMAD.X R27, R25, 0x1, R22, P1 ;  /* 0x00000001191b7824 */ /* 0x000fc400008e0616 */
[----:B------:R-:W-:Y:S01]  /*2b90*/  IMAD.X R31, R25, 0x1, R0, P0 ;  /* 0x00000001191f7824 */ /* 0x000fe200000e0600 */
[----:B------:R-:W-:Y:S02]  /*2ba0*/  IADD3 R24, P0, R6, R4, RZ ;  /* 0x0000000406187210 */ /* 0x000fe40007f1e0ff */
[C---:B------:R-:W-:Y:S02]  /*2bb0*/  IADD3 R6, P1, R4.reuse, R7, RZ ;  /* 0x0000000704067210 */ /* 0x040fe40007f3e0ff */
[----:B------:R-:W-:Y:S01]  /*2bc0*/  HMMA.16816.F32.BF16 R100, R12, R34, RZ ;  /* 0x000000220c64723c */ /* 0x000fe200000418ff */
[----:B------:R-:W-:Y:S01]  /*2bd0*/  IMAD.X R25, R21, 0x1, R5, P0 ;  /* 0x0000000115197824 */ /* 0x000fe200000e0605 */
[----:B------:R-:W-:Y:S01]  /*2be0*/  IADD3 R4, P0, R4, R20, RZ ;  /* 0x0000001404047210 */ /* 0x000fe20007f1e0ff */
[----:B------:R-:W-:Y:S01]  /*2bf0*/  IMAD.X R7, R5, 0x1, R22, P1 ;  /* 0x0000000105077824 */ /* 0x000fe200008e0616 */
[----:B------:R-:W-:Y:S01]  /*2c00*/  ISETP.LT.OR P1, PT, R37, 0x1, P3 ;  /* 0x000000012500780c */ /* 0x000fe20001f21670 */
[----:B------:R-:W4:Y:S02]  /*2c10*/  LDSM.16.M88.4 R20, [R233+0x8080] ;  /* 0x00808000e914783b */ /* 0x000f240000000200 */
[----:B------:R-:W-:Y:S01]  /*2c20*/  IMAD.X R5, R5, 0x1, R0, P0 ;  /* 0x0000000105057824 */ /* 0x000fe200000e0600 */
[C---:B------:R-:W-:Y:S01]  /*2c30*/  ISETP.LT.OR P0, PT, R37.reuse, 0x1, P2 ;  /* 0x000000012500780c */ /* 0x040fe20001701670 */
[----:B------:R-:W-:Y:S01]  /*2c40*/  IMAD.MOV.U32 R0, RZ, RZ, 0x40 ;  /* 0x00000040ff007424 */ /* 0x000fe200078e00ff */
[----:B-1----:R-:W-:Y:S07]  /*2c50*/  HMMA.16816.F32.BF16 R80, R16, R46, R72 ;  /* 0x0000002e1050723c */ /* 0x002fee0000041848 */
[----:B------:R-:W-:Y:S01]  /*2c60*/  @!PT LDS RZ, [RZ] ;  /* 0x00000000fffff984 */ /* 0x000fe20000000800 */
[----:B------:R-:W-:Y:S01]  /*2c70*/  @!PT LDS RZ, [RZ] ;  /* 0x00000000fffff984 */ /* 0x000fe20000000800 */
[----:B------:R-:W-:Y:S01]  /*2c80*/  @!PT LDS RZ, [RZ] ;  /* 0x00000000fffff984 */ /* 0x000fe20000000800 */
[----:B------:R1:W-:Y:S01]  /*2c90*/  LDGSTS.E.BYPASS.LTC128B.128 [R125+0x2080], [R28.64], !P1 ;  /* 0x020800001c7d7fae */ /* 0x0003e2000c901d56 */
[----:B------:R-:W-:-:S02]  /*2ca0*/  ISETP.LT.OR P1, PT, R37, 0x11, P3 ;  /* 0x000000112500780c */ /* 0x000fc40001f21670 */
[C---:B------:R-:W-:Y:S01]  /*2cb0*/  ISETP.LT.OR P3, PT, R37.reuse, 0x21, P3 ;  /* 0x000000212500780c */ /* 0x040fe20001f61670 */
[----:B------:R5:W-:Y:S01]  /*2cc0*/  LDGSTS.E.BYPASS.LTC128B.128 [R125+0x3880], [R24.64], !P0 ;  /* 0x03880000187d7fae */ /* 0x000be2000c101d56 */
[C---:B------:R-:W-:Y:S02]  /*2cd0*/  ISETP.LT.OR P0, PT, R37.reuse, 0x11, P2 ;  /* 0x000000112500780c */ /* 0x040fe40001701670 */
[----:B------:R-:W-:Y:S01]  /*2ce0*/  ISETP.LT.OR P2, PT, R37, 0x21, P2 ;  /* 0x000000212500780c */ /* 0x000fe20001741670 */
[C---:B--2---:R-:W-:Y:S06]  /*2cf0*/  HMMA.16816.F32.BF16 R76, R16.reuse, R42, R56 ;  /* 0x0000002a104c723c */ /* 0x044fec0000041838 */
[----:B------:R5:W-:Y:S01]  /*2d00*/  LDGSTS.E.BYPASS.LTC128B.128 [R125+0x2880], [R26.64], !P1 ;  /* 0x028800001a7d7fae */ /* 0x000be2000c901d56 */
[----:B------:R-:W-:Y:S01]  /*2d10*/  LOP3.LUT P1, RZ, R36, 0x4, RZ, 0xc0, !PT ;  /* 0x0000000424ff7812 */ /* 0x000fe2000782c0ff */
[----:B------:R-:W-:Y:S02]  /*2d20*/  HMMA.16816.F32.BF16 R108, R16, R44, R68 ;  /* 0x0000002c106c723c */ /* 0x000fe40000041844 */
[----:B------:R2:W-:Y:S01]  /*2d30*/  LDGSTS.E.BYPASS.LTC128B.128 [R125+0x4080], [R6.64], !P0 ;  /* 0x04080000067d7fae */ /* 0x0005e2000c101d56 */
[----:B------:R-:W-:-:S02]  /*2d40*/  SEL R0, R0, 0xffffffc0, !P1 ;  /* 0xffffffc000007807 */ /* 0x000fc40004800000 */
[----:B------:R-:W-:Y:S01]  /*2d50*/  PLOP3.LUT P0, PT, PT, PT, UP0, 0x80, 0x0 ;  /* 0x000000000000781c */ /* 0x000fe20003f0f008 */
[----:B------:R1:W-:Y:S01]  /*2d60*/  LDGSTS.E.BYPASS.LTC128B.128 [R125+0x3080], [R30.64], !P3 ;  /* 0x030800001e7d7fae */ /* 0x0003e2000d901d56 */
[----:B------:R-:W-:Y:S01]  /*2d70*/  ISETP.GT.AND P3, PT, R131, 0x2f, PT ;  /* 0x0000002f8300780c */ /* 0x000fe20003f64270 */
[----:B------:R-:W-:Y:S01]  /*2d80*/  IMAD.IADD R230, R224, 0x1, R0 ;  /* 0x00000001e0e67824 */ /* 0x000fe200078e0200 */
[C---:B------:R-:W-:Y:S01]  /*2d90*/  HMMA.16816.F32.BF16 R96, R16.reuse, R40, R60 ;  /* 0x000000281060723c */ /* 0x040fe2000004183c */
[----:B------:R2:W-:Y:S01]  /*2da0*/  LDGSTS.E.BYPASS.LTC128B.128 [R125+0x4880], [R4.64], !P2 ;  /* 0x04880000047d7fae */ /* 0x0005e2000d101d56 */
[----:B------:R-:W-:Y:S01]  /*2db0*/  IMAD.IADD R229, R0, 0x1, R235 ;  /* 0x0000000100e57824 */ /* 0x000fe200078e02eb */
[----:B------:R-:W-:Y:S02]  /*2dc0*/  LOP3.LUT R0, R120, R121, RZ, 0xfc, !PT ;  /* 0x0000007978007212 */ /* 0x000fe400078efcff */
[----:B------:R-:W-:Y:S03]  /*2dd0*/  LDSM.16.M88.4 R8, [R232+0xa080] ;  /* 0x00a08000e808783b */ /* 0x000fe60000000200 */
[C---:B---3--:R-:W-:Y:S01]  /*2de0*/  HMMA.16816.F32.BF16 R88, R16.reuse, R52, R48 ;  /* 0x000000341058723c */ /* 0x048fe20000041830 */
[----:B------:R-:W-:Y:S04]  /*2df0*/  LDSM.16.M88.4 R32, [R230+0x6080] ;  /* 0x00608000e620783b */ /* 0x000fe80000000200 */
[----:B------:R-:W-:Y:S03]  /*2e00*/  LDSM.16.M88.4 R12, [R232+0x8080] ;  /* 0x00808000e80c783b */ /* 0x000fe60000000200 */
[----:B------:R-:W-:Y:S01]  /*2e10*/  HMMA.16816.F32.BF16 R72, R16, R54, R64 ;  /* 0x000000361048723c */ /* 0x000fe20000041840 */
[----:B-----5:R-:W3:Y:S04]  /*2e20*/  LDSM.16.M88.4 R24, [R230+0x5880] ;  /* 0x00588000e618783b */ /* 0x020ee80000000200 */
[----:B------:R-:W-:Y:S03]  /*2e30*/  LDSM.16.M88.4 R36, [R229] ;  /* 0x00000000e524783b */ /* 0x000fe60000000200 */
[C---:B----4-:R-:W-:Y:S01]  /*2e40*/  HMMA.16816.F32.BF16 R68, R20.reuse, R44, R112 ;  /* 0x0000002c1444723c */ /* 0x050fe20000041870 */
[----:B-1----:R-:W1:Y:S04]  /*2e50*/  LDSM.16.M88.4 R28, [R230+0x5080] ;  /* 0x00508000e61c783b */ /* 0x002e680000000200 */
[----:B--2---:R-:W2:Y:S03]  /*2e60*/  LDSM.16.M88.4 R4, [R234+0xa080] ;  /* 0x00a08000ea04783b */ /* 0x004ea60000000200 */
[C---:B------:R-:W-:Y:S01]  /*2e70*/  HMMA.16816.F32.BF16 R56, R20.reuse, R40, R92 ;  /* 0x000000281438723c */ /* 0x040fe2000004185c */
[----:B------:R-:W4:Y:S04]  /*2e80*/  LDSM.16.M88.4 R60, [R229+0x800] ;  /* 0x00080000e53c783b */ /* 0x000f280000000200 */
[----:B------:R-:W5:Y:S03]  /*2e90*/  LDSM.16.M88.4 R64, [R229+0x1000] ;  /* 0x00100000e540783b */ /* 0x000f660000000200 */
[C---:B------:R-:W-:Y:S01]  /*2ea0*/  HMMA.16816.F32.BF16 R48, R20.reuse, R52, R84 ;  /* 0x000000341430723c */ /* 0x040fe20000041854 */
[----:B------:R-:W0:Y:S07]  /*2eb0*/  LDGDEPBAR ;  /* 0x00000000000079af */ /* 0x000e2e0000000000 */
[C---:B------:R-:W-:Y:S08]  /*2ec0*/  HMMA.16816.F32.BF16 R44, R20.reuse, R46, R116 ;  /* 0x0000002e142c723c */ /* 0x040ff00000041874 */
[C---:B------:R-:W-:Y:S08]  /*2ed0*/  HMMA.16816.F32.BF16 R16, R20.reuse, R42, R104 ;  /* 0x0000002a1410723c */ /* 0x040ff00000041868 */
[----:B------:R-:W-:Y:S01]  /*2ee0*/  HMMA.16816.F32.BF16 R52, R20, R54, R100 ;  /* 0x000000361434723c */ /* 0x000fe20000041864 */
[----:B------:R-:W2:Y:S07]  /*2ef0*/  LDSM.16.M88.4 R20, [R234+0x8080] ;  /* 0x00808000ea14783b */ /* 0x000eae0000000200 */
[C---:B---3--:R-:W-:Y:S08]  /*2f00*/  HMMA.16816.F32.BF16 R84, R8.reuse, R26, R76 ;  /* 0x0000001a0854723c */ /* 0x048ff0000004184c */
[C---:B-1----:R-:W-:Y:S08]  /*2f10*/  HMMA.16816.F32.BF16 R40, R8.reuse, R28, R108 ;  /* 0x0000001c0828723c */ /* 0x042ff0000004186c */
[C---:B------:R-:W-:Y:S08]  /*2f20*/  HMMA.16816.F32.BF16 R92, R8.reuse, R24, R96 ;  /* 0x00000018085c723c */ /* 0x040ff00000041860 */
[C---:B------:R-:W-:Y:S08]  /*2f30*/  HMMA.16816.F32.BF16 R88, R8.reuse, R32, R88 ;  /* 0x000000200858723c */ /* 0x040ff00000041858 */
[C---:B------:R-:W-:Y:S08]  /*2f40*/  HMMA.16816.F32.BF16 R80, R8.reuse, R30, R80 ;  /* 0x0000001e0850723c */ /* 0x040ff00000041850 */
[----:B------:R-:W-:Y:S08]  /*2f50*/  HMMA.16816.F32.BF16 R76, R8, R34, R72 ;  /* 0x00000022084c723c */ /* 0x000ff00000041848 */
[C---:B------:R-:W-:Y:S08]  /*2f60*/  HMMA.16816.F32.BF16 R8, R12.reuse, R28, R68 ;  /* 0x0000001c0c08723c */ /* 0x040ff00000041844 */
[C---:B------:R-:W-:Y:S01]  /*2f70*/  HMMA.16816.F32.BF16 R44, R12.reuse, R30, R44 ;  /* 0x0000001e0c2c723c */ /* 0x040fe2000004182c */
[----:B------:R-:W-:Y:S07]  /*2f80*/  LDSM.16.M88.4 R28, [R224+0x6880] ;  /* 0x00688000e01c783b */ /* 0x000fee0000000200 */
[C---:B------:R-:W-:Y:S08]  /*2f90*/  HMMA.16816.F32.BF16 R56, R12.reuse, R24, R56 ;  /* 0x000000180c38723c */ /* 0x040ff00000041838 */
[C---:B------:R-:W-:Y:S01]  /*2fa0*/  HMMA.16816.F32.BF16 R104, R12.reuse, R26, R16 ;  /* 0x0000001a0c68723c */ /* 0x040fe20000041810 */
[----:B------:R-:W1:Y:S04]  /*2fb0*/  LDSM.16.M88.4 R16, [R231+0xe080] ;  /* 0x00e08000e710783b */ /* 0x000e680000000200 */
[----:B------:R-:W3:Y:S03]  /*2fc0*/  LDSM.16.M88.4 R24, [R224+0x7080] ;  /* 0x00708000e018783b */ /* 0x000ee60000000200 */
[C---:B------:R-:W-:Y:S01]  /*2fd0*/  HMMA.16816.F32.BF16 R108, R12.reuse, R32, R48 ;  /* 0x000000200c6c723c */ /* 0x040fe20000041830 */
[----:B------:R-:W-:Y:S07]  /*2fe0*/  LDSM.16.M88.4 R48, [R235+0x1800] ;  /* 0x00180000eb30783b */ /* 0x000fee0000000200 */
[----:B------:R-:W-:Y:S01]  /*2ff0*/  HMMA.16816.F32.BF16 R52, R12, R34, R52 ;  /* 0x000000220c34723c */ /* 0x000fe20000041834 */
[----:B------:R-:W1:Y:S07]  /*3000*/  LDSM.16.M88.4 R12, [R224+0x7880] ;  /* 0x00788000e00c783b */ /* 0x000e6e0000000200 */
[C---:B--2---:R-:W-:Y:S08]  /*3010*/  HMMA.16816.F32.BF16 R40, R4.reuse, R36, R40 ;  /* 0x000000240428723c */ /* 0x044ff00000041828 */
[C---:B------:R-:W-:Y:S08]  /*3020*/  HMMA.16816.F32.BF16 R32, R4.reuse, R38, R80 ;  /* 0x000000260420723c */ /* 0x040ff00000041850 */
[C---:B----4-:R-:W-:Y:S08]  /*3030*/  HMMA.16816.F32.BF16 R68, R4.reuse, R60, R92 ;  /* 0x0000003c0444723c */ /* 0x050ff0000004185c */
[C---:B------:R-:W-:Y:S08]  /*3040*/  HMMA.16816.F32.BF16 R72, R4.reuse, R62, R84 ;  /* 0x0000003e0448723c */ /* 0x040ff00000041854 */
[----:B-----5:R-:W-:Y:S08]  /*3050*/  HMMA.16816.F32.BF16 R100, R4, R64, R88 ;  /* 0x000000400464723c */ /* 0x020ff00000041858 */
[----:B------:R-:W-:Y:S01]  /*3060*/  HMMA.16816.F32.BF16 R92, R20, R36, R8 ;  /* 0x00000024145c723c */ /* 0x000fe20000041808 */
[----:B------:R-:W2:Y:S07]  /*3070*/  LDSM.16.M88.4 R8, [R231+0xc080] ;  /* 0x00c08000e708783b */ /* 0x000eae0000000200 */
[----:B------:R-:W-:Y:S01]  /*3080*/  HMMA.16816.F32.BF16 R96, R4, R66, R76 ;  /* 0x000000420460723c */ /* 0x000fe2000004184c */
[----:B------:R-:W-:Y:S07]  /*3090*/  LDSM.16.M88.4 R4, [R233+0xe080] ;  /* 0x00e08000e904783b */ /* 0x000fee0000000200 */
[C---:B------:R-:W-:Y:S01]  /*30a0*/  HMMA.16816.F32.BF16 R84, R20.reuse, R38, R44 ;  /* 0x000000261454723c */ /* 0x040fe2000004182c */
[----:B------:R-:W4:Y:S07]  /*30b0*/  LDSM.16.M88.4 R44, [R235+0x2000] ;  /* 0x00200000eb2c783b */ /* 0x000f2e0000000200 */
[C---:B------:R-:W-:Y:S01]  /*30c0*/  HMMA.16816.F32.BF16 R88, R20.reuse, R60, R56 ;  /* 0x0000003c1458723c */ /* 0x040fe20000041838 */
[----:B------:R-:W5:Y:S07]  /*30d0*/  LDSM.16.M88.4 R56, [R235+0x2800] ;  /* 0x00280000eb38783b */ /* 0x000f6e0000000200 */
[C---:B------:R-:W-:Y:S08]  /*30e0*/  HMMA.16816.F32.BF16 R104, R20.reuse, R62, R104 ;  /* 0x0000003e1468723c */ /* 0x040ff00000041868 */
[C---:B------:R-:W-:Y:S08]  /*30f0*/  HMMA.16816.F32.BF16 R108, R20.reuse, R64, R108 ;  /* 0x00000040146c723c */ /* 0x040ff0000004186c */
[----:B------:R-:W-:Y:S01]  /*3100*/  HMMA.16816.F32.BF16 R80, R20, R66, R52 ;  /* 0x000000421450723c */ /* 0x000fe20000041834 */
[----:B------:R-:W2:Y:S07]  /*3110*/  LDSM.16.M88.4 R20, [R233+0xc080] ;  /* 0x00c08000e914783b */ /* 0x000eae0000000200 */
[C---:B-1----:R-:W-:Y:S08]  /*3120*/  HMMA.16816.F32.BF16 R76, R16.reuse, R28, R40 ;  /* 0x0000001c104c723c */ /* 0x042ff00000041828 */
[C---:B------:R-:W-:Y:S08]  /*3130*/  HMMA.16816.F32.BF16 R52, R16.reuse, R30, R32 ;  /* 0x0000001e1034723c */ /* 0x040ff00000041820 */
[C---:B---3--:R-:W-:Y:S08]  /*3140*/  HMMA.16816.F32.BF16 R36, R16.reuse, R26, R72 ;  /* 0x0000001a1024723c */ /* 0x048ff00000041848 */
[C---:B------:R-:W-:Y:S08]  /*3150*/  HMMA.16816.F32.BF16 R40, R16.reuse, R24, R68 ;  /* 0x000000181028723c */ /* 0x040ff00000041844 */
[C---:B------:R-:W-:Y:S08]  /*3160*/  HMMA.16816.F32.BF16 R32, R16.reuse, R12, R100 ;  /* 0x0000000c1020723c */ /* 0x040ff00000041864 */
[----:B------:R-:W-:Y:S01]  /*3170*/  HMMA.16816.F32.BF16 R64, R16, R14, R96 ;  /* 0x0000000e1040723c */ /* 0x000fe20000041860 */
[----:B------:R-:W-:Y:S07]  /*3180*/  LDSM.16.M88.4 R16, [R232+0xe080] ;  /* 0x00e08000e810783b */ /* 0x000fee0000000200 */
[C---:B--2---:R-:W-:Y:S08]  /*3190*/  HMMA.16816.F32.BF16 R72, R8.reuse, R28, R92 ;  /* 0x0000001c0848723c */ /* 0x044ff0000004185c */
[C---:B------:R-:W-:Y:S08]  /*31a0*/  HMMA.16816.F32.BF16 R68, R8.reuse, R30, R84 ;  /* 0x0000001e0844723c */ /* 0x040ff00000041854 */
[C---:B------:R-:W-:Y:S08]  /*31b0*/  HMMA.16816.F32.BF16 R60, R8.reuse, R24, R88 ;  /* 0x00000018083c723c */ /* 0x040ff00000041858 */
[C---:B------:R-:W-:Y:S08]  /*31c0*/  HMMA.16816.F32.BF16 R28, R8.reuse, R26, R104 ;  /* 0x0000001a081c723c */ /* 0x040ff00000041868 */
[C---:B------:R-:W-:Y:S08]  /*31d0*/  HMMA.16816.F32.BF16 R24, R8.reuse, R12, R108 ;  /* 0x0000000c0818723c */ /* 0x040ff0000004186c */
[----:B------:R-:W-:Y:S01]  /*31e0*/  HMMA.16816.F32.BF16 R80, R8, R14, R80 ;  /* 0x0000000e0850723c */ /* 0x000fe20000041850 */
[----:B------:R-:W-:Y:S04]  /*31f0*/  LDSM.16.M88.4 R12, [R232+0xc080] ;  /* 0x00c08000e80c783b */ /* 0x000fe80000000200 */
[----:B------:R-:W-:Y:S03]  /*3200*/  LDSM.16.M88.4 R8, [R234+0xc080] ;  /* 0x00c08000ea08783b */ /* 0x000fe60000000200 */
[C---:B----4-:R-:W-:Y:S01]  /*3210*/  HMMA.16816.F32.BF16 R104, R4.reuse, R46, R36 ;  /* 0x0000002e0468723c */ /* 0x050fe20000041824 */
[----:B------:R-:W1:Y:S07]  /*3220*/  LDSM.16.M88.4 R36, [R230+0x7080] ;  /* 0x00708000e624783b */ /* 0x000e6e0000000200 */
[C---:B------:R-:W-:Y:S01]  /*3230*/  HMMA.16816.F32.BF16 R108, R4.reuse, R44, R40 ;  /* 0x0000002c046c723c */ /* 0x040fe20000041828 */
[----:B------:R-:W2:Y:S07]  /*3240*/  LDSM.16.M88.4 R40, [R230+0x6880] ;  /* 0x00688000e628783b */ /* 0x000eae0000000200 */
[C---:B-----5:R-:W-:Y:S01]  /*3250*/  HMMA.16816.F32.BF16 R100, R4.reuse, R56, R32 ;  /* 0x000000380464723c */ /* 0x060fe20000041820 */
[----:B------:R-:W3:Y:S07]  /*3260*/  LDSM.16.M88.4 R32, [R230+0x7880] ;  /* 0x00788000e620783b */ /* 0x000eee0000000200 */
[C---:B------:R-:W-:Y:S08]  /*3270*/  HMMA.16816.F32.BF16 R112, R4.reuse, R48, R76 ;  /* 0x000000300470723c */ /* 0x040ff0000004184c */
[C---:B------:R-:W-:Y:S08]  /*3280*/  HMMA.16816.F32.BF16 R76, R4.reuse, R50, R52 ;  /* 0x00000032044c723c */ /* 0x040ff00000041834 */
[----:B------:R-:W-:Y:S01]  /*3290*/  HMMA.16816.F32.BF16 R52, R4, R58, R64 ;  /* 0x0000003a0434723c */ /* 0x000fe20000041840 */
[----:B------:R-:W-:Y:S07]  /*32a0*/  LDSM.16.M88.4 R4, [R236+0xe080] ;  /* 0x00e08000ec04783b */ /* 0x000fee0000000200 */
[C---:B------:R-:W-:Y:S08]  /*32b0*/  HMMA.16816.F32.BF16 R96, R20.reuse, R48, R72 ;  /* 0x000000301460723c */ /* 0x040ff00000041848 */
[C---:B------:R-:W-:Y:S08]  /*32c0*/  HMMA.16816.F32.BF16 R92, R20.reuse, R50, R68 ;  /* 0x00000032145c723c */ /* 0x040ff00000041844 */
[C---:B------:R-:W-:Y:S08]  /*32d0*/  HMMA.16816.F32.BF16 R88, R20.reuse, R44, R60 ;  /* 0x0000002c1458723c */ /* 0x040ff0000004183c */
[C---:B------:R-:W-:Y:S01]  /*32e0*/  HMMA.16816.F32.BF16 R84, R20.reuse, R46, R28 ;  /* 0x0000002e1454723c */ /* 0x040fe2000004181c */
[----:B------:R-:W-:Y:S07]  /*32f0*/  LDSM.16.M88.4 R28, [R229+0x1800] ;  /* 0x00180000e51c783b */ /* 0x000fee0000000200 */
[C---:B------:R-:W-:Y:S01]  /*3300*/  HMMA.16816.F32.BF16 R60, R20.reuse, R56, R24 ;  /* 0x00000038143c723c */ /* 0x040fe20000041818 */
[----:B------:R-:W4:Y:S07]  /*3310*/  LDSM.16.M88.4 R24, [R229+0x2000] ;  /* 0x00200000e518783b */ /* 0x000f2e0000000200 */
[----:B------:R-:W-:Y:S01]  /*3320*/  HMMA.16816.F32.BF16 R56, R20, R58, R80 ;  /* 0x0000003a1438723c */ /* 0x000fe20000041850 */
[----:B------:R-:W5:Y:S01]  /*3330*/  LDSM.16.M88.4 R20, [R229+0x2800] ;  /* 0x00280000e514783b */ /* 0x000f620000000200 */
[----:B------:R-:W-:-:S06]  /*3340*/  DEPBAR.LE SB0, 0x0 ;  /* 0x000080000000791a */ /* 0x000fcc0000000000 */
[C---:B-1----:R-:W-:Y:S08]  /*3350*/  HMMA.16816.F32.BF16 R72, R16.reuse, R36, R108 ;  /* 0x000000241048723c */ /* 0x042ff0000004186c */
[C---:B--2---:R-:W-:Y:S08]  /*3360*/  HMMA.16816.F32.BF16 R80, R16.reuse, R40, R112 ;  /* 0x000000281050723c */ /* 0x044ff00000041870 */
[C---:B------:R-:W-:Y:S08]  /*3370*/  HMMA.16816.F32.BF16 R76, R16.reuse, R42, R76 ;  /* 0x0000002a104c723c */ /* 0x040ff0000004184c */
[----:B---3--:R-:W-:Y:S08]  /*3380*/  HMMA.16816.F32.BF16 R52, R16, R34, R52 ;  /* 0x000000221034723c */ /* 0x008ff00000041834 */
[C---:B------:R-:W-:Y:S08]  /*3390*/  HMMA.16816.F32.BF16 R48, R12.reuse, R40, R96 ;  /* 0x000000280c30723c */ /* 0x040ff00000041860 */
[----:B------:R-:W-:Y:S08]  /*33a0*/  HMMA.16816.F32.BF16 R44, R12, R42, R92 ;  /* 0x0000002a0c2c723c */ /* 0x000ff0000004185c */
[C---:B------:R-:W-:Y:S08]  /*33b0*/  HMMA.16816.F32.BF16 R68, R16.reuse, R38, R104 ;  /* 0x000000261044723c */ /* 0x040ff00000041868 */
[----:B------:R-:W-:Y:S08]  /*33c0*/  HMMA.16816.F32.BF16 R64, R16, R32, R100 ;  /* 0x000000201040723c */ /* 0x000ff00000041864 */
[C---:B------:R-:W-:Y:S08]  /*33d0*/  HMMA.16816.F32.BF16 R40, R12.reuse, R36, R88 ;  /* 0x000000240c28723c */ /* 0x040ff00000041858 */
[C---:B------:R-:W-:Y:S08]  /*33e0*/  HMMA.16816.F32.BF16 R36, R12.reuse, R38, R84 ;  /* 0x000000260c24723c */ /* 0x040ff00000041854 */
[C---:B------:R-:W-:Y:S08]  /*33f0*/  HMMA.16816.F32.BF16 R16, R12.reuse, R32, R60 ;  /* 0x000000200c10723c */ /* 0x040ff0000004183c */
[----:B------:R-:W-:Y:S08]  /*3400*/  HMMA.16816.F32.BF16 R12, R12, R34, R56 ;  /* 0x000000220c0c723c */ /* 0x000ff00000041838 */
[C---:B----4-:R-:W-:Y:S08]  /*3410*/  HMMA.16816.F32.BF16 R92, R4.reuse, R24, R72 ;  /* 0x00000018045c723c */ /* 0x050ff00000041848 */
[C---:B-----5:R-:W-:Y:S08]  /*3420*/  HMMA.16816.F32.BF16 R72, R4.reuse, R22, R52 ;  /* 0x000000160448723c */ /* 0x060ff00000041834 */
[C---:B------:R-:W-:Y:S08]  /*3430*/  HMMA.16816.F32.BF16 R84, R4.reuse, R28, R80 ;  /* 0x0000001c0454723c */ /* 0x040ff00000041850 */
[-C--:B------:R-:W-:Y:S08]  /*3440*/  HMMA.16816.F32.BF16 R88, R4, R30.reuse, R76 ;  /* 0x0000001e0458723c */ /* 0x080ff0000004184c */
[----:B------:R-:W-:Y:S08]  /*3450*/  HMMA.16816.F32.BF16 R52, R8, R30, R44 ;  /* 0x0000001e0834723c */ /* 0x000ff0000004182c */
[C---:B------:R-:W-:Y:S08]  /*3460*/  HMMA.16816.F32.BF16 R80, R4.reuse, R26, R68 ;  /* 0x0000001a0450723c */ /* 0x040ff00000041844 */
[----:B------:R-:W-:Y:S07]  /*3470*/  HMMA.16816.F32.BF16 R76, R4, R20, R64 ;  /* 0x00000014044c723c */ /* 0x000fee0000041840 */
[----:B------:R-:W-:Y:S01]  /*3480*/  IADD3 R4, R125, 0x2080, RZ ;  /* 0x000020807d047810 */ /* 0x000fe20007ffe0ff */
[C---:B------:R-:W-:Y:S04]  /*3490*/  HMMA.16816.F32.BF16 R44, R8.reuse, R24, R40 ;  /* 0x00000018082c723c */ /* 0x040fe80000041828 */
[----:B------:R1:W-:Y:S04]  /*34a0*/  STL [R1+0x8], R4 ;  /* 0x0000080401007387 */ /* 0x0003e80000100800 */
[C---:B------:R-:W-:Y:S07]  /*34b0*/  HMMA.16816.F32.BF16 R40, R8.reuse, R22, R12 ;  /* 0x000000160828723c */ /* 0x040fee000004180c */
[----:B------:R-:W-:Y:S01]  /*34c0*/  SHF.R.S32.HI R12, RZ, 0x1f, R128 ;  /* 0x0000001fff0c7819 */ /* 0x000fe20000011480 */
[C---:B------:R-:W-:Y:S04]  /*34d0*/  HMMA.16816.F32.BF16 R56, R8.reuse, R28, R48 ;  /* 0x0000001c0838723c */ /* 0x040fe80000041830 */
[----:B------:R1:W-:Y:S04]  /*34e0*/  STL [R1+0x44], R12 ;  /* 0x0000440c01007387 */ /* 0x0003e80000100800 */
[C---:B------:R-:W-:Y:S08]  /*34f0*/  HMMA.16816.F32.BF16 R48, R8.reuse, R26, R36 ;  /* 0x0000001a0830723c */ /* 0x040ff00000041824 */
[----:B------:R-:W-:Y:S01]  /*3500*/  HMMA.16816.F32.BF16 R32, R8, R20, R16 ;  /* 0x000000140820723c */ /* 0x000fe20000041810 */
[----:B------:R-:W-:Y:S06]  /*3510*/  BAR.SYNC.DEFER_BLOCKING 0x0 ;  /* 0x0000000000007b1d */ /* 0x000fec0000010000 */
[----:B------:R-:W-:Y:S05]  /*3520*/  @!P0 BRA `(.L_x_1080) ;  /* 0x000003e000008947 */ /* 0x000fea0003800000 */
[----:B-1----:R-:W-:Y:S02]  /*3530*/  IMAD.U32 R4, RZ, RZ, UR21 ;  /* 0x00000015ff047e24 */ /* 0x002fe4000f8e00ff */
        /* <DEDUP_REMOVED lines=30> */
[----:B------:R-:W-:-:S03]  /*3720*/  SHF.L.U64.HI R6, R129, 0x1, R130 ;  /* 0x0000000181067819 */ /* 0x000fc60000010282 */
[----:B------:R-:W-:Y:S04]  /*3730*/  SHFL.IDX PT, R9, R4, 0x2, 0x181f ;  /* 0x00581f0004097f89 */ /* 0x000fe800000e0000 */
[----:B------:R-:W1:Y:S04]  /*3740*/  SHFL.IDX PT, R10, R5, RZ, 0x181f ;  /* 0x00181fff050a7589 */ /* 0x000e6800000e0000 */
[----:B------:R2:W3:Y:S04]  /*3750*/  SHFL.IDX PT, R11, R5, 0x1, 0x181f ;  /* 0x00381f00050b7f89 */ /* 0x0004e800000e0000 */
[----:B------:R-:W4:Y:S04]  /*3760*/  SHFL.IDX PT, R13, R4, RZ, 0x181f ;  /* 0x00181fff040d7589 */ /* 0x000f2800000e0000 */
[----:B------:R5:W3:Y:S01]  /*3770*/  SHFL.IDX PT, R18, R4, 0x1, 0x181f ;  /* 0x00381f0004127f89 */ /* 0x000ae200000e0000 */
[----:B-1----:R-:W-:-:S02]  /*3780*/  IADD3 R14, P2, R10, R15, RZ ;  /* 0x0000000f0a0e7210 */ /* 0x002fc40007f5e0ff */
[----:B--2---:R-:W-:-:S04]  /*3790*/  IADD3 R5, -R19, 0x10, RZ ;  /* 0x0000001013057810 */ /* 0x004fc80007ffe1ff */
[----:B------:R-:W-:Y:S01]  /*37a0*/  LOP3.LUT R5, R5, 0xf, RZ, 0xc0, !PT ;  /* 0x0000000f05057812 */ /* 0x000fe200078ec0ff */
[----:B-----5:R-:W-:-:S03]  /*37b0*/  IMAD.SHL.U32 R4, R128, 0x2, RZ ;  /* 0x0000000280047824 */ /* 0x020fc600078e00ff */
[----:B------:R-:W-:Y:S02]  /*37c0*/  IADD3 R16, P1, P0, R5, R7, R15 ;  /* 0x0000000705107210 */ /* 0x000fe4000783e00f */
[----:B------:R-:W-:Y:S02]  /*37d0*/  LOP3.LUT R5, R8, 0xf, RZ, 0xc0, !PT ;  /* 0x0000000f08057812 */ /* 0x000fe400078ec0ff */
[----:B------:R-:W-:Y:S02]  /*37e0*/  IADD3.X R17, RZ, R9, R6, P1, P0 ;  /* 0x00000009ff117210 */ /* 0x000fe40000fe0406 */
[----:B------:R-:W-:Y:S02]  /*37f0*/  IADD3 R8, P1, P0, R5, R7, R4 ;  /* 0x0000000705087210 */ /* 0x000fe4000783e004 */
        /* <DEDUP_REMOVED lines=8> */
[----:B------:R-:W-:Y:S01]  /*3880*/  IMAD.X R11, R18, 0x1, R6, P0 ;  /* 0x00000001120b7824 */ /* 0x000fe200000e0606 */
        /* <DEDUP_REMOVED lines=8> */
.L_x_1080:
[----:B-1----:R-:W-:Y:S01]  /*3910*/  FMUL.FTZ R4, R52, c[0x0][0x320] ;  /* 0x0000c80034047a20 */ /* 0x002fe20000410000 */
[----:B------:R-:W-:Y:S01]  /*3920*/  SHF.R.S32.HI R7, RZ, 0x1f, R122 ;  /* 0x0000001fff077819 */ /* 0x000fe2000001147a */
        /* <DEDUP_REMOVED lines=13> */
[----:B------:R-:W-:Y:S01]  /*3a00*/  ULOP3.LUT UR21, URZ, UR21, URZ, 0x33, !UPT ;  /* 0x000000153f157292 */ /* 0x000fe2000f8e333f */
[----:B------:R-:W-:Y:S01]  /*3a10*/  PLOP3.LUT P0, PT, PT, PT, UP1, 0x80, 0x0 ;  /* 0x000000000000781c */ /* 0x000fe20003f0f018 */
[----:B-1----:R-:W-:-:S03]  /*3a20*/  FMUL.FTZ R4, R53, c[0x0][0x320] ;  /* 0x0000c80035047a20 */ /* 0x002fc60000410000 */
        /* <DEDUP_REMOVED lines=18> */
[C---:B------:R-:W-:Y:S02]  /*3b50*/  SHF.L.U32 R8, R5.reuse, 0x5, RZ ;  /* 0x0000000505087819 */ /* 0x040fe400000006ff */
[----:B------:R-:W-:Y:S02]  /*3b60*/  LOP3.LUT R9, R5, 0x1ffffffe, RZ, 0xc0, !PT ;  /* 0x1ffffffe05097812 */ /* 0x000fe400078ec0ff */
[----:B------:R-:W-:Y:S02]  /*3b70*/  LOP3.LUT R5, R8, 0xffffffc0, RZ, 0xc0, !PT ;  /* 0xffffffc008057812 */ /* 0x000fe400078ec0ff */
[----:B------:R-:W-:Y:S01]  /*3b80*/  IADD3 R7, R4, -R7, RZ ;  /* 0x8000000704077210 */ /* 0x000fe20007ffe0ff */
[----:B------:R-:W-:Y:S02]  /*3b90*/  IMAD.IADD R6, R6, 0x1, -R9 ;  /* 0x0000000106067824 */ /* 0x000fe400078e0a09 */
[----:B------:R-:W-:-:S02]  /*3ba0*/  IMAD.IADD R5, R5, 0x1, R11 ;  /* 0x0000000105057824 */ /* 0x000fc400078e020b */
[----:B------:R-:W-:Y:S02]  /*3bb0*/  IMAD.SHL.U32 R8, R7, 0x2, RZ ;  /* 0x0000000207087824 */ /* 0x000fe400078e00ff */
[----:B------:R-:W-:Y:S02]  /*3bc0*/  IMAD R12, R6, 0x8, R5 ;  /* 0x00000008060c7824 */ /* 0x000fe400078e0205 */
[----:B------:R-:W-:Y:S01]  /*3bd0*/  FMUL.FTZ R5, R33, c[0x0][0x320] ;  /* 0x0000c80021057a20 */ /* 0x000fe20000410000 */
[----:B------:R-:W-:Y:S01]  /*3be0*/  IADD3 R16, -R8, UR32, RZ ;  /* 0x0000002008107c10 */ /* 0x000fe2000fffe1ff */
[----:B------:R-:W-:Y:S01]  /*3bf0*/  @P1 IMAD.HI.U32 R6, R12, c[0x0][0x2c8], RZ ;  /* 0x0000b2000c061a27 */ /* 0x000fe200078e00ff */
[----:B------:R3:W-:Y:S01]  /*3c00*/  STL [R1+0x38], R12 ;  /* 0x0000380c01007387 */ /* 0x0007e20000100800 */
[----:B------:R5:W1:Y:S02]  /*3c10*/  MUFU.TANH R24, R5 ;  /* 0x0000000500187308 */ /* 0x000a640000002400 */
[----:B------:R-:W-:Y:S01]  /*3c20*/  IMAD.U32 R4, RZ, RZ, UR29 ;  /* 0x0000001dff047e24 */ /* 0x000fe2000f8e00ff */
[----:B------:R-:W-:Y:S01]  /*3c30*/  STL [R1+0x24], R8 ;  /* 0x0000240801007387 */ /* 0x000fe20000100800 */
[----:B------:R-:W-:-:S03]  /*3c40*/  FMUL.FTZ R7, R57, c[0x0][0x320] ;  /* 0x0000c80039077a20 */ /* 0x000fc60000410000 */
[----:B------:R-:W-:Y:S01]  /*3c50*/  IADD3 R4, -R8, 0x1, R4 ;  /* 0x0000000108047810 */ /* 0x000fe20007ffe104 */
[----:B------:R-:W1:Y:S03]  /*3c60*/  MUFU.TANH R17, R7 ;  /* 0x0000000700117308 */ /* 0x000e660000002400 */
[----:B------:R-:W-:-:S04]  /*3c70*/  IADD3 R4, R4, -UR12, RZ ;  /* 0x8000000c04047c10 */ /* 0x000fc8000fffe0ff */
[----:B------:R-:W-:Y:S01]  /*3c80*/  IADD3 R13, R4, c[0x0][0x328], RZ ;  /* 0x0000ca00040d7a10 */ /* 0x000fe20007ffe0ff */
[----:B-----5:R-:W-:Y:S01]  /*3c90*/  FMUL.FTZ R5, R40, c[0x0][0x320] ;  /* 0x0000c80028057a20 */ /* 0x020fe20000410000 */
[----:B------:R-:W-:-:S03]  /*3ca0*/  IADD3 R15, R4, UR21, RZ ;  /* 0x00000015040f7c10 */ /* 0x000fc6000fffe0ff */
        /* <DEDUP_REMOVED lines=9> */
[----:B---3--:R-:W-:-:S05]  /*3d40*/  IMAD.U32 R5, RZ, RZ, UR32 ;  /* 0x00000020ff057e24 */ /* 0x008fca000f8e00ff */
[----:B------:R-:W-:Y:S02]  /*3d50*/  IADD3 R14, -R8, UR8, R5 ;  /* 0x00000008080e7c10 */ /* 0x000fe4000fffe105 */
[----:B------:R-:W-:-:S04]  /*3d60*/  IADD3 R5, R13, R6, RZ ;  /* 0x000000060d057210 */ /* 0x000fc80007ffe0ff */
[----:B------:R-:W-:Y:S01]  /*3d70*/  IMNMX R5, R5, R14, PT ;  /* 0x0000000e05057217 */ /* 0x000fe20003800200 */
[----:B------:R-:W-:Y:S05]  /*3d80*/  @P0 BRA `(.L_x_1081) ;  /* 0x0000015000000947 */ /* 0x000fea0003800000 */
[----:B-12-4-:R-:W-:Y:S01]  /*3d90*/  IMAD.U32 R7, RZ, RZ, UR12 ;  /* 0x0000000cff077e24 */ /* 0x016fe2000f8e00ff */
[----:B------:R-:W-:Y:S04]  /*3da0*/  BSSY B0, `(.L_x_1082) ;  /* 0x000000f000007945 */ /* 0x000fe80003800000 */
[----:B------:R-:W-:-:S04]  /*3db0*/  IADD3 R6, -R7, UR8, R6 ;  /* 0x0000000807067c10 */ /* 0x000fc8000fffe106 */
        /* <DEDUP_REMOVED lines=9> */
.L_x_1083:
[----:B------:R-:W-:-:S04]  /*3e50*/  MOV R7, c[0x0][0x32c] ;  /* 0x0000cb0000077a02 */ /* 0x000fc80000000f00 */
[----:B------:R-:W-:-:S13]  /*3e60*/  ISETP.NE.AND P0, PT, R7, 0x1, PT ;  /* 0x000000010700780c */ /* 0x000fda0003f05270 */
[----:B------:R-:W-:-:S05]  /*3e70*/  @P0 IMAD.HI.U32 R7, R6, c[0x0][0x330], RZ ;  /* 0x0000cc0006070a27 */ /* 0x000fca00078e00ff */
[----:B------:R-:W-:Y:S02]  /*3e80*/  @P0 SHF.R.U32.HI R6, RZ, c[0x0][0x334], R7 ;  /* 0x0000cd00ff060a19 */ /* 0x000fe40000011607 */
.L_x_1084:
[----:B------:R-:W-:Y:S05]  /*3e90*/  BSYNC B0 ;  /* 0x0000000000007941 */ /* 0x000fea0003800000 */
.L_x_1082:
[----:B------:R-:W-:-:S05]  /*3ea0*/  IMAD R6, R6, c[0x0][0x32c], R16 ;  /* 0x0000cb0006067a24 */ /* 0x000fca00078e0210 */
[----:B------:R-:W-:Y:S02]  /*3eb0*/  IADD3 R7, R6, c[0x0][0x32c], RZ ;  /* 0x0000cb0006077a10 */ /* 0x000fe40007ffe0ff */
[----:B------:R-:W-:Y:S02]  /*3ec0*/  IMNMX R4, R4, R6, !PT ;  /* 0x0000000604047217 */ /* 0x000fe40007800200 */
[----:B------:R-:W-:Y:S02]  /*3ed0*/  IMNMX R5, R5, R7, PT ;  /* 0x0000000705057217 */ /* 0x000fe40003800200 */
.L_x_1081:
        /* <DEDUP_REMOVED lines=10> */
[----:B------:R-:W-:Y:S01]  /*3f80*/  ISETP.GT.AND P0, PT, R4, RZ, P0 ;  /* 0x000000ff0400720c */ /* 0x000fe20000704270 */
[----:B------:R-:W-:Y:S01]  /*3f90*/  UISETP.GE.AND UP5, UPT, UR32, 0x19, UPT ;  /* 0x000000192000788c */ /* 0x000fe2000bfa6270 */
[----:B------:R-:W-:Y:S01]  /*3fa0*/  PLOP3.LUT P2, PT, PT, PT, UP3, 0x40, 0x0 ;  /* 0x000000000000781c */ /* 0x000fe20003f4e838 */
[----:B------:R-:W-:Y:S01]  /*3fb0*/  UISETP.GE.AND UP0, UPT, UR32, 0x11, UPT ;  /* 0x000000112000788c */ /* 0x000fe2000bf06270 */
[C---:B------:R-:W-:Y:S01]  /*3fc0*/  ISETP.LT.OR P0, PT, R5.reuse, 0x1, P0 ;  /* 0x000000010500780c */ /* 0x040fe20000701670 */
        /* <DEDUP_REMOVED lines=24> */
[----:B------:R-:W-:Y:S01]  /*4150*/  FMUL.FTZ R8, R46, c[0x0][0x320] ;  /* 0x0000c8002e087a20 */ /* 0x000fe20000410000 */
[----:B------:R-:W-:Y:S01]  /*4160*/  PLOP3.LUT P2, PT, PT, PT, UP0, 0x40, 0x0 ;  /* 0x000000000000781c */ /* 0x000fe20003f4e808 */
[----:B-1----:R-:W-:Y:S01]  /*4170*/  FMUL.FTZ R6, R35, c[0x0][0x320] ;  /* 0x0000c80023067a20 */ /* 0x002fe20000410000 */
[C---:B------:R-:W-:Y:S01]  /*4180*/  ISETP.GT.AND P0, PT, R4.reuse, 0x18, P0 ;  /* 0x000000180400780c */ /* 0x040fe20000704270 */
[----:B------:R-:W-:Y:S01]  /*4190*/  UISETP.GE.AND UP0, UPT, UR32, 0x2a, UPT ;  /* 0x0000002a2000788c */ /* 0x000fe2000bf06270 */
[----:B------:R-:W-:Y:S01]  /*41a0*/  ISETP.GT.AND P2, PT, R4, 0x10, P2 ;  /* 0x000000100400780c */ /* 0x000fe20001744270 */
[----:B------:R1:W4:Y:S01]  /*41b0*/  MUFU.TANH R35, R6 ;  /* 0x0000000600237308 */ /* 0x0003220000002400 */
[----:B------:R-:W-:Y:S01]  /*41c0*/  ISETP.LT.OR P0, PT, R5, 0x19, P0 ;  /* 0x000000190500780c */ /* 0x000fe20000701670 */
[----:B------:R-:W-:Y:S01]  /*41d0*/  FMUL.FTZ R7, R59, c[0x0][0x320] ;  /* 0x0000c8003b077a20 */ /* 0x000fe20000410000 */
[----:B------:R-:W-:Y:S01]  /*41e0*/  ISETP.LT.OR P2, PT, R5, 0x11, P2 ;  /* 0x000000110500780c */ /* 0x000fe20001741670 */
[----:B------:R-:W-:Y:S01]  /*41f0*/  FMUL.FTZ R11, R50, c[0x0][0x320] ;  /* 0x0000c800320b7a20 */ /* 0x000fe20000410000 */
[----:B------:R-:W-:-:S02]  /*4200*/  FSEL R69, R28, -INF , !P0 ;  /* 0xff8000001c457808 */ /* 0x000fc40004000000 */
[----:B------:R-:W-:Y:S01]  /*4210*/  FSEL R64, R30, -INF , !P2 ;  /* 0xff8000001e407808 */ /* 0x000fe20005000000 */
[----:B------:R-:W2:Y:S01]  /*4220*/  MUFU.TANH R33, R10 ;  /* 0x0000000a00217308 */ /* 0x000ea20000002400 */
[----:B------:R-:W-:Y:S02]  /*4230*/  PLOP3.LUT P0, PT, PT, PT, UP2, 0x40, 0x0 ;  /* 0x000000000000781c */ /* 0x000fe40003f0e828 */
[----:B------:R-:W-:Y:S02]  /*4240*/  PLOP3.LUT P2, PT, PT, PT, UP4, 0x40, 0x0 ;  /* 0x000000000000781c */ /* 0x000fe40003f4e848 */
[C---:B------:R-:W-:Y:S02]  /*4250*/  ISETP.GT.AND P0, PT, R4.reuse, 0x21, P0 ;  /* 0x000000210400780c */ /* 0x040fe40000704270 */
[----:B------:R-:W-:Y:S01]  /*4260*/  ISETP.GT.AND P2, PT, R4, 0x19, P2 ;  /* 0x000000190400780c */ /* 0x000fe20001744270 */
[----:B-1----:R-:W-:Y:S01]  /*4270*/  FMUL.FTZ R6, R54, c[0x0][0x320] ;  /* 0x0000c80036067a20 */ /* 0x002fe20000410000 */
[C---:B------:R-:W-:Y:S01]  /*4280*/  ISETP.LT.OR P0, PT, R5.reuse, 0x22, P0 ;  /* 0x000000220500780c */ /* 0x040fe20000701670 */
[----:B------:R-:W1:Y:S01]  /*4290*/  MUFU.TANH R18, R8 ;  /* 0x0000000800127308 */ /* 0x000e620000002400 */
[----:B------:R-:W-:-:S02]  /*42a0*/  ISETP.LT.OR P2, PT, R5, 0x1a, P2 ;  /* 0x0000001a0500780c */ /* 0x000fc40001741670 */
[----:B------:R-:W-:Y:S02]  /*42b0*/  FSEL R252, R24, -INF , !P0 ;  /* 0xff80000018fc7808 */ /* 0x000fe40004000000 */
[----:B------:R-:W-:Y:S02]  /*42c0*/  FSEL R71, R27, -INF , !P2 ;  /* 0xff8000001b477808 */ /* 0x000fe40005000000 */
[----:B------:R-:W-:Y:S01]  /*42d0*/  PLOP3.LUT P2, PT, PT, PT, UP1, 0x40, 0x0 ;  /* 0x000000000000781c */ /* 0x000fe20003f4e818 */
[----:B------:R5:W1:Y:S03]  /*42e0*/  MUFU.TANH R22, R6 ;  /* 0x0000000600167308 */ /* 0x000a660000002400 */
[----:B------:R-:W-:-:S04]  /*42f0*/  ISETP.GT.AND P2, PT, R4, 0x28, P2 ;  /* 0x000000280400780c */ /* 0x000fc80001744270 */
[----:B------:R-:W-:Y:S01]  /*4300*/  ISETP.LT.OR P2, PT, R5, 0x29, P2 ;  /* 0x000000290500780c */ /* 0x000fe20001741670 */
[----:B------:R-:W1:Y:S03]  /*4310*/  MUFU.TANH R17, R7 ;  /* 0x0000000700117308 */ /* 0x000e660000002400 */
[----:B------:R-:W-:Y:S01]  /*4320*/  FSEL R207, R26, -INF , !P2 ;  /* 0xff8000001acf7808 */ /* 0x000fe20005000000 */
[----:B-----5:R-:W-:-:S04]  /*4330*/  FMUL.FTZ R6, R55, c[0x0][0x320] ;  /* 0x0000c80037067a20 */ /* 0x020fc80000410000 */
[----:B------:R-:W1:Y:S08]  /*4340*/  MUFU.TANH R23, R11 ;  /* 0x0000000b00177308 */ /* 0x000e700000002400 */
[----:B------:R5:W1:Y:S02]  /*4350*/  MUFU.TANH R19, R6 ;  /* 0x0000000600137308 */ /* 0x000a640000002400 */
[----:B-----5:R-:W-:Y:S01]  /*4360*/  FMUL.FTZ R6, R42, c[0x0][0x320] ;  /* 0x0000c8002a067a20 */ /* 0x020fe20000410000 */
[----:B------:R-:W-:-:S02]  /*4370*/  FSEL R42, R20, -INF , !P1 ;  /* 0xff800000142a7808 */ /* 0x000fc40004800000 */
[----:B------:R-:W-:-:S03]  /*4380*/  PLOP3.LUT P1, PT, PT, PT, UP6, 0x40, 0x0 ;  /* 0x000000000000781c */ /* 0x000fc60003f2e868 */
[----:B------:R5:W1:Y:S01]  /*4390*/  MUFU.TANH R34, R6 ;  /* 0x0000000600227308 */ /* 0x000a620000002400 */
[----:B------:R-:W-:Y:S01]  /*43a0*/  UISETP.NE.AND UP6, UPT, UR14, URZ, UPT ;  /* 0x0000003f0e00728c */ /* 0x000fe2000bfc5270 */
[----:B------:R-:W-:-:S04]  /*43b0*/  ISETP.GT.AND P1, PT, R4, 0x11, P1 ;  /* 0x000000110400780c */ /* 0x000fc80000f24270 */
[----:B------:R-:W-:Y:S02]  /*43c0*/  ISETP.LT.OR P1, PT, R5, 0x12, P1 ;  /* 0x000000120500780c */ /* 0x000fe40000f21670 */
[----:B------:R-:W1:Y:S01]  /*43d0*/  MUFU.TANH R20, R9 ;  /* 0x0000000900147308 */ /* 0x000e620000002400 */
[----:B------:R-:W-:Y:S01]  /*43e0*/  PLOP3.LUT P0, PT, PT, PT, UP6, 0x40, 0x0 ;  /* 0x000000000000781c */ /* 0x000fe20003f0e868 */
[----:B------:R-:W-:Y:S01]  /*43f0*/  UISETP.NE.AND UP6, UPT, UR33, URZ, UPT ;  /* 0x0000003f2100728c */ /* 0x000fe2000bfc5270 */
[----:B------:R-:W-:Y:S02]  /*4400*/  FSEL R70, R29, -INF , !P1 ;  /* 0xff8000001d467808 */ /* 0x000fe40004800000 */
[----:B------:R-:W-:Y:S01]  /*4410*/  PLOP3.LUT P1, PT, PT, PT, UP3, 0x40, 0x0 ;  /* 0x000000000000781c */ /* 0x000fe20003f2e838 */
[----:B-----5:R-:W5:Y:S03]  /*4420*/  SHFL.IDX PT, R6, R12, 0x1, 0x1c1f ;  /* 0x003c1f000c067f89 */ /* 0x020f6600000e0000 */
[----:B------:R-:W-:-:S04]  /*4430*/  ISETP.GT.AND P1, PT, R4, 0x20, P1 ;  /* 0x000000200400780c */ /* 0x000fc80000f24270 */
[----:B------:R-:W-:-:S04]  /*4440*/  ISETP.LT.OR P1, PT, R5, 0x21, P1 ;  /* 0x000000210500780c */ /* 0x000fc80000f21670 */
[----:B------:R-:W-:Y:S02]  /*4450*/  FSEL R192, R25, -INF , !P1 ;  /* 0xff80000019c07808 */ /* 0x000fe40004800000 */
[----:B------:R-:W-:-:S04]  /*4460*/  PLOP3.LUT P1, PT, PT, PT, UP0, 0x40, 0x0 ;  /* 0x000000000000781c */ /* 0x000fc80003f2e808 */
[----:B------:R-:W-:Y:S01]  /*4470*/  ISETP.GT.AND P1, PT, R4, 0x29, P1 ;  /* 0x000000290400780c */ /* 0x000fe20000f24270 */
[----:B------:R-:W-:-:S03]  /*4480*/  FMUL.FTZ R4, R58, c[0x0][0x320] ;  /* 0x0000c8003a047a20 */ /* 0x000fc60000410000 */
[----:B------:R-:W-:Y:S01]  /*4490*/  ISETP.LT.OR P1, PT, R5, 0x2a, P1 ;  /* 0x0000002a0500780c */ /* 0x000fe20000f21670 */
[----:B------:R1:W1:Y:S03]  /*44a0*/  MUFU.TANH R11, R4 ;  /* 0x00000004000b7308 */ /* 0x0002660000002400 */
[----:B------:R-:W-:Y:S01]  /*44b0*/  FSEL R191, R21, -INF , !P1 ;  /* 0xff80000015bf7808 */ /* 0x000fe20004800000 */
[----:B-----5:R-:W-:-:S05]  /*44c0*/  IMAD.IADD R5, R13, 0x1, R6 ;  /* 0x000000010d057824 */ /* 0x020fca00078e0206 */
[----:B------:R-:W-:Y:S01]  /*44d0*/  IMNMX R5, R5, R14, PT ;  /* 0x0000000e05057217 */ /* 0x000fe20003800200 */
[----:B-1----:R-:W-:Y:S01]  /*44e0*/  IMAD.IADD R4, R15, 0x1, R6 ;  /* 0x000000010f047824 */ /* 0x002fe200078e0206 */
[----:B------:R-:W-:Y:S05]  /*44f0*/  @P0 BRA `(.L_x_1085) ;  /* 0x0000015000000947 */ /* 0x000fea0003800000 */
[----:B--234-:R-:W-:Y:S01]  /*4500*/  IMAD.U32 R7, RZ, RZ, UR12 ;  /* 0x0000000cff077e24 */ /* 0x01cfe2000f8e00ff */
        /* <DEDUP_REMOVED lines=11> */
.L_x_1087:
[----:B------:R-:W-:-:S04]  /*45c0*/  MOV R7, c[0x0][0x32c] ;  /* 0x0000cb0000077a02 */ /* 0x000fc80000000f00 */
[----:B------:R-:W-:-:S13]  /*45d0*/  ISETP.NE.AND P0, PT, R7, 0x1, PT ;  /* 0x000000010700780c */ /* 0x000fda0003f05270 */
[----:B------:R-:W-:-:S05]  /*45e0*/  @P0 IMAD.HI.U32 R7, R6, c[0x0][0x330], RZ ;  /* 0x0000cc0006070a27 */ /* 0x000fca00078e00ff */
[----:B------:R-:W-:Y:S02]  /*45f0*/  @P0 SHF.R.U32.HI R6, RZ, c[0x0][0x334], R7 ;  /* 0x0000cd00ff060a19 */ /* 0x000fe40000011607 */
.L_x_1088:
[----:B------:R-:W-:Y:S05]  /*4600*/  BSYNC B0 ;  /* 0x0000000000007941 */ /* 0x000fea0003800000 */
.L_x_1086:
[----:B------:R-:W-:-:S05]  /*4610*/  IMAD R6, R6, c[0x0][0x32c], R16 ;  /* 0x0000cb0006067a24 */ /* 0x000fca00078e0210 */
[----:B------:R-:W-:Y:S02]  /*4620*/  IADD3 R7, R6, c[0x0][0x32c], RZ ;  /* 0x0000cb0006077a10 */ /* 0x000fe40007ffe0ff */
[----:B------:R-:W-:Y:S02]  /*4630*/  IMNMX R4, R4, R6, !PT ;  /* 0x0000000604047217 */ /* 0x000fe40007800200 */
[----:B------:R-:W-:Y:S02]  /*4640*/  IMNMX R5, R5, R7, PT ;  /* 0x0000000705057217 */ /* 0x000fe40003800200 */
.L_x_1085:
[----:B--234-:R-:W-:Y:S01]  /*4650*/  UP2UR UR32, UPR, URZ, 0x1 ;  /* 0x000000013f207883 */ /* 0x01cfe20008000000 */
        /* <DEDUP_REMOVED lines=34> */
[----:B------:R-:W-:Y:S01]  /*4880*/  ISETP.LT.OR P1, PT, R5, 0x9, P1 ;  /* 0x000000090500780c */ /* 0x000fe20000f21670 */
[----:B------:R-:W3:Y:S01]  /*4890*/  MUFU.TANH R24, R7 ;  /* 0x0000000700187308 */ /* 0x000ee20000002400 */
[----:B------:R-:W-:-:S02]  /*48a0*/  FSEL R41, R19, -INF , !P0 ;  /* 0xff80000013297808 */ /* 0x000fc40004000000 */
        /* <DEDUP_REMOVED lines=8> */
[C---:B------:R-:W-:Y:S01]  /*4930*/  ISETP.GT.AND P0, PT, R4.reuse, 0x18, P0 ;  /* 0x000000180400780c */ /* 0x040fe20000704270 */
[----:B------:R-:W-:Y:S01]  /*4940*/  UP2UR UR32, UPR, URZ, 0x40 ;  /* 0x000000403f207883 */ /* 0x000fe20008000000 */
[C---:B------:R-:W-:Y:S01]  /*4950*/  ISETP.GT.AND P2, PT, R4.reuse, 0x10, P2 ;  /* 0x000000100400780c */ /* 0x040fe20001744270 */
[----:B------:R-:W-:Y:S01]  /*4960*/  UISETP.NE.AND UP6, UPT, UR14, URZ, UPT ;  /* 0x0000003f0e00728c */ /* 0x000fe2000bfc5270 */
[----:B------:R-:W-:-:S02]  /*4970*/  ISETP.GT.AND P1, PT, R4, 0x11, P1 ;  /* 0x000000110400780c */ /* 0x000fc40000f24270 */
[C---:B------:R-:W-:Y:S01]  /*4980*/  ISETP.LT.OR P0, PT, R5.reuse, 0x19, P0 ;  /* 0x000000190500780c */ /* 0x040fe20000701670 */
[----:B------:R-:W1:Y:S01]  /*4990*/  MUFU.TANH R19, R9 ;  /* 0x0000000900137308 */ /* 0x000e620000002400 */
[C---:B------:R-:W-:Y:S02]  /*49a0*/  ISETP.LT.OR P2, PT, R5.reuse, 0x11, P2 ;  /* 0x000000110500780c */ /* 0x040fe40001741670 */
[----:B------:R-:W-:Y:S02]  /*49b0*/  ISETP.LT.OR P1, PT, R5, 0x12, P1 ;  /* 0x000000120500780c */ /* 0x000fe40000f21670 */
[----:B------:R-:W-:Y:S02]  /*49c0*/  FSEL R62, R23, -INF , !P0 ;  /* 0xff800000173e7808 */ /* 0x000fe40004000000 */
[----:B------:R-:W-:Y:S01]  /*49d0*/  FSEL R61, R18, -INF , !P2 ;  /* 0xff800000123d7808 */ /* 0x000fe20005000000 */
[----:B-----5:R-:W-:Y:S01]  /*49e0*/  FMUL.FTZ R6, R76, c[0x0][0x320] ;  /* 0x0000c8004c067a20 */ /* 0x020fe20000410000 */
[----:B------:R-:W-:Y:S01]  /*49f0*/  FSEL R63, R31, -INF , !P1 ;  /* 0xff8000001f3f7808 */ /* 0x000fe20004800000 */
[----:B------:R-:W1:Y:S01]  /*4a00*/  MUFU.TANH R18, R8 ;  /* 0x0000000800127308 */ /* 0x000e620000002400 */
[----:B------:R-:W-:-:S02]  /*4a10*/  PLOP3.LUT P0, PT, PT, PT, UP2, 0x40, 0x0 ;  /* 0x000000000000781c */ /* 0x000fc40003f0e828 */
[----:B------:R-:W-:Y:S02]  /*4a20*/  PLOP3.LUT P2, PT, PT, PT, UP4, 0x40, 0x0 ;  /* 0x000000000000781c */ /* 0x000fe40003f4e848 */
[----:B------:R-:W-:Y:S02]  /*4a30*/  PLOP3.LUT P1, PT, PT, PT, UP3, 0x40, 0x0 ;  /* 0x000000000000781c */ /* 0x000fe40003f2e838 */
[C---:B------:R-:W-:Y:S01]  /*4a40*/  ISETP.GT.AND P0, PT, R4.reuse, 0x21, P0 ;  /* 0x000000210400780c */ /* 0x040fe20000704270 */
[----:B------:R5:W1:Y:S01]  /*4a50*/  MUFU.TANH R26, R6 ;  /* 0x00000006001a7308 */ /* 0x000a620000002400 */
[C---:B------:R-:W-:Y:S02]  /*4a60*/  ISETP.GT.AND P2, PT, R4.reuse, 0x19, P2 ;  /* 0x000000190400780c */ /* 0x040fe40001744270 */
[----:B------:R-:W-:Y:S02]  /*4a70*/  ISETP.GT.AND P1, PT, R4, 0x20, P1 ;  /* 0x000000200400780c */ /* 0x000fe40000f24270 */
[----:B------:R-:W-:-:S02]  /*4a80*/  ISETP.LT.OR P0, PT, R5, 0x22, P0 ;  /* 0x000000220500780c */ /* 0x000fc40000701670 */
[C---:B------:R-:W-:Y:S02]  /*4a90*/  ISETP.LT.OR P2, PT, R5.reuse, 0x1a, P2 ;  /* 0x0000001a0500780c */ /* 0x040fe40001741670 */
[----:B------:R-:W-:Y:S02]  /*4aa0*/  ISETP.LT.OR P1, PT, R5, 0x21, P1 ;  /* 0x000000210500780c */ /* 0x000fe40000f21670 */
[----:B------:R-:W-:Y:S02]  /*4ab0*/  FSEL R189, R35, -INF , !P0 ;  /* 0xff80000023bd7808 */ /* 0x000fe40004000000 */
[----:B------:R-:W-:Y:S02]  /*4ac0*/  FSEL R68, R20, -INF , !P2 ;  /* 0xff80000014447808 */ /* 0x000fe40005000000 */
[----:B------:R-:W-:Y:S01]  /*4ad0*/  FSEL R190, R32, -INF , !P1 ;  /* 0xff80000020be7808 */ /* 0x000fe20004800000 */
[----:B-----5:R-:W-:Y:S01]  /*4ae0*/  FMUL.FTZ R6, R77, c[0x0][0x320] ;  /* 0x0000c8004d067a20 */ /* 0x020fe20000410000 */
[----:B------:R-:W-:Y:S01]  /*4af0*/  PLOP3.LUT P0, PT, PT, PT, UP6, 0x40, 0x0 ;  /* 0x000000000000781c */ /* 0x000fe20003f0e868 */
[----:B------:R-:W-:Y:S01]  /*4b00*/  UISETP.NE.AND UP6, UPT, UR32, URZ, UPT ;  /* 0x0000003f2000728c */ /* 0x000fe2000bfc5270 */
[----:B------:R-:W-:Y:S01]  /*4b10*/  PLOP3.LUT P2, PT, PT, PT, UP1, 0x40, 0x0 ;  /* 0x000000000000781c */ /* 0x000fe20003f4e818 */
[----:B------:R5:W1:Y:S01]  /*4b20*/  MUFU.TANH R29, R6 ;  /* 0x00000006001d7308 */ /* 0x000a620000002400 */
[----:B------:R-:W-:-:S02]  /*4b30*/  PLOP3.LUT P1, PT, PT, PT, UP0, 0x40, 0x0 ;  /* 0x000000000000781c */ /* 0x000fc40003f2e808 */
[C---:B------:R-:W-:Y:S02]  /*4b40*/  ISETP.GT.AND P2, PT, R4.reuse, 0x28, P2 ;  /* 0x000000280400780c */ /* 0x040fe40001744270 */
        /* <DEDUP_REMOVED lines=26> */
.L_x_1091:
[----:B------:R-:W-:-:S04]  /*4cf0*/  MOV R7, c[0x0][0x32c] ;  /* 0x0000cb0000077a02 */ /* 0x000fc80000000f00 */
[----:B------:R-:W-:-:S13]  /*4d00*/  ISETP.NE.AND P0, PT, R7, 0x1, PT ;  /* 0x000000010700780c */ /* 0x000fda0003f05270 */
[----:B------:R-:W-:-:S05]  /*4d10*/  @P0 IMAD.HI.U32 R7, R6, c[0x0][0x330], RZ ;  /* 0x0000cc0006070a27 */ /* 0x000fca00078e00ff */
[----:B------:R-:W-:Y:S02]  /*4d20*/  @P0 SHF.R.U32.HI R6, RZ, c[0x0][0x334], R7 ;  /* 0x0000cd00ff060a19 */ /* 0x000fe40000011607 */
.L_x_1092:
[----:B------:R-:W-:Y:S05]  /*4d30*/  BSYNC B0 ;  /* 0x0000000000007941 */ /* 0x000fea0003800000 */
.L_x_1090:
[----:B------:R-:W-:-:S05]  /*4d40*/  IMAD R6, R6, c[0x0][0x32c], R16 ;  /* 0x0000cb0006067a24 */ /* 0x000fca00078e0210 */
[----:B------:R-:W-:Y:S02]  /*4d50*/  IADD3 R7, R6, c[0x0][0x32c], RZ ;  /* 0x0000cb0006077a10 */ /* 0x000fe40007ffe0ff */
[----:B------:R-:W-:Y:S02]  /*4d60*/  IMNMX R4, R4, R6, !PT ;  /* 0x0000000604047217 */ /* 0x000fe40007800200 */
[----:B------:R-:W-:Y:S02]  /*4d70*/  IMNMX R5, R5, R7, PT ;  /* 0x0000000705057217 */ /* 0x000fe40003800200 */
.L_x_1089:
        /* <DEDUP_REMOVED lines=21> */
[----:B------:R-:W-:Y:S01]  /*4ed0*/  FSEL R55, R28, -INF , !P0 ;  /* 0xff8000001c377808 */ /* 0x000fe20004000000 */
[----:B-1----:R-:W-:Y:S01]  /*4ee0*/  FMUL.FTZ R6, R83, c[0x0][0x320] ;  /* 0x0000c80053067a20 */ /* 0x002fe20000410000 */
[----:B------:R-:W-:Y:S01]  /*4ef0*/  PLOP3.LUT P0, PT, PT, PT, UP1, 0x40, 0x0 ;  /* 0x000000000000781c */ /* 0x000fe20003f0e818 */
[----:B------:R-:W-:Y:S01]  /*4f00*/  UISETP.NE.AND UP1, UPT, UR33, URZ, UPT ;  /* 0x0000003f2100728c */ /* 0x000fe2000bf25270 */
[----:B------:R-:W-:Y:S01]  /*4f10*/  PLOP3.LUT P1, PT, PT, PT, UP2, 0x40, 0x0 ;  /* 0x000000000000781c */ /* 0x000fe20003f2e828 */
[----:B------:R1:W1:Y:S01]  /*4f20*/  MUFU.TANH R53, R6 ;  /* 0x0000000600357308 */ /* 0x0002620000002400 */
[C---:B------:R-:W-:Y:S01]  /*4f30*/  ISETP.GT.AND P0, PT, R4.reuse, 0x9, P0 ;  /* 0x000000090400780c */ /* 0x040fe20000704270 */
[----:B------:R-:W-:Y:S01]  /*4f40*/  UISETP.NE.AND UP2, UPT, UR34, URZ, UPT ;  /* 0x0000003f2200728c */ /* 0x000fe2000bf45270 */
[----:B------:R-:W-:Y:S01]  /*4f50*/  ISETP.GT.AND P2, PT, R4, 0x1, P2 ;  /* 0x000000010400780c */ /* 0x000fe20001744270 */
[----:B---3--:R-:W-:Y:S01]  /*4f60*/  FMUL.FTZ R7, R82, c[0x0][0x320] ;  /* 0x0000c80052077a20 */ /* 0x008fe20000410000 */
[----:B------:R-:W-:Y:S01]  /*4f70*/  ISETP.GT.AND P1, PT, R4, 0x8, P1 ;  /* 0x000000080400780c */ /* 0x000fe20000f24270 */
[----:B------:R-:W-:Y:S01]  /*4f80*/  FMUL.FTZ R9, R75, c[0x0][0x320] ;  /* 0x0000c8004b097a20 */ /* 0x000fe20000410000 */
[C---:B------:R-:W-:Y:S01]  /*4f90*/  ISETP.LT.OR P0, PT, R5.reuse, 0xa, P0 ;  /* 0x0000000a0500780c */ /* 0x040fe20000701670 */
[----:B------:R-:W3:Y:S01]  /*4fa0*/  MUFU.TANH R28, R11 ;  /* 0x0000000b001c7308 */ /* 0x000ee20000002400 */
[----:B------:R-:W-:-:S02]  /*4fb0*/  ISETP.LT.OR P2, PT, R5, 0x2, P2 ;  /* 0x000000020500780c */ /* 0x000fc40001741670 */
[----:B------:R-:W-:Y:S02]  /*4fc0*/  ISETP.LT.OR P1, PT, R5, 0x9, P1 ;  /* 0x000000090500780c */ /* 0x000fe40000f21670 */
[----:B------:R-:W-:Y:S02]  /*4fd0*/  FSEL R56, R19, -INF , !P0 ;  /* 0xff80000013387808 */ /* 0x000fe40004000000 */
[----:B------:R-:W-:Y:S01]  /*4fe0*/  FSEL R54, R27, -INF , !P2 ;  /* 0xff8000001b367808 */ /* 0x000fe20005000000 */
[----:B-1----:R-:W-:Y:S01]  /*4ff0*/  FMUL.FTZ R6, R86, c[0x0][0x320] ;  /* 0x0000c80056067a20 */ /* 0x002fe20000410000 */
[----:B------:R-:W-:Y:S01]  /*5000*/  FSEL R57, R21, -INF , !P1 ;  /* 0xff80000015397808 */ /* 0x000fe20004800000 */
[----:B------:R-:W1:Y:S01]  /*5010*/  MUFU.TANH R48, R8 ;  /* 0x0000000800307308 */ /* 0x000e620000002400 */
[----:B------:R-:W-:Y:S02]  /*5020*/  PLOP3.LUT P0, PT, PT, PT, UP5, 0x40, 0x0 ;  /* 0x000000000000781c */ /* 0x000fe40003f0e858 */
        /* <DEDUP_REMOVED lines=63> */
.L_x_1095:
[----:B------:R-:W-:-:S04]  /*5420*/  MOV R7, c[0x0][0x32c] ;  /* 0x0000cb0000077a02 */ /* 0x000fc80000000f00 */
[----:B------:R-:W-:-:S13]  /*5430*/  ISETP.NE.AND P0, PT, R7, 0x1, PT ;  /* 0x000000010700780c */ /* 0x000fda0003f05270 */
[----:B------:R-:W-:-:S05]  /*5440*/  @P0 IMAD.HI.U32 R7, R6, c[0x0][0x330], RZ ;  /* 0x0000cc0006070a27 */ /* 0x000fca00078e00ff */
[----:B------:R-:W-:Y:S02]  /*5450*/  @P0 SHF.R.U32.HI R6, RZ, c[0x0][0x334], R7 ;  /* 0x0000cd00ff060a19 */ /* 0x000fe40000011607 */
.L_x_1096:
[----:B------:R-:W-:Y:S05]  /*5460*/  BSYNC B0 ;  /* 0x0000000000007941 */ /* 0x000fea0003800000 */
.L_x_1094:
[----:B------:R-:W-:-:S05]  /*5470*/  IMAD R6, R6, c[0x0][0x32c], R16 ;  /* 0x0000cb0006067a24 */ /* 0x000fca00078e0210 */
[----:B------:R-:W-:Y:S02]  /*5480*/  IADD3 R7, R6, c[0x0][0x32c], RZ ;  /* 0x0000cb0006077a10 */ /* 0x000fe40007ffe0ff */
[----:B------:R-:W-:Y:S02]  /*5490*/  IMNMX R4, R4, R6, !PT ;  /* 0x0000000604047217 */ /* 0x000fe40007800200 */
[----:B------:R-:W-:Y:S02]  /*54a0*/  IMNMX R5, R5, R7, PT ;  /* 0x0000000705057217 */ /* 0x000fe40003800200 */
.L_x_1093:
        /* <DEDUP_REMOVED lines=61> */
[C---:B------:R-:W-:Y:S01]  /*5880*/  ISETP.LT.OR P2, PT, R5.reuse, 0xa, P2 ;  /* 0x0000000a0500780c */ /* 0x040fe20001741670 */
[----:B------:R-:W-:Y:S01]  /*5890*/  STL [R1+0x50], R229 ;  /* 0x000050e501007387 */ /* 0x000fe20000100800 */
[----:B------:R-:W-:-:S02]  /*58a0*/  ISETP.LT.OR P1, PT, R5, 0x11, P1 ;  /* 0x000000110500780c */ /* 0x000fc40000f21670 */
[----:B-1----:R-:W-:Y:S01]  /*58b0*/  FMNMX.FTZ R137, R137, R7, !PT ;  /* 0x0000000789897209 */ /* 0x002fe20007810000 */
[----:B------:R-:W-:Y:S01]  /*58c0*/  STL [R1+0x4c], R224 ;  /* 0x00004ce001007387 */ /* 0x000fe20000100800 */
[----:B------:R-:W-:Y:S02]  /*58d0*/  FSEL R49, R49, -INF , !P2 ;  /* 0xff80000031317808 */ /* 0x000fe40005000000 */
[----:B--2---:R-:W-:Y:S01]  /*58e0*/  FMNMX.FTZ R6, R6, R8, !PT ;  /* 0x0000000806067209 */ /* 0x004fe20007810000 */
[----:B------:R-:W1:Y:S01]  /*58f0*/  SHFL.BFLY PT, R7, R137, 0x1, 0x1f ;  /* 0x0c201f0089077f89 */ /* 0x000e6200000e0000 */
[----:B------:R-:W-:Y:S02]  /*5900*/  FMNMX.FTZ R8, R14, R15, !PT ;  /* 0x0000000f0e087209 */ /* 0x000fe40007810000 */
        /* <DEDUP_REMOVED lines=14> */
[----:B------:R-:W-:Y:S01]  /*59f0*/  ISETP.GT.AND P1, PT, R4, 0x28, P1 ;  /* 0x000000280400780c */ /* 0x000fe20000f24270 */
        /* <DEDUP_REMOVED lines=29> */
[----:B------:R1:W2:Y:S01]  /*5bd0*/  MUFU.EX2 R223, R7 ;  /* 0x0000000700df7308 */ /* 0x0002a20000000800 */
[----:B------:R-:W-:Y:S02]  /*5be0*/  FMNMX.FTZ R8, R48, R8, !PT ;  /* 0x0000000830087209 */ /* 0x000fe40007810000 */
[----:B------:R-:W-:Y:S02]  /*5bf0*/  FSEL R51, R51, -INF , !P0 ;  /* 0xff80000033337808 */ /* 0x000fe40004000000 */
[----:B------:R-:W-:Y:S02]  /*5c00*/  PLOP3.LUT P0, PT, PT, PT, UP3, 0x40, 0x0 ;  /* 0x000000000000781c */ /* 0x000fe40003f0e838 */
[----:B------:R-:W-:Y:S02]  /*5c10*/  FMNMX.FTZ R6, R134, R6, !PT ;  /* 0x0000000686067209 */ /* 0x000fe40007810000 */
[----:B------:R-:W-:-:S02]  /*5c20*/  ISETP.GT.AND P0, PT, R4, 0x20, P0 ;  /* 0x000000200400780c */ /* 0x000fc40000704270 */
[----:B------:R-:W-:Y:S02]  /*5c30*/  FMNMX.FTZ R8, R49, R8, !PT ;  /* 0x0000000831087209 */ /* 0x000fe40007810000 */
[----:B------:R-:W-:Y:S02]  /*5c40*/  FMNMX.FTZ R6, R132, R6, !PT ;  /* 0x0000000684067209 */ /* 0x000fe40007810000 */
[----:B------:R-:W-:Y:S01]  /*5c50*/  ISETP.LT.OR P0, PT, R5, 0x21, P0 ;  /* 0x000000210500780c */ /* 0x000fe20000701670 */
[----:B-1----:R-:W-:Y:S01]  /*5c60*/  FFMA.FTZ R7, R42, c[0x0][0x2d0], -R13 ;  /* 0x0000b4002a077a23 */ /* 0x002fe2000001080d */
[----:B------:R-:W-:Y:S02]  /*5c70*/  FMNMX.FTZ R8, R52, R8, !PT ;  /* 0x0000000834087209 */ /* 0x000fe40007810000 */
[----:B------:R-:W-:Y:S01]  /*5c80*/  FMNMX.FTZ R6, R133, R6, !PT ;  /* 0x0000000685067209 */ /* 0x000fe20007810000 */
[----:B------:R1:W-:Y:S01]  /*5c90*/  MUFU.EX2 R222, R7 ;  /* 0x0000000700de7308 */ /* 0x0003e20000000800 */
[----:B------:R-:W-:-:S02]  /*5ca0*/  FSEL R87, R23, -INF , !P0 ;  /* 0xff80000017577808 */ /* 0x000fc40004000000 */
[----:B------:R-:W-:Y:S01]  /*5cb0*/  PLOP3.LUT P2, PT, PT, PT, UP2, 0x40, 0x0 ;  /* 0x000000000000781c */ /* 0x000fe20003f4e828 */
[----:B------:R-:W-:Y:S01]  /*5cc0*/  LDSM.16.MT88.4 R20, [R227+0x2080] ;  /* 0x00208000e314783b */ /* 0x000fe20000004200 */
[----:B------:R-:W-:Y:S02]  /*5cd0*/  PLOP3.LUT P0, PT, PT, PT, UP0, 0x40, 0x0 ;  /* 0x000000000000781c */ /* 0x000fe40003f0e808 */
[----:B------:R-:W-:Y:S02]  /*5ce0*/  FMNMX.FTZ R8, R51, R8, !PT ;  /* 0x0000000833087209 */ /* 0x000fe40007810000 */
[----:B------:R-:W-:Y:S02]  /*5cf0*/  FMNMX.FTZ R6, R138, R6, !PT ;  /* 0x000000068a067209 */ /* 0x000fe40007810000 */
        /* <DEDUP_REMOVED lines=9> */
[----:B------:R-:W3:Y:S01]  /*5d90*/  MUFU.EX2 R220, R7 ;  /* 0x0000000700dc7308 */ /* 0x000ee20000000800 */
[----:B------:R-:W-:Y:S02]  /*5da0*/  FSEL R86, R28, -INF , !P2 ;  /* 0xff8000001c567808 */ /* 0x000fe40005000000 */
[----:B------:R-:W-:-:S02]  /*5db0*/  FMNMX.FTZ R4, R87, R4, !PT ;  /* 0x0000000457047209 */ /* 0x000fc40007810000 */
[----:B------:R-:W-:Y:S01]  /*5dc0*/  ISETP.LT.OR P0, PT, R5, 0x2a, P0 ;  /* 0x0000002a0500780c */ /* 0x000fe20000701670 */
[--C-:B------:R-:W-:Y:S01]  /*5dd0*/  FFMA.FTZ R5, R36, c[0x0][0x2d0], -R12.reuse ;  /* 0x0000b40024057a23 */ /* 0x100fe2000001080c */
[----:B------:R-:W-:Y:S02]  /*5de0*/  FSEL R85, R31, -INF , !P1 ;  /* 0xff8000001f557808 */ /* 0x000fe40004800000 */
[----:B------:R-:W-:Y:S01]  /*5df0*/  FMNMX.FTZ R4, R86, R4, !PT ;  /* 0x0000000456047209 */ /* 0x000fe20007810000 */
[----:B------:R4:W-:Y:S01]  /*5e00*/  MUFU.EX2 R216, R5 ;  /* 0x0000000500d87308 */ /* 0x0009e20000000800 */
[----:B------:R-:W-:Y:S01]  /*5e10*/  FSEL R84, R32, -INF , !P0 ;  /* 0xff80000020547808 */ /* 0x000fe20004000000 */
[----:B------:R-:W-:Y:S01]  /*5e20*/  LDSM.16.MT88.4 R28, [R226+0x2080] ;  /* 0x00208000e21c783b */ /* 0x000fe20000004200 */
[----:B------:R-:W-:Y:S01]  /*5e30*/  FMNMX.FTZ R0, R85, R4, !PT ;  /* 0x0000000455007209 */ /* 0x000fe20007810000 */
[----:B------:R-:W-:Y:S02]  /*5e40*/  FFMA.FTZ R4, R37, c[0x0][0x2d0], -R12 ;  /* 0x0000b40025047a23 */ /* 0x000fe4000001080c */
[----:B------:R-:W-:Y:S01]  /*5e50*/  LDSM.16.MT88.4 R32, [R225+0x2080] ;  /* 0x00208000e120783b */ /* 0x000fe20000004200 */
[----:B------:R-:W-:Y:S01]  /*5e60*/  FMNMX.FTZ R0, R84, R0, !PT ;  /* 0x0000000054007209 */ /* 0x000fe20007810000 */
[----:B------:R4:W4:Y:S01]  /*5e70*/  MUFU.EX2 R219, R4 ;  /* 0x0000000400db7308 */ /* 0x0009220000000800 */
[----:B-1----:R-:W-:-:S02]  /*5e80*/  FMNMX.FTZ R3, R6, R8, !PT ;  /* 0x0000000806037209 */ /* 0x002fc40007810000 */
[----:B--2---:R-:W-:Y:S02]  /*5e90*/  F2FP.BF16.PACK_AB R8, R223, R221 ;  /* 0x000000dddf08723e */ /* 0x004fe400000010ff */
[----:B---3--:R-:W-:Y:S01]  /*5ea0*/  F2FP.BF16.PACK_AB R10, R220, R222 ;  /* 0x000000dedc0a723e */ /* 0x008fe200000010ff */
[----:B------:R-:W1:Y:S04]  /*5eb0*/  SHFL.BFLY PT, R135, R3, 0x1, 0x1f ;  /* 0x0c201f0003877f89 */ /* 0x000e6800000e0000 */
[----:B----4-:R-:W2:Y:S01]  /*5ec0*/  SHFL.BFLY PT, R5, R0, 0x2, 0x1f ;  /* 0x0c401f0000057f89 */ /* 0x010ea200000e0000 */
[----:B------:R-:W-:Y:S01]  /*5ed0*/  FFMA.FTZ R4, R39, c[0x0][0x2d0], -R12 ;  /* 0x0000b40027047a23 */ /* 0x000fe2000001080c */
[----:B------:R-:W-:Y:S02]  /*5ee0*/  F2FP.BF16.PACK_AB R9, R219, R216 ;  /* 0x000000d8db09723e */ /* 0x000fe400000010ff */
[----:B------:R-:W-:Y:S01]  /*5ef0*/  LDSM.16.MT88.4 R36, [R226+0x3880] ;  /* 0x00388000e224783b */ /* 0x000fe20000004200 */
[----:B------:R-:W3:Y:S01]  /*5f00*/  MUFU.EX2 R210, R4 ;  /* 0x0000000400d27308 */ /* 0x000ee20000000800 */
[----:B-1----:R-:W-:-:S02]  /*5f10*/  FMNMX.FTZ R135, R3, R135, !PT ;  /* 0x0000008703877209 */ /* 0x002fc40007810000 */
[----:B--2---:R-:W-:-:S03]  /*5f20*/  FMNMX.FTZ R0, R0, R5, !PT ;  /* 0x0000000500007209 */ /* 0x004fc60007810000 */
[C---:B------:R-:W-:Y:S01]  /*5f30*/  FMUL.FTZ R2, R135.reuse, c[0x0][0x2d0] ;  /* 0x0000b40087027a20 */ /* 0x040fe20000410000 */
[----:B------:R-:W-:Y:S02]  /*5f40*/  FSETP.NEU.FTZ.AND P0, PT, R135, -INF , PT ;  /* 0xff8000008700780b */ /* 0x000fe40003f1d000 */
[----:B---3--:R-:W-:Y:S01]  /*5f50*/  F2FP.BF16.PACK_AB R11, R238, R210 ;  /* 0x000000d2ee0b723e */ /* 0x008fe200000010ff */
        /* <DEDUP_REMOVED lines=11> */
[----:B-1----:R-:W-:-:S07]  /*6010*/  FMNMX.FTZ R3, R4, R0, !PT ;  /* 0x0000000004037209 */ /* 0x002fce0007810000 */
[C---:B------:R-:W-:Y:S01]  /*6020*/  HMMA.16816.F32.BF16 R168, R8.reuse, R36, RZ ;  /* 0x0000002408a8723c */ /* 0x040fe200000418ff */
[--C-:B------:R-:W-:Y:S01]  /*6030*/  FFMA.FTZ R0, R57, c[0x0][0x2d0], -R2.reuse ;  /* 0x0000b40039007a23 */ /* 0x100fe20000010802 */
[C---:B------:R-:W-:Y:S01]  /*6040*/  FSETP.NEU.FTZ.AND P0, PT, R3.reuse, -INF , PT ;  /* 0xff8000000300780b */ /* 0x040fe20003f1d000 */
[----:B------:R-:W-:Y:S02]  /*6050*/  FFMA.FTZ R4, R56, c[0x0][0x2d0], -R2 ;  /* 0x0000b40038047a23 */ /* 0x000fe40000010802 */
[----:B------:R1:W-:Y:S03]  /*6060*/  MUFU.EX2 R196, R0 ;  /* 0x0000000000c47308 */ /* 0x0003e60000000800 */
[C---:B------:R-:W-:Y:S05]  /*6070*/  HMMA.16816.F32.BF16 R164, R8.reuse, R40, RZ ;  /* 0x0000002808a4723c */ /* 0x040fea00000418ff */
[----:B------:R-:W2:Y:S03]  /*6080*/  MUFU.EX2 R237, R4 ;  /* 0x0000000400ed7308 */ /* 0x000ea60000000800 */
[----:B------:R-:W-:Y:S01]  /*6090*/  HMMA.16816.F32.BF16 R160, R8, R44, RZ ;  /* 0x0000002c08a0723c */ /* 0x000fe200000418ff */
[----:B-1----:R-:W-:-:S07]  /*60a0*/  FMUL.FTZ R0, R3, c[0x0][0x2d0] ;  /* 0x0000b40003007a20 */ /* 0x002fce0000410000 */
[----:B------:R-:W-:Y:S01]  /*60b0*/  HMMA.16816.F32.BF16 R156, R8, R34, RZ ;  /* 0x00000022089c723c */ /* 0x000fe200000418ff */
[----:B------:R-:W-:Y:S02]  /*60c0*/  FSEL R0, R0, RZ, P0 ;  /* 0x000000ff00007208 */ /* 0x000fe40000000000 */
[----:B--2---:R-:W-:-:S03]  /*60d0*/  F2FP.BF16.PACK_AB R6, R237, R196 ;  /* 0x000000c4ed06723e */ /* 0x004fc600000010ff */
[--C-:B------:R-:W-:Y:S02]  /*60e0*/  FFMA.FTZ R4, R14, c[0x0][0x2d0], -R0.reuse ;  /* 0x0000b4000e047a23 */ /* 0x100fe40000010800 */
[C---:B------:R-:W-:Y:S01]  /*60f0*/  HMMA.16816.F32.BF16 R152, R8.reuse, R30, RZ ;  /* 0x0000001e0898723c */ /* 0x040fe200000418ff */
[----:B------:R-:W-:Y:S01]  /*6100*/  IMAD.MOV.U32 R14, RZ, RZ, R65 ;  /* 0x000000ffff0e7224 */ /* 0x000fe200078e0041 */
[----:B------:R1:W-:Y:S06]  /*6110*/  MUFU.EX2 R234, R4 ;  /* 0x0000000400ea7308 */ /* 0x0003ec0000000800 */
[C---:B------:R-:W-:Y:S08]  /*6120*/  HMMA.16816.F32.BF16 R148, R8.reuse, R26, RZ ;  /* 0x0000001a0894723c */ /* 0x040ff000000418ff */
[----:B------:R-:W-:Y:S01]  /*6130*/  HMMA.16816.F32.BF16 R140, R8, R22, RZ ;  /* 0x00000016088c723c */ /* 0x000fe200000418ff */
[----:B-1----:R-:W-:-:S04]  /*6140*/  FFMA.FTZ R4, R15, c[0x0][0x2d0], -R0 ;  /* 0x0000b4000f047a23 */ /* 0x002fc80000010800 */
[----:B------:R1:W2:Y:S03]  /*6150*/  MUFU.EX2 R231, R4 ;  /* 0x0000000400e77308 */ /* 0x0002a60000000800 */
[C---:B------:R-:W-:Y:S08]  /*6160*/  HMMA.16816.F32.BF16 R128, R8.reuse, R18, RZ ;  /* 0x000000120880723c */ /* 0x040ff000000418ff */
[----:B------:R-:W-:Y:S01]  /*6170*/  HMMA.16816.F32.BF16 R124, R8, R38, RZ ;  /* 0x00000026087c723c */ /* 0x000fe200000418ff */
[----:B-1----:R-:W-:-:S07]  /*6180*/  FFMA.FTZ R4, R48, c[0x0][0x2d0], -R0 ;  /* 0x0000b40030047a23 */ /* 0x002fce0000010800 */
[C---:B------:R-:W-:Y:S01]  /*6190*/  HMMA.16816.F32.BF16 R120, R8.reuse, R42, RZ ;  /* 0x0000002a0878723c */ /* 0x040fe200000418ff */
[----:B--2---:R-:W-:Y:S01]  /*61a0*/  F2FP.BF16.PACK_AB R5, R231, R234 ;  /* 0x000000eae705723e */ /* 0x004fe200000010ff */
[----:B------:R1:W-:Y:S06]  /*61b0*/  MUFU.EX2 R218, R4 ;  /* 0x0000000400da7308 */ /* 0x0003ec0000000800 */
[----:B------:R-:W-:Y:S07]  /*61c0*/  HMMA.16816.F32.BF16 R112, R8, R46, RZ ;  /* 0x0000002e0870723c */ /* 0x000fee00000418ff */
[----:B------:R-:W-:-:S04]  /*61d0*/  FFMA.FTZ R8, R64, c[0x0][0x2d0], -R13 ;  /* 0x0000b40040087a23 */ /* 0x000fc8000001080d */
[----:B------:R2:W-:Y:S01]  /*61e0*/  MUFU.EX2 R236, R8 ;  /* 0x0000000800ec7308 */ /* 0x0005e20000000800 */
[----:B-1----:R-:W-:-:S07]  /*61f0*/  FFMA.FTZ R4, R49, c[0x0][0x2d0], -R0 ;  /* 0x0000b40031047a23 */ /* 0x002fce0000010800 */
[----:B------:R1:W3:Y:S01]  /*6200*/  MUFU.EX2 R198, R4 ;  /* 0x0000000400c67308 */ /* 0x0002e20000000800 */
[----:B--2---:R-:W-:-:S07]  /*6210*/  FFMA.FTZ R8, R70, c[0x0][0x2d0], -R13 ;  /* 0x0000b40046087a23 */ /* 0x004fce000001080d */
[----:B------:R2:W-:Y:S01]  /*6220*/  MUFU.EX2 R232, R8 ;  /* 0x0000000800e87308 */ /* 0x0005e20000000800 */
[----:B-1----:R-:W-:Y:S02]  /*6230*/  F2FP.BF16.PACK_AB R4, R14, R217 ;  /* 0x000000d90e04723e */ /* 0x002fe400000010ff */
[----:B---3--:R-:W-:-:S07]  /*6240*/  F2FP.BF16.PACK_AB R7, R198, R218 ;  /* 0x000000dac607723e */ /* 0x008fce00000010ff */
[----:B------:R-:W-:Y:S01]  /*6250*/  HMMA.16816.F32.BF16 R64, R4, R32, RZ ;  /* 0x000000200440723c */ /* 0x000fe200000418ff */
[----:B--2---:R-:W-:-:S04]  /*6260*/  FFMA.FTZ R8, R69, c[0x0][0x2d0], -R13 ;  /* 0x0000b40045087a23 */ /* 0x004fc8000001080d */
[----:B------:R1:W-:Y:S03]  /*6270*/  MUFU.EX2 R224, R8 ;  /* 0x0000000800e07308 */ /* 0x0003e60000000800 */
[C---:B------:R-:W-:Y:S01]  /*6280*/  HMMA.16816.F32.BF16 R116, R4.reuse, R34, RZ ;  /* 0x000000220474723c */ /* 0x040fe200000418ff */
[----:B------:R-:W2:Y:S07]  /*6290*/  LDSM.16.MT88.4 R32, [R225+0x2880] ;  /* 0x00288000e120783b */ /* 0x000eae0000004200 */
[----:B------:R-:W-:Y:S01]  /*62a0*/  HMMA.16816.F32.BF16 R92, R4, R24, RZ ;  /* 0x00000018045c723c */ /* 0x000fe200000418ff */
[----:B-1----:R-:W-:-:S07]  /*62b0*/  FFMA.FTZ R8, R71, c[0x0][0x2d0], -R13 ;  /* 0x0000b40047087a23 */ /* 0x002fce000001080d */
[C---:B------:R-:W-:Y:S01]  /*62c0*/  HMMA.16816.F32.BF16 R100, R4.reuse, R26, RZ ;  /* 0x0000001a0464723c */ /* 0x040fe200000418ff */
[----:B------:R-:W-:Y:S01]  /*62d0*/  LDSM.16.MT88.4 R24, [R226+0x2880] ;  /* 0x00288000e218783b */ /* 0x000fe20000004200 */
[----:B------:R1:W3:Y:S06]  /*62e0*/  MUFU.EX2 R197, R8 ;  /* 0x0000000800c57308 */ /* 0x0002ec0000000800 */
[C---:B------:R-:W-:Y:S08]  /*62f0*/  HMMA.16816.F32.BF16 R88, R4.reuse, R18, RZ ;  /* 0x000000120458723c */ /* 0x040ff000000418ff */
[----:B------:R-:W-:Y:S01]  /*6300*/  HMMA.16816.F32.BF16 R80, R4, R20, RZ ;  /* 0x000000140450723c */ /* 0x000fe200000418ff */
[----:B-1----:R-:W-:Y:S01]  /*6310*/  FFMA.FTZ R8, R61, c[0x0][0x2d0], -R12 ;  /* 0x0000b4003d087a23 */ /* 0x002fe2000001080c */
[----:B---3--:R-:W-:-:S03]  /*6320*/  F2FP.BF16.PACK_AB R10, R197, R224 ;  /* 0x000000e0c50a723e */ /* 0x008fc600000010ff */
[----:B------:R1:W-:Y:S03]  /*6330*/  MUFU.EX2 R235, R8 ;  /* 0x0000000800eb7308 */ /* 0x0003e60000000800 */
[C---:B------:R-:W-:Y:S08]  /*6340*/  HMMA.16816.F32.BF16 R104, R4.reuse, R28, RZ ;  /* 0x0000001c0468723c */ /* 0x040ff000000418ff */
[----:B------:R-:W-:Y:S01]  /*6350*/  HMMA.16816.F32.BF16 R108, R4, R30, RZ ;  /* 0x0000001e046c723c */ /* 0x000fe200000418ff */
[----:B------:R-:W-:Y:S01]  /*6360*/  LDSM.16.MT88.4 R28, [R225+0x4080] ;  /* 0x00408000e11c783b */ /* 0x000fe20000004200 */
[----:B-1----:R-:W-:-:S06]  /*6370*/  FFMA.FTZ R8, R63, c[0x0][0x2d0], -R12 ;  /* 0x0000b4003f087a23 */ /* 0x002fcc000001080c */
[C---:B------:R-:W-:Y:S01]  /*6380*/  HMMA.16816.F32.BF16 R76, R4.reuse, R38, RZ ;  /* 0x00000026044c723c */ /* 0x040fe200000418ff */
[----:B------:R1:W3:Y:S07]  /*6390*/  MUFU.EX2 R230, R8 ;  /* 0x0000000800e67308 */ /* 0x0002ee0000000800 */
[----:B------:R-:W-:Y:S01]  /*63a0*/  HMMA.16816.F32.BF16 R96, R4, R22, RZ ;  /* 0x000000160460723c */ /* 0x000fe200000418ff */
[----:B------:R-:W-:Y:S01]  /*63b0*/  LDSM.16.MT88.4 R20, [R228+0x2880] ;  /* 0x00288000e414783b */ /* 0x000fe20000004200 */
[----:B-1----:R-:W-:Y:S01]  /*63c0*/  FFMA.FTZ R8, R62, c[0x0][0x2d0], -R12 ;  /* 0x0000b4003e087a23 */ /* 0x002fe2000001080c */
[----:B---3--:R-:W-:-:S03]  /*63d0*/  F2FP.BF16.PACK_AB R9, R230, R235 ;  /* 0x000000ebe609723e */ /* 0x008fc600000010ff */
[----:B------:R1:W-:Y:S02]  /*63e0*/  MUFU.EX2 R208, R8 ;  /* 0x0000000800d07308 */ /* 0x0003e40000000800 */
[----:B-1----:R-:W-:Y:S02]  /*63f0*/  FFMA.FTZ R8, R68, c[0x0][0x2d0], -R12 ;  /* 0x0000b40044087a23 */ /* 0x002fe4000001080c */
[----:B------:R-:W-:Y:S01]  /*6400*/  HMMA.16816.F32.BF16 R68, R4, R16, RZ ;  /* 0x000000100444723c */ /* 0x000fe200000418ff */
[----:B------:R-:W1:Y:S03]  /*6410*/  LDSM.16.MT88.4 R16, [R227+0x2880] ;  /* 0x00288000e310783b */ /* 0x000e660000004200 */
[----:B------:R3:W4:Y:S02]  /*6420*/  MUFU.EX2 R209, R8 ;  /* 0x0000000800d17308 */ /* 0x0007240000000800 */
[----:B---3--:R-:W-:Y:S01]  /*6430*/  FFMA.FTZ R8, R58, c[0x0][0x2d0], -R2 ;  /* 0x0000b4003a087a23 */ /* 0x008fe20000010802 */
[----:B----4-:R-:W-:-:S05]  /*6440*/  F2FP.BF16.PACK_AB R11, R209, R208 ;  /* 0x000000d0d10b723e */ /* 0x010fca00000010ff */
[----:B------:R3:W-:Y:S02]  /*6450*/  MUFU.EX2 R233, R8 ;  /* 0x0000000800e97308 */ /* 0x0007e40000000800 */
[--C-:B---3--:R-:W-:Y:S02]  /*6460*/  FFMA.FTZ R8, R60, c[0x0][0x2d0], -R2.reuse ;  /* 0x0000b4003c087a23 */ /* 0x108fe40000010802 */
[----:B------:R-:W-:Y:S01]  /*6470*/  HMMA.16816.F32.BF16 R60, R4, R36, RZ ;  /* 0x00000024043c723c */ /* 0x000fe200000418ff */
[----:B------:R-:W3:Y:S03]  /*6480*/  LDSM.16.MT88.4 R36, [R226+0x4080] ;  /* 0x00408000e224783b */ /* 0x000ee60000004200 */
[----:B------:R4:W1:Y:S02]  /*6490*/  MUFU.EX2 R229, R8 ;  /* 0x0000000800e57308 */ /* 0x0008640000000800 */
[----:B----4-:R-:W-:-:S02]  /*64a0*/  FFMA.FTZ R8, R59, c[0x0][0x2d0], -R2 ;  /* 0x0000b4003b087a23 */ /* 0x010fc40000010802 */
[C---:B------:R-:W-:Y:S04]  /*64b0*/  HMMA.16816.F32.BF16 R56, R4.reuse, R40, RZ ;  /* 0x000000280438723c */ /* 0x040fe800000418ff */
[----:B------:R4:W-:Y:S02]  /*64c0*/  MUFU.EX2 R199, R8 ;  /* 0x0000000800c77308 */ /* 0x0009e40000000800 */
[----:B----4-:R-:W-:Y:S02]  /*64d0*/  FFMA.FTZ R8, R72, c[0x0][0x2d0], -R2 ;  /* 0x0000b40048087a23 */ /* 0x010fe40000010802 */
[----:B------:R-:W-:Y:S01]  /*64e0*/  HMMA.16816.F32.BF16 R72, R4, R42, RZ ;  /* 0x0000002a0448723c */ /* 0x000fe200000418ff */
[----:B------:R-:W4:Y:S03]  /*64f0*/  LDSM.16.MT88.4 R40, [R228+0x4080] ;  /* 0x00408000e428783b */ /* 0x000f260000004200 */
        /* <DEDUP_REMOVED lines=12> */
[----:B------:R-:W-:Y:S02]  /*65c0*/  F2FP.BF16.PACK_AB R4, R229, R233 ;  /* 0x000000e9e504723e */ /* 0x000fe400000010ff */
[----:B------:R-:W-:Y:S02]  /*65d0*/  F2FP.BF16.PACK_AB R6, R211, R199 ;  /* 0x000000c7d306723e */ /* 0x000fe400000010ff */
[----:B------:R-:W-:-:S02]  /*65e0*/  F2FP.BF16.PACK_AB R5, R206, R15 ;  /* 0x0000000fce05723e */ /* 0x000fc400000010ff */
[----:B--2---:R-:W-:Y:S02]  /*65f0*/  F2FP.BF16.PACK_AB R8, R232, R236 ;  /* 0x000000ece808723e */ /* 0x004fe400000010ff */
[----:B------:R-:W-:-:S05]  /*6600*/  F2FP.BF16.PACK_AB R7, R204, R205 ;  /* 0x000000cdcc07723e */ /* 0x000fca00000010ff */
[-C--:B------:R-:W-:Y:S08]  /*6610*/  HMMA.16816.F32.BF16 R144, R8, R32.reuse, R144 ;  /* 0x000000200890723c */ /* 0x080ff00000041890 */
[C---:B------:R-:W-:Y:S07]  /*6620*/  HMMA.16816.F32.BF16 R64, R4.reuse, R32, R64 ;  /* 0x000000200440723c */ /* 0x040fee0000041840 */
[----:B------:R-:W-:Y:S01]  /*6630*/  MOV R33, R192 ;  /* 0x000000c000217202 */ /* 0x000fe20000000f00 */
[----:B------:R-:W-:Y:S01]  /*6640*/  HMMA.16816.F32.BF16 R80, R4, R16, R80 ;  /* 0x000000100450723c */ /* 0x000fe20000041850 */
[----:B------:R-:W-:-:S07]  /*6650*/  IMAD.MOV.U32 R32, RZ, RZ, R219 ;  /* 0x000000ffff207224 */ /* 0x000fce00078e00db */
[C---:B------:R-:W-:Y:S08]  /*6660*/  HMMA.16816.F32.BF16 R192, R8.reuse, R24, R184 ;  /* 0x0000001808c0723c */ /* 0x040ff000000418b8 */
[C---:B------:R-:W-:Y:S07]  /*6670*/  HMMA.16816.F32.BF16 R212, R8.reuse, R16, R176 ;  /* 0x0000001008d4723c */ /* 0x040fee00000418b0 */
[----:B------:R-:W-:Y:S01]  /*6680*/  IMAD.MOV.U32 R179, RZ, RZ, R211 ;  /* 0x000000ffffb37224 */ /* 0x000fe200078e00d3 */
[----:B------:R-:W-:Y:S01]  /*6690*/  HMMA.16816.F32.BF16 R200, R8, R28, R172 ;  /* 0x0000001c08c8723c */ /* 0x000fe200000418ac */
[----:B------:R-:W-:Y:S01]  /*66a0*/  IMAD.MOV.U32 R176, RZ, RZ, R218 ;  /* 0x000000ffffb07224 */ /* 0x000fe200078e00da */
[----:B------:R-:W-:Y:S01]  /*66b0*/  MOV R177, R217 ;  /* 0x000000d900b17202 */ /* 0x000fe20000000f00 */
[----:B------:R-:W-:-:S05]  /*66c0*/  IMAD.MOV.U32 R178, RZ, RZ, R216 ;  /* 0x000000ffffb27224 */ /* 0x000fca00078e00d8 */
[----:B------:R-:W-:Y:S01]  /*66d0*/  IMAD.MOV.U32 R187, RZ, RZ, R192 ;  /* 0x000000ffffbb7224 */ /* 0x000fe200078e00c0 */
[----:B------:R-:W-:Y:S01]  /*66e0*/  MOV R185, R194 ;  /* 0x000000c200b97202 */ /* 0x000fe20000000f00 */
[----:B------:R-:W-:Y:S01]  /*66f0*/  IMAD.MOV.U32 R186, RZ, RZ, R193 ;  /* 0x000000ffffba7224 */ /* 0x000fe200078e00c1 */
[----:B------:R-:W-:Y:S01]  /*6700*/  HMMA.16816.F32.BF16 R248, R8, R26, R152 ;  /* 0x0000001a08f8723c */ /* 0x000fe20000041898 */
[----:B------:R-:W-:-:S06]  /*6710*/  IMAD.MOV.U32 R184, RZ, RZ, R195 ;  /* 0x000000ffffb87224 */ /* 0x000fcc00078e00c3 */
[----:B------:R-:W-:Y:S01]  /*6720*/  IMAD.MOV.U32 R154, RZ, RZ, R209 ;  /* 0x000000ffff9a7224 */ /* 0x000fe200078e00d1 */
[C---:B---3--:R-:W-:Y:S01]  /*6730*/  HMMA.16816.F32.BF16 R192, R8.reuse, R36, R168 ;  /* 0x0000002408c0723c */ /* 0x048fe200000418a8 */
[----:B------:R-:W-:Y:S02]  /*6740*/  IMAD.MOV.U32 R155, RZ, RZ, R208 ;  /* 0x000000ffff9b7224 */ /* 0x000fe400078e00d0 */
[----:B------:R-:W-:Y:S01]  /*6750*/  IMAD.MOV.U32 R153, RZ, RZ, R33 ;  /* 0x000000ffff997224 */ /* 0x000fe200078e0021 */
[----:B------:R-:W-:Y:S02]  /*6760*/  MOV R33, R220 ;  /* 0x000000dc00217202 */ /* 0x000fe40000000f00 */
[----:B------:R-:W-:Y:S01]  /*6770*/  MOV R152, R155 ;  /* 0x0000009b00987202 */ /* 0x000fe20000000f00 */
[----:B------:R-:W-:Y:S01]  /*6780*/  IMAD.MOV.U32 R169, RZ, RZ, R222 ;  /* 0x000000ffffa97224 */ /* 0x000fe200078e00de */
[----:B----4-:R-:W-:Y:S01]  /*6790*/  HMMA.16816.F32.BF16 R172, R8, R40, R164 ;  /* 0x0000002808ac723c */ /* 0x010fe200000418a4 */
[----:B------:R-:W-:Y:S01]  /*67a0*/  MOV R171, R210 ;  /* 0x000000d200ab7202 */ /* 0x000fe20000000f00 */
[----:B------:R-:W-:Y:S01]  /*67b0*/  IMAD.MOV.U32 R168, RZ, RZ, R221 ;  /* 0x000000ffffa87224 */ /* 0x000fe200078e00dd */
[----:B------:R-:W-:-:S05]  /*67c0*/  MOV R170, R223 ;  /* 0x000000df00aa7202 */ /* 0x000fca0000000f00 */
[C---:B-1----:R-:W-:Y:S07]  /*67d0*/  HMMA.16816.F32.BF16 R164, R8.reuse, R44, R160 ;  /* 0x0000002c08a4723c */ /* 0x042fee00000418a0 */
[----:B------:R-:W-:Y:S01]  /*67e0*/  MOV R160, R199 ;  /* 0x000000c700a07202 */ /* 0x000fe20000000f00 */
[----:B------:R-:W-:Y:S01]  /*67f0*/  HMMA.16816.F32.BF16 R208, R8, R18, R140 ;  /* 0x0000001208d0723c */ /* 0x000fe2000004188c */
[----:B------:R-:W-:Y:S01]  /*6800*/  IMAD.MOV.U32 R161, RZ, RZ, R198 ;  /* 0x000000ffffa17224 */ /* 0x000fe200078e00c6 */
[----:B------:R-:W-:Y:S01]  /*6810*/  MOV R163, R196 ;  /* 0x000000c400a37202 */ /* 0x000fe20000000f00 */
[----:B------:R-:W-:-:S05]  /*6820*/  IMAD.MOV.U32 R162, RZ, RZ, R197 ;  /* 0x000000ffffa27224 */ /* 0x000fca00078e00c5 */
[----:B------:R-:W-:Y:S01]  /*6830*/  HMMA.16816.F32.BF16 R244, R8, R20, R180 ;  /* 0x0000001408f4723c */ /* 0x000fe200000418b4 */
[----:B------:R-:W-:Y:S02]  /*6840*/  MOV R155, R162 ;  /* 0x000000a2009b7202 */ /* 0x000fe40000000f00 */
[----:B------:R-:W-:Y:S02]  /*6850*/  MOV R162, R169 ;  /* 0x000000a900a27202 */ /* 0x000fe40000000f00 */
[----:B------:R-:W-:-:S03]  /*6860*/  MOV R169, R33 ;  /* 0x0000002100a97202 */ /* 0x000fc60000000f00 */
[C---:B------:R-:W-:Y:S08]  /*6870*/  HMMA.16816.F32.BF16 R140, R8.reuse, R42, R120 ;  /* 0x0000002a088c723c */ /* 0x040ff00000041878 */
[C---:B------:R-:W-:Y:S08]  /*6880*/  HMMA.16816.F32.BF16 R156, R8.reuse, R34, R156 ;  /* 0x00000022089c723c */ /* 0x040ff0000004189c */
[C---:B------:R-:W-:Y:S07]  /*6890*/  HMMA.16816.F32.BF16 R216, R8.reuse, R22, R148 ;  /* 0x0000001608d8723c */ /* 0x040fee0000041894 */
[----:B------:R-:W-:Y:S01]  /*68a0*/  IMAD.MOV.U32 R151, RZ, RZ, R154 ;  /* 0x000000ffff977224 */ /* 0x000fe200078e009a */
[----:B------:R-:W-:Y:S01]  /*68b0*/  HMMA.16816.F32.BF16 R196, R8, R30, R128 ;  /* 0x0000001e08c4723c */ /* 0x000fe20000041880 */
[----:B------:R-:W-:-:S02]  /*68c0*/  IMAD.MOV.U32 R154, RZ, RZ, R161 ;  /* 0x000000ffff9a7224 */ /* 0x000fc400078e00a1 */
[----:B------:R-:W-:Y:S02]  /*68d0*/  IMAD.MOV.U32 R161, RZ, RZ, R168 ;  /* 0x000000ffffa17224 */ /* 0x000fe400078e00a8 */
[----:B------:R-:W-:Y:S01]  /*68e0*/  IMAD.MOV.U32 R168, RZ, RZ, R32 ;  /* 0x000000ffffa87224 */ /* 0x000fe200078e0020 */
[----:B------:R-:W-:Y:S01]  /*68f0*/  MOV R150, R154 ;  /* 0x0000009a00967202 */ /* 0x000fe20000000f00 */
[----:B------:R-:W-:Y:S01]  /*6900*/  IMAD.MOV.U32 R148, RZ, RZ, R152 ;  /* 0x000000ffff947224 */ /* 0x000fe200078e0098 */
[----:B------:R-:W-:Y:S01]  /*6910*/  HMMA.16816.F32.BF16 R180, R8, R38, R124 ;  /* 0x0000002608b4723c */ /* 0x000fe2000004187c */
[----:B------:R-:W-:Y:S01]  /*6920*/  MOV R131, R151 ;  /* 0x0000009700837202 */ /* 0x000fe20000000f00 */
[----:B------:R-:W-:-:S06]  /*6930*/  IMAD.MOV.U32 R151, RZ, RZ, R155 ;  /* 0x000000ffff977224 */ /* 0x000fcc00078e009b */
[----:B------:R-:W-:Y:S07]  /*6940*/  HMMA.16816.F32.BF16 R120, R8, R46, R112 ;  /* 0x0000002e0878723c */ /* 0x000fee0000041870 */
[----:B------:R-:W-:Y:S01]  /*6950*/  IMAD.MOV.U32 R9, RZ, RZ, R80 ;  /* 0x000000ffff097224 */ /* 0x000fe200078e0050 */
[----:B------:R-:W-:Y:S01]  /*6960*/  HMMA.16816.F32.BF16 R220, R4, R20, R92 ;  /* 0x0000001404dc723c */ /* 0x000fe2000004185c */
[----:B------:R-:W-:Y:S01]  /*6970*/  MOV R11, R82 ;  /* 0x00000052000b7202 */ /* 0x000fe20000000f00 */
[----:B------:R-:W-:Y:S01]  /*6980*/  IMAD.MOV.U32 R10, RZ, RZ, R83 ;  /* 0x000000ffff0a7224 */ /* 0x000fe200078e0053 */
[----:B------:R-:W-:Y:S01]  /*6990*/  MOV R115, R162 ;  /* 0x000000a200737202 */ /* 0x000fe20000000f00 */
[----:B------:R-:W-:-:S02]  /*69a0*/  FFMA.FTZ R8, R153, c[0x0][0x2d0], -R13 ;  /* 0x0000b40099087a23 */ /* 0x000fc4000001080d */
[----:B------:R-:W-:Y:S02]  /*69b0*/  IMAD.MOV.U32 R153, RZ, RZ, R160 ;  /* 0x000000ffff997224 */ /* 0x000fe400078e00a0 */
[----:B------:R-:W-:Y:S01]  /*69c0*/  IMAD.MOV.U32 R92, RZ, RZ, R81 ;  /* 0x000000ffff5c7224 */ /* 0x000fe200078e0051 */
[C---:B------:R-:W-:Y:S01]  /*69d0*/  HMMA.16816.F32.BF16 R60, R4.reuse, R36, R60 ;  /* 0x00000024043c723c */ /* 0x040fe2000004183c */
[----:B------:R1:W-:Y:S01]  /*69e0*/  MUFU.EX2 R16, R8 ;  /* 0x0000000800107308 */ /* 0x0003e20000000800 */
[----:B------:R-:W-:Y:S02]  /*69f0*/  IMAD.MOV.U32 R160, RZ, RZ, R163 ;  /* 0x000000ffffa07224 */ /* 0x000fe400078e00a3 */
[----:B------:R-:W-:Y:S02]  /*6a00*/  IMAD.MOV.U32 R163, RZ, RZ, R170 ;  /* 0x000000ffffa37224 */ /* 0x000fe400078e00aa */
[----:B------:R-:W-:Y:S02]  /*6a10*/  IMAD.MOV.U32 R170, RZ, RZ, R14 ;  /* 0x000000ffffaa7224 */ /* 0x000fe400078e000e */
[----:B------:R-:W-:Y:S01]  /*6a20*/  HMMA.16816.F32.BF16 R80, R4, R28, R68 ;  /* 0x0000001c0450723c */ /* 0x000fe20000041844 */
[----:B------:R-:W-:-:S02]  /*6a30*/  IMAD.MOV.U32 R162, RZ, RZ, R185 ;  /* 0x000000ffffa27224 */ /* 0x000fc400078e00b9 */
[----:B------:R-:W-:Y:S02]  /*6a40*/  IMAD.MOV.U32 R149, RZ, RZ, R153 ;  /* 0x000000ffff957224 */ /* 0x000fe400078e0099 */
[----:B------:R-:W-:Y:S01]  /*6a50*/  LDSM.16.MT88.4 R152, [R225+0x3080] ;  /* 0x00308000e198783b */ /* 0x000fe20000004200 */
[----:B------:R-:W-:Y:S01]  /*6a60*/  IMAD.MOV.U32 R114, RZ, RZ, R170 ;  /* 0x000000ffff727224 */ /* 0x000fe200078e00aa */
[----:B------:R-:W-:Y:S01]  /*6a70*/  MOV R71, R92 ;  /* 0x0000005c00477202 */ /* 0x000fe20000000f00 */
[----:B------:R-:W-:Y:S01]  /*6a80*/  HMMA.16816.F32.BF16 R56, R4, R40, R56 ;  /* 0x000000280438723c */ /* 0x000fe20000041838 */
[----:B-1----:R-:W-:Y:S01]  /*6a90*/  FFMA.FTZ R8, R252, c[0x0][0x2d0], -R13 ;  /* 0x0000b400fc087a23 */ /* 0x002fe2000001080d */
[----:B------:R-:W-:Y:S01]  /*6aa0*/  LDSM.16.MT88.4 R92, [R226+0x4880] ;  /* 0x00488000e25c783b */ /* 0x000fe20000004200 */
[----:B------:R-:W-:-:S05]  /*6ab0*/  IMAD.MOV.U32 R113, RZ, RZ, R171 ;  /* 0x000000ffff717224 */ /* 0x000fca00078e00ab */
[C---:B------:R-:W-:Y:S07]  /*6ac0*/  HMMA.16816.F32.BF16 R32, R4.reuse, R34, R116 ;  /* 0x000000220420723c */ /* 0x040fee0000041874 */
[----:B------:R-:W-:Y:S01]  /*6ad0*/  IMAD.MOV.U32 R119, RZ, RZ, R168 ;  /* 0x000000ffff777224 */ /* 0x000fe200078e00a8 */
[----:B------:R-:W-:Y:S01]  /*6ae0*/  MOV R69, R81 ;  /* 0x0000005100457202 */ /* 0x000fe20000000f00 */
[----:B------:R-:W-:Y:S01]  /*6af0*/  IMAD.MOV.U32 R70, RZ, RZ, R80 ;  /* 0x000000ffff467224 */ /* 0x000fe200078e0050 */
[----:B------:R-:W-:Y:S01]  /*6b00*/  MOV R80, R61 ;  /* 0x0000003d00507202 */ /* 0x000fe20000000f00 */
[----:B------:R-:W-:Y:S01]  /*6b10*/  IMAD.MOV.U32 R81, RZ, RZ, R60 ;  /* 0x000000ffff517224 */ /* 0x000fe200078e003c */
[----:B------:R1:W2:Y:S01]  /*6b20*/  MUFU.EX2 R61, R8 ;  /* 0x00000008003d7308 */ /* 0x0002a20000000800 */
        /* <DEDUP_REMOVED lines=14> */
[----:B-1----:R-:W-:Y:S01]  /*6c10*/  FFMA.FTZ R8, R207, c[0x0][0x2d0], -R13 ;  /* 0x0000b400cf087a23 */ /* 0x002fe2000001080d */
[C---:B------:R-:W-:Y:S01]  /*6c20*/  HMMA.16816.F32.BF16 R36, R4.reuse, R38, R76 ;  /* 0x000000260424723c */ /* 0x040fe2000004184c */
[----:B------:R-:W1:Y:S01]  /*6c30*/  LDSM.16.MT88.4 R76, [R225+0x4880] ;  /* 0x00488000e14c783b */ /* 0x000e620000004200 */
[----:B--2---:R-:W-:Y:S01]  /*6c40*/  IMAD.MOV.U32 R30, RZ, RZ, R61 ;  /* 0x000000ffff1e7224 */ /* 0x004fe200078e003d */
[----:B------:R2:W3:Y:S05]  /*6c50*/  MUFU.EX2 R60, R8 ;  /* 0x00000008003c7308 */ /* 0x0004ea0000000800 */
[C---:B------:R-:W-:Y:S01]  /*6c60*/  HMMA.16816.F32.BF16 R24, R4.reuse, R26, R108 ;  /* 0x0000001a0418723c */ /* 0x040fe2000004186c */
[----:B------:R-:W-:Y:S07]  /*6c70*/  LDSM.16.MT88.4 R108, [R228+0x4880] ;  /* 0x00488000e46c783b */ /* 0x000fee0000004200 */
[----:B------:R-:W-:Y:S01]  /*6c80*/  HMMA.16816.F32.BF16 R20, R4, R22, R100 ;  /* 0x000000160414723c */ /* 0x000fe20000041864 */
[----:B--2---:R-:W-:-:S02]  /*6c90*/  FFMA.FTZ R8, R191, c[0x0][0x2d0], -R13 ;  /* 0x0000b400bf087a23 */ /* 0x004fc4000001080d */
[----:B---3--:R-:W-:Y:S02]  /*6ca0*/  IMAD.MOV.U32 R31, RZ, RZ, R60 ;  /* 0x000000ffff1f7224 */ /* 0x008fe400078e003c */
[----:B------:R2:W-:Y:S01]  /*6cb0*/  MUFU.EX2 R17, R8 ;  /* 0x0000000800117308 */ /* 0x0005e20000000800 */
[----:B------:R-:W3:Y:S01]  /*6cc0*/  LDSM.16.MT88.4 R60, [R227+0x3080] ;  /* 0x00308000e33c783b */ /* 0x000ee20000004200 */
[----:B------:R-:W-:Y:S01]  /*6cd0*/  IMAD.MOV.U32 R191, RZ, RZ, R9 ;  /* 0x000000ffffbf7224 */ /* 0x000fe200078e0009 */
[----:B------:R-:W-:Y:S01]  /*6ce0*/  MOV R9, R169 ;  /* 0x000000a900097202 */ /* 0x000fe20000000f00 */
[----:B------:R-:W-:Y:S01]  /*6cf0*/  IMAD.MOV.U32 R13, RZ, RZ, R56 ;  /* 0x000000ffff0d7224 */ /* 0x000fe200078e0038 */
[----:B------:R-:W-:Y:S01]  /*6d00*/  LDSM.16.MT88.4 R168, [R226+0x3080] ;  /* 0x00308000e2a8783b */ /* 0x000fe20000004200 */
[----:B------:R-:W-:Y:S01]  /*6d10*/  IMAD.MOV.U32 R101, RZ, RZ, R16 ;  /* 0x000000ffff657224 */ /* 0x000fe200078e0010 */
[----:B------:R-:W-:Y:S01]  /*6d20*/  HMMA.16816.F32.BF16 R48, R4, R44, R48 ;  /* 0x0000002c0430723c */ /* 0x000fe20000041830 */
[----:B------:R-:W-:-:S02]  /*6d30*/  IMAD.MOV.U32 R118, RZ, RZ, R13 ;  /* 0x000000ffff767224 */ /* 0x000fc400078e000d */
[----:B------:R-:W-:Y:S01]  /*6d40*/  IMAD.MOV.U32 R56, RZ, RZ, R150 ;  /* 0x000000ffff387224 */ /* 0x000fe200078e0096 */
[----:B------:R-:W-:-:S03]  /*6d50*/  F2FP.BF16.PACK_AB R128, R30, R101 ;  /* 0x000000651e80723e */ /* 0x000fc600000010ff */
[----:B------:R-:W-:Y:S01]  /*6d60*/  IMAD.MOV.U32 R103, RZ, RZ, R56 ;  /* 0x000000ffff677224 */ /* 0x000fe200078e0038 */
[----:B------:R-:W-:Y:S01]  /*6d70*/  HMMA.16816.F32.BF16 R44, R4, R46, R52 ;  /* 0x0000002e042c723c */ /* 0x000fe20000041834 */
[----:B--2---:R-:W-:Y:S01]  /*6d80*/  FFMA.FTZ R8, R190, c[0x0][0x2d0], -R12 ;  /* 0x0000b400be087a23 */ /* 0x004fe2000001080c */
[----:B------:R-:W-:Y:S02]  /*6d90*/  MOV R190, R151 ;  /* 0x0000009700be7202 */ /* 0x000fe40000000f00 */
[----:B------:R-:W-:Y:S01]  /*6da0*/  MOV R56, R191 ;  /* 0x000000bf00387202 */ /* 0x000fe20000000f00 */
[----:B------:R2:W-:Y:S01]  /*6db0*/  MUFU.EX2 R207, R8 ;  /* 0x0000000800cf7308 */ /* 0x0005e20000000800 */
[----:B------:R-:W-:Y:S01]  /*6dc0*/  MOV R191, R68 ;  /* 0x0000004400bf7202 */ /* 0x000fe20000000f00 */
[----:B------:R-:W-:Y:S02]  /*6dd0*/  IMAD.MOV.U32 R102, RZ, RZ, R190 ;  /* 0x000000ffff667224 */ /* 0x000fe400078e00be */
[----:B------:R-:W-:-:S02]  /*6de0*/  IMAD.MOV.U32 R190, RZ, RZ, R69 ;  /* 0x000000ffffbe7224 */ /* 0x000fc400078e0045 */
[----:B--2---:R-:W-:Y:S02]  /*6df0*/  FFMA.FTZ R8, R189, c[0x0][0x2d0], -R12 ;  /* 0x0000b400bd087a23 */ /* 0x004fe4000001080c */
[----:B------:R-:W-:Y:S01]  /*6e00*/  IMAD.MOV.U32 R189, RZ, RZ, R160 ;  /* 0x000000ffffbd7224 */ /* 0x000fe200078e00a0 */
[----:B------:R-:W-:Y:S01]  /*6e10*/  MOV R160, R187 ;  /* 0x000000bb00a07202 */ /* 0x000fe20000000f00 */
[----:B------:R2:W4:Y:S02]  /*6e20*/  MUFU.EX2 R252, R8 ;  /* 0x0000000800fc7308 */ /* 0x0005240000000800 */
[----:B--2---:R-:W-:Y:S01]  /*6e30*/  FFMA.FTZ R8, R188, c[0x0][0x2d0], -R12 ;  /* 0x0000b400bc087a23 */ /* 0x004fe2000001080c */
[----:B----4-:R-:W-:Y:S01]  /*6e40*/  F2FP.BF16.PACK_AB R129, R252, R207 ;  /* 0x000000cffc81723e */ /* 0x010fe200000010ff */
[----:B------:R-:W-:-:S04]  /*6e50*/  IMAD.MOV.U32 R188, RZ, RZ, R161 ;  /* 0x000000ffffbc7224 */ /* 0x000fc800078e00a1 */
[----:B------:R2:W-:Y:S01]  /*6e60*/  MUFU.EX2 R14, R8 ;  /* 0x00000008000e7308 */ /* 0x0005e20000000800 */
[----:B------:R-:W-:Y:S02]  /*6e70*/  IMAD.MOV.U32 R161, RZ, RZ, R186 ;  /* 0x000000ffffa17224 */ /* 0x000fe400078e00ba */
[----:B--2---:R-:W-:Y:S02]  /*6e80*/  FFMA.FTZ R8, R139, c[0x0][0x2d0], -R12 ;  /* 0x0000b4008b087a23 */ /* 0x004fe4000001080c */
[----:B------:R-:W-:Y:S01]  /*6e90*/  IMAD.MOV.U32 R12, RZ, RZ, R163 ;  /* 0x000000ffff0c7224 */ /* 0x000fe200078e00a3 */
[----:B------:R-:W-:Y:S02]  /*6ea0*/  MOV R163, R184 ;  /* 0x000000b800a37202 */ /* 0x000fe40000000f00 */
[----:B------:R2:W-:Y:S01]  /*6eb0*/  MUFU.EX2 R139, R8 ;  /* 0x00000008008b7308 */ /* 0x0005e20000000800 */
[----:B------:R-:W4:Y:S01]  /*6ec0*/  LDSM.16.MT88.4 R184, [R228+0x3080] ;  /* 0x00308000e4b8783b */ /* 0x000f220000004200 */
[----:B------:R-:W-:Y:S01]  /*6ed0*/  IMAD.MOV.U32 R100, RZ, RZ, R12 ;  /* 0x000000ffff647224 */ /* 0x000fe200078e000c */
[----:B------:R-:W-:-:S02]  /*6ee0*/  MOV R12, R189 ;  /* 0x000000bd000c7202 */ /* 0x000fc40000000f00 */
[----:B------:R-:W-:Y:S01]  /*6ef0*/  MOV R189, R70 ;  /* 0x0000004600bd7202 */ /* 0x000fe20000000f00 */
[----:B--2---:R-:W-:-:S04]  /*6f00*/  FFMA.FTZ R8, R134, c[0x0][0x2d0], -R2 ;  /* 0x0000b40086087a23 */ /* 0x004fc80000010802 */
[----:B------:R2:W-:Y:S02]  /*6f10*/  MUFU.EX2 R134, R8 ;  /* 0x0000000800867308 */ /* 0x0005e40000000800 */
[----:B--2---:R-:W-:-:S06]  /*6f20*/  FFMA.FTZ R8, R132, c[0x0][0x2d0], -R2 ;  /* 0x0000b40084087a23 */ /* 0x004fcc0000010802 */
[----:B------:R2:W1:Y:S02]  /*6f30*/  MUFU.EX2 R132, R8 ;  /* 0x0000000800847308 */ /* 0x0004640000000800 */
[--C-:B--2---:R-:W-:Y:S01]  /*6f40*/  FFMA.FTZ R8, R133, c[0x0][0x2d0], -R2.reuse ;  /* 0x0000b40085087a23 */ /* 0x104fe20000010802 */
[----:B-1----:R-:W-:Y:S01]  /*6f50*/  F2FP.BF16.PACK_AB R124, R132, R134 ;  /* 0x00000086847c723e */ /* 0x002fe200000010ff */
[----:B------:R-:W-:Y:S01]  /*6f60*/  FFMA.FTZ R2, R138, c[0x0][0x2d0], -R2 ;  /* 0x0000b4008a027a23 */ /* 0x000fe20000010802 */
[----:B------:R-:W-:-:S03]  /*6f70*/  MOV R138, R14 ;  /* 0x0000000e008a7202 */ /* 0x000fc60000000f00 */
[----:B------:R1:W-:Y:S01]  /*6f80*/  MUFU.EX2 R29, R8 ;  /* 0x00000008001d7308 */ /* 0x0003e20000000800 */
[----:B------:R-:W-:Y:S02]  /*6f90*/  IMAD.MOV.U32 R133, RZ, RZ, R17 ;  /* 0x000000ffff857224 */ /* 0x000fe400078e0011 */
[----:B------:R-:W-:Y:S01]  /*6fa0*/  HMMA.16816.F32.BF16 R16, R4, R18, R96 ;  /* 0x000000120410723c */ /* 0x000fe20000041860 */
[----:B------:R-:W-:Y:S02]  /*6fb0*/  F2FP.BF16.PACK_AB R131, R139, R138 ;  /* 0x0000008a8b83723e */ /* 0x000fe400000010ff */
[----:B------:R-:W-:Y:S02]  /*6fc0*/  F2FP.BF16.PACK_AB R130, R133, R31 ;  /* 0x0000001f8582723e */ /* 0x000fe400000010ff */
[----:B------:R-:W2:Y:S02]  /*6fd0*/  MUFU.EX2 R28, R2 ;  /* 0x00000002001c7308 */ /* 0x000ea40000000800 */
[----:B------:R-:W-:Y:S01]  /*6fe0*/  MOV R96, R116 ;  /* 0x0000007400607202 */ /* 0x000fe20000000f00 */
[----:B------:R-:W-:Y:S01]  /*6ff0*/  IMAD.MOV.U32 R97, RZ, RZ, R117 ;  /* 0x000000ffff617224 */ /* 0x000fe200078e0075 */
[----:B------:R-:W-:Y:S01]  /*7000*/  MOV R116, R57 ;  /* 0x0000003900747202 */ /* 0x000fe20000000f00 */
[----:B------:R-:W-:Y:S01]  /*7010*/  IMAD.MOV.U32 R98, RZ, RZ, R118 ;  /* 0x000000ffff627224 */ /* 0x000fe200078e0076 */
[----:B------:R-:W-:Y:S01]  /*7020*/  MOV R99, R119 ;  /* 0x0000007700637202 */ /* 0x000fe20000000f00 */
[----:B------:R-:W-:Y:S01]  /*7030*/  IMAD.MOV.U32 R57, RZ, RZ, R71 ;  /* 0x000000ffff397224 */ /* 0x000fe200078e0047 */
[----:B------:R-:W-:Y:S01]  /*7040*/  MOV R119, R176 ;  /* 0x000000b000777202 */ /* 0x000fe20000000f00 */
[----:B-1----:R-:W-:Y:S01]  /*7050*/  IMAD.MOV.U32 R8, RZ, RZ, R40 ;  /* 0x000000ffff087224 */ /* 0x002fe200078e0028 */
[----:B------:R-:W-:Y:S01]  /*7060*/  HMMA.16816.F32.BF16 R68, R128, R76, R200 ;  /* 0x0000004c8044723c */ /* 0x000fe200000418c8 */
[----:B------:R-:W-:Y:S01]  /*7070*/  IMAD.MOV.U32 R117, RZ, RZ, R58 ;  /* 0x000000ffff757224 */ /* 0x000fe200078e003a */
[----:B------:R-:W-:Y:S01]  /*7080*/  MOV R58, R11 ;  /* 0x0000000b003a7202 */ /* 0x000fe20000000f00 */
[----:B------:R-:W-:-:S02]  /*7090*/  IMAD.MOV.U32 R118, RZ, RZ, R59 ;  /* 0x000000ffff767224 */ /* 0x000fc400078e003b */
[----:B------:R-:W-:Y:S01]  /*70a0*/  IMAD.MOV.U32 R59, RZ, RZ, R10 ;  /* 0x000000ffff3b7224 */ /* 0x000fe200078e000a */
[----:B--2---:R-:W-:Y:S01]  /*70b0*/  F2FP.BF16.PACK_AB R126, R28, R29 ;  /* 0x0000001d1c7e723e */ /* 0x004fe200000010ff */
[----:B------:R-:W-:Y:S01]  /*70c0*/  FFMA.FTZ R2, R87, c[0x0][0x2d0], -R0 ;  /* 0x0000b40057027a23 */ /* 0x000fe20000010800 */
[----:B------:R-:W-:Y:S01]  /*70d0*/  HMMA.16816.F32.BF16 R40, R4, R42, R72 ;  /* 0x0000002a0428723c */ /* 0x000fe20000041848 */
[----:B------:R-:W1:Y:S01]  /*70e0*/  LDSM.16.MT88.4 R4, [R227+0x4880] ;  /* 0x00488000e304783b */ /* 0x000e620000004200 */
[----:B------:R-:W-:Y:S01]  /*70f0*/  IMAD.MOV.U32 R87, RZ, RZ, R8 ;  /* 0x000000ffff577224 */ /* 0x000fe200078e0008 */
[----:B------:R2:W-:Y:S01]  /*7100*/  MUFU.EX2 R14, R2 ;  /* 0x00000002000e7308 */ /* 0x0005e20000000800 */
[----:B------:R-:W-:Y:S01]  /*7110*/  IMAD.MOV.U32 R8, RZ, RZ, R188 ;  /* 0x000000ffff087224 */ /* 0x000fe200078e00bc */
[----:B------:R-:W-:Y:S01]  /*7120*/  MOV R10, R178 ;  /* 0x000000b2000a7202 */ /* 0x000fe20000000f00 */
[----:B------:R-:W-:Y:S01]  /*7130*/  IMAD.MOV.U32 R188, RZ, RZ, R179 ;  /* 0x000000ffffbc7224 */ /* 0x000fe200078e00b3 */
[----:B------:R-:W-:Y:S01]  /*7140*/  MOV R73, R190 ;  /* 0x000000be00497202 */ /* 0x000fe20000000f00 */
[----:B------:R-:W-:Y:S01]  /*7150*/  IMAD.MOV.U32 R201, RZ, RZ, R87 ;  /* 0x000000ffffc97224 */ /* 0x000fe200078e0057 */
[C---:B---3--:R-:W-:Y:S01]  /*7160*/  HMMA.16816.F32.BF16 R52, R128.reuse, R60, R212 ;  /* 0x0000003c8034723c */ /* 0x048fe200000418d4 */
[----:B------:R-:W-:Y:S01]  /*7170*/  IMAD.MOV.U32 R11, RZ, RZ, R177 ;  /* 0x000000ffff0b7224 */ /* 0x000fe200078e00b1 */
[----:B------:R-:W-:Y:S01]  /*7180*/  MOV R200, R98 ;  /* 0x0000006200c87202 */ /* 0x000fe20000000f00 */
        /* <DEDUP_REMOVED lines=8> */
[----:B--2---:R-:W-:-:S02]  /*7210*/  FFMA.FTZ R2, R86, c[0x0][0x2d0], -R0 ;  /* 0x0000b40056027a23 */ /* 0x004fc40000010800 */
[----:B------:R-:W-:Y:S02]  /*7220*/  IMAD.MOV.U32 R212, RZ, RZ, R119 ;  /* 0x000000ffffd47224 */ /* 0x000fe400078e0077 */
[----:B------:R2:W3:Y:S01]  /*7230*/  MUFU.EX2 R13, R2 ;  /* 0x00000002000d7308 */ /* 0x0004e20000000800 */
[----:B------:R-:W-:Y:S01]  /*7240*/  MOV R246, R188 ;  /* 0x000000bc00f67202 */ /* 0x000fe20000000f00 */
[----:B------:R-:W-:Y:S01]  /*7250*/  IMAD.MOV.U32 R247, RZ, RZ, R101 ;  /* 0x000000fffff77224 */ /* 0x000fe200078e0065 */
[----:B------:R-:W-:Y:S01]  /*7260*/  HMMA.16816.F32.BF16 R188, R128, R186, R216 ;  /* 0x000000ba80bc723c */ /* 0x000fe200000418d8 */
[----:B------:R-:W-:Y:S01]  /*7270*/  MOV R244, R102 ;  /* 0x0000006600f47202 */ /* 0x000fe20000000f00 */
[----:B------:R-:W-:Y:S01]  /*7280*/  IMAD.MOV.U32 R213, RZ, RZ, R117 ;  /* 0x000000ffffd57224 */ /* 0x000fe200078e0075 */
[----:B------:R-:W-:-:S04]  /*7290*/  MOV R245, R118 ;  /* 0x0000007600f57202 */ /* 0x000fc80000000f00 */
[----:B------:R-:W-:Y:S01]  /*72a0*/  IMAD.MOV.U32 R219, RZ, RZ, R115 ;  /* 0x000000ffffdb7224 */ /* 0x000fe200078e0073 */
[----:B------:R-:W-:Y:S01]  /*72b0*/  MOV R216, R200 ;  /* 0x000000c800d87202 */ /* 0x000fe20000000f00 */
[----:B------:R-:W-:Y:S01]  /*72c0*/  IMAD.MOV.U32 R217, RZ, RZ, R201 ;  /* 0x000000ffffd97224 */ /* 0x000fe200078e00c9 */
[----:B------:R-:W-:Y:S01]  /*72d0*/  HMMA.16816.F32.BF16 R144, R128, R152, R144 ;  /* 0x000000988090723c */ /* 0x000fe20000041890 */
[--C-:B--2---:R-:W-:Y:S01]  /*72e0*/  FFMA.FTZ R2, R85, c[0x0][0x2d0], -R0.reuse ;  /* 0x0000b40055027a23 */ /* 0x104fe20000010800 */
[----:B---3--:R-:W-:Y:S01]  /*72f0*/  F2FP.BF16.PACK_AB R125, R13, R14 ;  /* 0x0000000e0d7d723e */ /* 0x008fe200000010ff */
[----:B------:R-:W-:Y:S01]  /*7300*/  FFMA.FTZ R0, R84, c[0x0][0x2d0], -R0 ;  /* 0x0000b40054007a23 */ /* 0x000fe20000010800 */
[----:B------:R-:W-:-:S04]  /*7310*/  MOV R218, R202 ;  /* 0x000000ca00da7202 */ /* 0x000fc80000000f00 */
[C---:B------:R-:W-:Y:S01]  /*7320*/  HMMA.16816.F32.BF16 R84, R128.reuse, R92, R192 ;  /* 0x0000005c8054723c */ /* 0x040fe200000418c0 */
[----:B------:R-:W-:Y:S06]  /*7330*/  MUFU.EX2 R2, R2 ;  /* 0x0000000200027308 */ /* 0x000fec0000000800 */
[----:B------:R-:W-:Y:S01]  /*7340*/  MOV R194, R100 ;  /* 0x0000006400c27202 */ /* 0x000fe20000000f00 */
[----:B------:R-:W-:Y:S01]  /*7350*/  IMAD.MOV.U32 R195, RZ, RZ, R99 ;  /* 0x000000ffffc37224 */ /* 0x000fe200078e0063 */
[----:B------:R-:W2:Y:S01]  /*7360*/  MUFU.EX2 R0, R0 ;  /* 0x0000000000007308 */ /* 0x000ea20000000800 */
[----:B------:R-:W-:Y:S01]  /*7370*/  HMMA.16816.F32.BF16 R100, R128, R108, R172 ;  /* 0x0000006c8064723c */ /* 0x000fe200000418ac */
[----:B------:R-:W-:Y:S01]  /*7380*/  IMAD.MOV.U32 R192, RZ, RZ, R83 ;  /* 0x000000ffffc07224 */ /* 0x000fe200078e0053 */
[----:B------:R-:W-:-:S06]  /*7390*/  MOV R193, R82 ;  /* 0x0000005200c17202 */ /* 0x000fcc0000000f00 */
[----:B------:R-:W-:Y:S01]  /*73a0*/  HMMA.16816.F32.BF16 R172, R128, R170, R248 ;  /* 0x000000aa80ac723c */ /* 0x000fe200000418f8 */
[----:B--2---:R-:W-:-:S06]  /*73b0*/  F2FP.BF16.PACK_AB R127, R0, R2 ;  /* 0x00000002007f723e */ /* 0x004fcc00000010ff */
[----:B------:R-:W-:Y:S01]  /*73c0*/  IMAD.MOV.U32 R250, RZ, RZ, R81 ;  /* 0x000000fffffa7224 */ /* 0x000fe200078e0051 */
[----:B------:R-:W-:Y:S01]  /*73d0*/  MOV R249, R114 ;  /* 0x0000007200f97202 */ /* 0x000fe20000000f00 */
[----:B------:R-:W-:Y:S01]  /*73e0*/  IMAD.MOV.U32 R248, RZ, RZ, R113 ;  /* 0x000000fffff87224 */ /* 0x000fe200078e0071 */
[----:B------:R-:W-:Y:S01]  /*73f0*/  MOV R251, R80 ;  /* 0x0000005000fb7202 */ /* 0x000fe20000000f00 */
[----:B------:R-:W-:Y:S08]  /*7400*/  HMMA.16816.F32.BF16 R160, R128, R168, R160 ;  /* 0x000000a880a0723c */ /* 0x000ff000000418a0 */
[----:B------:R-:W-:Y:S08]  /*7410*/  HMMA.16816.F32.BF16 R148, R124, R152, R64 ;  /* 0x000000987c94723c */ /* 0x000ff00000041840 */
[C---:B------:R-:W-:Y:S07]  /*7420*/  HMMA.16816.F32.BF16 R64, R128.reuse, R62, R208 ;  /* 0x0000003e8040723c */ /* 0x040fee00000418d0 */
[----:B------:R-:W-:Y:S01]  /*7430*/  MOV R208, R194 ;  /* 0x000000c200d07202 */ /* 0x000fe20000000f00 */
[----:B------:R-:W-:Y:S01]  /*7440*/  IMAD.MOV.U32 R209, RZ, RZ, R195 ;  /* 0x000000ffffd17224 */ /* 0x000fe200078e00c3 */
[----:B------:R-:W-:Y:S01]  /*7450*/  MOV R211, R219 ;  /* 0x000000db00d37202 */ /* 0x000fe20000000f00 */
[----:B------:R-:W-:Y:S01]  /*7460*/  HMMA.16816.F32.BF16 R80, R128, R78, R196 ;  /* 0x0000004e8050723c */ /* 0x000fe200000418c4 */
[----:B------:R-:W-:Y:S01]  /*7470*/  IMAD.MOV.U32 R210, RZ, RZ, R249 ;  /* 0x000000ffffd27224 */ /* 0x000fe200078e00f9 */
[----:B------:R-:W-:Y:S01]  /*7480*/  MOV R249, R12 ;  /* 0x0000000c00f97202 */ /* 0x000fe20000000f00 */
[----:B------:R-:W-:-:S02]  /*7490*/  FADD.FTZ R8, R8, R208 ;  /* 0x000000d008087221 */ /* 0x000fc40000010000 */
[----:B------:R-:W-:Y:S02]  /*74a0*/  FADD.FTZ R10, R10, R209 ;  /* 0x000000d10a0a7221 */ /* 0x000fe40000010000 */
[----:B------:R-:W-:Y:S01]  /*74b0*/  MOV R196, R250 ;  /* 0x000000fa00c47202 */ /* 0x000fe20000000f00 */
[----:B------:R-:W-:Y:S01]  /*74c0*/  IMAD.MOV.U32 R250, RZ, RZ, R9 ;  /* 0x000000fffffa7224 */ /* 0x000fe200078e0009 */
[----:B------:R-:W-:Y:S01]  /*74d0*/  MOV R198, R192 ;  /* 0x000000c000c67202 */ /* 0x000fe20000000f00 */
[----:B------:R-:W-:Y:S01]  /*74e0*/  FADD.FTZ R8, R211, R8 ;  /* 0x00000008d3087221 */ /* 0x000fe20000010000 */
[----:B------:R-:W-:Y:S01]  /*74f0*/  MOV R200, R232 ;  /* 0x000000e800c87202 */ /* 0x000fe20000000f00 */
[----:B------:R-:W-:Y:S01]  /*7500*/  IMAD.MOV.U32 R197, RZ, RZ, R251 ;  /* 0x000000ffffc57224 */ /* 0x000fe200078e00fb */
[----:B------:R-:W-:Y:S01]  /*7510*/  MOV R251, R238 ;  /* 0x000000ee00fb7202 */ /* 0x000fe20000000f00 */
[----:B------:R-:W-:Y:S01]  /*7520*/  IMAD.MOV.U32 R199, RZ, RZ, R193 ;  /* 0x000000ffffc77224 */ /* 0x000fe200078e00c1 */
[----:B------:R-:W-:Y:S01]  /*7530*/  MOV R193, R236 ;  /* 0x000000ec00c17202 */ /* 0x000fe20000000f00 */
[----:B------:R-:W-:Y:S01]  /*7540*/  FADD.FTZ R11, R11, R210 ;  /* 0x000000d20b0b7221 */ /* 0x000fe20000010000 */
[----:B-1----:R-:W-:Y:S01]  /*7550*/  HMMA.16816.F32.BF16 R116, R128, R4, R164 ;  /* 0x000000048074723c */ /* 0x002fe200000418a4 */
[----:B------:R-:W-:Y:S01]  /*7560*/  FADD.FTZ R10, R248, R10 ;  /* 0x0000000af80a7221 */ /* 0x000fe20000010000 */
[----:B------:R-:W-:Y:S01]  /*7570*/  MOV R9, R234 ;  /* 0x000000ea00097202 */ /* 0x000fe20000000f00 */
[----:B------:R-:W-:-:S02]  /*7580*/  FADD.FTZ R8, R250, R8 ;  /* 0x00000008fa087221 */ /* 0x000fc40000010000 */
[----:B------:R-:W-:Y:S02]  /*7590*/  IMAD.MOV.U32 R194, RZ, RZ, R235 ;  /* 0x000000ffffc27224 */ /* 0x000fe400078e00eb */
[----:B------:R-:W-:Y:S01]  /*75a0*/  IMAD.MOV.U32 R201, RZ, RZ, R231 ;  /* 0x000000ffffc97224 */ /* 0x000fe200078e00e7 */
[----:B------:R-:W-:Y:S01]  /*75b0*/  MOV R202, R230 ;  /* 0x000000e600ca7202 */ /* 0x000fe20000000f00 */
[----:B------:R-:W-:Y:S01]  /*75c0*/  IMAD.MOV.U32 R192, RZ, RZ, R237 ;  /* 0x000000ffffc07224 */ /* 0x000fe200078e00ed */
[----:B------:R-:W-:Y:S01]  /*75d0*/  MOV R12, R224 ;  /* 0x000000e0000c7202 */ /* 0x000fe20000000f00 */
[----:B------:R-:W-:Y:S01]  /*75e0*/  FADD.FTZ R11, R249, R11 ;  /* 0x0000000bf90b7221 */ /* 0x000fe20000010000 */
[----:B------:R-:W-:Y:S01]  /*75f0*/  HMMA.16816.F32.BF16 R156, R128, R154, R156 ;  /* 0x0000009a809c723c */ /* 0x000fe2000004189c */
[----:B------:R-:W-:Y:S01]  /*7600*/  FADD.FTZ R10, R251, R10 ;  /* 0x0000000afb0a7221 */ /* 0x000fe20000010000 */
[----:B------:R1:W5:Y:S01]  /*7610*/  LDL.LU R238, [R1+0x74] ;  /* 0x0000740001ee7983 */ /* 0x0003620000300800 */
[----:B------:R-:W-:-:S02]  /*7620*/  FADD.FTZ R8, R193, R8 ;  /* 0x00000008c1087221 */ /* 0x000fc40000010000 */
[----:B------:R-:W-:Y:S01]  /*7630*/  IMAD.MOV.U32 R195, RZ, RZ, R233 ;  /* 0x000000ffffc37224 */ /* 0x000fe200078e00e9 */
[----:B------:R1:W5:Y:S01]  /*7640*/  LDL.LU R237, [R1+0x70] ;  /* 0x0000700001ed7983 */ /* 0x0003620000300800 */
[----:B------:R-:W-:Y:S01]  /*7650*/  FADD.FTZ R11, R192, R11 ;  /* 0x0000000bc00b7221 */ /* 0x000fe20000010000 */
[C---:B------:R-:W-:Y:S01]  /*7660*/  HMMA.16816.F32.BF16 R96, R128.reuse, R94, R180 ;  /* 0x0000005e8060723c */ /* 0x040fe200000418b4 */
[----:B------:R-:W-:Y:S01]  /*7670*/  FADD.FTZ R10, R194, R10 ;  /* 0x0000000ac20a7221 */ /* 0x000fe20000010000 */
[----:B------:R1:W5:Y:S01]  /*7680*/  LDL.LU R236, [R1+0x6c] ;  /* 0x00006c0001ec7983 */ /* 0x0003620000300800 */
[----:B------:R-:W-:Y:S02]  /*7690*/  FADD.FTZ R8, R200, R8 ;  /* 0x00000008c8087221 */ /* 0x000fe40000010000 */
[----:B------:R-:W-:Y:S01]  /*76a0*/  FADD.FTZ R9, R9, R201 ;  /* 0x000000c909097221 */ /* 0x000fe20000010000 */
[----:B------:R1:W5:Y:S01]  /*76b0*/  LDL.LU R235, [R1+0x68] ;  /* 0x0000680001eb7983 */ /* 0x0003620000300800 */
[----:B------:R-:W-:Y:S01]  /*76c0*/  IMAD.MOV.U32 R219, RZ, RZ, R203 ;  /* 0x000000ffffdb7224 */ /* 0x000fe200078e00cb */
[----:B------:R-:W-:Y:S01]  /*76d0*/  HMMA.16816.F32.BF16 R112, R128, R110, R140 ;  /* 0x0000006e8070723c */ /* 0x000fe2000004188c */
[----:B------:R-:W-:Y:S01]  /*76e0*/  IMAD.MOV.U32 R203, RZ, RZ, R229 ;  /* 0x000000ffffcb7224 */ /* 0x000fe200078e00e5 */
[----:B------:R1:W5:Y:S01]  /*76f0*/  LDL.LU R234, [R1+0x64] ;  /* 0x0000640001ea7983 */ /* 0x0003620000300800 */
[----:B------:R-:W-:-:S02]  /*7700*/  FADD.FTZ R11, R195, R11 ;  /* 0x0000000bc30b7221 */ /* 0x000fc40000010000 */
[----:B------:R-:W-:Y:S01]  /*7710*/  FADD.FTZ R10, R202, R10 ;  /* 0x0000000aca0a7221 */ /* 0x000fe20000010000 */
[----:B------:R1:W5:Y:S01]  /*7720*/  LDL.LU R233, [R1+0x60] ;  /* 0x0000600001e97983 */ /* 0x0003620000300800 */
[----:B------:R-:W-:Y:S01]  /*7730*/  FADD.FTZ R12, R12, R8 ;  /* 0x000000080c0c7221 */ /* 0x000fe20000010000 */
[----:B------:R-:W-:Y:S01]  /*7740*/  HMMA.16816.F32.BF16 R128, R128, R6, R120 ;  /* 0x000000068080723c */ /* 0x000fe20000041878 */
[----:B------:R-:W-:Y:S01]  /*7750*/  FADD.FTZ R8, R212, R9 ;  /* 0x00000009d4087221 */ /* 0x000fe20000010000 */
[----:B------:R1:W5:Y:S01]  /*7760*/  LDL.LU R232, [R1+0x5c] ;  /* 0x00005c0001e87983 */ /* 0x0003620000300800 */
[----:B------:R-:W-:Y:S02]  /*7770*/  FADD.FTZ R11, R203, R11 ;  /* 0x0000000bcb0b7221 */ /* 0x000fe40000010000 */
[----:B------:R-:W-:Y:S01]  /*7780*/  FADD.FTZ R8, R215, R8 ;  /* 0x00000008d7087221 */ /* 0x000fe20000010000 */
[----:B------:R1:W5:Y:S02]  /*7790*/  LDL.LU R231, [R1+0x58] ;  /* 0x0000580001e77983 */ /* 0x0003640000300800 */
[C---:B------:R-:W-:Y:S02]  /*77a0*/  HMMA.16816.F32.BF16 R120, R124.reuse, R4, R48 ;  /* 0x000000047c78723c */ /* 0x040fe40000041830 */
[----:B------:R1:W5:Y:S04]  /*77b0*/  LDL.LU R230, [R1+0x54] ;  /* 0x0000540001e67983 */ /* 0x0003680000300800 */
[----:B------:R1:W5:Y:S01]  /*77c0*/  LDL.LU R229, [R1+0x50] ;  /* 0x0000500001e57983 */ /* 0x0003620000300800 */
[----:B------:R-:W-:Y:S01]  /*77d0*/  FADD.FTZ R5, R213, R10 ;  /* 0x0000000ad5057221 */ /* 0x000fe20000010000 */
[----:B------:R-:W-:Y:S01]  /*77e0*/  HMMA.16816.F32.BF16 R72, R124, R76, R72 ;  /* 0x0000004c7c48723c */ /* 0x000fe20000041848 */
[----:B------:R-:W-:Y:S01]  /*77f0*/  FADD.FTZ R4, R214, R11 ;  /* 0x0000000bd6047221 */ /* 0x000fe20000010000 */
[----:B------:R1:W5:Y:S01]  /*7800*/  LDL.LU R224, [R1+0x4c] ;  /* 0x00004c0001e07983 */ /* 0x0003620000300800 */
[----:B------:R-:W-:-:S02]  /*7810*/  FADD.FTZ R10, R244, R12 ;  /* 0x0000000cf40a7221 */ /* 0x000fc40000010000 */
[----:B------:R-:W-:Y:S02]  /*7820*/  FADD.FTZ R9, R245, R5 ;  /* 0x00000005f5097221 */ /* 0x000fe40000010000 */
[----:B------:R-:W-:Y:S01]  /*7830*/  FADD.FTZ R5, R15, R8 ;  /* 0x000000080f057221 */ /* 0x000fe20000010000 */
[----:B------:R-:W-:Y:S01]  /*7840*/  HMMA.16816.F32.BF16 R164, R124, R168, R104 ;  /* 0x000000a87ca4723c */ /* 0x000fe20000041868 */
[----:B------:R-:W-:Y:S02]  /*7850*/  FADD.FTZ R11, R246, R4 ;  /* 0x00000004f60b7221 */ /* 0x000fe40000010000 */
[----:B------:R-:W-:Y:S02]  /*7860*/  FADD.FTZ R4, R247, R10 ;  /* 0x0000000af7047221 */ /* 0x000fe40000010000 */
[----:B------:R-:W-:-:S03]  /*7870*/  FADD.FTZ R5, R206, R5 ;  /* 0x00000005ce057221 */ /* 0x000fc60000010000 */
        /* <DEDUP_REMOVED lines=29> */
[----:B------:R1:W-:Y:S01]  /*7a50*/  STL [R1+0x28], R7 ;  /* 0x0000280701007387 */ /* 0x0003e20000100800 */
[----:B------:R-:W-:-:S03]  /*7a60*/  UIMAD.WIDE.U32 UR30, UR28, UR4, URZ ;  /* 0x000000041c1e72a5 */ /* 0x000fc6000f8e003f */
[----:B------:R1:W-:Y:S04]  /*7a70*/  STL [R1+0x2c], R5 ;  /* 0x00002c0501007387 */ /* 0x0003e80000100800 */
[----:B------:R1:W-:Y:S04]  /*7a80*/  STL [R1+0x34], R0 ;  /* 0x0000340001007387 */ /* 0x0003e80000100800 */
[----:B------:R1:W-:Y:S01]  /*7a90*/  STL [R1+0x30], R2 ;  /* 0x0000300201007387 */ /* 0x0003e20000100800 */
[----:B------:R-:W-:Y:S01]  /*7aa0*/  PLOP3.LUT P0, PT, PT, PT, UP6, 0x40, 0x0 ;  /* 0x000000000000781c */ /* 0x000fe20003f0e868 */
[----:B------:R-:W-:-:S02]  /*7ab0*/  @UP5 UMOV UR29, UR31 ;  /* 0x0000001f001d5c82 */ /* 0x000fc40008000000 */
[----:B------:R-:W-:-:S04]  /*7ac0*/  @UP5 USHF.R.U32.HI UR28, URZ, UR5, UR29 ;  /* 0x000000053f1c5299 */ /* 0x000fc8000801161d */
[----:B------:R-:W-:-:S03]  /*7ad0*/  UIADD3 UR4, UR27, UR28, URZ ;  /* 0x0000001c1b047290 */ /* 0x000fc6000fffe03f */
[----:B------:R-:W-:Y:S02]  /*7ae0*/  ULDC UR27, c[0x0][0x328] ;  /* 0x0000ca00001b7ab9 */ /* 0x000fe40000000800 */
[----:B------:R-:W-:Y:S02]  /*7af0*/  UIADD3 UR26, UR26, -0x2, URZ ;  /* 0xfffffffe1a1a7890 */ /* 0x000fe4000fffe03f */
[----:B------:R-:W-:Y:S01]  /*7b00*/  UIADD3 UR27, UR4, UR27, URZ ;  /* 0x0000001b041b7290 */ /* 0x000fe2000fffe03f */
[----:B------:R-:W-:Y:S05]  /*7b10*/  @P0 BRA `(.L_x_1097) ;  /* 0x0000018000000947 */ /* 0x000fea0003800000 */
[----:B------:R-:W-:Y:S01]  /*7b20*/  ISETP.LT.AND P0, PT, RZ, UR4, PT ;  /* 0x00000004ff007c0c */ /* 0x000fe2000bf01270 */
[----:B------:R-:W-:-:S12]  /*7b30*/  UIADD3 UR28, UR4, -0x1, URZ ;  /* 0xffffffff041c7890 */ /* 0x000fd8000fffe03f */
[----:B------:R-:W-:Y:S05]  /*7b40*/  @P0 BRA `(.L_x_1098) ;  /* 0x000000a000000947 */ /* 0x000fea0003800000 */
[----:B------:R-:W-:Y:S02]  /*7b50*/  UMOV UR28, 0x1 ;  /* 0x00000001001c7882 */ /* 0x000fe40000000000 */
        /* <DEDUP_REMOVED lines=9> */
.L_x_1098:
[----:B------:R-:W-:Y:S02]  /*7bf0*/  UMOV UR5, 0x1 ;  /* 0x0000000100057882 */ /* 0x000fe40000000000 */
[----:B------:R-:W-:Y:S02]  /*7c00*/  ULDC UR4, c[0x0][0x32c] ;  /* 0x0000cb0000047ab9 */ /* 0x000fe40000000800 */
[----:B------:R-:W-:-:S03]  /*7c10*/  UISETP.NE.AND UP0, UPT, UR5, UR4, UPT ;  /* 0x000000040500728c */ /* 0x000fc6000bf05270 */
[----:B------:R-:W-:Y:S02]  /*7c20*/  ULDC.64 UR4, c[0x0][0x330] ;  /* 0x0000cc0000047ab9 */ /* 0x000fe40000000a00 */
[----:B------:R-:W-:-:S07]  /*7c30*/  UIMAD.WIDE.U32 UR30, UR28, UR4, URZ ;  /* 0x000000041c1e72a5 */ /* 0x000fce000f8e003f */
[----:B------:R-:W-:Y:S02]  /*7c40*/  @UP0 UMOV UR29, UR31 ;  /* 0x0000001f001d0c82 */ /* 0x000fe40008000000 */
[----:B------:R-:W-:Y:S02]  /*7c50*/  @UP0 USHF.R.U32.HI UR28, URZ, UR5, UR29 ;  /* 0x000000053f1c0299 */ /* 0x000fe4000801161d */
.L_x_1099:
[----:B------:R-:W-:Y:S02]  /*7c60*/  ULDC UR4, c[0x0][0x32c] ;  /* 0x0000cb0000047ab9 */ /* 0x000fe40000000800 */
[----:B------:R-:W-:-:S04]  /*7c70*/  UIMAD UR4, UR28, UR4, UR4 ;  /* 0x000000041c0472a4 */ /* 0x000fc8000f8e0204 */
[----:B------:R-:W-:-:S04]  /*7c80*/  UISETP.LT.AND UP0, UPT, UR27, UR4, UPT ;  /* 0x000000041b00728c */ /* 0x000fc8000bf01270 */
[----:B------:R-:W-:-:S04]  /*7c90*/  USEL UR27, UR27, UR4, UP0 ;  /* 0x000000041b1b7287 */ /* 0x000fc80008000000 */
.L_x_1097:
        /* <DEDUP_REMOVED lines=23> */
[----:B------:R1:W-:Y:S02]  /*7e10*/  STL [R1+0x4], R0 ;  /* 0x0000040001007387 */ /* 0x0003e40000100800 */
.L_x_1119:
[----:B-----5:R2:W5:Y:S01]  /*7e20*/  LDL R247, [R1+0x20] ;  /* 0x0000200001f77983 */ /* 0x0205620000100800 */
[----:B------:R-:W-:Y:S04]  /*7e30*/  DEPBAR.LE SB0, 0x0 ;  /* 0x000080000000791a */ /* 0x000fe80000000000 */
[----:B------:R-:W-:Y:S01]  /*7e40*/  BAR.SYNC.DEFER_BLOCKING 0x0 ;  /* 0x0000000000007b1d */ /* 0x000fe20000010000 */
[----:B------:R-:W-:Y:S01]  /*7e50*/  UISETP.GT.AND UP0, UPT, UR7, UR26, UPT ;  /* 0x0000001a0700728c */ /* 0x000fe2000bf04270 */
[----:B------:R-:W-:Y:S04]  /*7e60*/  SEL R244, RZ, 0x10, P5 ;  /* 0x00000010fff47807 */ /* 0x000fe80002800000 */
[----:B------:R2:W5:Y:S01]  /*7e70*/  LDL R246, [R1+0x4] ;  /* 0x0000040001f67983 */ /* 0x0005620000100800 */
        /* <DEDUP_REMOVED lines=14> */
[----:B--2---:R-:W2:Y:S01]  /*7f60*/  LDL R15, [R1+0x8] ;  /* 0x00000800010f7983 */ /* 0x004ea20000100800 */
[----:B-1----:R-:W-:Y:S01]  /*7f70*/  SHF.R.S32.HI R0, RZ, 0x1f, R243 ;  /* 0x0000001fff007819 */ /* 0x002fe200000114f3 */
[C---:B------:R-:W-:Y:S01]  /*7f80*/  IMAD.WIDE.U32 R2, R243.reuse, c[0x0][0x208], RZ ;  /* 0x00008200f3027a25 */ /* 0x040fe200078e00ff */
[----:B------:R-:W-:Y:S02]  /*7f90*/  SHF.R.S32.HI R4, RZ, 0x1f, R242 ;  /* 0x0000001fff047819 */ /* 0x000fe400000114f2 */
[----:B------:R-:W-:Y:S01]  /*7fa0*/  IADD3 R14, -R244, 0x10, RZ ;  /* 0x00000010f40e7810 */ /* 0x000fe20007ffe1ff */
[----:B------:R-:W-:Y:S02]  /*7fb0*/  IMAD R0, R0, c[0x0][0x208], RZ ;  /* 0x0000820000007a24 */ /* 0x000fe400078e02ff */
[----:B------:R-:W-:Y:S01]  /*7fc0*/  IMAD R4, R4, c[0x0][0x218], RZ ;  /* 0x0000860004047a24 */ /* 0x000fe200078e02ff */
[----:B------:R-:W-:Y:S01]  /*7fd0*/  LOP3.LUT R14, R14, 0xf, RZ, 0xc0, !PT ;  /* 0x0000000f0e0e7812 */ /* 0x000fe200078ec0ff */
[----:B------:R-:W-:Y:S02]  /*7fe0*/  IMAD R0, R243, c[0x0][0x20c], R0 ;  /* 0x00008300f3007a24 */ /* 0x000fe400078e0200 */
        /* <DEDUP_REMOVED lines=8> */
[----:B------:R-:W4:Y:S04]  /*8070*/  SHFL.IDX PT, R3, R2, RZ, 0x181f ;  /* 0x00181fff02037589 */ /* 0x000f2800000e0000 */
[----:B------:R-:W3:Y:S04]  /*8080*/  SHFL.IDX PT, R4, R0, RZ, 0x181f ;  /* 0x00181fff00047589 */ /* 0x000ee800000e0000 */
[----:B------:R-:W3:Y:S04]  /*8090*/  SHFL.IDX PT, R2, R2, 0x2, 0x181f ;  /* 0x00581f0002027f89 */ /* 0x000ee800000e0000 */
[----:B------:R-:W3:Y:S04]  /*80a0*/  SHFL.IDX PT, R5, R0, 0x1, 0x181f ;  /* 0x00381f0000057f89 */ /* 0x000ee800000e0000 */
[----:B------:R-:W3:Y:S01]  /*80b0*/  SHFL.IDX PT, R0, R0, 0x2, 0x181f ;  /* 0x00581f0000007f89 */ /* 0x000ee200000e0000 */
[-C--:B-1---5:R-:W-:Y:S02]  /*80c0*/  IADD3 R8, P1, R6, R247.reuse, RZ ;  /* 0x000000f706087210 */ /* 0x0a2fe40007f3e0ff */
[CC--:B----4-:R-:W-:Y:S02]  /*80d0*/  IADD3 R12, P0, R3.reuse, R247.reuse, RZ ;  /* 0x000000f7030c7210 */ /* 0x0d0fe40007f1e0ff */
[-C--:B------:R-:W-:Y:S03]  /*80e0*/  IADD3 R10, P2, R3, R246.reuse, RZ ;  /* 0x000000f6030a7210 */ /* 0x080fe60007f5e0ff */
[----:B---3--:R-:W-:Y:S01]  /*80f0*/  IMAD.X R13, R4, 0x1, R245, P0 ;  /* 0x00000001040d7824 */ /* 0x008fe200000e06f5 */
[----:B------:R-:W-:Y:S01]  /*8100*/  IADD3 R6, P0, R6, R246, RZ ;  /* 0x000000f606067210 */ /* 0x000fe20007f1e0ff */
[----:B------:R-:W-:Y:S01]  /*8110*/  IMAD.X R11, R4, 0x1, R223, P2 ;  /* 0x00000001040b7824 */ /* 0x000fe200010e06df */
[----:B------:R-:W-:Y:S01]  /*8120*/  IADD3 R4, P2, R2, R247, RZ ;  /* 0x000000f702047210 */ /* 0x000fe20007f5e0ff */
[C---:B------:R-:W-:Y:S02]  /*8130*/  IMAD.X R9, R5.reuse, 0x1, R245, P1 ;  /* 0x0000000105097824 */ /* 0x040fe400008e06f5 */
[----:B------:R-:W-:Y:S01]  /*8140*/  IMAD.X R7, R5, 0x1, R223, P0 ;  /* 0x0000000105077824 */ /* 0x000fe200000e06df */
[----:B------:R-:W-:Y:S01]  /*8150*/  IADD3 R2, P1, P0, R14, R2, R246 ;  /* 0x000000020e027210 */ /* 0x000fe2000783e0f6 */
[----:B------:R-:W-:Y:S01]  /*8160*/  IMAD.X R5, R0, 0x1, R245, P2 ;  /* 0x0000000100057824 */ /* 0x000fe200010e06f5 */
[----:B------:R-:W-:Y:S02]  /*8170*/  ISETP.NE.U32.AND P2, PT, R244, RZ, PT ;  /* 0x000000fff400720c */ /* 0x000fe40003f45070 */
[----:B------:R-:W-:Y:S01]  /*8180*/  IADD3.X R3, RZ, R0, R223, P1, P0 ;  /* 0x00000000ff037210 */ /* 0x000fe20000fe04df */
[----:B--2---:R1:W-:Y:S04]  /*8190*/  LDGSTS.E.BYPASS.LTC128B.128 [R15], [R12.64], !P6 ;  /* 0x000000000c0f7fae */ /* 0x0043e8000f101d56 */
[----:B------:R1:W-:Y:S04]  /*81a0*/  LDGSTS.E.BYPASS.LTC128B.128 [R15+0x1800], [R10.64], !P5 ;  /* 0x018000000a0f7fae */ /* 0x0003e8000e901d56 */
[----:B------:R1:W-:Y:S04]  /*81b0*/  LDGSTS.E.BYPASS.LTC128B.128 [R15+0x800], [R8.64], !P6 ;  /* 0x00800000080f7fae */ /* 0x0003e8000f101d56 */
[----:B------:R1:W-:Y:S04]  /*81c0*/  LDGSTS.E.BYPASS.LTC128B.128 [R15+0x2000], [R6.64], !P5 ;  /* 0x02000000060f7fae */ /* 0x0003e8000e901d56 */
[----:B------:R1:W-:Y:S04]  /*81d0*/  LDGSTS.E.BYPASS.LTC128B.128 [R15+0x1000], [R4.64], !P6 ;  /* 0x01000000040f7fae */ /* 0x0003e8000f101d56 */
[----:B------:R1:W-:Y:S02]  /*81e0*/  LDGSTS.E.BYPASS.LTC128B.128.ZFILL [R15+0x2800], [R2.64], P2 ;  /* 0x02800000020f7fae */ /* 0x0003e40009141d56 */
.L_x_1101:
        /* <DEDUP_REMOVED lines=176> */
[----:B--2---:R-:W-:Y:S02]  /*8cf0*/  FMUL.FTZ R19, R37, c[0x0][0x320] ;  /* 0x0000c80025137a20 */ /* 0x004fe40000410000 */
[----:B------:R-:W-:Y:S03]  /*8d00*/  FMUL.FTZ R42, R42, c[0x0][0x320] ;  /* 0x0000c8002a2a7a20 */ /* 0x000fe60000410000 */
[----:B------:R2:W2:Y:S01]  /*8d10*/  MUFU.TANH R137, R23 ;  /* 0x0000001700897308 */ /* 0x0004a20000002400 */
[----:B------:R-:W-:Y:S04]  /*8d20*/  FMUL.FTZ R43, R43, c[0x0][0x320] ;  /* 0x0000c8002b2b7a20 */ /* 0x000fe80000410000 */
        /* <DEDUP_REMOVED lines=13> */
[----:B-1----:R-:W-:Y:S02]  /*8e00*/  FMUL.FTZ R25, R32, c[0x0][0x320] ;  /* 0x0000c80020197a20 */ /* 0x002fe40000410000 */
[----:B------:R-:W-:Y:S07]  /*8e10*/  FMUL.FTZ R32, R34, c[0x0][0x320] ;  /* 0x0000c80022207a20 */ /* 0x000fee0000410000 */
        /* <DEDUP_REMOVED lines=36> */
[----:B------:R-:W-:Y:S01]  /*9060*/  IADD3 R14, -R244, 0x10, RZ ;  /* 0x00000010f40e7810 */ /* 0x000fe20007ffe1ff */
[----:B------:R-:W3:Y:S03]  /*9070*/  LDL R33, [R1] ;  /* 0x0000000001217983 */ /* 0x000ee60000100800 */
        /* <DEDUP_REMOVED lines=27> */
[----:B------:R-:W4:Y:S04]  /*9230*/  SHFL.IDX PT, R3, R2, RZ, 0x181f ;  /* 0x00181fff02037589 */ /* 0x000f2800000e0000 */
[----:B------:R-:W1:Y:S04]  /*9240*/  SHFL.IDX PT, R4, R0, RZ, 0x181f ;  /* 0x00181fff00047589 */ /* 0x000e6800000e0000 */
[----:B------:R-:W3:Y:S04]  /*9250*/  SHFL.IDX PT, R2, R2, 0x2, 0x181f ;  /* 0x00581f0002027f89 */ /* 0x000ee800000e0000 */
[----:B------:R-:W3:Y:S04]  /*9260*/  SHFL.IDX PT, R5, R0, 0x1, 0x181f ;  /* 0x00381f0000057f89 */ /* 0x000ee800000e0000 */
[----:B------:R-:W3:Y:S01]  /*9270*/  SHFL.IDX PT, R0, R0, 0x2, 0x181f ;  /* 0x00581f0000007f89 */ /* 0x000ee200000e0000 */
[-C--:B--2--5:R-:W-:Y:S02]  /*9280*/  IADD3 R8, P1, R6, R247.reuse, RZ ;  /* 0x000000f706087210 */ /* 0x0a4fe40007f3e0ff */
[CC--:B----4-:R-:W-:Y:S02]  /*9290*/  IADD3 R12, P0, R3.reuse, R247.reuse, RZ ;  /* 0x000000f7030c7210 */ /* 0x0d0fe40007f1e0ff */
[-C--:B------:R-:W-:Y:S03]  /*92a0*/  IADD3 R10, P2, R3, R246.reuse, RZ ;  /* 0x000000f6030a7210 */ /* 0x080fe60007f5e0ff */
[----:B-1----:R-:W-:Y:S01]  /*92b0*/  IMAD.X R13, R4, 0x1, R245, P0 ;  /* 0x00000001040d7824 */ /* 0x002fe200000e06f5 */
[----:B------:R-:W-:Y:S01]  /*92c0*/  IADD3 R6, P0, R6, R246, RZ ;  /* 0x000000f606067210 */ /* 0x000fe20007f1e0ff */
[----:B------:R-:W-:Y:S01]  /*92d0*/  IMAD.X R11, R4, 0x1, R223, P2 ;  /* 0x00000001040b7824 */ /* 0x000fe200010e06df */
[----:B---3--:R-:W-:Y:S02]  /*92e0*/  IADD3 R4, P2, R2, R247, RZ ;  /* 0x000000f702047210 */ /* 0x008fe40007f5e0ff */
        /* <DEDUP_REMOVED lines=12> */
.L_x_1102:
[----:B-1234-:R-:W2:Y:S01]  /*93b0*/  LDL R2, [R1+0x38] ;  /* 0x0000380001027983 */ /* 0x01eea20000100800 */
[----:B------:R-:W-:Y:S01]  /*93c0*/  UISETP.NE.AND UP1, UPT, UR15, URZ, UPT ;  /* 0x0000003f0f00728c */ /* 0x000fe2000bf25270 */
[----:B------:R-:W-:Y:S01]  /*93d0*/  IMAD.U32 R6, RZ, RZ, UR12 ;  /* 0x0000000cff067e24 */ /* 0x000fe2000f8e00ff */
        /* <DEDUP_REMOVED lines=10> */
[----:B------:R-:W-:Y:S03]  /*9480*/  PLOP3.LUT P0, PT, PT, PT, UP0, 0x40, 0x0 ;  /* 0x000000000000781c */ /* 0x000fe60003f0e808 */
[----:B------:R-:W1:Y:S01]  /*9490*/  SHFL.IDX PT, R3, R4, RZ, 0x1c1f ;  /* 0x001c1fff04037589 */ /* 0x000e6200000e0000 */
[----:B---3--:R-:W-:Y:S04]  /*94a0*/  IADD3 R0, -R33, 0x1, R0 ;  /* 0x0000000121007810 */ /* 0x008fe80007ffe100 */
[----:B------:R-:W-:Y:S04]  /*94b0*/  IADD3 R6, -R6, UR8, R0 ;  /* 0x0000000806067c10 */ /* 0x000fe8000fffe100 */
[C---:B------:R-:W-:Y:S02]  /*94c0*/  IADD3 R5, R6.reuse, c[0x0][0x328], RZ ;  /* 0x0000ca0006057a10 */ /* 0x040fe40007ffe0ff */
[----:B------:R-:W-:Y:S03]  /*94d0*/  IADD3 R6, R6, UR21, RZ ;  /* 0x0000001506067c10 */ /* 0x000fe6000fffe0ff */
[--C-:B-1----:R-:W-:Y:S02]  /*94e0*/  IMAD.IADD R2, R5, 0x1, R3.reuse ;  /* 0x0000000105027824 */ /* 0x102fe400078e0203 */
[----:B------:R-:W-:Y:S01]  /*94f0*/  IMAD.IADD R0, R6, 0x1, R3 ;  /* 0x0000000106007824 */ /* 0x000fe200078e0203 */
[----:B------:R-:W-:-:S05]  /*9500*/  @P0 BRA `(.L_x_1103) ;  /* 0x0000019000000947 */ /* 0x000fca0003800000 */
[----:B------:R-:W-:Y:S01]  /*9510*/  IMAD.U32 R7, RZ, RZ, UR12 ;  /* 0x0000000cff077e24 */ /* 0x000fe2000f8e00ff */
[----:B------:R-:W-:Y:S04]  /*9520*/  BSSY B0, `(.L_x_1104) ;  /* 0x0000012000007945 */ /* 0x000fe80003800000 */
[----:B------:R-:W-:Y:S04]  /*9530*/  IADD3 R3, -R7, UR8, R3 ;  /* 0x0000000807037c10 */ /* 0x000fe8000fffe103 */
        /* <DEDUP_REMOVED lines=11> */
.L_x_1105:
[----:B------:R-:W-:Y:S04]  /*95f0*/  MOV R7, c[0x0][0x32c] ;  /* 0x0000cb0000077a02 */ /* 0x000fe80000000f00 */
[----:B------:R-:W-:Y:S11]  /*9600*/  ISETP.NE.AND P0, PT, R7, 0x1, PT ;  /* 0x000000010700780c */ /* 0x000ff60003f05270 */
[----:B------:R-:W-:Y:S02]  /*9610*/  @!UPT UIADD3 URZ, URZ, URZ, URZ ;  /* 0x0000003f3f3ff290 */ /* 0x000fe4000fffe03f */
[----:B------:R-:W-:Y:S05]  /*9620*/  @P0 IMAD.HI.U32 R7, R3, c[0x0][0x330], RZ ;  /* 0x0000cc0003070a27 */ /* 0x000fea00078e00ff */
[----:B------:R-:W-:Y:S02]  /*9630*/  @P0 SHF.R.U32.HI R3, RZ, c[0x0][0x334], R7 ;  /* 0x0000cd00ff030a19 */ /* 0x000fe40000011607 */
.L_x_1106:
[----:B------:R-:W-:Y:S05]  /*9640*/  BSYNC B0 ;  /* 0x0000000000007941 */ /* 0x000fea0003800000 */
.L_x_1104:
[----:B------:R-:W-:Y:S05]  /*9650*/  IADD3 R7, -R33, UR4, RZ ;  /* 0x0000000421077c10 */ /* 0x000fea000fffe1ff */
[----:B------:R-:W-:Y:S05]  /*9660*/  IMAD R3, R3, c[0x0][0x32c], R7 ;  /* 0x0000cb0003037a24 */ /* 0x000fea00078e0207 */
[----:B------:R-:W-:Y:S02]  /*9670*/  IADD3 R7, R3, c[0x0][0x32c], RZ ;  /* 0x0000cb0003077a10 */ /* 0x000fe40007ffe0ff */
[----:B------:R-:W-:Y:S02]  /*9680*/  IMNMX R0, R0, R3, !PT ;  /* 0x0000000300007217 */ /* 0x000fe40007800200 */
[----:B------:R-:W-:Y:S02]  /*9690*/  IMNMX R2, R2, R7, PT ;  /* 0x0000000702027217 */ /* 0x000fe40003800200 */
.L_x_1103:
        /* <DEDUP_REMOVED lines=87> */
.L_x_1109:
[----:B------:R-:W-:Y:S04]  /*9c10*/  MOV R7, c[0x0][0x32c] ;  /* 0x0000cb0000077a02 */ /* 0x000fe80000000f00 */
[----:B------:R-:W-:Y:S11]  /*9c20*/  ISETP.NE.AND P0, PT, R7, 0x1, PT ;  /* 0x000000010700780c */ /* 0x000ff60003f05270 */
[----:B------:R-:W-:Y:S02]  /*9c30*/  @!UPT UIADD3 URZ, URZ, URZ, URZ ;  /* 0x0000003f3f3ff290 */ /* 0x000fe4000fffe03f */
[----:B------:R-:W-:Y:S05]  /*9c40*/  @P0 IMAD.HI.U32 R7, R3, c[0x0][0x330], RZ ;  /* 0x0000cc0003070a27 */ /* 0x000fea00078e00ff */
[----:B------:R-:W-:Y:S02]  /*9c50*/  @P0 SHF.R.U32.HI R3, RZ, c[0x0][0x334], R7 ;  /* 0x0000cd00ff030a19 */ /* 0x000fe40000011607 */
.L_x_1110:
[----:B------:R-:W-:Y:S05]  /*9c60*/  BSYNC B0 ;  /* 0x0000000000007941 */ /* 0x000fea0003800000 */
.L_x_1108:
[----:B------:R-:W-:Y:S05]  /*9c70*/  IADD3 R7, -R33, UR4, RZ ;  /* 0x0000000421077c10 */ /* 0x000fea000fffe1ff */
[----:B------:R-:W-:Y:S05]  /*9c80*/  IMAD R3, R3, c[0x0][0x32c], R7 ;  /* 0x0000cb0003037a24 */ /* 0x000fea00078e0207 */
[----:B------:R-:W-:Y:S02]  /*9c90*/  IADD3 R7, R3, c[0x0][0x32c], RZ ;  /* 0x0000cb0003077a10 */ /* 0x000fe40007ffe0ff */
[----:B------:R-:W-:Y:S02]  /*9ca0*/  IMNMX R0, R0, R3, !PT ;  /* 0x0000000300007217 */ /* 0x000fe40007800200 */
[----:B------:R-:W-:Y:S02]  /*9cb0*/  IMNMX R2, R2, R7, PT ;  /* 0x0000000702027217 */ /* 0x000fe40003800200 */
.L_x_1107:
        /* <DEDUP_REMOVED lines=85> */
.L_x_1113:
[----:B------:R-:W-:Y:S04]  /*a210*/  MOV R7, c[0x0][0x32c] ;  /* 0x0000cb0000077a02 */ /* 0x000fe80000000f00 */
[----:B------:R-:W-:Y:S11]  /*a220*/  ISETP.NE.AND P0, PT, R7, 0x1, PT ;  /* 0x000000010700780c */ /* 0x000ff60003f05270 */
[----:B------:R-:W-:Y:S02]  /*a230*/  @!UPT UIADD3 URZ, URZ, URZ, URZ ;  /* 0x0000003f3f3ff290 */ /* 0x000fe4000fffe03f */
[----:B------:R-:W-:Y:S05]  /*a240*/  @P0 IMAD.HI.U32 R7, R3, c[0x0][0x330], RZ ;  /* 0x0000cc0003070a27 */ /* 0x000fea00078e00ff */
[----:B------:R-:W-:Y:S02]  /*a250*/  @P0 SHF.R.U32.HI R3, RZ, c[0x0][0x334], R7 ;  /* 0x0000cd00ff030a19 */ /* 0x000fe40000011607 */
.L_x_1114:
[----:B------:R-:W-:Y:S05]  /*a260*/  BSYNC B0 ;  /* 0x0000000000007941 */ /* 0x000fea0003800000 */
.L_x_1112:
[----:B------:R-:W-:Y:S05]  /*a270*/  IADD3 R7, -R33, UR4, RZ ;  /* 0x0000000421077c10 */ /* 0x000fea000fffe1ff */
[----:B------:R-:W-:Y:S05]  /*a280*/  IMAD R3, R3, c[0x0][0x32c], R7 ;  /* 0x0000cb0003037a24 */ /* 0x000fea00078e0207 */
[----:B------:R-:W-:Y:S02]  /*a290*/  IADD3 R7, R3, c[0x0][0x32c], RZ ;  /* 0x0000cb0003077a10 */ /* 0x000fe40007ffe0ff */
[----:B------:R-:W-:Y:S02]  /*a2a0*/  IMNMX R0, R0, R3, !PT ;  /* 0x0000000300007217 */ /* 0x000fe40007800200 */
[----:B------:R-:W-:Y:S02]  /*a2b0*/  IMNMX R2, R2, R7, PT ;  /* 0x0000000702027217 */ /* 0x000fe40003800200 */
.L_x_1111:
        /* <DEDUP_REMOVED lines=85> */
.L_x_1117:
[----:B------:R-:W-:Y:S04]  /*a810*/  MOV R4, c[0x0][0x32c] ;  /* 0x0000cb0000047a02 */ /* 0x000fe80000000f00 */
[----:B------:R-:W-:Y:S11]  /*a820*/  ISETP.NE.AND P0, PT, R4, 0x1, PT ;  /* 0x000000010400780c */ /* 0x000ff60003f05270 */
[----:B------:R-:W-:Y:S02]  /*a830*/  @!UPT UIADD3 URZ, URZ, URZ, URZ ;  /* 0x0000003f3f3ff290 */ /* 0x000fe4000fffe03f */
[----:B------:R-:W-:Y:S05]  /*a840*/  @P0 IMAD.HI.U32 R4, R3, c[0x0][0x330], RZ ;  /* 0x0000cc0003040a27 */ /* 0x000fea00078e00ff */
[----:B------:R-:W-:Y:S02]  /*a850*/  @P0 SHF.R.U32.HI R3, RZ, c[0x0][0x334], R4 ;  /* 0x0000cd00ff030a19 */ /* 0x000fe40000011604 */
.L_x_1118:
[----:B------:R-:W-:Y:S05]  /*a860*/  BSYNC B0 ;  /* 0x0000000000007941 */ /* 0x000fea0003800000 */
.L_x_1116:
[----:B------:R-:W-:Y:S05]  /*a870*/  IADD3 R4, -R33, UR4, RZ ;  /* 0x0000000421047c10 */ /* 0x000fea000fffe1ff */
[----:B------:R-:W-:Y:S05]  /*a880*/  IMAD R3, R3, c[0x0][0x32c], R4 ;  /* 0x0000cb0003037a24 */ /* 0x000fea00078e0204 */
[----:B------:R-:W-:Y:S02]  /*a890*/  IADD3 R4, R3, c[0x0][0x32c], RZ ;  /* 0x0000cb0003047a10 */ /* 0x000fe40007ffe0ff */
[----:B------:R-:W-:Y:S02]  /*a8a0*/  IMNMX R0, R0, R3, !PT ;  /* 0x0000000300007217 */ /* 0x000fe40007800200 */
[----:B------:R-:W-:Y:S02]  /*a8b0*/  IMNMX R2, R2, R4, PT ;  /* 0x0000000402027217 */ /* 0x000fe40003800200 */
.L_x_1115:
        /* <DEDUP_REMOVED lines=37> */
[----:B------:R-:W-:Y:S01]  /*ab10*/  PLOP3.LUT P0, PT, PT, PT, UP4, 0x40, 0x0 ;  /* 0x000000000000781c */ /* 0x000fe20003f0e848 */
[----:B------:R-:W-:Y:S01]  /*ab20*/  UISETP.NE.AND UP4, UPT, UR4, URZ, UPT ;  /* 0x0000003f0400728c */ /* 0x000fe2000bf85270 */
[----:B------:R-:W-:Y:S02]  /*ab30*/  FMNMX.FTZ R4, R11, R4, !PT ;  /* 0x000000040b047209 */ /* 0x000fe40007810000 */
[----:B------:R-:W-:Y:S02]  /*ab40*/  ISETP.GT.AND P0, PT, R0, RZ, P0 ;  /* 0x000000ff0000720c */ /* 0x000fe40000704270 */
[----:B------:R-:W-:Y:S01]  /*ab50*/  FMNMX.FTZ R4, R10, R4, !PT ;  /* 0x000000040a047209 */ /* 0x000fe20007810000 */
[----:B------:R-:W2:Y:S01]  /*ab60*/  SHFL.BFLY PT, R20, R3, 0x2, 0x1f ;  /* 0x0c401f0003147f89 */ /* 0x000ea200000e0000 */
[----:B------:R-:W-:Y:S02]  /*ab70*/  ISETP.LT.OR P0, PT, R2, 0x1, P0 ;  /* 0x000000010200780c */ /* 0x000fe40000701670 */
[----:B------:R-:W-:Y:S02]  /*ab80*/  FMNMX.FTZ R4, R17, R4, !PT ;  /* 0x0000000411047209 */ /* 0x000fe40007810000 */
[----:B------:R-:W-:Y:S02]  /*ab90*/  FSEL R5, R222, -INF , !P0 ;  /* 0xff800000de057808 */ /* 0x000fe40004000000 */
[----:B------:R-:W-:Y:S02]  /*aba0*/  FMNMX.FTZ R4, R205, R4, !PT ;  /* 0x00000004cd047209 */ /* 0x000fe40007810000 */
[----:B------:R-:W-:Y:S01]  /*abb0*/  PLOP3.LUT P0, PT, PT, PT, UP1, 0x40, 0x0 ;  /* 0x000000000000781c */ /* 0x000fe20003f0e818 */
[----:B------:R-:W-:Y:S01]  /*abc0*/  UISETP.NE.AND UP1, UPT, UR29, URZ, UPT ;  /* 0x0000003f1d00728c */ /* 0x000fe2000bf25270 */
[----:B------:R-:W-:Y:S02]  /*abd0*/  FMNMX.FTZ R4, R208, R4, !PT ;  /* 0x00000004d0047209 */ /* 0x000fe40007810000 */
[----:B------:R-:W-:Y:S02]  /*abe0*/  ISETP.GT.AND P0, PT, R0, 0x9, P0 ;  /* 0x000000090000780c */ /* 0x000fe40000704270 */
[----:B------:R-:W-:Y:S01]  /*abf0*/  PLOP3.LUT P1, PT, PT, PT, UP2, 0x40, 0x0 ;  /* 0x000000000000781c */ /* 0x000fe20003f2e828 */
[----:B------:R-:W-:Y:S01]  /*ac00*/  UISETP.NE.AND UP2, UPT, UR30, URZ, UPT ;  /* 0x0000003f1e00728c */ /* 0x000fe2000bf45270 */
[----:B------:R-:W-:Y:S02]  /*ac10*/  FMNMX.FTZ R4, R210, R4, !PT ;  /* 0x00000004d2047209 */ /* 0x000fe40007810000 */
[----:B------:R-:W-:Y:S02]  /*ac20*/  ISETP.LT.OR P0, PT, R2, 0xa, P0 ;  /* 0x0000000a0200780c */ /* 0x000fe40000701670 */
[----:B------:R-:W-:Y:S02]  /*ac30*/  ISETP.GT.AND P1, PT, R0, 0x8, P1 ;  /* 0x000000080000780c */ /* 0x000fe40000f24270 */
[----:B------:R-:W-:Y:S01]  /*ac40*/  PLOP3.LUT P2, PT, PT, PT, UP3, 0x40, 0x0 ;  /* 0x000000000000781c */ /* 0x000fe20003f4e838 */
[----:B------:R-:W-:Y:S01]  /*ac50*/  UISETP.NE.AND UP3, UPT, UR31, URZ, UPT ;  /* 0x0000003f1f00728c */ /* 0x000fe2000bf65270 */
[----:B-1----:R-:W-:Y:S02]  /*ac60*/  FMNMX.FTZ R137, R137, R6, !PT ;  /* 0x0000000689897209 */ /* 0x002fe40007810000 */
[----:B--2---:R-:W-:Y:S02]  /*ac70*/  FMNMX.FTZ R3, R3, R20, !PT ;  /* 0x0000001403037209 */ /* 0x004fe40007810000 */
[----:B------:R-:W-:Y:S01]  /*ac80*/  FMNMX.FTZ R4, R211, R4, !PT ;  /* 0x00000004d3047209 */ /* 0x000fe20007810000 */
[----:B------:R-:W1:Y:S01]  /*ac90*/  SHFL.BFLY PT, R6, R137, 0x1, 0x1f ;  /* 0x0c201f0089067f89 */ /* 0x000e6200000e0000 */
[----:B------:R-:W-:Y:S02]  /*aca0*/  FSEL R25, R213, -INF , !P0 ;  /* 0xff800000d5197808 */ /* 0x000fe40004000000 */
[----:B------:R-:W-:Y:S02]  /*acb0*/  ISETP.LT.OR P1, PT, R2, 0x9, P1 ;  /* 0x000000090200780c */ /* 0x000fe40000f21670 */
[----:B------:R-:W-:Y:S02]  /*acc0*/  ISETP.GT.AND P2, PT, R0, 0x1, P2 ;  /* 0x000000010000780c */ /* 0x000fe40001744270 */
[----:B------:R-:W-:Y:S01]  /*acd0*/  PLOP3.LUT P0, PT, PT, PT, UP5, 0x40, 0x0 ;  /* 0x000000000000781c */ /* 0x000fe20003f0e858 */
[----:B------:R-:W2:Y:S01]  /*ace0*/  SHFL.BFLY PT, R136, R3, 0x1, 0x1f ;  /* 0x0c201f0003887f89 */ /* 0x000ea200000e0000 */
[----:B------:R-:W-:Y:S02]  /*acf0*/  FMNMX.FTZ R4, R245, R4, !PT ;  /* 0x00000004f5047209 */ /* 0x000fe40007810000 */
[----:B------:R-:W-:Y:S02]  /*ad00*/  FSEL R24, R214, -INF , !P1 ;  /* 0xff800000d6187808 */ /* 0x000fe40004800000 */
[----:B------:R-:W-:Y:S02]  /*ad10*/  ISETP.LT.OR P2, PT, R2, 0x2, P2 ;  /* 0x000000020200780c */ /* 0x000fe40001741670 */
[C---:B------:R-:W-:Y:S02]  /*ad20*/  ISETP.GT.AND P0, PT, R0.reuse, 0x18, P0 ;  /* 0x000000180000780c */ /* 0x040fe40000704270 */
[----:B------:R-:W-:Y:S02]  /*ad30*/  PLOP3.LUT P1, PT, PT, PT, UP6, 0x40, 0x0 ;  /* 0x000000000000781c */ /* 0x000fe40003f2e868 */
[----:B------:R-:W-:Y:S02]  /*ad40*/  FMNMX.FTZ R4, R247, R4, !PT ;  /* 0x00000004f7047209 */ /* 0x000fe40007810000 */
[----:B------:R-:W-:Y:S02]  /*ad50*/  FSEL R18, R221, -INF , !P2 ;  /* 0xff800000dd127808 */ /* 0x000fe40005000000 */
[----:B------:R-:W-:Y:S02]  /*ad60*/  ISETP.GT.AND P1, PT, R0, 0x11, P1 ;  /* 0x000000110000780c */ /* 0x000fe40000f24270 */
[----:B-1----:R-:W-:Y:S02]  /*ad70*/  FMNMX.FTZ R137, R137, R6, !PT ;  /* 0x0000000689897209 */ /* 0x002fe40007810000 */
[----:B------:R-:W-:Y:S02]  /*ad80*/  FMNMX.FTZ R6, R5, R139, !PT ;  /* 0x0000008b05067209 */ /* 0x000fe40007810000 */
[----:B------:R-:W-:Y:S01]  /*ad90*/  ISETP.LT.OR P0, PT, R2, 0x19, P0 ;  /* 0x000000190200780c */ /* 0x000fe20000701670 */
[----:B------:R-:W-:Y:S01]  /*ada0*/  FMUL.FTZ R141, R137, c[0x0][0x2d0] ;  /* 0x0000b400898d7a20 */ /* 0x000fe20000410000 */
[----:B------:R-:W-:Y:S01]  /*adb0*/  PLOP3.LUT P2, PT, PT, PT, UP0, 0x40, 0x0 ;  /* 0x000000000000781c */ /* 0x000fe20003f4e808 */
[----:B------:R-:W-:Y:S01]  /*adc0*/  UISETP.NE.AND UP0, UPT, UR28, URZ, UPT ;  /* 0x0000003f1c00728c */ /* 0x000fe2000bf05270 */
[----:B------:R-:W-:Y:S02]  /*add0*/  FMNMX.FTZ R4, R248, R4, !PT ;  /* 0x00000004f8047209 */ /* 0x000fe40007810000 */
[----:B------:R-:W-:Y:S02]  /*ade0*/  FMNMX.FTZ R6, R18, R6, !PT ;  /* 0x0000000612067209 */ /* 0x000fe40007810000 */
[----:B------:R-:W-:Y:S02]  /*adf0*/  ISETP.GT.AND P2, PT, R0, 0x10, P2 ;  /* 0x000000100000780c */ /* 0x000fe40001744270 */
[----:B------:R-:W-:Y:S02]  /*ae00*/  ISETP.LT.OR P1, PT, R2, 0x12, P1 ;  /* 0x000000120200780c */ /* 0x000fe40000f21670 */
[----:B------:R-:W-:Y:S02]  /*ae10*/  FSEL R206, R212, -INF , !P0 ;  /* 0xff800000d4ce7808 */ /* 0x000fe40004000000 */
[----:B------:R-:W-:Y:S02]  /*ae20*/  PLOP3.LUT P0, PT, PT, PT, UP3, 0x40, 0x0 ;  /* 0x000000000000781c */ /* 0x000fe40003f0e838 */
[----:B------:R-:W-:Y:S02]  /*ae30*/  FMNMX.FTZ R4, R250, R4, !PT ;  /* 0x00000004fa047209 */ /* 0x000fe40007810000 */
[----:B------:R-:W-:Y:S02]  /*ae40*/  FSEL R201, R215, -INF , !P1 ;  /* 0xff800000d7c97808 */ /* 0x000fe40004800000 */
[----:B--2---:R-:W-:Y:S01]  /*ae50*/  FMNMX.FTZ R136, R3, R136, !PT ;  /* 0x0000008803887209 */ /* 0x004fe20007810000 */
[----:B------:R-:W1:Y:S01]  /*ae60*/  SHFL.BFLY PT, R20, R4, 0x2, 0x1f ;  /* 0x0c401f0004147f89 */ /* 0x000e6200000e0000 */
[----:B------:R-:W-:Y:S02]  /*ae70*/  FMNMX.FTZ R3, R24, R6, !PT ;  /* 0x0000000618037209 */ /* 0x000fe40007810000 */
[----:B------:R-:W-:Y:S01]  /*ae80*/  ISETP.LT.OR P2, PT, R2, 0x11, P2 ;  /* 0x000000110200780c */ /* 0x000fe20001741670 */
[----:B------:R-:W-:Y:S01]  /*ae90*/  FMUL.FTZ R142, R136, c[0x0][0x2d0] ;  /* 0x0000b400888e7a20 */ /* 0x000fe20000410000 */
[----:B------:R-:W-:Y:S02]  /*aea0*/  ISETP.GT.AND P0, PT, R0, 0x20, P0 ;  /* 0x000000200000780c */ /* 0x000fe40000704270 */
[----:B------:R-:W-:Y:S02]  /*aeb0*/  PLOP3.LUT P1, PT, PT, PT, UP4, 0x40, 0x0 ;  /* 0x000000000000781c */ /* 0x000fe40003f2e848 */
[----:B------:R-:W-:Y:S02]  /*aec0*/  FMNMX.FTZ R3, R25, R3, !PT ;  /* 0x0000000319037209 */ /* 0x000fe40007810000 */
[----:B------:R-:W-:Y:S02]  /*aed0*/  FSEL R200, R220, -INF , !P2 ;  /* 0xff800000dcc87808 */ /* 0x000fe40005000000 */
[----:B------:R-:W-:Y:S02]  /*aee0*/  ISETP.GT.AND P1, PT, R0, 0x19, P1 ;  /* 0x000000190000780c */ /* 0x000fe40000f24270 */
[C---:B------:R-:W-:Y:S02]  /*aef0*/  ISETP.LT.OR P0, PT, R2.reuse, 0x21, P0 ;  /* 0x000000210200780c */ /* 0x040fe40000701670 */
[----:B------:R-:W-:Y:S02]  /*af00*/  ISETP.LT.OR P1, PT, R2, 0x1a, P1 ;  /* 0x0000001a0200780c */ /* 0x000fe40000f21670 */
[----:B------:R-:W-:Y:S02]  /*af10*/  FSEL R212, R42, -INF , !P0 ;  /* 0xff8000002ad47808 */ /* 0x000fe40004000000 */
[----:B------:R-:W-:Y:S02]  /*af20*/  PLOP3.LUT P0, PT, PT, PT, UP1, 0x40, 0x0 ;  /* 0x000000000000781c */ /* 0x000fe40003f0e818 */
[----:B------:R-:W-:Y:S02]  /*af30*/  FMNMX.FTZ R3, R200, R3, !PT ;  /* 0x00000003c8037209 */ /* 0x000fe40007810000 */
[----:B------:R-:W-:Y:S02]  /*af40*/  ISETP.GT.AND P0, PT, R0, 0x28, P0 ;  /* 0x000000280000780c */ /* 0x000fe40000704270 */
[----:B------:R-:W-:Y:S02]  /*af50*/  FMNMX.FTZ R3, R201, R3, !PT ;  /* 0x00000003c9037209 */ /* 0x000fe40007810000 */
[----:B------:R-:W-:Y:S02]  /*af60*/  FSEL R209, R209, -INF , !P1 ;  /* 0xff800000d1d17808 */ /* 0x000fe40004800000 */
[----:B------:R-:W-:Y:S02]  /*af70*/  PLOP3.LUT P1, PT, PT, PT, UP2, 0x40, 0x0 ;  /* 0x000000000000781c */ /* 0x000fe40003f2e828 */
[----:B------:R-:W-:Y:S02]  /*af80*/  ISETP.LT.OR P0, PT, R2, 0x29, P0 ;  /* 0x000000290200780c */ /* 0x000fe40000701670 */
[----:B------:R-:W-:Y:S02]  /*af90*/  ISETP.GT.AND P1, PT, R0, 0x21, P1 ;  /* 0x000000210000780c */ /* 0x000fe40000f24270 */
[----:B------:R-:W-:Y:S02]  /*afa0*/  FMNMX.FTZ R3, R206, R3, !PT ;  /* 0x00000003ce037209 */ /* 0x000fe40007810000 */
        /* <DEDUP_REMOVED lines=9> */
[----:B-1----:R-:W-:Y:S02]  /*b040*/  FMNMX.FTZ R4, R4, R20, !PT ;  /* 0x0000001404047209 */ /* 0x002fe40007810000 */
[----:B------:R-:W-:Y:S01]  /*b050*/  FMNMX.FTZ R0, R214, R0, !PT ;  /* 0x00000000d6007209 */ /* 0x000fe20007810000 */
[----:B------:R-:W-:Y:S01]  /*b060*/  LDSM.16.MT88.4 R20, [R225+0x2080] ;  /* 0x00208000e114783b */ /* 0x000fe20000004200 */
[----:B------:R-:W-:Y:S02]  /*b070*/  FSETP.NEU.FTZ.AND P1, PT, R136, -INF , PT ;  /* 0xff8000008800780b */ /* 0x000fe40003f3d000 */
[----:B------:R-:W-:Y:S02]  /*b080*/  ISETP.LT.OR P0, PT, R2, 0x2a, P0 ;  /* 0x0000002a0200780c */ /* 0x000fe40000701670 */
[----:B------:R-:W-:Y:S02]  /*b090*/  FMNMX.FTZ R0, R213, R0, !PT ;  /* 0x00000000d5007209 */ /* 0x000fe40007810000 */
[----:B------:R-:W-:Y:S01]  /*b0a0*/  FSEL R142, R142, RZ, P1 ;  /* 0x000000ff8e8e7208 */ /* 0x000fe20000800000 */
[----:B------:R-:W1:Y:S01]  /*b0b0*/  SHFL.BFLY PT, R135, R4, 0x1, 0x1f ;  /* 0x0c201f0004877f89 */ /* 0x000e6200000e0000 */
[----:B------:R-:W-:Y:S02]  /*b0c0*/  FSEL R140, R47, -INF , !P0 ;  /* 0xff8000002f8c7808 */ /* 0x000fe40004000000 */
[----:B------:R-:W-:Y:S01]  /*b0d0*/  FSETP.NEU.FTZ.AND P2, PT, R137, -INF , PT ;  /* 0xff8000008900780b */ /* 0x000fe20003f5d000 */
[--C-:B------:R-:W-:Y:S01]  /*b0e0*/  FFMA.FTZ R3, R19, c[0x0][0x2d0], -R142.reuse ;  /* 0x0000b40013037a23 */ /* 0x100fe2000001088e */
[----:B------:R-:W-:Y:S01]  /*b0f0*/  FMNMX.FTZ R0, R140, R0, !PT ;  /* 0x000000008c007209 */ /* 0x000fe20007810000 */
[--C-:B------:R-:W-:Y:S01]  /*b100*/  FFMA.FTZ R8, R8, c[0x0][0x2d0], -R142.reuse ;  /* 0x0000b40008087a23 */ /* 0x100fe2000001088e */
[----:B------:R-:W-:Y:S01]  /*b110*/  FSEL R141, R141, RZ, P2 ;  /* 0x000000ff8d8d7208 */ /* 0x000fe20001000000 */
[----:B------:R2:W-:Y:S01]  /*b120*/  MUFU.EX2 R26, R3 ;  /* 0x00000003001a7308 */ /* 0x0005e20000000800 */
[--C-:B------:R-:W-:Y:S01]  /*b130*/  FFMA.FTZ R12, R12, c[0x0][0x2d0], -R142.reuse ;  /* 0x0000b4000c0c7a23 */ /* 0x100fe2000001088e */
[----:B------:R-:W2:Y:S01]  /*b140*/  SHFL.BFLY PT, R2, R0, 0x2, 0x1f ;  /* 0x0c401f0000027f89 */ /* 0x000ea200000e0000 */
[----:B------:R-:W-:Y:S02]  /*b150*/  FFMA.FTZ R13, R13, c[0x0][0x2d0], -R142 ;  /* 0x0000b4000d0d7a23 */ /* 0x000fe4000001088e */
[--C-:B------:R-:W-:Y:S02]  /*b160*/  FFMA.FTZ R9, R9, c[0x0][0x2d0], -R141.reuse ;  /* 0x0000b40009097a23 */ /* 0x100fe4000001088d */
[--C-:B------:R-:W-:Y:S02]  /*b170*/  FFMA.FTZ R14, R14, c[0x0][0x2d0], -R141.reuse ;  /* 0x0000b4000e0e7a23 */ /* 0x100fe4000001088d */
[--C-:B------:R-:W-:Y:S01]  /*b180*/  FFMA.FTZ R15, R15, c[0x0][0x2d0], -R141.reuse ;  /* 0x0000b4000f0f7a23 */ /* 0x100fe2000001088d */
[----:B------:R-:W-:Y:S01]  /*b190*/  MUFU.EX2 R45, R9 ;  /* 0x00000009002d7308 */ /* 0x000fe20000000800 */
[----:B------:R-:W-:Y:S01]  /*b1a0*/  FFMA.FTZ R16, R16, c[0x0][0x2d0], -R141 ;  /* 0x0000b40010107a23 */ /* 0x000fe2000001088d */
[----:B-1----:R-:W-:Y:S04]  /*b1b0*/  FMNMX.FTZ R135, R4, R135, !PT ;  /* 0x0000008704877209 */ /* 0x002fe80007810000 */
[C---:B------:R-:W-:Y:S01]  /*b1c0*/  FSETP.NEU.FTZ.AND P0, PT, R135.reuse, -INF , PT ;  /* 0xff8000008700780b */ /* 0x040fe20003f1d000 */
[----:B------:R-:W-:Y:S03]  /*b1d0*/  FMUL.FTZ R143, R135, c[0x0][0x2d0] ;  /* 0x0000b400878f7a20 */ /* 0x000fe60000410000 */
[----:B------:R-:W1:Y:S01]  /*b1e0*/  MUFU.EX2 R51, R14 ;  /* 0x0000000e00337308 */ /* 0x000e620000000800 */
[----:B--2---:R-:W-:Y:S02]  /*b1f0*/  FMNMX.FTZ R3, R0, R2, !PT ;  /* 0x0000000200037209 */ /* 0x004fe40007810000 */
[----:B------:R-:W-:Y:S02]  /*b200*/  FSEL R0, R137, RZ, P2 ;  /* 0x000000ff89007208 */ /* 0x000fe40001000000 */
[----:B------:R-:W-:Y:S01]  /*b210*/  FSEL R143, R143, RZ, P0 ;  /* 0x000000ff8f8f7208 */ /* 0x000fe20000000000 */
[----:B------:R-:W2:Y:S04]  /*b220*/  SHFL.BFLY PT, R4, R3, 0x1, 0x1f ;  /* 0x0c201f0003047f89 */ /* 0x000ea800000e0000 */
[----:B------:R-:W-:Y:S01]  /*b230*/  MUFU.EX2 R35, R15 ;  /* 0x0000000f00237308 */ /* 0x000fe20000000800 */
[----:B------:R-:W-:Y:S02]  /*b240*/  FADD.FTZ R0, -R0, R132 ;  /* 0x0000008400007221 */ /* 0x000fe40000010100 */
[--C-:B------:R-:W-:Y:S02]  /*b250*/  FFMA.FTZ R2, R17, c[0x0][0x2d0], -R143.reuse ;  /* 0x0000b40011027a23 */ /* 0x100fe4000001088f */
[----:B------:R-:W-:Y:S02]  /*b260*/  FMUL.FTZ R0, R0, c[0x0][0x2d0] ;  /* 0x0000b40000007a20 */ /* 0x000fe40000410000 */
[--C-:B------:R-:W-:Y:S02]  /*b270*/  FFMA.FTZ R7, R7, c[0x0][0x2d0], -R143.reuse ;  /* 0x0000b40007077a23 */ /* 0x100fe4000001088f */
[--C-:B------:R-:W-:Y:S01]  /*b280*/  FFMA.FTZ R11, R11, c[0x0][0x2d0], -R143.reuse ;  /* 0x0000b4000b0b7a23 */ /* 0x100fe2000001088f */
[----:B------:R3:W-:Y:S01]  /*b290*/  MUFU.EX2 R41, R2 ;  /* 0x0000000200297308 */ /* 0x0007e20000000800 */
[----:B------:R-:W-:Y:S01]  /*b2a0*/  FFMA.FTZ R10, R10, c[0x0][0x2d0], -R143 ;  /* 0x0000b4000a0a7a23 */ /* 0x000fe2000001088f */
[----:B-1----:R-:W-:Y:S08]  /*b2b0*/  F2FP.BF16.PACK_AB R192, R51, R45 ;  /* 0x0000002d33c0723e */ /* 0x002ff000000010ff */
[----:B------:R1:W4:Y:S01]  /*b2c0*/  MUFU.EX2 R133, R0 ;  /* 0x0000000000857308 */ /* 0x0003220000000800 */
[----:B--2---:R-:W-:Y:S09]  /*b2d0*/  FMNMX.FTZ R3, R4, R3, !PT ;  /* 0x0000000304037209 */ /* 0x004ff20007810000 */
[----:B------:R-:W2:Y:S01]  /*b2e0*/  MUFU.EX2 R40, R16 ;  /* 0x0000001000287308 */ /* 0x000ea20000000800 */
[----:B---3--:R-:W-:Y:S05]  /*b2f0*/  FSEL R2, R136, RZ, P1 ;  /* 0x000000ff88027208 */ /* 0x008fea0000800000 */
[----:B------:R-:W-:Y:S04]  /*b300*/  FADD.FTZ R2, -R2, R134 ;  /* 0x0000008602027221 */ /* 0x000fe80000010100 */
[----:B------:R-:W-:Y:S01]  /*b310*/  MUFU.EX2 R44, R8 ;  /* 0x00000008002c7308 */ /* 0x000fe20000000800 */
[----:B------:R-:W-:Y:S02]  /*b320*/  FMUL.FTZ R134, R3, c[0x0][0x2d0] ;  /* 0x0000b40003867a20 */ /* 0x000fe40000410000 */
[----:B------:R-:W-:Y:S01]  /*b330*/  FMUL.FTZ R2, R2, c[0x0][0x2d0] ;  /* 0x0000b40002027a20 */ /* 0x000fe20000410000 */
[----:B-1----:R-:W-:Y:S01]  /*b340*/  FSEL R0, R135, RZ, P0 ;  /* 0x000000ff87007208 */ /* 0x002fe20000000000 */
[----:B----4-:R-:W-:Y:S01]  /*b350*/  FMUL.FTZ R17, R133, R157 ;  /* 0x0000009d85117220 */ /* 0x010fe20000410000 */
[----:B------:R-:W-:Y:S01]  /*b360*/  FSETP.NEU.FTZ.AND P0, PT, R3, -INF , PT ;  /* 0xff8000000300780b */ /* 0x000fe20003f1d000 */
[----:B------:R-:W-:Y:S02]  /*b370*/  FMUL.FTZ R32, R133, R172 ;  /* 0x000000ac85207220 */ /* 0x000fe40000410000 */
[----:B------:R-:W-:Y:S01]  /*b380*/  FADD.FTZ R0, -R0, R138 ;  /* 0x0000008a00007221 */ /* 0x000fe20000010100 */
[----:B------:R-:W1:Y:S01]  /*b390*/  MUFU.EX2 R132, R2 ;  /* 0x0000000200847308 */ /* 0x000e620000000800 */
[----:B------:R-:W-:Y:S01]  /*b3a0*/  FSEL R134, R134, RZ, P0 ;  /* 0x000000ff86867208 */ /* 0x000fe20000000000 */
[----:B------:R-:W-:Y:S02]  /*b3b0*/  FFMA.FTZ R138, R196, c[0x0][0x2d0], -R141 ;  /* 0x0000b400c48a7a23 */ /* 0x000fe4000001088d */
[----:B------:R-:W-:Y:S01]  /*b3c0*/  FMUL.FTZ R0, R0, c[0x0][0x2d0] ;  /* 0x0000b40000007a20 */ /* 0x000fe20000410000 */
[----:B--2---:R-:W-:Y:S01]  /*b3d0*/  F2FP.BF16.PACK_AB R194, R40, R35 ;  /* 0x0000002328c2723e */ /* 0x004fe200000010ff */
[--C-:B------:R-:W-:Y:S02]  /*b3e0*/  FFMA.FTZ R4, R25, c[0x0][0x2d0], -R134.reuse ;  /* 0x0000b40019047a23 */ /* 0x100fe40000010886 */
[--C-:B------:R-:W-:Y:S02]  /*b3f0*/  FFMA.FTZ R5, R5, c[0x0][0x2d0], -R134.reuse ;  /* 0x0000b40005057a23 */ /* 0x100fe40000010886 */
[----:B------:R2:W3:Y:S01]  /*b400*/  MUFU.EX2 R2, R0 ;  /* 0x0000000000027308 */ /* 0x0004e20000000800 */
[C---:B------:R-:W-:Y:S02]  /*b410*/  FMUL.FTZ R16, R133.reuse, R156 ;  /* 0x0000009c85107220 */ /* 0x040fe40000410000 */
[C---:B------:R-:W-:Y:S02]  /*b420*/  FMUL.FTZ R52, R133.reuse, R52 ;  /* 0x0000003485347220 */ /* 0x040fe40000410000 */
[C---:B------:R-:W-:Y:S02]  /*b430*/  FMUL.FTZ R53, R133.reuse, R53 ;  /* 0x0000003585357220 */ /* 0x040fe40000410000 */
[C---:B------:R-:W-:Y:S02]  /*b440*/  FMUL.FTZ R64, R133.reuse, R64 ;  /* 0x0000004085407220 */ /* 0x040fe40000410000 */
[C---:B------:R-:W-:Y:S01]  /*b450*/  FMUL.FTZ R65, R133.reuse, R65 ;  /* 0x0000004185417220 */ /* 0x040fe20000410000 */
[----:B------:R-:W4:Y:S01]  /*b460*/  MUFU.EX2 R48, R12 ;  /* 0x0000000c00307308 */ /* 0x000f220000000800 */
[C---:B------:R-:W-:Y:S02]  /*b470*/  FMUL.FTZ R68, R133.reuse, R68 ;  /* 0x0000004485447220 */ /* 0x040fe40000410000 */
[C---:B------:R-:W-:Y:S02]  /*b480*/  FMUL.FTZ R69, R133.reuse, R69 ;  /* 0x0000004585457220 */ /* 0x040fe40000410000 */
[C---:B-1----:R-:W-:Y:S02]  /*b490*/  FMUL.FTZ R6, R132.reuse, R146 ;  /* 0x0000009284067220 */ /* 0x042fe40000410000 */
[C---:B------:R-:W-:Y:S02]  /*b4a0*/  FMUL.FTZ R19, R132.reuse, R159 ;  /* 0x0000009f84137220 */ /* 0x040fe40000410000 */
[C---:B------:R-:W-:Y:S01]  /*b4b0*/  FMUL.FTZ R54, R132.reuse, R54 ;  /* 0x0000003684367220 */ /* 0x040fe20000410000 */
[----:B------:R-:W1:Y:S01]  /*b4c0*/  MUFU.EX2 R33, R13 ;  /* 0x0000000d00217308 */ /* 0x000e620000000800 */
[C---:B------:R-:W-:Y:S02]  /*b4d0*/  FMUL.FTZ R55, R132.reuse, R55 ;  /* 0x0000003784377220 */ /* 0x040fe40000410000 */
[----:B------:R-:W-:Y:S02]  /*b4e0*/  FMUL.FTZ R66, R132, R66 ;  /* 0x0000004284427220 */ /* 0x000fe40000410000 */
[--C-:B--2---:R-:W-:Y:S02]  /*b4f0*/  FFMA.FTZ R0, R18, c[0x0][0x2d0], -R134.reuse ;  /* 0x0000b40012007a23 */ /* 0x104fe40000010886 */
[C---:B---3--:R-:W-:Y:S02]  /*b500*/  FMUL.FTZ R8, R2.reuse, R148 ;  /* 0x0000009402087220 */ /* 0x048fe40000410000 */
[----:B------:R-:W-:Y:S01]  /*b510*/  FMUL.FTZ R9, R2, R149 ;  /* 0x0000009502097220 */ /* 0x000fe20000410000 */
[----:B------:R2:W-:Y:S01]  /*b520*/  MUFU.EX2 R216, R0 ;  /* 0x0000000000d87308 */ /* 0x0005e20000000800 */
[----:B------:R-:W-:Y:S02]  /*b530*/  FMUL.FTZ R18, R132, R158 ;  /* 0x0000009e84127220 */ /* 0x000fe40000410000 */
[----:B------:R-:W-:Y:S01]  /*b540*/  FMUL.FTZ R25, R2, R165 ;  /* 0x000000a502197220 */ /* 0x000fe20000410000 */
[----:B----4-:R-:W-:Y:S01]  /*b550*/  F2FP.BF16.PACK_AB R193, R48, R44 ;  /* 0x0000002c30c1723e */ /* 0x010fe200000010ff */
[C---:B------:R-:W-:Y:S01]  /*b560*/  FMUL.FTZ R12, R2.reuse, R152 ;  /* 0x00000098020c7220 */ /* 0x040fe20000410000 */
[----:B------:R-:W-:Y:S01]  /*b570*/  LDSM.16.MT88.4 R156, [R226+0x2880] ;  /* 0x00288000e29c783b */ /* 0x000fe20000004200 */
[C---:B------:R-:W-:Y:S01]  /*b580*/  FMUL.FTZ R28, R2.reuse, R168 ;  /* 0x000000a8021c7220 */ /* 0x040fe20000410000 */
[----:B------:R-:W-:Y:S01]  /*b590*/  MOV R168, R48 ;  /* 0x0000003000a87202 */ /* 0x000fe20000000f00 */
[C---:B------:R-:W-:Y:S01]  /*b5a0*/  FMUL.FTZ R29, R2.reuse, R169 ;  /* 0x000000a9021d7220 */ /* 0x040fe20000410000 */
[----:B------:R-:W3:Y:S01]  /*b5b0*/  MUFU.EX2 R49, R7 ;  /* 0x0000000700317308 */ /* 0x000ee20000000800 */
[C---:B------:R-:W-:Y:S02]  /*b5c0*/  FMUL.FTZ R48, R133.reuse, R188 ;  /* 0x000000bc85307220 */ /* 0x040fe40000410000 */
[C---:B------:R-:W-:Y:S01]  /*b5d0*/  FMUL.FTZ R56, R2.reuse, R56 ;  /* 0x0000003802387220 */ /* 0x040fe20000410000 */
[----:B-1----:R-:W-:Y:S01]  /*b5e0*/  MOV R172, R33 ;  /* 0x0000002100ac7202 */ /* 0x002fe20000000f00 */
[C---:B------:R-:W-:Y:S02]  /*b5f0*/  FMUL.FTZ R13, R2.reuse, R153 ;  /* 0x00000099020d7220 */ /* 0x040fe40000410000 */
[C---:B------:R-:W-:Y:S02]  /*b600*/  FMUL.FTZ R57, R2.reuse, R57 ;  /* 0x0000003902397220 */ /* 0x040fe40000410000 */
[C---:B------:R-:W-:Y:S01]  /*b610*/  FMUL.FTZ R60, R2.reuse, R60 ;  /* 0x0000003c023c7220 */ /* 0x040fe20000410000 */
[----:B------:R1:W4:Y:S01]  /*b620*/  MUFU.EX2 R215, R5 ;  /* 0x0000000500d77308 */ /* 0x0003220000000800 */
[----:B------:R-:W-:Y:S02]  /*b630*/  FMUL.FTZ R61, R2, R61 ;  /* 0x0000003d023d7220 */ /* 0x000fe40000410000 */
[----:B------:R-:W-:Y:S02]  /*b640*/  FMUL.FTZ R67, R132, R67 ;  /* 0x0000004384437220 */ /* 0x000fe40000410000 */
[----:B--2---:R-:W-:Y:S02]  /*b650*/  FFMA.FTZ R0, R24, c[0x0][0x2d0], -R134 ;  /* 0x0000b40018007a23 */ /* 0x004fe40000010886 */
[----:B------:R-:W-:Y:S02]  /*b660*/  FMUL.FTZ R24, R2, R164 ;  /* 0x000000a402187220 */ /* 0x000fe40000410000 */
[C---:B------:R-:W-:Y:S01]  /*b670*/  FMUL.FTZ R70, R132.reuse, R70 ;  /* 0x0000004684467220 */ /* 0x040fe20000410000 */
[----:B------:R2:W-:Y:S01]  /*b680*/  MUFU.EX2 R217, R0 ;  /* 0x0000000000d97308 */ /* 0x0005e20000000800 */
[----:B------:R-:W-:Y:S02]  /*b690*/  FMUL.FTZ R71, R132, R71 ;  /* 0x0000004784477220 */ /* 0x000fe40000410000 */
[----:B------:R-:W-:Y:S01]  /*b6a0*/  FMUL.FTZ R72, R2, R72 ;  /* 0x0000004802487220 */ /* 0x000fe20000410000 */
[----:B---3--:R-:W-:Y:S01]  /*b6b0*/  MOV R169, R49 ;  /* 0x0000003100a97202 */ /* 0x008fe20000000f00 */
[----:B------:R-:W-:Y:S02]  /*b6c0*/  FMUL.FTZ R7, R132, R147 ;  /* 0x0000009384077220 */ /* 0x000fe40000410000 */
[C---:B------:R-:W-:Y:S02]  /*b6d0*/  FMUL.FTZ R73, R2.reuse, R73 ;  /* 0x0000004902497220 */ /* 0x040fe40000410000 */
[C---:B------:R-:W-:Y:S01]  /*b6e0*/  FMUL.FTZ R76, R2.reuse, R76 ;  /* 0x0000004c024c7220 */ /* 0x040fe20000410000 */
[----:B------:R3:W5:Y:S01]  /*b6f0*/  MUFU.EX2 R218, R4 ;  /* 0x0000000400da7308 */ /* 0x0007620000000800 */
[----:B------:R-:W-:Y:S02]  /*b700*/  FMUL.FTZ R77, R2, R77 ;  /* 0x0000004d024d7220 */ /* 0x000fe40000410000 */
[C---:B------:R-:W-:Y:S02]  /*b710*/  FMUL.FTZ R80, R133.reuse, R80 ;  /* 0x0000005085507220 */ /* 0x040fe40000410000 */
[C---:B-1----:R-:W-:Y:S01]  /*b720*/  FMUL.FTZ R5, R133.reuse, R145 ;  /* 0x0000009185057220 */ /* 0x042fe20000410000 */
[----:B----4-:R-:W-:Y:S01]  /*b730*/  F2FP.BF16.PACK_AB R145, R216, R215 ;  /* 0x000000d7d891723e */ /* 0x010fe200000010ff */
[C---:B------:R-:W-:Y:S02]  /*b740*/  FMUL.FTZ R81, R133.reuse, R81 ;  /* 0x0000005185517220 */ /* 0x040fe40000410000 */
[C---:B------:R-:W-:Y:S01]  /*b750*/  FMUL.FTZ R82, R132.reuse, R82 ;  /* 0x0000005284527220 */ /* 0x040fe20000410000 */
[----:B------:R-:W1:Y:S01]  /*b760*/  MUFU.EX2 R222, R11 ;  /* 0x0000000b00de7308 */ /* 0x000e620000000800 */
[C---:B------:R-:W-:Y:S02]  /*b770*/  FMUL.FTZ R83, R132.reuse, R83 ;  /* 0x0000005384537220 */ /* 0x040fe40000410000 */
[----:B------:R-:W-:Y:S01]  /*b780*/  FMUL.FTZ R84, R133, R84 ;  /* 0x0000005485547220 */ /* 0x000fe20000410000 */
[----:B--2---:R-:W-:Y:S01]  /*b790*/  FSEL R0, R3, RZ, P0 ;  /* 0x000000ff03007208 */ /* 0x004fe20000000000 */
[----:B------:R-:W-:Y:S01]  /*b7a0*/  FMUL.FTZ R85, R133, R85 ;  /* 0x0000005585557220 */ /* 0x000fe20000410000 */
[----:B------:R-:W-:Y:S01]  /*b7b0*/  PLOP3.LUT P0, PT, PT, PT, UP0, 0x80, 0x0 ;  /* 0x000000000000781c */ /* 0x000fe20003f0f008 */
[----:B------:R-:W-:Y:S02]  /*b7c0*/  FMUL.FTZ R86, R132, R86 ;  /* 0x0000005684567220 */ /* 0x000fe40000410000 */
[----:B------:R-:W-:Y:S01]  /*b7d0*/  FADD.FTZ R0, -R0, R139 ;  /* 0x0000008b00007221 */ /* 0x000fe20000010100 */
[----:B------:R-:W2:Y:S01]  /*b7e0*/  MUFU.EX2 R34, R10 ;  /* 0x0000000a00227308 */ /* 0x000ea20000000800 */
[----:B------:R-:W-:Y:S01]  /*b7f0*/  MOV R139, R26 ;  /* 0x0000001a008b7202 */ /* 0x000fe20000000f00 */
[----:B------:R-:W-:Y:S02]  /*b800*/  FMUL.FTZ R87, R132, R87 ;  /* 0x0000005784577220 */ /* 0x000fe40000410000 */
[----:B------:R-:W-:Y:S01]  /*b810*/  FMUL.FTZ R0, R0, c[0x0][0x2d0] ;  /* 0x0000b40000007a20 */ /* 0x000fe20000410000 */
[----:B------:R-:W-:Y:S01]  /*b820*/  F2FP.BF16.PACK_AB R195, R139, R33 ;  /* 0x000000218bc3723e */ /* 0x000fe200000010ff */
[C---:B---3--:R-:W-:Y:S01]  /*b830*/  FMUL.FTZ R4, R133.reuse, R144 ;  /* 0x0000009085047220 */ /* 0x048fe20000410000 */
[----:B-----5:R-:W-:Y:S01]  /*b840*/  F2FP.BF16.PACK_AB R147, R218, R217 ;  /* 0x000000d9da93723e */ /* 0x020fe200000010ff */
[C---:B------:R-:W-:Y:S02]  /*b850*/  FMUL.FTZ R33, R133.reuse, R173 ;  /* 0x000000ad85217220 */ /* 0x040fe40000410000 */
[----:B------:R-:W3:Y:S01]  /*b860*/  MUFU.EX2 R0, R0 ;  /* 0x0000000000007308 */ /* 0x000ee20000000800 */
[----:B------:R-:W-:Y:S02]  /*b870*/  FMUL.FTZ R88, R2, R88 ;  /* 0x0000005802587220 */ /* 0x000fe40000410000 */
[-C--:B------:R-:W-:Y:S05]  /*b880*/  HMMA.16816.F32.BF16 R4, R192, R20.reuse, R4 ;  /* 0x00000014c004723c */ /* 0x080fea0000041804 */
[----:B-1----:R-:W-:Y:S01]  /*b890*/  F2FP.BF16.PACK_AB R144, R222, R49 ;  /* 0x00000031de90723e */ /* 0x002fe200000010ff */
[----:B------:R-:W-:Y:S01]  /*b8a0*/  FMUL.FTZ R49, R133, R189 ;  /* 0x000000bd85317220 */ /* 0x000fe20000410000 */
[----:B------:R-:W-:Y:S01]  /*b8b0*/  MOV R189, R50 ;  /* 0x0000003200bd7202 */ /* 0x000fe20000000f00 */
[----:B------:R-:W-:Y:S01]  /*b8c0*/  FMUL.FTZ R50, R132, R190 ;  /* 0x000000be84327220 */ /* 0x000fe20000410000 */
[-C--:B--2---:R-:W-:Y:S03]  /*b8d0*/  F2FP.BF16.PACK_AB R146, R41, R34.reuse ;  /* 0x000000222992723e */ /* 0x084fe600000010ff */
[----:B------:R-:W-:Y:S01]  /*b8e0*/  FMUL.FTZ R89, R2, R89 ;  /* 0x0000005902597220 */ /* 0x000fe20000410000 */
[----:B------:R-:W-:Y:S01]  /*b8f0*/  MOV R173, R34 ;  /* 0x0000002200ad7202 */ /* 0x000fe20000000f00 */
[C---:B------:R-:W-:Y:S01]  /*b900*/  FMUL.FTZ R34, R132.reuse, R174 ;  /* 0x000000ae84227220 */ /* 0x040fe20000410000 */
[----:B------:R-:W-:Y:S01]  /*b910*/  MOV R174, R35 ;  /* 0x0000002300ae7202 */ /* 0x000fe20000000f00 */
[----:B------:R-:W-:Y:S01]  /*b920*/  FMUL.FTZ R35, R132, R175 ;  /* 0x000000af84237220 */ /* 0x000fe20000410000 */
[----:B------:R-:W-:Y:S01]  /*b930*/  MOV R175, R222 ;  /* 0x000000de00af7202 */ /* 0x000fe20000000f00 */
[----:B------:R-:W-:Y:S02]  /*b940*/  FMUL.FTZ R92, R2, R92 ;  /* 0x0000005c025c7220 */ /* 0x000fe40000410000 */
        /* <DEDUP_REMOVED lines=20> */
[C---:B------:R-:W-:Y:S02]  /*ba90*/  FMUL.FTZ R47, R0.reuse, R187 ;  /* 0x000000bb002f7220 */ /* 0x040fe40000410000 */
[-C--:B------:R-:W-:Y:S03]  /*baa0*/  HMMA.16816.F32.BF16 R20, R192, R36.reuse, R20 ;  /* 0x00000024c014723c */ /* 0x080fe60000041814 */
[C---:B------:R-:W-:Y:S02]  /*bab0*/  FMUL.FTZ R43, R0.reuse, R183 ;  /* 0x000000b7002b7220 */ /* 0x040fe40000410000 */
[C---:B------:R-:W-:Y:S02]  /*bac0*/  FMUL.FTZ R46, R0.reuse, R186 ;  /* 0x000000ba002e7220 */ /* 0x040fe40000410000 */
[C---:B------:R-:W-:Y:S01]  /*bad0*/  FMUL.FTZ R58, R0.reuse, R58 ;  /* 0x0000003a003a7220 */ /* 0x040fe20000410000 */
[C---:B------:R-:W-:Y:S04]  /*bae0*/  HMMA.16816.F32.BF16 R24, R144.reuse, R36, R24 ;  /* 0x000000249018723c */ /* 0x040fe80000041818 */
[C---:B------:R-:W-:Y:S02]  /*baf0*/  FMUL.FTZ R59, R0.reuse, R59 ;  /* 0x0000003b003b7220 */ /* 0x040fe40000410000 */
[----:B------:R-:W-:Y:S02]  /*bb00*/  FMUL.FTZ R62, R0, R62 ;  /* 0x0000003e003e7220 */ /* 0x000fe40000410000 */
[-C--:B------:R-:W-:Y:S04]  /*bb10*/  HMMA.16816.F32.BF16 R28, R144, R38.reuse, R28 ;  /* 0x00000026901c723c */ /* 0x080fe8000004181c */
[C---:B------:R-:W-:Y:S01]  /*bb20*/  FMUL.FTZ R36, R133.reuse, R176 ;  /* 0x000000b085247220 */ /* 0x040fe20000410000 */
[----:B------:R-:W-:Y:S01]  /*bb30*/  MOV R176, R44 ;  /* 0x0000002c00b07202 */ /* 0x000fe20000000f00 */
[C---:B------:R-:W-:Y:S02]  /*bb40*/  FMUL.FTZ R44, R2.reuse, R184 ;  /* 0x000000b8022c7220 */ /* 0x040fe40000410000 */
[C---:B------:R-:W-:Y:S04]  /*bb50*/  HMMA.16816.F32.BF16 R32, R192.reuse, R38, R32 ;  /* 0x00000026c020723c */ /* 0x040fe80000041820 */
[C---:B------:R-:W-:Y:S01]  /*bb60*/  FMUL.FTZ R37, R133.reuse, R177 ;  /* 0x000000b185257220 */ /* 0x040fe20000410000 */
[----:B------:R-:W-:Y:S01]  /*bb70*/  MOV R177, R45 ;  /* 0x0000002d00b17202 */ /* 0x000fe20000000f00 */
[----:B------:R-:W-:Y:S02]  /*bb80*/  FMUL.FTZ R45, R2, R185 ;  /* 0x000000b9022d7220 */ /* 0x000fe40000410000 */
[----:B------:R-:W-:Y:S01]  /*bb90*/  FMUL.FTZ R39, R132, R179 ;  /* 0x000000b384277220 */ /* 0x000fe20000410000 */
[----:B------:R-:W-:Y:S03]  /*bba0*/  MOV R179, R40 ;  /* 0x0000002800b37202 */ /* 0x000fe60000000f00 */
[C---:B------:R-:W-:Y:S01]  /*bbb0*/  FMUL.FTZ R40, R2.reuse, R180 ;  /* 0x000000b402287220 */ /* 0x040fe20000410000 */
[----:B------:R-:W-:Y:S01]  /*bbc0*/  MOV R180, R41 ;  /* 0x0000002900b47202 */ /* 0x000fe20000000f00 */
[----:B------:R-:W-:Y:S02]  /*bbd0*/  FMUL.FTZ R41, R2, R181 ;  /* 0x000000b502297220 */ /* 0x000fe40000410000 */
[----:B------:R3:W-:Y:S01]  /*bbe0*/  MUFU.EX2 R181, R138 ;  /* 0x0000008a00b57308 */ /* 0x0007e20000000800 */
[C---:B------:R-:W-:Y:S01]  /*bbf0*/  FMUL.FTZ R38, R132.reuse, R178 ;  /* 0x000000b284267220 */ /* 0x040fe20000410000 */
[----:B------:R-:W-:Y:S01]  /*bc00*/  MOV R178, R51 ;  /* 0x0000003300b27202 */ /* 0x000fe20000000f00 */
[----:B------:R-:W-:Y:S02]  /*bc10*/  FMUL.FTZ R51, R132, R191 ;  /* 0x000000bf84337220 */ /* 0x000fe40000410000 */
[C---:B------:R-:W-:Y:S02]  /*bc20*/  FMUL.FTZ R63, R0.reuse, R63 ;  /* 0x0000003f003f7220 */ /* 0x040fe40000410000 */
[C---:B------:R-:W-:Y:S01]  /*bc30*/  FMUL.FTZ R74, R0.reuse, R74 ;  /* 0x0000004a004a7220 */ /* 0x040fe20000410000 */
[-C--:B-1----:R-:W-:Y:S03]  /*bc40*/  HMMA.16816.F32.BF16 R36, R192, R148.reuse, R36 ;  /* 0x00000094c024723c */ /* 0x082fe60000041824 */
[C---:B------:R-:W-:Y:S02]  /*bc50*/  FMUL.FTZ R75, R0.reuse, R75 ;  /* 0x0000004b004b7220 */ /* 0x040fe40000410000 */
[C---:B------:R-:W-:Y:S02]  /*bc60*/  FMUL.FTZ R78, R0.reuse, R78 ;  /* 0x0000004e004e7220 */ /* 0x040fe40000410000 */
[C---:B------:R-:W-:Y:S01]  /*bc70*/  FMUL.FTZ R79, R0.reuse, R79 ;  /* 0x0000004f004f7220 */ /* 0x040fe20000410000 */
[C---:B------:R-:W-:Y:S04]  /*bc80*/  HMMA.16816.F32.BF16 R40, R144.reuse, R148, R40 ;  /* 0x000000949028723c */ /* 0x040fe80000041828 */
[C---:B------:R-:W-:Y:S02]  /*bc90*/  FMUL.FTZ R90, R0.reuse, R90 ;  /* 0x0000005a005a7220 */ /* 0x040fe40000410000 */
[----:B------:R-:W-:Y:S02]  /*bca0*/  FMUL.FTZ R91, R0, R91 ;  /* 0x0000005b005b7220 */ /* 0x000fe40000410000 */
[-C--:B------:R-:W-:Y:S04]  /*bcb0*/  HMMA.16816.F32.BF16 R44, R144, R150.reuse, R44 ;  /* 0x00000096902c723c */ /* 0x080fe8000004182c */
[--C-:B---3--:R-:W-:Y:S02]  /*bcc0*/  FFMA.FTZ R138, R198, c[0x0][0x2d0], -R141.reuse ;  /* 0x0000b400c68a7a23 */ /* 0x108fe4000001088d */
[----:B------:R-:W-:Y:S02]  /*bcd0*/  FMUL.FTZ R93, R2, R93 ;  /* 0x0000005d025d7220 */ /* 0x000fe40000410000 */
[C---:B------:R-:W-:Y:S01]  /*bce0*/  HMMA.16816.F32.BF16 R48, R192.reuse, R150, R48 ;  /* 0x00000096c030723c */ /* 0x040fe20000041830 */
[----:B------:R1:W3:Y:S01]  /*bcf0*/  MUFU.EX2 R184, R138 ;  /* 0x0000008a00b87308 */ /* 0x0002e20000000800 */
[----:B------:R-:W4:Y:S02]  /*bd00*/  LDSM.16.MT88.4 R148, [R225+0x3880] ;  /* 0x00388000e194783b */ /* 0x000f240000004200 */
[C---:B------:R-:W-:Y:S02]  /*bd10*/  FMUL.FTZ R94, R0.reuse, R94 ;  /* 0x0000005e005e7220 */ /* 0x040fe40000410000 */
[----:B------:R-:W-:Y:S02]  /*bd20*/  FMUL.FTZ R95, R0, R95 ;  /* 0x0000005f005f7220 */ /* 0x000fe40000410000 */
[-C--:B--2---:R-:W-:Y:S04]  /*bd30*/  HMMA.16816.F32.BF16 R52, R192, R152.reuse, R52 ;  /* 0x00000098c034723c */ /* 0x084fe80000041834 */
[C---:B------:R-:W-:Y:S02]  /*bd40*/  FMUL.FTZ R96, R133.reuse, R96 ;  /* 0x0000006085607220 */ /* 0x040fe40000410000 */
[----:B------:R-:W-:Y:S02]  /*bd50*/  FMUL.FTZ R97, R133, R97 ;  /* 0x0000006185617220 */ /* 0x000fe40000410000 */
[C---:B------:R-:W-:Y:S04]  /*bd60*/  HMMA.16816.F32.BF16 R56, R144.reuse, R152, R56 ;  /* 0x000000989038723c */ /* 0x040fe80000041838 */
[C---:B------:R-:W-:Y:S02]  /*bd70*/  FMUL.FTZ R98, R132.reuse, R98 ;  /* 0x0000006284627220 */ /* 0x040fe40000410000 */
[C---:B------:R-:W-:Y:S02]  /*bd80*/  FMUL.FTZ R99, R132.reuse, R99 ;  /* 0x0000006384637220 */ /* 0x040fe40000410000 */
[-C--:B------:R-:W-:Y:S04]  /*bd90*/  HMMA.16816.F32.BF16 R60, R144, R154.reuse, R60 ;  /* 0x0000009a903c723c */ /* 0x080fe8000004183c */
[--C-:B-1----:R-:W-:Y:S02]  /*bda0*/  FFMA.FTZ R138, R197, c[0x0][0x2d0], -R142.reuse ;  /* 0x0000b400c58a7a23 */ /* 0x102fe4000001088e */
[C---:B------:R-:W-:Y:S02]  /*bdb0*/  FMUL.FTZ R100, R133.reuse, R100 ;  /* 0x0000006485647220 */ /* 0x040fe40000410000 */
[C---:B------:R-:W-:Y:S01]  /*bdc0*/  HMMA.16816.F32.BF16 R64, R192.reuse, R154, R64 ;  /* 0x0000009ac040723c */ /* 0x040fe20000041840 */
[----:B------:R1:W-:Y:S01]  /*bdd0*/  MUFU.EX2 R182, R138 ;  /* 0x0000008a00b67308 */ /* 0x0003e20000000800 */
[----:B------:R-:W2:Y:S02]  /*bde0*/  LDSM.16.MT88.4 R152, [R226+0x3880] ;  /* 0x00388000e298783b */ /* 0x000ea40000004200 */
[----:B------:R-:W-:Y:S02]  /*bdf0*/  FMUL.FTZ R101, R133, R101 ;  /* 0x0000006585657220 */ /* 0x000fe40000410000 */
[C---:B------:R-:W-:Y:S02]  /*be00*/  FMUL.FTZ R102, R132.reuse, R102 ;  /* 0x0000006684667220 */ /* 0x040fe40000410000 */
[----:B------:R-:W-:Y:S01]  /*be10*/  FMUL.FTZ R103, R132, R103 ;  /* 0x0000006784677220 */ /* 0x000fe20000410000 */
[-C--:B----4-:R-:W-:Y:S03]  /*be20*/  HMMA.16816.F32.BF16 R68, R192, R148.reuse, R68 ;  /* 0x00000094c044723c */ /* 0x090fe60000041844 */
[C---:B------:R-:W-:Y:S02]  /*be30*/  FMUL.FTZ R104, R2.reuse, R104 ;  /* 0x0000006802687220 */ /* 0x040fe40000410000 */
[----:B------:R-:W-:Y:S02]  /*be40*/  FMUL.FTZ R105, R2, R105 ;  /* 0x0000006902697220 */ /* 0x000fe40000410000 */
[C---:B------:R-:W-:Y:S01]  /*be50*/  FMUL.FTZ R106, R0.reuse, R106 ;  /* 0x0000006a006a7220 */ /* 0x040fe20000410000 */
[C---:B------:R-:W-:Y:S04]  /*be60*/  HMMA.16816.F32.BF16 R72, R144.reuse, R148, R72 ;  /* 0x000000949048723c */ /* 0x040fe80000041848 */
[----:B------:R-:W-:Y:S02]  /*be70*/  FMUL.FTZ R107, R0, R107 ;  /* 0x0000006b006b7220 */ /* 0x000fe40000410000 */
[C---:B------:R-:W-:Y:S02]  /*be80*/  FMUL.FTZ R108, R2.reuse, R108 ;  /* 0x0000006c026c7220 */ /* 0x040fe40000410000 */
[-C--:B------:R-:W-:Y:S04]  /*be90*/  HMMA.16816.F32.BF16 R76, R144, R150.reuse, R76 ;  /* 0x00000096904c723c */ /* 0x080fe8000004184c */
[--C-:B-1----:R-:W-:Y:S02]  /*bea0*/  FFMA.FTZ R138, R199, c[0x0][0x2d0], -R142.reuse ;  /* 0x0000b400c78a7a23 */ /* 0x102fe4000001088e */
[----:B------:R-:W-:Y:S02]  /*beb0*/  FMUL.FTZ R109, R2, R109 ;  /* 0x0000006d026d7220 */ /* 0x000fe40000410000 */
[C---:B------:R-:W-:Y:S01]  /*bec0*/  HMMA.16816.F32.BF16 R80, R192.reuse, R150, R80 ;  /* 0x00000096c050723c */ /* 0x040fe20000041850 */
[----:B------:R1:W4:Y:S01]  /*bed0*/  MUFU.EX2 R185, R138 ;  /* 0x0000008a00b97308 */ /* 0x0003220000000800 */
[----:B------:R-:W5:Y:S02]  /*bee0*/  LDSM.16.MT88.4 R148, [R228+0x3880] ;  /* 0x00388000e494783b */ /* 0x000f640000004200 */
[C---:B------:R-:W-:Y:S02]  /*bef0*/  FMUL.FTZ R110, R0.reuse, R110 ;  /* 0x0000006e006e7220 */ /* 0x040fe40000410000 */
[----:B------:R-:W-:Y:S02]  /*bf00*/  FMUL.FTZ R111, R0, R111 ;  /* 0x0000006f006f7220 */ /* 0x000fe40000410000 */
[-C--:B--2---:R-:W-:Y:S04]  /*bf10*/  HMMA.16816.F32.BF16 R84, R192, R152.reuse, R84 ;  /* 0x00000098c054723c */ /* 0x084fe80000041854 */
[C---:B------:R-:W-:Y:S02]  /*bf20*/  FMUL.FTZ R112, R133.reuse, R112 ;  /* 0x0000007085707220 */ /* 0x040fe40000410000 */
[C---:B------:R-:W-:Y:S02]  /*bf30*/  FMUL.FTZ R113, R133.reuse, R113 ;  /* 0x0000007185717220 */ /* 0x040fe40000410000 */
[C---:B------:R-:W-:Y:S04]  /*bf40*/  HMMA.16816.F32.BF16 R88, R144.reuse, R152, R88 ;  /* 0x000000989058723c */ /* 0x040fe80000041858 */
[C---:B------:R-:W-:Y:S02]  /*bf50*/  FMUL.FTZ R114, R132.reuse, R114 ;  /* 0x0000007284727220 */ /* 0x040fe40000410000 */
[----:B------:R-:W-:Y:S02]  /*bf60*/  FMUL.FTZ R115, R132, R115 ;  /* 0x0000007384737220 */ /* 0x000fe40000410000 */
        /* <DEDUP_REMOVED lines=9> */
[-C--:B-----5:R-:W-:Y:S03]  /*c000*/  HMMA.16816.F32.BF16 R100, R192, R148.reuse, R100 ;  /* 0x00000094c064723c */ /* 0x0a0fe60000041864 */
[C---:B------:R-:W-:Y:S02]  /*c010*/  FMUL.FTZ R124, R2.reuse, R124 ;  /* 0x0000007c027c7220 */ /* 0x040fe40000410000 */
[----:B------:R-:W-:Y:S02]  /*c020*/  FMUL.FTZ R125, R2, R125 ;  /* 0x0000007d027d7220 */ /* 0x000fe40000410000 */
[C---:B------:R-:W-:Y:S01]  /*c030*/  FMUL.FTZ R126, R0.reuse, R126 ;  /* 0x0000007e007e7220 */ /* 0x040fe20000410000 */
[C---:B------:R-:W-:Y:S04]  /*c040*/  HMMA.16816.F32.BF16 R104, R144.reuse, R148, R104 ;  /* 0x000000949068723c */ /* 0x040fe80000041868 */
[----:B------:R-:W-:Y:S02]  /*c050*/  FMUL.FTZ R127, R0, R127 ;  /* 0x0000007f007f7220 */ /* 0x000fe40000410000 */
[C---:B------:R-:W-:Y:S02]  /*c060*/  FMUL.FTZ R128, R133.reuse, R128 ;  /* 0x0000008085807220 */ /* 0x040fe40000410000 */
[-C--:B------:R-:W-:Y:S04]  /*c070*/  HMMA.16816.F32.BF16 R108, R144, R150.reuse, R108 ;  /* 0x00000096906c723c */ /* 0x080fe8000004186c */
[----:B-1----:R-:W-:Y:S02]  /*c080*/  FFMA.FTZ R138, R204, c[0x0][0x2d0], -R141 ;  /* 0x0000b400cc8a7a23 */ /* 0x002fe4000001088d */
[C---:B------:R-:W-:Y:S02]  /*c090*/  FMUL.FTZ R129, R133.reuse, R129 ;  /* 0x0000008185817220 */ /* 0x040fe40000410000 */
[C---:B------:R-:W-:Y:S01]  /*c0a0*/  HMMA.16816.F32.BF16 R112, R192.reuse, R150, R112 ;  /* 0x00000096c070723c */ /* 0x040fe20000041870 */
[----:B------:R1:W5:Y:S01]  /*c0b0*/  MUFU.EX2 R171, R138 ;  /* 0x0000008a00ab7308 */ /* 0x0003620000000800 */
[----:B------:R-:W3:Y:S02]  /*c0c0*/  LDSM.16.MT88.4 R148, [R225+0x2880] ;  /* 0x00288000e194783b */ /* 0x000ee40000004200 */
[C---:B------:R-:W-:Y:S02]  /*c0d0*/  FMUL.FTZ R116, R133.reuse, R116 ;  /* 0x0000007485747220 */ /* 0x040fe40000410000 */
[----:B------:R-:W-:Y:S02]  /*c0e0*/  FMUL.FTZ R117, R133, R117 ;  /* 0x0000007585757220 */ /* 0x000fe40000410000 */
[C---:B------:R-:W-:Y:S04]  /*c0f0*/  FMUL.FTZ R118, R132.reuse, R118 ;  /* 0x0000007684767220 */ /* 0x040fe80000410000 */
[C---:B------:R-:W-:Y:S02]  /*c100*/  FMUL.FTZ R119, R132.reuse, R119 ;  /* 0x0000007784777220 */ /* 0x040fe40000410000 */
[C---:B------:R-:W-:Y:S02]  /*c110*/  FMUL.FTZ R130, R132.reuse, R130 ;  /* 0x0000008284827220 */ /* 0x040fe40000410000 */
[----:B------:R-:W-:Y:S03]  /*c120*/  FMUL.FTZ R131, R132, R131 ;  /* 0x0000008384837220 */ /* 0x000fe60000410000 */
[-C--:B--2---:R-:W-:Y:S03]  /*c130*/  HMMA.16816.F32.BF16 R116, R192, R152.reuse, R116 ;  /* 0x00000098c074723c */ /* 0x084fe60000041874 */
[--C-:B-1----:R-:W-:Y:S05]  /*c140*/  FFMA.FTZ R138, R203, c[0x0][0x2d0], -R142.reuse ;  /* 0x0000b400cb8a7a23 */ /* 0x102fea000001088e */
[C---:B------:R-:W-:Y:S01]  /*c150*/  HMMA.16816.F32.BF16 R120, R144.reuse, R152, R120 ;  /* 0x000000989078723c */ /* 0x040fe20000041878 */
[----:B------:R1:W-:Y:S07]  /*c160*/  MUFU.EX2 R188, R138 ;  /* 0x0000008a00bc7308 */ /* 0x0003ee0000000800 */
[-C--:B------:R-:W-:Y:S07]  /*c170*/  HMMA.16816.F32.BF16 R124, R144, R154.reuse, R124 ;  /* 0x0000009a907c723c */ /* 0x080fee000004187c */
        /* <DEDUP_REMOVED lines=43> */
[--C-:B-1----:R-:W-:Y:S01]  /*c430*/  FFMA.FTZ R138, R219, c[0x0][0x2d0], -R142.reuse ;  /* 0x0000b400db8a7a23 */ /* 0x102fe2000001088e */
[----:B------:R-:W-:Y:S03]  /*c440*/  MOV R219, R188 ;  /* 0x000000bc00db7202 */ /* 0x000fe60000000f00 */
        /* <DEDUP_REMOVED lines=10> */
[C---:B------:R-:W-:Y:S08]  /*c4f0*/  HMMA.16816.F32.BF16 R56, R152.reuse, R164, R56 ;  /* 0x000000a49838723c */ /* 0x040ff00000041838 */
[-C--:B------:R-:W-:Y:S08]  /*c500*/  HMMA.16816.F32.BF16 R60, R152, R166.reuse, R60 ;  /* 0x000000a6983c723c */ /* 0x080ff0000004183c */
[C---:B------:R-:W-:Y:S04]  /*c510*/  HMMA.16816.F32.BF16 R64, R144.reuse, R166, R64 ;  /* 0x000000a69040723c */ /* 0x040fe80000041840 */
[--C-:B-1----:R-:W-:Y:S01]  /*c520*/  FFMA.FTZ R138, R252, c[0x0][0x2d0], -R141.reuse ;  /* 0x0000b400fc8a7a23 */ /* 0x102fe2000001088d */
[----:B------:R-:W-:Y:S01]  /*c530*/  MOV R252, R186 ;  /* 0x000000ba00fc7202 */ /* 0x000fe20000000f00 */
[----:B------:R-:W-:Y:S02]  /*c540*/  FFMA.FTZ R141, R189, c[0x0][0x2d0], -R141 ;  /* 0x0000b400bd8d7a23 */ /* 0x000fe4000001088d */
[-C--:B--2---:R-:W-:Y:S01]  /*c550*/  HMMA.16816.F32.BF16 R68, R144, R148.reuse, R68 ;  /* 0x000000949044723c */ /* 0x084fe20000041844 */
[----:B------:R1:W-:Y:S01]  /*c560*/  MUFU.EX2 R208, R138 ;  /* 0x0000008a00d07308 */ /* 0x0003e20000000800 */
[----:B------:R-:W-:Y:S06]  /*c570*/  LDSM.16.MT88.4 R188, [R228+0x3080] ;  /* 0x00308000e4bc783b */ /* 0x000fec0000004200 */
        /* <DEDUP_REMOVED lines=34> */
[----:B------:R-:W-:Y:S01]  /*c7a0*/  MOV R248, R181 ;  /* 0x000000b500f87202 */ /* 0x000fe20000000f00 */
[----:B------:R-:W-:Y:S01]  /*c7b0*/  FFMA.FTZ R143, R250, c[0x0][0x2d0], -R143 ;  /* 0x0000b400fa8f7a23 */ /* 0x000fe2000001088f */
[----:B------:R-:W-:Y:S01]  /*c7c0*/  MOV R181, R172 ;  /* 0x000000ac00b57202 */ /* 0x000fe20000000f00 */
[----:B------:R1:W-:Y:S01]  /*c7d0*/  MUFU.EX2 R202, R138 ;  /* 0x0000008a00ca7308 */ /* 0x0003e20000000800 */
[----:B------:R-:W-:Y:S03]  /*c7e0*/  MOV R250, R180 ;  /* 0x000000b400fa7202 */ /* 0x000fe60000000f00 */
[----:B------:R-:W-:Y:S02]  /*c7f0*/  MOV R180, R174 ;  /* 0x000000ae00b47202 */ /* 0x000fe40000000f00 */
[----:B--2---:R-:W-:Y:S04]  /*c800*/  F2FP.BF16.PACK_AB R192, R203, R204 ;  /* 0x000000cccbc0723e */ /* 0x004fe800000010ff */
        /* <DEDUP_REMOVED lines=9> */
[----:B------:R1:W2:Y:S01]  /*c8a0*/  MUFU.EX2 R196, R138 ;  /* 0x0000008a00c47308 */ /* 0x0002a20000000800 */
[----:B------:R-:W4:Y:S01]  /*c8b0*/  LDSM.16.MT88.4 R172, [R226+0x3080] ;  /* 0x00308000e2ac783b */ /* 0x000f220000004200 */
[--C-:B-1----:R-:W-:Y:S01]  /*c8c0*/  FFMA.FTZ R138, R213, c[0x0][0x2d0], -R134.reuse ;  /* 0x0000b400d58a7a23 */ /* 0x102fe20000010886 */
[----:B--2---:R-:W-:Y:S01]  /*c8d0*/  F2FP.BF16.PACK_AB R193, R196, R139 ;  /* 0x0000008bc4c1723e */ /* 0x004fe200000010ff */
[----:B------:R-:W-:Y:S01]  /*c8e0*/  FFMA.FTZ R134, R140, c[0x0][0x2d0], -R134 ;  /* 0x0000b4008c867a23 */ /* 0x000fe20000010886 */
[----:B------:R-:W-:Y:S04]  /*c8f0*/  F2FP.BF16.PACK_AB R140, R220, R211 ;  /* 0x000000d3dc8c723e */ /* 0x000fe800000010ff */
[----:B------:R-:W2:Y:S01]  /*c900*/  LDL.LU R213, [R1+0x34] ;  /* 0x0000340001d57983 */ /* 0x000ea20000300800 */
[----:B------:R-:W-:Y:S02]  /*c910*/  MUFU.EX2 R138, R138 ;  /* 0x0000008a008a7308 */ /* 0x000fe40000000800 */
[-C--:B---3--:R-:W-:Y:S01]  /*c920*/  HMMA.16816.F32.BF16 R144, R140, R156.reuse, R4 ;  /* 0x0000009c8c90723c */ /* 0x088fe20000041804 */
[----:B------:R-:W1:Y:S07]  /*c930*/  LDSM.16.MT88.4 R4, [R227+0x3080] ;  /* 0x00308000e304783b */ /* 0x000e6e0000004200 */
[----:B------:R-:W3:Y:S04]  /*c940*/  MUFU.EX2 R134, R134 ;  /* 0x0000008600867308 */ /* 0x000ee80000000800 */
[----:B---3--:R-:W-:Y:S07]  /*c950*/  F2FP.BF16.PACK_AB R195, R134, R138 ;  /* 0x0000008a86c3723e */ /* 0x008fee00000010ff */
[C---:B------:R-:W-:Y:S01]  /*c960*/  HMMA.16816.F32.BF16 R148, R192.reuse, R156, R8 ;  /* 0x0000009cc094723c */ /* 0x040fe20000041808 */
[----:B------:R-:W3:Y:S07]  /*c970*/  LDSM.16.MT88.4 R8, [R225+0x4880] ;  /* 0x00488000e108783b */ /* 0x000eee0000004200 */
[-C--:B------:R-:W-:Y:S01]  /*c980*/  HMMA.16816.F32.BF16 R152, R192, R158.reuse, R12 ;  /* 0x0000009ec098723c */ /* 0x080fe2000004180c */
[----:B------:R-:W5:Y:S07]  /*c990*/  LDSM.16.MT88.4 R12, [R226+0x4880] ;  /* 0x00488000e20c783b */ /* 0x000f6e0000004200 */
[C---:B------:R-:W-:Y:S01]  /*c9a0*/  HMMA.16816.F32.BF16 R156, R140.reuse, R158, R16 ;  /* 0x0000009e8c9c723c */ /* 0x040fe20000041810 */
[----:B------:R-:W1:Y:S07]  /*c9b0*/  LDSM.16.MT88.4 R16, [R228+0x4880] ;  /* 0x00488000e410783b */ /* 0x000e6e0000004200 */
[-C--:B----4-:R-:W-:Y:S07]  /*c9c0*/  HMMA.16816.F32.BF16 R160, R140, R172.reuse, R20 ;  /* 0x000000ac8ca0723c */ /* 0x090fee0000041814 */
[----:B------:R-:W-:Y:S01]  /*c9d0*/  MOV R20, R179 ;  /* 0x000000b300147202 */ /* 0x000fe20000000f00 */
[C---:B------:R-:W-:Y:S01]  /*c9e0*/  HMMA.16816.F32.BF16 R164, R192.reuse, R172, R24 ;  /* 0x000000acc0a4723c */ /* 0x040fe20000041818 */
[----:B------:R-:W4:Y:S03]  /*c9f0*/  LDL.LU R24, [R1+0x30] ;  /* 0x0000300001187983 */ /* 0x000f260000300800 */
[----:B------:R-:W-:Y:S02]  /*ca00*/  MOV R23, R182 ;  /* 0x000000b600177202 */ /* 0x000fe40000000f00 */
[----:B------:R-:W-:Y:S02]  /*ca10*/  MOV R22, R181 ;  /* 0x000000b500167202 */ /* 0x000fe40000000f00 */
[----:B------:R-:W-:Y:S04]  /*ca20*/  MOV R25, R169 ;  /* 0x000000a900197202 */ /* 0x000fe80000000f00 */
[----:B------:R-:W-:Y:S02]  /*ca30*/  MOV R27, R168 ;  /* 0x000000a8001b7202 */ /* 0x000fe40000000f00 */
[-C--:B------:R-:W-:Y:S01]  /*ca40*/  HMMA.16816.F32.BF16 R168, R192, R174.reuse, R28 ;  /* 0x000000aec0a8723c */ /* 0x080fe2000004181c */
[----:B------:R-:W2:Y:S02]  /*ca50*/  LDL.LU R29, [R1+0x28] ;  /* 0x00002800011d7983 */ /* 0x000ea40000300800 */
[----:B------:R-:W-:Y:S02]  /*ca60*/  MOV R26, R178 ;  /* 0x000000b2001a7202 */ /* 0x000fe40000000f00 */
[----:B------:R-:W2:Y:S01]  /*ca70*/  LDL.LU R31, [R1+0x2c] ;  /* 0x00002c00011f7983 */ /* 0x000ea20000300800 */
        /* <DEDUP_REMOVED lines=8> */
[-C--:B-1----:R-:W-:Y:S08]  /*cb00*/  HMMA.16816.F32.BF16 R52, R140, R4.reuse, R52 ;  /* 0x000000048c34723c */ /* 0x082ff00000041834 */
        /* <DEDUP_REMOVED lines=8> */
[-C--:B-----5:R-:W-:Y:S08]  /*cb90*/  HMMA.16816.F32.BF16 R84, R140, R12.reuse, R84 ;  /* 0x0000000c8c54723c */ /* 0x0a0ff00000041854 */
        /* <DEDUP_REMOVED lines=11> */
[----:B----4-:R-:W-:Y:S04]  /*cc50*/  FFMA.FTZ R8, R2, R24, R25 ;  /* 0x0000001802087223 */ /* 0x010fe80000010019 */
[----:B------:R-:W-:Y:S04]  /*cc60*/  FADD.FTZ R8, R20, R8 ;  /* 0x0000000814087221 */ /* 0x000fe80000010000 */
[----:B------:R-:W-:Y:S02]  /*cc70*/  FADD.FTZ R9, R23, R8 ;  /* 0x0000000817097221 */ /* 0x000fe40000010000 */
[----:B--2---:R-:W-:Y:S02]  /*cc80*/  FFMA.FTZ R8, R0, R213, R215 ;  /* 0x000000d500087223 */ /* 0x004fe400000100d7 */
        /* <DEDUP_REMOVED lines=53> */
.L_x_1100:
[----:B------:R-:W2:Y:S01]  /*cfe0*/  S2UR UR27, SR_CTAID.X ;  /* 0x00000000001b79c3 */ /* 0x000ea20000002500 */
[----:B------:R-:W-:-:S02]  /*cff0*/  UISETP.NE.AND UP1, UPT, UR15, URZ, UPT ;  /* 0x0000003f0f00728c */ /* 0x000fc4000bf25270 */
[----:B------:R-:W-:Y:S02]  /*d000*/  ULDC.64 UR4, c[0x0][0x2c8] ;  /* 0x0000b20000047ab9 */ /* 0x000fe40000000a00 */
[----:B------:R-:W-:-:S06]  /*d010*/  UISETP.NE.AND UP0, UPT, UR14, URZ, UPT ;  /* 0x0000003f0e00728c */ /* 0x000fcc000bf05270 */
[----:B------:R-:W-:Y:S01]  /*d020*/  PLOP3.LUT P0, PT, PT, PT, UP0, 0x40, 0x0 ;  /* 0x000000000000781c */ /* 0x000fe20003f0e808 */
[----:B--2---:R-:W-:-:S04]  /*d030*/  ULEA UR27, UR27, 0x7f, 0x7 ;  /* 0x0000007f1b1b7891 */ /* 0x004fc8000f8e383f */
[----:B------:R-:W-:Y:S02]  /*d040*/  UIMAD.WIDE.U32 UR30, UR27, UR4, URZ ;  /* 0x000000041b1e72a5 */ /* 0x000fe4000f8e003f */
[----:B------:R-:W-:Y:S02]  /*d050*/  UIADD3 UR4, UR8, 0x1, -UR12 ;  /* 0x0000000108047890 */ /* 0x000fe4000fffe80c */
[----:B------:R-:W-:-:S03]  /*d060*/  UMOV UR28, UR27 ;  /* 0x0000001b001c7c82 */ /* 0x000fc60008000000 */
[----:B------:R-:W-:Y:S02]  /*d070*/  @UP1 UMOV UR27, UR31 ;  /* 0x0000001f001b1c82 */ /* 0x000fe40008000000 */
[----:B------:R-:W-:-:S03]  /*d080*/  @UP1 USHF.R.U32.HI UR28, URZ, UR5, UR27 ;  /* 0x000000053f1c1299 */ /* 0x000fc6000801161b */
[----:B------:R-:W-:Y:S02]  /*d090*/  ULDC UR27, c[0x0][0x324] ;  /* 0x0000c900001b7ab9 */ /* 0x000fe40000000800 */
[----:B------:R-:W-:-:S04]  /*d0a0*/  UIADD3 UR28, UR4, UR28, URZ ;  /* 0x0000001c041c7290 */ /* 0x000fc8000fffe03f */
[----:B------:R-:W-:Y:S01]  /*d0b0*/  UIADD3 UR27, UR28, -UR27, URZ ;  /* 0x8000001b1c1b7290 */ /* 0x000fe2000fffe03f */
[----:B------:R-:W-:Y:S05]  /*d0c0*/  @P0 BRA `(.L_x_1120) ;  /* 0x0000018000000947 */ /* 0x000fea0003800000 */
[----:B------:R-:W-:-:S06]  /*d0d0*/  UISETP.GT.AND UP0, UPT, UR28, -0x1, UPT ;  /* 0xffffffff1c00788c */ /* 0x000fcc000bf04270 */
[----:B------:R-:W-:-:S13]  /*d0e0*/  PLOP3.LUT P0, PT, PT, PT, UP0, 0x80, 0x0 ;  /* 0x000000000000781c */ /* 0x000fda0003f0f008 */
[----:B------:R-:W-:Y:S05]  /*d0f0*/  @P0 BRA `(.L_x_1121) ;  /* 0x000000a000000947 */ /* 0x000fea0003800000 */
[----:B------:R-:W-:Y:S02]  /*d100*/  UMOV UR5, 0x1 ;  /* 0x0000000100057882 */ /* 0x000fe40000000000 */
[----:B------:R-:W-:Y:S02]  /*d110*/  ULDC UR4, c[0x0][0x32c] ;  /* 0x0000cb0000047ab9 */ /* 0x000fe40000000800 */
[----:B------:R-:W-:Y:S02]  /*d120*/  UISETP.NE.AND UP0, UPT, UR5, UR4, UPT ;  /* 0x000000040500728c */ /* 0x000fe4000bf05270 */
[----:B------:R-:W-:Y:S02]  /*d130*/  ULOP3.LUT UR28, URZ, UR28, URZ, 0x33, !UPT ;  /* 0x0000001c3f1c7292 */ /* 0x000fe4000f8e333f */
[----:B------:R-:W-:Y:S02]  /*d140*/  ULDC.64 UR4, c[0x0][0x330] ;  /* 0x0000cc0000047ab9 */ /* 0x000fe40000000a00 */
[----:B------:R-:W-:-:S07]  /*d150*/  UIMAD.WIDE.U32 UR30, UR28, UR4, URZ ;  /* 0x000000041c1e72a5 */ /* 0x000fce000f8e003f */
[----:B------:R-:W-:Y:S02]  /*d160*/  @UP0 UMOV UR29, UR31 ;  /* 0x0000001f001d0c82 */ /* 0x000fe40008000000 */
[----:B------:R-:W-:-:S04]  /*d170*/  @UP0 USHF.R.U32.HI UR28, URZ, UR5, UR29 ;  /* 0x000000053f1c0299 */ /* 0x000fc8000801161d */
[----:B------:R-:W-:Y:S01]  /*d180*/  ULOP3.LUT UR28, URZ, UR28, URZ, 0x33, !UPT ;  /* 0x0000001c3f1c7292 */ /* 0x000fe2000f8e333f */
[----:B------:R-:W-:Y:S05]  /*d190*/  BRA `(.L_x_1122) ;  /* 0x0000007000007947 */ /* 0x000fea0003800000 */
.L_x_1121:
[----:B------:R-:W-:Y:S02]  /*d1a0*/  UMOV UR5, 0x1 ;  /* 0x0000000100057882 */ /* 0x000fe40000000000 */
[----:B------:R-:W-:Y:S02]  /*d1b0*/  ULDC UR4, c[0x0][0x32c] ;  /* 0x0000cb0000047ab9 */ /* 0x000fe40000000800 */
[----:B------:R-:W-:-:S03]  /*d1c0*/  UISETP.NE.AND UP0, UPT, UR5, UR4, UPT ;  /* 0x000000040500728c */ /* 0x000fc6000bf05270 */
[----:B------:R-:W-:Y:S02]  /*d1d0*/  ULDC.64 UR4, c[0x0][0x330] ;  /* 0x0000cc0000047ab9 */ /* 0x000fe40000000a00 */
[----:B------:R-:W-:-:S07]  /*d1e0*/  UIMAD.WIDE.U32 UR30, UR28, UR4, URZ ;  /* 0x000000041c1e72a5 */ /* 0x000fce000f8e003f */
[----:B------:R-:W-:Y:S02]  /*d1f0*/  @UP0 UMOV UR29, UR31 ;  /* 0x0000001f001d0c82 */ /* 0x000fe40008000000 */
[----:B------:R-:W-:Y:S02]  /*d200*/  @UP0 USHF.R.U32.HI UR28, URZ, UR5, UR29 ;  /* 0x000000053f1c0299 */ /* 0x000fe4000801161d */
.L_x_1122:
[----:B------:R-:W-:Y:S02]  /*d210*/  ULDC UR4, c[0x0][0x32c] ;  /* 0x0000cb0000047ab9 */ /* 0x000fe40000000800 */
[----:B------:R-:W-:-:S04]  /*d220*/  UIMAD UR4, UR28, UR4, URZ ;  /* 0x000000041c0472a4 */ /* 0x000fc8000f8e023f */
[----:B------:R-:W-:-:S04]  /*d230*/  UISETP.LT.AND UP0, UPT, UR27, UR4, UPT ;  /* 0x000000041b00728c */ /* 0x000fc8000bf01270 */
[----:B------:R-:W-:-:S04]  /*d240*/  USEL UR27, UR27, UR4, !UP0 ;  /* 0x000000041b1b7287 */ /* 0x000fc8000c000000 */
.L_x_1120:
        /* <DEDUP_REMOVED lines=22> */
.L_x_1126:
        /* <DEDUP_REMOVED lines=18> */
[----:B------:R-:W-:Y:S01]  /*d4d0*/  SHF.R.S32.HI R0, RZ, 0x1f, R243 ;  /* 0x0000001fff007819 */ /* 0x000fe200000114f3 */
[----:B------:R-:W-:Y:S01]  /*d4e0*/  IMAD.WIDE.U32 R4, R243, c[0x0][0x208], RZ ;  /* 0x00008200f3047a25 */ /* 0x000fe200078e00ff */
[----:B-1----:R-:W-:Y:S02]  /*d4f0*/  SHF.R.S32.HI R3, RZ, 0x1f, R242 ;  /* 0x0000001fff037819 */ /* 0x002fe400000114f2 */
        /* <DEDUP_REMOVED lines=21> */
[C-C-:B---3--:R-:W-:Y:S01]  /*d650*/  IMAD.X R15, R5.reuse, 0x1, R249.reuse, P0 ;  /* 0x00000001050f7824 */ /* 0x148fe200000e06f9 */
[----:B------:R-:W-:Y:S01]  /*d660*/  IADD3 R8, P0, R8, R247, RZ ;  /* 0x000000f708087210 */ /* 0x000fe20007f1e0ff */
[--C-:B------:R-:W-:Y:S01]  /*d670*/  IMAD.X R13, R5, 0x1, R248.reuse, P2 ;  /* 0x00000001050d7824 */ /* 0x100fe200010e06f8 */
[----:B------:R-:W-:Y:S01]  /*d680*/  IADD3 R6, P2, R3, R134, RZ ;  /* 0x0000008603067210 */ /* 0x000fe20007f5e0ff */
[C---:B------:R-:W-:Y:S02]  /*d690*/  IMAD.X R11, R7.reuse, 0x1, R249, P1 ;  /* 0x00000001070b7824 */ /* 0x040fe400008e06f9 */
[--C-:B------:R-:W-:Y:S01]  /*d6a0*/  IMAD.X R9, R7, 0x1, R248.reuse, P0 ;  /* 0x0000000107097824 */ /* 0x100fe200000e06f8 */
        /* <DEDUP_REMOVED lines=10> */
.L_x_1124:
        /* <DEDUP_REMOVED lines=231> */
[----:B----4-:R-:W-:Y:S01]  /*e5c0*/  IADD3 R16, -R133, 0x10, RZ ;  /* 0x0000001085107810 */ /* 0x010fe20007ffe1ff */
[----:B------:R-:W3:Y:S03]  /*e5d0*/  LDL R20, [R1] ;  /* 0x0000000001147983 */ /* 0x000ee60000100800 */
        /* <DEDUP_REMOVED lines=13> */
[----:B------:R2:W4:Y:S04]  /*e6b0*/  @!P3 LDG.E R242, [R4.64] ;  /* 0x0000001604f2b981 */ /* 0x000528000c1e1900 */
[----:B------:R-:W-:Y:S04]  /*e6c0*/  IMAD R0, R0, c[0x0][0x1e0], RZ ;  /* 0x0000780000007a24 */ /* 0x000fe800078e02ff */
[C---:B------:R-:W-:Y:S02]  /*e6d0*/  IMAD R0, R243.reuse, c[0x0][0x1e4], R0 ;  /* 0x00007900f3007a24 */ /* 0x040fe400078e0200 */
[----:B--2---:R-:W-:Y:S04]  /*e6e0*/  IMAD.WIDE.U32 R4, R243, c[0x0][0x1e0], RZ ;  /* 0x00007800f3047a25 */ /* 0x004fe800078e00ff */
[----:B------:R-:W-:Y:S01]  /*e6f0*/  IMAD.IADD R5, R5, 0x1, R0 ;  /* 0x0000000105057824 */ /* 0x000fe200078e0200 */
[----:B----4-:R-:W-:Y:S03]  /*e700*/  SHF.R.S32.HI R3, RZ, 0x1f, R242 ;  /* 0x0000001fff037819 */ /* 0x010fe600000114f2 */
        /* <DEDUP_REMOVED lines=16> */
[C-C-:B-1----:R-:W-:Y:S01]  /*e810*/  IMAD.X R15, R5.reuse, 0x1, R249.reuse, P0 ;  /* 0x00000001050f7824 */ /* 0x142fe200000e06f9 */
[----:B------:R-:W-:Y:S01]  /*e820*/  IADD3 R8, P0, R8, R247, RZ ;  /* 0x000000f708087210 */ /* 0x000fe20007f1e0ff */
[--C-:B------:R-:W-:Y:S01]  /*e830*/  IMAD.X R13, R5, 0x1, R248.reuse, P2 ;  /* 0x00000001050d7824 */ /* 0x100fe200010e06f8 */
[----:B---3--:R-:W-:Y:S02]  /*e840*/  IADD3 R6, P2, R3, R134, RZ ;  /* 0x0000008603067210 */ /* 0x008fe40007f5e0ff */
        /* <DEDUP_REMOVED lines=12> */
.L_x_1125:
[----:B--23--:R-:W-:Y:S01]  /*e910*/  FMNMX.FTZ R137, R143, R2, !PT ;  /* 0x000000028f897209 */ /* 0x00cfe20007810000 */
[----:B-1--4-:R-:W-:Y:S01]  /*e920*/  LDSM.16.MT88.4 R20, [R225+0x2080] ;  /* 0x00208000e114783b */ /* 0x012fe20000004200 */
[----:B------:R-:W-:Y:S01]  /*e930*/  FMNMX.FTZ R0, R201, R138, !PT ;  /* 0x0000008ac9007209 */ /* 0x000fe20007810000 */
[----:B------:R-:W-:Y:S01]  /*e940*/  UISETP.GT.AND UP0, UPT, UR26, UR4, UPT ;  /* 0x000000041a00728c */ /* 0x000fe2000bf04270 */
[----:B------:R-:W-:Y:S01]  /*e950*/  FMNMX.FTZ R137, R195, R137, !PT ;  /* 0x00000089c3897209 */ /* 0x000fe20007810000 */
[----:B------:R-:W-:Y:S01]  /*e960*/  UIADD3 UR26, UR26, -0x1, URZ ;  /* 0xffffffff1a1a7890 */ /* 0x000fe2000fffe03f */
        /* <DEDUP_REMOVED lines=24> */
[----:B------:R-:W-:Y:S01]  /*eaf0*/  SHFL.BFLY PT, R4, R137, 0x2, 0x1f ;  /* 0x0c401f0089047f89 */ /* 0x000fe200000e0000 */
        /* <DEDUP_REMOVED lines=11> */
[----:B------:R-:W-:Y:S01]  /*ebb0*/  SHFL.BFLY PT, R135, R0, 0x2, 0x1f ;  /* 0x0c401f0000877f89 */ /* 0x000fe200000e0000 */
[----:B------:R-:W-:Y:S07]  /*ebc0*/  FMNMX.FTZ R3, R216, R3, !PT ;  /* 0x00000003d8037209 */ /* 0x000fee0007810000 */
[----:B------:R-:W1:Y:S02]  /*ebd0*/  SHFL.BFLY PT, R5, R3, 0x2, 0x1f ;  /* 0x0c401f0003057f89 */ /* 0x000e6400000e0000 */
[----:B-1----:R-:W-:Y:S02]  /*ebe0*/  FMNMX.FTZ R3, R3, R5, !PT ;  /* 0x0000000503037209 */ /* 0x002fe40007810000 */
[----:B------:R-:W-:Y:S02]  /*ebf0*/  FMNMX.FTZ R137, R137, R4, !PT ;  /* 0x0000000489897209 */ /* 0x000fe40007810000 */
[----:B------:R-:W-:Y:S02]  /*ec00*/  FMNMX.FTZ R4, R200, R139, !PT ;  /* 0x0000008bc8047209 */ /* 0x000fe40007810000 */
[----:B------:R-:W1:Y:S01]  /*ec10*/  SHFL.BFLY PT, R136, R3, 0x1, 0x1f ;  /* 0x0c201f0003887f89 */ /* 0x000e6200000e0000 */
[----:B------:R-:W-:Y:S02]  /*ec20*/  FMNMX.FTZ R135, R0, R135, !PT ;  /* 0x0000008700877209 */ /* 0x000fe40007810000 */
[----:B------:R-:W-:Y:S04]  /*ec30*/  FMNMX.FTZ R4, R206, R4, !PT ;  /* 0x00000004ce047209 */ /* 0x000fe80007810000 */
[----:B------:R-:W-:Y:S01]  /*ec40*/  FMNMX.FTZ R4, R203, R4, !PT ;  /* 0x00000004cb047209 */ /* 0x000fe20007810000 */
[----:B------:R-:W2:Y:S03]  /*ec50*/  SHFL.BFLY PT, R6, R137, 0x1, 0x1f ;  /* 0x0c201f0089067f89 */ /* 0x000ea600000e0000 */
[----:B------:R-:W-:Y:S04]  /*ec60*/  FMNMX.FTZ R4, R202, R4, !PT ;  /* 0x00000004ca047209 */ /* 0x000fe80007810000 */
[----:B------:R-:W-:Y:S01]  /*ec70*/  FMNMX.FTZ R4, R221, R4, !PT ;  /* 0x00000004dd047209 */ /* 0x000fe20007810000 */
[----:B------:R-:W3:Y:S03]  /*ec80*/  SHFL.BFLY PT, R5, R135, 0x1, 0x1f ;  /* 0x0c201f0087057f89 */ /* 0x000ee600000e0000 */
[----:B------:R-:W-:Y:S04]  /*ec90*/  FMNMX.FTZ R0, R222, R4, !PT ;  /* 0x00000004de007209 */ /* 0x000fe80007810000 */
[----:B------:R-:W-:Y:S02]  /*eca0*/  FMNMX.FTZ R0, R245, R0, !PT ;  /* 0x00000000f5007209 */ /* 0x000fe40007810000 */
[----:B-1----:R-:W-:Y:S02]  /*ecb0*/  FMNMX.FTZ R136, R3, R136, !PT ;  /* 0x0000008803887209 */ /* 0x002fe40007810000 */
[----:B------:R-:W-:Y:S04]  /*ecc0*/  FMNMX.FTZ R4, R246, R0, !PT ;  /* 0x00000000f6047209 */ /* 0x000fe80007810000 */
[----:B------:R-:W-:Y:S02]  /*ecd0*/  FMNMX.FTZ R4, R219, R4, !PT ;  /* 0x00000004db047209 */ /* 0x000fe40007810000 */
[----:B--2---:R-:W-:Y:S05]  /*ece0*/  FMNMX.FTZ R137, R137, R6, !PT ;  /* 0x0000000689897209 */ /* 0x004fea0007810000 */
[----:B------:R-:W-:Y:S01]  /*ecf0*/  FADD.FTZ R0, -R137, R2 ;  /* 0x0000000289007221 */ /* 0x000fe20000010100 */
[----:B---3--:R-:W-:Y:S01]  /*ed00*/  FMNMX.FTZ R135, R135, R5, !PT ;  /* 0x0000000587877209 */ /* 0x008fe20007810000 */
[----:B------:R-:W-:Y:S02]  /*ed10*/  FMUL.FTZ R196, R137, c[0x0][0x2d0] ;  /* 0x0000b40089c47a20 */ /* 0x000fe40000410000 */
[----:B------:R-:W-:Y:S01]  /*ed20*/  FMUL.FTZ R2, R0, c[0x0][0x2d0] ;  /* 0x0000b40000027a20 */ /* 0x000fe20000410000 */
[----:B------:R-:W-:Y:S01]  /*ed30*/  FMNMX.FTZ R0, R35, R4, !PT ;  /* 0x0000000423007209 */ /* 0x000fe20007810000 */
[----:B------:R-:W-:Y:S02]  /*ed40*/  FFMA.FTZ R4, R143, c[0x0][0x2d0], -R196 ;  /* 0x0000b4008f047a23 */ /* 0x000fe400000108c4 */
[----:B-----5:R1:W2:Y:S01]  /*ed50*/  MUFU.EX2 R134, R2 ;  /* 0x0000000200867308 */ /* 0x0202a20000000800 */
[----:B------:R-:W-:Y:S01]  /*ed60*/  FMNMX.FTZ R0, R140, R0, !PT ;  /* 0x000000008c007209 */ /* 0x000fe20007810000 */
[----:B------:R-:W-:Y:S03]  /*ed70*/  FMUL.FTZ R143, R135, c[0x0][0x2d0] ;  /* 0x0000b400878f7a20 */ /* 0x000fe60000410000 */
[----:B------:R-:W-:Y:S05]  /*ed80*/  FMNMX.FTZ R0, R141, R0, !PT ;  /* 0x000000008d007209 */ /* 0x000fea0007810000 */
[----:B------:R-:W3:Y:S01]  /*ed90*/  SHFL.BFLY PT, R3, R0, 0x2, 0x1f ;  /* 0x0c401f0000037f89 */ /* 0x000ee200000e0000 */
[----:B------:R-:W-:Y:S01]  /*eda0*/  MUFU.EX2 R32, R4 ;  /* 0x0000000400207308 */ /* 0x000fe20000000800 */
[----:B-1----:R-:W-:Y:S02]  /*edb0*/  FADD.FTZ R2, -R136, R132 ;  /* 0x0000008488027221 */ /* 0x002fe40000010100 */
[----:B--2---:R-:W-:Y:S02]  /*edc0*/  FMUL.FTZ R16, R134, R156 ;  /* 0x0000009c86107220 */ /* 0x004fe40000410000 */
[----:B------:R-:W-:Y:S02]  /*edd0*/  FMUL.FTZ R2, R2, c[0x0][0x2d0] ;  /* 0x0000b40002027a20 */ /* 0x000fe40000410000 */
[C---:B------:R-:W-:Y:S03]  /*ede0*/  FMUL.FTZ R48, R134.reuse, R188 ;  /* 0x000000bc86307220 */ /* 0x040fe60000410000 */
[----:B------:R1:W2:Y:S01]  /*edf0*/  MUFU.EX2 R133, R2 ;  /* 0x0000000200857308 */ /* 0x0002a20000000800 */
[----:B------:R-:W-:Y:S01]  /*ee00*/  FMUL.FTZ R49, R134, R189 ;  /* 0x000000bd86317220 */ /* 0x000fe20000410000 */
[----:B---3--:R-:W-:Y:S01]  /*ee10*/  FMNMX.FTZ R0, R0, R3, !PT ;  /* 0x0000000300007209 */ /* 0x008fe20007810000 */
[----:B------:R-:W-:Y:S02]  /*ee20*/  FFMA.FTZ R3, R17, c[0x0][0x2d0], -R196 ;  /* 0x0000b40011037a23 */ /* 0x000fe400000108c4 */
        /* <DEDUP_REMOVED lines=12> */
[----:B--2---:R-:W-:Y:S02]  /*eef0*/  FMUL.FTZ R6, R133, R146 ;  /* 0x0000009285067220 */ /* 0x004fe40000410000 */
[----:B------:R-:W-:Y:S02]  /*ef00*/  FMUL.FTZ R2, R2, c[0x0][0x2d0] ;  /* 0x0000b40002027a20 */ /* 0x000fe40000410000 */
[--C-:B------:R-:W-:Y:S02]  /*ef10*/  FFMA.FTZ R138, R207, c[0x0][0x2d0], -R196.reuse ;  /* 0x0000b400cf8a7a23 */ /* 0x100fe400000108c4 */
[----:B------:R1:W2:Y:S01]  /*ef20*/  MUFU.EX2 R132, R2 ;  /* 0x0000000200847308 */ /* 0x0002a20000000800 */
[C---:B------:R-:W-:Y:S02]  /*ef30*/  FMUL.FTZ R50, R133.reuse, R190 ;  /* 0x000000be85327220 */ /* 0x040fe40000410000 */
[C---:B------:R-:W-:Y:S02]  /*ef40*/  FMUL.FTZ R51, R133.reuse, R191 ;  /* 0x000000bf85337220 */ /* 0x040fe40000410000 */
[C---:B------:R-:W-:Y:S01]  /*ef50*/  FMUL.FTZ R54, R133.reuse, R54 ;  /* 0x0000003685367220 */ /* 0x040fe20000410000 */
[----:B------:R-:W-:Y:S01]  /*ef60*/  LDSM.16.MT88.4 R188, [R228+0x3080] ;  /* 0x00308000e4bc783b */ /* 0x000fe20000004200 */
        /* <DEDUP_REMOVED lines=10> */
[C---:B--2---:R-:W-:Y:S02]  /*f010*/  FMUL.FTZ R12, R132.reuse, R152 ;  /* 0x00000098840c7220 */ /* 0x044fe40000410000 */
        /* <DEDUP_REMOVED lines=18> */
[C---:B------:R-:W-:Y:S02]  /*f140*/  FMUL.FTZ R88, R132.reuse, R88 ;  /* 0x0000005884587220 */ /* 0x040fe40000410000 */
[C---:B------:R-:W-:Y:S02]  /*f150*/  FMUL.FTZ R89, R132.reuse, R89 ;  /* 0x0000005984597220 */ /* 0x040fe40000410000 */
[C---:B------:R-:W-:Y:S01]  /*f160*/  FMUL.FTZ R92, R132.reuse, R92 ;  /* 0x0000005c845c7220 */ /* 0x040fe20000410000 */
[----:B------:R2:W-:Y:S01]  /*f170*/  MUFU.EX2 R28, R3 ;  /* 0x00000003001c7308 */ /* 0x0005e20000000800 */
[----:B------:R-:W-:Y:S02]  /*f180*/  FMUL.FTZ R93, R132, R93 ;  /* 0x0000005d845d7220 */ /* 0x000fe40000410000 */
[C---:B------:R-:W-:Y:S02]  /*f190*/  FMUL.FTZ R96, R134.reuse, R96 ;  /* 0x0000006086607220 */ /* 0x040fe40000410000 */
[C---:B------:R-:W-:Y:S02]  /*f1a0*/  FMUL.FTZ R97, R134.reuse, R97 ;  /* 0x0000006186617220 */ /* 0x040fe40000410000 */
[C---:B------:R-:W-:Y:S02]  /*f1b0*/  FMUL.FTZ R98, R133.reuse, R98 ;  /* 0x0000006285627220 */ /* 0x040fe40000410000 */
[C---:B------:R-:W-:Y:S02]  /*f1c0*/  FMUL.FTZ R99, R133.reuse, R99 ;  /* 0x0000006385637220 */ /* 0x040fe40000410000 */
[C---:B------:R-:W-:Y:S02]  /*f1d0*/  FMUL.FTZ R100, R134.reuse, R100 ;  /* 0x0000006486647220 */ /* 0x040fe40000410000 */
[----:B------:R-:W-:Y:S01]  /*f1e0*/  FMUL.FTZ R101, R134, R101 ;  /* 0x0000006586657220 */ /* 0x000fe20000410000 */
[----:B-1----:R-:W1:Y:S01]  /*f1f0*/  SHFL.BFLY PT, R2, R0, 0x1, 0x1f ;  /* 0x0c201f0000027f89 */ /* 0x002e6200000e0000 */
[C---:B------:R-:W-:Y:S02]  /*f200*/  FMUL.FTZ R102, R133.reuse, R102 ;  /* 0x0000006685667220 */ /* 0x040fe40000410000 */
[C---:B------:R-:W-:Y:S02]  /*f210*/  FMUL.FTZ R103, R133.reuse, R103 ;  /* 0x0000006785677220 */ /* 0x040fe40000410000 */
[C---:B------:R-:W-:Y:S02]  /*f220*/  FMUL.FTZ R104, R132.reuse, R104 ;  /* 0x0000006884687220 */ /* 0x040fe40000410000 */
[C---:B------:R-:W-:Y:S02]  /*f230*/  FMUL.FTZ R105, R132.reuse, R105 ;  /* 0x0000006984697220 */ /* 0x040fe40000410000 */
[----:B------:R-:W-:Y:S02]  /*f240*/  FMUL.FTZ R108, R132, R108 ;  /* 0x0000006c846c7220 */ /* 0x000fe40000410000 */
[--C-:B--2---:R-:W-:Y:S01]  /*f250*/  FFMA.FTZ R3, R204, c[0x0][0x2d0], -R142.reuse ;  /* 0x0000b400cc037a23 */ /* 0x104fe2000001088e */
[----:B------:R-:W-:Y:S01]  /*f260*/  MOV R204, R33 ;  /* 0x0000002100cc7202 */ /* 0x000fe20000000f00 */
[----:B------:R-:W-:Y:S02]  /*f270*/  FMUL.FTZ R33, R134, R173 ;  /* 0x000000ad86217220 */ /* 0x000fe40000410000 */
[----:B------:R2:W-:Y:S01]  /*f280*/  MUFU.EX2 R9, R3 ;  /* 0x0000000300097308 */ /* 0x0005e20000000800 */
[----:B------:R-:W-:Y:S02]  /*f290*/  FMUL.FTZ R109, R132, R109 ;  /* 0x0000006d846d7220 */ /* 0x000fe40000410000 */
[C---:B------:R-:W-:Y:S02]  /*f2a0*/  FMUL.FTZ R112, R134.reuse, R112 ;  /* 0x0000007086707220 */ /* 0x040fe40000410000 */
[C---:B------:R-:W-:Y:S02]  /*f2b0*/  FMUL.FTZ R113, R134.reuse, R113 ;  /* 0x0000007186717220 */ /* 0x040fe40000410000 */
[C---:B------:R-:W-:Y:S02]  /*f2c0*/  FMUL.FTZ R114, R133.reuse, R114 ;  /* 0x0000007285727220 */ /* 0x040fe40000410000 */
[C---:B------:R-:W-:Y:S02]  /*f2d0*/  FMUL.FTZ R115, R133.reuse, R115 ;  /* 0x0000007385737220 */ /* 0x040fe40000410000 */
[C---:B------:R-:W-:Y:S02]  /*f2e0*/  FMUL.FTZ R116, R134.reuse, R116 ;  /* 0x0000007486747220 */ /* 0x040fe40000410000 */
[----:B------:R-:W-:Y:S02]  /*f2f0*/  FMUL.FTZ R117, R134, R117 ;  /* 0x0000007586757220 */ /* 0x000fe40000410000 */
[C---:B------:R-:W-:Y:S02]  /*f300*/  FMUL.FTZ R118, R133.reuse, R118 ;  /* 0x0000007685767220 */ /* 0x040fe40000410000 */
[C---:B------:R-:W-:Y:S02]  /*f310*/  FMUL.FTZ R119, R133.reuse, R119 ;  /* 0x0000007785777220 */ /* 0x040fe40000410000 */
[C---:B------:R-:W-:Y:S02]  /*f320*/  FMUL.FTZ R120, R132.reuse, R120 ;  /* 0x0000007884787220 */ /* 0x040fe40000410000 */
[C---:B------:R-:W-:Y:S02]  /*f330*/  FMUL.FTZ R121, R132.reuse, R121 ;  /* 0x0000007984797220 */ /* 0x040fe40000410000 */
[----:B------:R-:W-:Y:S02]  /*f340*/  FMUL.FTZ R124, R132, R124 ;  /* 0x0000007c847c7220 */ /* 0x000fe40000410000 */
[--C-:B--2---:R-:W-:Y:S02]  /*f350*/  FFMA.FTZ R3, R18, c[0x0][0x2d0], -R142.reuse ;  /* 0x0000b40012037a23 */ /* 0x104fe4000001088e */
[C---:B------:R-:W-:Y:S02]  /*f360*/  FMUL.FTZ R18, R133.reuse, R158 ;  /* 0x0000009e85127220 */ /* 0x040fe40000410000 */
[----:B------:R1:W-:Y:S01]  /*f370*/  MUFU.EX2 R24, R3 ;  /* 0x0000000300187308 */ /* 0x0003e20000000800 */
        /* <DEDUP_REMOVED lines=15> */
[----:B------:R1:W3:Y:S01]  /*f470*/  MUFU.EX2 R10, R2 ;  /* 0x00000002000a7308 */ /* 0x0002e20000000800 */
[----:B------:R-:W-:Y:S01]  /*f480*/  MOV R184, R205 ;  /* 0x000000cd00b87202 */ /* 0x000fe20000000f00 */
[----:B--2---:R-:W-:Y:S01]  /*f490*/  FADD.FTZ R0, -R3, R139 ;  /* 0x0000008b03007221 */ /* 0x004fe20000010100 */
[----:B------:R-:W-:Y:S03]  /*f4a0*/  MOV R139, R30 ;  /* 0x0000001e008b7202 */ /* 0x000fe60000000f00 */
[----:B------:R-:W-:Y:S02]  /*f4b0*/  FMUL.FTZ R0, R0, c[0x0][0x2d0] ;  /* 0x0000b40000007a20 */ /* 0x000fe40000410000 */
[----:B------:R-:W-:Y:S04]  /*f4c0*/  FFMA.FTZ R139, R139, c[0x0][0x2d0], -R142 ;  /* 0x0000b4008b8b7a23 */ /* 0x000fe8000001088e */
[----:B------:R-:W2:Y:S01]  /*f4d0*/  MUFU.EX2 R0, R0 ;  /* 0x0000000000007308 */ /* 0x000ea20000000800 */
[--C-:B-1----:R-:W-:Y:S01]  /*f4e0*/  FFMA.FTZ R2, R194, c[0x0][0x2d0], -R143.reuse ;  /* 0x0000b400c2027a23 */ /* 0x102fe2000001088f */
[----:B---3--:R-:W-:Y:S08]  /*f4f0*/  MOV R194, R10 ;  /* 0x0000000a00c27202 */ /* 0x008ff00000000f00 */
[----:B------:R1:W3:Y:S01]  /*f500*/  MUFU.EX2 R27, R2 ;  /* 0x00000002001b7308 */ /* 0x0002e20000000800 */
[C---:B--2---:R-:W-:Y:S02]  /*f510*/  FMUL.FTZ R10, R0.reuse, R150 ;  /* 0x00000096000a7220 */ /* 0x044fe40000410000 */
[C---:B------:R-:W-:Y:S02]  /*f520*/  FMUL.FTZ R11, R0.reuse, R151 ;  /* 0x00000097000b7220 */ /* 0x040fe40000410000 */
[C---:B------:R-:W-:Y:S02]  /*f530*/  FMUL.FTZ R26, R0.reuse, R166 ;  /* 0x000000a6001a7220 */ /* 0x040fe40000410000 */
[C---:B------:R-:W-:Y:S02]  /*f540*/  FMUL.FTZ R14, R0.reuse, R154 ;  /* 0x0000009a000e7220 */ /* 0x040fe40000410000 */
[C---:B------:R-:W-:Y:S02]  /*f550*/  FMUL.FTZ R15, R0.reuse, R155 ;  /* 0x0000009b000f7220 */ /* 0x040fe40000410000 */
[----:B------:R-:W-:Y:S01]  /*f560*/  FMUL.FTZ R30, R0, R170 ;  /* 0x000000aa001e7220 */ /* 0x000fe20000410000 */
[----:B------:R-:W2:Y:S01]  /*f570*/  LDSM.16.MT88.4 R152, [R228+0x2080] ;  /* 0x00208000e498783b */ /* 0x000ea20000004200 */
[--C-:B-1----:R-:W-:Y:S01]  /*f580*/  FFMA.FTZ R2, R193, c[0x0][0x2d0], -R143.reuse ;  /* 0x0000b400c1027a23 */ /* 0x102fe2000001088f */
[----:B------:R-:W-:Y:S01]  /*f590*/  MOV R193, R9 ;  /* 0x0000000900c17202 */ /* 0x000fe20000000f00 */
[----:B------:R-:W-:Y:S01]  /*f5a0*/  FMUL.FTZ R9, R132, R149 ;  /* 0x0000009584097220 */ /* 0x000fe20000410000 */
[----:B---3--:R-:W-:Y:S01]  /*f5b0*/  MOV R166, R27 ;  /* 0x0000001b00a67202 */ /* 0x008fe20000000f00 */
[----:B------:R1:W3:Y:S01]  /*f5c0*/  MUFU.EX2 R5, R2 ;  /* 0x0000000200057308 */ /* 0x0002e20000000800 */
[C---:B------:R-:W-:Y:S02]  /*f5d0*/  FMUL.FTZ R42, R0.reuse, R182 ;  /* 0x000000b6002a7220 */ /* 0x040fe40000410000 */
[C---:B------:R-:W-:Y:S01]  /*f5e0*/  FMUL.FTZ R43, R0.reuse, R183 ;  /* 0x000000b7002b7220 */ /* 0x040fe20000410000 */
[----:B------:R-:W-:Y:S01]  /*f5f0*/  MOV R183, R204 ;  /* 0x000000cc00b77202 */ /* 0x000fe20000000f00 */
        /* <DEDUP_REMOVED lines=13> */
[----:B---3--:R-:W-:Y:S01]  /*f6d0*/  MOV R200, R5 ;  /* 0x0000000500c87202 */ /* 0x008fe20000000f00 */
[----:B------:R-:W-:Y:S01]  /*f6e0*/  FMUL.FTZ R5, R134, R145 ;  /* 0x0000009186057220 */ /* 0x000fe20000410000 */
[-C--:B------:R-:W-:Y:S01]  /*f6f0*/  F2FP.BF16.PACK_AB R145, R193, R28.reuse ;  /* 0x0000001cc191723e */ /* 0x080fe200000010ff */
[----:B------:R1:W-:Y:S01]  /*f700*/  MUFU.EX2 R192, R4 ;  /* 0x0000000400c07308 */ /* 0x0003e20000000800 */
[----:B------:R-:W-:Y:S01]  /*f710*/  F2FP.BF16.PACK_AB R150, R200, R27 ;  /* 0x0000001bc896723e */ /* 0x000fe200000010ff */
[----:B------:R-:W-:Y:S01]  /*f720*/  FMUL.FTZ R27, R0, R167 ;  /* 0x000000a7001b7220 */ /* 0x000fe20000410000 */
[----:B------:R-:W-:Y:S01]  /*f730*/  MOV R167, R28 ;  /* 0x0000001c00a77202 */ /* 0x000fe20000000f00 */
[----:B------:R-:W-:Y:S02]  /*f740*/  FMUL.FTZ R28, R132, R168 ;  /* 0x000000a8841c7220 */ /* 0x000fe40000410000 */
        /* <DEDUP_REMOVED lines=9> */
[--C-:B-1----:R-:W-:Y:S01]  /*f7e0*/  FFMA.FTZ R4, R206, c[0x0][0x2d0], -R2.reuse ;  /* 0x0000b400ce047a23 */ /* 0x102fe20000010802 */
[----:B------:R-:W-:Y:S01]  /*f7f0*/  MOV R206, R8 ;  /* 0x0000000800ce7202 */ /* 0x000fe20000000f00 */
[----:B------:R-:W-:Y:S01]  /*f800*/  FMUL.FTZ R8, R132, R148 ;  /* 0x0000009484087220 */ /* 0x000fe20000410000 */
[----:B------:R-:W-:Y:S01]  /*f810*/  F2FP.BF16.PACK_AB R148, R194, R195 ;  /* 0x000000c3c294723e */ /* 0x000fe200000010ff */
[----:B------:R1:W3:Y:S01]  /*f820*/  MUFU.EX2 R29, R4 ;  /* 0x00000004001d7308 */ /* 0x0002e20000000800 */
[C---:B------:R-:W-:Y:S02]  /*f830*/  FMUL.FTZ R126, R0.reuse, R126 ;  /* 0x0000007e007e7220 */ /* 0x040fe40000410000 */
[----:B------:R-:W-:Y:S02]  /*f840*/  FMUL.FTZ R127, R0, R127 ;  /* 0x0000007f007f7220 */ /* 0x000fe40000410000 */
[--C-:B------:R-:W-:Y:S02]  /*f850*/  FFMA.FTZ R140, R140, c[0x0][0x2d0], -R2.reuse ;  /* 0x0000b4008c8c7a23 */ /* 0x100fe40000010802 */
[--C-:B-1----:R-:W-:Y:S01]  /*f860*/  FFMA.FTZ R4, R203, c[0x0][0x2d0], -R2.reuse ;  /* 0x0000b400cb047a23 */ /* 0x102fe20000010802 */
[----:B---3--:R-:W-:Y:S02]  /*f870*/  F2FP.BF16.PACK_AB R149, R29, R192 ;  /* 0x000000c01d95723e */ /* 0x008fe400000010ff */
[----:B------:R-:W-:Y:S01]  /*f880*/  MOV R203, R35 ;  /* 0x0000002300cb7202 */ /* 0x000fe20000000f00 */
[----:B------:R1:W3:Y:S01]  /*f890*/  MUFU.EX2 R40, R4 ;  /* 0x0000000400287308 */ /* 0x0002e20000000800 */
[C---:B------:R-:W-:Y:S02]  /*f8a0*/  FMUL.FTZ R35, R133.reuse, R175 ;  /* 0x000000af85237220 */ /* 0x040fe40000410000 */
[----:B------:R-:W-:Y:S01]  /*f8b0*/  MOV R185, R203 ;  /* 0x000000cb00b97202 */ /* 0x000fe20000000f00 */
[----:B-1----:R-:W-:Y:S01]  /*f8c0*/  FFMA.FTZ R4, R202, c[0x0][0x2d0], -R2 ;  /* 0x0000b400ca047a23 */ /* 0x002fe20000010802 */
[----:B------:R-:W-:Y:S01]  /*f8d0*/  MOV R202, R7 ;  /* 0x0000000700ca7202 */ /* 0x000fe20000000f00 */
[----:B------:R-:W-:Y:S01]  /*f8e0*/  FMUL.FTZ R7, R133, R147 ;  /* 0x0000009385077220 */ /* 0x000fe20000410000 */
[----:B------:R-:W-:Y:S03]  /*f8f0*/  F2FP.BF16.PACK_AB R147, R206, R24 ;  /* 0x00000018ce93723e */ /* 0x000fe600000010ff */
[----:B------:R1:W4:Y:S01]  /*f900*/  MUFU.EX2 R201, R4 ;  /* 0x0000000400c97308 */ /* 0x0003220000000800 */
[----:B------:R-:W-:Y:S02]  /*f910*/  F2FP.BF16.PACK_AB R146, R202, R25 ;  /* 0x00000019ca92723e */ /* 0x000fe400000010ff */
[----:B---3--:R-:W-:Y:S01]  /*f920*/  MOV R168, R40 ;  /* 0x0000002800a87202 */ /* 0x008fe20000000f00 */
[----:B-1----:R-:W-:Y:S01]  /*f930*/  FMUL.FTZ R4, R134, R144 ;  /* 0x0000009086047220 */ /* 0x002fe20000410000 */
[----:B------:R-:W-:Y:S02]  /*f940*/  F2FP.BF16.PACK_AB R144, R31, R32 ;  /* 0x000000201f90723e */ /* 0x000fe400000010ff */
[----:B----4-:R-:W-:Y:S01]  /*f950*/  F2FP.BF16.PACK_AB R151, R201, R40 ;  /* 0x00000028c997723e */ /* 0x010fe200000010ff */
[----:B------:R-:W-:Y:S02]  /*f960*/  FMUL.FTZ R40, R132, R180 ;  /* 0x000000b484287220 */ /* 0x000fe40000410000 */
[----:B------:R1:W-:Y:S02]  /*f970*/  MUFU.EX2 R180, R138 ;  /* 0x0000008a00b47308 */ /* 0x0003e40000000800 */
[-C--:B------:R-:W-:Y:S08]  /*f980*/  HMMA.16816.F32.BF16 R4, R144, R20.reuse, R4 ;  /* 0x000000149004723c */ /* 0x080ff00000041804 */
[C---:B------:R-:W-:Y:S07]  /*f990*/  HMMA.16816.F32.BF16 R8, R148.reuse, R20, R8 ;  /* 0x000000149408723c */ /* 0x040fee0000041808 */
[C---:B------:R-:W-:Y:S01]  /*f9a0*/  FMUL.FTZ R20, R134.reuse, R160 ;  /* 0x000000a086147220 */ /* 0x040fe20000410000 */
[-C--:B------:R-:W-:Y:S04]  /*f9b0*/  HMMA.16816.F32.BF16 R12, R148, R22.reuse, R12 ;  /* 0x00000016940c723c */ /* 0x080fe8000004180c */
[----:B------:R-:W-:Y:S01]  /*f9c0*/  FMUL.FTZ R21, R134, R161 ;  /* 0x000000a186157220 */ /* 0x000fe20000410000 */
[----:B------:R-:W-:Y:S01]  /*f9d0*/  MOV R161, R29 ;  /* 0x0000001d00a17202 */ /* 0x000fe20000000f00 */
[----:B-1----:R-:W-:Y:S02]  /*f9e0*/  FFMA.FTZ R138, R209, c[0x0][0x2d0], -R196 ;  /* 0x0000b400d18a7a23 */ /* 0x002fe400000108c4 */
[C---:B------:R-:W-:Y:S04]  /*f9f0*/  HMMA.16816.F32.BF16 R16, R144.reuse, R22, R16 ;  /* 0x000000169010723c */ /* 0x040fe80000041810 */
[C---:B------:R-:W-:Y:S03]  /*fa00*/  FMUL.FTZ R29, R132.reuse, R169 ;  /* 0x000000a9841d7220 */ /* 0x040fe60000410000 */
[C---:B------:R-:W-:Y:S01]  /*fa10*/  FMUL.FTZ R22, R133.reuse, R162 ;  /* 0x000000a285167220 */ /* 0x040fe20000410000 */
[----:B------:R-:W-:Y:S01]  /*fa20*/  MOV R162, R25 ;  /* 0x0000001900a27202 */ /* 0x000fe20000000f00 */
[----:B------:R-:W-:Y:S03]  /*fa30*/  FMUL.FTZ R25, R132, R165 ;  /* 0x000000a584197220 */ /* 0x000fe60000410000 */
[----:B------:R-:W-:Y:S01]  /*fa40*/  MOV R165, R32 ;  /* 0x0000002000a57202 */ /* 0x000fe20000000f00 */
[----:B------:R-:W-:Y:S02]  /*fa50*/  FMUL.FTZ R32, R134, R172 ;  /* 0x000000ac86207220 */ /* 0x000fe40000410000 */
[----:B------:R1:W-:Y:S01]  /*fa60*/  MUFU.EX2 R172, R138 ;  /* 0x0000008a00ac7308 */ /* 0x0003e20000000800 */
[----:B------:R-:W-:Y:S01]  /*fa70*/  FMUL.FTZ R23, R133, R163 ;  /* 0x000000a385177220 */ /* 0x000fe20000410000 */
[----:B------:R-:W-:Y:S01]  /*fa80*/  MOV R163, R24 ;  /* 0x0000001800a37202 */ /* 0x000fe20000000f00 */
[----:B------:R-:W-:Y:S01]  /*fa90*/  FMUL.FTZ R24, R132, R164 ;  /* 0x000000a484187220 */ /* 0x000fe20000410000 */
[----:B------:R-:W-:Y:S01]  /*faa0*/  MOV R164, R31 ;  /* 0x0000001f00a47202 */ /* 0x000fe20000000f00 */
[----:B------:R-:W-:Y:S03]  /*fab0*/  FMUL.FTZ R31, R0, R171 ;  /* 0x000000ab001f7220 */ /* 0x000fe60000410000 */
[-C--:B------:R-:W-:Y:S08]  /*fac0*/  HMMA.16816.F32.BF16 R20, R144, R36.reuse, R20 ;  /* 0x000000249014723c */ /* 0x080ff00000041814 */
[C---:B------:R-:W-:Y:S07]  /*fad0*/  HMMA.16816.F32.BF16 R24, R148.reuse, R36, R24 ;  /* 0x000000249418723c */ /* 0x040fee0000041818 */
[C---:B------:R-:W-:Y:S01]  /*fae0*/  FMUL.FTZ R36, R134.reuse, R176 ;  /* 0x000000b086247220 */ /* 0x040fe20000410000 */
[-C--:B------:R-:W-:Y:S04]  /*faf0*/  HMMA.16816.F32.BF16 R28, R148, R38.reuse, R28 ;  /* 0x00000026941c723c */ /* 0x080fe8000004181c */
[--C-:B-1----:R-:W-:Y:S01]  /*fb00*/  FFMA.FTZ R138, R211, c[0x0][0x2d0], -R142.reuse ;  /* 0x0000b400d38a7a23 */ /* 0x102fe2000001088e */
[----:B------:R-:W-:Y:S01]  /*fb10*/  MOV R176, R202 ;  /* 0x000000ca00b07202 */ /* 0x000fe20000000f00 */
[----:B------:R-:W-:Y:S01]  /*fb20*/  FMUL.FTZ R37, R134, R177 ;  /* 0x000000b186257220 */ /* 0x000fe20000410000 */
[----:B------:R-:W-:Y:S01]  /*fb30*/  MOV R177, R206 ;  /* 0x000000ce00b17202 */ /* 0x000fe20000000f00 */
[C---:B------:R-:W-:Y:S01]  /*fb40*/  HMMA.16816.F32.BF16 R32, R144.reuse, R38, R32 ;  /* 0x000000269020723c */ /* 0x040fe20000041820 */
[----:B------:R1:W-:Y:S06]  /*fb50*/  MUFU.EX2 R181, R138 ;  /* 0x0000008a00b57308 */ /* 0x0003ec0000000800 */
[C---:B------:R-:W-:Y:S01]  /*fb60*/  FMUL.FTZ R38, R133.reuse, R178 ;  /* 0x000000b285267220 */ /* 0x040fe20000410000 */
[----:B------:R-:W-:Y:S01]  /*fb70*/  MOV R178, R200 ;  /* 0x000000c800b27202 */ /* 0x000fe20000000f00 */
[----:B------:R-:W-:Y:S02]  /*fb80*/  FMUL.FTZ R39, R133, R179 ;  /* 0x000000b385277220 */ /* 0x000fe40000410000 */
[----:B------:R3:W-:Y:S01]  /*fb90*/  MUFU.EX2 R206, R139 ;  /* 0x0000008b00ce7308 */ /* 0x0007e20000000800 */
[----:B------:R-:W-:Y:S04]  /*fba0*/  MOV R179, R201 ;  /* 0x000000c900b37202 */ /* 0x000fe80000000f00 */
[-C--:B--2---:R-:W-:Y:S08]  /*fbb0*/  HMMA.16816.F32.BF16 R36, R144, R152.reuse, R36 ;  /* 0x000000989024723c */ /* 0x084ff00000041824 */
[C---:B------:R-:W-:Y:S04]  /*fbc0*/  HMMA.16816.F32.BF16 R40, R148.reuse, R152, R40 ;  /* 0x000000989428723c */ /* 0x040fe80000041828 */
[--C-:B-1----:R-:W-:Y:S04]  /*fbd0*/  FFMA.FTZ R138, R213, c[0x0][0x2d0], -R142.reuse ;  /* 0x0000b400d58a7a23 */ /* 0x102fe8000001088e */
[-C--:B------:R-:W-:Y:S01]  /*fbe0*/  HMMA.16816.F32.BF16 R44, R148, R154.reuse, R44 ;  /* 0x0000009a942c723c */ /* 0x080fe2000004182c */
[----:B------:R1:W-:Y:S03]  /*fbf0*/  MUFU.EX2 R160, R138 ;  /* 0x0000008a00a07308 */ /* 0x0003e60000000800 */
[----:B---3--:R-:W-:Y:S01]  /*fc00*/  FFMA.FTZ R139, R216, c[0x0][0x2d0], -R142 ;  /* 0x0000b400d88b7a23 */ /* 0x008fe2000001088e */
[----:B------:R-:W-:Y:S02]  /*fc10*/  MOV R216, R179 ;  /* 0x000000b300d87202 */ /* 0x000fe40000000f00 */
[----:B------:R-:W-:Y:S01]  /*fc20*/  MOV R179, R193 ;  /* 0x000000c100b37202 */ /* 0x000fe20000000f00 */
[C---:B------:R-:W-:Y:S01]  /*fc30*/  HMMA.16816.F32.BF16 R48, R144.reuse, R154, R48 ;  /* 0x0000009a9030723c */ /* 0x040fe20000041830 */
[----:B------:R-:W2:Y:S02]  /*fc40*/  LDSM.16.MT88.4 R152, [R225+0x3880] ;  /* 0x00388000e198783b */ /* 0x000ea40000004200 */
[----:B------:R-:W-:Y:S05]  /*fc50*/  MUFU.EX2 R202, R139 ;  /* 0x0000008b00ca7308 */ /* 0x000fea0000000800 */
[-C--:B------:R-:W-:Y:S05]  /*fc60*/  HMMA.16816.F32.BF16 R52, R144, R156.reuse, R52 ;  /* 0x0000009c9034723c */ /* 0x080fea0000041834 */
[----:B------:R-:W-:Y:S03]  /*fc70*/  MUFU.EX2 R139, R140 ;  /* 0x0000008c008b7308 */ /* 0x000fe60000000800 */
[C---:B------:R-:W-:Y:S04]  /*fc80*/  HMMA.16816.F32.BF16 R56, R148.reuse, R156, R56 ;  /* 0x0000009c9438723c */ /* 0x040fe80000041838 */
[--C-:B-1----:R-:W-:Y:S04]  /*fc90*/  FFMA.FTZ R138, R208, c[0x0][0x2d0], -R196.reuse ;  /* 0x0000b400d08a7a23 */ /* 0x102fe800000108c4 */
[-C--:B------:R-:W-:Y:S01]  /*fca0*/  HMMA.16816.F32.BF16 R60, R148, R158.reuse, R60 ;  /* 0x0000009e943c723c */ /* 0x080fe2000004183c */
[----:B------:R1:W-:Y:S07]  /*fcb0*/  MUFU.EX2 R169, R138 ;  /* 0x0000008a00a97308 */ /* 0x0003ee0000000800 */
[C---:B------:R-:W-:Y:S01]  /*fcc0*/  HMMA.16816.F32.BF16 R64, R144.reuse, R158, R64 ;  /* 0x0000009e9040723c */ /* 0x040fe20000041840 */
[----:B------:R-:W3:Y:S07]  /*fcd0*/  LDSM.16.MT88.4 R156, [R226+0x3880] ;  /* 0x00388000e29c783b */ /* 0x000eee0000004200 */
[-C--:B--2---:R-:W-:Y:S08]  /*fce0*/  HMMA.16816.F32.BF16 R68, R144, R152.reuse, R68 ;  /* 0x000000989044723c */ /* 0x084ff00000041844 */
[C---:B------:R-:W-:Y:S04]  /*fcf0*/  HMMA.16816.F32.BF16 R72, R148.reuse, R152, R72 ;  /* 0x000000989448723c */ /* 0x040fe80000041848 */
[----:B-1----:R-:W-:Y:S04]  /*fd00*/  FFMA.FTZ R138, R210, c[0x0][0x2d0], -R196 ;  /* 0x0000b400d28a7a23 */ /* 0x002fe800000108c4 */
[-C--:B------:R-:W-:Y:S01]  /*fd10*/  HMMA.16816.F32.BF16 R76, R148, R154.reuse, R76 ;  /* 0x0000009a944c723c */ /* 0x080fe2000004184c */
[----:B------:R1:W-:Y:S07]  /*fd20*/  MUFU.EX2 R171, R138 ;  /* 0x0000008a00ab7308 */ /* 0x0003ee0000000800 */
[C---:B------:R-:W-:Y:S01]  /*fd30*/  HMMA.16816.F32.BF16 R80, R144.reuse, R154, R80 ;  /* 0x0000009a9050723c */ /* 0x040fe20000041850 */
[----:B------:R-:W2:Y:S07]  /*fd40*/  LDSM.16.MT88.4 R152, [R228+0x3880] ;  /* 0x00388000e498783b */ /* 0x000eae0000004200 */
[-C--:B---3--:R-:W-:Y:S08]  /*fd50*/  HMMA.16816.F32.BF16 R84, R144, R156.reuse, R84 ;  /* 0x0000009c9054723c */ /* 0x088ff00000041854 */
        /* <DEDUP_REMOVED lines=10> */
[----:B------:R1:W2:Y:S07]  /*fe00*/  MUFU.EX2 R173, R138 ;  /* 0x0000008a00ad7308 */ /* 0x0002ae0000000800 */
[C---:B------:R-:W-:Y:S01]  /*fe10*/  HMMA.16816.F32.BF16 R112, R144.reuse, R154, R112 ;  /* 0x0000009a9070723c */ /* 0x040fe20000041870 */
[----:B------:R-:W4:Y:S07]  /*fe20*/  LDSM.16.MT88.4 R152, [R225+0x2880] ;  /* 0x00288000e198783b */ /* 0x000f2e0000004200 */
[-C--:B---3--:R-:W-:Y:S08]  /*fe30*/  HMMA.16816.F32.BF16 R116, R144, R156.reuse, R116 ;  /* 0x0000009c9074723c */ /* 0x088ff00000041874 */
[C---:B------:R-:W-:Y:S04]  /*fe40*/  HMMA.16816.F32.BF16 R120, R148.reuse, R156, R120 ;  /* 0x0000009c9478723c */ /* 0x040fe80000041878 */
[--C-:B-1----:R-:W-:Y:S04]  /*fe50*/  FFMA.FTZ R138, R220, c[0x0][0x2d0], -R143.reuse ;  /* 0x0000b400dc8a7a23 */ /* 0x102fe8000001088f */
[-C--:B------:R-:W-:Y:S01]  /*fe60*/  HMMA.16816.F32.BF16 R124, R148, R158.reuse, R124 ;  /* 0x0000009e947c723c */ /* 0x080fe2000004187c */
[----:B------:R1:W-:Y:S07]  /*fe70*/  MUFU.EX2 R182, R138 ;  /* 0x0000008a00b67308 */ /* 0x0003ee0000000800 */
[----:B------:R-:W-:Y:S01]  /*fe80*/  HMMA.16816.F32.BF16 R128, R144, R158, R128 ;  /* 0x0000009e9080723c */ /* 0x000fe20000041880 */
[----:B------:R-:W-:Y:S03]  /*fe90*/  LDSM.16.MT88.4 R156, [R227+0x2880] ;  /* 0x00288000e39c783b */ /* 0x000fe60000004200 */
[--C-:B-1----:R-:W-:Y:S04]  /*fea0*/  FFMA.FTZ R138, R215, c[0x0][0x2d0], -R143.reuse ;  /* 0x0000b400d78a7a23 */ /* 0x102fe8000001088f */
[----:B------:R1:W3:Y:S04]  /*feb0*/  MUFU.EX2 R220, R138 ;  /* 0x0000008a00dc7308 */ /* 0x0002e80000000800 */
[--C-:B-1----:R-:W-:Y:S01]  /*fec0*/  FFMA.FTZ R138, R221, c[0x0][0x2d0], -R2.reuse ;  /* 0x0000b400dd8a7a23 */ /* 0x102fe20000010802 */
[----:B--2---:R-:W-:Y:S02]  /*fed0*/  MOV R221, R173 ;  /* 0x000000ad00dd7202 */ /* 0x004fe40000000f00 */
[----:B---3--:R-:W-:Y:S03]  /*fee0*/  F2FP.BF16.PACK_AB R148, R220, R182 ;  /* 0x000000b6dc94723e */ /* 0x008fe600000010ff */
[----:B------:R1:W-:Y:S01]  /*fef0*/  MUFU.EX2 R215, R138 ;  /* 0x0000008a00d77308 */ /* 0x0003e20000000800 */
[----:B------:R-:W-:Y:S01]  /*ff00*/  MOV R173, R165 ;  /* 0x000000a500ad7202 */ /* 0x000fe20000000f00 */
[--C-:B-1----:R-:W-:Y:S01]  /*ff10*/  FFMA.FTZ R138, R222, c[0x0][0x2d0], -R2.reuse ;  /* 0x0000b400de8a7a23 */ /* 0x102fe20000010802 */
[----:B------:R-:W-:Y:S02]  /*ff20*/  MOV R222, R171 ;  /* 0x000000ab00de7202 */ /* 0x000fe40000000f00 */
[----:B------:R-:W-:Y:S05]  /*ff30*/  MOV R171, R168 ;  /* 0x000000a800ab7202 */ /* 0x000fea0000000f00 */
[----:B------:R1:W2:Y:S01]  /*ff40*/  MUFU.EX2 R214, R138 ;  /* 0x0000008a00d67308 */ /* 0x0002a20000000800 */
[----:B------:R-:W-:Y:S02]  /*ff50*/  MOV R168, R163 ;  /* 0x000000a300a87202 */ /* 0x000fe40000000f00 */
[----:B------:R-:W-:Y:S01]  /*ff60*/  MOV R175, R171 ;  /* 0x000000ab00af7202 */ /* 0x000fe20000000f00 */
[--C-:B-1----:R-:W-:Y:S01]  /*ff70*/  FFMA.FTZ R138, R244, c[0x0][0x2d0], -R143.reuse ;  /* 0x0000b400f48a7a23 */ /* 0x102fe2000001088f */
[----:B------:R-:W-:Y:S02]  /*ff80*/  MOV R244, R170 ;  /* 0x000000aa00f47202 */ /* 0x000fe40000000f00 */
[----:B------:R-:W-:Y:S03]  /*ff90*/  MOV R170, R167 ;  /* 0x000000a700aa7202 */ /* 0x000fe60000000f00 */
[----:B------:R1:W-:Y:S01]  /*ffa0*/  MUFU.EX2 R213, R138 ;  /* 0x0000008a00d57308 */ /* 0x0003e20000000800 */
[----:B------:R-:W-:Y:S02]  /*ffb0*/  MOV R167, R162 ;  /* 0x000000a200a77202 */ /* 0x000fe40000000f00 */
[----:B------:R-:W-:Y:S02]  /*ffc0*/  F2FP.BF16.PACK_AB R147, R221, R244 ;  /* 0x000000f4dd93723e */ /* 0x000fe400000010ff */
[----:B--2---:R-:W-:Y:S02]  /*ffd0*/  F2FP.BF16.PACK_AB R149, R214, R215 ;  /* 0x000000d7d695723e */ /* 0x004fe400000010ff */
[----:B------:R-:W-:Y:S02]  /*ffe0*/  MOV R174, R170 ;  /* 0x000000aa00ae7202 */ /* 0x000fe40000000f00 */
[----:B------:R-:W-:Y:S01]  /*fff0*/  MOV R170, R168 ;  /* 0x000000a800aa7202 */ /* 0x000fe20000000f00 */
[--C-:B-1----:R-:W-:Y:S01]  /*10000*/  FFMA.FTZ R138, R223, c[0x0][0x2d0], -R143.reuse ;  /* 0x0000b400df8a7a23 */ /* 0x102fe2000001088f */
[----:B------:R-:W-:Y:S02]  /*10010*/  MOV R223, R169 ;  /* 0x000000a900df7202 */ /* 0x000fe40000000f00 */
[----:B------:R-:W-:Y:S01]  /*10020*/  MOV R169, R166 ;  /* 0x000000a600a97202 */ /* 0x000fe20000000f00 */
[----:B------:R1:W2:Y:S01]  /*10030*/  MUFU.EX2 R212, R138 ;  /* 0x0000008a00d47308 */ /* 0x0002a20000000800 */
[----:B------:R-:W-:Y:S02]  /*10040*/  MOV R166, R161 ;  /* 0x000000a100a67202 */ /* 0x000fe40000000f00 */
[----:B------:R-:W-:Y:S02]  /*10050*/  F2FP.BF16.PACK_AB R146, R222, R223 ;  /* 0x000000dfde92723e */ /* 0x000fe400000010ff */
        /* <DEDUP_REMOVED lines=8> */
[----:B--2---:R-:W-:Y:S01]  /*100e0*/  F2FP.BF16.PACK_AB R150, R212, R213 ;  /* 0x000000d5d496723e */ /* 0x004fe200000010ff */
[----:B---3--:R-:W-:Y:S01]  /*100f0*/  FFMA.FTZ R138, R246, c[0x0][0x2d0], -R2 ;  /* 0x0000b400f68a7a23 */ /* 0x008fe20000010802 */
[----:B------:R-:W-:Y:S02]  /*10100*/  MOV R246, R172 ;  /* 0x000000ac00f67202 */ /* 0x000fe40000000f00 */
[----:B------:R-:W-:Y:S03]  /*10110*/  MOV R172, R164 ;  /* 0x000000a400ac7202 */ /* 0x000fe60000000f00 */
[----:B------:R2:W3:Y:S01]  /*10120*/  MUFU.EX2 R210, R138 ;  /* 0x0000008a00d27308 */ /* 0x0004e20000000800 */
[----:B------:R-:W-:Y:S01]  /*10130*/  F2FP.BF16.PACK_AB R144, R246, R180 ;  /* 0x000000b4f690723e */ /* 0x000fe200000010ff */
[----:B------:R-:W1:Y:S06]  /*10140*/  LDSM.16.MT88.4 R164, [R228+0x2880] ;  /* 0x00288000e4a4783b */ /* 0x000e6c0000004200 */
[-C--:B----4-:R-:W-:Y:S03]  /*10150*/  HMMA.16816.F32.BF16 R4, R144, R152.reuse, R4 ;  /* 0x000000989004723c */ /* 0x090fe60000041804 */
[--C-:B--2---:R-:W-:Y:S01]  /*10160*/  FFMA.FTZ R138, R252, c[0x0][0x2d0], -R196.reuse ;  /* 0x0000b400fc8a7a23 */ /* 0x104fe200000108c4 */
[----:B---3--:R-:W-:Y:S02]  /*10170*/  F2FP.BF16.PACK_AB R151, R210, R211 ;  /* 0x000000d3d297723e */ /* 0x008fe400000010ff */
[----:B------:R-:W-:Y:S01]  /*10180*/  MOV R252, R182 ;  /* 0x000000b600fc7202 */ /* 0x000fe20000000f00 */
[----:B------:R2:W-:Y:S01]  /*10190*/  MUFU.EX2 R209, R138 ;  /* 0x0000008a00d17308 */ /* 0x0005e20000000800 */
[----:B------:R-:W-:Y:S03]  /*101a0*/  MOV R182, R172 ;  /* 0x000000ac00b67202 */ /* 0x000fe60000000f00 */
[C---:B------:R-:W-:Y:S08]  /*101b0*/  HMMA.16816.F32.BF16 R8, R148.reuse, R152, R8 ;  /* 0x000000989408723c */ /* 0x040ff00000041808 */
[-C--:B------:R-:W-:Y:S08]  /*101c0*/  HMMA.16816.F32.BF16 R12, R148, R154.reuse, R12 ;  /* 0x0000009a940c723c */ /* 0x080ff0000004180c */
[C---:B------:R-:W-:Y:S01]  /*101d0*/  HMMA.16816.F32.BF16 R16, R144.reuse, R154, R16 ;  /* 0x0000009a9010723c */ /* 0x040fe20000041810 */
[----:B------:R-:W3:Y:S03]  /*101e0*/  LDSM.16.MT88.4 R152, [R225+0x4080] ;  /* 0x00408000e198783b */ /* 0x000ee60000004200 */
[----:B--2---:R-:W-:Y:S01]  /*101f0*/  FFMA.FTZ R138, R250, c[0x0][0x2d0], -R196 ;  /* 0x0000b400fa8a7a23 */ /* 0x004fe200000108c4 */
[----:B------:R-:W-:Y:S02]  /*10200*/  MOV R250, R181 ;  /* 0x000000b500fa7202 */ /* 0x000fe40000000f00 */
[----:B------:R-:W-:Y:S01]  /*10210*/  MOV R181, R173 ;  /* 0x000000ad00b57202 */ /* 0x000fe20000000f00 */
[-C--:B-1----:R-:W-:Y:S01]  /*10220*/  HMMA.16816.F32.BF16 R20, R144, R160.reuse, R20 ;  /* 0x000000a09014723c */ /* 0x082fe20000041814 */
[----:B------:R1:W2:Y:S07]  /*10230*/  MUFU.EX2 R208, R138 ;  /* 0x0000008a00d07308 */ /* 0x0002ae0000000800 */
        /* <DEDUP_REMOVED lines=52> */
[----:B------:R-:W-:Y:S02]  /*10580*/  MOV R219, R176 ;  /* 0x000000b000db7202 */ /* 0x000fe40000000f00 */
[----:B------:R-:W-:Y:S01]  /*10590*/  MOV R176, R192 ;  /* 0x000000c000b07202 */ /* 0x000fe20000000f00 */
[----:B------:R1:W-:Y:S01]  /*105a0*/  MUFU.EX2 R198, R138 ;  /* 0x0000008a00c67308 */ /* 0x0003e20000000800 */
[----:B--2---:R-:W-:Y:S03]  /*105b0*/  F2FP.BF16.PACK_AB R192, R200, R201 ;  /* 0x000000c9c8c0723e */ /* 0x004fe600000010ff */
        /* <DEDUP_REMOVED lines=8> */
[----:B------:R-:W-:Y:S07]  /*10640*/  F2FP.BF16.PACK_AB R143, R202, R203 ;  /* 0x000000cbca8f723e */ /* 0x000fee00000010ff */
[----:B------:R-:W1:Y:S01]  /*10650*/  MUFU.EX2 R196, R138 ;  /* 0x0000008a00c47308 */ /* 0x000e620000000800 */
[-C--:B---3--:R-:W-:Y:S01]  /*10660*/  HMMA.16816.F32.BF16 R144, R140, R160.reuse, R4 ;  /* 0x000000a08c90723c */ /* 0x088fe20000041804 */
[----:B------:R-:W-:Y:S08]  /*10670*/  LDSM.16.MT88.4 R4, [R227+0x3080] ;  /* 0x00308000e304783b */ /* 0x000ff00000004200 */
[----:B------:R2:W3:Y:S03]  /*10680*/  MUFU.EX2 R138, R2 ;  /* 0x00000002008a7308 */ /* 0x0004e60000000800 */
[----:B-1----:R-:W-:Y:S02]  /*10690*/  F2FP.BF16.PACK_AB R194, R196, R197 ;  /* 0x000000c5c4c2723e */ /* 0x002fe400000010ff */
[----:B--2---:R-:W-:Y:S02]  /*106a0*/  MOV R2, R175 ;  /* 0x000000af00027202 */ /* 0x004fe40000000f00 */
        /* <DEDUP_REMOVED lines=15> */
[-C--:B------:R-:W-:Y:S01]  /*107a0*/  HMMA.16816.F32.BF16 R168, R192, R174.reuse, R28 ;  /* 0x000000aec0a8723c */ /* 0x080fe2000004181c */
[----:B------:R-:W4:Y:S06]  /*107b0*/  LDL.LU R28, [R1+0x34] ;  /* 0x00003400011c7983 */ /* 0x000f2c0000300800 */
        /* <DEDUP_REMOVED lines=9> */
[----:B------:R-:W4:Y:S06]  /*10850*/  LDL.LU R38, [R1+0x28] ;  /* 0x0000280001267983 */ /* 0x000f2c0000300800 */
        /* <DEDUP_REMOVED lines=27> */
[----:B------:R-:W-:Y:S02]  /*10a10*/  FFMA.FTZ R133, R133, R33, R39 ;  /* 0x0000002185857223 */ /* 0x000fe40000010027 */
[----:B------:R-:W-:Y:S02]  /*10a20*/  FADD.FTZ R0, R2, R0 ;  /* 0x0000000002007221 */ /* 0x000fe40000010000 */
[----:B------:R-:W-:Y:S02]  /*10a30*/  FFMA.FTZ R132, R132, R32, R34 ;  /* 0x0000002084847223 */ /* 0x000fe40000010022 */
[----:B------:R-:W-:Y:S02]  /*10a40*/  FADD.FTZ R6, R30, R133 ;  /* 0x000000851e067221 */ /* 0x000fe40000010000 */
[----:B------:R-:W-:Y:S01]  /*10a50*/  FADD.FTZ R4, R31, R132 ;  /* 0x000000841f047221 */ /* 0x000fe20000010000 */
[----:B------:R-:W-:Y:S01]  /*10a60*/  MOV R132, R136 ;  /* 0x0000008800847202 */ /* 0x000fe20000000f00 */
[----:B------:R-:W-:Y:S02]  /*10a70*/  FADD.FTZ R6, R26, R6 ;  /* 0x000000061a067221 */ /* 0x000fe40000010000 */
        /* <DEDUP_REMOVED lines=48> */
.L_x_1123:
        /* <DEDUP_REMOVED lines=17> */
[----:B------:R1:W-:Y:S04]  /*10e90*/  STL [R1+0xc], R0 ;  /* 0x00000c0001007387 */ /* 0x0003e80000100800 */
[----:B------:R1:W-:Y:S02]  /*10ea0*/  STL [R1+0x10], R2 ;  /* 0x0000100201007387 */ /* 0x0003e40000100800 */
.L_x_1145:
[----:B------:R-:W2:Y:S01]  /*10eb0*/  LDL R249, [R1+0x14] ;  /* 0x0000140001f97983 */ /* 0x000ea20000100800 */
[----:B-1----:R-:W-:Y:S01]  /*10ec0*/  SHF.R.S32.HI R0, RZ, 0x1f, R243 ;  /* 0x0000001fff007819 */ /* 0x002fe200000114f3 */
[----:B------:R-:W-:Y:S04]  /*10ed0*/  DEPBAR.LE SB0, 0x0 ;  /* 0x000080000000791a */ /* 0x000fe80000000000 */
[----:B------:R-:W3:Y:S01]  /*10ee0*/  LDL R247, [R1+0x18] ;  /* 0x0000180001f77983 */ /* 0x000ee20000100800 */
[----:B------:R-:W-:Y:S01]  /*10ef0*/  IMAD R0, R0, c[0x0][0x208], RZ ;  /* 0x0000820000007a24 */ /* 0x000fe200078e02ff */
[----:B------:R-:W-:Y:S01]  /*10f00*/  UISETP.GT.AND UP0, UPT, UR26, UR7, UPT ;  /* 0x000000071a00728c */ /* 0x000fe2000bf04270 */
[C---:B------:R-:W-:Y:S01]  /*10f10*/  IMAD.WIDE.U32 R2, R243.reuse, c[0x0][0x208], RZ ;  /* 0x00008200f3027a25 */ /* 0x040fe200078e00ff */
[----:B------:R-:W4:Y:S03]  /*10f20*/  LDL R248, [R1+0xc] ;  /* 0x00000c0001f87983 */ /* 0x000f260000100800 */
[----:B------:R-:W-:Y:S01]  /*10f30*/  IMAD R0, R243, c[0x0][0x20c], R0 ;  /* 0x00008300f3007a24 */ /* 0x000fe200078e0200 */
[----:B------:R-:W4:Y:S04]  /*10f40*/  LDL R38, [R1+0x8] ;  /* 0x0000080001267983 */ /* 0x000f280000100800 */
[----:B------:R-:W4:Y:S01]  /*10f50*/  LDL R246, [R1+0x10] ;  /* 0x0000100001f67983 */ /* 0x000f220000100800 */
[----:B------:R-:W-:Y:S02]  /*10f60*/  IADD3 R3, R3, R0, RZ ;  /* 0x0000000003037210 */ /* 0x000fe40007ffe0ff */
[----:B------:R-:W-:Y:S01]  /*10f70*/  SHF.R.S32.HI R0, RZ, 0x1f, R242 ;  /* 0x0000001fff007819 */ /* 0x000fe200000114f2 */
[----:B------:R-:W-:Y:S02]  /*10f80*/  BAR.SYNC.DEFER_BLOCKING 0x0 ;  /* 0x0000000000007b1d */ /* 0x000fe40000010000 */
[----:B------:R-:W-:Y:S04]  /*10f90*/  IMAD.WIDE.U32 R2, R242, c[0x0][0x218], R2 ;  /* 0x00008600f2027a25 */ /* 0x000fe800078e0002 */
[----:B------:R-:W-:Y:S01]  /*10fa0*/  IMAD R0, R0, c[0x0][0x218], RZ ;  /* 0x0000860000007a24 */ /* 0x000fe200078e02ff */
[----:B------:R-:W-:Y:S03]  /*10fb0*/  IADD3 R2, P0, R2, UR24, RZ ;  /* 0x0000001802027c10 */ /* 0x000fe6000ff1e0ff */
[----:B------:R-:W-:Y:S05]  /*10fc0*/  IMAD R0, R242, c[0x0][0x21c], R0 ;  /* 0x00008700f2007a24 */ /* 0x000fea00078e0200 */
[----:B------:R-:W-:Y:S02]  /*10fd0*/  IADD3.X R3, R3, UR20, R0, P0, !PT ;  /* 0x0000001403037c10 */ /* 0x000fe400087fe400 */
[C---:B------:R-:W-:Y:S04]  /*10fe0*/  LEA R0, P0, R2.reuse, c[0x0][0x1f8], 0x1 ;  /* 0x00007e0002007a11 */ /* 0x040fe800078008ff */
[----:B------:R-:W-:Y:S01]  /*10ff0*/  LEA.HI.X R2, R2, c[0x0][0x1fc], R3, 0x1, P0 ;  /* 0x00007f0002027a11 */ /* 0x000fe200000f0c03 */
[----:B-----5:R-:W-:Y:S08]  /*11000*/  LDSM.16.M88.4 R48, [R231+0x8080] ;  /* 0x00808000e730783b */ /* 0x020ff00000000200 */
        /* <DEDUP_REMOVED lines=19> */
[C---:B--2---:R-:W-:Y:S04]  /*11140*/  IADD3 R24, P1, R3.reuse, R249, RZ ;  /* 0x000000f903187210 */ /* 0x044fe80007f3e0ff */
[----:B---3--:R-:W-:Y:S02]  /*11150*/  IADD3.X R25, R20, R247, RZ, P1, !PT ;  /* 0x000000f714197210 */ /* 0x008fe40000ffe4ff */
[----:B-1----:R-:W-:Y:S02]  /*11160*/  IADD3 R36, P1, R0, R249, RZ ;  /* 0x000000f900247210 */ /* 0x002fe40007f3e0ff */
[----:B----4-:R-:W-:Y:S02]  /*11170*/  IADD3 R2, P0, R3, R248, RZ ;  /* 0x000000f803027210 */ /* 0x010fe40007f1e0ff */
[----:B------:R-:W-:Y:S01]  /*11180*/  IADD3.X R37, R30, R247, RZ, P1, !PT ;  /* 0x000000f71e257210 */ /* 0x000fe20000ffe4ff */
[----:B------:R-:W-:Y:S01]  /*11190*/  @!PT LDS RZ, [RZ] ;  /* 0x00000000fffff984 */ /* 0x000fe20000000800 */
[----:B------:R1:W-:Y:S01]  /*111a0*/  LDGSTS.E.BYPASS.LTC128B.128 [R38], [R24.64], !P6 ;  /* 0x0000000018267fae */ /* 0x0003e2000f101d56 */
[----:B------:R-:W-:Y:S02]  /*111b0*/  IADD3.X R3, R20, R246, RZ, P0, !PT ;  /* 0x000000f614037210 */ /* 0x000fe400007fe4ff */
[-C--:B------:R-:W-:Y:S01]  /*111c0*/  HMMA.16816.F32.BF16 R20, R48, R32.reuse, RZ ;  /* 0x000000203014723c */ /* 0x080fe200000418ff */
[C---:B------:R-:W-:Y:S04]  /*111d0*/  IADD3 R28, P0, R26.reuse, R249, RZ ;  /* 0x000000f91a1c7210 */ /* 0x040fe80007f1e0ff */
[----:B------:R2:W-:Y:S01]  /*111e0*/  LDGSTS.E.BYPASS.LTC128B.128 [R38+0x1800], [R2.64], !P5 ;  /* 0x0180000002267fae */ /* 0x0005e2000e901d56 */
[C---:B------:R-:W-:Y:S07]  /*111f0*/  IADD3.X R29, R31.reuse, R247, RZ, P0, !PT ;  /* 0x000000f71f1d7210 */ /* 0x040fee00007fe4ff */
[----:B------:R3:W-:Y:S01]  /*11200*/  LDGSTS.E.BYPASS.LTC128B.128 [R38+0x800], [R28.64], !P6 ;  /* 0x008000001c267fae */ /* 0x0007e2000f101d56 */
[----:B--2---:R-:W-:Y:S02]  /*11210*/  IADD3 R2, P2, R26, R248, RZ ;  /* 0x000000f81a027210 */ /* 0x004fe40007f5e0ff */
[C---:B-1----:R-:W-:Y:S02]  /*11220*/  HMMA.16816.F32.BF16 R24, R44.reuse, R32, RZ ;  /* 0x000000202c18723c */ /* 0x042fe400000418ff */
[----:B------:R-:W-:Y:S05]  /*11230*/  IADD3.X R3, R31, R246, RZ, P2, !PT ;  /* 0x000000f61f037210 */ /* 0x000fea00017fe4ff */
        /* <DEDUP_REMOVED lines=166> */
[----:B------:R1:W1:Y:S01]  /*11ca0*/  MUFU.TANH R133, R21 ;  /* 0x0000001500857308 */ /* 0x0002620000002400 */
[-C--:B------:R-:W-:Y:S03]  /*11cb0*/  HMMA.16816.F32.BF16 R44, R192, R10.reuse, R44 ;  /* 0x0000000ac02c723c */ /* 0x080fe6000004182c */
[----:B------:R-:W-:Y:S02]  /*11cc0*/  FMUL.FTZ R28, R28, c[0x0][0x320] ;  /* 0x0000c8001c1c7a20 */ /* 0x000fe40000410000 */
[----:B------:R-:W-:Y:S02]  /*11cd0*/  FMUL.FTZ R29, R29, c[0x0][0x320] ;  /* 0x0000c8001d1d7a20 */ /* 0x000fe40000410000 */
[----:B------:R-:W-:Y:S01]  /*11ce0*/  FMUL.FTZ R30, R30, c[0x0][0x320] ;  /* 0x0000c8001e1e7a20 */ /* 0x000fe20000410000 */
[----:B------:R-:W-:Y:S01]  /*11cf0*/  HMMA.16816.F32.BF16 R48, R216, R10, R48 ;  /* 0x0000000ad830723c */ /* 0x000fe20000041830 */
[----:B------:R2:W2:Y:S03]  /*11d00*/  MUFU.TANH R198, R22 ;  /* 0x0000001600c67308 */ /* 0x0004a60000002400 */
[----:B------:R-:W-:Y:S02]  /*11d10*/  FMUL.FTZ R31, R31, c[0x0][0x320] ;  /* 0x0000c8001f1f7a20 */ /* 0x000fe40000410000 */
[----:B------:R-:W-:Y:S02]  /*11d20*/  FMUL.FTZ R19, R37, c[0x0][0x320] ;  /* 0x0000c80025137a20 */ /* 0x000fe40000410000 */
[----:B------:R-:W-:Y:S03]  /*11d30*/  FMUL.FTZ R42, R42, c[0x0][0x320] ;  /* 0x0000c8002a2a7a20 */ /* 0x000fe60000410000 */
[----:B------:R3:W3:Y:S01]  /*11d40*/  MUFU.TANH R199, R23 ;  /* 0x0000001700c77308 */ /* 0x0006e20000002400 */
[----:B------:R-:W-:Y:S04]  /*11d50*/  FMUL.FTZ R43, R43, c[0x0][0x320] ;  /* 0x0000c8002b2b7a20 */ /* 0x000fe80000410000 */
[----:B-1----:R-:W-:Y:S02]  /*11d60*/  FMUL.FTZ R21, R45, c[0x0][0x320] ;  /* 0x0000c8002d157a20 */ /* 0x002fe40000410000 */
[----:B------:R-:W-:Y:S02]  /*11d70*/  FMUL.FTZ R46, R46, c[0x0][0x320] ;  /* 0x0000c8002e2e7a20 */ /* 0x000fe40000410000 */
[----:B------:R-:W-:Y:S01]  /*11d80*/  FMUL.FTZ R47, R47, c[0x0][0x320] ;  /* 0x0000c8002f2f7a20 */ /* 0x000fe20000410000 */
[----:B------:R1:W1:Y:S03]  /*11d90*/  MUFU.TANH R205, R24 ;  /* 0x0000001800cd7308 */ /* 0x0002660000002400 */
[----:B------:R-:W-:Y:S02]  /*11da0*/  FMUL.FTZ R14, R48, c[0x0][0x320] ;  /* 0x0000c800300e7a20 */ /* 0x000fe40000410000 */
[----:B--2---:R-:W-:Y:S02]  /*11db0*/  FMUL.FTZ R22, R36, c[0x0][0x320] ;  /* 0x0000c80024167a20 */ /* 0x004fe40000410000 */
[----:B------:R-:W-:Y:S02]  /*11dc0*/  FMUL.FTZ R13, R49, c[0x0][0x320] ;  /* 0x0000c800310d7a20 */ /* 0x000fe40000410000 */
[----:B------:R-:W-:Y:S01]  /*11dd0*/  FMUL.FTZ R20, R50, c[0x0][0x320] ;  /* 0x0000c80032147a20 */ /* 0x000fe20000410000 */
[----:B------:R2:W2:Y:S01]  /*11de0*/  MUFU.TANH R208, R25 ;  /* 0x0000001900d07308 */ /* 0x0004a20000002400 */
[----:B------:R-:W-:Y:S02]  /*11df0*/  FMUL.FTZ R18, R51, c[0x0][0x320] ;  /* 0x0000c80033127a20 */ /* 0x000fe40000410000 */
[----:B---3--:R-:W-:Y:S07]  /*11e00*/  FMUL.FTZ R23, R33, c[0x0][0x320] ;  /* 0x0000c80021177a20 */ /* 0x008fee0000410000 */
        /* <DEDUP_REMOVED lines=12> */
[----:B------:R-:W3:Y:S01]  /*11ed0*/  MUFU.TANH R16, R16 ;  /* 0x0000001000107308 */ /* 0x000ee20000002400 */
[----:B-1----:R-:W-:Y:S09]  /*11ee0*/  FMUL.FTZ R30, R35, c[0x0][0x320] ;  /* 0x0000c800231e7a20 */ /* 0x002ff20000410000 */
[----:B------:R-:W1:Y:S01]  /*11ef0*/  MUFU.TANH R17, R17 ;  /* 0x0000001100117308 */ /* 0x000e620000002400 */
[----:B--2---:R-:W-:Y:S09]  /*11f00*/  FMUL.FTZ R31, R34, c[0x0][0x320] ;  /* 0x0000c800221f7a20 */ /* 0x004ff20000410000 */
[----:B------:R-:W2:Y:S10]  /*11f10*/  MUFU.TANH R24, R24 ;  /* 0x0000001800187308 */ /* 0x000eb40000002400 */
        /* <DEDUP_REMOVED lines=52> */
[----:B------:R-:W5:Y:S04]  /*12260*/  SHFL.IDX PT, R5, R0, RZ, 0x181f ;  /* 0x00181fff00057589 */ /* 0x000f6800000e0000 */
[----:B------:R-:W1:Y:S04]  /*12270*/  SHFL.IDX PT, R12, R0, 0x1, 0x181f ;  /* 0x00381f00000c7f89 */ /* 0x000e6800000e0000 */
[----:B------:R-:W1:Y:S01]  /*12280*/  SHFL.IDX PT, R0, R0, 0x2, 0x181f ;  /* 0x00581f0000007f89 */ /* 0x000e6200000e0000 */
[CC--:B--2---:R-:W-:Y:S02]  /*12290*/  IADD3 R10, P1, R4.reuse, R248.reuse, RZ ;  /* 0x000000f8040a7210 */ /* 0x0c4fe40007f3e0ff */
[----:B----4-:R-:W-:Y:S04]  /*122a0*/  IADD3 R2, P0, R4, R249, RZ ;  /* 0x000000f904027210 */ /* 0x010fe80007f1e0ff */
[C---:B-----5:R-:W-:Y:S01]  /*122b0*/  IADD3.X R3, R5.reuse, R247, RZ, P0, !PT ;  /* 0x000000f705037210 */ /* 0x060fe200007fe4ff */
[--C-:B------:R-:W-:Y:S01]  /*122c0*/  IMAD.X R11, R5, 0x1, R246.reuse, P1 ;  /* 0x00000001050b7824 */ /* 0x100fe200008e06f6 */
[CC--:B------:R-:W-:Y:S02]  /*122d0*/  IADD3 R8, P0, R6.reuse, R249.reuse, RZ ;  /* 0x000000f906087210 */ /* 0x0c0fe40007f1e0ff */
[-C--:B------:R-:W-:Y:S01]  /*122e0*/  IADD3 R6, P2, R6, R248.reuse, RZ ;  /* 0x000000f806067210 */ /* 0x080fe20007f5e0ff */
[----:B---3--:R2:W-:Y:S01]  /*122f0*/  LDGSTS.E.BYPASS.LTC128B.128 [R15+0x5080], [R2.64], !P6 ;  /* 0x05080000020f7fae */ /* 0x0085e2000f101d56 */
[C---:B------:R-:W-:Y:S01]  /*12300*/  IADD3 R4, P1, R7.reuse, R249, RZ ;  /* 0x000000f907047210 */ /* 0x040fe20007f3e0ff */
[----:B-1----:R-:W-:Y:S02]  /*12310*/  IMAD.X R9, R12, 0x1, R247, P0 ;  /* 0x000000010c097824 */ /* 0x002fe400000e06f7 */
[----:B------:R1:W-:Y:S01]  /*12320*/  LDGSTS.E.BYPASS.LTC128B.128 [R15+0x6880], [R10.64], !P5 ;  /* 0x068800000a0f7fae */ /* 0x0003e2000e901d56 */
[----:B------:R-:W-:Y:S03]  /*12330*/  IADD3.X R5, R0, R247, RZ, P1, !PT ;  /* 0x000000f700057210 */ /* 0x000fe60000ffe4ff */
[----:B------:R1:W-:Y:S01]  /*12340*/  LDGSTS.E.BYPASS.LTC128B.128 [R15+0x5880], [R8.64], !P6 ;  /* 0x05880000080f7fae */ /* 0x0003e2000f101d56 */
[----:B--2---:R-:W-:Y:S01]  /*12350*/  IADD3 R2, P0, R7, R248, RZ ;  /* 0x000000f807027210 */ /* 0x004fe20007f1e0ff */
[--C-:B------:R-:W-:Y:S04]  /*12360*/  IMAD.X R7, R12, 0x1, R246.reuse, P2 ;  /* 0x000000010c077824 */ /* 0x100fe800010e06f6 */
[----:B------:R-:W-:Y:S01]  /*12370*/  IMAD.X R3, R0, 0x1, R246, P0 ;  /* 0x0000000100037824 */ /* 0x000fe200000e06f6 */
[----:B------:R1:W-:Y:S04]  /*12380*/  LDGSTS.E.BYPASS.LTC128B.128 [R15+0x7080], [R6.64], !P5 ;  /* 0x07080000060f7fae */ /* 0x0003e8000e901d56 */
[----:B------:R1:W-:Y:S04]  /*12390*/  LDGSTS.E.BYPASS.LTC128B.128 [R15+0x6080], [R4.64], !P6 ;  /* 0x06080000040f7fae */ /* 0x0003e8000f101d56 */
[----:B------:R1:W-:Y:S02]  /*123a0*/  LDGSTS.E.BYPASS.LTC128B.128 [R15+0x7880], [R2.64], !P5 ;  /* 0x07880000020f7fae */ /* 0x0003e4000e901d56 */
.L_x_1128:
        /* <DEDUP_REMOVED lines=15> */
[----:B------:R-:W1:Y:S01]  /*124a0*/  SHFL.IDX PT, R3, R4, RZ, 0x1c1f ;  /* 0x001c1fff04037589 */ /* 0x000e6200000e0000 */
[----:B------:R-:W-:Y:S04]  /*124b0*/  IADD3 R0, -R2, 0x1, R0 ;  /* 0x0000000102007810 */ /* 0x000fe80007ffe100 */
        /* <DEDUP_REMOVED lines=20> */
.L_x_1131:
[----:B------:R-:W-:Y:S04]  /*12600*/  MOV R8, c[0x0][0x32c] ;  /* 0x0000cb0000087a02 */ /* 0x000fe80000000f00 */
[----:B------:R-:W-:Y:S11]  /*12610*/  ISETP.NE.AND P0, PT, R8, 0x1, PT ;  /* 0x000000010800780c */ /* 0x000ff60003f05270 */
[----:B------:R-:W-:Y:S02]  /*12620*/  @!UPT UIADD3 URZ, URZ, URZ, URZ ;  /* 0x0000003f3f3ff290 */ /* 0x000fe4000fffe03f */
[----:B------:R-:W-:Y:S05]  /*12630*/  @P0 IMAD.HI.U32 R8, R3, c[0x0][0x330], RZ ;  /* 0x0000cc0003080a27 */ /* 0x000fea00078e00ff */
[----:B------:R-:W-:Y:S02]  /*12640*/  @P0 SHF.R.U32.HI R3, RZ, c[0x0][0x334], R8 ;  /* 0x0000cd00ff030a19 */ /* 0x000fe40000011608 */
.L_x_1132:
[----:B------:R-:W-:Y:S05]  /*12650*/  BSYNC B0 ;  /* 0x0000000000007941 */ /* 0x000fea0003800000 */
.L_x_1130:
[----:B------:R-:W-:Y:S05]  /*12660*/  IMAD R3, R3, c[0x0][0x32c], R7 ;  /* 0x0000cb0003037a24 */ /* 0x000fea00078e0207 */
[----:B------:R-:W-:Y:S02]  /*12670*/  IADD3 R8, R3, c[0x0][0x32c], RZ ;  /* 0x0000cb0003087a10 */ /* 0x000fe40007ffe0ff */
[----:B------:R-:W-:Y:S02]  /*12680*/  IMNMX R0, R0, R3, !PT ;  /* 0x0000000300007217 */ /* 0x000fe40007800200 */
[----:B------:R-:W-:Y:S02]  /*12690*/  IMNMX R2, R2, R8, PT ;  /* 0x0000000802027217 */ /* 0x000fe40003800200 */
.L_x_1129:
        /* <DEDUP_REMOVED lines=87> */
.L_x_1135:
[----:B------:R-:W-:Y:S04]  /*12c10*/  MOV R8, c[0x0][0x32c] ;  /* 0x0000cb0000087a02 */ /* 0x000fe80000000f00 */
[----:B------:R-:W-:Y:S11]  /*12c20*/  ISETP.NE.AND P0, PT, R8, 0x1, PT ;  /* 0x000000010800780c */ /* 0x000ff60003f05270 */
[----:B------:R-:W-:Y:S02]  /*12c30*/  @!UPT UIADD3 URZ, URZ, URZ, URZ ;  /* 0x0000003f3f3ff290 */ /* 0x000fe4000fffe03f */
[----:B------:R-:W-:Y:S05]  /*12c40*/  @P0 IMAD.HI.U32 R8, R3, c[0x0][0x330], RZ ;  /* 0x0000cc0003080a27 */ /* 0x000fea00078e00ff */
[----:B------:R-:W-:Y:S02]  /*12c50*/  @P0 SHF.R.U32.HI R3, RZ, c[0x0][0x334], R8 ;  /* 0x0000cd00ff030a19 */ /* 0x000fe40000011608 */
.L_x_1136:
[----:B------:R-:W-:Y:S05]  /*12c60*/  BSYNC B0 ;  /* 0x0000000000007941 */ /* 0x000fea0003800000 */
.L_x_1134:
[----:B------:R-:W-:Y:S05]  /*12c70*/  IMAD R3, R3, c[0x0][0x32c], R7 ;  /* 0x0000cb0003037a24 */ /* 0x000fea00078e0207 */
[----:B------:R-:W-:Y:S02]  /*12c80*/  IADD3 R8, R3, c[0x0][0x32c], RZ ;  /* 0x0000cb0003087a10 */ /* 0x000fe40007ffe0ff */
[----:B------:R-:W-:Y:S02]  /*12c90*/  IMNMX R0, R0, R3, !PT ;  /* 0x0000000300007217 */ /* 0x000fe40007800200 */
[----:B------:R-:W-:Y:S02]  /*12ca0*/  IMNMX R2, R2, R8, PT ;  /* 0x0000000802027217 */ /* 0x000fe40003800200 */
.L_x_1133:
        /* <DEDUP_REMOVED lines=85> */
.L_x_1139:
[----:B------:R-:W-:Y:S04]  /*13200*/  MOV R8, c[0x0][0x32c] ;  /* 0x0000cb0000087a02 */ /* 0x000fe80000000f00 */
[----:B------:R-:W-:Y:S11]  /*13210*/  ISETP.NE.AND P0, PT, R8, 0x1, PT ;  /* 0x000000010800780c */ /* 0x000ff60003f05270 */
[----:B------:R-:W-:Y:S02]  /*13220*/  @!UPT UIADD3 URZ, URZ, URZ, URZ ;  /* 0x0000003f3f3ff290 */ /* 0x000fe4000fffe03f */
[----:B------:R-:W-:Y:S05]  /*13230*/  @P0 IMAD.HI.U32 R8, R3, c[0x0][0x330], RZ ;  /* 0x0000cc0003080a27 */ /* 0x000fea00078e00ff */
[----:B------:R-:W-:Y:S02]  /*13240*/  @P0 SHF.R.U32.HI R3, RZ, c[0x0][0x334], R8 ;  /* 0x0000cd00ff030a19 */ /* 0x000fe40000011608 */
.L_x_1140:
[----:B------:R-:W-:Y:S05]  /*13250*/  BSYNC B0 ;  /* 0x0000000000007941 */ /* 0x000fea0003800000 */
.L_x_1138:
[----:B------:R-:W-:Y:S05]  /*13260*/  IMAD R3, R3, c[0x0][0x32c], R7 ;  /* 0x0000cb0003037a24 */ /* 0x000fea00078e0207 */
[----:B------:R-:W-:Y:S02]  /*13270*/  IADD3 R8, R3, c[0x0][0x32c], RZ ;  /* 0x0000cb0003087a10 */ /* 0x000fe40007ffe0ff */
[----:B------:R-:W-:Y:S02]  /*13280*/  IMNMX R0, R0, R3, !PT ;  /* 0x0000000300007217 */ /* 0x000fe40007800200 */
[----:B------:R-:W-:Y:S02]  /*13290*/  IMNMX R2, R2, R8, PT ;  /* 0x0000000802027217 */ /* 0x000fe40003800200 */
.L_x_1137:
        /* <DEDUP_REMOVED lines=85> */
.L_x_1143:
[----:B------:R-:W-:Y:S04]  /*137f0*/  MOV R4, c[0x0][0x32c] ;  /* 0x0000cb0000047a02 */ /* 0x000fe80000000f00 */
[----:B------:R-:W-:Y:S11]  /*13800*/  ISETP.NE.AND P0, PT, R4, 0x1, PT ;  /* 0x000000010400780c */ /* 0x000ff60003f05270 */
[----:B------:R-:W-:Y:S02]  /*13810*/  @!UPT UIADD3 URZ, URZ, URZ, URZ ;  /* 0x0000003f3f3ff290 */ /* 0x000fe4000fffe03f */
[----:B------:R-:W-:Y:S05]  /*13820*/  @P0 IMAD.HI.U32 R4, R3, c[0x0][0x330], RZ ;  /* 0x0000cc0003040a27 */ /* 0x000fea00078e00ff */
[----:B------:R-:W-:Y:S02]  /*13830*/  @P0 SHF.R.U32.HI R3, RZ, c[0x0][0x334], R4 ;  /* 0x0000cd00ff030a19 */ /* 0x000fe40000011604 */
.L_x_1144:
[----:B------:R-:W-:Y:S05]  /*13840*/  BSYNC B0 ;  /* 0x0000000000007941 */ /* 0x000fea0003800000 */
.L_x_1142:
[----:B------:R-:W-:Y:S05]  /*13850*/  IMAD R7, R3, c[0x0][0x32c], R7 ;  /* 0x0000cb0003077a24 */ /* 0x000fea00078e0207 */
[----:B------:R-:W-:Y:S02]  /*13860*/  IADD3 R3, R7, c[0x0][0x32c], RZ ;  /* 0x0000cb0007037a10 */ /* 0x000fe40007ffe0ff */
[----:B------:R-:W-:Y:S02]  /*13870*/  IMNMX R0, R0, R7, !PT ;  /* 0x0000000700007217 */ /* 0x000fe40007800200 */
[----:B------:R-:W-:Y:S02]  /*13880*/  IMNMX R2, R2, R3, PT ;  /* 0x0000000302027217 */ /* 0x000fe40003800200 */
.L_x_1141:
        /* <DEDUP_REMOVED lines=22> */
[----:B------:R-:W-:Y:S01]  /*139f0*/  PLOP3.LUT P0, PT, PT, PT, UP4, 0x40, 0x0 ;  /* 0x000000000000781c */ /* 0x000fe20003f0e848 */
[----:B------:R-:W-:Y:S01]  /*13a00*/  UISETP.NE.AND UP4, UPT, UR30, URZ, UPT ;  /* 0x0000003f1e00728c */ /* 0x000fe2000bf85270 */
[----:B------:R-:W-:Y:S02]  /*13a10*/  FMNMX.FTZ R137, R201, R137, !PT ;  /* 0x00000089c9897209 */ /* 0x000fe40007810000 */
[----:B------:R-:W-:Y:S02]  /*13a20*/  FMNMX.FTZ R3, R199, R3, !PT ;  /* 0x00000003c7037209 */ /* 0x000fe40007810000 */
[----:B------:R-:W-:Y:S02]  /*13a30*/  FMNMX.FTZ R137, R204, R137, !PT ;  /* 0x00000089cc897209 */ /* 0x000fe40007810000 */
[----:B------:R-:W-:Y:S02]  /*13a40*/  ISETP.GT.AND P0, PT, R0, RZ, P0 ;  /* 0x000000ff0000720c */ /* 0x000fe40000704270 */
[----:B------:R-:W-:Y:S02]  /*13a50*/  FMNMX.FTZ R137, R223, R137, !PT ;  /* 0x00000089df897209 */ /* 0x000fe40007810000 */
[----:B------:R-:W-:Y:S02]  /*13a60*/  ISETP.LT.OR P0, PT, R2, 0x1, P0 ;  /* 0x000000010200780c */ /* 0x000fe40000701670 */
[----:B------:R-:W-:Y:S02]  /*13a70*/  FMNMX.FTZ R3, R203, R3, !PT ;  /* 0x00000003cb037209 */ /* 0x000fe40007810000 */
[----:B------:R-:W-:Y:S02]  /*13a80*/  FSEL R5, R245, -INF , !P0 ;  /* 0xff800000f5057808 */ /* 0x000fe40004000000 */
[----:B------:R-:W-:Y:S02]  /*13a90*/  MOV R245, R33 ;  /* 0x0000002100f57202 */ /* 0x000fe40000000f00 */
        /* <DEDUP_REMOVED lines=12> */
[----:B------:R-:W-:Y:S01]  /*13b60*/  PLOP3.LUT P1, PT, PT, PT, UP2, 0x40, 0x0 ;  /* 0x000000000000781c */ /* 0x000fe20003f2e828 */
[----:B------:R-:W2:Y:S01]  /*13b70*/  SHFL.BFLY PT, R20, R3, 0x2, 0x1f ;  /* 0x0c401f0003147f89 */ /* 0x000ea200000e0000 */
[----:B------:R-:W-:Y:S01]  /*13b80*/  FMNMX.FTZ R4, R18, R4, !PT ;  /* 0x0000000412047209 */ /* 0x000fe20007810000 */
[----:B------:R-:W-:Y:S01]  /*13b90*/  UISETP.NE.AND UP2, UPT, UR28, URZ, UPT ;  /* 0x0000003f1c00728c */ /* 0x000fe2000bf45270 */
[----:B------:R-:W-:Y:S01]  /*13ba0*/  PLOP3.LUT P0, PT, PT, PT, UP1, 0x40, 0x0 ;  /* 0x000000000000781c */ /* 0x000fe20003f0e818 */
[----:B------:R-:W-:Y:S01]  /*13bb0*/  UISETP.NE.AND UP1, UPT, UR27, URZ, UPT ;  /* 0x0000003f1b00728c */ /* 0x000fe2000bf25270 */
[----:B------:R-:W-:Y:S02]  /*13bc0*/  FMNMX.FTZ R4, R205, R4, !PT ;  /* 0x00000004cd047209 */ /* 0x000fe40007810000 */
[----:B------:R-:W-:Y:S02]  /*13bd0*/  ISETP.GT.AND P1, PT, R0, 0x8, P1 ;  /* 0x000000080000780c */ /* 0x000fe40000f24270 */
[----:B------:R-:W-:Y:S02]  /*13be0*/  FMNMX.FTZ R4, R208, R4, !PT ;  /* 0x00000004d0047209 */ /* 0x000fe40007810000 */
[----:B------:R-:W-:Y:S02]  /*13bf0*/  ISETP.GT.AND P0, PT, R0, 0x9, P0 ;  /* 0x000000090000780c */ /* 0x000fe40000704270 */
[----:B------:R-:W-:Y:S02]  /*13c00*/  FMNMX.FTZ R4, R210, R4, !PT ;  /* 0x00000004d2047209 */ /* 0x000fe40007810000 */
[C---:B------:R-:W-:Y:S02]  /*13c10*/  ISETP.LT.OR P1, PT, R2.reuse, 0x9, P1 ;  /* 0x000000090200780c */ /* 0x040fe40000f21670 */
[----:B------:R-:W-:Y:S02]  /*13c20*/  ISETP.LT.OR P0, PT, R2, 0xa, P0 ;  /* 0x0000000a0200780c */ /* 0x000fe40000701670 */
[----:B------:R-:W-:Y:S01]  /*13c30*/  PLOP3.LUT P2, PT, PT, PT, UP3, 0x40, 0x0 ;  /* 0x000000000000781c */ /* 0x000fe20003f4e838 */
[----:B------:R-:W-:Y:S01]  /*13c40*/  UISETP.NE.AND UP3, UPT, UR29, URZ, UPT ;  /* 0x0000003f1d00728c */ /* 0x000fe2000bf65270 */
[----:B------:R-:W-:Y:S02]  /*13c50*/  FMNMX.FTZ R4, R211, R4, !PT ;  /* 0x00000004d3047209 */ /* 0x000fe40007810000 */
[----:B------:R-:W-:Y:S02]  /*13c60*/  FSEL R24, R215, -INF , !P1 ;  /* 0xff800000d7187808 */ /* 0x000fe40004800000 */
[----:B-1----:R-:W-:Y:S02]  /*13c70*/  FMNMX.FTZ R137, R137, R6, !PT ;  /* 0x0000000689897209 */ /* 0x002fe40007810000 */
[----:B--2---:R-:W-:Y:S02]  /*13c80*/  FMNMX.FTZ R3, R3, R20, !PT ;  /* 0x0000001403037209 */ /* 0x004fe40007810000 */
[----:B------:R-:W-:Y:S01]  /*13c90*/  FSEL R25, R214, -INF , !P0 ;  /* 0xff800000d6197808 */ /* 0x000fe20004000000 */
[----:B------:R-:W1:Y:S01]  /*13ca0*/  SHFL.BFLY PT, R6, R137, 0x1, 0x1f ;  /* 0x0c201f0089067f89 */ /* 0x000e6200000e0000 */
[----:B------:R-:W-:Y:S02]  /*13cb0*/  ISETP.GT.AND P2, PT, R0, 0x1, P2 ;  /* 0x000000010000780c */ /* 0x000fe40001744270 */
[----:B------:R-:W-:Y:S02]  /*13cc0*/  PLOP3.LUT P1, PT, PT, PT, UP6, 0x40, 0x0 ;  /* 0x000000000000781c */ /* 0x000fe40003f2e868 */
[----:B------:R-:W-:Y:S02]  /*13cd0*/  PLOP3.LUT P0, PT, PT, PT, UP5, 0x40, 0x0 ;  /* 0x000000000000781c */ /* 0x000fe40003f0e858 */
[----:B------:R-:W-:Y:S01]  /*13ce0*/  FMNMX.FTZ R4, R247, R4, !PT ;  /* 0x00000004f7047209 */ /* 0x000fe20007810000 */
[----:B------:R-:W2:Y:S01]  /*13cf0*/  SHFL.BFLY PT, R136, R3, 0x1, 0x1f ;  /* 0x0c201f0003887f89 */ /* 0x000ea200000e0000 */
[----:B------:R-:W-:Y:S02]  /*13d00*/  ISETP.LT.OR P2, PT, R2, 0x2, P2 ;  /* 0x000000020200780c */ /* 0x000fe40001741670 */
[C---:B------:R-:W-:Y:S02]  /*13d10*/  ISETP.GT.AND P1, PT, R0.reuse, 0x11, P1 ;  /* 0x000000110000780c */ /* 0x040fe40000f24270 */
[----:B------:R-:W-:Y:S02]  /*13d20*/  ISETP.GT.AND P0, PT, R0, 0x18, P0 ;  /* 0x000000180000780c */ /* 0x000fe40000704270 */
[----:B------:R-:W-:Y:S02]  /*13d30*/  FMNMX.FTZ R4, R248, R4, !PT ;  /* 0x00000004f8047209 */ /* 0x000fe40007810000 */
[----:B------:R-:W-:Y:S02]  /*13d40*/  FSEL R7, R244, -INF , !P2 ;  /* 0xff800000f4077808 */ /* 0x000fe40005000000 */
[C---:B------:R-:W-:Y:S02]  /*13d50*/  ISETP.LT.OR P1, PT, R2.reuse, 0x12, P1 ;  /* 0x000000120200780c */ /* 0x040fe40000f21670 */
[----:B------:R-:W-:Y:S02]  /*13d60*/  ISETP.LT.OR P0, PT, R2, 0x19, P0 ;  /* 0x000000190200780c */ /* 0x000fe40000701670 */
[----:B------:R-:W-:Y:S01]  /*13d70*/  PLOP3.LUT P2, PT, PT, PT, UP0, 0x40, 0x0 ;  /* 0x000000000000781c */ /* 0x000fe20003f4e808 */
[----:B------:R-:W-:Y:S01]  /*13d80*/  UISETP.NE.AND UP0, UPT, UR5, URZ, UPT ;  /* 0x0000003f0500728c */ /* 0x000fe2000bf05270 */
[----:B-1----:R-:W-:Y:S02]  /*13d90*/  FMNMX.FTZ R137, R137, R6, !PT ;  /* 0x0000000689897209 */ /* 0x002fe40007810000 */
[----:B------:R-:W-:Y:S02]  /*13da0*/  FMNMX.FTZ R6, R5, R139, !PT ;  /* 0x0000008b05067209 */ /* 0x000fe40007810000 */
[----:B------:R-:W-:Y:S01]  /*13db0*/  FMNMX.FTZ R4, R249, R4, !PT ;  /* 0x00000004f9047209 */ /* 0x000fe20007810000 */
[----:B------:R-:W-:Y:S01]  /*13dc0*/  FMUL.FTZ R141, R137, c[0x0][0x2d0] ;  /* 0x0000b400898d7a20 */ /* 0x000fe20000410000 */
[----:B------:R-:W-:Y:S02]  /*13dd0*/  FSEL R202, R220, -INF , !P1 ;  /* 0xff800000dcca7808 */ /* 0x000fe40004800000 */
[----:B------:R-:W-:Y:S02]  /*13de0*/  FMNMX.FTZ R6, R7, R6, !PT ;  /* 0x0000000607067209 */ /* 0x000fe40007810000 */
[----:B------:R-:W-:Y:S02]  /*13df0*/  FSEL R206, R213, -INF , !P0 ;  /* 0xff800000d5ce7808 */ /* 0x000fe40004000000 */
[----:B------:R-:W-:Y:S02]  /*13e00*/  ISETP.GT.AND P2, PT, R0, 0x10, P2 ;  /* 0x000000100000780c */ /* 0x000fe40001744270 */
[----:B------:R-:W-:Y:S02]  /*13e10*/  PLOP3.LUT P1, PT, PT, PT, UP4, 0x40, 0x0 ;  /* 0x000000000000781c */ /* 0x000fe40003f2e848 */
[----:B------:R-:W-:Y:S02]  /*13e20*/  PLOP3.LUT P0, PT, PT, PT, UP3, 0x40, 0x0 ;  /* 0x000000000000781c */ /* 0x000fe40003f0e838 */
[----:B------:R-:W-:Y:S02]  /*13e30*/  FMNMX.FTZ R4, R251, R4, !PT ;  /* 0x00000004fb047209 */ /* 0x000fe40007810000 */
[----:B--2---:R-:W-:Y:S02]  /*13e40*/  FMNMX.FTZ R136, R3, R136, !PT ;  /* 0x0000008803887209 */ /* 0x004fe40007810000 */
[----:B------:R-:W-:Y:S01]  /*13e50*/  FMNMX.FTZ R3, R24, R6, !PT ;  /* 0x0000000618037209 */ /* 0x000fe20007810000 */
[----:B------:R-:W1:Y:S01]  /*13e60*/  SHFL.BFLY PT, R20, R4, 0x2, 0x1f ;  /* 0x0c401f0004147f89 */ /* 0x000e6200000e0000 */
[----:B------:R-:W-:Y:S01]  /*13e70*/  ISETP.LT.OR P2, PT, R2, 0x11, P2 ;  /* 0x000000110200780c */ /* 0x000fe20001741670 */
[----:B------:R-:W-:Y:S01]  /*13e80*/  FMUL.FTZ R142, R136, c[0x0][0x2d0] ;  /* 0x0000b400888e7a20 */ /* 0x000fe20000410000 */
[C---:B------:R-:W-:Y:S02]  /*13e90*/  ISETP.GT.AND P1, PT, R0.reuse, 0x19, P1 ;  /* 0x000000190000780c */ /* 0x040fe40000f24270 */
[----:B------:R-:W-:Y:S02]  /*13ea0*/  ISETP.GT.AND P0, PT, R0, 0x20, P0 ;  /* 0x000000200000780c */ /* 0x000fe40000704270 */
[----:B------:R-:W-:Y:S02]  /*13eb0*/  FMNMX.FTZ R3, R25, R3, !PT ;  /* 0x0000000319037209 */ /* 0x000fe40007810000 */
[----:B------:R-:W-:Y:S02]  /*13ec0*/  FSEL R200, R221, -INF , !P2 ;  /* 0xff800000ddc87808 */ /* 0x000fe40005000000 */
[C---:B------:R-:W-:Y:S02]  /*13ed0*/  ISETP.LT.OR P1, PT, R2.reuse, 0x1a, P1 ;  /* 0x0000001a0200780c */ /* 0x040fe40000f21670 */
[----:B------:R-:W-:Y:S02]  /*13ee0*/  ISETP.LT.OR P0, PT, R2, 0x21, P0 ;  /* 0x000000210200780c */ /* 0x000fe40000701670 */
[----:B------:R-:W-:Y:S02]  /*13ef0*/  FSEL R209, R212, -INF , !P1 ;  /* 0xff800000d4d17808 */ /* 0x000fe40004800000 */
[----:B------:R-:W-:Y:S02]  /*13f00*/  FSEL R212, R42, -INF , !P0 ;  /* 0xff8000002ad47808 */ /* 0x000fe40004000000 */
[----:B------:R-:W-:Y:S02]  /*13f10*/  FMNMX.FTZ R3, R200, R3, !PT ;  /* 0x00000003c8037209 */ /* 0x000fe40007810000 */
[----:B------:R-:W-:Y:S02]  /*13f20*/  PLOP3.LUT P0, PT, PT, PT, UP1, 0x40, 0x0 ;  /* 0x000000000000781c */ /* 0x000fe40003f0e818 */
        /* <DEDUP_REMOVED lines=16> */
[----:B------:R-:W-:Y:S02]  /*14030*/  FSETP.NEU.FTZ.AND P1, PT, R136, -INF , PT ;  /* 0xff8000008800780b */ /* 0x000fe40003f3d000 */
[----:B------:R-:W-:Y:S01]  /*14040*/  FMNMX.FTZ R0, R214, R0, !PT ;  /* 0x00000000d6007209 */ /* 0x000fe20007810000 */
[----:B------:R-:W1:Y:S01]  /*14050*/  SHFL.BFLY PT, R135, R4, 0x1, 0x1f ;  /* 0x0c201f0004877f89 */ /* 0x000e6200000e0000 */
[----:B------:R-:W-:Y:S02]  /*14060*/  ISETP.LT.OR P0, PT, R2, 0x2a, P0 ;  /* 0x0000002a0200780c */ /* 0x000fe40000701670 */
[----:B------:R-:W-:Y:S02]  /*14070*/  FSEL R142, R142, RZ, P1 ;  /* 0x000000ff8e8e7208 */ /* 0x000fe40000800000 */
[----:B------:R-:W-:Y:S02]  /*14080*/  FSEL R140, R47, -INF , !P0 ;  /* 0xff8000002f8c7808 */ /* 0x000fe40004000000 */
[----:B------:R-:W-:Y:S01]  /*14090*/  FMNMX.FTZ R0, R213, R0, !PT ;  /* 0x00000000d5007209 */ /* 0x000fe20007810000 */
[--C-:B------:R-:W-:Y:S01]  /*140a0*/  FFMA.FTZ R3, R19, c[0x0][0x2d0], -R142.reuse ;  /* 0x0000b40013037a23 */ /* 0x100fe2000001088e */
[----:B------:R-:W-:Y:S01]  /*140b0*/  FSETP.NEU.FTZ.AND P2, PT, R137, -INF , PT ;  /* 0xff8000008900780b */ /* 0x000fe20003f5d000 */
[--C-:B------:R-:W-:Y:S01]  /*140c0*/  FFMA.FTZ R13, R13, c[0x0][0x2d0], -R142.reuse ;  /* 0x0000b4000d0d7a23 */ /* 0x100fe2000001088e */
[----:B------:R-:W-:Y:S01]  /*140d0*/  FMNMX.FTZ R0, R140, R0, !PT ;  /* 0x000000008c007209 */ /* 0x000fe20007810000 */
[----:B------:R2:W-:Y:S01]  /*140e0*/  MUFU.EX2 R244, R3 ;  /* 0x0000000300f47308 */ /* 0x0005e20000000800 */
[----:B------:R-:W-:Y:S01]  /*140f0*/  FSEL R141, R141, RZ, P2 ;  /* 0x000000ff8d8d7208 */ /* 0x000fe20001000000 */
[--C-:B------:R-:W-:Y:S02]  /*14100*/  FFMA.FTZ R9, R9, c[0x0][0x2d0], -R142.reuse ;  /* 0x0000b40009097a23 */ /* 0x100fe4000001088e */
[----:B------:R-:W2:Y:S01]  /*14110*/  SHFL.BFLY PT, R2, R0, 0x2, 0x1f ;  /* 0x0c401f0000027f89 */ /* 0x000ea200000e0000 */
[----:B------:R-:W-:Y:S02]  /*14120*/  FFMA.FTZ R14, R14, c[0x0][0x2d0], -R142 ;  /* 0x0000b4000e0e7a23 */ /* 0x000fe4000001088e */
[--C-:B------:R-:W-:Y:S02]  /*14130*/  FFMA.FTZ R10, R10, c[0x0][0x2d0], -R141.reuse ;  /* 0x0000b4000a0a7a23 */ /* 0x100fe4000001088d */
[--C-:B------:R-:W-:Y:S01]  /*14140*/  FFMA.FTZ R15, R15, c[0x0][0x2d0], -R141.reuse ;  /* 0x0000b4000f0f7a23 */ /* 0x100fe2000001088d */
[----:B------:R-:W-:Y:S01]  /*14150*/  MUFU.EX2 R33, R13 ;  /* 0x0000000d00217308 */ /* 0x000fe20000000800 */
[--C-:B------:R-:W-:Y:S01]  /*14160*/  FFMA.FTZ R16, R16, c[0x0][0x2d0], -R141.reuse ;  /* 0x0000b40010107a23 */ /* 0x100fe2000001088d */
[----:B-1----:R-:W-:Y:S01]  /*14170*/  FMNMX.FTZ R135, R4, R135, !PT ;  /* 0x0000008704877209 */ /* 0x002fe20007810000 */
[----:B------:R-:W-:Y:S03]  /*14180*/  FFMA.FTZ R17, R17, c[0x0][0x2d0], -R141 ;  /* 0x0000b40011117a23 */ /* 0x000fe6000001088d */
[C---:B------:R-:W-:Y:S01]  /*14190*/  FSETP.NEU.FTZ.AND P0, PT, R135.reuse, -INF , PT ;  /* 0xff8000008700780b */ /* 0x040fe20003f1d000 */
[----:B------:R-:W-:Y:S03]  /*141a0*/  FMUL.FTZ R143, R135, c[0x0][0x2d0] ;  /* 0x0000b400878f7a20 */ /* 0x000fe60000410000 */
[----:B------:R-:W-:Y:S02]  /*141b0*/  MUFU.EX2 R21, R10 ;  /* 0x0000000a00157308 */ /* 0x000fe40000000800 */
[----:B------:R-:W-:Y:S05]  /*141c0*/  FSEL R143, R143, RZ, P0 ;  /* 0x000000ff8f8f7208 */ /* 0x000fea0000000000 */
[--C-:B------:R-:W-:Y:S01]  /*141d0*/  FFMA.FTZ R8, R8, c[0x0][0x2d0], -R143.reuse ;  /* 0x0000b40008087a23 */ /* 0x100fe2000001088f */
[----:B--2---:R-:W-:Y:S01]  /*141e0*/  FMNMX.FTZ R3, R0, R2, !PT ;  /* 0x0000000200037209 */ /* 0x004fe20007810000 */
[--C-:B------:R-:W-:Y:S01]  /*141f0*/  FFMA.FTZ R2, R18, c[0x0][0x2d0], -R143.reuse ;  /* 0x0000b40012027a23 */ /* 0x100fe2000001088f */
[----:B------:R-:W-:Y:S01]  /*14200*/  FSEL R0, R137, RZ, P2 ;  /* 0x000000ff89007208 */ /* 0x000fe20001000000 */
[----:B------:R-:W-:Y:S01]  /*14210*/  MUFU.EX2 R31, R15 ;  /* 0x0000000f001f7308 */ /* 0x000fe20000000800 */
[--C-:B------:R-:W-:Y:S01]  /*14220*/  FFMA.FTZ R12, R12, c[0x0][0x2d0], -R143.reuse ;  /* 0x0000b4000c0c7a23 */ /* 0x100fe2000001088f */
[----:B------:R-:W1:Y:S01]  /*14230*/  SHFL.BFLY PT, R4, R3, 0x1, 0x1f ;  /* 0x0c201f0003047f89 */ /* 0x000e6200000e0000 */
[----:B------:R-:W-:Y:S02]  /*14240*/  FFMA.FTZ R11, R11, c[0x0][0x2d0], -R143 ;  /* 0x0000b4000b0b7a23 */ /* 0x000fe4000001088f */
[----:B------:R-:W-:Y:S04]  /*14250*/  FADD.FTZ R0, -R0, R132 ;  /* 0x0000008400007221 */ /* 0x000fe80000010100 */
[----:B------:R-:W-:Y:S01]  /*14260*/  FMUL.FTZ R0, R0, c[0x0][0x2d0] ;  /* 0x0000b40000007a20 */ /* 0x000fe20000410000 */
[----:B------:R2:W-:Y:S10]  /*14270*/  MUFU.EX2 R221, R2 ;  /* 0x0000000200dd7308 */ /* 0x0005f40000000800 */
[----:B------:R3:W4:Y:S01]  /*14280*/  MUFU.EX2 R133, R0 ;  /* 0x0000000000857308 */ /* 0x0007220000000800 */
[----:B-1----:R-:W-:Y:S09]  /*14290*/  FMNMX.FTZ R3, R4, R3, !PT ;  /* 0x0000000304037209 */ /* 0x002ff20007810000 */
[----:B------:R1:W-:Y:S01]  /*142a0*/  MUFU.EX2 R28, R16 ;  /* 0x00000010001c7308 */ /* 0x0003e20000000800 */
[----:B--2---:R-:W-:Y:S05]  /*142b0*/  FSEL R2, R136, RZ, P1 ;  /* 0x000000ff88027208 */ /* 0x004fea0000800000 */
[----:B------:R-:W-:Y:S04]  /*142c0*/  FADD.FTZ R2, -R2, R134 ;  /* 0x0000008602027221 */ /* 0x000fe80000010100 */
[----:B------:R-:W2:Y:S01]  /*142d0*/  MUFU.EX2 R51, R17 ;  /* 0x0000001100337308 */ /* 0x000ea20000000800 */
[----:B------:R-:W-:Y:S02]  /*142e0*/  FMUL.FTZ R134, R3, c[0x0][0x2d0] ;  /* 0x0000b40003867a20 */ /* 0x000fe40000410000 */
[----:B------:R-:W-:Y:S01]  /*142f0*/  FMUL.FTZ R2, R2, c[0x0][0x2d0] ;  /* 0x0000b40002027a20 */ /* 0x000fe20000410000 */
[----:B---3--:R-:W-:Y:S01]  /*14300*/  FSEL R0, R135, RZ, P0 ;  /* 0x000000ff87007208 */ /* 0x008fe20000000000 */
[----:B----4-:R-:W-:Y:S01]  /*14310*/  FMUL.FTZ R48, R133, R188 ;  /* 0x000000bc85307220 */ /* 0x010fe20000410000 */
[----:B------:R-:W-:Y:S01]  /*14320*/  FSETP.NEU.FTZ.AND P0, PT, R3, -INF , PT ;  /* 0xff8000000300780b */ /* 0x000fe20003f1d000 */
[C---:B------:R-:W-:Y:S02]  /*14330*/  FMUL.FTZ R49, R133.reuse, R189 ;  /* 0x000000bd85317220 */ /* 0x040fe40000410000 */
[----:B------:R-:W-:Y:S01]  /*14340*/  FADD.FTZ R0, -R0, R138 ;  /* 0x0000008a00007221 */ /* 0x000fe20000010100 */
[----:B------:R-:W3:Y:S01]  /*14350*/  MUFU.EX2 R132, R2 ;  /* 0x0000000200847308 */ /* 0x000ee20000000800 */
[----:B------:R-:W-:Y:S01]  /*14360*/  FSEL R134, R134, RZ, P0 ;  /* 0x000000ff86867208 */ /* 0x000fe20000000000 */
[----:B------:R-:W-:Y:S01]  /*14370*/  FMUL.FTZ R52, R133, R52 ;  /* 0x0000003485347220 */ /* 0x000fe20000410000 */
[----:B------:R-:W-:Y:S01]  /*14380*/  MOV R138, R21 ;  /* 0x00000015008a7202 */ /* 0x000fe20000000f00 */
[----:B------:R-:W-:Y:S01]  /*14390*/  FMUL.FTZ R0, R0, c[0x0][0x2d0] ;  /* 0x0000b40000007a20 */ /* 0x000fe20000410000 */
[----:B------:R-:W4:Y:S01]  /*143a0*/  LDSM.16.MT88.4 R20, [R225+0x2080] ;  /* 0x00208000e114783b */ /* 0x000f220000004200 */
[--C-:B------:R-:W-:Y:S01]  /*143b0*/  FFMA.FTZ R4, R25, c[0x0][0x2d0], -R134.reuse ;  /* 0x0000b40019047a23 */ /* 0x100fe20000010886 */
[----:B------:R-:W-:Y:S01]  /*143c0*/  F2FP.BF16.PACK_AB R192, R31, R138 ;  /* 0x0000008a1fc0723e */ /* 0x000fe200000010ff */
[--C-:B------:R-:W-:Y:S02]  /*143d0*/  FFMA.FTZ R5, R5, c[0x0][0x2d0], -R134.reuse ;  /* 0x0000b40005057a23 */ /* 0x100fe40000010886 */
[----:B------:R5:W5:Y:S01]  /*143e0*/  MUFU.EX2 R2, R0 ;  /* 0x0000000000027308 */ /* 0x000b620000000800 */
[C---:B-1----:R-:W-:Y:S01]  /*143f0*/  FMUL.FTZ R16, R133.reuse, R156 ;  /* 0x0000009c85107220 */ /* 0x042fe20000410000 */
[----:B------:R-:W-:Y:S01]  /*14400*/  MOV R156, R31 ;  /* 0x0000001f009c7202 */ /* 0x000fe20000000f00 */
        /* <DEDUP_REMOVED lines=11> */
[----:B------:R-:W2:Y:S01]  /*144c0*/  MUFU.EX2 R27, R14 ;  /* 0x0000000e001b7308 */ /* 0x000ea20000000800 */
[----:B------:R-:W-:Y:S01]  /*144d0*/  MOV R159, R28 ;  /* 0x0000001c009f7202 */ /* 0x000fe20000000f00 */
[C---:B------:R-:W-:Y:S01]  /*144e0*/  FMUL.FTZ R34, R132.reuse, R174 ;  /* 0x000000ae84227220 */ /* 0x040fe20000410000 */
[----:B------:R-:W-:Y:S01]  /*144f0*/  MOV R174, R221 ;  /* 0x000000dd00ae7202 */ /* 0x000fe20000000f00 */
[--C-:B-----5:R-:W-:Y:S02]  /*14500*/  FFMA.FTZ R0, R7, c[0x0][0x2d0], -R134.reuse ;  /* 0x0000b40007007a23 */ /* 0x120fe40000010886 */
[----:B------:R-:W-:Y:S02]  /*14510*/  FMUL.FTZ R7, R132, R147 ;  /* 0x0000009384077220 */ /* 0x000fe40000410000 */
[C---:B------:R-:W-:Y:S02]  /*14520*/  FMUL.FTZ R13, R2.reuse, R153 ;  /* 0x00000099020d7220 */ /* 0x040fe40000410000 */
[----:B------:R3:W-:Y:S01]  /*14530*/  MUFU.EX2 R216, R0 ;  /* 0x0000000000d87308 */ /* 0x0007e20000000800 */
[C---:B------:R-:W-:Y:S02]  /*14540*/  FMUL.FTZ R25, R2.reuse, R165 ;  /* 0x000000a502197220 */ /* 0x040fe40000410000 */
[C---:B------:R-:W-:Y:S02]  /*14550*/  FMUL.FTZ R45, R2.reuse, R185 ;  /* 0x000000b9022d7220 */ /* 0x040fe40000410000 */
[C---:B-1----:R-:W-:Y:S02]  /*14560*/  FMUL.FTZ R9, R2.reuse, R149 ;  /* 0x0000009502097220 */ /* 0x042fe40000410000 */
[C---:B------:R-:W-:Y:S02]  /*14570*/  FMUL.FTZ R44, R2.reuse, R184 ;  /* 0x000000b8022c7220 */ /* 0x040fe40000410000 */
[----:B------:R-:W-:Y:S01]  /*14580*/  FMUL.FTZ R28, R2, R168 ;  /* 0x000000a8021c7220 */ /* 0x000fe20000410000 */
[----:B------:R1:W5:Y:S01]  /*14590*/  MUFU.EX2 R215, R5 ;  /* 0x0000000500d77308 */ /* 0x0003620000000800 */
[----:B------:R-:W-:Y:S02]  /*145a0*/  FMUL.FTZ R35, R132, R175 ;  /* 0x000000af84237220 */ /* 0x000fe40000410000 */
[----:B------:R-:W-:Y:S01]  /*145b0*/  FMUL.FTZ R40, R2, R180 ;  /* 0x000000b402287220 */ /* 0x000fe20000410000 */
[----:B--2---:R-:W-:Y:S01]  /*145c0*/  F2FP.BF16.PACK_AB R195, R244, R27 ;  /* 0x0000001bf4c3723e */ /* 0x004fe200000010ff */
[----:B------:R-:W-:Y:S01]  /*145d0*/  FMUL.FTZ R41, R2, R181 ;  /* 0x000000b502297220 */ /* 0x000fe20000410000 */
[----:B------:R-:W-:Y:S01]  /*145e0*/  MOV R181, R159 ;  /* 0x0000009f00b57202 */ /* 0x000fe20000000f00 */
[C---:B------:R-:W-:Y:S02]  /*145f0*/  FMUL.FTZ R50, R132.reuse, R190 ;  /* 0x000000be84327220 */ /* 0x040fe40000410000 */
[C---:B------:R-:W-:Y:S01]  /*14600*/  FMUL.FTZ R54, R132.reuse, R54 ;  /* 0x0000003684367220 */ /* 0x040fe20000410000 */
[----:B------:R2:W-:Y:S01]  /*14610*/  MUFU.EX2 R219, R4 ;  /* 0x0000000400db7308 */ /* 0x0005e20000000800 */
[----:B------:R-:W-:Y:S02]  /*14620*/  FMUL.FTZ R55, R132, R55 ;  /* 0x0000003784377220 */ /* 0x000fe40000410000 */
[----:B------:R-:W-:Y:S02]  /*14630*/  FMUL.FTZ R56, R2, R56 ;  /* 0x0000003802387220 */ /* 0x000fe40000410000 */
[----:B---3--:R-:W-:Y:S02]  /*14640*/  FFMA.FTZ R0, R24, c[0x0][0x2d0], -R134 ;  /* 0x0000b40018007a23 */ /* 0x008fe40000010886 */
[C---:B------:R-:W-:Y:S02]  /*14650*/  FMUL.FTZ R24, R2.reuse, R164 ;  /* 0x000000a402187220 */ /* 0x040fe40000410000 */
[C---:B------:R-:W-:Y:S01]  /*14660*/  FMUL.FTZ R57, R2.reuse, R57 ;  /* 0x0000003902397220 */ /* 0x040fe20000410000 */
[----:B------:R3:W3:Y:S01]  /*14670*/  MUFU.EX2 R217, R0 ;  /* 0x0000000000d97308 */ /* 0x0006e20000000800 */
[C---:B------:R-:W-:Y:S02]  /*14680*/  FMUL.FTZ R60, R2.reuse, R60 ;  /* 0x0000003c023c7220 */ /* 0x040fe40000410000 */
[----:B------:R-:W-:Y:S02]  /*14690*/  FMUL.FTZ R61, R2, R61 ;  /* 0x0000003d023d7220 */ /* 0x000fe40000410000 */
[C---:B-1----:R-:W-:Y:S01]  /*146a0*/  FMUL.FTZ R5, R133.reuse, R145 ;  /* 0x0000009185057220 */ /* 0x042fe20000410000 */
[----:B-----5:R-:W-:Y:S01]  /*146b0*/  F2FP.BF16.PACK_AB R145, R216, R215 ;  /* 0x000000d7d891723e */ /* 0x020fe200000010ff */
[C---:B------:R-:W-:Y:S02]  /*146c0*/  FMUL.FTZ R66, R132.reuse, R66 ;  /* 0x0000004284427220 */ /* 0x040fe40000410000 */
[C---:B------:R-:W-:Y:S01]  /*146d0*/  FMUL.FTZ R67, R132.reuse, R67 ;  /* 0x0000004384437220 */ /* 0x040fe20000410000 */
[----:B------:R1:W5:Y:S01]  /*146e0*/  MUFU.EX2 R30, R8 ;  /* 0x00000008001e7308 */ /* 0x0003620000000800 */
[C---:B------:R-:W-:Y:S02]  /*146f0*/  FMUL.FTZ R70, R132.reuse, R70 ;  /* 0x0000004684467220 */ /* 0x040fe40000410000 */
[----:B------:R-:W-:Y:S02]  /*14700*/  FMUL.FTZ R71, R132, R71 ;  /* 0x0000004784477220 */ /* 0x000fe40000410000 */
[----:B--2---:R-:W-:Y:S02]  /*14710*/  FMUL.FTZ R4, R133, R144 ;  /* 0x0000009085047220 */ /* 0x004fe40000410000 */
[C---:B------:R-:W-:Y:S02]  /*14720*/  FMUL.FTZ R72, R2.reuse, R72 ;  /* 0x0000004802487220 */ /* 0x040fe40000410000 */
[C---:B------:R-:W-:Y:S01]  /*14730*/  FMUL.FTZ R73, R2.reuse, R73 ;  /* 0x0000004902497220 */ /* 0x040fe20000410000 */
[----:B------:R-:W2:Y:S01]  /*14740*/  MUFU.EX2 R29, R12 ;  /* 0x0000000c001d7308 */ /* 0x000ea20000000800 */
[C---:B------:R-:W-:Y:S02]  /*14750*/  FMUL.FTZ R76, R2.reuse, R76 ;  /* 0x0000004c024c7220 */ /* 0x040fe40000410000 */
[----:B------:R-:W-:Y:S01]  /*14760*/  FMUL.FTZ R77, R2, R77 ;  /* 0x0000004d024d7220 */ /* 0x000fe20000410000 */
[----:B---3--:R-:W-:Y:S01]  /*14770*/  FSEL R0, R3, RZ, P0 ;  /* 0x000000ff03007208 */ /* 0x008fe20000000000 */
[----:B------:R-:W-:Y:S01]  /*14780*/  FMUL.FTZ R80, R133, R80 ;  /* 0x0000005085507220 */ /* 0x000fe20000410000 */
[----:B------:R-:W-:Y:S01]  /*14790*/  F2FP.BF16.PACK_AB R147, R219, R217 ;  /* 0x000000d9db93723e */ /* 0x000fe200000010ff */
[C---:B------:R-:W-:Y:S01]  /*147a0*/  FMUL.FTZ R81, R133.reuse, R81 ;  /* 0x0000005185517220 */ /* 0x040fe20000410000 */
[----:B------:R-:W-:Y:S01]  /*147b0*/  PLOP3.LUT P0, PT, PT, PT, UP0, 0x80, 0x0 ;  /* 0x000000000000781c */ /* 0x000fe20003f0f008 */
[----:B------:R-:W-:Y:S01]  /*147c0*/  FADD.FTZ R0, -R0, R139 ;  /* 0x0000008b00007221 */ /* 0x000fe20000010100 */
[----:B------:R-:W3:Y:S01]  /*147d0*/  MUFU.EX2 R26, R11 ;  /* 0x0000000b001a7308 */ /* 0x000ee20000000800 */
[----:B------:R-:W-:Y:S01]  /*147e0*/  MOV R139, R33 ;  /* 0x00000021008b7202 */ /* 0x000fe20000000f00 */
[----:B------:R-:W-:Y:S01]  /*147f0*/  FMUL.FTZ R33, R133, R173 ;  /* 0x000000ad85217220 */ /* 0x000fe20000410000 */
[----:B------:R-:W-:Y:S01]  /*14800*/  MOV R173, R244 ;  /* 0x000000f400ad7202 */ /* 0x000fe20000000f00 */
[----:B------:R-:W-:Y:S01]  /*14810*/  FMUL.FTZ R0, R0, c[0x0][0x2d0] ;  /* 0x0000b40000007a20 */ /* 0x000fe20000410000 */
[----:B------:R-:W-:Y:S01]  /*14820*/  F2FP.BF16.PACK_AB R193, R139, R220 ;  /* 0x000000dc8bc1723e */ /* 0x000fe200000010ff */
[----:B-1----:R-:W-:Y:S01]  /*14830*/  FMUL.FTZ R8, R2, R148 ;  /* 0x0000009402087220 */ /* 0x002fe20000410000 */
[----:B-----5:R-:W-:Y:S01]  /*14840*/  MOV R157, R30 ;  /* 0x0000001e009d7202 */ /* 0x020fe20000000f00 */
[C---:B------:R-:W-:Y:S02]  /*14850*/  FMUL.FTZ R82, R132.reuse, R82 ;  /* 0x0000005284527220 */ /* 0x040fe40000410000 */
[----:B------:R-:W1:Y:S01]  /*14860*/  MUFU.EX2 R0, R0 ;  /* 0x0000000000007308 */ /* 0x000e620000000800 */
[----:B------:R-:W-:Y:S01]  /*14870*/  MOV R180, R157 ;  /* 0x0000009d00b47202 */ /* 0x000fe20000000f00 */
[-C--:B----4-:R-:W-:Y:S01]  /*14880*/  HMMA.16816.F32.BF16 R4, R192, R20.reuse, R4 ;  /* 0x00000014c004723c */ /* 0x090fe20000041804 */
[----:B------:R-:W-:Y:S01]  /*14890*/  FMUL.FTZ R83, R132, R83 ;  /* 0x0000005384537220 */ /* 0x000fe20000410000 */
[----:B--2---:R-:W-:Y:S01]  /*148a0*/  F2FP.BF16.PACK_AB R144, R29, R30 ;  /* 0x0000001e1d90723e */ /* 0x004fe200000010ff */
[C---:B------:R-:W-:Y:S01]  /*148b0*/  FMUL.FTZ R12, R2.reuse, R152 ;  /* 0x00000098020c7220 */ /* 0x040fe20000410000 */
[----:B------:R-:W-:Y:S01]  /*148c0*/  MOV R158, R29 ;  /* 0x0000001d009e7202 */ /* 0x000fe20000000f00 */
[----:B------:R-:W-:Y:S02]  /*148d0*/  FMUL.FTZ R29, R2, R169 ;  /* 0x000000a9021d7220 */ /* 0x000fe40000410000 */
[C---:B------:R-:W-:Y:S01]  /*148e0*/  FMUL.FTZ R84, R133.reuse, R84 ;  /* 0x0000005485547220 */ /* 0x040fe20000410000 */
[----:B------:R-:W-:Y:S01]  /*148f0*/  MOV R168, R158 ;  /* 0x0000009e00a87202 */ /* 0x000fe20000000f00 */
[----:B------:R-:W-:Y:S03]  /*14900*/  FMUL.FTZ R85, R133, R85 ;  /* 0x0000005585557220 */ /* 0x000fe60000410000 */
[----:B---3--:R-:W-:Y:S01]  /*14910*/  F2FP.BF16.PACK_AB R146, R221, R26 ;  /* 0x0000001add92723e */ /* 0x008fe200000010ff */
[C---:B------:R-:W-:Y:S02]  /*14920*/  FMUL.FTZ R86, R132.reuse, R86 ;  /* 0x0000005684567220 */ /* 0x040fe40000410000 */
[----:B------:R-:W-:Y:S02]  /*14930*/  FMUL.FTZ R87, R132, R87 ;  /* 0x0000005784577220 */ /* 0x000fe40000410000 */
[C---:B------:R-:W-:Y:S02]  /*14940*/  FMUL.FTZ R88, R2.reuse, R88 ;  /* 0x0000005802587220 */ /* 0x040fe40000410000 */
[C---:B------:R-:W-:Y:S02]  /*14950*/  FMUL.FTZ R89, R2.reuse, R89 ;  /* 0x0000005902597220 */ /* 0x040fe40000410000 */
[----:B------:R-:W-:Y:S02]  /*14960*/  FMUL.FTZ R92, R2, R92 ;  /* 0x0000005c025c7220 */ /* 0x000fe40000410000 */
[C---:B-1----:R-:W-:Y:S02]  /*14970*/  FMUL.FTZ R10, R0.reuse, R150 ;  /* 0x00000096000a7220 */ /* 0x042fe40000410000 */
        /* <DEDUP_REMOVED lines=13> */
[C---:B------:R-:W-:Y:S01]  /*14a50*/  FMUL.FTZ R21, R133.reuse, R161 ;  /* 0x000000a185157220 */ /* 0x040fe20000410000 */
[C---:B------:R-:W-:Y:S01]  /*14a60*/  HMMA.16816.F32.BF16 R16, R192.reuse, R22, R16 ;  /* 0x00000016c010723c */ /* 0x040fe20000041810 */
[----:B------:R-:W-:Y:S03]  /*14a70*/  MOV R161, R26 ;  /* 0x0000001a00a17202 */ /* 0x000fe60000000f00 */
[C---:B------:R-:W-:Y:S01]  /*14a80*/  FMUL.FTZ R26, R0.reuse, R166 ;  /* 0x000000a6001a7220 */ /* 0x040fe20000410000 */
[----:B------:R-:W-:Y:S01]  /*14a90*/  MOV R175, R161 ;  /* 0x000000a100af7202 */ /* 0x000fe20000000f00 */
[----:B------:R-:W-:Y:S01]  /*14aa0*/  FMUL.FTZ R31, R0, R171 ;  /* 0x000000ab001f7220 */ /* 0x000fe20000410000 */
[----:B------:R-:W-:Y:S01]  /*14ab0*/  LDSM.16.MT88.4 R164, [R227+0x2880] ;  /* 0x00288000e3a4783b */ /* 0x000fe20000004200 */
[C---:B------:R-:W-:Y:S04]  /*14ac0*/  FMUL.FTZ R23, R132.reuse, R163 ;  /* 0x000000a384177220 */ /* 0x040fe80000410000 */
[C---:B------:R-:W-:Y:S01]  /*14ad0*/  FMUL.FTZ R22, R132.reuse, R162 ;  /* 0x000000a284167220 */ /* 0x040fe20000410000 */
[----:B------:R-:W-:Y:S01]  /*14ae0*/  MOV R162, R32 ;  /* 0x0000002000a27202 */ /* 0x000fe20000000f00 */
[C---:B------:R-:W-:Y:S01]  /*14af0*/  FMUL.FTZ R32, R133.reuse, R172 ;  /* 0x000000ac85207220 */ /* 0x040fe20000410000 */
[----:B------:R-:W-:Y:S01]  /*14b00*/  MOV R172, R51 ;  /* 0x0000003300ac7202 */ /* 0x000fe20000000f00 */
[----:B------:R-:W-:Y:S01]  /*14b10*/  FMUL.FTZ R51, R132, R191 ;  /* 0x000000bf84337220 */ /* 0x000fe20000410000 */
[----:B------:R-:W-:Y:S01]  /*14b20*/  MOV R191, R245 ;  /* 0x000000f500bf7202 */ /* 0x000fe20000000f00 */
[C---:B------:R-:W-:Y:S01]  /*14b30*/  FMUL.FTZ R42, R0.reuse, R182 ;  /* 0x000000b6002a7220 */ /* 0x040fe20000410000 */
[-C--:B------:R-:W-:Y:S01]  /*14b40*/  HMMA.16816.F32.BF16 R20, R192, R36.reuse, R20 ;  /* 0x00000024c014723c */ /* 0x080fe20000041814 */
[----:B------:R-:W-:Y:S01]  /*14b50*/  MOV R190, R162 ;  /* 0x000000a200be7202 */ /* 0x000fe20000000f00 */
[C---:B------:R-:W-:Y:S01]  /*14b60*/  FMUL.FTZ R58, R0.reuse, R58 ;  /* 0x0000003a003a7220 */ /* 0x040fe20000410000 */
[----:B------:R-:W-:Y:S01]  /*14b70*/  MOV R182, R160 ;  /* 0x000000a000b67202 */ /* 0x000fe20000000f00 */
[C---:B------:R-:W-:Y:S01]  /*14b80*/  FMUL.FTZ R59, R0.reuse, R59 ;  /* 0x0000003b003b7220 */ /* 0x040fe20000410000 */
[----:B------:R-:W-:Y:S01]  /*14b90*/  LDSM.16.MT88.4 R160, [R228+0x2880] ;  /* 0x00288000e4a0783b */ /* 0x000fe20000004200 */
[C---:B------:R-:W-:Y:S02]  /*14ba0*/  FMUL.FTZ R62, R0.reuse, R62 ;  /* 0x0000003e003e7220 */ /* 0x040fe40000410000 */
[C---:B------:R-:W-:Y:S01]  /*14bb0*/  HMMA.16816.F32.BF16 R24, R144.reuse, R36, R24 ;  /* 0x000000249018723c */ /* 0x040fe20000041818 */
[C---:B------:R-:W-:Y:S03]  /*14bc0*/  FMUL.FTZ R30, R0.reuse, R170 ;  /* 0x000000aa001e7220 */ /* 0x040fe60000410000 */
[C---:B------:R-:W-:Y:S02]  /*14bd0*/  FMUL.FTZ R63, R0.reuse, R63 ;  /* 0x0000003f003f7220 */ /* 0x040fe40000410000 */
[----:B------:R-:W-:Y:S02]  /*14be0*/  FMUL.FTZ R74, R0, R74 ;  /* 0x0000004a004a7220 */ /* 0x000fe40000410000 */
[-C--:B------:R-:W-:Y:S01]  /*14bf0*/  HMMA.16816.F32.BF16 R28, R144, R38.reuse, R28 ;  /* 0x00000026901c723c */ /* 0x080fe2000004181c */
[C---:B------:R-:W-:Y:S03]  /*14c00*/  FMUL.FTZ R37, R133.reuse, R177 ;  /* 0x000000b185257220 */ /* 0x040fe60000410000 */
[----:B------:R-:W-:Y:S01]  /*14c10*/  MOV R177, R138 ;  /* 0x0000008a00b17202 */ /* 0x000fe20000000f00 */
[--C-:B------:R-:W-:Y:S02]  /*14c20*/  FFMA.FTZ R138, R196, c[0x0][0x2d0], -R141.reuse ;  /* 0x0000b400c48a7a23 */ /* 0x100fe4000001088d */
[----:B------:R-:W-:Y:S01]  /*14c30*/  FMUL.FTZ R36, R133, R176 ;  /* 0x000000b085247220 */ /* 0x000fe20000410000 */
[C---:B------:R-:W-:Y:S01]  /*14c40*/  HMMA.16816.F32.BF16 R32, R192.reuse, R38, R32 ;  /* 0x00000026c020723c */ /* 0x040fe20000041820 */
[----:B------:R3:W-:Y:S03]  /*14c50*/  MUFU.EX2 R183, R138 ;  /* 0x0000008a00b77308 */ /* 0x0007e60000000800 */
[C---:B------:R-:W-:Y:S01]  /*14c60*/  FMUL.FTZ R75, R0.reuse, R75 ;  /* 0x0000004b004b7220 */ /* 0x040fe20000410000 */
[----:B------:R-:W-:Y:S01]  /*14c70*/  MOV R176, R220 ;  /* 0x000000dc00b07202 */ /* 0x000fe20000000f00 */
        /* <DEDUP_REMOVED lines=8> */
[----:B------:R-:W-:Y:S01]  /*14d00*/  FMUL.FTZ R91, R0, R91 ;  /* 0x0000005b005b7220 */ /* 0x000fe20000410000 */
[-C--:B-1----:R-:W-:Y:S01]  /*14d10*/  HMMA.16816.F32.BF16 R36, R192, R148.reuse, R36 ;  /* 0x00000094c024723c */ /* 0x082fe20000041824 */
[----:B------:R-:W-:Y:S02]  /*14d20*/  FMUL.FTZ R93, R2, R93 ;  /* 0x0000005d025d7220 */ /* 0x000fe40000410000 */
[C---:B------:R-:W-:Y:S02]  /*14d30*/  FMUL.FTZ R94, R0.reuse, R94 ;  /* 0x0000005e005e7220 */ /* 0x040fe40000410000 */
[----:B------:R-:W-:Y:S02]  /*14d40*/  FMUL.FTZ R95, R0, R95 ;  /* 0x0000005f005f7220 */ /* 0x000fe40000410000 */
[--C-:B---3--:R-:W-:Y:S01]  /*14d50*/  FFMA.FTZ R138, R197, c[0x0][0x2d0], -R141.reuse ;  /* 0x0000b400c58a7a23 */ /* 0x108fe2000001088d */
[C---:B------:R-:W-:Y:S01]  /*14d60*/  HMMA.16816.F32.BF16 R40, R144.reuse, R148, R40 ;  /* 0x000000949028723c */ /* 0x040fe20000041828 */
[C---:B------:R-:W-:Y:S02]  /*14d70*/  FMUL.FTZ R96, R133.reuse, R96 ;  /* 0x0000006085607220 */ /* 0x040fe40000410000 */
[----:B------:R1:W-:Y:S01]  /*14d80*/  MUFU.EX2 R185, R138 ;  /* 0x0000008a00b97308 */ /* 0x0003e20000000800 */
[C---:B------:R-:W-:Y:S02]  /*14d90*/  FMUL.FTZ R97, R133.reuse, R97 ;  /* 0x0000006185617220 */ /* 0x040fe40000410000 */
[C---:B------:R-:W-:Y:S02]  /*14da0*/  FMUL.FTZ R98, R132.reuse, R98 ;  /* 0x0000006284627220 */ /* 0x040fe40000410000 */
[-C--:B------:R-:W-:Y:S01]  /*14db0*/  HMMA.16816.F32.BF16 R44, R144, R150.reuse, R44 ;  /* 0x00000096902c723c */ /* 0x080fe2000004182c */
[C---:B------:R-:W-:Y:S03]  /*14dc0*/  FMUL.FTZ R99, R132.reuse, R99 ;  /* 0x0000006384637220 */ /* 0x040fe60000410000 */
[C---:B------:R-:W-:Y:S02]  /*14dd0*/  FMUL.FTZ R100, R133.reuse, R100 ;  /* 0x0000006485647220 */ /* 0x040fe40000410000 */
[C---:B------:R-:W-:Y:S02]  /*14de0*/  FMUL.FTZ R101, R133.reuse, R101 ;  /* 0x0000006585657220 */ /* 0x040fe40000410000 */
[C---:B------:R-:W-:Y:S01]  /*14df0*/  HMMA.16816.F32.BF16 R48, R192.reuse, R150, R48 ;  /* 0x00000096c030723c */ /* 0x040fe20000041830 */
[----:B------:R-:W3:Y:S03]  /*14e00*/  LDSM.16.MT88.4 R148, [R225+0x3880] ;  /* 0x00388000e194783b */ /* 0x000ee60000004200 */
[C---:B------:R-:W-:Y:S02]  /*14e10*/  FMUL.FTZ R102, R132.reuse, R102 ;  /* 0x0000006684667220 */ /* 0x040fe40000410000 */
[----:B------:R-:W-:Y:S02]  /*14e20*/  FMUL.FTZ R103, R132, R103 ;  /* 0x0000006784677220 */ /* 0x000fe40000410000 */
[-C--:B--2---:R-:W-:Y:S01]  /*14e30*/  HMMA.16816.F32.BF16 R52, R192, R152.reuse, R52 ;  /* 0x00000098c034723c */ /* 0x084fe20000041834 */
[----:B------:R-:W-:Y:S03]  /*14e40*/  FMUL.FTZ R104, R2, R104 ;  /* 0x0000006802687220 */ /* 0x000fe60000410000 */
        /* <DEDUP_REMOVED lines=15> */
[-C--:B---3--:R-:W-:Y:S03]  /*14f40*/  HMMA.16816.F32.BF16 R68, R192, R148.reuse, R68 ;  /* 0x00000094c044723c */ /* 0x088fe60000041844 */
[--C-:B-1----:R-:W-:Y:S02]  /*14f50*/  FFMA.FTZ R138, R199, c[0x0][0x2d0], -R142.reuse ;  /* 0x0000b400c78a7a23 */ /* 0x102fe4000001088e */
[----:B------:R-:W-:Y:S01]  /*14f60*/  LDSM.16.MT88.4 R196, [R227+0x3080] ;  /* 0x00308000e3c4783b */ /* 0x000fe20000004200 */
[C---:B------:R-:W-:Y:S01]  /*14f70*/  FMUL.FTZ R114, R132.reuse, R114 ;  /* 0x0000007284727220 */ /* 0x040fe20000410000 */
[----:B------:R1:W-:Y:S01]  /*14f80*/  MUFU.EX2 R186, R138 ;  /* 0x0000008a00ba7308 */ /* 0x0003e20000000800 */
[C---:B------:R-:W-:Y:S01]  /*14f90*/  HMMA.16816.F32.BF16 R72, R144.reuse, R148, R72 ;  /* 0x000000949048723c */ /* 0x040fe20000041848 */
[----:B------:R-:W-:Y:S03]  /*14fa0*/  FMUL.FTZ R115, R132, R115 ;  /* 0x0000007384737220 */ /* 0x000fe60000410000 */
[C---:B------:R-:W-:Y:S02]  /*14fb0*/  FMUL.FTZ R120, R2.reuse, R120 ;  /* 0x0000007802787220 */ /* 0x040fe40000410000 */
[----:B------:R-:W-:Y:S02]  /*14fc0*/  FMUL.FTZ R121, R2, R121 ;  /* 0x0000007902797220 */ /* 0x000fe40000410000 */
[-C--:B------:R-:W-:Y:S01]  /*14fd0*/  HMMA.16816.F32.BF16 R76, R144, R150.reuse, R76 ;  /* 0x00000096904c723c */ /* 0x080fe2000004184c */
[C---:B------:R-:W-:Y:S03]  /*14fe0*/  FMUL.FTZ R122, R0.reuse, R122 ;  /* 0x0000007a007a7220 */ /* 0x040fe60000410000 */
[----:B------:R-:W-:Y:S02]  /*14ff0*/  FMUL.FTZ R123, R0, R123 ;  /* 0x0000007b007b7220 */ /* 0x000fe40000410000 */
[C---:B------:R-:W-:Y:S02]  /*15000*/  FMUL.FTZ R124, R2.reuse, R124 ;  /* 0x0000007c027c7220 */ /* 0x040fe40000410000 */
[C---:B------:R-:W-:Y:S01]  /*15010*/  HMMA.16816.F32.BF16 R80, R192.reuse, R150, R80 ;  /* 0x00000096c050723c */ /* 0x040fe20000041850 */
[----:B------:R-:W3:Y:S03]  /*15020*/  LDSM.16.MT88.4 R148, [R228+0x3880] ;  /* 0x00388000e494783b */ /* 0x000ee60000004200 */
        /* <DEDUP_REMOVED lines=8> */
[C---:B------:R-:W-:Y:S03]  /*150b0*/  FMUL.FTZ R129, R133.reuse, R129 ;  /* 0x0000008185817220 */ /* 0x040fe60000410000 */
[C---:B------:R-:W-:Y:S02]  /*150c0*/  FMUL.FTZ R130, R132.reuse, R130 ;  /* 0x0000008284827220 */ /* 0x040fe40000410000 */
[C---:B------:R-:W-:Y:S02]  /*150d0*/  FMUL.FTZ R131, R132.reuse, R131 ;  /* 0x0000008384837220 */ /* 0x040fe40000410000 */
[-C--:B------:R-:W-:Y:S01]  /*150e0*/  HMMA.16816.F32.BF16 R92, R144, R154.reuse, R92 ;  /* 0x0000009a905c723c */ /* 0x080fe2000004185c */
[C---:B------:R-:W-:Y:S03]  /*150f0*/  FMUL.FTZ R116, R133.reuse, R116 ;  /* 0x0000007485747220 */ /* 0x040fe60000410000 */
[----:B------:R-:W-:Y:S02]  /*15100*/  FMUL.FTZ R117, R133, R117 ;  /* 0x0000007585757220 */ /* 0x000fe40000410000 */
[C---:B------:R-:W-:Y:S02]  /*15110*/  FMUL.FTZ R118, R132.reuse, R118 ;  /* 0x0000007684767220 */ /* 0x040fe40000410000 */
[C---:B------:R-:W-:Y:S01]  /*15120*/  HMMA.16816.F32.BF16 R96, R192.reuse, R154, R96 ;  /* 0x0000009ac060723c */ /* 0x040fe20000041860 */
[----:B------:R-:W2:Y:S03]  /*15130*/  LDSM.16.MT88.4 R152, [R227+0x3880] ;  /* 0x00388000e398783b */ /* 0x000ea60000004200 */
[----:B------:R-:W-:Y:S02]  /*15140*/  FMUL.FTZ R119, R132, R119 ;  /* 0x0000007784777220 */ /* 0x000fe40000410000 */
[----:B-1----:R-:W-:Y:S02]  /*15150*/  FFMA.FTZ R138, R204, c[0x0][0x2d0], -R141 ;  /* 0x0000b400cc8a7a23 */ /* 0x002fe4000001088d */
[-C--:B---3--:R-:W-:Y:S02]  /*15160*/  HMMA.16816.F32.BF16 R100, R192, R148.reuse, R100 ;  /* 0x00000094c064723c */ /* 0x088fe40000041864 */
[----:B------:R1:W3:Y:S06]  /*15170*/  MUFU.EX2 R171, R138 ;  /* 0x0000008a00ab7308 */ /* 0x0002ec0000000800 */
        /* <DEDUP_REMOVED lines=9> */
[----:B----4-:R-:W-:Y:S06]  /*15210*/  FFMA.FTZ R138, R207, c[0x0][0x2d0], -R142 ;  /* 0x0000b400cf8a7a23 */ /* 0x010fec000001088e */
[----:B---3--:R-:W-:Y:S01]  /*15220*/  F2FP.BF16.PACK_AB R146, R171, R188 ;  /* 0x000000bcab92723e */ /* 0x008fe200000010ff */
[----:B------:R-:W-:Y:S01]  /*15230*/  HMMA.16816.F32.BF16 R128, R192, R154, R128 ;  /* 0x0000009ac080723c */ /* 0x000fe20000041880 */
[----:B------:R2:W3:Y:S03]  /*15240*/  MUFU.EX2 R169, R138 ;  /* 0x0000008a00a97308 */ /* 0x0004e60000000800 */
[----:B------:R-:W-:Y:S02]  /*15250*/  F2FP.BF16.PACK_AB R144, R185, R183 ;  /* 0x000000b7b990723e */ /* 0x000fe400000010ff */
[----:B------:R-:W-:Y:S01]  /*15260*/  F2FP.BF16.PACK_AB R145, R186, R184 ;  /* 0x000000b8ba91723e */ /* 0x000fe200000010ff */
        /* <DEDUP_REMOVED lines=36> */
[----:B------:R-:W1:Y:S03]  /*154b0*/  LDSM.16.MT88.4 R156, [R226+0x4080] ;  /* 0x00408000e29c783b */ /* 0x000e660000004200 */
        /* <DEDUP_REMOVED lines=14> */
[----:B------:R3:W-:Y:S03]  /*155a0*/  MUFU.EX2 R218, R138 ;  /* 0x0000008a00da7308 */ /* 0x0007e60000000800 */
        /* <DEDUP_REMOVED lines=18> */
[----:B------:R1:W-:Y:S01]  /*156d0*/  MUFU.EX2 R208, R138 ;  /* 0x0000008a00d07308 */ /* 0x0003e20000000800 */
[----:B------:R-:W-:Y:S02]  /*156e0*/  LDSM.16.MT88.4 R188, [R228+0x3080] ;  /* 0x00308000e4bc783b */ /* 0x000fe40000004200 */
        /* <DEDUP_REMOVED lines=55> */
[----:B------:R-:W-:Y:S03]  /*15a60*/  MOV R22, R185 ;  /* 0x000000b900167202 */ /* 0x000fe60000000f00 */
[----:B------:R-:W-:Y:S03]  /*15a70*/  MOV R21, R184 ;  /* 0x000000b800157202 */ /* 0x000fe60000000f00 */
[----:B------:R-:W-:Y:S02]  /*15a80*/  MOV R24, R168 ;  /* 0x000000a800187202 */ /* 0x000fe40000000f00 */
[-C--:B------:R-:W-:Y:S01]  /*15a90*/  HMMA.16816.F32.BF16 R168, R192, R174.reuse, R28 ;  /* 0x000000aec0a8723c */ /* 0x080fe2000004181c */
[----:B------:R-:W5:Y:S02]  /*15aa0*/  LDL.LU R28, [R1+0x30] ;  /* 0x00003000011c7983 */ /* 0x000f640000300800 */
[----:B------:R-:W-:Y:S02]  /*15ab0*/  MOV R27, R183 ;  /* 0x000000b7001b7202 */ /* 0x000fe40000000f00 */
[----:B------:R-:W-:Y:S02]  /*15ac0*/  MOV R26, R182 ;  /* 0x000000b6001a7202 */ /* 0x000fe40000000f00 */
[----:B------:R-:W-:Y:S01]  /*15ad0*/  MOV R25, R181 ;  /* 0x000000b500197202 */ /* 0x000fe20000000f00 */
[C---:B------:R-:W-:Y:S01]  /*15ae0*/  HMMA.16816.F32.BF16 R172, R140.reuse, R174, R32 ;  /* 0x000000ae8cac723c */ /* 0x040fe20000041820 */
[----:B------:R-:W5:Y:S03]  /*15af0*/  LDL.LU R33, [R1+0x28] ;  /* 0x0000280001217983 */ /* 0x000f660000300800 */
[----:B------:R-:W-:Y:S01]  /*15b00*/  MOV R30, R179 ;  /* 0x000000b3001e7202 */ /* 0x000fe20000000f00 */
[----:B------:R-:W5:Y:S01]  /*15b10*/  LDL.LU R35, [R1+0x2c] ;  /* 0x00002c0001237983 */ /* 0x000f620000300800 */
[----:B------:R-:W-:Y:S02]  /*15b20*/  MOV R31, R178 ;  /* 0x000000b2001f7202 */ /* 0x000fe40000000f00 */
[----:B------:R-:W-:Y:S04]  /*15b30*/  MOV R32, R177 ;  /* 0x000000b100207202 */ /* 0x000fe80000000f00 */
[----:B------:R-:W-:Y:S02]  /*15b40*/  MOV R34, R176 ;  /* 0x000000b000227202 */ /* 0x000fe40000000f00 */
[-C--:B------:R-:W-:Y:S01]  /*15b50*/  HMMA.16816.F32.BF16 R176, R140, R188.reuse, R36 ;  /* 0x000000bc8cb0723c */ /* 0x080fe20000041824 */
[----:B------:R-:W-:Y:S07]  /*15b60*/  MOV R29, R180 ;  /* 0x000000b4001d7202 */ /* 0x000fee0000000f00 */
        /* <DEDUP_REMOVED lines=22> */
[----:B------:R-:W-:Y:S01]  /*15cd0*/  HMMA.16816.F32.BF16 R128, R140, R18, R128 ;  /* 0x000000128c80723c */ /* 0x000fe20000041880 */
[----:B-----5:R-:W-:Y:S04]  /*15ce0*/  FFMA.FTZ R4, R2, R28, R29 ;  /* 0x0000001c02047223 */ /* 0x020fe8000001001d */
[----:B------:R-:W-:Y:S02]  /*15cf0*/  FADD.FTZ R4, R24, R4 ;  /* 0x0000000418047221 */ /* 0x000fe40000010000 */
[----:B------:R-:W-:Y:S02]  /*15d00*/  FFMA.FTZ R133, R133, R33, R32 ;  /* 0x0000002185857223 */ /* 0x000fe40000010020 */
[----:B------:R-:W-:Y:S03]  /*15d10*/  FADD.FTZ R5, R27, R4 ;  /* 0x000000041b057221 */ /* 0x000fe60000010000 */
        /* <DEDUP_REMOVED lines=53> */
.L_x_1127:
[----:B-12---:R-:W2:Y:S04]  /*16070*/  LDL.LU R0, [R1+0x28] ;  /* 0x0000280001007983 */ /* 0x006ea80000300800 */
[----:B------:R-:W3:Y:S04]  /*16080*/  LDL.LU R4, [R1+0x2c] ;  /* 0x00002c0001047983 */ /* 0x000ee80000300800 */
[----:B------:R-:W4:Y:S04]  /*16090*/  LDL.LU R5, [R1+0x30] ;  /* 0x0000300001057983 */ /* 0x000f280000300800 */
[----:B------:R-:W4:Y:S01]  /*160a0*/  LDL.LU R2, [R1+0x34] ;  /* 0x0000340001027983 */ /* 0x000f220000300800 */
[----:B------:R-:W-:-:S03]  /*160b0*/  PLOP3.LUT P4, PT, PT, PT, PT, 0x8, 0x0 ;  /* 0x000000000000781c */ /* 0x000fc60003f8e170 */
        /* <DEDUP_REMOVED lines=21> */
[----:B------:R-:W-:-:S05]  /*16210*/  FSETP.NE.FTZ.AND P1, PT, R7, RZ, PT ;  /* 0x000000ff0700720b */ /* 0x000fca0003f35000 */
[----:B------:R-:W1:Y:S01]  /*16220*/  @P3 MUFU.RCP R0, R11 ;  /* 0x0000000b00003308 */ /* 0x000e620000001000 */
[----:B------:R-:W-:-:S07]  /*16230*/  FSETP.NE.FTZ.AND P0, PT, R6, RZ, PT ;  /* 0x000000ff0600720b */ /* 0x000fce0003f15000 */
[----:B------:R-:W2:Y:S06]  /*16240*/  @P2 MUFU.RCP R4, R9 ;  /* 0x0000000900042308 */ /* 0x000eac0000001000 */
[----:B------:R-:W-:Y:S01]  /*16250*/  @P0 MOV R8, 0x3f317218 ;  /* 0x3f31721800080802 */ /* 0x000fe20000000f00 */
[C---:B-1----:R-:W-:Y:S01]  /*16260*/  FMUL.FTZ R144, R0.reuse, R144 ;  /* 0x0000009000907220 */ /* 0x042fe20000410000 */
[----:B------:R-:W1:Y:S01]  /*16270*/  @P1 MUFU.RCP R2, R7 ;  /* 0x0000000700021308 */ /* 0x000e620000001000 */
        /* <DEDUP_REMOVED lines=16> */
[C---:B------:R-:W-:Y:S01]  /*16380*/  FMUL.FTZ R24, R0.reuse, R64 ;  /* 0x0000004000187220 */ /* 0x040fe20000410000 */
[----:B------:R-:W-:Y:S01]  /*16390*/  MOV R64, 0xff800000 ;  /* 0xff80000000407802 */ /* 0x000fe20000000f00 */
[C---:B------:R-:W-:Y:S01]  /*163a0*/  FMUL.FTZ R41, R0.reuse, R65 ;  /* 0x0000004100297220 */ /* 0x040fe20000410000 */
[----:B------:R-:W-:Y:S01]  /*163b0*/  MOV R65, 0xff800000 ;  /* 0xff80000000417802 */ /* 0x000fe20000000f00 */
        /* <DEDUP_REMOVED lines=16> */
[----:B------:R-:W-:Y:S01]  /*164c0*/  MOV R0, RZ ;  /* 0x000000ff00007202 */ /* 0x000fe20000000f00 */
[C---:B--2---:R-:W-:Y:S02]  /*164d0*/  FMUL.FTZ R15, R4.reuse, R54 ;  /* 0x00000036040f7220 */ /* 0x044fe40000410000 */
[----:B------:R-:W-:Y:S02]  /*164e0*/  FMUL.FTZ R43, R4, R55 ;  /* 0x00000037042b7220 */ /* 0x000fe40000410000 */
[C---:B-1----:R-:W-:Y:S01]  /*164f0*/  FMUL.FTZ R148, R2.reuse, R148 ;  /* 0x0000009402947220 */ /* 0x042fe20000410000 */
[----:B------:R-:W1:Y:S01]  /*16500*/  @P0 MUFU.RCP R0, R6 ;  /* 0x0000000600000308 */ /* 0x000e620000001000 */
[----:B------:R-:W-:-:S02]  /*16510*/  FMUL.FTZ R149, R2, R149 ;  /* 0x0000009502957220 */ /* 0x000fc40000410000 */
[C---:B------:R-:W-:Y:S02]  /*16520*/  FMUL.FTZ R152, R2.reuse, R152 ;  /* 0x0000009802987220 */ /* 0x040fe40000410000 */
[C---:B------:R-:W-:Y:S02]  /*16530*/  FMUL.FTZ R55, R2.reuse, R153 ;  /* 0x0000009902377220 */ /* 0x040fe40000410000 */
[C---:B------:R-:W-:Y:S01]  /*16540*/  FMUL.FTZ R164, R2.reuse, R164 ;  /* 0x000000a402a47220 */ /* 0x040fe20000410000 */
[----:B------:R-:W2:Y:S01]  /*16550*/  @P0 MUFU.LG2 R6, R6 ;  /* 0x0000000600060308 */ /* 0x000ea20000000c00 */
        /* <DEDUP_REMOVED lines=61> */
[C---:B-1----:R-:W-:Y:S02]  /*16930*/  FMUL.FTZ R150, R0.reuse, R150 ;  /* 0x0000009600967220 */ /* 0x042fe40000410000 */
        /* <DEDUP_REMOVED lines=38> */
[----:B--2---:R-:W-:-:S02]  /*16ba0*/  @P0 FMUL.FTZ R4, R6, 0.69314718246459960938 ;  /* 0x3f31721806040820 */ /* 0x004fc40000410000 */
[----:B------:R-:W-:Y:S02]  /*16bb0*/  @P0 FMUL.FTZ R0, R8, c[0x0][0x2d0] ;  /* 0x0000b40008000a20 */ /* 0x000fe40000410000 */
[----:B------:R-:W-:Y:S02]  /*16bc0*/  @P3 FFMA.FTZ R64, R10, R137, R11 ;  /* 0x000000890a403223 */ /* 0x000fe4000001000b */
[----:B------:R-:W-:Y:S02]  /*16bd0*/  @P2 FFMA.FTZ R65, R5, R136, R9 ;  /* 0x0000008805412223 */ /* 0x000fe40000010009 */
[----:B------:R-:W-:Y:S02]  /*16be0*/  @P1 FFMA.FTZ R66, R2, R135, R7 ;  /* 0x0000008702421223 */ /* 0x000fe40000010007 */
[----:B------:R-:W-:Y:S02]  /*16bf0*/  @P0 FFMA.FTZ R67, R0, R3, R4 ;  /* 0x0000000300430223 */ /* 0x000fe40000010004 */
.L_x_1065:
        /* <DEDUP_REMOVED lines=197> */
.L_x_1147:
[----:B---3--:R-:W-:Y:S01]  /*17850*/  LOP3.LUT R0, R61, 0xffffffe0, RZ, 0xc0, !PT ;  /* 0xffffffe03d007812 */ /* 0x008fe200078ec0ff */
[----:B------:R-:W-:Y:S01]  /*17860*/  IMAD.MOV.U32 R3, RZ, RZ, c[0x0][0x4e8] ;  /* 0x00013a00ff037624 */ /* 0x000fe200078e00ff */
[----:B------:R-:W-:Y:S01]  /*17870*/  SHF.R.S32.HI R2, RZ, 0x1f, R59 ;  /* 0x0000001fff027819 */ /* 0x000fe2000001143b */
[----:B------:R-:W1:Y:S01]  /*17880*/  S2R R76, SR_CTAID.X ;  /* 0x00000000004c7919 */ /* 0x000e620000002500 */
[----:B------:R-:W-:Y:S01]  /*17890*/  ULDC.64 UR4, c[0x0][0x490] ;  /* 0x0001240000047ab9 */ /* 0x000fe20000000a00 */
[----:B------:R-:W-:Y:S01]  /*178a0*/  IMAD.IADD R5, R69, 0x1, -R0 ;  /* 0x0000000145057824 */ /* 0x000fe200078e0a00 */
[----:B------:R-:W-:Y:S01]  /*178b0*/  LEA.HI R0, R29, R29, RZ, 0x1 ;  /* 0x0000001d1d007211 */ /* 0x000fe200078f08ff */
[----:B------:R-:W-:Y:S01]  /*178c0*/  UIMAD UR6, UR8, UR4, URZ ;  /* 0x00000004080672a4 */ /* 0x000fe2000f8e023f */
[----:B------:R-:W-:Y:S01]  /*178d0*/  LEA.HI R2, R2, R59, RZ, 0x2 ;  /* 0x0000003b02027211 */ /* 0x000fe200078f10ff */
[----:B------:R-:W-:Y:S01]  /*178e0*/  USHF.R.S32.HI UR9, URZ, 0x1f, UR13 ;  /* 0x0000001f3f097899 */ /* 0x000fe2000801140d */
[----:B------:R-:W-:Y:S01]  /*178f0*/  SHF.R.S32.HI R6, RZ, 0x1f, R5 ;  /* 0x0000001fff067819 */ /* 0x000fe20000011405 */
[----:B------:R-:W-:Y:S01]  /*17900*/  UMOV UR16, UR14 ;  /* 0x0000000e00107c82 */ /* 0x000fe20008000000 */
[----:B------:R-:W-:Y:S01]  /*17910*/  ISETP.NE.AND P2, PT, R3, 0x1, PT ;  /* 0x000000010300780c */ /* 0x000fe20003f45270 */
[----:B------:R-:W-:Y:S01]  /*17920*/  UMOV UR17, UR15 ;  /* 0x0000000f00117c82 */ /* 0x000fe20008000000 */
[C---:B------:R-:W-:Y:S01]  /*17930*/  LOP3.LUT R3, R0.reuse, 0x1ffffffe, RZ, 0xc0, !PT ;  /* 0x1ffffffe00037812 */ /* 0x040fe200078ec0ff */
[----:B------:R-:W-:Y:S01]  /*17940*/  IMAD.SHL.U32 R0, R0, 0x20, RZ ;  /* 0x0000002000007824 */ /* 0x000fe200078e00ff */
[----:B------:R-:W-:Y:S01]  /*17950*/  LOP3.LUT R2, R2, 0xffffffc, RZ, 0xc0, !PT ;  /* 0x0ffffffc02027812 */ /* 0x000fe200078ec0ff */
[----:B------:R-:W-:Y:S01]  /*17960*/  UIMAD.WIDE.U32 UR16, UR10, UR4, UR16 ;  /* 0x000000040a1072a5 */ /* 0x000fe2000f8e0010 */
[----:B------:R-:W-:Y:S01]  /*17970*/  LEA.HI R6, R6, R5, RZ, 0x2 ;  /* 0x0000000506067211 */ /* 0x000fe200078f10ff */
[----:B------:R-:W-:Y:S01]  /*17980*/  IMAD.IADD R4, R29, 0x1, -R3 ;  /* 0x000000011d047824 */ /* 0x000fe200078e0a03 */
[----:B------:R-:W-:Y:S01]  /*17990*/  LOP3.LUT R0, R0, 0xffffffc0, RZ, 0xc0, !PT ;  /* 0xffffffc000007812 */ /* 0x000fe200078ec0ff */
[----:B------:R-:W-:Y:S01]  /*179a0*/  IMAD.IADD R2, R59, 0x1, -R2 ;  /* 0x000000013b027824 */ /* 0x000fe200078e0a02 */
[----:B------:R-:W-:Y:S01]  /*179b0*/  SHF.R.S32.HI R3, RZ, 0x2, R6 ;  /* 0x00000002ff037819 */ /* 0x000fe20000011406 */
[----:B------:R-:W-:Y:S01]  /*179c0*/  UIMAD UR6, UR10, UR5, UR6 ;  /* 0x000000050a0672a4 */ /* 0x000fe2000f8e0206 */
[-C--:B------:R-:W-:Y:S01]  /*179d0*/  LEA.HI R7, R63, R69.reuse, RZ, 0x3 ;  /* 0x000000453f077211 */ /* 0x080fe200078f18ff */
[----:B------:R-:W-:Y:S01]  /*179e0*/  IMAD R0, R4, 0x8, R0 ;  /* 0x0000000804007824 */ /* 0x000fe200078e0200 */
[----:B------:R-:W-:Y:S01]  /*179f0*/  USEL UR9, UR9, URZ, !UP1 ;  /* 0x0000003f09097287 */ /* 0x000fe2000c800000 */
[----:B------:R-:W-:Y:S01]  /*17a00*/  IMAD R15, R2, 0x10, R3 ;  /* 0x00000010020f7824 */ /* 0x000fe200078e0203 */
[----:B------:R-:W-:Y:S01]  /*17a10*/  ULDC.64 UR4, c[0x0][0x498] ;  /* 0x0001260000047ab9 */ /* 0x000fe20000000a00 */
[----:B------:R-:W-:Y:S01]  /*17a20*/  LOP3.LUT R6, R7, 0xfffffff8, RZ, 0xc0, !PT ;  /* 0xfffffff807067812 */ /* 0x000fe200078ec0ff */
[----:B------:R-:W-:Y:S01]  /*17a30*/  USEL UR13, UR13, URZ, !UP1 ;  /* 0x0000003f0d0d7287 */ /* 0x000fe2000c800000 */
[----:B------:R-:W-:Y:S01]  /*17a40*/  IMAD.IADD R2, R15, 0x1, R0 ;  /* 0x000000010f027824 */ /* 0x000fe200078e0200 */
[----:B------:R-:W-:Y:S01]  /*17a50*/  UIMAD UR11, UR9, UR4, URZ ;  /* 0x00000004090b72a4 */ /* 0x000fe2000f8e023f */
[----:B------:R-:W-:Y:S01]  /*17a60*/  SHF.R.S32.HI R19, RZ, 0x3, R7 ;  /* 0x00000003ff137819 */ /* 0x000fe20000011407 */
[----:B------:R-:W-:Y:S01]  /*17a70*/  UIADD3 UR7, UR17, UR6, URZ ;  /* 0x0000000611077290 */ /* 0x000fe2000fffe03f */
[----:B-1----:R-:W-:Y:S01]  /*17a80*/  IMAD R2, R76, 0x80, R2 ;  /* 0x000000804c027824 */ /* 0x002fe200078e0202 */
[----:B------:R-:W-:Y:S01]  /*17a90*/  UIMAD UR11, UR13, UR5, UR11 ;  /* 0x000000050d0b72a4 */ /* 0x000fe2000f8e020b */
[----:B------:R-:W-:Y:S01]  /*17aa0*/  IMAD.IADD R6, R69, 0x1, -R6 ;  /* 0x0000000145067824 */ /* 0x000fe200078e0a06 */
[----:B------:R-:W-:Y:S01]  /*17ab0*/  UMOV UR6, UR16 ;  /* 0x0000001000067c82 */ /* 0x000fe20008000000 */
[----:B------:R-:W-:Y:S01]  /*17ac0*/  @P2 IMAD.HI.U32 R3, R2, c[0x0][0x4ec], RZ ;  /* 0x00013b0002032a27 */ /* 0x000fe200078e00ff */
[----:B------:R-:W-:Y:S01]  /*17ad0*/  UIMAD.WIDE.U32 UR18, UR13, UR4, UR6 ;  /* 0x000000040d1272a5 */ /* 0x000fe2000f8e0006 */
[----:B------:R-:W-:Y:S01]  /*17ae0*/  LOP3.LUT P0, RZ, R5, 0x3, RZ, 0xc0, !PT ;  /* 0x0000000305ff7812 */ /* 0x000fe2000780c0ff */
[----:B------:R-:W-:Y:S01]  /*17af0*/  BSSY B0, `(.L_x_1148) ;  /* 0x0000074000007945 */ /* 0x000fe20003800000 */
[----:B------:R-:W-:Y:S01]  /*17b00*/  IMAD.MOV.U32 R0, RZ, RZ, R2 ;  /* 0x000000ffff007224 */ /* 0x000fe200078e0002 */
[----:B------:R-:W-:Y:S01]  /*17b10*/  @P2 SHF.R.U32.HI R0, RZ, c[0x0][0x4f0], R3 ;  /* 0x00013c00ff002a19 */ /* 0x000fe20000011603 */
[----:B------:R-:W-:Y:S01]  /*17b20*/  ULDC.64 UR6, c[0x0][0x3a0] ;  /* 0x0000e80000067ab9 */ /* 0x000fe20000000a00 */
[----:B------:R-:W-:Y:S01]  /*17b30*/  IMAD R15, R76, 0x80, R15 ;  /* 0x000000804c0f7824 */ /* 0x000fe200078e020f */
[----:B------:R-:W-:Y:S01]  /*17b40*/  UIMAD.WIDE.U32 UR16, UR14, UR6, URZ ;  /* 0x000000060e1072a5 */ /* 0x000fe2000f8e003f */
[----:B------:R-:W-:Y:S01]  /*17b50*/  IADD3 R8, P1, R0, UR18, RZ ;  /* 0x0000001200087c10 */ /* 0x000fe2000ff3e0ff */
[----:B------:R-:W-:Y:S01]  /*17b60*/  IMAD.MOV R3, RZ, RZ, -R0 ;  /* 0x000000ffff037224 */ /* 0x000fe200078e0a00 */
[----:B------:R-:W-:Y:S01]  /*17b70*/  UIMAD UR6, UR15, UR6, URZ ;  /* 0x000000060f0672a4 */ /* 0x000fe2000f8e023f */
[----:B-----5:R-:W-:Y:S01]  /*17b80*/  IMAD R17, R17, c[0x0][0x4e8], RZ ;  /* 0x00013a0011117a24 */ /* 0x020fe200078e02ff */
[----:B------:R-:W-:Y:S01]  /*17b90*/  ULDC.64 UR4, c[0x0][0x3e8] ;  /* 0x0000fa0000047ab9 */ /* 0x000fe20000000a00 */
[----:B------:R-:W-:Y:S01]  /*17ba0*/  IMAD R4, R3, c[0x0][0x4e8], R2 ;  /* 0x00013a0003047a24 */ /* 0x000fe200078e0202 */
[----:B------:R-:W-:Y:S01]  /*17bb0*/  SHF.R.S32.HI R3, RZ, 0x1f, R0 ;  /* 0x0000001fff037819 */ /* 0x000fe20000011400 */
[----:B------:R-:W-:Y:S01]  /*17bc0*/  IMAD.U32 R2, RZ, RZ, UR11 ;  /* 0x0000000bff027e24 */ /* 0x000fe2000f8e00ff */
[----:B------:R-:W-:Y:S01]  /*17bd0*/  UIMAD UR6, UR14, UR7, UR6 ;  /* 0x000000070e0672a4 */ /* 0x000fe2000f8e0206 */
[----:B------:R-:W-:Y:S01]  /*17be0*/  IMAD.SHL.U32 R0, R19, 0x40, RZ ;  /* 0x0000004013007824 */ /* 0x000fe200078e00ff */
[----:B------:R-:W-:Y:S01]  /*17bf0*/  UIMAD UR8, UR8, UR4, URZ ;  /* 0x00000004080872a4 */ /* 0x000fe2000f8e023f */
[----:B------:R-:W-:Y:S01]  /*17c00*/  LEA.HI R21, R63, R69, RZ, 0x6 ;  /* 0x000000453f157211 */ /* 0x000fe200078f30ff */
[----:B------:R-:W-:Y:S01]  /*17c10*/  UIADD3 UR7, UR17, UR6, URZ ;  /* 0x0000000611077290 */ /* 0x000fe2000fffe03f */
[----:B------:R-:W-:Y:S01]  /*17c20*/  IADD3.X R9, R3, UR19, R2, P1, !PT ;  /* 0x0000001303097c10 */ /* 0x000fe20008ffe402 */
[----:B------:R-:W-:Y:S01]  /*17c30*/  UIMAD UR5, UR10, UR5, UR8 ;  /* 0x000000050a0572a4 */ /* 0x000fe2000f8e0208 */
[C---:B------:R-:W-:Y:S01]  /*17c40*/  LEA R2, R6.reuse, R19, 0x4 ;  /* 0x0000001306027211 */ /* 0x040fe200078e20ff */
[----:B------:R-:W-:Y:S01]  /*17c50*/  IMAD.SHL.U32 R6, R6, 0x8, RZ ;  /* 0x0000000806067824 */ /* 0x000fe200078e00ff */
[----:B------:R-:W-:Y:S01]  /*17c60*/  LOP3.LUT R0, R0, 0x1c0, RZ, 0xc0, !PT ;  /* 0x000001c000007812 */ /* 0x000fe200078ec0ff */
[----:B------:R-:W-:Y:S01]  /*17c70*/  UMOV UR6, UR16 ;  /* 0x0000001000067c82 */ /* 0x000fe20008000000 */
[----:B------:R-:W-:Y:S01]  /*17c80*/  ISETP.GE.OR P3, PT, R15, R17, P0 ;  /* 0x000000110f00720c */ /* 0x000fe20000766670 */
[----:B------:R-:W-:Y:S01]  /*17c90*/  IMAD R5, R76, 0x80, R2 ;  /* 0x000000804c057824 */ /* 0x000fe200078e0202 */
[----:B------:R-:W-:Y:S01]  /*17ca0*/  SHF.R.U32.HI R7, RZ, 0x3, R0 ;  /* 0x00000003ff077819 */ /* 0x000fe20000011600 */
[----:B------:R-:W-:Y:S01]  /*17cb0*/  UIMAD.WIDE.U32 UR10, UR10, UR4, UR6 ;  /* 0x000000040a0a72a5 */ /* 0x000fe2000f8e0006 */
[----:B------:R-:W-:Y:S01]  /*17cc0*/  LOP3.LUT R0, R0, 0x38, R6, 0xf8, !PT ;  /* 0x0000003800007812 */ /* 0x000fe200078ef806 */
[----:B------:R-:W-:Y:S01]  /*17cd0*/  @P2 IMAD.HI.U32 R3, R5, c[0x0][0x4ec], RZ ;  /* 0x00013b0005032a27 */ /* 0x000fe200078e00ff */
[----:B------:R-:W-:Y:S01]  /*17ce0*/  SHF.R.S32.HI R2, RZ, 0x1f, R4 ;  /* 0x0000001fff027819 */ /* 0x000fe20000011404 */
[----:B------:R-:W-:Y:S01]  /*17cf0*/  UIADD3 UR11, UR11, UR5, URZ ;  /* 0x000000050b0b7290 */ /* 0x000fe2000fffe03f */
[----:B------:R-:W-:Y:S01]  /*17d00*/  LOP3.LUT R20, R0, R7, RZ, 0x3c, !PT ;  /* 0x0000000700147212 */ /* 0x000fe200078e3cff */
[----:B------:R-:W-:Y:S01]  /*17d10*/  IMAD.MOV.U32 R14, RZ, RZ, R5 ;  /* 0x000000ffff0e7224 */ /* 0x000fe200078e0005 */
[----:B------:R-:W-:Y:S01]  /*17d20*/  @P2 SHF.R.U32.HI R14, RZ, c[0x0][0x4f0], R3 ;  /* 0x00013c00ff0e2a19 */ /* 0x000fe20000011603 */
[----:B------:R-:W-:Y:S01]  /*17d30*/  IMAD R0, R2, c[0x0][0x488], RZ ;  /* 0x0001220002007a24 */ /* 0x000fe200078e02ff */
[----:B------:R-:W-:Y:S01]  /*17d40*/  ULDC.64 UR4, c[0x0][0x3f0] ;  /* 0x0000fc0000047ab9 */ /* 0x000fe20000000a00 */
[C---:B------:R-:W-:Y:S01]  /*17d50*/  IMAD.WIDE.U32 R2, R4.reuse, c[0x0][0x488], R8 ;  /* 0x0001220004027a25 */ /* 0x040fe200078e0008 */
[----:B------:R-:W-:Y:S01]  /*17d60*/  UIMAD UR9, UR9, UR4, URZ ;  /* 0x00000004090972a4 */ /* 0x000fe2000f8e023f */
[----:B------:R-:W-:Y:S01]  /*17d70*/  IADD3 R8, R15, 0x8, RZ ;  /* 0x000000080f087810 */ /* 0x000fe20007ffe0ff */
[----:B------:R-:W-:Y:S01]  /*17d80*/  UIMAD.WIDE.U32 UR10, UR13, UR4, UR10 ;  /* 0x000000040d0a72a5 */ /* 0x000fe2000f8e000a */
[----:B------:R-:W-:Y:S01]  /*17d90*/  IMAD R0, R4, c[0x0][0x48c], R0 ;  /* 0x0001230004007a24 */ /* 0x000fe200078e0200 */
[----:B------:R-:W-:Y:S01]  /*17da0*/  LEA R4, P1, R2, c[0x0][0x450], 0x2 ;  /* 0x0001140002047a11 */ /* 0x000fe200078210ff */
[----:B------:R-:W-:Y:S01]  /*17db0*/  UIMAD UR5, UR13, UR5, UR9 ;  /* 0x000000050d0572a4 */ /* 0x000fe2000f8e0209 */
[----:B------:R-:W-:Y:S01]  /*17dc0*/  SHF.R.S32.HI R9, RZ, 0x1f, R14 ;  /* 0x0000001fff097819 */ /* 0x000fe2000001140e */
[----:B------:R-:W-:Y:S01]  /*17dd0*/  IMAD.IADD R0, R3, 0x1, R0 ;  /* 0x0000000103007824 */ /* 0x000fe200078e0200 */
[----:B------:R-:W-:Y:S01]  /*17de0*/  ISETP.GE.OR P2, PT, R8, R17, P0 ;  /* 0x000000110800720c */ /* 0x000fe20000746670 */
[----:B------:R-:W-:Y:S01]  /*17df0*/  IMAD.MOV R7, RZ, RZ, -R14 ;  /* 0x000000ffff077224 */ /* 0x000fe200078e0a0e */
[----:B------:R-:W-:Y:S01]  /*17e00*/  UIADD3 UR5, UR11, UR5, URZ ;  /* 0x000000050b057290 */ /* 0x000fe2000fffe03f */
[----:B------:R-:W-:Y:S01]  /*17e10*/  IMAD R16, R9, c[0x0][0x3e0], RZ ;  /* 0x0000f80009107a24 */ /* 0x000fe200078e02ff */
[----:B------:R-:W-:Y:S01]  /*17e20*/  LEA.HI.X R0, R2, c[0x0][0x454], R0, 0x2, P1 ;  /* 0x0001150002007a11 */ /* 0x000fe200008f1400 */
        /* <DEDUP_REMOVED lines=64> */
.L_x_1149:
[----:B--234-:R-:W-:Y:S05]  /*18230*/  BSYNC B0 ;  /* 0x0000000000007941 */ /* 0x01cfea0003800000 */
.L_x_1148:
        /* <DEDUP_REMOVED lines=16> */
.L_x_1151:
[----:B------:R-:W-:Y:S05]  /*18340*/  BSYNC B0 ;  /* 0x0000000000007941 */ /* 0x000fea0003800000 */
.L_x_1150:
        /* <DEDUP_REMOVED lines=16> */
.L_x_1153:
[----:B------:R-:W-:Y:S05]  /*18450*/  BSYNC B0 ;  /* 0x0000000000007941 */ /* 0x000fea0003800000 */
.L_x_1152:
        /* <DEDUP_REMOVED lines=16> */
.L_x_1155:
[----:B------:R-:W-:Y:S05]  /*18560*/  BSYNC B0 ;  /* 0x0000000000007941 */ /* 0x000fea0003800000 */
.L_x_1154:
        /* <DEDUP_REMOVED lines=16> */
.L_x_1157:
[----:B------:R-:W-:Y:S05]  /*18670*/  BSYNC B0 ;  /* 0x0000000000007941 */ /* 0x000fea0003800000 */
.L_x_1156:
        /* <DEDUP_REMOVED lines=16> */
.L_x_1159:
[----:B------:R-:W-:Y:S05]  /*18780*/  BSYNC B0 ;  /* 0x0000000000007941 */ /* 0x000fea0003800000 */
.L_x_1158:
        /* <DEDUP_REMOVED lines=16> */
.L_x_1161:
[----:B------:R-:W-:Y:S05]  /*18890*/  BSYNC B0 ;  /* 0x0000000000007941 */ /* 0x000fea0003800000 */
.L_x_1160:
        /* <DEDUP_REMOVED lines=17> */
.L_x_1146:
        /* <DEDUP_REMOVED lines=31> */
.L_x_1162:
        /* <DEDUP_REMOVED lines=43> */
.L_x_1164:
[----:B------:R-:W-:Y:S05]  /*18e50*/  BSYNC B0 ;  /* 0x0000000000007941 */ /* 0x000fea0003800000 */
.L_x_1163:
        /* <DEDUP_REMOVED lines=63> */
.L_x_1166:
[----:B------:R-:W-:Y:S05]  /*19250*/  BSYNC B0 ;  /* 0x0000000000007941 */ /* 0x000fea0003800000 */
.L_x_1165:
        /* <DEDUP_REMOVED lines=15> */
.L_x_1168:
[----:B------:R-:W-:Y:S05]  /*19350*/  BSYNC B0 ;  /* 0x0000000000007941 */ /* 0x000fea0003800000 */
.L_x_1167:
        /* <DEDUP_REMOVED lines=15> */
.L_x_1170:
[----:B------:R-:W-:Y:S05]  /*19450*/  BSYNC B0 ;  /* 0x0000000000007941 */ /* 0x000fea0003800000 */
.L_x_1169:
        /* <DEDUP_REMOVED lines=15> */
.L_x_1172:
[----:B------:R-:W-:Y:S05]  /*19550*/  BSYNC B0 ;  /* 0x0000000000007941 */ /* 0x000fea0003800000 */
.L_x_1171:
        /* <DEDUP_REMOVED lines=15> */
.L_x_1174:
[----:B------:R-:W-:Y:S05]  /*19650*/  BSYNC B0 ;  /* 0x0000000000007941 */ /* 0x000fea0003800000 */
.L_x_1173:
        /* <DEDUP_REMOVED lines=15> */
.L_x_1176:
[----:B------:R-:W-:Y:S05]  /*19750*/  BSYNC B0 ;  /* 0x0000000000007941 */ /* 0x000fea0003800000 */
.L_x_1175:
        /* <DEDUP_REMOVED lines=15> */
.L_x_1178:
[----:B------:R-:W-:Y:S05]  /*19850*/  BSYNC B0 ;  /* 0x0000000000007941 */ /* 0x000fea0003800000 */
.L_x_1177:
        /* <DEDUP_REMOVED lines=16> */
.L_x_1179:
        /* <DEDUP_REMOVED lines=10> */
.L_x_2180:


//--------------------- .text._ZN7cutlass13device_kernelIN5flash19enable_sm80_to_sm89INS1_16FlashAttnFwdSm80INS1_25CollectiveMainloopFwdSm80ILi4ELi1ELb0EN4cute5tupleIJNS5_1CILi128EEENS7_ILi48EEES8_EEELi128ENS_10bfloat16_tEfNS_4arch4Sm80ELb0ELb1ELb1ELb1ELb1ELb1ELb1ELb0EEENS1_21CollectiveEpilogueFwdINS6_IJS8_S8_S9_EEENS6_IJNS7_ILi1EEESH_SH_EEESB_SD_Li128ELb1ELb1ELb0ELb0EEENS1_19SingleTileSchedulerILb1ELb0ELb1ELi128EEEEEEEEEvNT_6ParamsE --------------------------
	.section	.text._ZN7cutlass13device_kernelIN5flash19enable_sm80_to_sm89INS1_16FlashAttnFwdSm80INS1_25CollectiveMainloopFwdSm80ILi4ELi1ELb0EN4cute5tupleIJNS5_1CILi128EEENS7_ILi48EEES8_EEELi128ENS_10bfloat16_tEfNS_4arch4Sm80ELb0ELb1ELb1ELb1ELb1ELb1ELb1ELb0EEENS1_21CollectiveEpilogueFwdINS6_IJS8_S8_S9_EEENS6_IJNS7_ILi1EEESH_SH_EEESB_SD_Li128ELb1ELb1ELb0ELb0EEENS1_19SingleTileSchedulerILb1ELb0ELb1ELi128EEEEEEEEEvNT_6ParamsE,"ax",@progbits
	.sectioninfo	@"SHI_REGISTERS=255"
	.align	128
.text._ZN7cutlass13device_kernelIN5flash19enable_sm80_to_sm89INS1_16FlashAttnFwdSm80INS1_25CollectiveMainloopFwdSm80ILi4ELi1ELb0EN4cute5tupleIJNS5_1CILi128EEENS7_ILi48EEES8_EEELi128ENS_10bfloat16_tEfNS_4arch4Sm80ELb0ELb1ELb1ELb1ELb1ELb1ELb1ELb0EEENS1_21CollectiveEpilogueFwdINS6_IJS8_S8_S9_EEENS6_IJNS7_ILi1EEESH_SH_EEESB_SD_Li128ELb1ELb1ELb0ELb0EEENS1_19SingleTileSchedulerILb1ELb0ELb1ELi128EEEEEEEEEvNT_6ParamsE:
        .type           _ZN7cutlass13device_kernelIN5flash19enable_sm80_to_sm89INS1_16FlashAttnFwdSm80INS1_25CollectiveMainloopFwdSm80ILi4ELi1ELb0EN4cute5tupleIJNS5_1CILi128EEENS7_ILi48EEES8_EEELi128ENS_10bfloat16_tEfNS_4arch4Sm80ELb0ELb1ELb1ELb1ELb1ELb1ELb1ELb0EEENS1_21CollectiveEpilogueFwdINS6_IJS8_S8_S9_EEENS6_IJNS7_ILi1EEESH_SH_EEESB_SD_Li128ELb1ELb1ELb0ELb0EEENS1_19SingleTileSchedulerILb1ELb0ELb1ELi128EEEEEEEEEvNT_6ParamsE,@function
        .size           _ZN7cutlass13device_kernelIN5flash19enable_sm80_to_sm89INS1_16FlashAttnFwdSm80INS1_25CollectiveMainloopFwdSm80ILi4ELi1ELb0EN4cute5tupleIJNS5_1CILi128EEENS7_ILi48EEES8_EEELi128ENS_10bfloat16_tEfNS_4arch4Sm80ELb0ELb1ELb1ELb1ELb1ELb1ELb1ELb0EEENS1_21CollectiveEpilogueFwdINS6_IJS8_S8_S9_EEENS6_IJNS7_ILi1EEESH_SH_EEESB_SD_Li128ELb1ELb1ELb0ELb0EEENS1_19SingleTileSchedulerILb1ELb0ELb1ELi128EEEEEEEEEvNT_6ParamsE,(.L_x_2181 - _ZN7cutlass13device_kernelIN5flash19enable_sm80_to_sm89INS1_16FlashAttnFwdSm80INS1_25CollectiveMainloopFwdSm80ILi4ELi1ELb0EN4cute5tupleIJNS5_1CILi128EEENS7_ILi48EEES8_EEELi128ENS_10bfloat16_tEfNS_4arch4Sm80ELb0ELb1ELb1ELb1ELb1ELb1ELb1ELb0EEENS1_21CollectiveEpilogueFwdINS6_IJS8_S8_S9_EEENS6_IJNS7_ILi1EEESH_SH_EEESB_SD_Li128ELb1ELb1ELb0ELb0EEENS1_19SingleTileSchedulerILb1ELb0ELb1ELi128EEEEEEEEEvNT_6ParamsE)
        .other          _ZN7cutlass13device_kernelIN5flash19enable_sm80_to_sm89INS1_16FlashAttnFwdSm80INS1_25CollectiveMainloopFwdSm80ILi4ELi1ELb0EN4cute5tupleIJNS5_1CILi128EEENS7_ILi48EEES8_EEELi128ENS_10bfloat16_tEfNS_4arch4Sm80ELb0ELb1ELb1ELb1ELb1ELb1ELb1ELb0EEENS1_21CollectiveEpilogueFwdINS6_IJS8_S8_S9_EEENS6_IJNS7_ILi1EEESH_SH_EEESB_SD_Li128ELb1ELb1ELb0ELb0EEENS1_19SingleTileSchedulerILb1ELb0ELb1ELi128EEEEEEEEEvNT_6ParamsE,@"STO_CUDA_ENTRY STV_DEFAULT"
_ZN7cutlass13device_kernelIN5flash19enable_sm80_to_sm89INS1_16FlashAttnFwdSm80INS1_25CollectiveMainloopFwdSm80ILi4ELi1ELb0EN4cute5tupleIJNS5_1CILi128EEENS7_ILi48EEES8_EEELi128ENS_10bfloat16_tEfNS_4arch4Sm80ELb0ELb1ELb1ELb1ELb1ELb1ELb1ELb0EEENS1_21CollectiveEpilogueFwdINS6_IJS8_S8_S9_EEENS6_IJNS7_ILi1EEESH_SH_EEESB_SD_Li128ELb1ELb1ELb0ELb0EEENS1_19SingleTileSchedulerILb1ELb0ELb1ELi128EEEEEEEEEvNT_6ParamsE:
[----:B------:R-:W-:Y:S02]  /*0000*/  MOV R1, c[0x0][0x28] ;  /* 0x00000a0000017a02 */ /* 0x000fe40000000f00 */
[----:B------:R-:W1:Y:S01]  /*0010*/  S2R R168, SR_TID.X ;  /* 0x0000000000a87919 */ /* 0x000e620000002100 */
[----:B------:R-:W-:Y:S01]  /*0020*/  IMAD.MOV.U32 R29, RZ, RZ, 0x4 ;  /* 0x00000004ff1d7424 */ /* 0x000fe200078e00ff */
[----:B------:R-:W-:Y:S01]  /*0030*/  ULDC.64 UR6, c[0x0][0x118] ;  /* 0x0000460000067ab9 */ /* 0x000fe20000000a00 */
[----:B------:R-:W-:Y:S01]  /*0040*/  IADD3 R1, R1, -0x108, RZ ;  /* 0xfffffef801017810 */ /* 0x000fe20007ffe0ff */
[----:B------:R-:W2:Y:S04]  /*0050*/  S2R R5, SR_CTAID.Z ;  /* 0x0000000000057919 */ /* 0x000ea80000002700 */
[----:B------:R-:W3:Y:S01]  /*0060*/  S2R R169, SR_CTAID.X ;  /* 0x0000000000a97919 */ /* 0x000ee20000002500 */
[----:B-1----:R-:W-:Y:S01]  /*0070*/  SHF.R.U32.HI R0, RZ, 0x5, R168 ;  /* 0x00000005ff007819 */ /* 0x002fe200000116a8 */
[----:B--2---:R-:W-:-:S05]  /*0080*/  IMAD.WIDE R2, R5, R29, c[0x0][0x568] ;  /* 0x00015a0005027625 */ /* 0x004fca00078e021d */
[----:B------:R-:W1:Y:S02]  /*0090*/  SHFL.IDX PT, R0, R0, RZ, 0x1f ;  /* 0x00001fff00007589 */ /* 0x000e6400000e0000 */
[----:B-1----:R-:W-:-:S13]  /*00a0*/  ISETP.NE.AND P0, PT, R0, RZ, PT ;  /* 0x000000ff0000720c */ /* 0x002fda0003f05270 */
[----:B------:R-:W-:Y:S05]  /*00b0*/  @!P0 BRA `(.L_x_1180) ;  /* 0x0000014000008947 */ /* 0x000fea0003800000 */
[----:B---3--:R-:W-:-:S04]  /*00c0*/  ISETP.NE.U32.AND P0, PT, RZ, c[0x0][0x568], PT ;  /* 0x00015a00ff007a0c */ /* 0x008fc80003f05070 */
[----:B------:R-:W-:-:S13]  /*00d0*/  ISETP.NE.AND.EX P0, PT, RZ, c[0x0][0x56c], PT, P0 ;  /* 0x00015b00ff007a0c */ /* 0x000fda0003f05300 */
[----:B------:R-:W-:Y:S05]  /*00e0*/  @!P0 BRA `(.L_x_1181) ;  /* 0x0000002000008947 */ /* 0x000fea0003800000 */
[----:B------:R1:W5:Y:S01]  /*00f0*/  LDG.E R0, [R2.64] ;  /* 0x0000000602007981 */ /* 0x000362000c1e1900 */
[----:B------:R-:W-:Y:S05]  /*0100*/  BRA `(.L_x_1182) ;  /* 0x0000009000007947 */ /* 0x000fea0003800000 */
.L_x_1181:
        /* <DEDUP_REMOVED lines=8> */
.L_x_1183:
[----:B------:R-:W-:-:S05]  /*0190*/  MOV R0, c[0x0][0x54c] ;  /* 0x0001530000007a02 */ /* 0x000fca0000000f00 */
.L_x_1182:
[----:B-----5:R-:W-:Y:S01]  /*01a0*/  IMAD R0, R0, c[0x0][0x548], RZ ;  /* 0x0001520000007a24 */ /* 0x020fe200078e02ff */
[----:B------:R-:W-:-:S04]  /*01b0*/  SHF.L.U32 R136, R169, 0x7, RZ ;  /* 0x00000007a9887819 */ /* 0x000fc800000006ff */
[----:B------:R-:W-:-:S04]  /*01c0*/  ISETP.GE.AND P0, PT, R136, R0, PT ;  /* 0x000000008800720c */ /* 0x000fc80003f06270 */
[----:B------:R-:W-:-:S05]  /*01d0*/  SEL R0, R5, 0xffffffff, !P0 ;  /* 0xffffffff05007807 */ /* 0x000fca0004000000 */
[----:B------:R2:W-:Y:S01]  /*01e0*/  STL [R1+0xec], R0 ;  /* 0x0000ec0001007387 */ /* 0x0005e20000100800 */
[----:B------:R-:W-:Y:S05]  /*01f0*/  BRA `(.L_x_1184) ;  /* 0x0000013000007947 */ /* 0x000fea0003800000 */
.L_x_1180:
[----:B---3--:R-:W-:-:S04]  /*0200*/  ISETP.NE.U32.AND P0, PT, RZ, c[0x0][0x568], PT ;  /* 0x00015a00ff007a0c */ /* 0x008fc80003f05070 */
[----:B------:R-:W-:-:S13]  /*0210*/  ISETP.NE.AND.EX P0, PT, RZ, c[0x0][0x56c], PT, P0 ;  /* 0x00015b00ff007a0c */ /* 0x000fda0003f05300 */
[----:B------:R-:W-:Y:S05]  /*0220*/  @!P0 BRA `(.L_x_1185) ;  /* 0x0000002000008947 */ /* 0x000fea0003800000 */
[----:B------:R1:W5:Y:S01]  /*0230*/  LDG.E R0, [R2.64] ;  /* 0x0000000602007981 */ /* 0x000362000c1e1900 */
[----:B------:R-:W-:Y:S05]  /*0240*/  BRA `(.L_x_1186) ;  /* 0x0000009000007947 */ /* 0x000fea0003800000 */
.L_x_1185:
        /* <DEDUP_REMOVED lines=8> */
.L_x_1187:
[----:B------:R-:W-:-:S05]  /*02d0*/  MOV R0, c[0x0][0x54c] ;  /* 0x0001530000007a02 */ /* 0x000fca0000000f00 */
.L_x_1186:
[----:B-----5:R-:W-:Y:S01]  /*02e0*/  IMAD R0, R0, c[0x0][0x548], RZ ;  /* 0x0001520000007a24 */ /* 0x020fe200078e02ff */
[----:B------:R-:W-:-:S04]  /*02f0*/  SHF.L.U32 R136, R169, 0x7, RZ ;  /* 0x00000007a9887819 */ /* 0x000fc800000006ff */
[----:B------:R-:W-:-:S04]  /*0300*/  ISETP.GE.AND P0, PT, R136, R0, PT ;  /* 0x000000008800720c */ /* 0x000fc80003f06270 */
[----:B------:R-:W-:-:S05]  /*0310*/  SEL R0, R5, 0xffffffff, !P0 ;  /* 0xffffffff05007807 */ /* 0x000fca0004000000 */
[----:B------:R2:W-:Y:S04]  /*0320*/  STL [R1+0xec], R0 ;  /* 0x0000ec0001007387 */ /* 0x0005e80000100800 */
.L_x_1184:
[----:B------:R-:W3:Y:S02]  /*0330*/  LDL R37, [R1+0xec] ;  /* 0x0000ec0001257983 */ /* 0x000ee40000100800 */
[----:B---3--:R-:W-:-:S13]  /*0340*/  ISETP.GE.AND P0, PT, R37, RZ, PT ;  /* 0x000000ff2500720c */ /* 0x008fda0003f06270 */
[----:B------:R-:W-:Y:S05]  /*0350*/  @!P0 EXIT ;  /* 0x000000000000894d */ /* 0x000fea0003800000 */
[----:B------:R-:W-:Y:S01]  /*0360*/  ISETP.NE.U32.AND P0, PT, RZ, c[0x0][0x370], PT ;  /* 0x0000dc00ff007a0c */ /* 0x000fe20003f05070 */
[----:B------:R-:W-:Y:S01]  /*0370*/  IMAD.MOV.U32 R10, RZ, RZ, RZ ;  /* 0x000000ffff0a7224 */ /* 0x000fe200078e00ff */
[----:B------:R-:W-:Y:S01]  /*0380*/  ISETP.NE.U32.AND P1, PT, RZ, c[0x0][0x348], PT ;  /* 0x0000d200ff007a0c */ /* 0x000fe20003f25070 */
[----:B------:R-:W-:Y:S01]  /*0390*/  IMAD.MOV.U32 R12, RZ, RZ, RZ ;  /* 0x000000ffff0c7224 */ /* 0x000fe200078e00ff */
[----:B------:R-:W-:Y:S01]  /*03a0*/  ISETP.NE.AND.EX P0, PT, RZ, c[0x0][0x374], PT, P0 ;  /* 0x0000dd00ff007a0c */ /* 0x000fe20003f05300 */
[----:B------:R-:W-:Y:S01]  /*03b0*/  IMAD.WIDE R6, R37, R29, c[0x0][0x350] ;  /* 0x0000d40025067625 */ /* 0x000fe200078e021d */
[----:B------:R-:W-:Y:S02]  /*03c0*/  ISETP.NE.U32.AND P5, PT, RZ, c[0x0][0x358], PT ;  /* 0x0000d600ff007a0c */ /* 0x000fe40003fa5070 */
[----:B------:R-:W-:Y:S02]  /*03d0*/  ISETP.NE.AND.EX P1, PT, RZ, c[0x0][0x34c], PT, P1 ;  /* 0x0000d300ff007a0c */ /* 0x000fe40003f25310 */
[----:B------:R-:W-:Y:S01]  /*03e0*/  ISETP.NE.AND.EX P5, PT, RZ, c[0x0][0x35c], PT, P5 ;  /* 0x0000d700ff007a0c */ /* 0x000fe20003fa5350 */
[----:B------:R-:W-:Y:S01]  /*03f0*/  IMAD.MOV.U32 R14, RZ, RZ, RZ ;  /* 0x000000ffff0e7224 */ /* 0x000fe200078e00ff */
[----:B--2---:R-:W-:-:S02]  /*0400*/  MOV R0, RZ ;  /* 0x000000ff00007202 */ /* 0x004fc40000000f00 */
[----:B------:R-:W-:-:S03]  /*0410*/  ISETP.NE.U32.AND P2, PT, RZ, c[0x0][0x350], PT ;  /* 0x0000d400ff007a0c */ /* 0x000fc60003f45070 */
[----:B-1----:R-:W-:Y:S01]  /*0420*/  @P0 IMAD.WIDE R2, R37, R29, c[0x0][0x370] ;  /* 0x0000dc0025020625 */ /* 0x002fe200078e021d */
[----:B------:R-:W-:-:S03]  /*0430*/  ISETP.NE.AND.EX P2, PT, RZ, c[0x0][0x354], PT, P2 ;  /* 0x0000d500ff007a0c */ /* 0x000fc60003f45320 */
[CC--:B------:R-:W-:Y:S01]  /*0440*/  IMAD.WIDE R8, R37.reuse, R29.reuse, c[0x0][0x348] ;  /* 0x0000d20025087625 */ /* 0x0c0fe200078e021d */
[----:B------:R1:W2:Y:S04]  /*0450*/  @P0 LDG.E R10, [R2.64] ;  /* 0x00000006020a0981 */ /* 0x0002a8000c1e1900 */
[----:B------:R-:W3:Y:S05]  /*0460*/  @P1 LDG.E R0, [R8.64] ;  /* 0x0000000608001981 */ /* 0x000eea000c1e1900 */
[----:B------:R-:W4:Y:S01]  /*0470*/  @P2 LDG.E R12, [R6.64] ;  /* 0x00000006060c2981 */ /* 0x000f22000c1e1900 */
[----:B-1----:R-:W-:-:S05]  /*0480*/  IMAD.WIDE R2, R37, R29, c[0x0][0x358] ;  /* 0x0000d60025027625 */ /* 0x002fca00078e021d */
[----:B------:R-:W4:Y:S01]  /*0490*/  @P5 LDG.E R14, [R2.64] ;  /* 0x00000006020e5981 */ /* 0x000f22000c1e1900 */
[----:B------:R-:W-:-:S03]  /*04a0*/  ISETP.NE.U32.AND P0, PT, RZ, c[0x0][0x360], PT ;  /* 0x0000d800ff007a0c */ /* 0x000fc60003f05070 */
[----:B------:R-:W1:Y:S01]  /*04b0*/  S2R R34, SR_CTAID.Y ;  /* 0x0000000000227919 */ /* 0x000e620000002600 */
[----:B------:R-:W-:Y:S01]  /*04c0*/  ISETP.NE.AND.EX P0, PT, RZ, c[0x0][0x364], PT, P0 ;  /* 0x0000d900ff007a0c */ /* 0x000fe20003f05300 */
[----:B------:R-:W-:Y:S02]  /*04d0*/  IMAD.MOV.U32 R13, RZ, RZ, c[0x0][0x168] ;  /* 0x00005a00ff0d7624 */ /* 0x000fe400078e00ff */
[----:B------:R-:W-:-:S10]  /*04e0*/  IMAD.MOV.U32 R11, RZ, RZ, c[0x0][0x2ac] ;  /* 0x0000ab00ff0b7624 */ /* 0x000fd400078e00ff */
[----:B------:R-:W-:-:S05]  /*04f0*/  @P0 IMAD.WIDE R4, R37, R29, c[0x0][0x360] ;  /* 0x0000d80025040625 */ /* 0x000fca00078e021d */
[----:B------:R4:W5:Y:S01]  /*0500*/  @P0 LDG.E R13, [R4.64] ;  /* 0x00000006040d0981 */ /* 0x000962000c1e1900 */
[----:B------:R-:W-:Y:S01]  /*0510*/  IMAD R11, R11, c[0x0][0x1d0], RZ ;  /* 0x000074000b0b7a24 */ /* 0x000fe200078e02ff */
[----:B-1----:R-:W-:Y:S02]  /*0520*/  SHF.R.S32.HI R36, RZ, 0x1f, R34 ;  /* 0x0000001fff247819 */ /* 0x002fe40000011422 */
[----:B--2---:R-:W-:Y:S04]  /*0530*/  STL [R1+0x48], R10 ;  /* 0x0000480a01007387 */ /* 0x004fe80000100800 */
[----:B---3--:R-:W-:Y:S01]  /*0540*/  STL [R1+0x4c], R0 ;  /* 0x00004c0001007387 */ /* 0x008fe20000100800 */
[----:B----4-:R-:W-:-:S03]  /*0550*/  IADD3 R4, R12, R10, RZ ;  /* 0x0000000a0c047210 */ /* 0x010fc60007ffe0ff */
[----:B------:R-:W-:Y:S04]  /*0560*/  STL [R1+0x54], R14 ;  /* 0x0000540e01007387 */ /* 0x000fe80000100800 */
[----:B------:R1:W-:Y:S02]  /*0570*/  STL [R1+0x50], R4 ;  /* 0x0000500401007387 */ /* 0x0003e40000100800 */
[----:B-1----:R-:W-:Y:S01]  /*0580*/  MOV R4, c[0x0][0x228] ;  /* 0x00008a0000047a02 */ /* 0x002fe20000000f00 */
[----:B------:R-:W-:Y:S05]  /*0590*/  @P0 BRA `(.L_x_1188) ;  /* 0x0000004000000947 */ /* 0x000fea0003800000 */
[----:B------:R-:W-:Y:S05]  /*05a0*/  @!P1 BRA `(.L_x_1188) ;  /* 0x0000003000009947 */ /* 0x000fea0003800000 */
[----:B------:R1:W2:Y:S04]  /*05b0*/  LDG.E R0, [R8.64] ;  /* 0x0000000608007981 */ /* 0x0002a8000c1e1900 */
[----:B-1----:R-:W2:Y:S02]  /*05c0*/  LDG.E R8, [R8.64+0x4] ;  /* 0x0000040608087981 */ /* 0x002ea4000c1e1900 */
[----:B--2--5:R-:W-:-:S05]  /*05d0*/  IADD3 R13, -R0, R8, RZ ;  /* 0x00000008000d7210 */ /* 0x024fca0007ffe1ff */
.L_x_1188:
[----:B-----5:R1:W-:Y:S01]  /*05e0*/  STL [R1+0x58], R13 ;  /* 0x0000580d01007387 */ /* 0x0203e20000100800 */
[----:B------:R-:W-:-:S04]  /*05f0*/  ISETP.NE.U32.AND P0, PT, RZ, c[0x0][0x368], PT ;  /* 0x0000da00ff007a0c */ /* 0x000fc80003f05070 */
[----:B------:R-:W-:-:S13]  /*0600*/  ISETP.NE.AND.EX P0, PT, RZ, c[0x0][0x36c], PT, P0 ;  /* 0x0000db00ff007a0c */ /* 0x000fda0003f05300 */
[----:B------:R-:W-:Y:S05]  /*0610*/  @!P0 BRA `(.L_x_1189) ;  /* 0x0000003000008947 */ /* 0x000fea0003800000 */
[----:B------:R-:W-:-:S05]  /*0620*/  IMAD.WIDE R6, R37, R29, c[0x0][0x368] ;  /* 0x0000da0025067625 */ /* 0x000fca00078e021d */
[----:B------:R2:W5:Y:S01]  /*0630*/  LDG.E R11, [R6.64] ;  /* 0x00000006060b7981 */ /* 0x000562000c1e1900 */
[----:B------:R-:W-:Y:S05]  /*0640*/  BRA `(.L_x_1190) ;  /* 0x0000004000007947 */ /* 0x000fea0003800000 */
.L_x_1189:
[----:B------:R-:W-:Y:S05]  /*0650*/  @!P2 BRA `(.L_x_1190) ;  /* 0x000000300000a947 */ /* 0x000fea0003800000 */
[----:B------:R2:W3:Y:S04]  /*0660*/  LDG.E R0, [R6.64] ;  /* 0x0000000606007981 */ /* 0x0004e8000c1e1900 */
[----:B--2---:R-:W3:Y:S02]  /*0670*/  LDG.E R6, [R6.64+0x4] ;  /* 0x0000040606067981 */ /* 0x004ee4000c1e1900 */
[----:B---3--:R-:W-:Y:S02]  /*0680*/  IADD3 R11, -R0, R6, RZ ;  /* 0x00000006000b7210 */ /* 0x008fe40007ffe1ff */
.L_x_1190:
[----:B------:R-:W-:Y:S01]  /*0690*/  ISETP.NE.U32.AND P0, PT, RZ, c[0x0][0x378], PT ;  /* 0x0000de00ff007a0c */ /* 0x000fe20003f05070 */
[----:B------:R3:W4:Y:S03]  /*06a0*/  @P5 LDG.E R5, [R2.64] ;  /* 0x0000000602055981 */ /* 0x000726000c1e1900 */
[----:B------:R-:W-:Y:S01]  /*06b0*/  ISETP.NE.AND.EX P0, PT, RZ, c[0x0][0x37c], PT, P0 ;  /* 0x0000df00ff007a0c */ /* 0x000fe20003f05300 */
[----:B------:R3:W4:Y:S01]  /*06c0*/  @P5 LDG.E R0, [R2.64+0x4] ;  /* 0x0000040602005981 */ /* 0x000722000c1e1900 */
[----:B-----5:R-:W-:-:S11]  /*06d0*/  IMAD.MOV.U32 R22, RZ, RZ, R11 ;  /* 0x000000ffff167224 */ /* 0x020fd600078e000b */
[----:B---3--:R-:W-:-:S05]  /*06e0*/  @P0 IMAD.WIDE R2, R37, R29, c[0x0][0x378] ;  /* 0x0000de0025020625 */ /* 0x008fca00078e021d */
[----:B--2---:R3:W2:Y:S01]  /*06f0*/  @P0 LDG.E R22, [R2.64] ;  /* 0x0000000602160981 */ /* 0x0046a2000c1e1900 */
[----:B------:R-:W-:Y:S02]  /*0700*/  IMAD.IADD R10, R11, 0x1, -R10 ;  /* 0x000000010b0a7824 */ /* 0x000fe400078e0a0a */
[----:B------:R-:W-:-:S03]  /*0710*/  IMAD.MOV.U32 R8, RZ, RZ, c[0x0][0x32c] ;  /* 0x0000cb00ff087624 */ /* 0x000fc600078e00ff */
[----:B------:R1:W-:Y:S01]  /*0720*/  STL [R1+0x5c], R10 ;  /* 0x00005c0a01007387 */ /* 0x0003e20000100800 */
[----:B---3--:R-:W-:-:S05]  /*0730*/  IMAD.MOV.U32 R2, RZ, RZ, c[0x0][0x2c4] ;  /* 0x0000b100ff027624 */ /* 0x008fca00078e00ff */
[----:B------:R-:W-:Y:S02]  /*0740*/  ISETP.NE.AND P1, PT, R2, 0x1, PT ;  /* 0x000000010200780c */ /* 0x000fe40003f25270 */
[----:B------:R-:W-:Y:S01]  /*0750*/  ISETP.GE.AND P2, PT, R8, 0x1, PT ;  /* 0x000000010800780c */ /* 0x000fe20003f46270 */
[----:B----4-:R-:W-:Y:S01]  /*0760*/  @P5 IMAD.IADD R4, R0, 0x1, -R5 ;  /* 0x0000000100045824 */ /* 0x010fe200078e0a05 */
[----:B------:R-:W-:-:S03]  /*0770*/  IADD3 R0, R136, 0x7f, RZ ;  /* 0x0000007f88007810 */ /* 0x000fc60007ffe0ff */
[----:B------:R-:W-:-:S06]  /*0780*/  IMAD.IADD R5, R10, 0x1, R4 ;  /* 0x000000010a057824 */ /* 0x000fcc00078e0204 */
[----:B------:R-:W-:Y:S01]  /*0790*/  @P1 IMAD.HI.U32 R2, R0, c[0x0][0x2c8], RZ ;  /* 0x0000b20000021a27 */ /* 0x000fe200078e00ff */
[----:B------:R1:W-:Y:S01]  /*07a0*/  STL.64 [R1+0x60], R4 ;  /* 0x0000600401007387 */ /* 0x0003e20000100a00 */
[----:B------:R-:W-:-:S03]  /*07b0*/  IADD3 R3, R5, 0x2f, RZ ;  /* 0x0000002f05037810 */ /* 0x000fc60007ffe0ff */
[----:B------:R-:W-:Y:S02]  /*07c0*/  @P1 SHF.R.U32.HI R0, RZ, c[0x0][0x2cc], R2 ;  /* 0x0000b300ff001a19 */ /* 0x000fe40000011602 */
[----:B------:R-:W-:Y:S02]  /*07d0*/  IMAD.HI R3, R3, 0x2aaaaaab, RZ ;  /* 0x2aaaaaab03037827 */ /* 0x000fe400078e02ff */
[----:B------:R-:W-:Y:S01]  /*07e0*/  IADD3 R0, R0, 0x1, R5 ;  /* 0x0000000100007810 */ /* 0x000fe20007ffe005 */
[----:B--2---:R1:W-:Y:S02]  /*07f0*/  STL [R1+0x68], R22 ;  /* 0x0000681601007387 */ /* 0x0043e40000100800 */
[----:B------:R-:W-:Y:S02]  /*0800*/  SHF.R.U32.HI R6, RZ, 0x1f, R3 ;  /* 0x0000001fff067819 */ /* 0x000fe40000011603 */
[----:B------:R-:W-:Y:S02]  /*0810*/  IMAD.IADD R2, R0, 0x1, -R13 ;  /* 0x0000000100027824 */ /* 0x000fe400078e0a0d */
[----:B------:R-:W-:-:S03]  /*0820*/  LEA.HI.SX32 R7, R3, R6, 0x1d ;  /* 0x0000000603077211 */ /* 0x000fc600078feaff */
        /* <DEDUP_REMOVED lines=11> */
.L_x_1192:
[----:B------:R-:W-:-:S13]  /*08e0*/  ISETP.NE.AND P0, PT, R8, 0x1, PT ;  /* 0x000000010800780c */ /* 0x000fda0003f05270 */
[----:B------:R-:W-:-:S05]  /*08f0*/  @P0 IMAD.HI.U32 R2, R0, c[0x0][0x330], RZ ;  /* 0x0000cc0000020a27 */ /* 0x000fca00078e00ff */
[----:B------:R-:W-:-:S05]  /*0900*/  @P0 SHF.R.U32.HI R0, RZ, c[0x0][0x334], R2 ;  /* 0x0000cd00ff000a19 */ /* 0x000fca0000011602 */
.L_x_1193:
[----:B------:R-:W-:-:S05]  /*0910*/  IMAD R0, R0, R8, c[0x0][0x32c] ;  /* 0x0000cb0000007624 */ /* 0x000fca00078e0208 */
[----:B------:R-:W-:Y:S02]  /*0920*/  IMNMX R6, R6, R0, PT ;  /* 0x0000000006067217 */ /* 0x000fe40003800200 */
.L_x_1191:
[----:B------:R-:W-:-:S04]  /*0930*/  @P1 IMAD.HI.U32 R2, R136, c[0x0][0x2c8], RZ ;  /* 0x0000b20088021a27 */ /* 0x000fc800078e00ff */
[----:B------:R-:W-:Y:S01]  /*0940*/  IMAD.MOV.U32 R0, RZ, RZ, R136 ;  /* 0x000000ffff007224 */ /* 0x000fe200078e0088 */
[----:B------:R-:W-:-:S04]  /*0950*/  @P1 SHF.R.U32.HI R0, RZ, c[0x0][0x2cc], R2 ;  /* 0x0000b300ff001a19 */ /* 0x000fc80000011602 */
[----:B------:R-:W-:-:S04]  /*0960*/  IADD3 R0, R0, R5, -R13 ;  /* 0x0000000500007210 */ /* 0x000fc80007ffe80d */
        /* <DEDUP_REMOVED lines=10> */
.L_x_1195:
[----:B------:R-:W-:-:S13]  /*0a10*/  ISETP.NE.AND P0, PT, R8, 0x1, PT ;  /* 0x000000010800780c */ /* 0x000fda0003f05270 */
[----:B------:R-:W-:-:S05]  /*0a20*/  @P0 IMAD.HI.U32 R2, R0, c[0x0][0x330], RZ ;  /* 0x0000cc0000020a27 */ /* 0x000fca00078e00ff */
[----:B------:R-:W-:-:S05]  /*0a30*/  @P0 SHF.R.U32.HI R0, RZ, c[0x0][0x334], R2 ;  /* 0x0000cd00ff000a19 */ /* 0x000fca0000011602 */
.L_x_1196:
[----:B------:R-:W-:-:S05]  /*0a40*/  IMAD R0, R0, c[0x0][0x32c], RZ ;  /* 0x0000cb0000007a24 */ /* 0x000fca00078e02ff */
[----:B------:R-:W-:-:S04]  /*0a50*/  IMNMX R3, R3, R0, !PT ;  /* 0x0000000003037217 */ /* 0x000fc80007800200 */
.L_x_1194:
        /* <DEDUP_REMOVED lines=12> */
[----:B------:R-:W-:-:S04]  /*0b20*/  IMNMX R0, R0, R4, PT ;  /* 0x0000000400007217 */ /* 0x000fc80003800200 */
[----:B------:R-:W-:Y:S01]  /*0b30*/  ISETP.GT.AND P0, PT, R0, R2, PT ;  /* 0x000000020000720c */ /* 0x000fe20003f04270 */
[----:B------:R-:W-:-:S05]  /*0b40*/  IMAD.WIDE.U32 R2, R2, -0x55555555, RZ ;  /* 0xaaaaaaab02027825 */ /* 0x000fca00078e00ff */
[----:B------:R-:W-:-:S07]  /*0b50*/  SHF.R.U32.HI R119, RZ, 0x5, R3 ;  /* 0x00000005ff777819 */ /* 0x000fce0000011603 */
[----:B------:R-:W-:Y:S01]  /*0b60*/  @P0 IADD3 R2, R0, 0x2f, RZ ;  /* 0x0000002f00020810 */ /* 0x000fe20007ffe0ff */
[----:B------:R-:W-:-:S04]  /*0b70*/  IMAD.MOV.U32 R0, RZ, RZ, R119 ;  /* 0x000000ffff007224 */ /* 0x000fc800078e0077 */
[----:B------:R-:W-:-:S05]  /*0b80*/  @P0 IMAD.HI R2, R2, 0x2aaaaaab, RZ ;  /* 0x2aaaaaab02020827 */ /* 0x000fca00078e02ff */
[----:B------:R-:W-:-:S04]  /*0b90*/  @P0 SHF.R.U32.HI R3, RZ, 0x1f, R2 ;  /* 0x0000001fff030819 */ /* 0x000fc80000011602 */
[----:B------:R-:W-:-:S04]  /*0ba0*/  @P0 LEA.HI.SX32 R0, R2, R3, 0x1d ;  /* 0x0000000302000211 */ /* 0x000fc800078feaff */
[----:B------:R-:W-:-:S13]  /*0bb0*/  ISETP.GT.AND P0, PT, R0, R119, PT ;  /* 0x000000770000720c */ /* 0x000fda0003f04270 */
[----:B------:R-:W-:Y:S05]  /*0bc0*/  @!P0 BRA `(.L_x_1197) ;  /* 0x0000571000008947 */ /* 0x000fea0003800000 */
[----:B------:R-:W-:-:S04]  /*0bd0*/  ISETP.NE.U32.AND P0, PT, RZ, c[0x0][0x340], PT ;  /* 0x0000d000ff007a0c */ /* 0x000fc80003f05070 */
[----:B------:R-:W-:-:S13]  /*0be0*/  ISETP.NE.AND.EX P4, PT, RZ, c[0x0][0x344], PT, P0 ;  /* 0x0000d100ff007a0c */ /* 0x000fda0003f85300 */
[----:B------:R-:W-:-:S05]  /*0bf0*/  @P4 IMAD.WIDE R2, R37, R29, c[0x0][0x340] ;  /* 0x0000d00025024625 */ /* 0x000fca00078e021d */
[----:B------:R2:W3:Y:S01]  /*0c00*/  @P4 LDG.E R28, [R2.64] ;  /* 0x00000006021c4981 */ /* 0x0004e2000c1e1900 */
[----:B-1----:R-:W-:Y:S01]  /*0c10*/  SHF.R.S32.HI R13, RZ, 0x1f, R168 ;  /* 0x0000001fff0d7819 */ /* 0x002fe200000114a8 */
[----:B------:R-:W-:Y:S01]  /*0c20*/  IMAD.MOV.U32 R140, RZ, RZ, 0x30 ;  /* 0x00000030ff8c7424 */ /* 0x000fe200078e00ff */
[----:B------:R-:W-:Y:S01]  /*0c30*/  IADD3 R38, R0, -0x1, RZ ;  /* 0xffffffff00267810 */ /* 0x000fe20007ffe0ff */
[----:B------:R-:W-:Y:S01]  /*0c40*/  IMAD R7, R36, c[0x0][0x240], RZ ;  /* 0x0000900024077a24 */ /* 0x000fe200078e02ff */
[----:B------:R-:W-:Y:S01]  /*0c50*/  LEA.HI R35, R13, R168, RZ, 0x3 ;  /* 0x000000a80d237211 */ /* 0x000fe200078f18ff */
[----:B------:R-:W-:Y:S01]  /*0c60*/  IMAD.WIDE.U32 R142, R140, c[0x0][0x238], RZ ;  /* 0x00008e008c8e7a25 */ /* 0x000fe200078e00ff */
[----:B------:R-:W-:Y:S01]  /*0c70*/  SHF.R.S32.HI R27, RZ, 0x1f, R37 ;  /* 0x0000001fff1b7819 */ /* 0x000fe20000011425 */
[----:B------:R-:W-:Y:S01]  /*0c80*/  ULDC.U8 UR4, c[0x0][0x298] ;  /* 0x0000a60000047ab9 */ /* 0x000fe20000000000 */
[----:B------:R-:W-:Y:S01]  /*0c90*/  SEL R94, R37, RZ, !P5 ;  /* 0x000000ff255e7207 */ /* 0x000fe20006800000 */
[----:B------:R-:W-:Y:S01]  /*0ca0*/  IMAD R7, R34, c[0x0][0x244], R7 ;  /* 0x0000910022077a24 */ /* 0x000fe200078e0207 */
[----:B------:R-:W-:Y:S01]  /*0cb0*/  SEL R26, R27, RZ, !P5 ;  /* 0x000000ff1b1a7207 */ /* 0x000fe20006800000 */
[----:B------:R-:W-:Y:S01]  /*0cc0*/  IMAD.IADD R135, R12, 0x1, R11 ;  /* 0x000000010c877824 */ /* 0x000fe200078e020b */
[----:B------:R-:W-:Y:S01]  /*0cd0*/  SHF.R.S32.HI R8, RZ, 0x1f, R38 ;  /* 0x0000001fff087819 */ /* 0x000fe20000011426 */
[----:B------:R-:W-:Y:S01]  /*0ce0*/  IMAD R20, R36, c[0x0][0x260], RZ ;  /* 0x0000980024147a24 */ /* 0x000fe200078e02ff */
[----:B------:R-:W-:Y:S01]  /*0cf0*/  MOV R138, c[0x0][0x290] ;  /* 0x0000a400008a7a02 */ /* 0x000fe20000000f00 */
[----:B------:R-:W-:Y:S01]  /*0d00*/  IMAD.MOV.U32 R148, RZ, RZ, c[0x0][0x238] ;  /* 0x00008e00ff947624 */ /* 0x000fe200078e00ff */
[----:B------:R-:W-:Y:S01]  /*0d10*/  MOV R166, c[0x0][0x2b8] ;  /* 0x0000ae0000a67a02 */ /* 0x000fe20000000f00 */
[----:B------:R-:W-:Y:S01]  /*0d20*/  IMAD R20, R34, c[0x0][0x264], R20 ;  /* 0x0000990022147a24 */ /* 0x000fe200078e0214 */
[C---:B------:R-:W-:Y:S01]  /*0d30*/  SHF.L.U64.HI R144, R138.reuse, R29, c[0x0][0x294] ;  /* 0x0000a5008a907619 */ /* 0x040fe2000001021d */
[----:B------:R-:W-:Y:S01]  /*0d40*/  IMAD.MOV.U32 R137, RZ, RZ, c[0x0][0x23c] ;  /* 0x00008f00ff897624 */ /* 0x000fe200078e00ff */
[----:B------:R-:W-:Y:S01]  /*0d50*/  SHF.L.U32 R158, R138, 0x4, RZ ;  /* 0x000000048a9e7819 */ /* 0x000fe200000006ff */
[----:B------:R-:W-:Y:S01]  /*0d60*/  IMAD.WIDE.U32 R30, R148, 0x20, RZ ;  /* 0x00000020941e7825 */ /* 0x000fe200078e00ff */
[----:B--2---:R-:W-:-:S03]  /*0d70*/  LOP3.LUT R2, R35, 0xfffffff8, RZ, 0xc0, !PT ;  /* 0xfffffff823027812 */ /* 0x004fc600078ec0ff */
[----:B------:R-:W-:Y:S01]  /*0d80*/  IMAD R3, R140, c[0x0][0x23c], RZ ;  /* 0x00008f008c037a24 */ /* 0x000fe200078e02ff */
[----:B------:R-:W-:Y:S01]  /*0d90*/  SHF.R.S32.HI R35, RZ, 0x3, R35 ;  /* 0x00000003ff237819 */ /* 0x000fe20000011423 */
[----:B------:R-:W-:-:S03]  /*0da0*/  IMAD.WIDE.U32 R162, R34, c[0x0][0x1e8], RZ ;  /* 0x00007a0022a27a25 */ /* 0x000fc600078e00ff */
[--C-:B------:R-:W-:Y:S01]  /*0db0*/  SHF.R.S32.HI R11, RZ, 0x1f, R35.reuse ;  /* 0x0000001fff0b7819 */ /* 0x100fe20000011423 */
[----:B------:R-:W-:Y:S01]  /*0dc0*/  IMAD.IADD R0, R168, 0x1, -R2 ;  /* 0x00000001a8007824 */ /* 0x000fe200078e0a02 */
[C---:B------:R-:W-:Y:S01]  /*0dd0*/  IADD3 R112, P2, R35.reuse, R14, RZ ;  /* 0x0000000e23707210 */ /* 0x040fe20007f5e0ff */
[----:B------:R-:W-:Y:S01]  /*0de0*/  IMAD R5, R38, -0x30, -R35 ;  /* 0xffffffd026057824 */ /* 0x000fe200078e0a23 */
[----:B------:R-:W-:Y:S01]  /*0df0*/  IADD3 R150, R35, 0x10, RZ ;  /* 0x0000001023967810 */ /* 0x000fe20007ffe0ff */
[----:B------:R-:W-:Y:S01]  /*0e00*/  IMAD.IADD R155, R143, 0x1, R3 ;  /* 0x000000018f9b7824 */ /* 0x000fe200078e0203 */
[----:B------:R-:W-:Y:S01]  /*0e10*/  SHF.L.U32 R24, R0, 0x3, RZ ;  /* 0x0000000300187819 */ /* 0x000fe200000006ff */
[----:B------:R-:W-:Y:S01]  /*0e20*/  IMAD.IADD R5, R5, 0x1, R4 ;  /* 0x0000000105057824 */ /* 0x000fe200078e0204 */
[----:B------:R-:W-:Y:S01]  /*0e30*/  LEA.HI.X.SX32 R113, R14, R11, 0x1, P2 ;  /* 0x0000000b0e717211 */ /* 0x000fe200010f0eff */
[----:B------:R-:W-:Y:S01]  /*0e40*/  IMAD R6, R155, R38, RZ ;  /* 0x000000269b067224 */ /* 0x000fe200078e02ff */
[----:B------:R-:W-:Y:S01]  /*0e50*/  SHF.R.S32.HI R25, RZ, 0x1f, R24 ;  /* 0x0000001fff197819 */ /* 0x000fe20000011418 */
[----:B------:R-:W-:Y:S01]  /*0e60*/  IMAD.MOV.U32 R145, RZ, RZ, c[0x0][0x280] ;  /* 0x0000a000ff917624 */ /* 0x000fe200078e00ff */
[C---:B------:R-:W-:Y:S01]  /*0e70*/  ISETP.GE.AND P3, PT, R5.reuse, 0x1, PT ;  /* 0x000000010500780c */ /* 0x040fe20003f66270 */
[----:B------:R-:W-:Y:S01]  /*0e80*/  IMAD R10, R8, R142, R6 ;  /* 0x0000008e080a7224 */ /* 0x000fe200078e0206 */
[C---:B------:R-:W-:Y:S01]  /*0e90*/  ISETP.GE.AND P1, PT, R5.reuse, 0x11, PT ;  /* 0x000000110500780c */ /* 0x040fe20003f26270 */
[----:B------:R-:W-:Y:S01]  /*0ea0*/  IMAD.WIDE.U32 R2, R34, c[0x0][0x240], R24 ;  /* 0x0000900022027a25 */ /* 0x000fe200078e0018 */
[----:B------:R-:W-:-:S02]  /*0eb0*/  ISETP.GT.AND P0, PT, R5, 0x20, PT ;  /* 0x000000200500780c */ /* 0x000fc40003f04270 */
[----:B------:R-:W-:Y:S01]  /*0ec0*/  SHF.L.U32 R32, R0, 0x2, RZ ;  /* 0x0000000200207819 */ /* 0x000fe200000006ff */
[----:B------:R-:W-:Y:S01]  /*0ed0*/  IMAD.IADD R3, R3, 0x1, R7 ;  /* 0x0000000103037824 */ /* 0x000fe200078e0207 */
[----:B------:R-:W-:Y:S01]  /*0ee0*/  IADD3 R89, R24, 0x40, RZ ;  /* 0x0000004018597810 */ /* 0x000fe20007ffe0ff */
[----:B------:R-:W-:Y:S01]  /*0ef0*/  IMAD R5, R26, c[0x0][0x248], RZ ;  /* 0x000092001a057a24 */ /* 0x000fe200078e02ff */
[----:B------:R-:W-:Y:S01]  /*0f00*/  ISETP.GE.AND P5, PT, R24, c[0x0][0x1d4], PT ;  /* 0x0000750018007a0c */ /* 0x000fe20003fa6270 */
[C---:B------:R-:W-:Y:S01]  /*0f10*/  IMAD.WIDE.U32 R2, R94.reuse, c[0x0][0x248], R2 ;  /* 0x000092005e027a25 */ /* 0x040fe200078e0002 */
[----:B------:R-:W-:Y:S02]  /*0f20*/  SHF.R.S32.HI R33, RZ, 0x1f, R32 ;  /* 0x0000001fff217819 */ /* 0x000fe40000011420 */
[----:B------:R-:W-:Y:S01]  /*0f30*/  ISETP.GE.AND P6, PT, R89, c[0x0][0x1d4], PT ;  /* 0x0000750059007a0c */ /* 0x000fe20003fc6270 */
[----:B------:R-:W-:Y:S01]  /*0f40*/  IMAD R5, R94, c[0x0][0x24c], R5 ;  /* 0x000093005e057a24 */ /* 0x000fe200078e0205 */
[----:B------:R-:W-:Y:S01]  /*0f50*/  IADD3 R149, R35, 0x20, RZ ;  /* 0x0000002023957810 */ /* 0x000fe20007ffe0ff */
[----:B------:R-:W-:Y:S01]  /*0f60*/  IMAD.WIDE.U32 R6, R34, c[0x0][0x260], R24 ;  /* 0x0000980022067a25 */ /* 0x000fe200078e0018 */
[----:B------:R-:W-:-:S02]  /*0f70*/  SHF.R.S32.HI R83, RZ, 0x1f, R89 ;  /* 0x0000001fff537819 */ /* 0x000fc40000011459 */
[----:B------:R-:W-:Y:S01]  /*0f80*/  SHF.L.U32 R159, R145, 0x5, RZ ;  /* 0x00000005919f7819 */ /* 0x000fe200000006ff */
[----:B------:R-:W-:Y:S01]  /*0f90*/  IMAD.IADD R3, R3, 0x1, R5 ;  /* 0x0000000103037824 */ /* 0x000fe200078e0205 */
[----:B------:R-:W-:Y:S01]  /*0fa0*/  LEA.HI R83, R83, R89, RZ, 0x3 ;  /* 0x0000005953537211 */ /* 0x000fe200078f18ff */
[----:B------:R-:W-:Y:S01]  /*0fb0*/  IMAD R5, R113, c[0x0][0x238], RZ ;  /* 0x00008e0071057a24 */ /* 0x000fe200078e02ff */
[----:B------:R-:W-:Y:S01]  /*0fc0*/  SHF.L.U64.HI R147, R145, R29, c[0x0][0x284] ;  /* 0x0000a10091937619 */ /* 0x000fe2000001021d */
[----:B------:R-:W-:Y:S01]  /*0fd0*/  IMAD.IADD R21, R7, 0x1, R20 ;  /* 0x0000000107157824 */ /* 0x000fe200078e0214 */
[----:B------:R-:W-:Y:S01]  /*0fe0*/  LEA.HI R7, R13, R168, RZ, 0x6 ;  /* 0x000000a80d077211 */ /* 0x000fe200078f30ff */
[C---:B------:R-:W-:Y:S01]  /*0ff0*/  IMAD R5, R112.reuse, c[0x0][0x23c], R5 ;  /* 0x00008f0070057a24 */ /* 0x040fe200078e0205 */
[----:B------:R-:W-:Y:S01]  /*1000*/  LOP3.LUT R83, R83, 0xfffffff8, RZ, 0xc0, !PT ;  /* 0xfffffff853537812 */ /* 0x000fe200078ec0ff */
[----:B------:R-:W-:Y:S01]  /*1010*/  IMAD.WIDE.U32 R120, R112, c[0x0][0x238], R2 ;  /* 0x00008e0070787a25 */ /* 0x000fe200078e0002 */
[----:B------:R-:W-:-:S02]  /*1020*/  SHF.L.U32 R2, R35, 0x6, RZ ;  /* 0x0000000623027819 */ /* 0x000fc400000006ff */
[----:B------:R-:W-:Y:S01]  /*1030*/  P2R R134, PR, RZ, 0x20 ;  /* 0x00000020ff867803 */ /* 0x000fe20000000000 */
[----:B------:R-:W-:Y:S01]  /*1040*/  IMAD.SHL.U32 R7, R7, 0x8, RZ ;  /* 0x0000000807077824 */ /* 0x000fe200078e00ff */
[----:B------:R-:W-:Y:S01]  /*1050*/  LOP3.LUT R118, R2, 0x1c0, RZ, 0xc0, !PT ;  /* 0x000001c002767812 */ /* 0x000fe200078ec0ff */
[----:B------:R-:W-:Y:S01]  /*1060*/  IMAD.IADD R117, R121, 0x1, R5 ;  /* 0x0000000179757824 */ /* 0x000fe200078e0205 */
[----:B------:R-:W-:Y:S01]  /*1070*/  P2R R133, PR, RZ, 0x40 ;  /* 0x00000040ff857803 */ /* 0x000fe20000000000 */
[----:B------:R-:W-:Y:S01]  /*1080*/  IMAD.MOV.U32 R116, RZ, RZ, R120 ;  /* 0x000000ffff747224 */ /* 0x000fe200078e0078 */
[----:B------:R-:W-:Y:S01]  /*1090*/  LOP3.LUT R7, R7, 0xfffffe00, RZ, 0xc0, !PT ;  /* 0xfffffe0007077812 */ /* 0x000fe200078ec0ff */
[----:B------:R-:W-:Y:S01]  /*10a0*/  IMAD R8, R11, c[0x0][0x280], RZ ;  /* 0x0000a0000b087a24 */ /* 0x000fe200078e02ff */
[----:B------:R-:W-:Y:S01]  /*10b0*/  LOP3.LUT R72, R118, 0x38, R24, 0xf8, !PT ;  /* 0x0000003876487812 */ /* 0x000fe200078ef818 */
[----:B------:R-:W-:Y:S01]  /*10c0*/  IMAD.WIDE.U32 R16, R38, R142, R116 ;  /* 0x0000008e26107225 */ /* 0x000fe200078e0074 */
[----:B------:R-:W-:-:S02]  /*10d0*/  SHF.R.U32.HI R156, RZ, 0x3, R118 ;  /* 0x00000003ff9c7819 */ /* 0x000fc40000011676 */
[----:B------:R-:W-:Y:S01]  /*10e0*/  SHF.R.S32.HI R90, RZ, 0x1f, R83 ;  /* 0x0000001fff5a7819 */ /* 0x000fe20000011453 */
[----:B------:R-:W-:Y:S01]  /*10f0*/  IMAD.MOV.U32 R20, RZ, RZ, R6 ;  /* 0x000000ffff147224 */ /* 0x000fe200078e0006 */
[----:B------:R-:W-:Y:S01]  /*1100*/  @P3 LEA R2, P2, R16, c[0x0][0x220], 0x1 ;  /* 0x0000880010023a11 */ /* 0x000fe200078408ff */
[----:B------:R-:W-:Y:S01]  /*1110*/  IMAD R3, R11, c[0x0][0x290], RZ ;  /* 0x0000a4000b037a24 */ /* 0x000fe200078e02ff */
[----:B------:R-:W-:Y:S01]  /*1120*/  LOP3.LUT R72, R7, R72, R156, 0xf6, !PT ;  /* 0x0000004807487212 */ /* 0x000fe200078ef69c */
[----:B------:R-:W-:Y:S02]  /*1130*/  IMAD.IADD R6, R17, 0x1, R10 ;  /* 0x0000000111067824 */ /* 0x000fe400078e020a */
[C---:B------:R-:W-:Y:S01]  /*1140*/  IMAD R14, R35.reuse, c[0x0][0x284], R8 ;  /* 0x0000a100230e7a24 */ /* 0x040fe200078e0208 */
[----:B------:R-:W-:Y:S01]  /*1150*/  SHF.L.U32 R72, R72, 0x1, RZ ;  /* 0x0000000148487819 */ /* 0x000fe200000006ff */
[----:B------:R-:W-:-:S04]  /*1160*/  IMAD.WIDE.U32 R8, R35, c[0x0][0x280], R32 ;  /* 0x0000a00023087a25 */ /* 0x000fc800078e0020 */
[----:B------:R-:W-:Y:S01]  /*1170*/  IMAD R5, R35, c[0x0][0x294], R3 ;  /* 0x0000a50023057a24 */ /* 0x000fe200078e0203 */
[----:B------:R-:W-:Y:S01]  /*1180*/  @P3 LEA.HI.X R3, R16, c[0x0][0x224], R6, 0x1, P2 ;  /* 0x0000890010033a11 */ /* 0x000fe200010f0c06 */
[----:B------:R-:W-:Y:S01]  /*1190*/  IMAD.MOV.U32 R18, RZ, RZ, R8 ;  /* 0x000000ffff127224 */ /* 0x000fe200078e0008 */
[----:B------:R-:W-:Y:S01]  /*11a0*/  IADD3 R19, R9, R14, RZ ;  /* 0x0000000e09137210 */ /* 0x000fe20007ffe0ff */
[C---:B------:R-:W-:Y:S01]  /*11b0*/  IMAD.WIDE.U32 R8, R35.reuse, c[0x0][0x280], R24 ;  /* 0x0000a00023087a25 */ /* 0x040fe200078e0018 */
[----:B------:R-:W-:Y:S01]  /*11c0*/  ISETP.GE.AND P2, PT, R24, c[0x0][0x27c], PT ;  /* 0x00009f0018007a0c */ /* 0x000fe20003f46270 */
[----:B------:R-:W-:Y:S01]  /*11d0*/  @!PT LDS RZ, [RZ] ;  /* 0x00000000fffff984 */ /* 0x000fe20000000800 */
[----:B------:R-:W-:Y:S01]  /*11e0*/  @!PT LDS RZ, [RZ] ;  /* 0x00000000fffff984 */ /* 0x000fe20000000800 */
[----:B------:R-:W-:Y:S01]  /*11f0*/  @!PT LDS RZ, [RZ] ;  /* 0x00000000fffff984 */ /* 0x000fe20000000800 */
[----:B------:R1:W-:Y:S02]  /*1200*/  @P3 LDGSTS.E.BYPASS.LTC128B.128 [R72+0x5080], [R2.64], !P5 ;  /* 0x0508000002483fae */ /* 0x0003e4000e901d46 */
[----:B------:R-:W-:Y:S01]  /*1210*/  IMAD.WIDE.U32 R10, R35, c[0x0][0x290], R32 ;  /* 0x0000a400230a7a25 */ /* 0x000fe200078e0020 */
[----:B------:R-:W-:Y:S01]  /*1220*/  IADD3 R15, R14, R9, RZ ;  /* 0x000000090e0f7210 */ /* 0x000fe20007ffe0ff */
[----:B------:R1:W-:Y:S01]  /*1230*/  @P3 LDGSTS.E.BYPASS.LTC128B.128 [R72+0x6880], [R2.64+0x80], !P6 ;  /* 0x0688008002483fae */ /* 0x0003e2000f101d46 */
[----:B------:R-:W-:Y:S01]  /*1240*/  @P1 LEA R13, P3, R148, R16, 0x4 ;  /* 0x00000010940d1211 */ /* 0x000fe200078620ff */
[----:B------:R-:W-:-:S02]  /*1250*/  IMAD.MOV.U32 R14, RZ, RZ, R8 ;  /* 0x000000ffff0e7224 */ /* 0x000fc400078e0008 */
[----:B------:R-:W-:Y:S01]  /*1260*/  IMAD.WIDE.U32 R8, R35, c[0x0][0x290], R24 ;  /* 0x0000a40023087a25 */ /* 0x000fe200078e0018 */
[----:B------:R-:W-:Y:S02]  /*1270*/  @P1 LEA.HI.X R23, R148, R6, R137, 0x4, P3 ;  /* 0x0000000694171211 */ /* 0x000fe400018f2489 */
[----:B------:R-:W-:Y:S01]  /*1280*/  @P1 LEA R12, P3, R13, c[0x0][0x220], 0x1 ;  /* 0x000088000d0c1a11 */ /* 0x000fe200078608ff */
[----:B------:R-:W-:Y:S01]  /*1290*/  IMAD.IADD R11, R11, 0x1, R5 ;  /* 0x000000010b0b7824 */ /* 0x000fe200078e0205 */
[----:B------:R-:W-:Y:S01]  /*12a0*/  IADD3 R9, R5, R9, RZ ;  /* 0x0000000905097210 */ /* 0x000fe20007ffe0ff */
[----:B------:R-:W-:Y:S01]  /*12b0*/  IMAD R17, R26, c[0x0][0x268], RZ ;  /* 0x00009a001a117a24 */ /* 0x000fe200078e02ff */
[----:B------:R-:W-:Y:S01]  /*12c0*/  @P1 LEA.HI.X R13, R13, c[0x0][0x224], R23, 0x1, P3 ;  /* 0x000089000d0d1a11 */ /* 0x000fe200018f0c17 */
[----:B------:R-:W-:Y:S01]  /*12d0*/  IMAD.WIDE.U32 R100, R22, c[0x0][0x290], R10 ;  /* 0x0000a40016647a25 */ /* 0x000fe200078e000a */
[----:B------:R-:W-:-:S03]  /*12e0*/  IADD3 R132, P3, R30, 0x80, RZ ;  /* 0x000000801e847810 */ /* 0x000fc60007f7e0ff */
[C---:B------:R-:W-:Y:S01]  /*12f0*/  IMAD R106, R94.reuse, c[0x0][0x26c], R17 ;  /* 0x00009b005e6a7a24 */ /* 0x040fe200078e0211 */
[----:B------:R2:W-:Y:S01]  /*1300*/  @P1 LDGSTS.E.BYPASS.LTC128B.128 [R72+0x5880], [R12.64], !P5 ;  /* 0x058800000c481fae */ /* 0x0005e2000e901d46 */
[----:B------:R-:W-:Y:S01]  /*1310*/  IMAD.WIDE.U32 R94, R94, c[0x0][0x268], R20 ;  /* 0x00009a005e5e7a25 */ /* 0x000fe200078e0014 */
[----:B------:R-:W-:Y:S02]  /*1320*/  SHF.L.U32 R20, R137, 0x5, RZ ;  /* 0x0000000589147819 */ /* 0x000fe400000006ff */
[----:B------:R2:W-:Y:S01]  /*1330*/  @P1 LDGSTS.E.BYPASS.LTC128B.128 [R72+0x7080], [R12.64+0x80], !P6 ;  /* 0x070800800c481fae */ /* 0x0005e2000f101d46 */
[----:B------:R-:W-:Y:S01]  /*1340*/  @P0 IADD3 R17, P1, R16, R30, RZ ;  /* 0x0000001e10110210 */ /* 0x000fe20007f3e0ff */
[----:B------:R-:W-:Y:S01]  /*1350*/  IMAD.WIDE.U32 R96, R22, c[0x0][0x290], R8 ;  /* 0x0000a40016607a25 */ /* 0x000fe200078e0008 */
[----:B------:R-:W-:Y:S02]  /*1360*/  SHF.L.U64.HI R137, R148, 0x5, R137 ;  /* 0x0000000594897819 */ /* 0x000fe40000010289 */
[----:B-1----:R-:W-:Y:S01]  /*1370*/  SEL R3, RZ, c[0x0][0x27c], !P2 ;  /* 0x00009f00ff037a07 */ /* 0x002fe20005000000 */
[----:B------:R-:W-:-:S02]  /*1380*/  IMAD.IADD R20, R31, 0x1, R20 ;  /* 0x000000011f147824 */ /* 0x000fc400078e0214 */
[----:B------:R-:W-:Y:S02]  /*1390*/  IMAD.MOV.U32 R146, RZ, RZ, 0x5 ;  /* 0x00000005ff927424 */ /* 0x000fe400078e00ff */
[----:B------:R-:W-:Y:S01]  /*13a0*/  IMAD.IADD R3, R24, 0x1, R3 ;  /* 0x0000000118037824 */ /* 0x000fe200078e0203 */
[----:B------:R-:W-:Y:S01]  /*13b0*/  IADD3.X R129, RZ, R20, RZ, P3, !PT ;  /* 0x00000014ff817210 */ /* 0x000fe20001ffe4ff */
[----:B------:R-:W-:Y:S01]  /*13c0*/  @P0 IMAD.X R6, R20, 0x1, R6, P1 ;  /* 0x0000000114060824 */ /* 0x000fe200008e0606 */
[----:B------:R-:W-:Y:S01]  /*13d0*/  @P0 LEA R16, P1, R17, c[0x0][0x220], 0x1 ;  /* 0x0000880011100a11 */ /* 0x000fe200078208ff */
[----:B------:R-:W-:Y:S01]  /*13e0*/  IMAD.SHL.U32 R160, R145, 0x10, RZ ;  /* 0x0000001091a07824 */ /* 0x000fe200078e00ff */
[----:B------:R-:W-:Y:S01]  /*13f0*/  SHF.R.S32.HI R5, RZ, 0x1f, R3 ;  /* 0x0000001fff057819 */ /* 0x000fe20000011403 */
[C---:B------:R-:W-:Y:S01]  /*1400*/  IMAD.WIDE.U32 R102, R22.reuse, c[0x0][0x280], R18 ;  /* 0x0000a00016667a25 */ /* 0x040fe200078e0012 */
[----:B------:R-:W-:Y:S02]  /*1410*/  @P0 LEA.HI.X R17, R17, c[0x0][0x224], R6, 0x1, P1 ;  /* 0x0000890011110a11 */ /* 0x000fe400008f0c06 */
[CC--:B------:R-:W-:Y:S01]  /*1420*/  LEA.HI R2, R5.reuse, R3.reuse, RZ, 0x3 ;  /* 0x0000000305027211 */ /* 0x0c0fe200078f18ff */
[----:B------:R-:W-:Y:S01]  /*1430*/  IMAD.WIDE.U32 R98, R22, c[0x0][0x280], R14 ;  /* 0x0000a00016627a25 */ /* 0x000fe200078e000e */
[----:B------:R-:W-:Y:S01]  /*1440*/  LEA.HI R26, R5, R3, RZ, 0x6 ;  /* 0x00000003051a7211 */ /* 0x000fe200078f30ff */
[----:B------:R1:W-:Y:S01]  /*1450*/  @P0 LDGSTS.E.BYPASS.LTC128B.128 [R72+0x6080], [R16.64], !P5 ;  /* 0x0608000010480fae */ /* 0x0003e2000e901d46 */
[----:B------:R-:W-:Y:S01]  /*1460*/  SHF.R.S32.HI R3, RZ, 0x1f, R22 ;  /* 0x0000001fff037819 */ /* 0x000fe20000011416 */
[----:B------:R-:W-:Y:S01]  /*1470*/  IMAD R151, R140, c[0x0][0x284], RZ ;  /* 0x0000a1008c977a24 */ /* 0x000fe200078e02ff */
[----:B------:R-:W-:Y:S01]  /*1480*/  LOP3.LUT R6, R118, 0x38, R2, 0xf8, !PT ;  /* 0x0000003876067812 */ /* 0x000fe200078ef802 */
[----:B------:R1:W-:Y:S01]  /*1490*/  @P0 LDGSTS.E.BYPASS.LTC128B.128 [R72+0x7880], [R16.64+0x80], !P6 ;  /* 0x0788008010480fae */ /* 0x0003e2000f101d46 */
[----:B--2---:R-:W-:Y:S01]  /*14a0*/  SHF.R.S32.HI R12, RZ, 0x1f, R150 ;  /* 0x0000001fff0c7819 */ /* 0x004fe20000011496 */
[C---:B------:R-:W-:Y:S01]  /*14b0*/  IMAD R5, R3.reuse, c[0x0][0x280], RZ ;  /* 0x0000a00003057a24 */ /* 0x040fe200078e02ff */
[----:B------:R-:W-:Y:S01]  /*14c0*/  SHF.R.S32.HI R13, RZ, 0x1f, R149 ;  /* 0x0000001fff0d7819 */ /* 0x000fe20000011495 */
[----:B------:R-:W-:Y:S01]  /*14d0*/  IMAD R3, R3, c[0x0][0x290], RZ ;  /* 0x0000a40003037a24 */ /* 0x000fe200078e02ff */
[----:B------:R-:W-:Y:S01]  /*14e0*/  LEA.HI R12, R12, R150, RZ, 0x3 ;  /* 0x000000960c0c7211 */ /* 0x000fe200078f18ff */
[C---:B------:R-:W-:Y:S01]  /*14f0*/  IMAD R108, R22.reuse, c[0x0][0x284], R5 ;  /* 0x0000a100166c7a24 */ /* 0x040fe200078e0205 */
[----:B------:R-:W-:Y:S01]  /*1500*/  LEA.HI R13, R13, R149, RZ, 0x3 ;  /* 0x000000950d0d7211 */ /* 0x000fe200078f18ff */
[----:B------:R-:W-:Y:S01]  /*1510*/  IMAD R107, R22, c[0x0][0x294], R3 ;  /* 0x0000a500166b7a24 */ /* 0x000fe200078e0203 */
[----:B------:R-:W-:Y:S01]  /*1520*/  SHF.L.U32 R5, R150, 0x6, RZ ;  /* 0x0000000696057819 */ /* 0x000fe200000006ff */
[----:B------:R-:W-:Y:S01]  /*1530*/  IMAD.SHL.U32 R3, R149, 0x40, RZ ;  /* 0x0000004095037824 */ /* 0x000fe200078e00ff */
[----:B------:R-:W-:Y:S01]  /*1540*/  SHF.L.U32 R13, R13, 0x6, RZ ;  /* 0x000000060d0d7819 */ /* 0x000fe200000006ff */
[----:B------:R-:W-:Y:S01]  /*1550*/  IMAD.SHL.U32 R12, R12, 0x40, RZ ;  /* 0x000000400c0c7824 */ /* 0x000fe200078e00ff */
[----:B------:R-:W-:Y:S01]  /*1560*/  LOP3.LUT R115, R5, 0x1c0, RZ, 0xc0, !PT ;  /* 0x000001c005737812 */ /* 0x000fe200078ec0ff */
[----:B------:R-:W0:Y:S01]  /*1570*/  LDGDEPBAR ;  /* 0x00000000000079af */ /* 0x000e220000000000 */
[----:B------:R-:W-:Y:S01]  /*1580*/  LOP3.LUT R114, R3, 0x1c0, RZ, 0xc0, !PT ;  /* 0x000001c003727812 */ /* 0x000fe200078ec0ff */
[----:B------:R-:W-:Y:S01]  /*1590*/  IMAD R152, R140, c[0x0][0x294], RZ ;  /* 0x0000a5008c987a24 */ /* 0x000fe200078e02ff */
[----:B------:R-:W-:Y:S01]  /*15a0*/  LOP3.LUT R12, R12, 0xfffffe00, RZ, 0xc0, !PT ;  /* 0xfffffe000c0c7812 */ /* 0x000fe200078ec0ff */
[----:B------:R-:W-:Y:S01]  /*15b0*/  IMAD.SHL.U32 R157, R138, 0x20, RZ ;  /* 0x000000208a9d7824 */ /* 0x000fe200078e00ff */
[----:B------:R-:W-:Y:S01]  /*15c0*/  SHF.R.S32.HI R3, RZ, 0x6, R26 ;  /* 0x00000006ff037819 */ /* 0x000fe2000001141a */
[----:B------:R-:W-:Y:S01]  /*15d0*/  IMAD.MOV.U32 R161, RZ, RZ, c[0x0][0x27c] ;  /* 0x00009f00ffa17624 */ /* 0x000fe200078e00ff */
[----:B------:R-:W-:Y:S01]  /*15e0*/  LOP3.LUT R13, R13, 0xfffffe00, RZ, 0xc0, !PT ;  /* 0xfffffe000d0d7812 */ /* 0x000fe200078ec0ff */
[----:B------:R-:W-:Y:S01]  /*15f0*/  IMAD.MOV.U32 R71, RZ, RZ, c[0x0][0x27c] ;  /* 0x00009f00ff477624 */ /* 0x000fe200078e00ff */
[----:B------:R-:W-:Y:S01]  /*1600*/  SHF.R.U32.HI R153, RZ, 0x3, R114 ;  /* 0x00000003ff997819 */ /* 0x000fe20000011672 */
[C---:B------:R-:W-:Y:S01]  /*1610*/  IMAD R11, R3.reuse, 0xc00, R7 ;  /* 0x00000c00030b7824 */ /* 0x040fe200078e0207 */
[----:B------:R-:W-:Y:S01]  /*1620*/  LOP3.LUT R8, R114, 0x38, R2, 0xf8, !PT ;  /* 0x0000003872087812 */ /* 0x000fe200078ef802 */
[C---:B------:R-:W-:Y:S01]  /*1630*/  IMAD R9, R3.reuse, 0xc00, R12 ;  /* 0x00000c0003097824 */ /* 0x040fe200078e020c */
[----:B------:R-:W-:Y:S01]  /*1640*/  LOP3.LUT R10, R6, R156, RZ, 0x3c, !PT ;  /* 0x0000009c060a7212 */ /* 0x000fe200078e3cff */
[----:B------:R-:W-:Y:S01]  /*1650*/  IMAD R6, R3, 0xc00, R13 ;  /* 0x00000c0003067824 */ /* 0x000fe200078e020d */
[----:B------:R-:W-:Y:S01]  /*1660*/  SHF.R.U32.HI R154, RZ, 0x3, R115 ;  /* 0x00000003ff9a7819 */ /* 0x000fe20000011673 */
[----:B------:R-:W-:Y:S01]  /*1670*/  IMAD.WIDE.U32 R164, R34, c[0x0][0x210], RZ ;  /* 0x0000840022a47a25 */ /* 0x000fe200078e00ff */
[----:B------:R-:W-:-:S02]  /*1680*/  LOP3.LUT R5, R115, 0x38, R2, 0xf8, !PT ;  /* 0x0000003873057812 */ /* 0x000fc400078ef802 */
[----:B------:R-:W-:Y:S01]  /*1690*/  LOP3.LUT R3, R8, R153, RZ, 0x3c, !PT ;  /* 0x0000009908037212 */ /* 0x000fe200078e3cff */
[----:B------:R-:W-:Y:S01]  /*16a0*/  IMAD.IADD R11, R11, 0x1, R10 ;  /* 0x000000010b0b7824 */ /* 0x000fe200078e020a */
[----:B------:R-:W-:Y:S01]  /*16b0*/  LOP3.LUT R5, R5, R154, RZ, 0x3c, !PT ;  /* 0x0000009a05057212 */ /* 0x000fe200078e3cff */
[----:B------:R-:W-:Y:S01]  /*16c0*/  IMAD.WIDE.U32 R140, R140, c[0x0][0x280], RZ ;  /* 0x0000a0008c8c7a25 */ /* 0x000fe200078e00ff */
[----:B------:R-:W-:Y:S02]  /*16d0*/  IADD3 R6, R6, R3, RZ ;  /* 0x0000000306067210 */ /* 0x000fe40007ffe0ff */
[-C--:B------:R-:W-:Y:S01]  /*16e0*/  SHF.L.U64.HI R145, R145, R146.reuse, c[0x0][0x284] ;  /* 0x0000a10091917619 */ /* 0x080fe20000010292 */
[----:B------:R-:W-:Y:S01]  /*16f0*/  IMAD R3, R36, c[0x0][0x1e8], RZ ;  /* 0x00007a0024037a24 */ /* 0x000fe200078e02ff */
[----:B------:R-:W-:Y:S01]  /*1700*/  SHF.L.U64.HI R146, R138, R146, c[0x0][0x294] ;  /* 0x0000a5008a927619 */ /* 0x000fe20000010292 */
[----:B------:R-:W-:Y:S01]  /*1710*/  IMAD.IADD R10, R9, 0x1, R5 ;  /* 0x00000001090a7824 */ /* 0x000fe200078e0205 */
[----:B------:R-:W-:Y:S01]  /*1720*/  LOP3.LUT R93, R2, 0xfffffff8, RZ, 0xc0, !PT ;  /* 0xfffffff8025d7812 */ /* 0x000fe200078ec0ff */
[----:B------:R-:W-:Y:S01]  /*1730*/  IMAD R3, R34, c[0x0][0x1ec], R3 ;  /* 0x00007b0022037a24 */ /* 0x000fe200078e0203 */
[----:B------:R-:W-:Y:S01]  /*1740*/  ISETP.GE.AND P5, PT, R24, c[0x0][0x1d4], PT ;  /* 0x0000750018007a0c */ /* 0x000fe20003fa6270 */
[----:B------:R-:W-:Y:S01]  /*1750*/  IMAD R5, R36, c[0x0][0x210], RZ ;  /* 0x0000840024057a24 */ /* 0x000fe200078e02ff */
[----:B------:R-:W-:Y:S01]  /*1760*/  SHF.R.S32.HI R69, RZ, 0x3, R2 ;  /* 0x00000003ff457819 */ /* 0x000fe20000011402 */
[----:B------:R-:W-:Y:S01]  /*1770*/  IMAD.WIDE.U32 R138, R138, 0x30, RZ ;  /* 0x000000308a8a7825 */ /* 0x000fe200078e00ff */
[----:B------:R-:W-:-:S02]  /*1780*/  IADD3 R130, R163, R3, RZ ;  /* 0x00000003a3827210 */ /* 0x000fc40007ffe0ff */
[----:B------:R-:W-:Y:S01]  /*1790*/  SHF.R.S32.HI R111, RZ, 0x1f, R93 ;  /* 0x0000001fff6f7819 */ /* 0x000fe2000001145d */
[----:B------:R-:W-:Y:S01]  /*17a0*/  IMAD R5, R34, c[0x0][0x214], R5 ;  /* 0x0000850022057a24 */ /* 0x000fe200078e0205 */
[----:B------:R-:W-:Y:S01]  /*17b0*/  IADD3 R34, R32, 0x20, RZ ;  /* 0x0000002020227810 */ /* 0x000fe20007ffe0ff */
[----:B------:R-:W-:Y:S01]  /*17c0*/  IMAD.IADD R110, R103, 0x1, R108 ;  /* 0x00000001676e7824 */ /* 0x000fe200078e026c */
[----:B------:R-:W-:Y:S01]  /*17d0*/  IADD3 R108, R108, R99, RZ ;  /* 0x000000636c6c7210 */ /* 0x000fe20007ffe0ff */
[----:B------:R-:W-:Y:S01]  /*17e0*/  IMAD.IADD R109, R101, 0x1, R107 ;  /* 0x00000001656d7824 */ /* 0x000fe200078e026b */
[----:B------:R-:W-:Y:S01]  /*17f0*/  SHF.L.U32 R126, R11, 0x1, RZ ;  /* 0x000000010b7e7819 */ /* 0x000fe200000006ff */
[----:B------:R-:W-:Y:S01]  /*1800*/  IMAD.SHL.U32 R148, R148, 0x20, RZ ;  /* 0x0000002094947824 */ /* 0x000fe200078e00ff */
[----:B------:R-:W-:Y:S01]  /*1810*/  ISETP.NE.AND P1, PT, R166, 0x1, PT ;  /* 0x00000001a600780c */ /* 0x000fe20003f25270 */
[----:B------:R-:W-:Y:S01]  /*1820*/  IMAD.SHL.U32 R71, R71, 0x2, RZ ;  /* 0x0000000247477824 */ /* 0x000fe200078e00ff */
[----:B------:R-:W-:Y:S01]  /*1830*/  ISETP.GE.AND P0, PT, R161, 0x1, PT ;  /* 0x00000001a100780c */ /* 0x000fe20003f06270 */
[----:B------:R-:W-:-:S02]  /*1840*/  IMAD.IADD R131, R165, 0x1, R5 ;  /* 0x00000001a5837824 */ /* 0x000fc400078e0205 */
[----:B------:R-:W-:Y:S02]  /*1850*/  IMAD.IADD R151, R141, 0x1, R151 ;  /* 0x000000018d977824 */ /* 0x000fe400078e0297 */
[----:B------:R-:W-:Y:S02]  /*1860*/  IMAD.IADD R152, R139, 0x1, R152 ;  /* 0x000000018b987824 */ /* 0x000fe400078e0298 */
[--C-:B------:R-:W-:Y:S02]  /*1870*/  IMAD.IADD R128, R4, 0x1, -R35.reuse ;  /* 0x0000000104807824 */ /* 0x100fe400078e0a23 */
[----:B------:R-:W-:Y:S02]  /*1880*/  IMAD R0, R0, 0x10, R35 ;  /* 0x0000001000007824 */ /* 0x000fe400078e0223 */
[----:B------:R-:W-:Y:S02]  /*1890*/  IMAD.IADD R106, R95, 0x1, R106 ;  /* 0x000000015f6a7824 */ /* 0x000fe400078e026a */
[----:B------:R-:W-:-:S02]  /*18a0*/  IMAD.IADD R107, R107, 0x1, R97 ;  /* 0x000000016b6b7824 */ /* 0x000fc400078e0261 */
[----:B------:R-:W-:Y:S02]  /*18b0*/  IMAD.SHL.U32 R125, R10, 0x2, RZ ;  /* 0x000000020a7d7824 */ /* 0x000fe400078e00ff */
[----:B------:R-:W-:Y:S01]  /*18c0*/  IMAD.SHL.U32 R124, R6, 0x2, RZ ;  /* 0x00000002067c7824 */ /* 0x000fe200078e00ff */
[--C-:B---3--:R-:W-:Y:S01]  /*18d0*/  @P4 SHF.R.S32.HI R9, RZ, 0x1f, R28.reuse ;  /* 0x0000001fff094819 */ /* 0x108fe2000001141c */
[----:B------:R-:W-:Y:S01]  /*18e0*/  @P4 IMAD.MOV.U32 R8, RZ, RZ, R28 ;  /* 0x000000ffff084224 */ /* 0x000fe200078e001c */
[----:B------:R-:W-:Y:S01]  /*18f0*/  @!P4 MOV R9, R27 ;  /* 0x0000001b0009c202 */ /* 0x000fe20000000f00 */
[----:B------:R-:W-:-:S04]  /*1900*/  @!P4 IMAD.MOV.U32 R8, RZ, RZ, R37 ;  /* 0x000000ffff08c224 */ /* 0x000fc800078e0025 */
[----:B------:R-:W-:Y:S02]  /*1910*/  IMAD R3, R9, c[0x0][0x2b0], RZ ;  /* 0x0000ac0009037a24 */ /* 0x000fe400078e02ff */
[----:B------:R-:W-:-:S04]  /*1920*/  IMAD.WIDE.U32 R122, R8, c[0x0][0x2b0], RZ ;  /* 0x0000ac00087a7a25 */ /* 0x000fc800078e00ff */
[----:B------:R-:W-:-:S05]  /*1930*/  IMAD R3, R8, c[0x0][0x2b4], R3 ;  /* 0x0000ad0008037a24 */ /* 0x000fca00078e0203 */
[----:B------:R-:W-:Y:S01]  /*1940*/  IADD3 R127, R123, R3, RZ ;  /* 0x000000037b7f7210 */ /* 0x000fe20007ffe0ff */
[----:B-1----:R-:W-:Y:S06]  /*1950*/  BAR.SYNC.DEFER_BLOCKING 0x0 ;  /* 0x0000000000007b1d */ /* 0x002fec0000010000 */
.L_x_1232:
[----:B--2---:R-:W-:Y:S01]  /*1960*/  IMAD R2, R38, 0x30, R0 ;  /* 0x0000003026027824 */ /* 0x004fe200078e0200 */
[----:B------:R-:W-:Y:S01]  /*1970*/  ISETP.NE.AND P1, PT, R166, 0x1, PT ;  /* 0x00000001a600780c */ /* 0x000fe20003f25270 */
[----:B------:R-:W-:Y:S01]  /*1980*/  IMAD.MOV.U32 R91, RZ, RZ, RZ ;  /* 0x000000ffff5b7224 */ /* 0x000fe200078e00ff */
[----:B------:R-:W-:Y:S04]  /*1990*/  DEPBAR.LE SB0, 0x0 ;  /* 0x000080000000791a */ /* 0x000fe80000000000 */
[----:B------:R-:W-:Y:S01]  /*19a0*/  IMAD.IADD R3, R135, 0x1, R2 ;  /* 0x0000000187037824 */ /* 0x000fe200078e0202 */
[----:B------:R-:W-:Y:S01]  /*19b0*/  ISETP.GE.AND P0, PT, R2, R4, PT ;  /* 0x000000040200720c */ /* 0x000fe20003f06270 */
[----:B------:R-:W-:Y:S01]  /*19c0*/  BSSY B2, `(.L_x_1198) ;  /* 0x00003fb000027945 */ /* 0x000fe20003800000 */
[----:B------:R-:W-:Y:S01]  /*19d0*/  ISETP.GE.AND P3, PT, R161, 0x1, PT ;  /* 0x00000001a100780c */ /* 0x000fe20003f66270 */
[----:B------:R-:W-:Y:S01]  /*19e0*/  IMAD.MOV.U32 R2, RZ, RZ, R3 ;  /* 0x000000ffff027224 */ /* 0x000fe200078e0003 */
[----:B------:R-:W-:Y:S02]  /*19f0*/  ISETP.GT.OR P0, PT, R0, 0x2f, P0 ;  /* 0x0000002f0000780c */ /* 0x000fe40000704670 */
[----:B------:R-:W-:Y:S05]  /*1a00*/  @P1 IMAD.HI.U32 R5, R3, c[0x0][0x2bc], RZ ;  /* 0x0000af0003051a27 */ /* 0x000fea00078e00ff */
[----:B------:R-:W-:Y:S06]  /*1a10*/  @P1 SHF.R.U32.HI R2, RZ, c[0x0][0x2c0], R5 ;  /* 0x0000b000ff021a19 */ /* 0x000fec0000011605 */
[C---:B------:R-:W-:Y:S04]  /*1a20*/  @!P0 IADD3 R5, P1, R2.reuse, R122, RZ ;  /* 0x0000007a02058210 */ /* 0x040fe80007f3e0ff */
[----:B------:R-:W-:Y:S01]  /*1a30*/  @!P0 LEA.HI.X.SX32 R6, R2, R127, 0x1, P1 ;  /* 0x0000007f02068211 */ /* 0x000fe200008f0eff */
[----:B------:R-:W-:Y:S01]  /*1a40*/  IMAD.MOV R2, RZ, RZ, -R2 ;  /* 0x000000ffff027224 */ /* 0x000fe200078e0a02 */
[C---:B------:R-:W-:Y:S03]  /*1a50*/  @!P0 LEA R8, P1, R5.reuse, c[0x0][0x2a0], 0x2 ;  /* 0x0000a80005088a11 */ /* 0x040fe600078210ff */
[----:B------:R-:W-:Y:S01]  /*1a60*/  IMAD R92, R2, c[0x0][0x2b8], R3 ;  /* 0x0000ae00025c7a24 */ /* 0x000fe200078e0203 */
[----:B------:R-:W-:Y:S03]  /*1a70*/  @!P0 LEA.HI.X R9, R5, c[0x0][0x2a4], R6, 0x2, P1 ;  /* 0x0000a90005098a11 */ /* 0x000fe600008f1406 */
[----:B------:R-:W-:Y:S01]  /*1a80*/  IMAD.WIDE.U32 R2, R92, c[0x0][0x1e0], RZ ;  /* 0x000078005c027a25 */ /* 0x000fe200078e00ff */
[----:B------:R-:W-:Y:S01]  /*1a90*/  SHF.R.S32.HI R104, RZ, 0x1f, R92 ;  /* 0x0000001fff687819 */ /* 0x000fe2000001145c */
[----:B------:R-:W2:Y:S04]  /*1aa0*/  @!P0 LDG.E R91, [R8.64] ;  /* 0x00000006085b8981 */ /* 0x000ea8000c1e1900 */
        /* <DEDUP_REMOVED lines=10> */
[C---:B-1----:R-:W-:Y:S04]  /*1b50*/  LEA R88, P0, R2.reuse, c[0x0][0x1c8], 0x1 ;  /* 0x0000720002587a11 */ /* 0x042fe800078008ff */
        /* <DEDUP_REMOVED lines=8> */
[----:B------:R-:W-:Y:S02]  /*1be0*/  IMAD R3, R2, R138, R3 ;  /* 0x0000008a02037224 */ /* 0x000fe400078e0203 */
[----:B------:R-:W-:Y:S01]  /*1bf0*/  IMAD R2, R38, -0x30, R4 ;  /* 0xffffffd026027824 */ /* 0x000fe200078e0204 */
[----:B------:R-:W-:Y:S01]  /*1c00*/  IADD3 R18, R43, R5, RZ ;  /* 0x000000052b127210 */ /* 0x000fe20007ffe0ff */
[----:B------:R-:W-:Y:S03]  /*1c10*/  IMAD.WIDE.U32 R58, R138, R38, RZ ;  /* 0x000000268a3a7225 */ /* 0x000fe600078e00ff */
        /* <DEDUP_REMOVED lines=31> */
.L_x_1202:
[----:B------:R-:W-:Y:S05]  /*1e10*/  BSYNC B0 ;  /* 0x0000000000007941 */ /* 0x000fea0003800000 */
.L_x_1201:
        /* <DEDUP_REMOVED lines=38> */
.L_x_1204:
[----:B------:R-:W-:Y:S05]  /*2080*/  BSYNC B0 ;  /* 0x0000000000007941 */ /* 0x000fea0003800000 */
.L_x_1203:
        /* <DEDUP_REMOVED lines=19> */
[----:B------:R-:W-:Y:S01]  /*21c0*/  IADD3 R42, P1, P0, R102, R159, R42 ;  /* 0x0000009f662a7210 */ /* 0x000fe2000783e02a */
[----:B------:R-:W-:Y:S01]  /*21d0*/  CS2R R26, SRZ ;  /* 0x00000000001a7805 */ /* 0x000fe2000001ff00 */
[----:B------:R-:W-:Y:S02]  /*21e0*/  CS2R R52, SRZ ;  /* 0x0000000000347805 */ /* 0x000fe4000001ff00 */
[----:B------:R-:W-:Y:S02]  /*21f0*/  IADD3.X R18, R110, R145, R18, P1, P0 ;  /* 0x000000916e127210 */ /* 0x000fe40000fe0412 */
        /* <DEDUP_REMOVED lines=14> */
.L_x_1206:
[----:B------:R-:W-:Y:S05]  /*22e0*/  BSYNC B0 ;  /* 0x0000000000007941 */ /* 0x000fea0003800000 */
.L_x_1205:
        /* <DEDUP_REMOVED lines=72> */
.L_x_1210:
[----:B------:R-:W-:Y:S05]  /*2770*/  BSYNC B0 ;  /* 0x0000000000007941 */ /* 0x000fea0003800000 */
.L_x_1209:
        /* <DEDUP_REMOVED lines=9> */
[--C-:B------:R-:W-:Y:S02]  /*2810*/  @!P0 SHF.R.U64 R2, R14, 0x10, R15.reuse ;  /* 0x000000100e028819 */ /* 0x100fe4000000120f */
[----:B------:R-:W-:Y:S02]  /*2820*/  @!P0 PRMT R6, R54, 0x5410, R6 ;  /* 0x0000541036068816 */ /* 0x000fe40000000006 */
[----:B------:R-:W-:Y:S02]  /*2830*/  @!P0 PRMT R2, R28, 0x5432, R2 ;  /* 0x000054321c028816 */ /* 0x000fe40000000002 */
[----:B------:R-:W-:Y:S01]  /*2840*/  @!P0 SHF.R.U32.HI R14, RZ, 0x10, R15 ;  /* 0x00000010ff0e8819 */ /* 0x000fe2000001160f */
[----:B------:R-:W-:Y:S01]  /*2850*/  @!P0 IMAD.U32 R18, R6, 0x10000, RZ ;  /* 0x0001000006128824 */ /* 0x000fe200078e00ff */
[----:B------:R-:W-:Y:S01]  /*2860*/  @!P0 SHF.R.U32.HI R39, RZ, 0x10, R45 ;  /* 0x00000010ff278819 */ /* 0x000fe2000001162d */
[----:B------:R-:W-:Y:S01]  /*2870*/  @!P0 IMAD.U32 R15, R2, 0x10000, RZ ;  /* 0x00010000020f8824 */ /* 0x000fe200078e00ff */
        /* <DEDUP_REMOVED lines=41> */
.L_x_1208:
[----:B------:R-:W-:Y:S05]  /*2b10*/  BSYNC B1 ;  /* 0x0000000000017941 */ /* 0x000fea0003800000 */
.L_x_1207:
        /* <DEDUP_REMOVED lines=12> */
[--C-:B------:R-:W-:Y:S02]  /*2be0*/  @!P0 SHF.R.U64 R2, R16, 0x10, R17.reuse ;  /* 0x0000001010028819 */ /* 0x100fe40000001211 */
[----:B------:R-:W-:Y:S02]  /*2bf0*/  @!P0 PRMT R18, R55, 0x5410, R18 ;  /* 0x0000541037128816 */ /* 0x000fe40000000012 */
[C---:B------:R-:W-:Y:S02]  /*2c00*/  @!P0 PRMT R2, R29.reuse, 0x5432, R2 ;  /* 0x000054321d028816 */ /* 0x040fe40000000002 */
[----:B------:R-:W-:Y:S01]  /*2c10*/  @!P0 SHF.R.U32.HI R16, RZ, 0x10, R17 ;  /* 0x00000010ff108819 */ /* 0x000fe20000011611 */
[----:B------:R-:W-:Y:S01]  /*2c20*/  @!P0 IMAD.U32 R15, R18, 0x10000, RZ ;  /* 0x00010000120f8824 */ /* 0x000fe200078e00ff */
[----:B------:R-:W-:Y:S01]  /*2c30*/  @!P0 SHF.R.U32.HI R28, RZ, 0x10, R47 ;  /* 0x00000010ff1c8819 */ /* 0x000fe2000001162f */
[----:B------:R-:W-:Y:S01]  /*2c40*/  @!P0 IMAD.U32 R14, R2, 0x10000, RZ ;  /* 0x00010000020e8824 */ /* 0x000fe200078e00ff */
        /* <DEDUP_REMOVED lines=41> */
.L_x_1214:
[----:B------:R-:W-:Y:S05]  /*2ee0*/  BSYNC B0 ;  /* 0x0000000000007941 */ /* 0x000fea0003800000 */
.L_x_1213:
        /* <DEDUP_REMOVED lines=57> */
.L_x_1212:
[----:B------:R-:W-:Y:S05]  /*3280*/  BSYNC B1 ;  /* 0x0000000000017941 */ /* 0x000fea0003800000 */
.L_x_1211:
        /* <DEDUP_REMOVED lines=59> */
.L_x_1217:
[----:B------:R-:W-:Y:S05]  /*3640*/  BSYNC B0 ;  /* 0x0000000000007941 */ /* 0x000fea0003800000 */
.L_x_1216:
        /* <DEDUP_REMOVED lines=58> */
.L_x_1200:
        /* <DEDUP_REMOVED lines=14> */
[----:B------:R-:W-:Y:S02]  /*3ad0*/  @!P1 IADD3 R2, P3, P0, R98, R42, R160 ;  /* 0x0000002a62029210 */ /* 0x000fe4000787e0a0 */
[----:B------:R1:W3:Y:S02]  /*3ae0*/  SHFL.IDX PT, R48, R88, RZ, 0x181f ;  /* 0x00181fff58307589 */ /* 0x0002e400000e0000 */
[----:B------:R-:W-:Y:S02]  /*3af0*/  @!P1 IADD3.X R9, R108, R18, R147, P3, P0 ;  /* 0x000000126c099210 */ /* 0x000fe40001fe0493 */
        /* <DEDUP_REMOVED lines=21> */
[CC--:B------:R-:W-:Y:S01]  /*3c50*/  ISETP.GE.AND P0, PT, R35.reuse, R73.reuse, PT ;  /* 0x000000492300720c */ /* 0x0c0fe20003f06270 */
        /* <DEDUP_REMOVED lines=18> */
[----:B------:R-:W-:Y:S02]  /*3d80*/  IMAD.MOV.U32 R5, RZ, RZ, R23 ;  /* 0x000000ffff057224 */ /* 0x000fe400078e0017 */
[----:B----4-:R-:W-:Y:S02]  /*3d90*/  IMAD.MOV.U32 R3, RZ, RZ, R20 ;  /* 0x000000ffff037224 */ /* 0x010fe400078e0014 */
        /* <DEDUP_REMOVED lines=38> */
[----:B------:R-:W-:Y:S02]  /*4000*/  LEA R78, P0, R93, R48, 0x1 ;  /* 0x000000305d4e7211 */ /* 0x000fe400078008ff */
        /* <DEDUP_REMOVED lines=41> */
[C---:B------:R-:W-:Y:S02]  /*42a0*/  @!P1 FMUL.FTZ R41, R3.reuse, R10 ;  /* 0x0000000a03299220 */ /* 0x040fe40000410000 */
        /* <DEDUP_REMOVED lines=66> */
.L_x_1219:
[----:B-1----:R-:W-:Y:S05]  /*46d0*/  BSYNC B0 ;  /* 0x0000000000007941 */ /* 0x002fea0003800000 */
.L_x_1218:
        /* <DEDUP_REMOVED lines=9> */
[----:B---3--:R-:W-:Y:S02]  /*4770*/  LEA R58, P0, R93, R42, 0x1 ;  /* 0x0000002a5d3a7211 */ /* 0x008fe400078008ff */
[----:B------:R-:W-:Y:S02]  /*4780*/  LEA.HI R2, R3, R2, RZ, 0x4 ;  /* 0x0000000203027211 */ /* 0x000fe400078f20ff */
[----:B--2---:R-:W-:Y:S02]  /*4790*/  LEA.HI.X R59, R93, R43, R111, 0x1, P0 ;  /* 0x0000002b5d3b7211 */ /* 0x004fe400000f0c6f */
[----:B------:R-:W-:Y:S02]  /*47a0*/  LEA.HI.SX32 R2, R2, R69, 0x1c ;  /* 0x0000004502027211 */ /* 0x000fe400078fe2ff */
[--C-:B------:R-:W-:Y:S02]  /*47b0*/  @!P1 SHF.R.U64 R11, R62, 0x10, R63.reuse ;  /* 0x000000103e0b9819 */ /* 0x100fe4000000123f */
        /* <DEDUP_REMOVED lines=20> */
[----:B------:R-:W-:Y:S01]  /*4900*/  @!P1 LOP3.LUT R42, R50, 0xffff0000, RZ, 0xc0, !PT ;  /* 0xffff0000322a9812 */ /* 0x000fe200078ec0ff */
[----:B------:R-:W-:Y:S01]  /*4910*/  @!P1 IMAD.U32 R44, R51, 0x10000, RZ ;  /* 0x00010000332c9824 */ /* 0x000fe200078e00ff */
[----:B------:R2:W3:Y:S01]  /*4920*/  LDS.128 R16, [R2+0x5080] ;  /* 0x0050800002107984 */ /* 0x0004e20000000c00 */
[C---:B------:R-:W-:Y:S02]  /*4930*/  @!P1 PRMT R21, R53.reuse, 0x5410, R8 ;  /* 0x0000541035159816 */ /* 0x040fe40000000008 */
[----:B------:R-:W-:Y:S02]  /*4940*/  @!P1 PRMT R20, R53, 0x5432, R9 ;  /* 0x0000543235149816 */ /* 0x000fe40000000009 */
[----:B------:R-:W-:Y:S02]  /*4950*/  @!P1 SHF.L.U32 R9, R21, 0x10, RZ ;  /* 0x0000001015099819 */ /* 0x000fe400000006ff */
[----:B------:R-:W-:Y:S01]  /*4960*/  @!P1 PRMT R8, R26, 0x5410, R3 ;  /* 0x000054101a089816 */ /* 0x000fe20000000003 */
[C---:B------:R-:W-:Y:S01]  /*4970*/  @!P1 IMAD.U32 R3, R10.reuse, 0x10000, RZ ;  /* 0x000100000a039824 */ /* 0x040fe200078e00ff */
[----:B------:R-:W-:Y:S02]  /*4980*/  @!P1 LOP3.LUT R10, R10, 0xffff0000, RZ, 0xc0, !PT ;  /* 0xffff00000a0a9812 */ /* 0x000fe400078ec0ff */
[----:B------:R-:W-:Y:S02]  /*4990*/  @!P1 PRMT R39, R54, 0x5410, R14 ;  /* 0x0000541036279816 */ /* 0x000fe4000000000e */
[----:B------:R-:W-:Y:S01]  /*49a0*/  @!P1 PRMT R14, R27, 0x5410, R6 ;  /* 0x000054101b0e9816 */ /* 0x000fe20000000006 */
[C---:B------:R-:W-:Y:S01]  /*49b0*/  @!P1 IMAD.U32 R6, R8.reuse, 0x10000, RZ ;  /* 0x0001000008069824 */ /* 0x040fe200078e00ff */
[----:B------:R-:W-:Y:S02]  /*49c0*/  @!P1 LOP3.LUT R8, R8, 0xffff0000, RZ, 0xc0, !PT ;  /* 0xffff000008089812 */ /* 0x000fe400078ec0ff */
        /* <DEDUP_REMOVED lines=9> */
[-C--:B------:R-:W-:Y:S02]  /*4a60*/  @!P1 FMUL.FTZ R2, R2, R3.reuse ;  /* 0x0000000302029220 */ /* 0x080fe40000410000 */
[----:B------:R-:W-:Y:S02]  /*4a70*/  @!P1 FMUL.FTZ R27, R5, R22 ;  /* 0x00000016051b9220 */ /* 0x000fe40000410000 */
        /* <DEDUP_REMOVED lines=12> */
[----:B------:R-:W-:Y:S02]  /*4b40*/  @!P1 FMUL.FTZ R40, R9, R20 ;  /* 0x0000001409289220 */ /* 0x000fe40000410000 */
[----:B------:R-:W-:Y:S01]  /*4b50*/  @!P1 FFMA.FTZ R57, R27, R8, -R11 ;  /* 0x000000081b399223 */ /* 0x000fe2000001080b */
[----:B------:R-:W-:Y:S01]  /*4b60*/  @!P1 LOP3.LUT R11, R19, 0xffff0000, RZ, 0xc0, !PT ;  /* 0xffff0000130b9812 */ /* 0x000fe200078ec0ff */
[-C--:B------:R-:W-:Y:S01]  /*4b70*/  @!P1 FMUL.FTZ R3, R9, R10.reuse ;  /* 0x0000000a09039220 */ /* 0x080fe20000410000 */
[C---:B------:R-:W-:Y:S01]  /*4b80*/  @!P1 LOP3.LUT R9, R14.reuse, 0xffff0000, RZ, 0xc0, !PT ;  /* 0xffff00000e099812 */ /* 0x040fe200078ec0ff */
[----:B------:R-:W-:Y:S02]  /*4b90*/  @!P1 FFMA.FTZ R56, R21, R10, -R40 ;  /* 0x0000000a15389223 */ /* 0x000fe40000010828 */
[----:B------:R-:W-:Y:S02]  /*4ba0*/  @!P1 IMAD.U32 R10, R19, 0x10000, RZ ;  /* 0x00010000130a9824 */ /* 0x000fe400078e00ff */
        /* <DEDUP_REMOVED lines=13> */
[----:B------:R-:W-:Y:S02]  /*4c80*/  @!P1 IMAD.U32 R40, R50, 0x10000, RZ ;  /* 0x0001000032289824 */ /* 0x000fe400078e00ff */
        /* <DEDUP_REMOVED lines=31> */
.L_x_1221:
[----:B------:R-:W-:Y:S05]  /*4e80*/  BSYNC B0 ;  /* 0x0000000000007941 */ /* 0x000fea0003800000 */
.L_x_1220:
[----:B------:R4:W1:Y:S01]  /*4e90*/  SHFL.IDX PT, R53, R85, 0x2, 0x181f ;  /* 0x00581f0055357f89 */ /* 0x00086200000e0000 */
[----:B------:R-:W-:Y:S03]  /*4ea0*/  ISETP.GE.OR P0, PT, R149, R73, P5 ;  /* 0x000000499500720c */ /* 0x000fe60002f06670 */
[----:B------:R4:W3:Y:S10]  /*4eb0*/  SHFL.IDX PT, R52, R88, 0x2, 0x181f ;  /* 0x00581f0058347f89 */ /* 0x0008f400000e0000 */
[----:B------:R-:W-:-:S05]  /*4ec0*/  @P0 BRA `(.L_x_1215) ;  /* 0x00000aa000000947 */ /* 0x000fca0003800000 */
[----:B------:R-:W-:Y:S01]  /*4ed0*/  SEL R2, R71, R70, !P2 ;  /* 0x0000004647027207 */ /* 0x000fe20005000000 */
[----:B------:R-:W5:Y:S01]  /*4ee0*/  LDS.128 R44, [R124+0x5080] ;  /* 0x005080007c2c7984 */ /* 0x000f620000000c00 */
[----:B------:R-:W-:Y:S02]  /*4ef0*/  @!P1 SHF.R.U32.HI R6, RZ, 0x10, R65 ;  /* 0x00000010ff069819 */ /* 0x000fe40000011641 */
[----:B------:R-:W-:Y:S02]  /*4f00*/  SHF.R.S32.HI R3, RZ, 0x1f, R2 ;  /* 0x0000001fff037819 */ /* 0x000fe40000011402 */
[----:B--23--:R-:W-:Y:S02]  /*4f10*/  LEA R58, P0, R93, R52, 0x1 ;  /* 0x000000345d3a7211 */ /* 0x00cfe400078008ff */
[----:B------:R-:W-:Y:S02]  /*4f20*/  LEA.HI R2, R3, R2, RZ, 0x4 ;  /* 0x0000000203027211 */ /* 0x000fe400078f20ff */
[----:B-1----:R-:W-:Y:S02]  /*4f30*/  LEA.HI.X R59, R93, R53, R111, 0x1, P0 ;  /* 0x000000355d3b7211 */ /* 0x002fe400000f0c6f */
[----:B------:R-:W-:Y:S02]  /*4f40*/  LEA.HI.SX32 R2, R2, R69, 0x1c ;  /* 0x0000004502027211 */ /* 0x000fe400078fe2ff */
[----:B------:R-:W-:Y:S02]  /*4f50*/  @!P1 SHF.R.U64 R5, R30, 0x10, R31 ;  /* 0x000000101e059819 */ /* 0x000fe4000000121f */
[----:B------:R-:W-:Y:S01]  /*4f60*/  SHF.R.S32.HI R3, RZ, 0x1f, R2 ;  /* 0x0000001fff037819 */ /* 0x000fe20000011402 */
[----:B------:R-:W-:Y:S01]  /*4f70*/  IMAD.SHL.U32 R51, R2, 0x8, RZ ;  /* 0x0000000802337824 */ /* 0x000fe200078e00ff */
[----:B------:R-:W-:Y:S02]  /*4f80*/  @!P1 SHF.R.U64 R23, R64, 0x10, R65 ;  /* 0x0000001040179819 */ /* 0x000fe40000001241 */
[----:B------:R-:W-:Y:S02]  /*4f90*/  LEA.HI R3, R3, R2, RZ, 0x3 ;  /* 0x0000000203037211 */ /* 0x000fe400078f18ff */
[----:B------:R-:W-:Y:S02]  /*4fa0*/  @!P1 PRMT R23, R55, 0x5432, R23 ;  /* 0x0000543237179816 */ /* 0x000fe40000000017 */
[----:B------:R-:W-:Y:S02]  /*4fb0*/  SHF.R.S32.HI R2, RZ, 0x3, R3 ;  /* 0x00000003ff027819 */ /* 0x000fe40000011403 */
[----:B------:R-:W-:Y:S01]  /*4fc0*/  LOP3.LUT R3, R114, 0x38, R51, 0xf8, !PT ;  /* 0x0000003872037812 */ /* 0x000fe200078ef833 */
[----:B------:R-:W-:Y:S01]  /*4fd0*/  @!P1 IMAD.U32 R21, R23, 0x10000, RZ ;  /* 0x0001000017159824 */ /* 0x000fe200078e00ff */
[----:B------:R-:W-:Y:S01]  /*4fe0*/  @!P1 SHF.R.U64 R9, R66, 0x10, R67 ;  /* 0x0000001042099819 */ /* 0x000fe20000001243 */
[----:B------:R-:W-:Y:S01]  /*4ff0*/  IMAD R2, R2, 0xc00, R13 ;  /* 0x00000c0002027824 */ /* 0x000fe200078e020d */
[----:B------:R-:W-:Y:S02]  /*5000*/  LOP3.LUT R3, R3, R153, RZ, 0x3c, !PT ;  /* 0x0000009903037212 */ /* 0x000fe400078e3cff */
[----:B------:R-:W-:Y:S02]  /*5010*/  @!P1 PRMT R14, R68, 0x5410, R9 ;  /* 0x00005410440e9816 */ /* 0x000fe40000000009 */
[----:B------:R-:W-:Y:S01]  /*5020*/  @!P1 PRMT R11, R37, 0x5410, R5 ;  /* 0x00005410250b9816 */ /* 0x000fe20000000005 */
[----:B------:R-:W-:Y:S01]  /*5030*/  IMAD.IADD R2, R2, 0x1, R3 ;  /* 0x0000000102027824 */ /* 0x000fe200078e0203 */
[----:B------:R-:W-:Y:S02]  /*5040*/  @!P1 SHF.R.U64 R3, R28, 0x10, R29 ;  /* 0x000000101c039819 */ /* 0x000fe4000000121d */
[----:B------:R-:W-:Y:S01]  /*5050*/  @!P1 SHF.R.U32.HI R8, RZ, 0x10, R31 ;  /* 0x00000010ff089819 */ /* 0x000fe2000001161f */
[----:B------:R-:W-:Y:S01]  /*5060*/  IMAD.SHL.U32 R16, R2, 0x2, RZ ;  /* 0x0000000202107824 */ /* 0x000fe200078e00ff */
[----:B------:R-:W-:Y:S01]  /*5070*/  @!P1 PRMT R10, R36, 0x5432, R3 ;  /* 0x00005432240a9816 */ /* 0x000fe20000000003 */
[C---:B-----5:R-:W-:Y:S01]  /*5080*/  @!P1 IMAD.U32 R28, R45.reuse, 0x10000, RZ ;  /* 0x000100002d1c9824 */ /* 0x060fe200078e00ff */
[----:B------:R-:W-:Y:S01]  /*5090*/  @!P1 LOP3.LUT R30, R45, 0xffff0000, RZ, 0xc0, !PT ;  /* 0xffff00002d1e9812 */ /* 0x000fe200078ec0ff */
[----:B------:R-:W-:Y:S01]  /*50a0*/  @!P1 IMAD.U32 R31, R14, 0x10000, RZ ;  /* 0x000100000e1f9824 */ /* 0x000fe200078e00ff */
[----:B------:R-:W-:Y:S01]  /*50b0*/  @!P1 SHF.L.U32 R22, R44, 0x10, RZ ;  /* 0x000000102c169819 */ /* 0x000fe200000006ff */
[----:B------:R-:W1:Y:S01]  /*50c0*/  LDS.128 R16, [R16+0x5080] ;  /* 0x0050800010107984 */ /* 0x000e620000000c00 */
[C---:B------:R-:W-:Y:S02]  /*50d0*/  @!P1 SHF.L.U32 R41, R47.reuse, 0x10, RZ ;  /* 0x000000102f299819 */ /* 0x040fe400000006ff */
[----:B------:R-:W-:Y:S02]  /*50e0*/  @!P1 LOP3.LUT R43, R47, 0xffff0000, RZ, 0xc0, !PT ;  /* 0xffff00002f2b9812 */ /* 0x000fe400078ec0ff */
[----:B------:R-:W-:Y:S02]  /*50f0*/  @!P1 LOP3.LUT R39, R46, 0xffff0000, RZ, 0xc0, !PT ;  /* 0xffff00002e279812 */ /* 0x000fe400078ec0ff */
[----:B------:R-:W-:Y:S02]  /*5100*/  @!P1 SHF.R.U32.HI R2, RZ, 0x10, R29 ;  /* 0x00000010ff029819 */ /* 0x000fe4000001161d */
[----:B------:R-:W-:Y:S02]  /*5110*/  @!P1 PRMT R29, R55, 0x5410, R6 ;  /* 0x00005410371d9816 */ /* 0x000fe40000000006 */
[----:B------:R-:W-:Y:S01]  /*5120*/  @!P1 PRMT R6, R36, 0x5410, R2 ;  /* 0x0000541024069816 */ /* 0x000fe20000000002 */
[----:B------:R-:W-:Y:S01]  /*5130*/  @!P1 IMAD.U32 R36, R46, 0x10000, RZ ;  /* 0x000100002e249824 */ /* 0x000fe200078e00ff */
[----:B------:R-:W-:Y:S01]  /*5140*/  @!P1 PRMT R15, R37, 0x5432, R8 ;  /* 0x00005432250f9816 */ /* 0x000fe20000000008 */
[C---:B------:R-:W-:Y:S01]  /*5150*/  @!P1 IMAD.U32 R27, R29.reuse, 0x10000, RZ ;  /* 0x000100001d1b9824 */ /* 0x040fe200078e00ff */
[----:B------:R-:W-:Y:S01]  /*5160*/  @!P1 SHF.L.U32 R3, R6, 0x10, RZ ;  /* 0x0000001006039819 */ /* 0x000fe200000006ff */
[----:B------:R-:W-:Y:S01]  /*5170*/  @!P1 IMAD.U32 R8, R10, 0x10000, RZ ;  /* 0x000100000a089824 */ /* 0x000fe200078e00ff */
[----:B------:R-:W-:Y:S02]  /*5180*/  @!P1 LOP3.LUT R29, R29, 0xffff0000, RZ, 0xc0, !PT ;  /* 0xffff00001d1d9812 */ /* 0x000fe400078ec0ff */
[----:B------:R-:W-:Y:S02]  /*5190*/  @!P1 LOP3.LUT R23, R23, 0xffff0000, RZ, 0xc0, !PT ;  /* 0xffff000017179812 */ /* 0x000fe400078ec0ff */
[----:B------:R-:W-:Y:S02]  /*51a0*/  @!P1 SHF.R.U32.HI R42, RZ, 0x10, R67 ;  /* 0x00000010ff2a9819 */ /* 0x000fe40000011643 */
[----:B------:R-:W-:Y:S02]  /*51b0*/  ISETP.GE.AND P0, PT, R51, c[0x0][0x1d4], PT ;  /* 0x0000750033007a0c */ /* 0x000fe40003f06270 */
[----:B------:R-:W-:Y:S05]  /*51c0*/  @!P1 PRMT R42, R68, 0x5432, R42 ;  /* 0x00005432442a9816 */ /* 0x000fea000000002a */
[C---:B------:R-:W-:Y:S01]  /*51d0*/  @!P1 IMAD.U32 R40, R42.reuse, 0x10000, RZ ;  /* 0x000100002a289824 */ /* 0x040fe200078e00ff */
[----:B------:R-:W-:Y:S01]  /*51e0*/  @!P1 LOP3.LUT R42, R42, 0xffff0000, RZ, 0xc0, !PT ;  /* 0xffff00002a2a9812 */ /* 0x000fe200078ec0ff */
[C---:B-1----:R-:W-:Y:S04]  /*51f0*/  @!P1 IMAD.U32 R2, R17.reuse, 0x10000, RZ ;  /* 0x0001000011029824 */ /* 0x042fe800078e00ff */
[C---:B------:R-:W-:Y:S02]  /*5200*/  @!P1 FMUL.FTZ R9, R2.reuse, R27 ;  /* 0x0000001b02099220 */ /* 0x040fe40000410000 */
[-C--:B------:R-:W-:Y:S01]  /*5210*/  @!P1 FMUL.FTZ R5, R2, R3.reuse ;  /* 0x0000000302059220 */ /* 0x080fe20000410000 */
[----:B------:R-:W-:Y:S01]  /*5220*/  @!P1 LOP3.LUT R2, R17, 0xffff0000, RZ, 0xc0, !PT ;  /* 0xffff000011029812 */ /* 0x000fe200078ec0ff */
[----:B------:R-:W-:Y:S01]  /*5230*/  @!P1 FFMA.FTZ R61, R28, R3, -R9 ;  /* 0x000000031c3d9223 */ /* 0x000fe20000010809 */
[----:B------:R-:W-:Y:S01]  /*5240*/  @!P1 LOP3.LUT R3, R6, 0xffff0000, RZ, 0xc0, !PT ;  /* 0xffff000006039812 */ /* 0x000fe200078ec0ff */
[----:B------:R-:W-:Y:S02]  /*5250*/  @!P1 IMAD.U32 R9, R16, 0x10000, RZ ;  /* 0x0001000010099824 */ /* 0x000fe400078e00ff */
[C---:B------:R-:W-:Y:S02]  /*5260*/  @!P1 FMUL.FTZ R20, R2.reuse, R29 ;  /* 0x0000001d02149220 */ /* 0x040fe40000410000 */
[C---:B------:R-:W-:Y:S02]  /*5270*/  @!P1 FMUL.FTZ R26, R9.reuse, R21 ;  /* 0x00000015091a9220 */ /* 0x040fe40000410000 */
[-C--:B------:R-:W-:Y:S02]  /*5280*/  @!P1 FMUL.FTZ R6, R2, R3.reuse ;  /* 0x0000000302069220 */ /* 0x080fe40000410000 */
[----:B------:R-:W-:Y:S01]  /*5290*/  @!P1 FFMA.FTZ R60, R30, R3, -R20 ;  /* 0x000000031e3c9223 */ /* 0x000fe20000010814 */
[----:B------:R-:W-:Y:S01]  /*52a0*/  @!P1 LOP3.LUT R3, R16, 0xffff0000, RZ, 0xc0, !PT ;  /* 0xffff000010039812 */ /* 0x000fe200078ec0ff */
[-C--:B------:R-:W-:Y:S02]  /*52b0*/  @!P1 FMUL.FTZ R2, R9, R8.reuse ;  /* 0x0000000809029220 */ /* 0x080fe40000410000 */
[----:B------:R-:W-:Y:S02]  /*52c0*/  @!P1 IMAD.U32 R9, R18, 0x10000, RZ ;  /* 0x0001000012099824 */ /* 0x000fe400078e00ff */
[----:B------:R-:W-:Y:S01]  /*52d0*/  @!P1 FFMA.FTZ R57, R22, R8, -R26 ;  /* 0x0000000816399223 */ /* 0x000fe2000001081a */
[----:B------:R-:W-:Y:S01]  /*52e0*/  @!P1 LOP3.LUT R26, R44, 0xffff0000, RZ, 0xc0, !PT ;  /* 0xffff00002c1a9812 */ /* 0x000fe200078ec0ff */
[----:B------:R-:W-:Y:S01]  /*52f0*/  @!P1 FMUL.FTZ R20, R3, R23 ;  /* 0x0000001703149220 */ /* 0x000fe20000410000 */
[----:B------:R-:W-:Y:S01]  /*5300*/  @!P1 LOP3.LUT R8, R10, 0xffff0000, RZ, 0xc0, !PT ;  /* 0xffff00000a089812 */ /* 0x000fe200078ec0ff */
[C---:B------:R-:W-:Y:S01]  /*5310*/  @!P1 IMAD.U32 R10, R11.reuse, 0x10000, RZ ;  /* 0x000100000b0a9824 */ /* 0x040fe200078e00ff */
[----:B------:R-:W-:Y:S01]  /*5320*/  @!P1 LOP3.LUT R11, R11, 0xffff0000, RZ, 0xc0, !PT ;  /* 0xffff00000b0b9812 */ /* 0x000fe200078ec0ff */
[----:B------:R-:W-:Y:S02]  /*5330*/  @!P1 FMUL.FTZ R37, R9, R31 ;  /* 0x0000001f09259220 */ /* 0x000fe40000410000 */
[-C--:B------:R-:W-:Y:S02]  /*5340*/  @!P1 FMUL.FTZ R3, R3, R8.reuse ;  /* 0x0000000803039220 */ /* 0x080fe40000410000 */
[----:B------:R-:W-:Y:S01]  /*5350*/  @!P1 FFMA.FTZ R56, R26, R8, -R20 ;  /* 0x000000081a389223 */ /* 0x000fe20000010814 */
[----:B------:R-:W-:Y:S01]  /*5360*/  @!P1 LOP3.LUT R20, R19, 0xffff0000, RZ, 0xc0, !PT ;  /* 0xffff000013149812 */ /* 0x000fe200078ec0ff */
[-C--:B------:R-:W-:Y:S01]  /*5370*/  @!P1 FMUL.FTZ R8, R9, R10.reuse ;  /* 0x0000000a09089220 */ /* 0x080fe20000410000 */
[----:B------:R-:W-:Y:S01]  /*5380*/  @!P1 LOP3.LUT R9, R18, 0xffff0000, RZ, 0xc0, !PT ;  /* 0xffff000012099812 */ /* 0x000fe200078ec0ff */
[----:B------:R-:W-:Y:S01]  /*5390*/  @!P1 FFMA.FTZ R55, R36, R10, -R37 ;  /* 0x0000000a24379223 */ /* 0x000fe20000010825 */
[----:B------:R-:W-:Y:S01]  /*53a0*/  @!P1 LOP3.LUT R37, R14, 0xffff0000, RZ, 0xc0, !PT ;  /* 0xffff00000e259812 */ /* 0x000fe200078ec0ff */
[----:B------:R-:W-:Y:S02]  /*53b0*/  @!P1 IMAD.U32 R14, R19, 0x10000, RZ ;  /* 0x00010000130e9824 */ /* 0x000fe400078e00ff */
[C---:B------:R-:W-:Y:S01]  /*53c0*/  @!P1 IMAD.U32 R10, R15.reuse, 0x10000, RZ ;  /* 0x000100000f0a9824 */ /* 0x040fe200078e00ff */
[----:B------:R-:W-:Y:S01]  /*53d0*/  @!P1 LOP3.LUT R15, R15, 0xffff0000, RZ, 0xc0, !PT ;  /* 0xffff00000f0f9812 */ /* 0x000fe200078ec0ff */
[----:B------:R-:W-:Y:S02]  /*53e0*/  @!P1 FMUL.FTZ R49, R14, R40 ;  /* 0x000000280e319220 */ /* 0x000fe40000410000 */
[----:B------:R-:W-:Y:S02]  /*53f0*/  @!P1 FMUL.FTZ R48, R20, R42 ;  /* 0x0000002a14309220 */ /* 0x000fe40000410000 */
[C---:B------:R-:W-:Y:S02]  /*5400*/  @!P1 FMUL.FTZ R50, R9.reuse, R37 ;  /* 0x0000002509329220 */ /* 0x040fe40000410000 */
        /* <DEDUP_REMOVED lines=10> */
[----:B------:R-:W-:Y:S01]  /*54b0*/  @!P1 FFMA.FTZ R2, R21, R22, R2 ;  /* 0x0000001615029223 */ /* 0x000fe20000010002 */
[----:B------:R-:W-:Y:S01]  /*54c0*/  @!P1 MOV R45, R50 ;  /* 0x00000032002d9202 */ /* 0x000fe20000000f00 */
[----:B------:R-:W-:Y:S02]  /*54d0*/  @!P1 IMAD.MOV.U32 R47, RZ, RZ, R48 ;  /* 0x000000ffff2f9224 */ /* 0x000fe400078e0030 */
[----:B------:R-:W-:Y:S02]  /*54e0*/  @!P1 IMAD.MOV.U32 R46, RZ, RZ, R14 ;  /* 0x000000ffff2e9224 */ /* 0x000fe400078e000e */
[----:B------:R-:W-:Y:S02]  /*54f0*/  @!P1 FFMA.FTZ R3, R23, R26, R3 ;  /* 0x0000001a17039223 */ /* 0x000fe40000010003 */
[----:B------:R-:W-:Y:S01]  /*5500*/  @!P1 FFMA.FTZ R5, R27, R28, R5 ;  /* 0x0000001c1b059223 */ /* 0x000fe20000010005 */
[----:B------:R1:W-:Y:S01]  /*5510*/  ST.E.128 [R58.64], R44 ;  /* 0x0000002c3a007985 */ /* 0x0003e2000c101d06 */
[----:B------:R-:W-:Y:S01]  /*5520*/  @!P1 FFMA.FTZ R6, R29, R30, R6 ;  /* 0x0000001e1d069223 */ /* 0x000fe20000010006 */
[----:B------:R-:W-:Y:S01]  /*5530*/  @!P1 F2FP.BF16.PACK_AB R2, R3, R2 ;  /* 0x000000020302923e */ /* 0x000fe200000010ff */
        /* <DEDUP_REMOVED lines=17> */
.L_x_1199:
        /* <DEDUP_REMOVED lines=10> */
[C---:B---3--:R-:W-:Y:S04]  /*56f0*/  @!P5 LEA R8, P0, R24.reuse, R3, 0x1 ;  /* 0x000000031808d211 */ /* 0x048fe800078008ff */
[----:B------:R-:W-:Y:S02]  /*5700*/  @!P5 LEA.HI.X R9, R24, R5, R25, 0x1, P0 ;  /* 0x000000051809d211 */ /* 0x000fe400000f0c19 */
[----:B------:R-:W-:Y:S11]  /*5710*/  ISETP.GE.AND P0, PT, R89, c[0x0][0x1d4], PT ;  /* 0x0000750059007a0c */ /* 0x000ff60003f06270 */
[----:B------:R-:W-:Y:S02]  /*5720*/  @!UPT UIADD3 URZ, URZ, URZ, URZ ;  /* 0x0000003f3f3ff290 */ /* 0x000fe4000fffe03f */
[C---:B------:R-:W-:Y:S04]  /*5730*/  @!P0 LEA R2, P1, R83.reuse, R3, 0x1 ;  /* 0x0000000353028211 */ /* 0x040fe800078208ff */
[----:B------:R-:W-:Y:S01]  /*5740*/  @!P0 LEA.HI.X R3, R83, R5, R90, 0x1, P1 ;  /* 0x0000000553038211 */ /* 0x000fe200008f0c5a */
[----:B-1----:R-:W-:Y:S04]  /*5750*/  @!P5 ST.E.128 [R8.64], R16 ;  /* 0x000000100800d985 */ /* 0x002fe8000c101d06 */
[----:B------:R-:W1:Y:S04]  /*5760*/  @!P0 LDS.128 R8, [R72+0x6880] ;  /* 0x0068800048088984 */ /* 0x000e680000000c00 */
[----:B-1----:R1:W-:Y:S02]  /*5770*/  @!P0 ST.E.128 [R2.64], R8 ;  /* 0x0000000802008985 */ /* 0x0023e4000c101d06 */
.L_x_1223:
[----:B-12---:R-:W-:Y:S05]  /*5780*/  BSYNC B0 ;  /* 0x0000000000007941 */ /* 0x006fea0003800000 */
.L_x_1222:
[----:B---3--:R1:W2:Y:S01]  /*5790*/  SHFL.IDX PT, R3, R85, 0x1, 0x181f ;  /* 0x00381f0055037f89 */ /* 0x0082a200000e0000 */
        /* <DEDUP_REMOVED lines=14> */
.L_x_1225:
[----:B------:R-:W-:Y:S05]  /*5880*/  BSYNC B0 ;  /* 0x0000000000007941 */ /* 0x000fea0003800000 */
.L_x_1224:
        /* <DEDUP_REMOVED lines=14> */
.L_x_1215:
[----:B------:R-:W-:Y:S05]  /*5970*/  BSYNC B2 ;  /* 0x0000000000027941 */ /* 0x000fea0003800000 */
.L_x_1198:
[C---:B--2---:R-:W-:Y:S01]  /*5980*/  IMAD R16, R38.reuse, -0x30, RZ ;  /* 0xffffffd026107824 */ /* 0x044fe200078e02ff */
[----:B------:R-:W-:Y:S01]  /*5990*/  ISETP.NE.AND P6, PT, R133, RZ, PT ;  /* 0x000000ff8500720c */ /* 0x000fe20003fc5270 */
[----:B---3--:R-:W-:Y:S01]  /*59a0*/  IMAD.WIDE R8, R38, 0x30, R112 ;  /* 0x0000003026087825 */ /* 0x008fe200078e0270 */
[----:B------:R-:W-:Y:S03]  /*59b0*/  BSSY B0, `(.L_x_1226) ;  /* 0x000004d000007945 */ /* 0x000fe60003800000 */
[----:B------:R-:W-:Y:S05]  /*59c0*/  IMAD.IADD R2, R128, 0x1, R16 ;  /* 0x0000000180027824 */ /* 0x000fea00078e0210 */
[----:B------:R-:W-:Y:S11]  /*59d0*/  ISETP.GE.AND P1, PT, R2, 0x11, PT ;  /* 0x000000110200780c */ /* 0x000ff60003f26270 */
[----:B------:R-:W-:Y:S02]  /*59e0*/  @!UPT UIADD3 URZ, URZ, URZ, URZ ;  /* 0x0000003f3f3ff290 */ /* 0x000fe4000fffe03f */
        /* <DEDUP_REMOVED lines=9> */
[----:B------:R-:W-:Y:S01]  /*5a80*/  @P3 MOV R2, R94 ;  /* 0x0000005e00023202 */ /* 0x000fe20000000f00 */
[----:B----4-:R-:W-:Y:S04]  /*5a90*/  @P3 IMAD.MOV.U32 R3, RZ, RZ, R106 ;  /* 0x000000ffff033224 */ /* 0x010fe800078e006a */
[C---:B------:R-:W-:Y:S04]  /*5aa0*/  @P3 IMAD.WIDE.U32 R2, R8.reuse, c[0x0][0x258], R2 ;  /* 0x0000960008023a25 */ /* 0x040fe800078e0002 */
[----:B------:R-:W-:Y:S01]  /*5ab0*/  @P3 IMAD R8, R8, c[0x0][0x25c], R5 ;  /* 0x0000970008083a24 */ /* 0x000fe200078e0205 */
[----:B------:R-:W-:Y:S01]  /*5ac0*/  @P3 LEA R10, P4, R2, c[0x0][0x250], 0x1 ;  /* 0x00009400020a3a11 */ /* 0x000fe200078808ff */
[----:B------:R-:W-:Y:S03]  /*5ad0*/  @P1 IMAD R5, R15, c[0x0][0x258], RZ ;  /* 0x000096000f051a24 */ /* 0x000fe600078e02ff */
[----:B------:R-:W-:Y:S01]  /*5ae0*/  @P3 IADD3 R8, R3, R8, RZ ;  /* 0x0000000803083210 */ /* 0x000fe20007ffe0ff */
[----:B------:R-:W-:Y:S01]  /*5af0*/  @P1 IMAD R5, R6, c[0x0][0x25c], R5 ;  /* 0x0000970006051a24 */ /* 0x000fe200078e0205 */
[----:B------:R-:W-:Y:S02]  /*5b00*/  @P1 MOV R3, R106 ;  /* 0x0000006a00031202 */ /* 0x000fe40000000f00 */
[----:B------:R-:W-:Y:S01]  /*5b10*/  @P3 LEA.HI.X R11, R2, c[0x0][0x254], R8, 0x1, P4 ;  /* 0x00009500020b3a11 */ /* 0x000fe200020f0c08 */
[----:B------:R-:W-:Y:S04]  /*5b20*/  @P1 IMAD.MOV.U32 R2, RZ, RZ, R94 ;  /* 0x000000ffff021224 */ /* 0x000fe800078e005e */
[----:B------:R-:W-:Y:S04]  /*5b30*/  @P1 IMAD.WIDE.U32 R2, R6, c[0x0][0x258], R2 ;  /* 0x0000960006021a25 */ /* 0x000fe800078e0002 */
[----:B------:R-:W-:Y:S01]  /*5b40*/  @P1 IMAD.IADD R5, R3, 0x1, R5 ;  /* 0x0000000103051824 */ /* 0x000fe200078e0205 */
[C---:B------:R-:W-:Y:S01]  /*5b50*/  @P1 LEA R8, P4, R2.reuse, c[0x0][0x250], 0x1 ;  /* 0x0000940002081a11 */ /* 0x040fe200078808ff */
        /* <DEDUP_REMOVED lines=10> */
[----:B------:R-:W-:Y:S03]  /*5c00*/  ISETP.NE.AND P4, PT, R134, RZ, PT ;  /* 0x000000ff8600720c */ /* 0x000fe60003f85270 */
[C---:B------:R-:W-:Y:S02]  /*5c10*/  IMAD R5, R92.reuse, c[0x0][0x20c], R2 ;  /* 0x000083005c057a24 */ /* 0x040fe400078e0202 */
[----:B------:R-:W-:Y:S04]  /*5c20*/  IMAD.WIDE.U32 R2, R92, c[0x0][0x208], RZ ;  /* 0x000082005c027a25 */ /* 0x000fe800078e00ff */
[----:B------:R-:W-:Y:S02]  /*5c30*/  IMAD.IADD R3, R3, 0x1, R5 ;  /* 0x0000000103037824 */ /* 0x000fe400078e0205 */
[----:B------:R-:W-:Y:S02]  /*5c40*/  IMAD R5, R105, c[0x0][0x218], RZ ;  /* 0x0000860069057a24 */ /* 0x000fe400078e02ff */
[----:B------:R-:W-:Y:S01]  /*5c50*/  @!PT LDS RZ, [RZ] ;  /* 0x00000000fffff984 */ /* 0x000fe20000000800 */
[----:B------:R-:W-:Y:S01]  /*5c60*/  @!PT LDS RZ, [RZ] ;  /* 0x00000000fffff984 */ /* 0x000fe20000000800 */
[----:B------:R-:W-:Y:S01]  /*5c70*/  @!PT LDS RZ, [RZ] ;  /* 0x00000000fffff984 */ /* 0x000fe20000000800 */
[----:B------:R2:W-:Y:S01]  /*5c80*/  @P3 LDGSTS.E.BYPASS.LTC128B.128 [R72+0x2080], [R10.64], !P4 ;  /* 0x020800000a483fae */ /* 0x0005e2000e101d46 */
[C---:B------:R-:W-:Y:S04]  /*5c90*/  IMAD.WIDE.U32 R2, R91.reuse, c[0x0][0x218], R2 ;  /* 0x000086005b027a25 */ /* 0x040fe800078e0002 */
[----:B------:R2:W-:Y:S01]  /*5ca0*/  @P3 LDGSTS.E.BYPASS.LTC128B.128 [R72+0x3880], [R10.64+0x80], !P6 ;  /* 0x038800800a483fae */ /* 0x0005e2000f101d46 */
[----:B------:R-:W-:Y:S04]  /*5cb0*/  IMAD R5, R91, c[0x0][0x21c], R5 ;  /* 0x000087005b057a24 */ /* 0x000fe800078e0205 */
[----:B------:R2:W-:Y:S05]  /*5cc0*/  @P1 LDGSTS.E.BYPASS.LTC128B.128 [R72+0x2880], [R8.64], !P4 ;  /* 0x0288000008481fae */ /* 0x0005ea000e101d46 */
[----:B------:R2:W-:Y:S05]  /*5cd0*/  @P1 LDGSTS.E.BYPASS.LTC128B.128 [R72+0x4080], [R8.64+0x80], !P6 ;  /* 0x0408008008481fae */ /* 0x0005ea000f101d46 */
[----:B------:R3:W-:Y:S05]  /*5ce0*/  @P0 LDGSTS.E.BYPASS.LTC128B.128 [R72+0x3080], [R14.64], !P4 ;  /* 0x030800000e480fae */ /* 0x0007ea000e101d46 */
[----:B------:R3:W-:Y:S01]  /*5cf0*/  @P0 LDGSTS.E.BYPASS.LTC128B.128 [R72+0x4880], [R14.64+0x80], !P6 ;  /* 0x048800800e480fae */ /* 0x0007e2000f101d46 */
[----:B------:R-:W-:Y:S04]  /*5d00*/  IADD3 R2, P0, R164, R2, RZ ;  /* 0x00000002a4027210 */ /* 0x000fe80007f1e0ff */
[----:B------:R-:W0:Y:S01]  /*5d10*/  LDGDEPBAR ;  /* 0x00000000000079af */ /* 0x000e220000000000 */
[----:B------:R-:W-:Y:S02]  /*5d20*/  IADD3.X R3, R131, R3, R5, P0, !PT ;  /* 0x0000000383037210 */ /* 0x000fe400007fe405 */
[----:B------:R-:W-:Y:S04]  /*5d30*/  IADD3 R5, R16, R4, RZ ;  /* 0x0000000410057210 */ /* 0x000fe80007ffe0ff */
[----:B------:R-:W-:Y:S05]  /*5d40*/  IMNMX R5, R5, 0x30, PT ;  /* 0x0000003005057817 */ /* 0x000fea0003800200 */
[----:B------:R-:W-:Y:S01]  /*5d50*/  IMAD.IADD R5, R5, 0x1, -R35 ;  /* 0x0000000105057824 */ /* 0x000fe200078e0a23 */
[C---:B---3--:R-:W-:Y:S01]  /*5d60*/  LEA R14, P0, R2.reuse, c[0x0][0x1f8], 0x1 ;  /* 0x00007e00020e7a11 */ /* 0x048fe200078008ff */
[----:B------:R-:W-:Y:S04]  /*5d70*/  DEPBAR.LE SB0, 0x0 ;  /* 0x000080000000791a */ /* 0x000fe80000000000 */
[----:B------:R-:W-:Y:S01]  /*5d80*/  BAR.SYNC.DEFER_BLOCKING 0x0 ;  /* 0x0000000000007b1d */ /* 0x000fe20000010000 */
[----:B------:R-:W-:Y:S02]  /*5d90*/  LEA.HI.X R6, R2, c[0x0][0x1fc], R3, 0x1, P0 ;  /* 0x00007f0002067a11 */ /* 0x000fe400000f0c03 */
[----:B------:R-:W-:Y:S03]  /*5da0*/  ISETP.GE.AND P0, PT, R5, 0x1, PT ;  /* 0x000000010500780c */ /* 0x000fe60003f06270 */
[----:B------:R2:W3:Y:S05]  /*5db0*/  SHFL.IDX PT, R2, R14, RZ, 0x181f ;  /* 0x00181fff0e027589 */ /* 0x0004ea00000e0000 */
[----:B------:R2:W4:Y:S05]  /*5dc0*/  SHFL.IDX PT, R3, R6, RZ, 0x181f ;  /* 0x00181fff06037589 */ /* 0x00052a00000e0000 */
[----:B------:R-:W-:-:S05]  /*5dd0*/  @!P0 BRA `(.L_x_1227) ;  /* 0x000000a000008947 */ /* 0x000fca0003800000 */
[----:B------:R-:W5:Y:S01]  /*5de0*/  @!P5 LDS.128 R16, [R72+0x2080] ;  /* 0x002080004810d984 */ /* 0x000f620000000c00 */
[CC--:B--23--:R-:W-:Y:S04]  /*5df0*/  @!P5 LEA R8, P0, R24.reuse, R2.reuse, 0x1 ;  /* 0x000000021808d211 */ /* 0x0ccfe800078008ff */
[-C--:B----4-:R-:W-:Y:S02]  /*5e00*/  @!P5 LEA.HI.X R9, R24, R3.reuse, R25, 0x1, P0 ;  /* 0x000000031809d211 */ /* 0x090fe400000f0c19 */
[----:B------:R-:W-:Y:S11]  /*5e10*/  ISETP.GE.AND P0, PT, R89, c[0x0][0x1d4], PT ;  /* 0x0000750059007a0c */ /* 0x000ff60003f06270 */
[----:B------:R-:W-:Y:S02]  /*5e20*/  @!UPT UIADD3 URZ, URZ, URZ, URZ ;  /* 0x0000003f3f3ff290 */ /* 0x000fe4000fffe03f */
[C---:B------:R-:W-:Y:S04]  /*5e30*/  @!P0 LEA R2, P1, R83.reuse, R2, 0x1 ;  /* 0x0000000253028211 */ /* 0x040fe800078208ff */
[----:B------:R-:W-:Y:S01]  /*5e40*/  @!P0 LEA.HI.X R3, R83, R3, R90, 0x1, P1 ;  /* 0x0000000353038211 */ /* 0x000fe200008f0c5a */
[----:B-----5:R-:W-:Y:S04]  /*5e50*/  @!P5 ST.E.128 [R8.64], R16 ;  /* 0x000000100800d985 */ /* 0x020fe8000c101d06 */
[----:B------:R-:W2:Y:S04]  /*5e60*/  @!P0 LDS.128 R8, [R72+0x3880] ;  /* 0x0038800048088984 */ /* 0x000ea80000000c00 */
[----:B--2---:R2:W-:Y:S02]  /*5e70*/  @!P0 ST.E.128 [R2.64], R8 ;  /* 0x0000000802008985 */ /* 0x0045e4000c101d06 */
.L_x_1227:
[----:B------:R-:W-:Y:S05]  /*5e80*/  BSYNC B0 ;  /* 0x0000000000007941 */ /* 0x000fea0003800000 */
.L_x_1226:
[----:B--2-4-:R2:W4:Y:S01]  /*5e90*/  SHFL.IDX PT, R3, R6, 0x1, 0x181f ;  /* 0x00381f0006037f89 */ /* 0x01452200000e0000 */
        /* <DEDUP_REMOVED lines=14> */
.L_x_1229:
[----:B------:R-:W-:Y:S05]  /*5f80*/  BSYNC B0 ;  /* 0x0000000000007941 */ /* 0x000fea0003800000 */
.L_x_1228:
[----:B---34-:R3:W4:Y:S01]  /*5f90*/  SHFL.IDX PT, R3, R6, 0x2, 0x181f ;  /* 0x00581f0006037f89 */ /* 0x01872200000e0000 */
[----:B------:R-:W-:Y:S01]  /*5fa0*/  ISETP.GE.AND P0, PT, R5, 0x21, PT ;  /* 0x000000210500780c */ /* 0x000fe20003f06270 */
[----:B------:R-:W-:Y:S02]  /*5fb0*/  BSSY B0, `(.L_x_1230) ;  /* 0x000000d000007945 */ /* 0x000fe40003800000 */
[----:B------:R3:W2:Y:S10]  /*5fc0*/  SHFL.IDX PT, R2, R14, 0x2, 0x181f ;  /* 0x00581f000e027f89 */ /* 0x0006b400000e0000 */
[----:B------:R-:W-:-:S05]  /*5fd0*/  @!P0 BRA `(.L_x_1231) ;  /* 0x000000a000008947 */ /* 0x000fca0003800000 */
[----:B------:R-:W5:Y:S01]  /*5fe0*/  @!P5 LDS.128 R16, [R72+0x3080] ;  /* 0x003080004810d984 */ /* 0x000f620000000c00 */
[CC--:B--2---:R-:W-:Y:S04]  /*5ff0*/  @!P5 LEA R8, P0, R24.reuse, R2.reuse, 0x1 ;  /* 0x000000021808d211 */ /* 0x0c4fe800078008ff */
        /* <DEDUP_REMOVED lines=8> */
.L_x_1231:
[----:B------:R-:W-:Y:S05]  /*6080*/  BSYNC B0 ;  /* 0x0000000000007941 */ /* 0x000fea0003800000 */
.L_x_1230:
[C---:B------:R-:W-:Y:S02]  /*6090*/  ISETP.GT.AND P0, PT, R38.reuse, R119, PT ;  /* 0x000000772600720c */ /* 0x040fe40003f04270 */
[----:B------:R-:W-:Y:S11]  /*60a0*/  IADD3 R38, R38, -0x1, RZ ;  /* 0xffffffff26267810 */ /* 0x000ff60007ffe0ff */
[----:B--2-4-:R-:W-:Y:S01]  /*60b0*/  @P0 SHF.R.S32.HI R3, RZ, 0x1f, R38 ;  /* 0x0000001fff030819 */ /* 0x014fe20000011426 */
        /* <DEDUP_REMOVED lines=17> */
[C---:B---3--:R-:W-:Y:S04]  /*61d0*/  @P0 IADD3 R14, P1, R8.reuse, R148, RZ ;  /* 0x00000094080e0210 */ /* 0x048fe80007f3e0ff */
        /* <DEDUP_REMOVED lines=9> */
[----:B------:R-:W3:Y:S04]  /*6270*/  LDL R5, [R1+0x64] ;  /* 0x0000640001057983 */ /* 0x000ee80000100800 */
[----:B------:R4:W5:Y:S04]  /*6280*/  LDL R13, [R1+0x58] ;  /* 0x00005800010d7983 */ /* 0x0009680000100800 */
[----:B------:R-:W-:Y:S01]  /*6290*/  BAR.SYNC.DEFER_BLOCKING 0x0 ;  /* 0x0000000000007b1d */ /* 0x000fe20000010000 */
[----:B---3--:R-:W-:-:S05]  /*62a0*/  IADD3 R0, R5, 0x2f, RZ ;  /* 0x0000002f05007810 */ /* 0x008fca0007ffe0ff */
[----:B------:R-:W-:-:S05]  /*62b0*/  IMAD.HI R0, R0, 0x2aaaaaab, RZ ;  /* 0x2aaaaaab00007827 */ /* 0x000fca00078e02ff */
[----:B--2---:R-:W-:-:S04]  /*62c0*/  SHF.R.U32.HI R2, RZ, 0x1f, R0 ;  /* 0x0000001fff027819 */ /* 0x004fc80000011600 */
[----:B------:R-:W-:Y:S02]  /*62d0*/  LEA.HI.SX32 R7, R0, R2, 0x1d ;  /* 0x0000000200077211 */ /* 0x000fe400078feaff */
.L_x_1197:
[----:B----4-:R-:W-:Y:S01]  /*62e0*/  IMAD.MOV.U32 R0, RZ, RZ, c[0x0][0x2c4] ;  /* 0x0000b100ff007624 */ /* 0x010fe200078e00ff */
[----:B------:R2:W-:Y:S01]  /*62f0*/  STL.64 [R1], R168 ;  /* 0x000000a801007387 */ /* 0x0005e20000100a00 */
[----:B-1----:R-:W-:-:S03]  /*6300*/  IMAD.MOV.U32 R4, RZ, RZ, c[0x0][0x32c] ;  /* 0x0000cb00ff047624 */ /* 0x002fc600078e00ff */
[----:B------:R-:W-:Y:S02]  /*6310*/  ISETP.NE.AND P2, PT, R0, 0x1, PT ;  /* 0x000000010000780c */ /* 0x000fe40003f45270 */
[----:B------:R-:W-:Y:S02]  /*6320*/  IADD3 R0, R136, 0x7f, RZ ;  /* 0x0000007f88007810 */ /* 0x000fe40007ffe0ff */
[----:B------:R-:W-:-:S09]  /*6330*/  ISETP.GE.AND P1, PT, R4, 0x1, PT ;  /* 0x000000010400780c */ /* 0x000fd20003f26270 */
[----:B------:R-:W-:-:S05]  /*6340*/  @P2 IMAD.HI.U32 R2, R0, c[0x0][0x2c8], RZ ;  /* 0x0000b20000022a27 */ /* 0x000fca00078e00ff */
[----:B------:R-:W-:-:S04]  /*6350*/  @P2 SHF.R.U32.HI R0, RZ, c[0x0][0x2cc], R2 ;  /* 0x0000b300ff002a19 */ /* 0x000fc80000011602 */
[----:B------:R-:W-:-:S05]  /*6360*/  IADD3 R0, R0, 0x1, R5 ;  /* 0x0000000100007810 */ /* 0x000fca0007ffe005 */
[----:B-----5:R-:W-:-:S05]  /*6370*/  IMAD.IADD R2, R0, 0x1, -R13 ;  /* 0x0000000100027824 */ /* 0x020fca00078e0a0d */
[----:B------:R-:W-:Y:S01]  /*6380*/  IADD3 R3, R2, c[0x0][0x328], RZ ;  /* 0x0000ca0002037a10 */ /* 0x000fe20007ffe0ff */
[----:B------:R-:W-:Y:S05]  /*6390*/  @!P1 BRA `(.L_x_1233) ;  /* 0x0000010000009947 */ /* 0x000fea0003800000 */
[C---:B--2---:R-:W-:Y:S01]  /*63a0*/  ISETP.GT.AND P0, PT, R2.reuse, RZ, PT ;  /* 0x000000ff0200720c */ /* 0x044fe20003f04270 */
[----:B------:R-:W-:Y:S01]  /*63b0*/  BSSY B0, `(.L_x_1234) ;  /* 0x000000c000007945 */ /* 0x000fe20003800000 */
        /* <DEDUP_REMOVED lines=8> */
.L_x_1235:
[----:B------:R-:W-:-:S13]  /*6440*/  ISETP.NE.AND P0, PT, R4, 0x1, PT ;  /* 0x000000010400780c */ /* 0x000fda0003f05270 */
[----:B------:R-:W-:-:S05]  /*6450*/  @P0 IMAD.HI.U32 R2, R0, c[0x0][0x330], RZ ;  /* 0x0000cc0000020a27 */ /* 0x000fca00078e00ff */
[----:B------:R-:W-:Y:S02]  /*6460*/  @P0 SHF.R.U32.HI R0, RZ, c[0x0][0x334], R2 ;  /* 0x0000cd00ff000a19 */ /* 0x000fe40000011602 */
.L_x_1236:
[----:B------:R-:W-:Y:S05]  /*6470*/  BSYNC B0 ;  /* 0x0000000000007941 */ /* 0x000fea0003800000 */
.L_x_1234:
[----:B------:R-:W-:-:S05]  /*6480*/  IMAD R0, R0, R4, c[0x0][0x32c] ;  /* 0x0000cb0000007624 */ /* 0x000fca00078e0204 */
[----:B------:R-:W-:-:S04]  /*6490*/  IMNMX R3, R3, R0, PT ;  /* 0x0000000003037217 */ /* 0x000fc80003800200 */
.L_x_1233:
[----:B--2---:R-:W-:Y:S01]  /*64a0*/  IADD3 R3, R3, 0x2f, RZ ;  /* 0x0000002f03037810 */ /* 0x004fe20007ffe0ff */
[----:B------:R-:W-:-:S04]  /*64b0*/  @P2 IMAD.HI.U32 R2, R136, c[0x0][0x2c8], RZ ;  /* 0x0000b20088022a27 */ /* 0x000fc800078e00ff */
[----:B------:R-:W-:-:S04]  /*64c0*/  IMAD.HI R3, R3, 0x2aaaaaab, RZ ;  /* 0x2aaaaaab03037827 */ /* 0x000fc800078e02ff */
[----:B------:R-:W-:Y:S01]  /*64d0*/  IMAD.MOV.U32 R0, RZ, RZ, R136 ;  /* 0x000000ffff007224 */ /* 0x000fe200078e0088 */
[----:B------:R-:W-:Y:S02]  /*64e0*/  @P2 SHF.R.U32.HI R0, RZ, c[0x0][0x2cc], R2 ;  /* 0x0000b300ff002a19 */ /* 0x000fe40000011602 */
[----:B------:R-:W-:Y:S02]  /*64f0*/  SHF.R.U32.HI R2, RZ, 0x1f, R3 ;  /* 0x0000001fff027819 */ /* 0x000fe40000011603 */
[----:B------:R-:W-:Y:S02]  /*6500*/  IADD3 R0, R0, R5, -R13 ;  /* 0x0000000500007210 */ /* 0x000fe40007ffe80d */
[----:B------:R-:W-:Y:S02]  /*6510*/  LEA.HI.SX32 R2, R3, R2, 0x1d ;  /* 0x0000000203027211 */ /* 0x000fe400078feaff */
[----:B------:R-:W-:Y:S02]  /*6520*/  IADD3 R3, R0, -c[0x0][0x324], RZ ;  /* 0x8000c90000037a10 */ /* 0x000fe40007ffe0ff */
[----:B------:R-:W-:Y:S01]  /*6530*/  IMNMX R230, R2, R7, PT ;  /* 0x0000000702e67217 */ /* 0x000fe20003800200 */
[----:B------:R-:W-:Y:S05]  /*6540*/  @!P1 BRA `(.L_x_1237) ;  /* 0x000000f000009947 */ /* 0x000fea0003800000 */
[----:B------:R-:W-:Y:S01]  /*6550*/  ISETP.GT.AND P0, PT, R0, -0x1, PT ;  /* 0xffffffff0000780c */ /* 0x000fe20003f04270 */
[----:B------:R-:W-:-:S12]  /*6560*/  BSSY B0, `(.L_x_1238) ;  /* 0x000000b000007945 */ /* 0x000fd80003800000 */
[----:B------:R-:W-:Y:S05]  /*6570*/  @P0 BRA `(.L_x_1239) ;  /* 0x0000006000000947 */ /* 0x000fea0003800000 */
[----:B------:R-:W-:Y:S02]  /*6580*/  ISETP.NE.AND P0, PT, R4, 0x1, PT ;  /* 0x000000010400780c */ /* 0x000fe40003f05270 */
[----:B------:R-:W-:-:S11]  /*6590*/  LOP3.LUT R0, RZ, R0, RZ, 0x33, !PT ;  /* 0x00000000ff007212 */ /* 0x000fd600078e33ff */
[----:B------:R-:W-:-:S05]  /*65a0*/  @P0 IMAD.HI.U32 R2, R0, c[0x0][0x330], RZ ;  /* 0x0000cc0000020a27 */ /* 0x000fca00078e00ff */
[----:B------:R-:W-:-:S04]  /*65b0*/  @P0 SHF.R.U32.HI R0, RZ, c[0x0][0x334], R2 ;  /* 0x0000cd00ff000a19 */ /* 0x000fc80000011602 */
[----:B------:R-:W-:Y:S01]  /*65c0*/  LOP3.LUT R0, RZ, R0, RZ, 0x33, !PT ;  /* 0x00000000ff007212 */ /* 0x000fe200078e33ff */
[----:B------:R-:W-:Y:S05]  /*65d0*/  BRA `(.L_x_1240) ;  /* 0x0000003000007947 */ /* 0x000fea0003800000 */
.L_x_1239:
[----:B------:R-:W-:-:S13]  /*65e0*/  ISETP.NE.AND P0, PT, R4, 0x1, PT ;  /* 0x000000010400780c */ /* 0x000fda0003f05270 */
[----:B------:R-:W-:-:S05]  /*65f0*/  @P0 IMAD.HI.U32 R2, R0, c[0x0][0x330], RZ ;  /* 0x0000cc0000020a27 */ /* 0x000fca00078e00ff */
[----:B------:R-:W-:Y:S02]  /*6600*/  @P0 SHF.R.U32.HI R0, RZ, c[0x0][0x334], R2 ;  /* 0x0000cd00ff000a19 */ /* 0x000fe40000011602 */
.L_x_1240:
[----:B------:R-:W-:Y:S05]  /*6610*/  BSYNC B0 ;  /* 0x0000000000007941 */ /* 0x000fea0003800000 */
.L_x_1238:
[----:B------:R-:W-:-:S05]  /*6620*/  IMAD R0, R0, c[0x0][0x32c], RZ ;  /* 0x0000cb0000007a24 */ /* 0x000fca00078e02ff */
[----:B------:R-:W-:-:S05]  /*6630*/  IMNMX R3, R3, R0, !PT ;  /* 0x0000000003037217 */ /* 0x000fca0007800200 */
.L_x_1237:
[----:B------:R-:W-:Y:S01]  /*6640*/  IMAD.HI R0, R3, 0x2aaaaaab, RZ ;  /* 0x2aaaaaab03007827 */ /* 0x000fe200078e02ff */
[----:B------:R-:W-:Y:S01]  /*6650*/  PLOP3.LUT P0, PT, PT, PT, PT, 0x80, 0x0 ;  /* 0x000000000000781c */ /* 0x000fe20003f0f070 */
[----:B------:R-:W-:Y:S01]  /*6660*/  CS2R R14, SRZ ;  /* 0x00000000000e7805 */ /* 0x000fe2000001ff00 */
[----:B------:R-:W-:Y:S01]  /*6670*/  CS2R R134, SRZ ;  /* 0x0000000000867805 */ /* 0x000fe2000001ff00 */
[----:B------:R-:W-:Y:S01]  /*6680*/  IMAD.MOV.U32 R131, RZ, RZ, RZ ;  /* 0x000000ffff837224 */ /* 0x000fe200078e00ff */
[----:B------:R-:W-:Y:S01]  /*6690*/  SHF.R.U32.HI R2, RZ, 0x1f, R0 ;  /* 0x0000001fff027819 */ /* 0x000fe20000011600 */
[----:B------:R-:W-:Y:S01]  /*66a0*/  IMAD.MOV.U32 R128, RZ, RZ, RZ ;  /* 0x000000ffff807224 */ /* 0x000fe200078e00ff */
[----:B------:R-:W-:Y:S01]  /*66b0*/  CS2R R132, SRZ ;  /* 0x0000000000847805 */ /* 0x000fe2000001ff00 */
[----:B------:R-:W-:Y:S01]  /*66c0*/  CS2R R16, SRZ ;  /* 0x0000000000107805 */ /* 0x000fe2000001ff00 */
[----:B------:R-:W-:Y:S01]  /*66d0*/  LEA.HI.SX32 R0, R0, R2, 0x1d ;  /* 0x0000000200007211 */ /* 0x000fe200078feaff */
[----:B------:R-:W-:Y:S01]  /*66e0*/  IMAD.MOV.U32 R11, RZ, RZ, RZ ;  /* 0x000000ffff0b7224 */ /* 0x000fe200078e00ff */
[----:B------:R-:W-:Y:S01]  /*66f0*/  MOV R126, RZ ;  /* 0x000000ff007e7202 */ /* 0x000fe20000000f00 */
[----:B------:R-:W-:Y:S01]  /*6700*/  IMAD.MOV.U32 R124, RZ, RZ, RZ ;  /* 0x000000ffff7c7224 */ /* 0x000fe200078e00ff */
[----:B------:R-:W-:Y:S01]  /*6710*/  IMNMX R4, RZ, R0, !PT ;  /* 0x00000000ff047217 */ /* 0x000fe20007800200 */
[----:B------:R-:W-:Y:S01]  /*6720*/  IMAD.MOV.U32 R122, RZ, RZ, RZ ;  /* 0x000000ffff7a7224 */ /* 0x000fe200078e00ff */
[----:B------:R-:W-:Y:S01]  /*6730*/  MOV R12, RZ ;  /* 0x000000ff000c7202 */ /* 0x000fe20000000f00 */
[----:B------:R-:W-:Y:S01]  /*6740*/  CS2R R120, SRZ ;  /* 0x0000000000787805 */ /* 0x000fe2000001ff00 */
[----:B------:R-:W-:Y:S01]  /*6750*/  ISETP.GT.AND P1, PT, R230, R4, PT ;  /* 0x00000004e600720c */ /* 0x000fe20003f24270 */
[----:B------:R1:W-:Y:S01]  /*6760*/  STL [R1+0xb4], R4 ;  /* 0x0000b40401007387 */ /* 0x0003e20000100800 */
[----:B------:R-:W-:Y:S01]  /*6770*/  MOV R114, RZ ;  /* 0x000000ff00727202 */ /* 0x000fe20000000f00 */
        /* <DEDUP_REMOVED lines=42> */
[----:B------:R-:W-:Y:S01]  /*6a20*/  IMAD.MOV.U32 R20, RZ, RZ, RZ ;  /* 0x000000ffff147224 */ /* 0x000fe200078e00ff */
[----:B------:R-:W-:Y:S01]  /*6a30*/  CS2R R190, SRZ ;  /* 0x0000000000be7805 */ /* 0x000fe2000001ff00 */
[----:B------:R-:W-:Y:S01]  /*6a40*/  CS2R R44, SRZ ;  /* 0x00000000002c7805 */ /* 0x000fe2000001ff00 */
        /* <DEDUP_REMOVED lines=28> */
[----:B------:R-:W-:Y:S01]  /*6c10*/  MOV R164, RZ ;  /* 0x000000ff00a47202 */ /* 0x000fe20000000f00 */
[----:B------:R-:W-:Y:S05]  /*6c20*/  @!P1 BRA `(.L_x_1241) ;  /* 0x0001505000009947 */ /* 0x000fea0003800000 */
[----:B-1----:R-:W2:Y:S04]  /*6c30*/  LDL R57, [R1+0xec] ;  /* 0x0000ec0001397983 */ /* 0x002ea80000100800 */
[----:B------:R-:W3:Y:S01]  /*6c40*/  LDL R0, [R1+0x4c] ;  /* 0x00004c0001007983 */ /* 0x000ee20000100800 */
[----:B------:R-:W-:Y:S01]  /*6c50*/  ISETP.NE.U32.AND P5, PT, RZ, c[0x0][0x340], PT ;  /* 0x0000d000ff007a0c */ /* 0x000fe20003fa5070 */
[----:B------:R-:W-:-:S03]  /*6c60*/  ULDC.64 UR4, c[0x0][0x18] ;  /* 0x0000060000047ab9 */ /* 0x000fc60000000a00 */
[----:B------:R-:W-:-:S13]  /*6c70*/  ISETP.NE.AND.EX P5, PT, RZ, c[0x0][0x344], PT, P5 ;  /* 0x0000d100ff007a0c */ /* 0x000fda0003fa5350 */
[----:B------:R-:W-:Y:S01]  /*6c80*/  @P5 IMAD.MOV.U32 R2, RZ, RZ, 0x4 ;  /* 0x00000004ff025424 */ /* 0x000fe200078e00ff */
[----:B------:R-:W1:Y:S01]  /*6c90*/  S2R R7, SR_CTAID.Y ;  /* 0x0000000000077919 */ /* 0x000e620000002600 */
[----:B------:R-:W-:-:S04]  /*6ca0*/  SHF.R.S32.HI R27, RZ, 0x1f, R168 ;  /* 0x0000001fff1b7819 */ /* 0x000fc800000114a8 */
[----:B------:R-:W-:Y:S02]  /*6cb0*/  LEA.HI R6, R27, R168, RZ, 0x3 ;  /* 0x000000a81b067211 */ /* 0x000fe400078f18ff */
[----:B-1----:R-:W-:Y:S02]  /*6cc0*/  SHF.R.S32.HI R7, RZ, 0x1f, R7 ;  /* 0x0000001fff077819 */ /* 0x002fe40000011407 */
[----:B------:R-:W-:Y:S02]  /*6cd0*/  SHF.R.S32.HI R25, RZ, 0x3, R6 ;  /* 0x00000003ff197819 */ /* 0x000fe40000011406 */
[----:B------:R-:W-:Y:S01]  /*6ce0*/  ISETP.NE.U32.AND P0, PT, RZ, c[0x0][0x348], PT ;  /* 0x0000d200ff007a0c */ /* 0x000fe20003f05070 */
[----:B--2---:R-:W-:-:S05]  /*6cf0*/  @P5 IMAD.WIDE R2, R57, R2, c[0x0][0x340] ;  /* 0x0000d00039025625 */ /* 0x004fca00078e0202 */
[----:B------:R3:W5:Y:S01]  /*6d00*/  @P5 LDG.E R19, [R2.64] ;  /* 0x0000000602135981 */ /* 0x000762000c1e1900 */
[----:B------:R-:W-:Y:S01]  /*6d10*/  ISETP.NE.AND.EX P0, PT, RZ, c[0x0][0x34c], PT, P0 ;  /* 0x0000d300ff007a0c */ /* 0x000fe20003f05300 */
[----:B------:R-:W-:Y:S01]  /*6d20*/  UIADD3 UR4, UP0, UR4, 0x8080, URZ ;  /* 0x0000808004047890 */ /* 0x000fe2000ff1e03f */
[----:B------:R-:W-:Y:S01]  /*6d30*/  LEA.HI R22, R27, R168, RZ, 0x4 ;  /* 0x000000a81b167211 */ /* 0x000fe200078f20ff */
[----:B------:R-:W-:Y:S01]  /*6d40*/  STL [R1+0x10], R13 ;  /* 0x0000100d01007387 */ /* 0x000fe20000100800 */
[----:B------:R-:W-:Y:S01]  /*6d50*/  IADD3 R140, R230, -0x1, RZ ;  /* 0xffffffffe68c7810 */ /* 0x000fe20007ffe0ff */
[----:B------:R-:W-:Y:S01]  /*6d60*/  UIADD3.X UR5, URZ, UR5, URZ, UP0, !UPT ;  /* 0x000000053f057290 */ /* 0x000fe200087fe43f */
[----:B---3--:R-:W-:-:S05]  /*6d70*/  SHF.R.S32.HI R2, RZ, 0x1f, R0 ;  /* 0x0000001fff027819 */ /* 0x008fca0000011400 */
[----:B------:R-:W-:-:S04]  /*6d80*/  IMAD R2, R2, c[0x0][0x178], RZ ;  /* 0x00005e0002027a24 */ /* 0x000fc800078e02ff */
[C---:B------:R-:W-:Y:S02]  /*6d90*/  IMAD R4, R0.reuse, c[0x0][0x17c], R2 ;  /* 0x00005f0000047a24 */ /* 0x040fe400078e0202 */
[----:B------:R-:W-:Y:S01]  /*6da0*/  IMAD.WIDE.U32 R2, R0, c[0x0][0x178], RZ ;  /* 0x00005e0000027a25 */ /* 0x000fe200078e00ff */
[----:B------:R-:W-:-:S03]  /*6db0*/  LOP3.LUT R0, R6, 0xfffffff8, RZ, 0xc0, !PT ;  /* 0xfffffff806007812 */ /* 0x000fc600078ec0ff */
[----:B------:R-:W-:Y:S02]  /*6dc0*/  IMAD.IADD R3, R3, 0x1, R4 ;  /* 0x0000000103037824 */ /* 0x000fe400078e0204 */
[----:B------:R-:W-:Y:S02]  /*6dd0*/  IMAD R4, R7, c[0x0][0x1b8], RZ ;  /* 0x00006e0007047a24 */ /* 0x000fe400078e02ff */
[----:B------:R-:W1:Y:S01]  /*6de0*/  S2R R7, SR_CTAID.Y ;  /* 0x0000000000077919 */ /* 0x000e620000002600 */
[----:B------:R-:W-:Y:S01]  /*6df0*/  IMAD.IADD R21, R168, 0x1, -R0 ;  /* 0x00000001a8157824 */ /* 0x000fe200078e0a00 */
[----:B------:R-:W-:-:S03]  /*6e00*/  SHF.R.S32.HI R0, RZ, 0x1f, R57 ;  /* 0x0000001fff007819 */ /* 0x000fc60000011439 */
[C---:B------:R-:W-:Y:S01]  /*6e10*/  IMAD R9, R21.reuse, 0x10, R25 ;  /* 0x0000001015097824 */ /* 0x040fe200078e0219 */
[----:B------:R-:W-:Y:S01]  /*6e20*/  SEL R0, R0, RZ, !P0 ;  /* 0x000000ff00007207 */ /* 0x000fe20004000000 */
[----:B------:R-:W-:Y:S02]  /*6e30*/  IMAD.SHL.U32 R11, R21, 0x8, RZ ;  /* 0x00000008150b7824 */ /* 0x000fe400078e00ff */
[----:B------:R-:W-:Y:S02]  /*6e40*/  IMAD.IADD R9, R136, 0x1, R9 ;  /* 0x0000000188097824 */ /* 0x000fe400078e0209 */
[----:B------:R-:W-:Y:S01]  /*6e50*/  IMAD R6, R0, c[0x0][0x1c0], RZ ;  /* 0x0000700000067a24 */ /* 0x000fe200078e02ff */
[C---:B------:R-:W-:Y:S01]  /*6e60*/  IADD3 R16, R11.reuse, 0x40, RZ ;  /* 0x000000400b107810 */ /* 0x040fe20007ffe0ff */
[----:B------:R-:W-:Y:S01]  /*6e70*/  IMAD.MOV.U32 R0, RZ, RZ, R9 ;  /* 0x000000ffff007224 */ /* 0x000fe200078e0009 */
[----:B------:R-:W-:Y:S02]  /*6e80*/  ISETP.GE.AND P3, PT, R11, c[0x0][0x198], PT ;  /* 0x000066000b007a0c */ /* 0x000fe40003f66270 */
[----:B------:R-:W-:Y:S01]  /*6e90*/  ISETP.GE.AND P4, PT, R16, c[0x0][0x198], PT ;  /* 0x0000660010007a0c */ /* 0x000fe20003f86270 */
[----:B-1----:R-:W-:-:S02]  /*6ea0*/  IMAD R4, R7, c[0x0][0x1bc], R4 ;  /* 0x00006f0007047a24 */ /* 0x002fc400078e0204 */
[----:B------:R-:W-:-:S04]  /*6eb0*/  IMAD.WIDE.U32 R2, R7, c[0x0][0x1b8], R2 ;  /* 0x00006e0007027a25 */ /* 0x000fc800078e0002 */
[----:B------:R-:W-:-:S04]  /*6ec0*/  @P2 IMAD.HI.U32 R7, R9, c[0x0][0x2c8], RZ ;  /* 0x0000b20009072a27 */ /* 0x000fc800078e00ff */
[----:B------:R-:W-:Y:S01]  /*6ed0*/  IMAD.IADD R3, R3, 0x1, R4 ;  /* 0x0000000103037824 */ /* 0x000fe200078e0204 */
[----:B------:R-:W-:Y:S02]  /*6ee0*/  SEL R4, R57, RZ, !P0 ;  /* 0x000000ff39047207 */ /* 0x000fe40004000000 */
[----:B------:R-:W-:Y:S01]  /*6ef0*/  @P2 SHF.R.U32.HI R0, RZ, c[0x0][0x2cc], R7 ;  /* 0x0000b300ff002a19 */ /* 0x000fe20000011607 */
[----:B------:R-:W-:Y:S02]  /*6f00*/  IMAD.U32 R7, RZ, RZ, UR5 ;  /* 0x00000005ff077e24 */ /* 0x000fe4000f8e00ff */
[C---:B------:R-:W-:Y:S02]  /*6f10*/  IMAD R6, R4.reuse, c[0x0][0x1c4], R6 ;  /* 0x0000710004067a24 */ /* 0x040fe400078e0206 */
[----:B------:R-:W-:Y:S01]  /*6f20*/  IMAD.WIDE.U32 R2, R4, c[0x0][0x1c0], R2 ;  /* 0x0000700004027a25 */ /* 0x000fe200078e0002 */
[----:B------:R-:W-:-:S03]  /*6f30*/  SHF.R.S32.HI R4, RZ, 0x1f, R0 ;  /* 0x0000001fff047819 */ /* 0x000fc60000011400 */
[----:B------:R-:W-:Y:S01]  /*6f40*/  IMAD.MOV R8, RZ, RZ, -R0 ;  /* 0x000000ffff087224 */ /* 0x000fe200078e0a00 */
[----:B------:R-:W-:Y:S01]  /*6f50*/  IADD3 R3, R3, R6, RZ ;  /* 0x0000000603037210 */ /* 0x000fe20007ffe0ff */
[----:B------:R-:W-:Y:S02]  /*6f60*/  IMAD R4, R4, c[0x0][0x1b0], RZ ;  /* 0x00006c0004047a24 */ /* 0x000fe400078e02ff */
[----:B------:R-:W-:Y:S02]  /*6f70*/  IMAD.U32 R6, RZ, RZ, UR4 ;  /* 0x00000004ff067e24 */ /* 0x000fe4000f8e00ff */
[C---:B------:R-:W-:Y:S02]  /*6f80*/  IMAD R4, R0.reuse, c[0x0][0x1b4], R4 ;  /* 0x00006d0000047a24 */ /* 0x040fe400078e0204 */
[----:B------:R-:W-:Y:S01]  /*6f90*/  IMAD.WIDE.U32 R2, R0, c[0x0][0x1b0], R2 ;  /* 0x00006c0000027a25 */ /* 0x000fe200078e0002 */
[----:B------:R-:W-:Y:S01]  /*6fa0*/  LOP3.LUT R0, R22, 0xfffffff0, RZ, 0xc0, !PT ;  /* 0xfffffff016007812 */ /* 0x000fe200078ec0ff */
[----:B------:R1:W-:Y:S02]  /*6fb0*/  STL.64 [R1+0x8], R6 ;  /* 0x0000080601007387 */ /* 0x0003e40000100a00 */
[----:B------:R-:W-:-:S02]  /*6fc0*/  IMAD R8, R8, c[0x0][0x2c4], R9 ;  /* 0x0000b10008087a24 */ /* 0x000fc400078e0209 */
[----:B------:R-:W-:Y:S01]  /*6fd0*/  IMAD.IADD R3, R3, 0x1, R4 ;  /* 0x0000000103037824 */ /* 0x000fe200078e0204 */
[----:B------:R-:W-:Y:S01]  /*6fe0*/  SHF.L.U32 R4, R25, 0x6, RZ ;  /* 0x0000000619047819 */ /* 0x000fe200000006ff */
[----:B------:R-:W-:Y:S02]  /*6ff0*/  IMAD.IADD R0, R168, 0x1, -R0 ;  /* 0x00000001a8007824 */ /* 0x000fe400078e0a00 */
[----:B------:R-:W-:Y:S01]  /*7000*/  IMAD.WIDE.U32 R2, R8, c[0x0][0x1a8], R2 ;  /* 0x00006a0008027a25 */ /* 0x000fe200078e0002 */
[----:B------:R-:W-:Y:S02]  /*7010*/  LOP3.LUT R4, R4, 0x1c0, RZ, 0xc0, !PT ;  /* 0x000001c004047812 */ /* 0x000fe400078ec0ff */
[----:B------:R-:W-:Y:S02]  /*7020*/  SHF.R.S32.HI R10, RZ, 0x1f, R0 ;  /* 0x0000001fff0a7819 */ /* 0x000fe40000011400 */
[----:B------:R-:W-:Y:S02]  /*7030*/  LEA R14, P0, R2, c[0x0][0x160], 0x1 ;  /* 0x00005800020e7a11 */ /* 0x000fe400078008ff */
[----:B------:R-:W-:-:S02]  /*7040*/  LEA.HI R26, R10, R0, RZ, 0x3 ;  /* 0x000000000a1a7211 */ /* 0x000fc400078f18ff */
[----:B-1----:R-:W-:Y:S02]  /*7050*/  SHF.R.S32.HI R6, RZ, 0x1f, R8 ;  /* 0x0000001fff067819 */ /* 0x002fe40000011408 */
[----:B------:R-:W-:Y:S02]  /*7060*/  SHF.R.U32.HI R7, RZ, 0x3, R4 ;  /* 0x00000003ff077819 */ /* 0x000fe40000011604 */
[----:B------:R-:W-:Y:S01]  /*7070*/  LOP3.LUT R4, R4, 0x38, R11, 0xf8, !PT ;  /* 0x0000003804047812 */ /* 0x000fe200078ef80b */
[----:B------:R-:W-:-:S04]  /*7080*/  IMAD R6, R6, c[0x0][0x1a8], RZ ;  /* 0x00006a0006067a24 */ /* 0x000fc800078e02ff */
[----:B------:R-:W-:Y:S01]  /*7090*/  IMAD R9, R8, c[0x0][0x1ac], R6 ;  /* 0x00006b0008097a24 */ /* 0x000fe200078e0206 */
[----:B------:R-:W-:Y:S02]  /*70a0*/  LOP3.LUT R6, R4, R7, RZ, 0x3c, !PT ;  /* 0x0000000704067212 */ /* 0x000fe400078e3cff */
[----:B------:R-:W-:Y:S01]  /*70b0*/  LOP3.LUT R7, R26, 0xfffffff8, RZ, 0xc0, !PT ;  /* 0xfffffff81a077812 */ /* 0x000fe200078ec0ff */
[----:B------:R-:W-:Y:S01]  /*70c0*/  IMAD.IADD R3, R3, 0x1, R9 ;  /* 0x0000000103037824 */ /* 0x000fe200078e0209 */
[----:B------:R-:W-:Y:S01]  /*70d0*/  LEA.HI R8, R27, R168, RZ, 0x6 ;  /* 0x000000a81b087211 */ /* 0x000fe200078f30ff */
[----:B------:R-:W-:Y:S01]  /*70e0*/  IMAD.MOV.U32 R9, RZ, RZ, 0x10 ;  /* 0x00000010ff097424 */ /* 0x000fe200078e00ff */
[----:B------:R-:W-:Y:S02]  /*70f0*/  IADD3 R20, R0, -R7, RZ ;  /* 0x8000000700147210 */ /* 0x000fe40007ffe0ff */
[----:B------:R-:W-:Y:S01]  /*7100*/  LEA.HI.X R12, R2, c[0x0][0x164], R3, 0x1, P0 ;  /* 0x00005900020c7a11 */ /* 0x000fe200000f0c03 */
[----:B------:R-:W-:Y:S01]  /*7110*/  IMAD.SHL.U32 R4, R8, 0x8, RZ ;  /* 0x0000000808047824 */ /* 0x000fe200078e00ff */
[----:B------:R-:W-:Y:S01]  /*7120*/  R2P PR, R20, 0x6 ;  /* 0x0000000614007804 */ /* 0x000fe20000000000 */
[----:B------:R-:W-:-:S03]  /*7130*/  IMAD.MOV.U32 R8, RZ, RZ, 0x20 ;  /* 0x00000020ff087424 */ /* 0x000fc600078e00ff */
[----:B------:R-:W-:Y:S02]  /*7140*/  LOP3.LUT R17, R6, 0xfffffe00, R4, 0xf8, !PT ;  /* 0xfffffe0006117812 */ /* 0x000fe400078ef804 */
[----:B------:R-:W-:Y:S02]  /*7150*/  SEL R9, R9, 0xfffffff0, !P1 ;  /* 0xfffffff009097807 */ /* 0x000fe40004800000 */
[----:B------:R-:W-:Y:S01]  /*7160*/  SEL R8, R8, 0xffffffe0, !P2 ;  /* 0xffffffe008087807 */ /* 0x000fe20005000000 */
[----:B------:R-:W-:Y:S01]  /*7170*/  @!P5 IMAD.MOV.U32 R19, RZ, RZ, R57 ;  /* 0x000000ffff13d224 */ /* 0x000fe200078e0039 */
[----:B------:R-:W-:Y:S05]  /*7180*/  BRA.DIV ~URZ, `(.L_x_1242) ;  /* 0x000177327f007947 */ /* 0x000fea000b800000 */
[----:B------:R1:W2:Y:S02]  /*7190*/  SHFL.IDX PT, R0, R12, RZ, 0x181f ;  /* 0x00181fff0c007589 */ /* 0x0002a400000e0000 */
.L_x_1424:
[----:B------:R-:W-:Y:S05]  /*71a0*/  BRA.DIV ~URZ, `(.L_x_1243) ;  /* 0x000177927f007947 */ /* 0x000fea000b800000 */
[----:B------:R3:W4:Y:S02]  /*71b0*/  SHFL.IDX PT, R2, R14, RZ, 0x181f ;  /* 0x00181fff0e027589 */ /* 0x00072400000e0000 */
.L_x_1425:
[----:B------:R-:W-:Y:S01]  /*71c0*/  IMAD R13, R13, c[0x0][0x2c4], RZ ;  /* 0x0000b1000d0d7a24 */ /* 0x000fe200078e02ff */
[----:B------:R-:W-:Y:S01]  /*71d0*/  IADD3 R10, R136, R25, RZ ;  /* 0x00000019880a7210 */ /* 0x000fe20007ffe0ff */
[----:B------:R-:W-:Y:S01]  /*71e0*/  BSSY B0, `(.L_x_1244) ;  /* 0x000000f000007945 */ /* 0x000fe20003800000 */
[----:B--2---:R-:W-:Y:S02]  /*71f0*/  MOV R3, R0 ;  /* 0x0000000000037202 */ /* 0x004fe40000000f00 */
[----:B------:R-:W-:-:S13]  /*7200*/  ISETP.GE.AND P0, PT, R10, R13, PT ;  /* 0x0000000d0a00720c */ /* 0x000fda0003f06270 */
[----:B------:R-:W-:Y:S05]  /*7210*/  @P0 BRA `(.L_x_1245) ;  /* 0x000000b000000947 */ /* 0x000fea0003800000 */
[----:B------:R-:W-:Y:S01]  /*7220*/  SHF.R.S32.HI R0, RZ, 0x1f, R16 ;  /* 0x0000001fff007819 */ /* 0x000fe20000011410 */
[----:B----4-:R-:W-:-:S03]  /*7230*/  IMAD.WIDE R6, R11, 0x2, R2 ;  /* 0x000000020b067825 */ /* 0x010fc600078e0202 */
[----:B------:R-:W-:-:S04]  /*7240*/  LEA.HI R0, R0, R16, RZ, 0x3 ;  /* 0x0000001000007211 */ /* 0x000fc800078f18ff */
[----:B------:R-:W-:Y:S02]  /*7250*/  LOP3.LUT R4, R0, 0xfffffff8, RZ, 0xc0, !PT ;  /* 0xfffffff800047812 */ /* 0x000fe400078ec0ff */
[----:B------:R-:W-:-:S03]  /*7260*/  SHF.L.U32 R0, R17, 0x1, RZ ;  /* 0x0000000111007819 */ /* 0x000fc600000006ff */
[----:B------:R-:W-:Y:S02]  /*7270*/  IMAD.WIDE R2, R4, 0x2, R2 ;  /* 0x0000000204027825 */ /* 0x000fe400078e0202 */
[----:B------:R-:W-:Y:S01]  /*7280*/  @!PT LDS RZ, [RZ] ;  /* 0x00000000fffff984 */ /* 0x000fe20000000800 */
[----:B------:R-:W-:Y:S01]  /*7290*/  @!PT LDS RZ, [RZ] ;  /* 0x00000000fffff984 */ /* 0x000fe20000000800 */
[----:B------:R-:W-:Y:S01]  /*72a0*/  @!PT LDS RZ, [RZ] ;  /* 0x00000000fffff984 */ /* 0x000fe20000000800 */
[----:B------:R2:W-:Y:S04]  /*72b0*/  LDGSTS.E.BYPASS.LTC128B.128 [R0+0x8080], [R6.64], !P3 ;  /* 0x0808000006007fae */ /* 0x0005e8000d901d46 */
[----:B------:R2:W-:Y:S02]  /*72c0*/  LDGSTS.E.BYPASS.LTC128B.128 [R0+0xc080], [R2.64], !P4 ;  /* 0x0c08000002007fae */ /* 0x0005e4000e101d46 */
.L_x_1245:
[----:B------:R-:W-:Y:S05]  /*72d0*/  BSYNC B0 ;  /* 0x0000000000007941 */ /* 0x000fea0003800000 */
.L_x_1244:
[----:B------:R-:W-:Y:S05]  /*72e0*/  BRA.DIV ~URZ, `(.L_x_1246) ;  /* 0x000176d27f007947 */ /* 0x000fea000b800000 */
[----:B------:R1:W2:Y:S04]  /*72f0*/  SHFL.IDX PT, R4, R12, 0x1, 0x181f ;  /* 0x00381f000c047f89 */ /* 0x0002a800000e0000 */
[----:B--2-4-:R1:W2:Y:S02]  /*7300*/  SHFL.IDX PT, R2, R14, 0x1, 0x181f ;  /* 0x00381f000e027f89 */ /* 0x0142a400000e0000 */
.L_x_1426:
[----:B------:R-:W-:Y:S01]  /*7310*/  IADD3 R0, R10, 0x10, RZ ;  /* 0x000000100a007810 */ /* 0x000fe20007ffe0ff */
[----:B------:R-:W-:Y:S01]  /*7320*/  BSSY B0, `(.L_x_1247) ;  /* 0x000000f000007945 */ /* 0x000fe20003800000 */
[----:B------:R-:W-:-:S02]  /*7330*/  IMAD.MOV.U32 R3, RZ, RZ, R4 ;  /* 0x000000ffff037224 */ /* 0x000fc400078e0004 */
[----:B------:R-:W-:-:S13]  /*7340*/  ISETP.GE.AND P0, PT, R0, R13, PT ;  /* 0x0000000d0000720c */ /* 0x000fda0003f06270 */
[----:B------:R-:W-:Y:S05]  /*7350*/  @P0 BRA `(.L_x_1248) ;  /* 0x000000b000000947 */ /* 0x000fea0003800000 */
[----:B------:R-:W-:Y:S01]  /*7360*/  SHF.R.S32.HI R0, RZ, 0x1f, R16 ;  /* 0x0000001fff007819 */ /* 0x000fe20000011410 */
[----:B--2---:R-:W-:-:S03]  /*7370*/  IMAD.WIDE R6, R11, 0x2, R2 ;  /* 0x000000020b067825 */ /* 0x004fc600078e0202 */
        /* <DEDUP_REMOVED lines=9> */
.L_x_1248:
[----:B------:R-:W-:Y:S05]  /*7410*/  BSYNC B0 ;  /* 0x0000000000007941 */ /* 0x000fea0003800000 */
.L_x_1247:
[----:B------:R-:W-:Y:S05]  /*7420*/  BRA.DIV ~URZ, `(.L_x_1249) ;  /* 0x000176a27f007947 */ /* 0x000fea000b800000 */
[----:B------:R4:W1:Y:S02]  /*7430*/  SHFL.IDX PT, R4, R12, 0x2, 0x181f ;  /* 0x00581f000c047f89 */ /* 0x00086400000e0000 */
.L_x_1427:
[----:B------:R-:W-:Y:S05]  /*7440*/  BRA.DIV ~URZ, `(.L_x_1250) ;  /* 0x000177127f007947 */ /* 0x000fea000b800000 */
[----:B--2---:R2:W3:Y:S02]  /*7450*/  SHFL.IDX PT, R2, R14, 0x2, 0x181f ;  /* 0x00581f000e027f89 */ /* 0x0044e400000e0000 */
.L_x_1428:
[----:B------:R-:W-:Y:S01]  /*7460*/  IADD3 R0, R10, 0x20, RZ ;  /* 0x000000200a007810 */ /* 0x000fe20007ffe0ff */
[----:B------:R-:W-:Y:S01]  /*7470*/  BSSY B0, `(.L_x_1251) ;  /* 0x000000f000007945 */ /* 0x000fe20003800000 */
[----:B-1----:R-:W-:Y:S02]  /*7480*/  IMAD.MOV.U32 R3, RZ, RZ, R4 ;  /* 0x000000ffff037224 */ /* 0x002fe400078e0004 */
[----:B------:R-:W-:-:S13]  /*7490*/  ISETP.GE.AND P0, PT, R0, R13, PT ;  /* 0x0000000d0000720c */ /* 0x000fda0003f06270 */
[----:B------:R-:W-:Y:S05]  /*74a0*/  @P0 BRA `(.L_x_1252) ;  /* 0x000000b000000947 */ /* 0x000fea0003800000 */
[----:B------:R-:W-:Y:S01]  /*74b0*/  SHF.R.S32.HI R0, RZ, 0x1f, R16 ;  /* 0x0000001fff007819 */ /* 0x000fe20000011410 */
[----:B---3--:R-:W-:-:S03]  /*74c0*/  IMAD.WIDE R6, R11, 0x2, R2 ;  /* 0x000000020b067825 */ /* 0x008fc600078e0202 */
        /* <DEDUP_REMOVED lines=9> */
.L_x_1252:
[----:B------:R-:W-:Y:S05]  /*7560*/  BSYNC B0 ;  /* 0x0000000000007941 */ /* 0x000fea0003800000 */
.L_x_1251:
[----:B------:R-:W-:Y:S05]  /*7570*/  BRA.DIV ~URZ, `(.L_x_1253) ;  /* 0x000176727f007947 */ /* 0x000fea000b800000 */
[----:B------:R1:W2:Y:S04]  /*7580*/  SHFL.IDX PT, R4, R12, 0x3, 0x181f ;  /* 0x00781f000c047f89 */ /* 0x0002a800000e0000 */
[----:B-1-3--:R1:W3:Y:S02]  /*7590*/  SHFL.IDX PT, R2, R14, 0x3, 0x181f ;  /* 0x00781f000e027f89 */ /* 0x00a2e400000e0000 */
.L_x_1429:
[----:B------:R-:W-:Y:S01]  /*75a0*/  IADD3 R0, R10, 0x30, RZ ;  /* 0x000000300a007810 */ /* 0x000fe20007ffe0ff */
[----:B------:R-:W-:Y:S01]  /*75b0*/  BSSY B0, `(.L_x_1254) ;  /* 0x000000f000007945 */ /* 0x000fe20003800000 */
[----:B--2---:R-:W-:-:S02]  /*75c0*/  IMAD.MOV.U32 R3, RZ, RZ, R4 ;  /* 0x000000ffff037224 */ /* 0x004fc400078e0004 */
        /* <DEDUP_REMOVED lines=13> */
.L_x_1255:
[----:B------:R-:W-:Y:S05]  /*76a0*/  BSYNC B0 ;  /* 0x0000000000007941 */ /* 0x000fea0003800000 */
.L_x_1254:
[----:B------:R-:W-:Y:S05]  /*76b0*/  BRA.DIV ~URZ, `(.L_x_1256) ;  /* 0x000176427f007947 */ /* 0x000fea000b800000 */
[----:B------:R1:W2:Y:S02]  /*76c0*/  SHFL.IDX PT, R4, R12, 0x4, 0x181f ;  /* 0x00981f000c047f89 */ /* 0x0002a400000e0000 */
.L_x_1430:
[----:B------:R-:W-:Y:S05]  /*76d0*/  BRA.DIV ~URZ, `(.L_x_1257) ;  /* 0x000176b27f007947 */ /* 0x000fea000b800000 */
[----:B--23--:R2:W3:Y:S02]  /*76e0*/  SHFL.IDX PT, R2, R14, 0x4, 0x181f ;  /* 0x00981f000e027f89 */ /* 0x00c4e400000e0000 */
.L_x_1431:
[----:B------:R-:W-:Y:S01]  /*76f0*/  IADD3 R0, R10, 0x40, RZ ;  /* 0x000000400a007810 */ /* 0x000fe20007ffe0ff */
[----:B------:R-:W-:Y:S01]  /*7700*/  BSSY B0, `(.L_x_1258) ;  /* 0x000000f000007945 */ /* 0x000fe20003800000 */
[----:B------:R-:W-:Y:S02]  /*7710*/  IMAD.MOV.U32 R3, RZ, RZ, R4 ;  /* 0x000000ffff037224 */ /* 0x000fe400078e0004 */
        /* <DEDUP_REMOVED lines=13> */
.L_x_1259:
[----:B------:R-:W-:Y:S05]  /*77f0*/  BSYNC B0 ;  /* 0x0000000000007941 */ /* 0x000fea0003800000 */
.L_x_1258:
[----:B------:R-:W-:Y:S05]  /*7800*/  BRA.DIV ~URZ, `(.L_x_1260) ;  /* 0x000176127f007947 */ /* 0x000fea000b800000 */
[----:B------:R1:W2:Y:S04]  /*7810*/  SHFL.IDX PT, R4, R12, 0x5, 0x181f ;  /* 0x00b81f000c047f89 */ /* 0x0002a800000e0000 */
[----:B---3--:R1:W3:Y:S02]  /*7820*/  SHFL.IDX PT, R2, R14, 0x5, 0x181f ;  /* 0x00b81f000e027f89 */ /* 0x0082e400000e0000 */
.L_x_1432:
        /* <DEDUP_REMOVED lines=16> */
.L_x_1262:
[----:B------:R-:W-:Y:S05]  /*7930*/  BSYNC B0 ;  /* 0x0000000000007941 */ /* 0x000fea0003800000 */
.L_x_1261:
[----:B------:R-:W-:Y:S05]  /*7940*/  BRA.DIV ~URZ, `(.L_x_1263) ;  /* 0x000175e27f007947 */ /* 0x000fea000b800000 */
[----:B------:R1:W2:Y:S02]  /*7950*/  SHFL.IDX PT, R4, R12, 0x6, 0x181f ;  /* 0x00d81f000c047f89 */ /* 0x0002a400000e0000 */
.L_x_1433:
[----:B------:R-:W-:Y:S05]  /*7960*/  BRA.DIV ~URZ, `(.L_x_1264) ;  /* 0x000176527f007947 */ /* 0x000fea000b800000 */
[----:B--23--:R2:W3:Y:S02]  /*7970*/  SHFL.IDX PT, R2, R14, 0x6, 0x181f ;  /* 0x00d81f000e027f89 */ /* 0x00c4e400000e0000 */
.L_x_1434:
        /* <DEDUP_REMOVED lines=16> */
.L_x_1266:
[----:B------:R-:W-:Y:S05]  /*7a80*/  BSYNC B0 ;  /* 0x0000000000007941 */ /* 0x000fea0003800000 */
.L_x_1265:
[----:B------:R-:W-:Y:S05]  /*7a90*/  BRA.DIV ~URZ, `(.L_x_1267) ;  /* 0x000175b27f007947 */ /* 0x000fea000b800000 */
[----:B------:R1:W2:Y:S04]  /*7aa0*/  SHFL.IDX PT, R4, R12, 0x7, 0x181f ;  /* 0x00f81f000c047f89 */ /* 0x0002a800000e0000 */
[----:B---3--:R1:W3:Y:S02]  /*7ab0*/  SHFL.IDX PT, R0, R14, 0x7, 0x181f ;  /* 0x00f81f000e007f89 */ /* 0x0082e400000e0000 */
.L_x_1435:
[----:B----4-:R-:W4:Y:S04]  /*7ac0*/  LDL R18, [R1] ;  /* 0x0000000001127983 */ /* 0x010f280000100800 */
[----:B---3--:R-:W3:Y:S04]  /*7ad0*/  LDL R29, [R1+0x48] ;  /* 0x00004800011d7983 */ /* 0x008ee80000100800 */
[----:B------:R1:W5:Y:S01]  /*7ae0*/  LDL R23, [R1+0x64] ;  /* 0x0000640001177983 */ /* 0x0003620000100800 */
[----:B------:R-:W-:Y:S01]  /*7af0*/  IADD3 R2, R10, 0x70, RZ ;  /* 0x000000700a027810 */ /* 0x000fe20007ffe0ff */
[----:B-12---:R-:W-:Y:S01]  /*7b00*/  IMAD.MOV.U32 R14, RZ, RZ, R0 ;  /* 0x000000ffff0e7224 */ /* 0x006fe200078e0000 */
[----:B------:R-:W-:-:S02]  /*7b10*/  ULDC.64 UR4, c[0x0][0x40] ;  /* 0x0000100000047ab9 */ /* 0x000fc40000000a00 */
[----:B------:R-:W-:Y:S01]  /*7b20*/  ISETP.GE.AND P0, PT, R2, R13, PT ;  /* 0x0000000d0200720c */ /* 0x000fe20003f06270 */
[----:B------:R-:W-:Y:S01]  /*7b30*/  IMAD.MOV.U32 R15, RZ, RZ, R4 ;  /* 0x000000ffff0f7224 */ /* 0x000fe200078e0004 */
[----:B------:R-:W-:Y:S02]  /*7b40*/  SHF.R.S32.HI R10, RZ, 0x4, R22 ;  /* 0x00000004ff0a7819 */ /* 0x000fe40000011416 */
[----:B------:R-:W-:Y:S02]  /*7b50*/  IADD3 R2, P1, R1, c[0x0][0x20], RZ ;  /* 0x0000080001027a10 */ /* 0x000fe40007f3e0ff */
[----:B------:R-:W-:-:S04]  /*7b60*/  LEA.HI R4, R22, R10, RZ, 0x1 ;  /* 0x0000000a16047211 */ /* 0x000fc800078f08ff */
[----:B------:R-:W-:-:S03]  /*7b70*/  LOP3.LUT R4, R4, 0xfffffffe, RZ, 0xc0, !PT ;  /* 0xfffffffe04047812 */ /* 0x000fc600078ec0ff */
[----:B------:R-:W-:Y:S02]  /*7b80*/  @!P0 IMAD.SHL.U32 R17, R17, 0x2, RZ ;  /* 0x0000000211118824 */ /* 0x000fe400078e00ff */
[----:B------:R-:W-:-:S04]  /*7b90*/  @!P0 IMAD.WIDE R6, R11, 0x2, R14 ;  /* 0x000000020b068825 */ /* 0x000fc800078e020e */
[----:B------:R-:W-:Y:S01]  /*7ba0*/  IMAD.X R3, RZ, RZ, c[0x0][0x24], P1 ;  /* 0x00000900ff037624 */ /* 0x000fe200008e06ff */
[----:B------:R-:W-:Y:S01]  /*7bb0*/  @!PT LDS RZ, [RZ] ;  /* 0x00000000fffff984 */ /* 0x000fe20000000800 */
[----:B------:R-:W-:Y:S01]  /*7bc0*/  @!PT LDS RZ, [RZ] ;  /* 0x00000000fffff984 */ /* 0x000fe20000000800 */
[----:B------:R-:W-:Y:S01]  /*7bd0*/  @!PT LDS RZ, [RZ] ;  /* 0x00000000fffff984 */ /* 0x000fe20000000800 */
[----:B------:R1:W-:Y:S01]  /*7be0*/  @!P0 LDGSTS.E.BYPASS.LTC128B.128 [R17+0xb880], [R6.64], !P3 ;  /* 0x0b88000006118fae */ /* 0x0003e2000d901d46 */
[----:B------:R-:W-:Y:S01]  /*7bf0*/  IMAD.IADD R24, R10, 0x1, -R4 ;  /* 0x000000010a187824 */ /* 0x000fe200078e0a04 */
[C---:B------:R-:W-:Y:S01]  /*7c00*/  IADD3 R10, P2, R2.reuse, 0x48, RZ ;  /* 0x00000048020a7810 */ /* 0x040fe20007f5e0ff */
[----:B------:R-:W-:Y:S01]  /*7c10*/  UIADD3 UR4, UP0, UR4, 0x160, URZ ;  /* 0x0000016004047890 */ /* 0x000fe2000ff1e03f */
[----:B------:R-:W2:Y:S01]  /*7c20*/  S2R R28, SR_CTAID.Y ;  /* 0x00000000001c7919 */ /* 0x000ea20000002600 */
[----:B------:R-:W-:Y:S02]  /*7c30*/  @!P0 SHF.R.S32.HI R0, RZ, 0x1f, R16 ;  /* 0x0000001fff008819 */ /* 0x000fe40000011410 */
[----:B------:R-:W-:Y:S01]  /*7c40*/  IADD3 R12, P3, R2, 0x10, RZ ;  /* 0x00000010020c7810 */ /* 0x000fe20007f7e0ff */
[----:B------:R-:W-:Y:S01]  /*7c50*/  IMAD.X R11, RZ, RZ, R3, P2 ;  /* 0x000000ffff0b7224 */ /* 0x000fe200010e0603 */
[----:B------:R-:W-:Y:S01]  /*7c60*/  UIADD3.X UR5, URZ, UR5, URZ, UP0, !UPT ;  /* 0x000000053f057290 */ /* 0x000fe200087fe43f */
[----:B------:R-:W-:Y:S01]  /*7c70*/  @!P0 LEA.HI R16, R0, R16, RZ, 0x3 ;  /* 0x0000001000108211 */ /* 0x000fe200078f18ff */
[----:B------:R-:W-:-:S02]  /*7c80*/  IMAD.SHL.U32 R0, R20, 0x40, RZ ;  /* 0x0000004014007824 */ /* 0x000fc400078e00ff */
[----:B------:R-:W-:Y:S01]  /*7c90*/  IMAD.X R13, RZ, RZ, R3, P3 ;  /* 0x000000ffff0d7224 */ /* 0x000fe200018e0603 */
[----:B------:R2:W-:Y:S01]  /*7ca0*/  STL.64 [R1+0x30], R10 ;  /* 0x0000300a01007387 */ /* 0x0005e20000100a00 */
[----:B-1----:R-:W-:-:S05]  /*7cb0*/  IADD3 R6, P1, R2, 0x4, RZ ;  /* 0x0000000402067810 */ /* 0x002fca0007f3e0ff */
[----:B------:R-:W-:-:S05]  /*7cc0*/  IMAD.X R7, RZ, RZ, R3, P1 ;  /* 0x000000ffff077224 */ /* 0x000fca00008e0603 */
[----:B------:R1:W-:Y:S01]  /*7cd0*/  STL.64 [R1+0x38], R6 ;  /* 0x0000380601007387 */ /* 0x0003e20000100a00 */
[----:B------:R-:W-:Y:S01]  /*7ce0*/  IMAD.SHL.U32 R4, R24, 0x8, RZ ;  /* 0x0000000818047824 */ /* 0x000fe200078e00ff */
[----:B------:R-:W-:Y:S01]  /*7cf0*/  LOP3.LUT R0, R0, 0x1c0, RZ, 0xc0, !PT ;  /* 0x000001c000007812 */ /* 0x000fe200078ec0ff */
[----:B--2---:R-:W-:Y:S02]  /*7d00*/  IMAD.U32 R10, RZ, RZ, UR4 ;  /* 0x00000004ff0a7e24 */ /* 0x004fe4000f8e00ff */
[----:B------:R-:W-:Y:S01]  /*7d10*/  IMAD.U32 R11, RZ, RZ, UR5 ;  /* 0x00000005ff0b7e24 */ /* 0x000fe2000f8e00ff */
[----:B------:R-:W-:Y:S01]  /*7d20*/  STL.64 [R1+0x28], R12 ;  /* 0x0000280c01007387 */ /* 0x000fe20000100a00 */
[----:B------:R-:W-:-:S03]  /*7d30*/  LOP3.LUT R4, R0, 0x8, R4, 0xf8, !PT ;  /* 0x0000000800047812 */ /* 0x000fc600078ef804 */
[----:B------:R-:W2:Y:S01]  /*7d40*/  S2R R36, SR_CTAID.Y ;  /* 0x0000000000247919 */ /* 0x000ea20000002600 */
[----:B------:R-:W-:-:S03]  /*7d50*/  SHF.R.U32.HI R0, RZ, 0x3, R0 ;  /* 0x00000003ff007819 */ /* 0x000fc60000011600 */
[----:B------:R2:W-:Y:S01]  /*7d60*/  STL.64 [R1+0x18], R10 ;  /* 0x0000180a01007387 */ /* 0x0005e20000100a00 */
[----:B-1----:R-:W-:-:S05]  /*7d70*/  IADD3 R6, P1, R2, 0x8, RZ ;  /* 0x0000000802067810 */ /* 0x002fca0007f3e0ff */
[----:B------:R-:W-:Y:S01]  /*7d80*/  IMAD.X R7, RZ, RZ, R3, P1 ;  /* 0x000000ffff077224 */ /* 0x000fe200008e0603 */
[----:B------:R-:W-:-:S04]  /*7d90*/  LOP3.LUT R22, R4, R0, RZ, 0x3c, !PT ;  /* 0x0000000004167212 */ /* 0x000fc800078e3cff */
[----:B------:R1:W-:Y:S01]  /*7da0*/  STL.64 [R1+0x40], R6 ;  /* 0x0000400601007387 */ /* 0x0003e20000100a00 */
[----:B--2--5:R-:W-:Y:S02]  /*7db0*/  SHF.R.S32.HI R11, RZ, 0x1f, R19 ;  /* 0x0000001fff0b7819 */ /* 0x024fe40000011413 */
[----:B------:R-:W-:-:S03]  /*7dc0*/  SHF.R.S32.HI R28, RZ, 0x1f, R28 ;  /* 0x0000001fff1c7819 */ /* 0x000fc6000001141c */
[----:B------:R-:W-:-:S04]  /*7dd0*/  IMAD R0, R11, c[0x0][0x2b0], RZ ;  /* 0x0000ac000b007a24 */ /* 0x000fc800078e02ff */
[----:B------:R-:W-:Y:S01]  /*7de0*/  IMAD R11, R19, c[0x0][0x2b4], R0 ;  /* 0x0000ad00130b7a24 */ /* 0x000fe200078e0200 */
[----:B-1----:R-:W-:-:S05]  /*7df0*/  @!P0 LOP3.LUT R6, R16, 0xfffffff8, RZ, 0xc0, !PT ;  /* 0xfffffff810068812 */ /* 0x002fca00078ec0ff */
[----:B------:R-:W-:-:S05]  /*7e00*/  @!P0 IMAD.WIDE R6, R6, 0x2, R14 ;  /* 0x0000000206068825 */ /* 0x000fca00078e020e */
[----:B------:R1:W-:Y:S01]  /*7e10*/  @!P0 LDGSTS.E.BYPASS.LTC128B.128 [R17+0xf880], [R6.64], !P4 ;  /* 0x0f88000006118fae */ /* 0x0003e2000e101d46 */
[----:B------:R-:W-:-:S04]  /*7e20*/  IMAD.WIDE.U32 R30, R36, c[0x0][0x1e8], RZ ;  /* 0x00007a00241e7a25 */ /* 0x000fc800078e00ff */
[----:B------:R-:W-:-:S04]  /*7e30*/  IMAD.WIDE.U32 R34, R36, c[0x0][0x210], RZ ;  /* 0x0000840024227a25 */ /* 0x000fc800078e00ff */
[----:B------:R-:W-:-:S04]  /*7e40*/  IMAD.WIDE.U32 R32, R19, c[0x0][0x2b0], RZ ;  /* 0x0000ac0013207a25 */ /* 0x000fc800078e00ff */
[----:B-1----:R-:W-:Y:S01]  /*7e50*/  IMAD R7, R28, c[0x0][0x1e8], RZ ;  /* 0x00007a001c077a24 */ /* 0x002fe200078e02ff */
[----:B------:R1:W-:Y:S03]  /*7e60*/  STL.64 [R1+0x20], R2 ;  /* 0x0000200201007387 */ /* 0x0003e60000100a00 */
[----:B------:R-:W-:Y:S01]  /*7e70*/  IMAD R7, R36, c[0x0][0x1ec], R7 ;  /* 0x00007b0024077a24 */ /* 0x000fe200078e0207 */
[----:B------:R-:W-:Y:S01]  /*7e80*/  LOP3.LUT R229, R229, 0xffffffbf, RZ, 0xc0, !PT ;  /* 0xffffffbfe5e57812 */ /* 0x000fe200078ec0ff */
[----:B------:R-:W-:Y:S01]  /*7e90*/  IMAD.SHL.U32 R6, R26, 0x40, RZ ;  /* 0x000000401a067824 */ /* 0x000fe200078e00ff */
[----:B------:R-:W-:Y:S01]  /*7ea0*/  LOP3.LUT P0, RZ, R21, 0x4, RZ, 0xc0, !PT ;  /* 0x0000000415ff7812 */ /* 0x000fe2000780c0ff */
[----:B------:R-:W-:Y:S01]  /*7eb0*/  IMAD.IADD R15, R31, 0x1, R7 ;  /* 0x000000011f0f7824 */ /* 0x000fe200078e0207 */
[----:B------:R-:W0:Y:S01]  /*7ec0*/  LDGDEPBAR ;  /* 0x00000000000079af */ /* 0x000e220000000000 */
[----:B------:R-:W-:-:S03]  /*7ed0*/  IMAD.IADD R7, R33, 0x1, R11 ;  /* 0x0000000121077824 */ /* 0x000fc600078e020b */
[----:B------:R1:W-:Y:S04]  /*7ee0*/  STL.64 [R1+0xc8], R32 ;  /* 0x0000c82001007387 */ /* 0x0003e80000100a00 */
[----:B------:R1:W-:Y:S01]  /*7ef0*/  STL [R1+0xe4], R7 ;  /* 0x0000e40701007387 */ /* 0x0003e20000100800 */
[----:B------:R-:W-:Y:S02]  /*7f00*/  IMAD.MOV.U32 R14, RZ, RZ, 0x20 ;  /* 0x00000020ff0e7424 */ /* 0x000fe400078e00ff */
[----:B------:R-:W-:Y:S01]  /*7f10*/  IMAD.SHL.U32 R12, R21, 0x40, RZ ;  /* 0x00000040150c7824 */ /* 0x000fe200078e00ff */
[----:B------:R-:W-:Y:S01]  /*7f20*/  WARPSYNC 0xffffffff ;  /* 0xffffffff00007948 */ /* 0x000fe20003800000 */
[----:B------:R-:W-:Y:S02]  /*7f30*/  LOP3.LUT R20, R6, 0xfffffe00, RZ, 0xc0, !PT ;  /* 0xfffffe0006147812 */ /* 0x000fe400078ec0ff */
[----:B------:R-:W-:-:S02]  /*7f40*/  SEL R6, R14, 0xffffffe0, !P0 ;  /* 0xffffffe00e067807 */ /* 0x000fc40004000000 */
[----:B------:R-:W-:Y:S02]  /*7f50*/  LOP3.LUT R19, R12, 0x1c0, RZ, 0xc0, !PT ;  /* 0x000001c00c137812 */ /* 0x000fe400078ec0ff */
[----:B----4-:R-:W-:-:S04]  /*7f60*/  SHF.R.S32.HI R13, RZ, 0x1f, R18 ;  /* 0x0000001fff0d7819 */ /* 0x010fc80000011412 */
[----:B------:R-:W-:-:S04]  /*7f70*/  LEA.HI R10, R13, R18, RZ, 0x3 ;  /* 0x000000120d0a7211 */ /* 0x000fc800078f18ff */
[----:B------:R-:W-:-:S05]  /*7f80*/  LOP3.LUT R4, R10, 0xfffffff8, RZ, 0xc0, !PT ;  /* 0xfffffff80a047812 */ /* 0x000fca00078ec0ff */
[----:B------:R-:W-:Y:S02]  /*7f90*/  IMAD.IADD R0, R18, 0x1, -R4 ;  /* 0x0000000112007824 */ /* 0x000fe400078e0a04 */
[----:B------:R-:W-:Y:S02]  /*7fa0*/  IMAD R4, R28, c[0x0][0x210], RZ ;  /* 0x000084001c047a24 */ /* 0x000fe400078e02ff */
[----:B------:R-:W-:Y:S02]  /*7fb0*/  IMAD.SHL.U32 R28, R0, 0x8, RZ ;  /* 0x00000008001c7824 */ /* 0x000fe400078e00ff */
[----:B------:R-:W-:-:S03]  /*7fc0*/  IMAD R4, R36, c[0x0][0x214], R4 ;  /* 0x0000850024047a24 */ /* 0x000fc600078e0204 */
[----:B------:R-:W-:Y:S01]  /*7fd0*/  IADD3 R16, R28, 0x40, RZ ;  /* 0x000000401c107810 */ /* 0x000fe20007ffe0ff */
[----:B------:R-:W-:-:S03]  /*7fe0*/  IMAD.IADD R4, R35, 0x1, R4 ;  /* 0x0000000123047824 */ /* 0x000fc600078e0204 */
[----:B------:R-:W-:-:S04]  /*7ff0*/  ISETP.GE.AND P5, PT, R16, c[0x0][0x1d4], PT ;  /* 0x0000750010007a0c */ /* 0x000fc80003fa6270 */
[----:B------:R-:W-:Y:S01]  /*8000*/  SEL R4, RZ, 0x10, P5 ;  /* 0x00000010ff047807 */ /* 0x000fe20002800000 */
[----:B---3--:R1:W-:Y:S01]  /*8010*/  STL [R1+0xd0], R29 ;  /* 0x0000d01d01007387 */ /* 0x0083e20000100800 */
[----:B------:R-:W-:-:S03]  /*8020*/  ISETP.GE.AND P6, PT, R28, c[0x0][0x1d4], PT ;  /* 0x000075001c007a0c */ /* 0x000fc60003fc6270 */
[----:B------:R1:W-:Y:S04]  /*8030*/  STL [R1+0xa4], R28 ;  /* 0x0000a41c01007387 */ /* 0x0003e80000100800 */
[----:B------:R1:W-:Y:S04]  /*8040*/  STL [R1+0xf4], R16 ;  /* 0x0000f41001007387 */ /* 0x0003e80000100800 */
[----:B------:R1:W-:Y:S02]  /*8050*/  STL [R1+0xa0], R4 ;  /* 0x0000a00401007387 */ /* 0x0003e40000100800 */
[----:B------:R-:W-:-:S04]  /*8060*/  @P6 LOP3.LUT R229, R229, 0x40, RZ, 0xfc, !PT ;  /* 0x00000040e5e56812 */ /* 0x000fc800078efcff */
[----:B------:R-:W-:-:S04]  /*8070*/  LOP3.LUT R229, R229, 0xfffffeff, RZ, 0xc0, !PT ;  /* 0xfffffeffe5e57812 */ /* 0x000fc800078ec0ff */
[----:B------:R-:W-:Y:S02]  /*8080*/  @P5 LOP3.LUT R229, R229, 0x100, RZ, 0xfc, !PT ;  /* 0x00000100e5e55812 */ /* 0x000fe400078efcff */
[----:B------:R-:W-:Y:S01]  /*8090*/  SHF.R.S32.HI R12, RZ, 0x3, R10 ;  /* 0x00000003ff0c7819 */ /* 0x000fe2000001140a */
[----:B------:R-:W-:Y:S01]  /*80a0*/  IMAD.MOV.U32 R121, RZ, RZ, 0x30 ;  /* 0x00000030ff797424 */ /* 0x000fe200078e00ff */
[----:B------:R-:W-:Y:S01]  /*80b0*/  BAR.SYNC.DEFER_BLOCKING 0x0 ;  /* 0x0000000000007b1d */ /* 0x000fe20000010000 */
[----:B-1----:R-:W-:Y:S02]  /*80c0*/  IMAD.MOV.U32 R3, RZ, RZ, c[0x0][0x2b8] ;  /* 0x0000ae00ff037624 */ /* 0x002fe400078e00ff */
[----:B------:R-:W-:Y:S02]  /*80d0*/  IMAD R139, R230, R121, -0x30 ;  /* 0xffffffd0e68b7424 */ /* 0x000fe400078e0279 */
[----:B------:R-:W-:Y:S01]  /*80e0*/  IMAD R26, R0, 0x10, R12 ;  /* 0x00000010001a7824 */ /* 0x000fe200078e020c */
[----:B------:R-:W-:Y:S01]  /*80f0*/  ISETP.NE.AND P1, PT, R3, 0x1, PT ;  /* 0x000000010300780c */ /* 0x000fe20003f25270 */
[----:B------:R-:W-:Y:S02]  /*8100*/  IMAD.MOV.U32 R14, RZ, RZ, RZ ;  /* 0x000000ffff0e7224 */ /* 0x000fe400078e00ff */
[----:B------:R-:W-:Y:S01]  /*8110*/  IMAD.IADD R3, R26, 0x1, R139 ;  /* 0x000000011a037824 */ /* 0x000fe200078e028b */
[----:B------:R-:W-:Y:S01]  /*8120*/  LEA.HI R18, R13, R18, RZ, 0x6 ;  /* 0x000000120d127211 */ /* 0x000fe200078f30ff */
[----:B------:R-:W-:Y:S01]  /*8130*/  IMAD R121, R230, -0x30, R121 ;  /* 0xffffffd0e6797824 */ /* 0x000fe200078e0279 */
[----:B------:R-:W-:Y:S01]  /*8140*/  IADD3 R45, R2, 0x18, RZ ;  /* 0x00000018022d7810 */ /* 0x000fe20007ffe0ff */
[----:B------:R-:W-:Y:S01]  /*8150*/  STL [R1+0xb8], R26 ;  /* 0x0000b81a01007387 */ /* 0x000fe20000100800 */
[----:B------:R-:W-:Y:S01]  /*8160*/  ISETP.GE.AND P0, PT, R3, R23, PT ;  /* 0x000000170300720c */ /* 0x000fe20003f06270 */
[----:B------:R-:W-:-:S03]  /*8170*/  IMAD.IADD R3, R29, 0x1, R3 ;  /* 0x000000011d037824 */ /* 0x000fc600078e0203 */
[----:B------:R-:W-:Y:S01]  /*8180*/  ISETP.GT.OR P0, PT, R26, 0x2f, P0 ;  /* 0x0000002f1a00780c */ /* 0x000fe20000704670 */
[----:B------:R-:W-:-:S04]  /*8190*/  @P1 IMAD.HI.U32 R4, R3, c[0x0][0x2bc], RZ ;  /* 0x0000af0003041a27 */ /* 0x000fc800078e00ff */
[----:B------:R-:W-:Y:S01]  /*81a0*/  IMAD.MOV.U32 R0, RZ, RZ, R3 ;  /* 0x000000ffff007224 */ /* 0x000fe200078e0003 */
[----:B------:R-:W-:-:S07]  /*81b0*/  @P1 SHF.R.U32.HI R0, RZ, c[0x0][0x2c0], R4 ;  /* 0x0000b000ff001a19 */ /* 0x000fce0000011604 */
[----:B------:R-:W-:-:S04]  /*81c0*/  @!P0 IADD3 R4, P1, R0, R32, RZ ;  /* 0x0000002000048210 */ /* 0x000fc80007f3e0ff */
[----:B------:R-:W-:Y:S02]  /*81d0*/  @!P0 LEA.HI.X.SX32 R7, R0, R7, 0x1, P1 ;  /* 0x0000000700078211 */ /* 0x000fe400008f0eff */
[----:B------:R-:W-:-:S04]  /*81e0*/  @!P0 LEA R10, P1, R4, c[0x0][0x2a0], 0x2 ;  /* 0x0000a800040a8a11 */ /* 0x000fc800078210ff */
[----:B------:R-:W-:-:S05]  /*81f0*/  @!P0 LEA.HI.X R11, R4, c[0x0][0x2a4], R7, 0x2, P1 ;  /* 0x0000a900040b8a11 */ /* 0x000fca00008f1407 */
[----:B------:R1:W2:Y:S01]  /*8200*/  @!P0 LDG.E R14, [R10.64] ;  /* 0x000000060a0e8981 */ /* 0x0002a2000c1e1900 */
[----:B------:R-:W-:Y:S01]  /*8210*/  IMAD.MOV R0, RZ, RZ, -R0 ;  /* 0x000000ffff007224 */ /* 0x000fe200078e0a00 */
[----:B------:R-:W-:Y:S01]  /*8220*/  IADD3 R116, -R12, R23, R121 ;  /* 0x000000170c747210 */ /* 0x000fe20007ffe179 */
[----:B------:R-:W-:Y:S01]  /*8230*/  BSSY B2, `(.L_x_1268) ;  /* 0x0000049000027945 */ /* 0x000fe20003800000 */
[----:B------:R-:W-:Y:S01]  /*8240*/  SHF.R.S32.HI R7, RZ, 0x1f, R16 ;  /* 0x0000001fff077819 */ /* 0x000fe20000011410 */
[----:B------:R-:W-:Y:S01]  /*8250*/  IMAD R3, R0, c[0x0][0x2b8], R3 ;  /* 0x0000ae0000037a24 */ /* 0x000fe200078e0203 */
[C---:B------:R-:W-:Y:S02]  /*8260*/  ISETP.GE.AND P2, PT, R116.reuse, 0x1, PT ;  /* 0x000000017400780c */ /* 0x040fe40003f46270 */
[----:B------:R-:W-:Y:S02]  /*8270*/  ISETP.GE.AND P1, PT, R116, 0x11, PT ;  /* 0x000000117400780c */ /* 0x000fe40003f26270 */
[----:B------:R-:W-:Y:S01]  /*8280*/  SHF.R.S32.HI R137, RZ, 0x1f, R3 ;  /* 0x0000001fff897819 */ /* 0x000fe20000011403 */
[----:B------:R3:W-:Y:S01]  /*8290*/  STL [R1+0x7c], R3 ;  /* 0x00007c0301007387 */ /* 0x0007e20000100800 */
[----:B------:R-:W-:-:S02]  /*82a0*/  LOP3.LUT R229, R229, 0xffffff7f, RZ, 0xc0, !PT ;  /* 0xffffff7fe5e57812 */ /* 0x000fc400078ec0ff */
[----:B------:R-:W-:Y:S01]  /*82b0*/  MOV R141, 0x86c0 ;  /* 0x000086c0008d7802 */ /* 0x000fe20000000f00 */
[----:B------:R-:W-:-:S04]  /*82c0*/  IMAD R0, R137, c[0x0][0x1e0], RZ ;  /* 0x0000780089007a24 */ /* 0x000fc800078e02ff */
[C---:B------:R-:W-:Y:S02]  /*82d0*/  IMAD R0, R3.reuse, c[0x0][0x1e4], R0 ;  /* 0x0000790003007a24 */ /* 0x040fe400078e0200 */
[----:B-1----:R-:W-:-:S04]  /*82e0*/  IMAD.WIDE.U32 R10, R3, c[0x0][0x1e0], RZ ;  /* 0x00007800030a7a25 */ /* 0x002fc800078e00ff */
[----:B------:R-:W-:Y:S01]  /*82f0*/  IMAD.IADD R11, R11, 0x1, R0 ;  /* 0x000000010b0b7824 */ /* 0x000fe200078e0200 */
[----:B--2---:R-:W-:-:S03]  /*8300*/  SHF.R.S32.HI R138, RZ, 0x1f, R14 ;  /* 0x0000001fff8a7819 */ /* 0x004fc6000001140e */
[----:B------:R-:W-:Y:S01]  /*8310*/  IMAD.WIDE.U32 R10, R14, c[0x0][0x1f0], R10 ;  /* 0x00007c000e0a7a25 */ /* 0x000fe200078e000a */
[----:B------:R-:W-:Y:S03]  /*8320*/  STL [R1+0x70], R14 ;  /* 0x0000700e01007387 */ /* 0x000fe60000100800 */
[----:B---3--:R-:W-:Y:S01]  /*8330*/  IMAD R3, R138, c[0x0][0x1f0], RZ ;  /* 0x00007c008a037a24 */ /* 0x008fe200078e02ff */
[----:B------:R-:W-:-:S03]  /*8340*/  IADD3 R0, P0, R30, R10, RZ ;  /* 0x0000000a1e007210 */ /* 0x000fc60007f1e0ff */
[----:B------:R-:W-:-:S05]  /*8350*/  IMAD R3, R14, c[0x0][0x1f4], R3 ;  /* 0x00007d000e037a24 */ /* 0x000fca00078e0203 */
[----:B------:R-:W-:Y:S01]  /*8360*/  IADD3.X R11, R15, R11, R3, P0, !PT ;  /* 0x0000000b0f0b7210 */ /* 0x000fe200007fe403 */
[----:B------:R-:W-:Y:S01]  /*8370*/  IMAD.SHL.U32 R3, R12, 0x40, RZ ;  /* 0x000000400c037824 */ /* 0x000fe200078e00ff */
[----:B------:R-:W-:-:S04]  /*8380*/  LEA R10, P0, R0, c[0x0][0x1c8], 0x1 ;  /* 0x00007200000a7a11 */ /* 0x000fc800078008ff */
[----:B------:R-:W-:Y:S01]  /*8390*/  LEA.HI.X R0, R0, c[0x0][0x1cc], R11, 0x1, P0 ;  /* 0x0000730000007a11 */ /* 0x000fe200000f0c0b */
[----:B------:R-:W-:Y:S01]  /*83a0*/  SHFL.IDX PT, R14, R10, RZ, 0x181f ;  /* 0x00181fff0a0e7589 */ /* 0x000fe200000e0000 */
[----:B------:R-:W-:Y:S02]  /*83b0*/  LOP3.LUT R3, R3, 0x1c0, RZ, 0xc0, !PT ;  /* 0x000001c003037812 */ /* 0x000fe400078ec0ff */
[----:B------:R-:W-:Y:S01]  /*83c0*/  ISETP.GT.AND P0, PT, R116, 0x20, PT ;  /* 0x000000207400780c */ /* 0x000fe20003f04270 */
[----:B------:R-:W1:Y:S01]  /*83d0*/  SHFL.IDX PT, R15, R0, RZ, 0x181f ;  /* 0x00181fff000f7589 */ /* 0x000e6200000e0000 */
[----:B------:R-:W-:Y:S02]  /*83e0*/  LOP3.LUT R4, R3, 0x38, R28, 0xf8, !PT ;  /* 0x0000003803047812 */ /* 0x000fe400078ef81c */
[----:B------:R-:W-:Y:S01]  /*83f0*/  SHF.R.U32.HI R3, RZ, 0x3, R3 ;  /* 0x00000003ff037819 */ /* 0x000fe20000011603 */
[----:B------:R-:W-:Y:S03]  /*8400*/  SHFL.IDX PT, R12, R10, 0x1, 0x181f ;  /* 0x00381f000a0c7f89 */ /* 0x000fe600000e0000 */
[----:B------:R-:W-:Y:S01]  /*8410*/  LOP3.LUT R4, R4, R3, RZ, 0x3c, !PT ;  /* 0x0000000304047212 */ /* 0x000fe200078e3cff */
[----:B------:R-:W2:Y:S01]  /*8420*/  SHFL.IDX PT, R13, R0, 0x1, 0x181f ;  /* 0x00381f00000d7f89 */ /* 0x000ea200000e0000 */
[----:B------:R-:W-:-:S03]  /*8430*/  IMAD.SHL.U32 R3, R18, 0x8, RZ ;  /* 0x0000000812037824 */ /* 0x000fc600078e00ff */
[----:B------:R-:W-:Y:S02]  /*8440*/  SHFL.IDX PT, R10, R10, 0x2, 0x181f ;  /* 0x00581f000a0a7f89 */ /* 0x000fe400000e0000 */
[----:B------:R-:W-:Y:S02]  /*8450*/  LOP3.LUT R136, R4, 0xfffffe00, R3, 0xf8, !PT ;  /* 0xfffffe0004887812 */ /* 0x000fe400078ef803 */
[----:B------:R3:W4:Y:S01]  /*8460*/  SHFL.IDX PT, R11, R0, 0x2, 0x181f ;  /* 0x00581f00000b7f89 */ /* 0x00072200000e0000 */
[----:B------:R-:W-:Y:S02]  /*8470*/  SHF.R.U32.HI R4, RZ, 0x3, R19 ;  /* 0x00000003ff047819 */ /* 0x000fe40000011613 */
[----:B------:R-:W-:Y:S01]  /*8480*/  @P1 IMAD.SHL.U32 R3, R136, 0x2, RZ ;  /* 0x0000000288031824 */ /* 0x000fe200078e00ff */
[----:B---3--:R-:W-:Y:S01]  /*8490*/  LEA.HI R0, R7, R16, RZ, 0x3 ;  /* 0x0000001007007211 */ /* 0x008fe200078f18ff */
[----:B-1----:R-:W-:-:S03]  /*84a0*/  @P2 IMAD.WIDE R16, R28, 0x2, R14 ;  /* 0x000000021c102825 */ /* 0x002fc600078e020e */
[----:B------:R-:W-:Y:S01]  /*84b0*/  LOP3.LUT R18, R0, 0xfffffff8, RZ, 0xc0, !PT ;  /* 0xfffffff800127812 */ /* 0x000fe200078ec0ff */
[----:B------:R-:W-:-:S03]  /*84c0*/  @P2 IMAD.SHL.U32 R0, R136, 0x2, RZ ;  /* 0x0000000288002824 */ /* 0x000fc600078e00ff */
[----:B------:R-:W-:Y:S01]  /*84d0*/  SHF.R.S32.HI R2, RZ, 0x1f, R18 ;  /* 0x0000001fff027819 */ /* 0x000fe20000011412 */
[----:B------:R-:W-:Y:S01]  /*84e0*/  @P2 IMAD.WIDE R14, R18, 0x2, R14 ;  /* 0x00000002120e2825 */ /* 0x000fe200078e020e */
[----:B------:R2:W-:Y:S04]  /*84f0*/  @P2 LDGSTS.E.BYPASS.LTC128B.128 [R0+0x5080], [R16.64], !P6 ;  /* 0x0508000010002fae */ /* 0x0005e8000f101d46 */
[----:B------:R1:W-:Y:S04]  /*8500*/  @P2 LDGSTS.E.BYPASS.LTC128B.128 [R0+0x6880], [R14.64], !P5 ;  /* 0x068800000e002fae */ /* 0x0003e8000e901d46 */
[----:B------:R3:W-:Y:S04]  /*8510*/  STL [R1+0xe8], R18 ;  /* 0x0000e81201007387 */ /* 0x0007e80000100800 */
[----:B------:R3:W-:Y:S01]  /*8520*/  STL [R1+0xf0], R2 ;  /* 0x0000f00201007387 */ /* 0x0007e20000100800 */
[----:B--2---:R-:W-:-:S04]  /*8530*/  @P1 IMAD.WIDE R16, R28, 0x2, R12 ;  /* 0x000000021c101825 */ /* 0x004fc800078e020c */
[----:B-1----:R-:W-:Y:S01]  /*8540*/  @P1 IMAD.WIDE R14, R18, 0x2, R12 ;  /* 0x00000002120e1825 */ /* 0x002fe200078e020c */
[----:B------:R1:W-:Y:S03]  /*8550*/  @P1 LDGSTS.E.BYPASS.LTC128B.128 [R3+0x5880], [R16.64], !P6 ;  /* 0x0588000010031fae */ /* 0x0003e6000f101d46 */
[----:B------:R-:W-:Y:S01]  /*8560*/  @P0 IMAD.SHL.U32 R0, R136, 0x2, RZ ;  /* 0x0000000288000824 */ /* 0x000fe200078e00ff */
[----:B------:R1:W-:Y:S01]  /*8570*/  @P1 LDGSTS.E.BYPASS.LTC128B.128 [R3+0x7080], [R14.64], !P5 ;  /* 0x070800000e031fae */ /* 0x0003e2000e901d46 */
[----:B----4-:R-:W-:Y:S01]  /*8580*/  @P0 IMAD.WIDE R12, R28, 0x2, R10 ;  /* 0x000000021c0c0825 */ /* 0x010fe200078e020a */
[----:B------:R-:W-:-:S03]  /*8590*/  ISETP.GT.AND P1, PT, R26, 0x2f, PT ;  /* 0x0000002f1a00780c */ /* 0x000fc60003f24270 */
[----:B------:R-:W-:Y:S01]  /*85a0*/  @P0 IMAD.WIDE R10, R18, 0x2, R10 ;  /* 0x00000002120a0825 */ /* 0x000fe200078e020a */
[----:B------:R2:W-:Y:S04]  /*85b0*/  @P0 LDGSTS.E.BYPASS.LTC128B.128 [R0+0x6080], [R12.64], !P6 ;  /* 0x060800000c000fae */ /* 0x0005e8000f101d46 */
[----:B------:R2:W-:Y:S01]  /*85c0*/  @P0 LDGSTS.E.BYPASS.LTC128B.128 [R0+0x7880], [R10.64], !P5 ;  /* 0x078800000a000fae */ /* 0x0005e2000e901d46 */
[----:B------:R-:W-:-:S03]  /*85d0*/  LOP3.LUT P0, RZ, R21, 0x2, RZ, 0xc0, !PT ;  /* 0x0000000215ff7812 */ /* 0x000fc6000780c0ff */
[----:B------:R-:W0:Y:S01]  /*85e0*/  LDGDEPBAR ;  /* 0x00000000000079af */ /* 0x000e220000000000 */
[----:B------:R-:W-:Y:S01]  /*85f0*/  @P1 LOP3.LUT R229, R229, 0x80, RZ, 0xfc, !PT ;  /* 0x00000080e5e51812 */ /* 0x000fe200078efcff */
[----:B-1----:R-:W-:-:S05]  /*8600*/  IMAD.SHL.U32 R3, R25, 0x8, RZ ;  /* 0x0000000819037824 */ /* 0x002fca00078e00ff */
[----:B------:R-:W-:-:S04]  /*8610*/  LOP3.LUT R3, R19, 0x8, R3, 0xf8, !PT ;  /* 0x0000000813037812 */ /* 0x000fc800078ef803 */
[----:B------:R-:W-:Y:S01]  /*8620*/  LOP3.LUT R3, R3, R4, RZ, 0x3c, !PT ;  /* 0x0000000403037212 */ /* 0x000fe200078e3cff */
[----:B------:R-:W-:Y:S01]  /*8630*/  IMAD.MOV.U32 R4, RZ, RZ, 0x10 ;  /* 0x00000010ff047424 */ /* 0x000fe200078e00ff */
[----:B--2---:R-:W-:Y:S02]  /*8640*/  LEA.HI R0, R27, R168, RZ, 0x5 ;  /* 0x000000a81b007211 */ /* 0x004fe400078f28ff */
[----:B------:R-:W-:Y:S01]  /*8650*/  LOP3.LUT R10, R22, R20, RZ, 0xfc, !PT ;  /* 0x00000014160a7212 */ /* 0x000fe200078efcff */
[----:B------:R-:W-:Y:S01]  /*8660*/  IMAD R7, R24, 0x200, R3 ;  /* 0x0000020018077824 */ /* 0x000fe200078e0203 */
[----:B------:R-:W-:Y:S01]  /*8670*/  SEL R4, R4, 0xfffffff0, !P0 ;  /* 0xfffffff004047807 */ /* 0x000fe20004000000 */
[----:B------:R-:W-:-:S05]  /*8680*/  IMAD.SHL.U32 R0, R0, 0x20, RZ ;  /* 0x0000002000007824 */ /* 0x000fca00078e00ff */
[----:B------:R-:W-:-:S04]  /*8690*/  LOP3.LUT R0, R0, 0xfffffc00, RZ, 0xc0, !PT ;  /* 0xfffffc0000007812 */ /* 0x000fc800078ec0ff */
[----:B------:R-:W-:Y:S02]  /*86a0*/  IADD3 R0, R22, R20, R0 ;  /* 0x0000001416007210 */ /* 0x000fe40007ffe000 */
[----:B---3--:R-:W-:Y:S05]  /*86b0*/  CALL.REL.NOINC `($_ZN7cutlass13device_kernelIN5flash19enable_sm80_to_sm89INS1_16FlashAttnFwdSm80INS1_25CollectiveMainloopFwdSm80ILi4ELi1ELb0EN4cute5tupleIJNS5_1CILi128EEENS7_ILi48EEES8_EEELi128ENS_10bfloat16_tEfNS_4arch4Sm80ELb0ELb1ELb1ELb1ELb1ELb1ELb1ELb0EEENS1_21CollectiveEpilogueFwdINS6_IJS8_S8_S9_EEENS6_IJNS7_ILi1EEESH_SH_EEESB_SD_Li128ELb1ELb1ELb0ELb0EEENS1_19SingleTileSchedulerILb1ELb0ELb1ELi128EEEEEEEEEvNT_6ParamsE$_ZZN5flash25CollectiveMainloopFwdSm80ILi4ELi1ELb0EN4cute5tupleIJNS1_1CILi128EEENS3_ILi48EEES4_EEELi128EN7cutlass10bfloat16_tEfNS7_4arch4Sm80ELb0ELb1ELb1ELb1ELb1ELb1ELb1ELb0EE3mmaINS_16FlashAttnFwdSm80ISB_NS_21CollectiveEpilogueFwdINS2_IJS4_S4_S5_EEENS2_IJNS3_ILi1EEESG_SG_EEES8_SA_Li128ELb1ELb1ELb0ELb0EEENS_19SingleTileSchedulerILb1ELb0ELb1ELi128EEEE13SharedStorageENS1_6TensorINS1_11ArrayEngineIfLm128EEENS1_6LayoutINS2_IJNS2_IJNS3_ILi2EEESR_EEESR_NS3_ILi16EEEEEENS2_IJNS2_IJSG_SR_EEENS3_ILi4EEENS3_ILi8EEEEEEEEEENS_7SoftmaxILi4ELi0EEEEEbRKNSB_6ParamsERT0_RT1_iRKNS_16SeqlenInfoQKNewKILb1ELb1EEENS2_IJiiiiEEERT_ENKUlvE_clEv) ;  /* 0x0001a98000007944 */ /* 0x008fea0003c00000 */
[----:B------:R-:W-:Y:S05]  /*86c0*/  BSYNC B2 ;  /* 0x0000000000027941 */ /* 0x000fea0003800000 */
.L_x_1268:
[----:B------:R-:W2:Y:S01]  /*86d0*/  LDL R28, [R1+0x7c] ;  /* 0x00007c00011c7983 */ /* 0x000ea20000100800 */
[----:B------:R-:W-:-:S04]  /*86e0*/  DEPBAR.LE SB0, 0x0 ;  /* 0x000080000000791a */ /* 0x000fc80000000000 */
[----:B------:R-:W3:Y:S04]  /*86f0*/  LDL R32, [R1+0x10] ;  /* 0x0000100001207983 */ /* 0x000ee80000100800 */
[----:B------:R-:W4:Y:S04]  /*8700*/  LDL R11, [R1+0x70] ;  /* 0x00007000010b7983 */ /* 0x000f280000100800 */
[----:B------:R1:W5:Y:S01]  /*8710*/  LDL R120, [R1] ;  /* 0x0000000001787983 */ /* 0x0003620000100800 */
[----:B------:R-:W-:Y:S01]  /*8720*/  WARPSYNC 0xffffffff ;  /* 0xffffffff00007948 */ /* 0x000fe20003800000 */
[----:B------:R-:W-:-:S02]  /*8730*/  SHF.L.U32 R216, R7, 0x1, RZ ;  /* 0x0000000107d87819 */ /* 0x000fc400000006ff */
[----:B------:R-:W-:Y:S01]  /*8740*/  BAR.SYNC.DEFER_BLOCKING 0x0 ;  /* 0x0000000000007b1d */ /* 0x000fe20000010000 */
[----:B------:R-:W-:Y:S02]  /*8750*/  SHF.L.U32 R224, R0, 0x1, RZ ;  /* 0x0000000100e07819 */ /* 0x000fe400000006ff */
[----:B------:R-:W-:-:S03]  /*8760*/  IMAD R0, R4, 0x2, R216 ;  /* 0x0000000204007824 */ /* 0x000fc600078e02d8 */
[----:B------:R-:W1:Y:S04]  /*8770*/  S2R R29, SR_CTAID.Y ;  /* 0x00000000001d7919 */ /* 0x000e680000002600 */
[----:B------:R-:W2:Y:S04]  /*8780*/  LDSM.16.M88.4 R72, [R0+0x5080] ;  /* 0x005080000048783b */ /* 0x000ea80000000200 */
[----:B------:R-:W2:Y:S04]  /*8790*/  LDSM.16.M88.4 R80, [R0+0x5880] ;  /* 0x005880000050783b */ /* 0x000ea80000000200 */
[----:B------:R1:W2:Y:S04]  /*87a0*/  LDSM.16.M88.4 R88, [R0+0x6080] ;  /* 0x006080000058783b */ /* 0x0002a80000000200 */
[----:B-1----:R1:W1:Y:S04]  /*87b0*/  LDSM.16.M88.4 R16, [R224+0x8080] ;  /* 0x00808000e010783b */ /* 0x0022680000000200 */
[----:B------:R1:W1:Y:S04]  /*87c0*/  LDSM.16.M88.4 R12, [R224+0xa080] ;  /* 0x00a08000e00c783b */ /* 0x0002680000000200 */
[----:B------:R1:W1:Y:S04]  /*87d0*/  LDSM.16.M88.4 R48, [R216+0x5080] ;  /* 0x00508000d830783b */ /* 0x0002680000000200 */
[----:B------:R1:W1:Y:S04]  /*87e0*/  LDSM.16.M88.4 R44, [R216+0x5880] ;  /* 0x00588000d82c783b */ /* 0x0002680000000200 */
[----:B------:R1:W1:Y:S01]  /*87f0*/  LDSM.16.M88.4 R40, [R216+0x6080] ;  /* 0x00608000d828783b */ /* 0x0002620000000200 */
[----:B------:R-:W-:-:S02]  /*8800*/  IMAD R0, R137, c[0x0][0x208], RZ ;  /* 0x0000820089007a24 */ /* 0x000fc400078e02ff */
[----:B------:R-:W-:Y:S01]  /*8810*/  IMAD.WIDE.U32 R30, R29, c[0x0][0x210], RZ ;  /* 0x000084001d1e7a25 */ /* 0x000fe200078e00ff */
[----:B------:R-:W-:-:S05]  /*8820*/  LEA R226, R9, R224, 0x1 ;  /* 0x000000e009e27211 */ /* 0x000fca00078e08ff */
[----:B------:R1:W1:Y:S04]  /*8830*/  LDSM.16.M88.4 R24, [R226+0x8080] ;  /* 0x00808000e218783b */ /* 0x0002680000000200 */
[----:B------:R1:W1:Y:S01]  /*8840*/  LDSM.16.M88.4 R20, [R226+0xa080] ;  /* 0x00a08000e214783b */ /* 0x0002620000000200 */
[----:B--2---:R-:W-:-:S04]  /*8850*/  IMAD.WIDE.U32 R2, R28, c[0x0][0x208], RZ ;  /* 0x000082001c027a25 */ /* 0x004fc800078e00ff */
[----:B------:R-:W-:Y:S02]  /*8860*/  IMAD R0, R28, c[0x0][0x20c], R0 ;  /* 0x000083001c007a24 */ /* 0x000fe400078e0200 */
[----:B------:R-:W2:Y:S04]  /*8870*/  S2R R28, SR_CTAID.Y ;  /* 0x00000000001c7919 */ /* 0x000ea80000002600 */
[----:B---3--:R3:W-:Y:S01]  /*8880*/  STL [R1+0x8c], R32 ;  /* 0x00008c2001007387 */ /* 0x0087e20000100800 */
[----:B------:R-:W-:Y:S02]  /*8890*/  IMAD.IADD R3, R3, 0x1, R0 ;  /* 0x0000000103037824 */ /* 0x000fe400078e0200 */
[----:B------:R-:W-:Y:S02]  /*88a0*/  IMAD R0, R138, c[0x0][0x218], RZ ;  /* 0x000086008a007a24 */ /* 0x000fe400078e02ff */
[----:B----4-:R-:W-:Y:S01]  /*88b0*/  IMAD.WIDE.U32 R2, R11, c[0x0][0x218], R2 ;  /* 0x000086000b027a25 */ /* 0x010fe200078e0002 */
[----:B--2---:R-:W-:-:S05]  /*88c0*/  SHF.R.S32.HI R28, RZ, 0x1f, R28 ;  /* 0x0000001fff1c7819 */ /* 0x004fca000001141c */
[----:B------:R-:W-:-:S04]  /*88d0*/  IMAD R28, R28, c[0x0][0x210], RZ ;  /* 0x000084001c1c7a24 */ /* 0x000fc800078e02ff */
[----:B------:R-:W-:Y:S01]  /*88e0*/  IMAD R28, R29, c[0x0][0x214], R28 ;  /* 0x000085001d1c7a24 */ /* 0x000fe200078e021c */
[----:B------:R-:W-:Y:S01]  /*88f0*/  IADD3 R2, P1, R30, R2, RZ ;  /* 0x000000021e027210 */ /* 0x000fe20007f3e0ff */
[----:B------:R-:W-:-:S03]  /*8900*/  IMAD R11, R11, c[0x0][0x21c], R0 ;  /* 0x000087000b0b7a24 */ /* 0x000fc600078e0200 */
[----:B------:R-:W-:Y:S02]  /*8910*/  IADD3 R28, R31, R28, RZ ;  /* 0x0000001c1f1c7210 */ /* 0x000fe40007ffe0ff */
[----:B------:R-:W-:Y:S02]  /*8920*/  IADD3 R0, R216, 0x5080, RZ ;  /* 0x00005080d8007810 */ /* 0x000fe40007ffe0ff */
[----:B------:R-:W-:Y:S02]  /*8930*/  LEA R7, P0, R2, c[0x0][0x1f8], 0x1 ;  /* 0x00007e0002077a11 */ /* 0x000fe400078008ff */
[----:B------:R-:W-:Y:S02]  /*8940*/  IADD3.X R3, R28, R3, R11, P1, !PT ;  /* 0x000000031c037210 */ /* 0x000fe40000ffe40b */
[----:B------:R-:W-:Y:S02]  /*8950*/  LEA R223, R4, R0, 0x1 ;  /* 0x0000000004df7211 */ /* 0x000fe400078e08ff */
[----:B------:R-:W-:Y:S01]  /*8960*/  LEA.HI.X R4, R2, c[0x0][0x1fc], R3, 0x1, P0 ;  /* 0x00007f0002047a11 */ /* 0x000fe200000f0c03 */
[----:B------:R-:W-:Y:S05]  /*8970*/  BRA.DIV ~URZ, `(.L_x_1269) ;  /* 0x000167e27f007947 */ /* 0x000fea000b800000 */
[----:B-1-3--:R-:W2:Y:S04]  /*8980*/  LDL R35, [R1+0xa4] ;  /* 0x0000a40001237983 */ /* 0x00aea80000100800 */
[----:B------:R-:W3:Y:S04]  /*8990*/  LDL R30, [R1+0xf4] ;  /* 0x0000f400011e7983 */ /* 0x000ee80000100800 */
[----:B------:R-:W4:Y:S04]  /*89a0*/  LDL R2, [R1+0xe8] ;  /* 0x0000e80001027983 */ /* 0x000f280000100800 */
[----:B------:R-:W1:Y:S04]  /*89b0*/  SHFL.IDX PT, R11, R7, RZ, 0x181f ;  /* 0x00181fff070b7589 */ /* 0x000e6800000e0000 */
[----:B------:R-:W1:Y:S04]  /*89c0*/  SHFL.IDX PT, R33, R4, RZ, 0x181f ;  /* 0x00181fff04217589 */ /* 0x000e6800000e0000 */
[----:B------:R-:W1:Y:S04]  /*89d0*/  SHFL.IDX PT, R32, R7, 0x1, 0x181f ;  /* 0x00381f0007207f89 */ /* 0x000e6800000e0000 */
[----:B------:R-:W1:Y:S01]  /*89e0*/  SHFL.IDX PT, R34, R4, 0x1, 0x181f ;  /* 0x00381f0004227f89 */ /* 0x000e6200000e0000 */
[----:B------:R-:W-:-:S05]  /*89f0*/  IMAD.SHL.U32 R0, R136, 0x2, RZ ;  /* 0x0000000288007824 */ /* 0x000fca00078e00ff */
[----:B------:R1:W-:Y:S01]  /*8a00*/  STL [R1+0x74], R0 ;  /* 0x0000740001007387 */ /* 0x0003e20000100800 */
[C---:B--2---:R-:W-:Y:S01]  /*8a10*/  IMAD.WIDE R36, R35.reuse, 0x2, RZ ;  /* 0x0000000223247825 */ /* 0x044fe200078e02ff */
[----:B------:R-:W-:-:S04]  /*8a20*/  ISETP.GE.AND P1, PT, R35, c[0x0][0x1d4], PT ;  /* 0x0000750023007a0c */ /* 0x000fc80003f26270 */
[-C--:B-1----:R-:W-:Y:S02]  /*8a30*/  IADD3 R28, P0, R11, R36.reuse, RZ ;  /* 0x000000240b1c7210 */ /* 0x082fe40007f1e0ff */
[----:B------:R-:W-:Y:S02]  /*8a40*/  ISETP.LT.OR P3, PT, R116, 0x1, P1 ;  /* 0x000000017400780c */ /* 0x000fe40000f61670 */
[----:B---3--:R-:W-:Y:S01]  /*8a50*/  ISETP.GE.AND P2, PT, R30, c[0x0][0x1d4], PT ;  /* 0x000075001e007a0c */ /* 0x008fe20003f46270 */
[----:B------:R-:W-:Y:S01]  /*8a60*/  IMAD.X R29, R33, 0x1, R37, P0 ;  /* 0x00000001211d7824 */ /* 0x000fe200000e0625 */
[----:B------:R-:W-:Y:S01]  /*8a70*/  IADD3 R30, P0, R32, R36, RZ ;  /* 0x00000024201e7210 */ /* 0x000fe20007f1e0ff */
[----:B----4-:R-:W-:-:S04]  /*8a80*/  IMAD.WIDE R2, R2, 0x2, RZ ;  /* 0x0000000202027825 */ /* 0x010fc800078e02ff */
[----:B------:R-:W-:Y:S01]  /*8a90*/  IMAD.X R31, R34, 0x1, R37, P0 ;  /* 0x00000001221f7824 */ /* 0x000fe200000e0625 */
[----:B------:R-:W-:-:S03]  /*8aa0*/  ISETP.LT.OR P0, PT, R116, 0x1, P2 ;  /* 0x000000017400780c */ /* 0x000fc60001701670 */
[----:B------:R1:W-:Y:S01]  /*8ab0*/  LDGSTS.E.BYPASS.LTC128B.128 [R0+0x2080], [R28.64], !P3 ;  /* 0x020800001c007fae */ /* 0x0003e2000d901d46 */
[----:B------:R-:W-:Y:S01]  /*8ac0*/  ISETP.LT.OR P4, PT, R116, 0x11, P1 ;  /* 0x000000117400780c */ /* 0x000fe20000f81670 */
[----:B------:R-:W-:Y:S01]  /*8ad0*/  IMAD.MOV.U32 R62, RZ, RZ, R2 ;  /* 0x000000ffff3e7224 */ /* 0x000fe200078e0002 */
[--C-:B------:R-:W-:Y:S01]  /*8ae0*/  SHF.R.S32.HI R39, RZ, 0x1f, R35.reuse ;  /* 0x0000001fff277819 */ /* 0x100fe20000011423 */
[----:B------:R-:W-:Y:S01]  /*8af0*/  IMAD.MOV.U32 R38, RZ, RZ, R35 ;  /* 0x000000ffff267224 */ /* 0x000fe200078e0023 */
[----:B-1----:R-:W-:-:S05]  /*8b00*/  IADD3 R28, P3, R11, R2, RZ ;  /* 0x000000020b1c7210 */ /* 0x002fca0007f7e0ff */
[----:B------:R-:W-:Y:S01]  /*8b10*/  IMAD.X R29, R33, 0x1, R3, P3 ;  /* 0x00000001211d7824 */ /* 0x000fe200018e0603 */
[----:B------:R-:W-:-:S04]  /*8b20*/  ISETP.LT.OR P3, PT, R116, 0x11, P2 ;  /* 0x000000117400780c */ /* 0x000fc80001761670 */
[----:B------:R1:W-:Y:S04]  /*8b30*/  LDGSTS.E.BYPASS.LTC128B.128 [R0+0x3880], [R28.64], !P0 ;  /* 0x038800001c007fae */ /* 0x0003e8000c101d46 */
[----:B------:R2:W-:Y:S04]  /*8b40*/  LDGSTS.E.BYPASS.LTC128B.128 [R0+0x2880], [R30.64], !P4 ;  /* 0x028800001e007fae */ /* 0x0005e8000e101d46 */
[----:B------:R2:W3:Y:S04]  /*8b50*/  SHFL.IDX PT, R11, R4, 0x2, 0x181f ;  /* 0x00581f00040b7f89 */ /* 0x0004e800000e0000 */
[----:B------:R2:W4:Y:S04]  /*8b60*/  SHFL.IDX PT, R4, R7, 0x2, 0x181f ;  /* 0x00581f0007047f89 */ /* 0x00052800000e0000 */
[----:B------:R2:W-:Y:S01]  /*8b70*/  STL.64 [R1+0xc0], R38 ;  /* 0x0000c02601007387 */ /* 0x0005e20000100a00 */
[----:B-1----:R-:W-:-:S02]  /*8b80*/  IADD3 R28, P0, R32, R2, RZ ;  /* 0x00000002201c7210 */ /* 0x002fc40007f1e0ff */
[----:B------:R-:W-:-:S03]  /*8b90*/  IADD3 R2, R0, 0x2080, RZ ;  /* 0x0000208000027810 */ /* 0x000fc60007ffe0ff */
[----:B------:R-:W-:Y:S02]  /*8ba0*/  IMAD.X R29, R34, 0x1, R3, P0 ;  /* 0x00000001221d7824 */ /* 0x000fe400000e0603 */
[----:B------:R2:W-:Y:S04]  /*8bb0*/  STL [R1+0x78], R2 ;  /* 0x0000780201007387 */ /* 0x0005e80000100800 */
[----:B------:R2:W-:Y:S01]  /*8bc0*/  LDGSTS.E.BYPASS.LTC128B.128 [R0+0x4080], [R28.64], !P3 ;  /* 0x040800001c007fae */ /* 0x0005e2000d901d46 */
[----:B------:R-:W-:Y:S01]  /*8bd0*/  PLOP3.LUT P0, PT, P2, PT, PT, 0x80, 0x0 ;  /* 0x000000000000781c */ /* 0x000fe2000170f070 */
[----:B------:R-:W-:Y:S02]  /*8be0*/  IMAD.MOV.U32 R60, RZ, RZ, R36 ;  /* 0x000000ffff3c7224 */ /* 0x000fe400078e0024 */
[----:B------:R-:W-:-:S02]  /*8bf0*/  IMAD.MOV.U32 R63, RZ, RZ, R37 ;  /* 0x000000ffff3f7224 */ /* 0x000fc400078e0025 */
[----:B------:R-:W-:Y:S02]  /*8c00*/  IMAD.MOV.U32 R61, RZ, RZ, R3 ;  /* 0x000000ffff3d7224 */ /* 0x000fe400078e0003 */
.L_x_1436:
[----:B--234-:R-:W2:Y:S01]  /*8c10*/  LDL R0, [R1+0x74] ;  /* 0x0000740001007983 */ /* 0x01cea20000100800 */
[C---:B------:R-:W-:Y:S01]  /*8c20*/  ISETP.LT.OR P3, PT, R116.reuse, 0x21, P1 ;  /* 0x000000217400780c */ /* 0x040fe20000f61670 */
[----:B------:R-:W-:Y:S01]  /*8c30*/  HMMA.16816.F32.BF16 R36, R12, R48, RZ ;  /* 0x000000300c24723c */ /* 0x000fe200000418ff */
[----:B------:R-:W-:Y:S01]  /*8c40*/  ISETP.LT.OR P1, PT, R116, 0x21, P0 ;  /* 0x000000217400780c */ /* 0x000fe20000721670 */
[----:B------:R-:W-:Y:S01]  /*8c50*/  IMAD R225, R8, 0x2, R224 ;  /* 0x0000000208e17824 */ /* 0x000fe200078e02e0 */
[----:B------:R-:W-:Y:S02]  /*8c60*/  IADD3 R2, P2, R4, R60, RZ ;  /* 0x0000003c04027210 */ /* 0x000fe40007f5e0ff */
[----:B------:R-:W-:-:S03]  /*8c70*/  LEA R222, R6, R216, 0x1 ;  /* 0x000000d806de7211 */ /* 0x000fc600078e08ff */
[----:B------:R-:W-:Y:S01]  /*8c80*/  HMMA.16816.F32.BF16 R32, R12, R44, RZ ;  /* 0x0000002c0c20723c */ /* 0x000fe200000418ff */
[----:B------:R-:W-:-:S07]  /*8c90*/  IMAD.X R3, R11, 0x1, R63, P2 ;  /* 0x000000010b037824 */ /* 0x000fce00010e063f */
[C---:B------:R-:W-:Y:S08]  /*8ca0*/  HMMA.16816.F32.BF16 R28, R12.reuse, R40, RZ ;  /* 0x000000280c1c723c */ /* 0x040ff000000418ff */
[C---:B-----5:R-:W-:Y:S08]  /*8cb0*/  HMMA.16816.F32.BF16 R52, R12.reuse, R50, RZ ;  /* 0x000000320c34723c */ /* 0x060ff000000418ff */
[C---:B------:R-:W-:Y:S08]  /*8cc0*/  HMMA.16816.F32.BF16 R56, R12.reuse, R46, RZ ;  /* 0x0000002e0c38723c */ /* 0x040ff000000418ff */
[----:B------:R-:W-:Y:S07]  /*8cd0*/  HMMA.16816.F32.BF16 R64, R12, R42, RZ ;  /* 0x0000002a0c40723c */ /* 0x000fee00000418ff */
[----:B------:R-:W-:Y:S01]  /*8ce0*/  IADD3 R12, P0, R4, R62, RZ ;  /* 0x0000003e040c7210 */ /* 0x000fe20007f1e0ff */
[----:B------:R-:W-:Y:S04]  /*8cf0*/  HMMA.16816.F32.BF16 R68, R16, R48, RZ ;  /* 0x000000301044723c */ /* 0x000fe800000418ff */
[----:B------:R-:W-:-:S04]  /*8d00*/  IMAD.X R13, R11, 0x1, R61, P0 ;  /* 0x000000010b0d7824 */ /* 0x000fc800000e063d */
[C---:B------:R-:W-:Y:S08]  /*8d10*/  HMMA.16816.F32.BF16 R76, R16.reuse, R44, RZ ;  /* 0x0000002c104c723c */ /* 0x040ff000000418ff */
[C---:B------:R-:W-:Y:S08]  /*8d20*/  HMMA.16816.F32.BF16 R48, R16.reuse, R50, RZ ;  /* 0x000000321030723c */ /* 0x040ff000000418ff */
[C---:B------:R-:W-:Y:S08]  /*8d30*/  HMMA.16816.F32.BF16 R84, R16.reuse, R40, RZ ;  /* 0x000000281054723c */ /* 0x040ff000000418ff */
[C---:B------:R-:W-:Y:S08]  /*8d40*/  HMMA.16816.F32.BF16 R44, R16.reuse, R46, RZ ;  /* 0x0000002e102c723c */ /* 0x040ff000000418ff */
[----:B------:R-:W-:Y:S08]  /*8d50*/  HMMA.16816.F32.BF16 R96, R16, R42, RZ ;  /* 0x0000002a1060723c */ /* 0x000ff000000418ff */
[C---:B------:R-:W-:Y:S08]  /*8d60*/  HMMA.16816.F32.BF16 R112, R20.reuse, R72, R36 ;  /* 0x000000481470723c */ /* 0x040ff00000041824 */
[C---:B------:R-:W-:Y:S08]  /*8d70*/  HMMA.16816.F32.BF16 R108, R20.reuse, R80, R32 ;  /* 0x00000050146c723c */ /* 0x040ff00000041820 */
[C---:B------:R-:W-:Y:S08]  /*8d80*/  HMMA.16816.F32.BF16 R92, R20.reuse, R74, R52 ;  /* 0x0000004a145c723c */ /* 0x040ff00000041834 */
[C---:B------:R-:W-:Y:S08]  /*8d90*/  HMMA.16816.F32.BF16 R104, R20.reuse, R88, R28 ;  /* 0x000000581468723c */ /* 0x040ff0000004181c */
[C---:B------:R-:W-:Y:S08]  /*8da0*/  HMMA.16816.F32.BF16 R100, R20.reuse, R82, R56 ;  /* 0x000000521464723c */ /* 0x040ff00000041838 */
[----:B------:R-:W-:Y:S01]  /*8db0*/  HMMA.16816.F32.BF16 R52, R20, R90, R64 ;  /* 0x0000005a1434723c */ /* 0x000fe20000041840 */
[----:B------:R-:W-:-:S02]  /*8dc0*/  IMAD R227, R8, 0x2, R226 ;  /* 0x0000000208e37824 */ /* 0x000fc400078e02e2 */
[----:B------:R-:W-:-:S05]  /*8dd0*/  IMAD R221, R6, 0x2, R223 ;  /* 0x0000000206dd7824 */ /* 0x000fca00078e02df */
[C---:B------:R-:W-:Y:S01]  /*8de0*/  HMMA.16816.F32.BF16 R64, R24.reuse, R74, R48 ;  /* 0x0000004a1840723c */ /* 0x040fe20000041830 */
[----:B------:R-:W-:Y:S01]  /*8df0*/  @!PT LDS RZ, [RZ] ;  /* 0x00000000fffff984 */ /* 0x000fe20000000800 */
[----:B------:R-:W-:Y:S01]  /*8e00*/  @!PT LDS RZ, [RZ] ;  /* 0x00000000fffff984 */ /* 0x000fe20000000800 */
[----:B------:R-:W-:Y:S01]  /*8e10*/  @!PT LDS RZ, [RZ] ;  /* 0x00000000fffff984 */ /* 0x000fe20000000800 */
[----:B--2---:R1:W-:Y:S04]  /*8e20*/  LDGSTS.E.BYPASS.LTC128B.128 [R0+0x3080], [R2.64], !P3 ;  /* 0x0308000002007fae */ /* 0x0043e8000d901d46 */
[----:B------:R1:W-:Y:S04]  /*8e30*/  LDGSTS.E.BYPASS.LTC128B.128 [R0+0x4880], [R12.64], !P1 ;  /* 0x048800000c007fae */ /* 0x0003e8000c901d46 */
[----:B------:R-:W-:Y:S04]  /*8e40*/  LDSM.16.M88.4 R16, [R225+0xa080] ;  /* 0x00a08000e110783b */ /* 0x000fe80000000200 */
[----:B------:R-:W2:Y:S04]  /*8e50*/  LDSM.16.M88.4 R36, [R222+0x5080] ;  /* 0x00508000de24783b */ /* 0x000ea80000000200 */
[----:B------:R-:W3:Y:S04]  /*8e60*/  LDSM.16.M88.4 R32, [R222+0x5880] ;  /* 0x00588000de20783b */ /* 0x000ee80000000200 */
[----:B------:R-:W2:Y:S04]  /*8e70*/  LDSM.16.M88.4 R40, [R222+0x6080] ;  /* 0x00608000de28783b */ /* 0x000ea80000000200 */
[----:B------:R-:W2:Y:S01]  /*8e80*/  LDSM.16.M88.4 R20, [R225+0x8080] ;  /* 0x00808000e114783b */ /* 0x000ea20000000200 */
[C---:B------:R-:W-:Y:S03]  /*8e90*/  HMMA.16816.F32.BF16 R68, R24.reuse, R72, R68 ;  /* 0x000000481844723c */ /* 0x040fe60000041844 */
[----:B------:R-:W-:Y:S04]  /*8ea0*/  LDSM.16.M88.4 R72, [R221+0x800] ;  /* 0x00080000dd48783b */ /* 0x000fe80000000200 */
[----:B-1----:R-:W4:Y:S01]  /*8eb0*/  LDL R0, [R1+0xb4] ;  /* 0x0000b40001007983 */ /* 0x002f220000100800 */
[C---:B------:R-:W-:Y:S01]  /*8ec0*/  HMMA.16816.F32.BF16 R48, R24.reuse, R82, R44 ;  /* 0x000000521830723c */ /* 0x040fe2000004182c */
[----:B------:R-:W-:Y:S01]  /*8ed0*/  LEA R228, R9, R225, 0x1 ;  /* 0x000000e109e47211 */ /* 0x000fe200078e08ff */
[----:B------:R-:W-:Y:S01]  /*8ee0*/  BSSY B0, `(.L_x_1270) ;  /* 0x00000ca000007945 */ /* 0x000fe20003800000 */
[----:B------:R-:W-:Y:S04]  /*8ef0*/  LDSM.16.M88.4 R12, [R227+0xa080] ;  /* 0x00a08000e30c783b */ /* 0x000fe80000000200 */
[----:B------:R-:W1:Y:S01]  /*8f00*/  LDSM.16.M88.4 R44, [R221] ;  /* 0x00000000dd2c783b */ /* 0x000e620000000200 */
[C---:B------:R-:W-:Y:S03]  /*8f10*/  HMMA.16816.F32.BF16 R60, R24.reuse, R80, R76 ;  /* 0x00000050183c723c */ /* 0x040fe6000004184c */
[----:B------:R-:W1:Y:S04]  /*8f20*/  LDSM.16.M88.4 R76, [R221+0x1000] ;  /* 0x00100000dd4c783b */ /* 0x000e680000000200 */
[----:B------:R-:W1:Y:S01]  /*8f30*/  LDSM.16.M88.4 R28, [R227+0x8080] ;  /* 0x00808000e31c783b */ /* 0x000e620000000200 */
[C---:B------:R-:W-:Y:S03]  /*8f40*/  HMMA.16816.F32.BF16 R56, R24.reuse, R88, R84 ;  /* 0x000000581838723c */ /* 0x040fe60000041854 */
[----:B------:R-:W0:Y:S05]  /*8f50*/  LDGDEPBAR ;  /* 0x00000000000079af */ /* 0x000e2a0000000000 */
[----:B------:R-:W-:Y:S01]  /*8f60*/  HMMA.16816.F32.BF16 R80, R24, R90, R96 ;  /* 0x0000005a1850723c */ /* 0x000fe20000041860 */
[----:B------:R-:W-:Y:S07]  /*8f70*/  LDSM.16.M88.4 R24, [R224+0xe080] ;  /* 0x00e08000e018783b */ /* 0x000fee0000000200 */
[C---:B--2---:R-:W-:Y:S08]  /*8f80*/  HMMA.16816.F32.BF16 R84, R16.reuse, R36, R112 ;  /* 0x000000241054723c */ /* 0x044ff00000041870 */
[C---:B---3--:R-:W-:Y:S08]  /*8f90*/  HMMA.16816.F32.BF16 R96, R16.reuse, R32, R108 ;  /* 0x000000201060723c */ /* 0x048ff0000004186c */
[C---:B------:R-:W-:Y:S08]  /*8fa0*/  HMMA.16816.F32.BF16 R88, R16.reuse, R38, R92 ;  /* 0x000000261058723c */ /* 0x040ff0000004185c */
[C---:B------:R-:W-:Y:S08]  /*8fb0*/  HMMA.16816.F32.BF16 R100, R16.reuse, R34, R100 ;  /* 0x000000221064723c */ /* 0x040ff00000041864 */
[----:B------:R-:W-:Y:S08]  /*8fc0*/  HMMA.16816.F32.BF16 R104, R16, R40, R104 ;  /* 0x000000281068723c */ /* 0x000ff00000041868 */
[C---:B------:R-:W-:Y:S08]  /*8fd0*/  HMMA.16816.F32.BF16 R92, R20.reuse, R36, R68 ;  /* 0x00000024145c723c */ /* 0x040ff00000041844 */
[----:B------:R-:W-:Y:S01]  /*8fe0*/  HMMA.16816.F32.BF16 R64, R20, R38, R64 ;  /* 0x000000261440723c */ /* 0x000fe20000041840 */
[----:B------:R-:W2:Y:S07]  /*8ff0*/  LDSM.16.M88.4 R36, [R216+0x6880] ;  /* 0x00688000d824783b */ /* 0x000eae0000000200 */
[----:B------:R-:W-:Y:S01]  /*9000*/  HMMA.16816.F32.BF16 R52, R16, R42, R52 ;  /* 0x0000002a1034723c */ /* 0x000fe20000041834 */
[----:B------:R-:W-:Y:S07]  /*9010*/  LDSM.16.M88.4 R16, [R224+0xc080] ;  /* 0x00c08000e010783b */ /* 0x000fee0000000200 */
[C---:B------:R-:W-:Y:S08]  /*9020*/  HMMA.16816.F32.BF16 R108, R20.reuse, R32, R60 ;  /* 0x00000020146c723c */ /* 0x040ff0000004183c */
[C---:B------:R-:W-:Y:S01]  /*9030*/  HMMA.16816.F32.BF16 R112, R20.reuse, R34, R48 ;  /* 0x000000221470723c */ /* 0x040fe20000041830 */
[----:B------:R-:W3:Y:S07]  /*9040*/  LDSM.16.M88.4 R32, [R216+0x7080] ;  /* 0x00708000d820783b */ /* 0x000eee0000000200 */
[C---:B------:R-:W-:Y:S01]  /*9050*/  HMMA.16816.F32.BF16 R116, R20.reuse, R40, R56 ;  /* 0x000000281474723c */ /* 0x040fe20000041838 */
[----:B------:R-:W-:Y:S07]  /*9060*/  LDSM.16.M88.4 R56, [R223+0x1800] ;  /* 0x00180000df38783b */ /* 0x000fee0000000200 */
[----:B------:R-:W-:Y:S01]  /*9070*/  HMMA.16816.F32.BF16 R60, R20, R42, R80 ;  /* 0x0000002a143c723c */ /* 0x000fe20000041850 */
[----:B------:R-:W2:Y:S07]  /*9080*/  LDSM.16.M88.4 R20, [R216+0x7880] ;  /* 0x00788000d814783b */ /* 0x000eae0000000200 */
[C---:B-1----:R-:W-:Y:S08]  /*9090*/  HMMA.16816.F32.BF16 R48, R12.reuse, R44, R84 ;  /* 0x0000002c0c30723c */ /* 0x042ff00000041854 */
[C---:B------:R-:W-:Y:S08]  /*90a0*/  HMMA.16816.F32.BF16 R68, R12.reuse, R72, R96 ;  /* 0x000000480c44723c */ /* 0x040ff00000041860 */
[C---:B------:R-:W-:Y:S08]  /*90b0*/  HMMA.16816.F32.BF16 R40, R12.reuse, R46, R88 ;  /* 0x0000002e0c28723c */ /* 0x040ff00000041858 */
[C---:B------:R-:W-:Y:S08]  /*90c0*/  HMMA.16816.F32.BF16 R80, R12.reuse, R74, R100 ;  /* 0x0000004a0c50723c */ /* 0x040ff00000041864 */
[C---:B------:R-:W-:Y:S08]  /*90d0*/  HMMA.16816.F32.BF16 R84, R12.reuse, R76, R104 ;  /* 0x0000004c0c54723c */ /* 0x040ff00000041868 */
[----:B------:R-:W-:Y:S01]  /*90e0*/  HMMA.16816.F32.BF16 R100, R12, R78, R52 ;  /* 0x0000004e0c64723c */ /* 0x000fe20000041834 */
[----:B------:R-:W-:Y:S04]  /*90f0*/  LDSM.16.M88.4 R12, [R226+0xe080] ;  /* 0x00e08000e20c783b */ /* 0x000fe80000000200 */
[----:B------:R-:W1:Y:S03]  /*9100*/  LDSM.16.M88.4 R52, [R223+0x2000] ;  /* 0x00200000df34783b */ /* 0x000e660000000200 */
[C---:B------:R-:W-:Y:S01]  /*9110*/  HMMA.16816.F32.BF16 R104, R28.reuse, R46, R64 ;  /* 0x0000002e1c68723c */ /* 0x040fe20000041840 */
[----:B------:R-:W1:Y:S07]  /*9120*/  LDSM.16.M88.4 R64, [R223+0x2800] ;  /* 0x00280000df40783b */ /* 0x000e6e0000000200 */
[C---:B------:R-:W-:Y:S08]  /*9130*/  HMMA.16816.F32.BF16 R92, R28.reuse, R44, R92 ;  /* 0x0000002c1c5c723c */ /* 0x040ff0000004185c */
[C---:B------:R-:W-:Y:S08]  /*9140*/  HMMA.16816.F32.BF16 R108, R28.reuse, R72, R108 ;  /* 0x000000481c6c723c */ /* 0x040ff0000004186c */
[C---:B------:R-:W-:Y:S08]  /*9150*/  HMMA.16816.F32.BF16 R112, R28.reuse, R74, R112 ;  /* 0x0000004a1c70723c */ /* 0x040ff00000041870 */
[C---:B------:R-:W-:Y:S08]  /*9160*/  HMMA.16816.F32.BF16 R116, R28.reuse, R76, R116 ;  /* 0x0000004c1c74723c */ /* 0x040ff00000041874 */
[----:B------:R-:W-:Y:S01]  /*9170*/  HMMA.16816.F32.BF16 R96, R28, R78, R60 ;  /* 0x0000004e1c60723c */ /* 0x000fe2000004183c */
[----:B------:R-:W1:Y:S07]  /*9180*/  LDSM.16.M88.4 R28, [R226+0xc080] ;  /* 0x00c08000e21c783b */ /* 0x000e6e0000000200 */
[C---:B--2---:R-:W-:Y:S08]  /*9190*/  HMMA.16816.F32.BF16 R88, R24.reuse, R36, R48 ;  /* 0x000000241858723c */ /* 0x044ff00000041830 */
[C---:B---3--:R-:W-:Y:S08]  /*91a0*/  HMMA.16816.F32.BF16 R48, R24.reuse, R32, R68 ;  /* 0x000000201830723c */ /* 0x048ff00000041844 */
[C---:B------:R-:W-:Y:S08]  /*91b0*/  HMMA.16816.F32.BF16 R60, R24.reuse, R38, R40 ;  /* 0x00000026183c723c */ /* 0x040ff00000041828 */
[C---:B------:R-:W-:Y:S08]  /*91c0*/  HMMA.16816.F32.BF16 R44, R24.reuse, R34, R80 ;  /* 0x00000022182c723c */ /* 0x040ff00000041850 */
[----:B------:R-:W-:Y:S08]  /*91d0*/  HMMA.16816.F32.BF16 R40, R24, R20, R84 ;  /* 0x000000141828723c */ /* 0x000ff00000041854 */
[C---:B------:R-:W-:Y:S08]  /*91e0*/  HMMA.16816.F32.BF16 R80, R16.reuse, R36, R92 ;  /* 0x000000241050723c */ /* 0x040ff0000004185c */
[C---:B------:R-:W-:Y:S08]  /*91f0*/  HMMA.16816.F32.BF16 R76, R16.reuse, R38, R104 ;  /* 0x00000026104c723c */ /* 0x040ff00000041868 */
[----:B------:R-:W-:Y:S08]  /*9200*/  HMMA.16816.F32.BF16 R68, R16, R32, R108 ;  /* 0x000000201044723c */ /* 0x000ff0000004186c */
[----:B------:R-:W-:Y:S01]  /*9210*/  HMMA.16816.F32.BF16 R72, R24, R22, R100 ;  /* 0x000000161848723c */ /* 0x000fe20000041864 */
[----:B------:R-:W-:Y:S07]  /*9220*/  LDSM.16.M88.4 R24, [R225+0xe080] ;  /* 0x00e08000e118783b */ /* 0x000fee0000000200 */
[----:B------:R-:W-:Y:S01]  /*9230*/  HMMA.16816.F32.BF16 R36, R16, R34, R112 ;  /* 0x000000221024723c */ /* 0x000fe20000041870 */
[----:B----4-:R-:W-:-:S07]  /*9240*/  ISETP.GT.AND P0, PT, R140, R0, PT ;  /* 0x000000008c00720c */ /* 0x010fce0003f04270 */
[C---:B------:R-:W-:Y:S08]  /*9250*/  HMMA.16816.F32.BF16 R32, R16.reuse, R20, R116 ;  /* 0x000000141020723c */ /* 0x040ff00000041874 */
[----:B------:R-:W-:Y:S01]  /*9260*/  HMMA.16816.F32.BF16 R16, R16, R22, R96 ;  /* 0x000000161010723c */ /* 0x000fe20000041860 */
[----:B------:R-:W-:Y:S07]  /*9270*/  LDSM.16.M88.4 R20, [R225+0xc080] ;  /* 0x00c08000e114783b */ /* 0x000fee0000000200 */
[C---:B-1----:R-:W-:Y:S01]  /*9280*/  HMMA.16816.F32.BF16 R116, R12.reuse, R52, R48 ;  /* 0x000000340c74723c */ /* 0x042fe20000041830 */
[----:B------:R-:W1:Y:S07]  /*9290*/  LDSM.16.M88.4 R48, [R222+0x6880] ;  /* 0x00688000de30783b */ /* 0x000e6e0000000200 */
[C---:B------:R-:W-:Y:S01]  /*92a0*/  HMMA.16816.F32.BF16 R112, R12.reuse, R54, R44 ;  /* 0x000000360c70723c */ /* 0x040fe2000004182c */
[----:B------:R-:W2:Y:S07]  /*92b0*/  LDSM.16.M88.4 R44, [R222+0x7080] ;  /* 0x00708000de2c783b */ /* 0x000eae0000000200 */
[C---:B------:R-:W-:Y:S01]  /*92c0*/  HMMA.16816.F32.BF16 R108, R12.reuse, R64, R40 ;  /* 0x000000400c6c723c */ /* 0x040fe20000041828 */
[----:B------:R-:W3:Y:S07]  /*92d0*/  LDSM.16.M88.4 R40, [R222+0x7880] ;  /* 0x00788000de28783b */ /* 0x000eee0000000200 */
[C---:B------:R-:W-:Y:S08]  /*92e0*/  HMMA.16816.F32.BF16 R88, R12.reuse, R56, R88 ;  /* 0x000000380c58723c */ /* 0x040ff00000041858 */
[----:B------:R-:W-:Y:S08]  /*92f0*/  HMMA.16816.F32.BF16 R84, R12, R58, R60 ;  /* 0x0000003a0c54723c */ /* 0x000ff0000004183c */
[C---:B------:R-:W-:Y:S08]  /*9300*/  HMMA.16816.F32.BF16 R104, R28.reuse, R56, R80 ;  /* 0x000000381c68723c */ /* 0x040ff00000041850 */
[C---:B------:R-:W-:Y:S08]  /*9310*/  HMMA.16816.F32.BF16 R100, R28.reuse, R58, R76 ;  /* 0x0000003a1c64723c */ /* 0x040ff0000004184c */
[----:B------:R-:W-:Y:S08]  /*9320*/  HMMA.16816.F32.BF16 R96, R28, R52, R68 ;  /* 0x000000341c60723c */ /* 0x000ff00000041844 */
[----:B------:R-:W-:Y:S01]  /*9330*/  HMMA.16816.F32.BF16 R60, R12, R66, R72 ;  /* 0x000000420c3c723c */ /* 0x000fe20000041848 */
[----:B------:R-:W-:Y:S07]  /*9340*/  LDSM.16.M88.4 R12, [R228+0xe080] ;  /* 0x00e08000e40c783b */ /* 0x000fee0000000200 */
[C---:B------:R-:W-:Y:S01]  /*9350*/  HMMA.16816.F32.BF16 R92, R28.reuse, R54, R36 ;  /* 0x000000361c5c723c */ /* 0x040fe20000041824 */
[----:B------:R-:W4:Y:S07]  /*9360*/  LDSM.16.M88.4 R36, [R221+0x1800] ;  /* 0x00180000dd24783b */ /* 0x000f2e0000000200 */
[C---:B------:R-:W-:Y:S01]  /*9370*/  HMMA.16816.F32.BF16 R68, R28.reuse, R64, R32 ;  /* 0x000000401c44723c */ /* 0x040fe20000041820 */
[----:B------:R-:W-:Y:S07]  /*9380*/  LDSM.16.M88.4 R32, [R221+0x2000] ;  /* 0x00200000dd20783b */ /* 0x000fee0000000200 */
[----:B------:R-:W-:Y:S01]  /*9390*/  HMMA.16816.F32.BF16 R64, R28, R66, R16 ;  /* 0x000000421c40723c */ /* 0x000fe20000041810 */
[----:B------:R-:W2:Y:S04]  /*93a0*/  LDSM.16.M88.4 R16, [R227+0xc080] ;  /* 0x00c08000e310783b */ /* 0x000ea80000000200 */
[----:B------:R-:W3:Y:S01]  /*93b0*/  LDSM.16.M88.4 R28, [R221+0x2800] ;  /* 0x00280000dd1c783b */ /* 0x000ee20000000200 */
[----:B------:R-:W-:-:S04]  /*93c0*/  DEPBAR.LE SB0, 0x0 ;  /* 0x000080000000791a */ /* 0x000fc80000000000 */
[C---:B-1----:R-:W-:Y:S08]  /*93d0*/  HMMA.16816.F32.BF16 R88, R24.reuse, R48, R88 ;  /* 0x000000301858723c */ /* 0x042ff00000041858 */
[----:B------:R-:W-:Y:S08]  /*93e0*/  HMMA.16816.F32.BF16 R84, R24, R50, R84 ;  /* 0x000000321854723c */ /* 0x000ff00000041854 */
[C---:B------:R-:W-:Y:S08]  /*93f0*/  HMMA.16816.F32.BF16 R56, R20.reuse, R48, R104 ;  /* 0x000000301438723c */ /* 0x040ff00000041868 */
[----:B------:R-:W-:Y:S08]  /*9400*/  HMMA.16816.F32.BF16 R52, R20, R50, R100 ;  /* 0x000000321434723c */ /* 0x000ff00000041864 */
[C---:B--2---:R-:W-:Y:S08]  /*9410*/  HMMA.16816.F32.BF16 R80, R24.reuse, R44, R116 ;  /* 0x0000002c1850723c */ /* 0x044ff00000041874 */
[----:B------:R-:W-:Y:S08]  /*9420*/  HMMA.16816.F32.BF16 R76, R24, R46, R112 ;  /* 0x0000002e184c723c */ /* 0x000ff00000041870 */
[----:B------:R-:W-:Y:S08]  /*9430*/  HMMA.16816.F32.BF16 R48, R20, R44, R96 ;  /* 0x0000002c1430723c */ /* 0x000ff00000041860 */
[C---:B---3--:R-:W-:Y:S08]  /*9440*/  HMMA.16816.F32.BF16 R72, R24.reuse, R40, R108 ;  /* 0x000000281848723c */ /* 0x048ff0000004186c */
[----:B------:R-:W-:Y:S08]  /*9450*/  HMMA.16816.F32.BF16 R60, R24, R42, R60 ;  /* 0x0000002a183c723c */ /* 0x000ff0000004183c */
[C---:B------:R-:W-:Y:S08]  /*9460*/  HMMA.16816.F32.BF16 R44, R20.reuse, R46, R92 ;  /* 0x0000002e142c723c */ /* 0x040ff0000004185c */
[C---:B------:R-:W-:Y:S08]  /*9470*/  HMMA.16816.F32.BF16 R24, R20.reuse, R40, R68 ;  /* 0x000000281418723c */ /* 0x040ff00000041844 */
[----:B------:R-:W-:Y:S08]  /*9480*/  HMMA.16816.F32.BF16 R20, R20, R42, R64 ;  /* 0x0000002a1414723c */ /* 0x000ff00000041840 */
[C---:B----4-:R-:W-:Y:S08]  /*9490*/  HMMA.16816.F32.BF16 R88, R12.reuse, R36, R88 ;  /* 0x000000240c58723c */ /* 0x050ff00000041858 */
[----:B------:R-:W-:Y:S08]  /*94a0*/  HMMA.16816.F32.BF16 R84, R12, R38, R84 ;  /* 0x000000260c54723c */ /* 0x000ff00000041854 */
[C---:B------:R-:W-:Y:S08]  /*94b0*/  HMMA.16816.F32.BF16 R64, R16.reuse, R36, R56 ;  /* 0x000000241040723c */ /* 0x040ff00000041838 */
        /* <DEDUP_REMOVED lines=8> */
[----:B------:R-:W-:Y:S01]  /*9540*/  HMMA.16816.F32.BF16 R28, R16, R30, R20 ;  /* 0x0000001e101c723c */ /* 0x000fe20000041814 */
[----:B------:R-:W-:Y:S06]  /*9550*/  BAR.SYNC.DEFER_BLOCKING 0x0 ;  /* 0x0000000000007b1d */ /* 0x000fec0000010000 */
[----:B------:R-:W-:Y:S01]  /*9560*/  @!UPT UIADD3 URZ, URZ, URZ, URZ ;  /* 0x0000003f3f3ff290 */ /* 0x000fe2000fffe03f */
[----:B------:R-:W-:Y:S11]  /*9570*/  @!P0 BRA `(.L_x_1271) ;  /* 0x0000060000008947 */ /* 0x000ff60003800000 */
[----:B------:R-:W2:Y:S04]  /*9580*/  LDL R2, [R1+0xd0] ;  /* 0x0000d00001027983 */ /* 0x000ea80000100800 */
[----:B------:R-:W2:Y:S04]  /*9590*/  LDL R3, [R1+0xb8] ;  /* 0x0000b80001037983 */ /* 0x000ea80000100800 */
[----:B------:R-:W3:Y:S04]  /*95a0*/  LDL.64 R122, [R1+0xc8] ;  /* 0x0000c800017a7983 */ /* 0x000ee80000100a00 */
[----:B------:R-:W4:Y:S01]  /*95b0*/  LDL R4, [R1+0xe4] ;  /* 0x0000e40001047983 */ /* 0x000f220000100800 */
[----:B------:R-:W-:-:S02]  /*95c0*/  IMAD.MOV.U32 R0, RZ, RZ, 0x1 ;  /* 0x00000001ff007424 */ /* 0x000fc400078e00ff */
[----:B------:R-:W-:-:S03]  /*95d0*/  IMAD.MOV.U32 R12, RZ, RZ, RZ ;  /* 0x000000ffff0c7224 */ /* 0x000fc600078e00ff */
[----:B------:R-:W-:Y:S02]  /*95e0*/  ISETP.NE.AND P0, PT, R0, c[0x0][0x2b8], PT ;  /* 0x0000ae0000007a0c */ /* 0x000fe40003f05270 */
[C---:B--2---:R-:W-:Y:S02]  /*95f0*/  IADD3 R2, R3.reuse, R139, R2 ;  /* 0x0000008b03027210 */ /* 0x044fe40007ffe002 */
[----:B------:R-:W-:Y:S02]  /*9600*/  ISETP.GT.AND P4, PT, R3, 0x2f, PT ;  /* 0x0000002f0300780c */ /* 0x000fe40003f84270 */
[----:B------:R-:W-:-:S07]  /*9610*/  IADD3 R2, R2, -0x30, RZ ;  /* 0xffffffd002027810 */ /* 0x000fce0007ffe0ff */
[----:B------:R-:W-:-:S04]  /*9620*/  @P0 IMAD.HI.U32 R3, R2, c[0x0][0x2bc], RZ ;  /* 0x0000af0002030a27 */ /* 0x000fc800078e00ff */
[----:B------:R-:W-:Y:S01]  /*9630*/  IMAD.MOV.U32 R0, RZ, RZ, R2 ;  /* 0x000000ffff007224 */ /* 0x000fe200078e0002 */
[----:B------:R-:W-:-:S04]  /*9640*/  @P0 SHF.R.U32.HI R0, RZ, c[0x0][0x2c0], R3 ;  /* 0x0000b000ff000a19 */ /* 0x000fc80000011603 */
[----:B---3--:R-:W-:-:S04]  /*9650*/  @!P4 IADD3 R3, P0, R0, R122, RZ ;  /* 0x0000007a0003c210 */ /* 0x008fc80007f1e0ff */
[----:B----4-:R-:W-:Y:S02]  /*9660*/  @!P4 LEA.HI.X.SX32 R4, R0, R4, 0x1, P0 ;  /* 0x000000040004c211 */ /* 0x010fe400000f0eff */
[----:B------:R-:W-:-:S04]  /*9670*/  @!P4 LEA R6, P0, R3, c[0x0][0x2a0], 0x2 ;  /* 0x0000a8000306ca11 */ /* 0x000fc800078010ff */
[----:B------:R-:W-:-:S05]  /*9680*/  @!P4 LEA.HI.X R7, R3, c[0x0][0x2a4], R4, 0x2, P0 ;  /* 0x0000a9000307ca11 */ /* 0x000fca00000f1404 */
[----:B------:R-:W2:Y:S01]  /*9690*/  @!P4 LDG.E R12, [R6.64] ;  /* 0x00000006060cc981 */ /* 0x000ea2000c1e1900 */
[----:B------:R-:W-:-:S03]  /*96a0*/  IADD3 R0, -R0, RZ, RZ ;  /* 0x000000ff00007210 */ /* 0x000fc60007ffe1ff */
[----:B------:R-:W1:Y:S02]  /*96b0*/  S2R R122, SR_CTAID.Y ;  /* 0x00000000007a7919 */ /* 0x000e640000002600 */
[----:B------:R-:W-:Y:S02]  /*96c0*/  IMAD R11, R0, c[0x0][0x2b8], R2 ;  /* 0x0000ae00000b7a24 */ /* 0x000fe400078e0202 */
[----:B------:R-:W3:Y:S02]  /*96d0*/  S2R R124, SR_CTAID.Y ;  /* 0x00000000007c7919 */ /* 0x000ee40000002600 */
[----:B------:R-:W-:Y:S01]  /*96e0*/  IMAD.WIDE.U32 R2, R11, c[0x0][0x1e0], RZ ;  /* 0x000078000b027a25 */ /* 0x000fe200078e00ff */
[----:B------:R-:W-:Y:S01]  /*96f0*/  SHF.R.S32.HI R0, RZ, 0x1f, R11 ;  /* 0x0000001fff007819 */ /* 0x000fe2000001140b */
[----:B------:R1:W-:Y:S04]  /*9700*/  STL [R1+0x7c], R11 ;  /* 0x00007c0b01007387 */ /* 0x0003e80000100800 */
[----:B------:R-:W-:-:S04]  /*9710*/  IMAD R0, R0, c[0x0][0x1e0], RZ ;  /* 0x0000780000007a24 */ /* 0x000fc800078e02ff */
[----:B------:R-:W-:-:S04]  /*9720*/  IMAD R0, R11, c[0x0][0x1e4], R0 ;  /* 0x000079000b007a24 */ /* 0x000fc800078e0200 */
[----:B------:R-:W-:Y:S01]  /*9730*/  IMAD.IADD R3, R3, 0x1, R0 ;  /* 0x0000000103037824 */ /* 0x000fe200078e0200 */
[----:B-1----:R-:W-:Y:S01]  /*9740*/  SHF.R.S32.HI R11, RZ, 0x1f, R122 ;  /* 0x0000001fff0b7819 */ /* 0x002fe2000001147a */
[----:B---3--:R-:W-:-:S04]  /*9750*/  IMAD.WIDE.U32 R122, R124, c[0x0][0x1e8], RZ ;  /* 0x00007a007c7a7a25 */ /* 0x008fc800078e00ff */
[----:B------:R-:W-:-:S04]  /*9760*/  IMAD R11, R11, c[0x0][0x1e8], RZ ;  /* 0x00007a000b0b7a24 */ /* 0x000fc800078e02ff */
[----:B------:R-:W-:-:S05]  /*9770*/  IMAD R11, R124, c[0x0][0x1ec], R11 ;  /* 0x00007b007c0b7a24 */ /* 0x000fca00078e020b */
[----:B------:R-:W-:Y:S01]  /*9780*/  IADD3 R11, R123, R11, RZ ;  /* 0x0000000b7b0b7210 */ /* 0x000fe20007ffe0ff */
[----:B--2---:R1:W-:Y:S01]  /*9790*/  STL [R1+0x70], R12 ;  /* 0x0000700c01007387 */ /* 0x0043e20000100800 */
[----:B------:R-:W-:Y:S01]  /*97a0*/  SHF.R.S32.HI R0, RZ, 0x1f, R12 ;  /* 0x0000001fff007819 */ /* 0x000fe2000001140c */
        /* <DEDUP_REMOVED lines=8> */
[----:B------:R2:W3:Y:S02]  /*9830*/  SHFL.IDX PT, R13, R4, RZ, 0x181f ;  /* 0x00181fff040d7589 */ /* 0x0004e400000e0000 */
.L_x_1437:
[----:B------:R-:W-:Y:S05]  /*9840*/  BRA.DIV ~URZ, `(.L_x_1273) ;  /* 0x00015f127f007947 */ /* 0x000fea000b800000 */
[----:B------:R-:W4:Y:S04]  /*9850*/  LDL.64 R24, [R1+0xc0] ;  /* 0x0000c00001187983 */ /* 0x000f280000100a00 */
[----:B--2---:R-:W2:Y:S04]  /*9860*/  LDL R2, [R1+0xe8] ;  /* 0x0000e80001027983 */ /* 0x004ea80000100800 */
[----:B---3--:R-:W3:Y:S04]  /*9870*/  LDL R22, [R1+0xa4] ;  /* 0x0000a40001167983 */ /* 0x008ee80000100800 */
[----:B------:R-:W3:Y:S04]  /*9880*/  LDL R21, [R1+0xf4] ;  /* 0x0000f40001157983 */ /* 0x000ee80000100800 */
[----:B------:R-:W3:Y:S04]  /*9890*/  LDL R23, [R1+0xf0] ;  /* 0x0000f00001177983 */ /* 0x000ee80000100800 */
[----:B------:R-:W3:Y:S04]  /*98a0*/  LDL R20, [R1+0x74] ;  /* 0x0000740001147983 */ /* 0x000ee80000100800 */
[----:B------:R-:W1:Y:S04]  /*98b0*/  SHFL.IDX PT, R6, R18, RZ, 0x181f ;  /* 0x00181fff12067589 */ /* 0x000e6800000e0000 */
[----:B------:R-:W1:Y:S04]  /*98c0*/  SHFL.IDX PT, R7, R18, 0x1, 0x181f ;  /* 0x00381f0012077f89 */ /* 0x000e6800000e0000 */
[----:B------:R-:W1:Y:S01]  /*98d0*/  SHFL.IDX PT, R11, R4, 0x1, 0x181f ;  /* 0x00381f00040b7f89 */ /* 0x000e6200000e0000 */
[----:B----4-:R-:W-:-:S02]  /*98e0*/  IMAD.SHL.U32 R19, R24, 0x2, RZ ;  /* 0x0000000218137824 */ /* 0x010fc400078e00ff */
[----:B--2---:R-:W-:Y:S01]  /*98f0*/  IMAD.SHL.U32 R0, R2, 0x2, RZ ;  /* 0x0000000202007824 */ /* 0x004fe200078e00ff */
[----:B------:R-:W-:Y:S02]  /*9900*/  SHF.L.U64.HI R3, R24, 0x1, R25 ;  /* 0x0000000118037819 */ /* 0x000fe40000010219 */
[----:B---3--:R-:W-:Y:S02]  /*9910*/  ISETP.GE.AND P3, PT, R22, c[0x0][0x1d4], PT ;  /* 0x0000750016007a0c */ /* 0x008fe40003f66270 */
[C---:B-1----:R-:W-:Y:S02]  /*9920*/  IADD3 R16, P0, R6.reuse, R19, RZ ;  /* 0x0000001306107210 */ /* 0x042fe40007f1e0ff */
[----:B------:R-:W-:Y:S02]  /*9930*/  ISETP.GE.AND P4, PT, R21, c[0x0][0x1d4], PT ;  /* 0x0000750015007a0c */ /* 0x000fe40003f86270 */
[----:B------:R-:W-:Y:S02]  /*9940*/  IADD3 R12, P2, R6, R0, RZ ;  /* 0x00000000060c7210 */ /* 0x000fe40007f5e0ff */
[----:B------:R-:W-:-:S02]  /*9950*/  SHF.L.U64.HI R2, R2, 0x1, R23 ;  /* 0x0000000102027819 */ /* 0x000fc40000010217 */
[----:B------:R-:W-:Y:S01]  /*9960*/  IADD3 R6, P1, R7, R19, RZ ;  /* 0x0000001307067210 */ /* 0x000fe20007f3e0ff */
[--C-:B------:R-:W-:Y:S01]  /*9970*/  IMAD.X R17, R13, 0x1, R3.reuse, P0 ;  /* 0x000000010d117824 */ /* 0x100fe200000e0603 */
[----:B------:R-:W-:Y:S01]  /*9980*/  IADD3 R14, P0, R7, R0, RZ ;  /* 0x00000000070e7210 */ /* 0x000fe20007f1e0ff */
[--C-:B------:R-:W-:Y:S02]  /*9990*/  IMAD.X R13, R13, 0x1, R2.reuse, P2 ;  /* 0x000000010d0d7824 */ /* 0x100fe400010e0602 */
[C---:B------:R-:W-:Y:S01]  /*99a0*/  IMAD.X R7, R11.reuse, 0x1, R3, P1 ;  /* 0x000000010b077824 */ /* 0x040fe200008e0603 */
[----:B------:R1:W-:Y:S04]  /*99b0*/  LDGSTS.E.BYPASS.LTC128B.128 [R20+0x5080], [R16.64], !P3 ;  /* 0x0508000010147fae */ /* 0x0003e8000d901d46 */
[----:B------:R2:W-:Y:S04]  /*99c0*/  LDGSTS.E.BYPASS.LTC128B.128 [R20+0x6880], [R12.64], !P4 ;  /* 0x068800000c147fae */ /* 0x0005e8000e101d46 */
[----:B------:R3:W-:Y:S04]  /*99d0*/  LDGSTS.E.BYPASS.LTC128B.128 [R20+0x5880], [R6.64], !P3 ;  /* 0x0588000006147fae */ /* 0x0007e8000d901d46 */
[----:B---3--:R3:W5:Y:S04]  /*99e0*/  LDL R7, [R1+0xa0] ;  /* 0x0000a00001077983 */ /* 0x0087680000100800 */
[----:B--2---:R3:W2:Y:S04]  /*99f0*/  SHFL.IDX PT, R12, R4, 0x2, 0x181f ;  /* 0x00581f00040c7f89 */ /* 0x0046a800000e0000 */
[----:B------:R3:W4:Y:S01]  /*9a00*/  SHFL.IDX PT, R4, R18, 0x2, 0x181f ;  /* 0x00581f0012047f89 */ /* 0x00072200000e0000 */
[----:B------:R-:W-:Y:S01]  /*9a10*/  IADD3.X R15, R11, R2, RZ, P0, !PT ;  /* 0x000000020b0f7210 */ /* 0x000fe200007fe4ff */
[----:B------:R-:W-:Y:S01]  /*9a20*/  IMAD.MOV.U32 R6, RZ, RZ, R19 ;  /* 0x000000ffff067224 */ /* 0x000fe200078e0013 */
[----:B------:R-:W-:Y:S01]  /*9a30*/  SEL R11, RZ, 0x10, P3 ;  /* 0x00000010ff0b7807 */ /* 0x000fe20001800000 */
[----:B-1----:R-:W-:-:S02]  /*9a40*/  IMAD.MOV.U32 R16, RZ, RZ, R2 ;  /* 0x000000ffff107224 */ /* 0x002fc400078e0002 */
[----:B------:R1:W-:Y:S02]  /*9a50*/  LDGSTS.E.BYPASS.LTC128B.128 [R20+0x7080], [R14.64], !P4 ;  /* 0x070800000e147fae */ /* 0x0003e4000e101d46 */
[----:B-1----:R-:W-:Y:S01]  /*9a60*/  IMAD.MOV.U32 R15, RZ, RZ, R3 ;  /* 0x000000ffff0f7224 */ /* 0x002fe200078e0003 */
[----:B------:R-:W-:Y:S02]  /*9a70*/  MOV R14, R0 ;  /* 0x00000000000e7202 */ /* 0x000fe40000000f00 */
.L_x_1438:
[----:B--234-:R-:W2:Y:S01]  /*9a80*/  LDL R13, [R1+0x74] ;  /* 0x00007400010d7983 */ /* 0x01cea20000100800 */
[----:B------:R-:W-:Y:S02]  /*9a90*/  IADD3 R0, -R11, 0x10, RZ ;  /* 0x000000100b007810 */ /* 0x000fe40007ffe1ff */
[----:B-----5:R-:W-:Y:S02]  /*9aa0*/  IADD3 R2, -R7, 0x10, RZ ;  /* 0x0000001007027810 */ /* 0x020fe40007ffe1ff */
[----:B------:R-:W-:Y:S02]  /*9ab0*/  LOP3.LUT R0, R0, 0xf, RZ, 0xc0, !PT ;  /* 0x0000000f00007812 */ /* 0x000fe400078ec0ff */
[----:B------:R-:W-:-:S02]  /*9ac0*/  ISETP.NE.U32.AND P3, PT, R11, RZ, PT ;  /* 0x000000ff0b00720c */ /* 0x000fc40003f65070 */
[----:B------:R-:W-:Y:S02]  /*9ad0*/  IADD3 R6, P1, P0, R0, R4, R6 ;  /* 0x0000000400067210 */ /* 0x000fe4000783e006 */
[----:B------:R-:W-:Y:S02]  /*9ae0*/  LOP3.LUT R2, R2, 0xf, RZ, 0xc0, !PT ;  /* 0x0000000f02027812 */ /* 0x000fe400078ec0ff */
[----:B------:R-:W-:Y:S02]  /*9af0*/  ISETP.NE.U32.AND P2, PT, R7, RZ, PT ;  /* 0x000000ff0700720c */ /* 0x000fe40003f45070 */
[----:B------:R-:W-:Y:S02]  /*9b00*/  IADD3.X R7, RZ, R12, R15, P1, P0 ;  /* 0x0000000cff077210 */ /* 0x000fe40000fe040f */
[----:B------:R-:W-:-:S04]  /*9b10*/  IADD3 R2, P1, P0, R2, R4, R14 ;  /* 0x0000000402027210 */ /* 0x000fc8000783e00e */
[----:B------:R-:W-:Y:S01]  /*9b20*/  IADD3.X R3, RZ, R12, R16, P1, P0 ;  /* 0x0000000cff037210 */ /* 0x000fe20000fe0410 */
[----:B------:R-:W-:Y:S01]  /*9b30*/  @!PT LDS RZ, [RZ] ;  /* 0x00000000fffff984 */ /* 0x000fe20000000800 */
[----:B------:R-:W-:Y:S01]  /*9b40*/  @!PT LDS RZ, [RZ] ;  /* 0x00000000fffff984 */ /* 0x000fe20000000800 */
[----:B------:R-:W-:Y:S01]  /*9b50*/  @!PT LDS RZ, [RZ] ;  /* 0x00000000fffff984 */ /* 0x000fe20000000800 */
[----:B--2---:R1:W-:Y:S04]  /*9b60*/  LDGSTS.E.BYPASS.LTC128B.128.ZFILL [R13+0x6080], [R6.64], P3 ;  /* 0x06080000060d7fae */ /* 0x0043e80009941d46 */
[----:B------:R1:W-:Y:S04]  /*9b70*/  LDGSTS.E.BYPASS.LTC128B.128.ZFILL [R13+0x7880], [R2.64], P2 ;  /* 0x07880000020d7fae */ /* 0x0003e80009141d46 */
.L_x_1271:
[----:B------:R-:W-:Y:S05]  /*9b80*/  BSYNC B0 ;  /* 0x0000000000007941 */ /* 0x000fea0003800000 */
.L_x_1270:
[----:B------:R-:W2:Y:S04]  /*9b90*/  LDL R12, [R1+0x4] ;  /* 0x00000400010c7983 */ /* 0x000ea80000100800 */
[----:B------:R-:W3:Y:S01]  /*9ba0*/  LDL R15, [R1+0x8c] ;  /* 0x00008c00010f7983 */ /* 0x000ee20000100800 */
[----:B------:R-:W-:Y:S01]  /*9bb0*/  SHF.R.S32.HI R0, RZ, 0x1f, R120 ;  /* 0x0000001fff007819 */ /* 0x000fe20000011478 */
[----:B------:R-:W-:-:S02]  /*9bc0*/  IMAD.MOV.U32 R14, RZ, RZ, 0x1 ;  /* 0x00000001ff0e7424 */ /* 0x000fc400078e00ff */
[----:B------:R-:W0:Y:S01]  /*9bd0*/  LDGDEPBAR ;  /* 0x00000000000079af */ /* 0x000e220000000000 */
[CC--:B-1----:R-:W-:Y:S02]  /*9be0*/  LEA.HI R2, R0.reuse, R120.reuse, RZ, 0x2 ;  /* 0x0000007800027211 */ /* 0x0c2fe400078f10ff */
[----:B------:R-:W-:Y:S02]  /*9bf0*/  LEA.HI R0, R0, R120, RZ, 0x5 ;  /* 0x0000007800007211 */ /* 0x000fe400078f28ff */
[----:B------:R-:W-:Y:S02]  /*9c00*/  LOP3.LUT R2, R2, 0xfffffffc, RZ, 0xc0, !PT ;  /* 0xfffffffc02027812 */ /* 0x000fe400078ec0ff */
[----:B------:R-:W-:Y:S02]  /*9c10*/  LOP3.LUT R4, R0, 0xffffffe0, RZ, 0xc0, !PT ;  /* 0xffffffe000047812 */ /* 0x000fe400078ec0ff */
[----:B------:R-:W-:Y:S01]  /*9c20*/  SHF.R.S32.HI R6, RZ, 0x5, R0 ;  /* 0x00000005ff067819 */ /* 0x000fe20000011400 */
[C---:B------:R-:W-:Y:S01]  /*9c30*/  IMAD.IADD R3, R120.reuse, 0x1, -R2 ;  /* 0x0000000178037824 */ /* 0x040fe200078e0a02 */
[----:B------:R-:W-:Y:S01]  /*9c40*/  SHF.R.S32.HI R7, RZ, 0x1f, R0 ;  /* 0x0000001fff077819 */ /* 0x000fe20000011400 */
[----:B------:R-:W-:-:S03]  /*9c50*/  IMAD.IADD R0, R120, 0x1, -R4 ;  /* 0x0000000178007824 */ /* 0x000fc600078e0a04 */
[----:B------:R-:W-:Y:S02]  /*9c60*/  LEA.HI R4, R7, R6, RZ, 0x2 ;  /* 0x0000000607047211 */ /* 0x000fe400078f10ff */
[----:B------:R-:W-:Y:S02]  /*9c70*/  LEA.HI R2, R3, R3, RZ, 0x1 ;  /* 0x0000000303027211 */ /* 0x000fe400078f08ff */
[----:B------:R-:W-:Y:S02]  /*9c80*/  SHF.R.S32.HI R13, RZ, 0x1f, R0 ;  /* 0x0000001fff0d7819 */ /* 0x000fe40000011400 */
[----:B------:R-:W-:Y:S02]  /*9c90*/  LOP3.LUT R7, R4, 0xffffffc, RZ, 0xc0, !PT ;  /* 0x0ffffffc04077812 */ /* 0x000fe400078ec0ff */
[----:B------:R-:W-:Y:S02]  /*9ca0*/  LOP3.LUT R11, R2, 0x1ffffffe, RZ, 0xc0, !PT ;  /* 0x1ffffffe020b7812 */ /* 0x000fe400078ec0ff */
[----:B------:R-:W-:Y:S01]  /*9cb0*/  LEA.HI R4, R13, R0, RZ, 0x2 ;  /* 0x000000000d047211 */ /* 0x000fe200078f10ff */
[----:B------:R-:W-:-:S02]  /*9cc0*/  IMAD.IADD R6, R6, 0x1, -R7 ;  /* 0x0000000106067824 */ /* 0x000fc400078e0a07 */
[----:B------:R-:W-:Y:S01]  /*9cd0*/  IMAD.IADD R7, R3, 0x1, -R11 ;  /* 0x0000000103077824 */ /* 0x000fe200078e0a0b */
[----:B------:R-:W-:Y:S01]  /*9ce0*/  LOP3.LUT R3, R4, 0x7ffffffc, RZ, 0xc0, !PT ;  /* 0x7ffffffc04037812 */ /* 0x000fe200078ec0ff */
[----:B------:R-:W-:Y:S01]  /*9cf0*/  IMAD.SHL.U32 R2, R2, 0x20, RZ ;  /* 0x0000002002027824 */ /* 0x000fe200078e00ff */
[----:B------:R-:W-:-:S03]  /*9d00*/  SHF.R.S32.HI R17, RZ, 0x2, R4 ;  /* 0x00000002ff117819 */ /* 0x000fc60000011404 */
[----:B------:R-:W-:Y:S01]  /*9d10*/  IMAD.IADD R3, R0, 0x1, -R3 ;  /* 0x0000000100037824 */ /* 0x000fe200078e0a03 */
[----:B------:R-:W-:Y:S01]  /*9d20*/  LOP3.LUT R11, R2, 0xffffffc0, RZ, 0xc0, !PT ;  /* 0xffffffc0020b7812 */ /* 0x000fe200078ec0ff */
[----:B------:R-:W-:Y:S02]  /*9d30*/  IMAD.SHL.U32 R4, R7, 0x8, RZ ;  /* 0x0000000807047824 */ /* 0x000fe400078e00ff */
[----:B------:R-:W-:Y:S02]  /*9d40*/  IMAD.SHL.U32 R16, R6, 0x10, RZ ;  /* 0x0000001006107824 */ /* 0x000fe400078e00ff */
[----:B------:R-:W-:Y:S01]  /*9d50*/  IMAD.SHL.U32 R7, R3, 0x2, RZ ;  /* 0x0000000203077824 */ /* 0x000fe200078e00ff */
[----:B------:R-:W-:Y:S01]  /*9d60*/  STL [R1+0xe0], R17 ;  /* 0x0000e01101007387 */ /* 0x000fe20000100800 */
[----:B------:R-:W-:-:S03]  /*9d70*/  ISETP.NE.AND P0, PT, R14, c[0x0][0x2c4], PT ;  /* 0x0000b1000e007a0c */ /* 0x000fc60003f05270 */
[----:B------:R-:W-:Y:S04]  /*9d80*/  STL [R1+0xdc], R16 ;  /* 0x0000dc1001007387 */ /* 0x000fe80000100800 */
[----:B------:R-:W-:Y:S04]  /*9d90*/  STL [R1+0xd8], R11 ;  /* 0x0000d80b01007387 */ /* 0x000fe80000100800 */
[----:B------:R-:W-:Y:S01]  /*9da0*/  STL [R1+0xb0], R7 ;  /* 0x0000b00701007387 */ /* 0x000fe20000100800 */
[----:B------:R-:W-:-:S03]  /*9db0*/  IMAD.IADD R0, R121, 0x1, R5 ;  /* 0x0000000179007824 */ /* 0x000fc600078e0205 */
[----:B------:R1:W-:Y:S01]  /*9dc0*/  STL [R1+0xd4], R4 ;  /* 0x0000d40401007387 */ /* 0x0003e20000100800 */
[--C-:B------:R-:W-:Y:S02]  /*9dd0*/  IMAD.IADD R24, R0, 0x1, -R7.reuse ;  /* 0x0000000100187824 */ /* 0x100fe400078e0a07 */
[----:B------:R-:W-:Y:S02]  /*9de0*/  IMAD.IADD R25, R121, 0x1, -R7 ;  /* 0x0000000179197824 */ /* 0x000fe400078e0a07 */
[----:B--2---:R-:W-:-:S05]  /*9df0*/  IMAD R2, R12, 0x80, R17 ;  /* 0x000000800c027824 */ /* 0x004fca00078e0211 */
[----:B------:R-:W-:-:S05]  /*9e00*/  IADD3 R2, R11, R2, R16 ;  /* 0x000000020b027210 */ /* 0x000fca0007ffe010 */
[----:B------:R-:W-:Y:S01]  /*9e10*/  IMAD.IADD R6, R4, 0x1, R2 ;  /* 0x0000000104067824 */ /* 0x000fe200078e0202 */
[----:B------:R-:W-:Y:S02]  /*9e20*/  IADD3 R2, -R7, 0x1, R0 ;  /* 0x0000000107027810 */ /* 0x000fe40007ffe100 */
[----:B-1----:R-:W-:Y:S01]  /*9e30*/  LOP3.LUT R4, RZ, c[0x0][0x324], RZ, 0x33, !PT ;  /* 0x0000c900ff047a12 */ /* 0x002fe200078e33ff */
[----:B------:R-:W-:-:S04]  /*9e40*/  @P0 IMAD.HI.U32 R3, R6, c[0x0][0x2c8], RZ ;  /* 0x0000b20006030a27 */ /* 0x000fc800078e00ff */
[----:B---3--:R-:W-:Y:S01]  /*9e50*/  IMAD.IADD R2, R2, 0x1, -R15 ;  /* 0x0000000102027824 */ /* 0x008fe200078e0a0f */
[----:B------:R-:W-:-:S03]  /*9e60*/  @P0 SHF.R.U32.HI R6, RZ, c[0x0][0x2cc], R3 ;  /* 0x0000b300ff060a19 */ /* 0x000fc60000011603 */
[C---:B------:R-:W-:Y:S01]  /*9e70*/  IMAD.IADD R23, R2.reuse, 0x1, R4 ;  /* 0x0000000102177824 */ /* 0x040fe200078e0204 */
[----:B------:R-:W-:Y:S01]  /*9e80*/  IADD3 R22, R2, c[0x0][0x328], RZ ;  /* 0x0000ca0002167a10 */ /* 0x000fe20007ffe0ff */
[----:B------:R-:W-:Y:S05]  /*9e90*/  BRA.DIV ~URZ, `(.L_x_1274) ;  /* 0x00015db27f007947 */ /* 0x000fea000b800000 */
[----:B------:R1:W2:Y:S02]  /*9ea0*/  SHFL.IDX PT, R3, R6, RZ, 0x1c1f ;  /* 0x001c1fff06037589 */ /* 0x0002a400000e0000 */
.L_x_1439:
[----:B------:R-:W-:Y:S01]  /*9eb0*/  FMUL.FTZ R0, R41, c[0x0][0x320] ;  /* 0x0000c80029007a20 */ /* 0x000fe20000410000 */
[----:B------:R-:W-:Y:S02]  /*9ec0*/  MOV R51, 0x1 ;  /* 0x0000000100337802 */ /* 0x000fe40000000f00 */
[----:B--2---:R-:W-:Y:S01]  /*9ed0*/  IADD3 R2, R22, R3, RZ ;  /* 0x0000000316027210 */ /* 0x004fe20007ffe0ff */
[----:B------:R2:W3:Y:S01]  /*9ee0*/  MUFU.TANH R21, R0 ;  /* 0x0000000000157308 */ /* 0x0004e20000002400 */
[----:B------:R-:W-:Y:S02]  /*9ef0*/  ISETP.LE.AND P0, PT, R51, c[0x0][0x32c], PT ;  /* 0x0000cb0033007a0c */ /* 0x000fe40003f03270 */
[----:B------:R-:W-:Y:S02]  /*9f00*/  LOP3.LUT R229, R229, 0xfffffdff, RZ, 0xc0, !PT ;  /* 0xfffffdffe5e57812 */ /* 0x000fe400078ec0ff */
[----:B------:R-:W-:-:S09]  /*9f10*/  IMNMX R2, R24, R2, PT ;  /* 0x0000000218027217 */ /* 0x000fd20003800200 */
[----:B------:R-:W-:Y:S01]  /*9f20*/  @P0 LOP3.LUT R229, R229, 0x200, RZ, 0xfc, !PT ;  /* 0x00000200e5e50812 */ /* 0x000fe200078efcff */
[----:B--2---:R-:W-:-:S04]  /*9f30*/  FMUL.FTZ R0, R36, c[0x0][0x320] ;  /* 0x0000c80024007a20 */ /* 0x004fc80000410000 */
[----:B------:R2:W4:Y:S02]  /*9f40*/  MUFU.TANH R20, R0 ;  /* 0x0000000000147308 */ /* 0x0005240000002400 */
[----:B--2---:R-:W-:-:S06]  /*9f50*/  FMUL.FTZ R0, R37, c[0x0][0x320] ;  /* 0x0000c80025007a20 */ /* 0x004fcc0000410000 */
[----:B------:R2:W1:Y:S02]  /*9f60*/  MUFU.TANH R19, R0 ;  /* 0x0000000000137308 */ /* 0x0004640000002400 */
        /* <DEDUP_REMOVED lines=18> */
[----:B--2---:R-:W-:Y:S01]  /*a090*/  IADD3 R0, R23, R3, RZ ;  /* 0x0000000317007210 */ /* 0x004fe20007ffe0ff */
[----:B------:R-:W-:Y:S05]  /*a0a0*/  @!P0 BRA `(.L_x_1275) ;  /* 0x0000013000008947 */ /* 0x000fea0003800000 */
[----:B-1-34-:R-:W2:Y:S01]  /*a0b0*/  LDL R4, [R1+0x8c] ;  /* 0x00008c0001047983 */ /* 0x01aea20000100800 */
[----:B------:R-:W-:Y:S01]  /*a0c0*/  BSSY B0, `(.L_x_1276) ;  /* 0x000000d000007945 */ /* 0x000fe20003800000 */
[----:B--2---:R-:W-:-:S04]  /*a0d0*/  IADD3 R3, -R4, R5, R3 ;  /* 0x0000000504037210 */ /* 0x004fc80007ffe103 */
[----:B------:R-:W-:-:S13]  /*a0e0*/  ISETP.GT.AND P0, PT, R3, -0x1, PT ;  /* 0xffffffff0300780c */ /* 0x000fda0003f04270 */
[----:B------:R-:W-:Y:S05]  /*a0f0*/  @P0 BRA `(.L_x_1277) ;  /* 0x0000006000000947 */ /* 0x000fea0003800000 */
[----:B------:R-:W-:Y:S02]  /*a100*/  ISETP.NE.AND P0, PT, R51, c[0x0][0x32c], PT ;  /* 0x0000cb0033007a0c */ /* 0x000fe40003f05270 */
[----:B------:R-:W-:-:S11]  /*a110*/  LOP3.LUT R3, RZ, R3, RZ, 0x33, !PT ;  /* 0x00000003ff037212 */ /* 0x000fd600078e33ff */
[----:B------:R-:W-:-:S05]  /*a120*/  @P0 IMAD.HI.U32 R4, R3, c[0x0][0x330], RZ ;  /* 0x0000cc0003040a27 */ /* 0x000fca00078e00ff */
[----:B------:R-:W-:-:S04]  /*a130*/  @P0 SHF.R.U32.HI R3, RZ, c[0x0][0x334], R4 ;  /* 0x0000cd00ff030a19 */ /* 0x000fc80000011604 */
[----:B------:R-:W-:Y:S01]  /*a140*/  LOP3.LUT R3, RZ, R3, RZ, 0x33, !PT ;  /* 0x00000003ff037212 */ /* 0x000fe200078e33ff */
[----:B------:R-:W-:Y:S05]  /*a150*/  BRA `(.L_x_1278) ;  /* 0x0000003000007947 */ /* 0x000fea0003800000 */
.L_x_1277:
[----:B------:R-:W-:-:S13]  /*a160*/  ISETP.NE.AND P0, PT, R51, c[0x0][0x32c], PT ;  /* 0x0000cb0033007a0c */ /* 0x000fda0003f05270 */
[----:B------:R-:W-:-:S05]  /*a170*/  @P0 IMAD.HI.U32 R4, R3, c[0x0][0x330], RZ ;  /* 0x0000cc0003040a27 */ /* 0x000fca00078e00ff */
[----:B------:R-:W-:Y:S02]  /*a180*/  @P0 SHF.R.U32.HI R3, RZ, c[0x0][0x334], R4 ;  /* 0x0000cd00ff030a19 */ /* 0x000fe40000011604 */
.L_x_1278:
[----:B------:R-:W-:Y:S05]  /*a190*/  BSYNC B0 ;  /* 0x0000000000007941 */ /* 0x000fea0003800000 */
.L_x_1276:
[----:B------:R-:W-:-:S05]  /*a1a0*/  IMAD R3, R3, c[0x0][0x32c], R25 ;  /* 0x0000cb0003037a24 */ /* 0x000fca00078e0219 */
[----:B------:R-:W-:Y:S02]  /*a1b0*/  IADD3 R4, R3, c[0x0][0x32c], RZ ;  /* 0x0000cb0003047a10 */ /* 0x000fe40007ffe0ff */
[----:B------:R-:W-:Y:S02]  /*a1c0*/  IMNMX R0, R0, R3, !PT ;  /* 0x0000000300007217 */ /* 0x000fe40007800200 */
[----:B------:R-:W-:Y:S02]  /*a1d0*/  IMNMX R2, R2, R4, PT ;  /* 0x0000000402027217 */ /* 0x000fe40003800200 */
.L_x_1275:
[----:B-1-34-:R-:W-:Y:S02]  /*a1e0*/  ISETP.GE.AND P0, PT, R121, 0x2, PT ;  /* 0x000000027900780c */ /* 0x01afe40003f06270 */
[----:B------:R-:W-:Y:S02]  /*a1f0*/  LOP3.LUT R229, R229, 0xfffffff7, RZ, 0xc0, !PT ;  /* 0xfffffff7e5e57812 */ /* 0x000fe400078ec0ff */
[C---:B------:R-:W-:Y:S02]  /*a200*/  ISETP.GE.AND P1, PT, R121.reuse, 0x9, PT ;  /* 0x000000097900780c */ /* 0x040fe40003f26270 */
[----:B------:R-:W-:-:S02]  /*a210*/  ISETP.GE.AND P6, PT, R121, 0x19, PT ;  /* 0x000000197900780c */ /* 0x000fc40003fc6270 */
[C---:B------:R-:W-:Y:S02]  /*a220*/  ISETP.GE.AND P5, PT, R121.reuse, 0x1a, PT ;  /* 0x0000001a7900780c */ /* 0x040fe40003fa6270 */
[C---:B------:R-:W-:Y:S02]  /*a230*/  ISETP.GE.AND P4, PT, R121.reuse, 0x21, PT ;  /* 0x000000217900780c */ /* 0x040fe40003f86270 */
[----:B------:R-:W-:Y:S02]  /*a240*/  ISETP.GE.AND P3, PT, R121, 0x29, PT ;  /* 0x000000297900780c */ /* 0x000fe40003f66270 */
[----:B------:R-:W-:Y:S02]  /*a250*/  @P0 LOP3.LUT R229, R229, 0x8, RZ, 0xfc, !PT ;  /* 0x00000008e5e50812 */ /* 0x000fe400078efcff */
[----:B------:R-:W-:Y:S02]  /*a260*/  ISETP.GT.AND P0, PT, R0, 0x1, !P0 ;  /* 0x000000010000780c */ /* 0x000fe40004704270 */
[----:B------:R-:W-:-:S02]  /*a270*/  LOP3.LUT R229, R229, 0xffffffef, RZ, 0xc0, !PT ;  /* 0xffffffefe5e57812 */ /* 0x000fc400078ec0ff */
[----:B------:R-:W-:Y:S02]  /*a280*/  ISETP.LT.OR P0, PT, R2, 0x2, P0 ;  /* 0x000000020200780c */ /* 0x000fe40000701670 */
[----:B------:R-:W-:Y:S02]  /*a290*/  @P1 LOP3.LUT R229, R229, 0x10, RZ, 0xfc, !PT ;  /* 0x00000010e5e51812 */ /* 0x000fe400078efcff */
[----:B------:R-:W-:Y:S02]  /*a2a0*/  FSEL R52, R11, -INF , !P0 ;  /* 0xff8000000b347808 */ /* 0x000fe40004000000 */
[----:B------:R-:W-:Y:S02]  /*a2b0*/  ISETP.GT.AND P0, PT, R0, 0x8, !P1 ;  /* 0x000000080000780c */ /* 0x000fe40004f04270 */
[----:B------:R-:W-:Y:S02]  /*a2c0*/  ISETP.GE.AND P1, PT, R121, 0xa, PT ;  /* 0x0000000a7900780c */ /* 0x000fe40003f26270 */
[----:B------:R-:W-:-:S02]  /*a2d0*/  ISETP.LT.OR P0, PT, R2, 0x9, P0 ;  /* 0x000000090200780c */ /* 0x000fc40000701670 */
[----:B------:R-:W-:Y:S02]  /*a2e0*/  LOP3.LUT R229, R229, 0xfffffffb, RZ, 0xc0, !PT ;  /* 0xfffffffbe5e57812 */ /* 0x000fe400078ec0ff */
[----:B------:R-:W-:Y:S02]  /*a2f0*/  FSEL R62, R7, -INF , !P0 ;  /* 0xff800000073e7808 */ /* 0x000fe40004000000 */
[----:B------:R-:W-:Y:S02]  /*a300*/  ISETP.GT.AND P0, PT, R0, 0x9, !P1 ;  /* 0x000000090000780c */ /* 0x000fe40004f04270 */
[----:B------:R-:W-:Y:S02]  /*a310*/  ISETP.GE.AND P2, PT, R121, 0x1, PT ;  /* 0x000000017900780c */ /* 0x000fe40003f46270 */
[----:B------:R-:W-:Y:S02]  /*a320*/  ISETP.LT.OR P0, PT, R2, 0xa, P0 ;  /* 0x0000000a0200780c */ /* 0x000fe40000701670 */
[----:B------:R-:W-:-:S02]  /*a330*/  @P1 LOP3.LUT R229, R229, 0x4, RZ, 0xfc, !PT ;  /* 0x00000004e5e51812 */ /* 0x000fc400078efcff */
[----:B------:R-:W-:Y:S02]  /*a340*/  ISETP.GE.AND P1, PT, R121, 0x11, PT ;  /* 0x000000117900780c */ /* 0x000fe40003f26270 */
[----:B------:R-:W-:Y:S02]  /*a350*/  FSEL R61, R21, -INF , !P0 ;  /* 0xff800000153d7808 */ /* 0x000fe40004000000 */
[----:B------:R-:W-:Y:S02]  /*a360*/  LOP3.LUT R229, R229, 0xfffffffd, RZ, 0xc0, !PT ;  /* 0xfffffffde5e57812 */ /* 0x000fe400078ec0ff */
[----:B------:R-:W-:-:S04]  /*a370*/  ISETP.GT.AND P0, PT, R0, 0x10, !P1 ;  /* 0x000000100000780c */ /* 0x000fc80004f04270 */
[----:B------:R-:W-:-:S03]  /*a380*/  ISETP.LT.OR P0, PT, R2, 0x11, P0 ;  /* 0x000000110200780c */ /* 0x000fc60000701670 */
[----:B------:R-:W-:Y:S02]  /*a390*/  @P1 LOP3.LUT R229, R229, 0x2, RZ, 0xfc, !PT ;  /* 0x00000002e5e51812 */ /* 0x000fe400078efcff */
[----:B------:R-:W-:Y:S02]  /*a3a0*/  ISETP.GE.AND P1, PT, R121, 0x12, PT ;  /* 0x000000127900780c */ /* 0x000fe40003f26270 */
[----:B------:R-:W-:Y:S02]  /*a3b0*/  FSEL R60, R20, -INF , !P0 ;  /* 0xff800000143c7808 */ /* 0x000fe40004000000 */
[----:B------:R-:W-:Y:S02]  /*a3c0*/  ISETP.GT.AND P0, PT, R0, 0x11, !P1 ;  /* 0x000000110000780c */ /* 0x000fe40004f04270 */
[----:B------:R-:W-:Y:S02]  /*a3d0*/  LOP3.LUT R229, R229, 0xfffffffe, RZ, 0xc0, !PT ;  /* 0xfffffffee5e57812 */ /* 0x000fe400078ec0ff */
[----:B------:R-:W-:-:S04]  /*a3e0*/  ISETP.LT.OR P0, PT, R2, 0x12, P0 ;  /* 0x000000120200780c */ /* 0x000fc80000701670 */
[----:B------:R-:W-:Y:S02]  /*a3f0*/  FSEL R59, R19, -INF , !P0 ;  /* 0xff800000133b7808 */ /* 0x000fe40004000000 */
[----:B------:R-:W-:Y:S02]  /*a400*/  ISETP.GT.AND P0, PT, R0, 0x18, !P6 ;  /* 0x000000180000780c */ /* 0x000fe40007704270 */
[----:B------:R-:W-:Y:S02]  /*a410*/  @P1 LOP3.LUT R229, R229, 0x1, RZ, 0xfc, !PT ;  /* 0x00000001e5e51812 */ /* 0x000fe400078efcff */
[----:B------:R-:W-:Y:S02]  /*a420*/  ISETP.LT.OR P0, PT, R2, 0x19, P0 ;  /* 0x000000190200780c */ /* 0x000fe40000701670 */
[----:B------:R-:W-:Y:S02]  /*a430*/  ISETP.GE.AND P1, PT, R121, 0x22, PT ;  /* 0x000000227900780c */ /* 0x000fe40003f26270 */
[----:B------:R-:W-:-:S02]  /*a440*/  FSEL R58, R18, -INF , !P0 ;  /* 0xff800000123a7808 */ /* 0x000fc40004000000 */
[----:B------:R-:W-:Y:S02]  /*a450*/  ISETP.GT.AND P0, PT, R0, 0x19, !P5 ;  /* 0x000000190000780c */ /* 0x000fe40006f04270 */
[----:B------:R-:W-:Y:S02]  /*a460*/  LOP3.LUT R229, R229, 0xffffffdf, RZ, 0xc0, !PT ;  /* 0xffffffdfe5e57812 */ /* 0x000fe400078ec0ff */
        /* <DEDUP_REMOVED lines=11> */
[----:B------:R-:W-:-:S04]  /*a520*/  ISETP.GT.AND P0, PT, R0, RZ, !P2 ;  /* 0x000000ff0000720c */ /* 0x000fc80005704270 */
[----:B------:R-:W-:-:S04]  /*a530*/  ISETP.LT.OR P0, PT, R2, 0x1, P0 ;  /* 0x000000010200780c */ /* 0x000fc80000701670 */
[----:B------:R-:W-:Y:S02]  /*a540*/  FSEL R50, R12, -INF , !P0 ;  /* 0xff8000000c327808 */ /* 0x000fe40004000000 */
[----:B------:R-:W-:-:S13]  /*a550*/  ISETP.GE.AND P0, PT, R121, 0x2a, PT ;  /* 0x0000002a7900780c */ /* 0x000fda0003f06270 */
[----:B------:R-:W-:Y:S02]  /*a560*/  @P0 LOP3.LUT R229, R229, 0x20, RZ, 0xfc, !PT ;  /* 0x00000020e5e50812 */ /* 0x000fe400078efcff */
[----:B------:R-:W-:-:S04]  /*a570*/  ISETP.GT.AND P0, PT, R0, 0x29, !P0 ;  /* 0x000000290000780c */ /* 0x000fc80004704270 */
[----:B------:R-:W-:-:S04]  /*a580*/  ISETP.LT.OR P0, PT, R2, 0x2a, P0 ;  /* 0x0000002a0200780c */ /* 0x000fc80000701670 */
[----:B------:R-:W-:Y:S01]  /*a590*/  FSEL R53, R13, -INF , !P0 ;  /* 0xff8000000d357808 */ /* 0x000fe20004000000 */
[----:B------:R-:W-:Y:S06]  /*a5a0*/  BRA.DIV ~URZ, `(.L_x_1279) ;  /* 0x000157227f007947 */ /* 0x000fec000b800000 */
[----:B------:R1:W2:Y:S02]  /*a5b0*/  SHFL.IDX PT, R3, R6, 0x1, 0x1c1f ;  /* 0x003c1f0006037f89 */ /* 0x0002a400000e0000 */
.L_x_1440:
[----:B------:R-:W-:Y:S01]  /*a5c0*/  FMUL.FTZ R0, R47, c[0x0][0x320] ;  /* 0x0000c8002f007a20 */ /* 0x000fe20000410000 */
[----:B------:R-:W-:Y:S02]  /*a5d0*/  ISETP.LE.AND P0, PT, R51, c[0x0][0x32c], PT ;  /* 0x0000cb0033007a0c */ /* 0x000fe40003f03270 */
[----:B--2---:R-:W-:Y:S01]  /*a5e0*/  IADD3 R2, R22, R3, RZ ;  /* 0x0000000316027210 */ /* 0x004fe20007ffe0ff */
[----:B------:R2:W3:Y:S03]  /*a5f0*/  MUFU.TANH R21, R0 ;  /* 0x0000000000157308 */ /* 0x0004e60000002400 */
[----:B------:R-:W-:Y:S01]  /*a600*/  IMNMX R2, R24, R2, PT ;  /* 0x0000000218027217 */ /* 0x000fe20003800200 */
        /* <DEDUP_REMOVED lines=36> */
.L_x_1282:
[----:B------:R-:W-:-:S04]  /*a850*/  MOV R4, 0x1 ;  /* 0x0000000100047802 */ /* 0x000fc80000000f00 */
[----:B------:R-:W-:-:S13]  /*a860*/  ISETP.NE.AND P0, PT, R4, c[0x0][0x32c], PT ;  /* 0x0000cb0004007a0c */ /* 0x000fda0003f05270 */
[----:B------:R-:W-:-:S05]  /*a870*/  @P0 IMAD.HI.U32 R4, R3, c[0x0][0x330], RZ ;  /* 0x0000cc0003040a27 */ /* 0x000fca00078e00ff */
[----:B------:R-:W-:Y:S02]  /*a880*/  @P0 SHF.R.U32.HI R3, RZ, c[0x0][0x334], R4 ;  /* 0x0000cd00ff030a19 */ /* 0x000fe40000011604 */
.L_x_1283:
[----:B------:R-:W-:Y:S05]  /*a890*/  BSYNC B0 ;  /* 0x0000000000007941 */ /* 0x000fea0003800000 */
.L_x_1281:
[----:B------:R-:W-:-:S05]  /*a8a0*/  IMAD R3, R3, c[0x0][0x32c], R25 ;  /* 0x0000cb0003037a24 */ /* 0x000fca00078e0219 */
[----:B------:R-:W-:Y:S02]  /*a8b0*/  IADD3 R4, R3, c[0x0][0x32c], RZ ;  /* 0x0000cb0003047a10 */ /* 0x000fe40007ffe0ff */
[----:B------:R-:W-:Y:S02]  /*a8c0*/  IMNMX R0, R0, R3, !PT ;  /* 0x0000000300007217 */ /* 0x000fe40007800200 */
[----:B------:R-:W-:Y:S02]  /*a8d0*/  IMNMX R2, R2, R4, PT ;  /* 0x0000000402027217 */ /* 0x000fe40003800200 */
.L_x_1280:
[----:B-1-34-:R-:W-:-:S04]  /*a8e0*/  LOP3.LUT P0, RZ, R229, 0x8, RZ, 0xc0, !PT ;  /* 0x00000008e5ff7812 */ /* 0x01afc8000780c0ff */
[----:B------:R-:W-:-:S04]  /*a8f0*/  ISETP.GT.AND P0, PT, R0, 0x1, !P0 ;  /* 0x000000010000780c */ /* 0x000fc80004704270 */
[----:B------:R-:W-:-:S04]  /*a900*/  ISETP.LT.OR P0, PT, R2, 0x2, P0 ;  /* 0x000000020200780c */ /* 0x000fc80000701670 */
[----:B------:R-:W-:Y:S02]  /*a910*/  FSEL R39, R14, -INF , !P0 ;  /* 0xff8000000e277808 */ /* 0x000fe40004000000 */
[----:B------:R-:W-:-:S04]  /*a920*/  LOP3.LUT P0, RZ, R229, 0x10, RZ, 0xc0, !PT ;  /* 0x00000010e5ff7812 */ /* 0x000fc8000780c0ff */
        /* <DEDUP_REMOVED lines=33> */
[----:B------:R-:W-:-:S04]  /*ab40*/  LOP3.LUT P0, RZ, R229, 0x20, RZ, 0xc0, !PT ;  /* 0x00000020e5ff7812 */ /* 0x000fc8000780c0ff */
[----:B------:R-:W-:-:S04]  /*ab50*/  ISETP.GT.AND P0, PT, R0, 0x29, !P0 ;  /* 0x000000290000780c */ /* 0x000fc80004704270 */
[----:B------:R-:W-:-:S04]  /*ab60*/  ISETP.LT.OR P0, PT, R2, 0x2a, P0 ;  /* 0x0000002a0200780c */ /* 0x000fc80000701670 */
[----:B------:R-:W-:Y:S01]  /*ab70*/  FSEL R40, R18, -INF , !P0 ;  /* 0xff80000012287808 */ /* 0x000fe20004000000 */
[----:B------:R-:W-:Y:S06]  /*ab80*/  BRA.DIV ~URZ, `(.L_x_1284) ;  /* 0x000151d27f007947 */ /* 0x000fec000b800000 */
[----:B------:R1:W2:Y:S02]  /*ab90*/  SHFL.IDX PT, R3, R6, 0x2, 0x1c1f ;  /* 0x005c1f0006037f89 */ /* 0x0002a400000e0000 */
.L_x_1441:
        /* <DEDUP_REMOVED lines=41> */
.L_x_1287:
[----:B------:R-:W-:-:S04]  /*ae30*/  MOV R4, 0x1 ;  /* 0x0000000100047802 */ /* 0x000fc80000000f00 */
[----:B------:R-:W-:-:S13]  /*ae40*/  ISETP.NE.AND P0, PT, R4, c[0x0][0x32c], PT ;  /* 0x0000cb0004007a0c */ /* 0x000fda0003f05270 */
[----:B------:R-:W-:-:S05]  /*ae50*/  @P0 IMAD.HI.U32 R4, R3, c[0x0][0x330], RZ ;  /* 0x0000cc0003040a27 */ /* 0x000fca00078e00ff */
[----:B------:R-:W-:Y:S02]  /*ae60*/  @P0 SHF.R.U32.HI R3, RZ, c[0x0][0x334], R4 ;  /* 0x0000cd00ff030a19 */ /* 0x000fe40000011604 */
.L_x_1288:
[----:B------:R-:W-:Y:S05]  /*ae70*/  BSYNC B0 ;  /* 0x0000000000007941 */ /* 0x000fea0003800000 */
.L_x_1286:
[----:B------:R-:W-:-:S05]  /*ae80*/  IMAD R3, R3, c[0x0][0x32c], R25 ;  /* 0x0000cb0003037a24 */ /* 0x000fca00078e0219 */
[----:B------:R-:W-:Y:S02]  /*ae90*/  IADD3 R4, R3, c[0x0][0x32c], RZ ;  /* 0x0000cb0003047a10 */ /* 0x000fe40007ffe0ff */
[----:B------:R-:W-:Y:S02]  /*aea0*/  IMNMX R0, R0, R3, !PT ;  /* 0x0000000300007217 */ /* 0x000fe40007800200 */
[----:B------:R-:W-:Y:S02]  /*aeb0*/  IMNMX R2, R2, R4, PT ;  /* 0x0000000402027217 */ /* 0x000fe40003800200 */
.L_x_1285:
        /* <DEDUP_REMOVED lines=44> */
.L_x_1442:
        /* <DEDUP_REMOVED lines=26> */
[----:B-1----:R1:W2:Y:S02]  /*b320*/  MUFU.TANH R6, R0 ;  /* 0x0000000000067308 */ /* 0x0022a40000002400 */
[----:B-1----:R-:W-:Y:S01]  /*b330*/  IADD3 R0, R23, R3, RZ ;  /* 0x0000000317007210 */ /* 0x002fe20007ffe0ff */
[----:B------:R-:W-:Y:S05]  /*b340*/  @!P0 BRA `(.L_x_1290) ;  /* 0x0000015000008947 */ /* 0x000fea0003800000 */
[----:B--234-:R-:W2:Y:S01]  /*b350*/  LDL R4, [R1+0x8c] ;  /* 0x00008c0001047983 */ /* 0x01cea20000100800 */
        /* <DEDUP_REMOVED lines=11> */
.L_x_1292:
[----:B------:R-:W-:-:S04]  /*b410*/  MOV R4, 0x1 ;  /* 0x0000000100047802 */ /* 0x000fc80000000f00 */
[----:B------:R-:W-:-:S13]  /*b420*/  ISETP.NE.AND P0, PT, R4, c[0x0][0x32c], PT ;  /* 0x0000cb0004007a0c */ /* 0x000fda0003f05270 */
[----:B------:R-:W-:-:S05]  /*b430*/  @P0 IMAD.HI.U32 R4, R3, c[0x0][0x330], RZ ;  /* 0x0000cc0003040a27 */ /* 0x000fca00078e00ff */
[----:B------:R-:W-:Y:S02]  /*b440*/  @P0 SHF.R.U32.HI R3, RZ, c[0x0][0x334], R4 ;  /* 0x0000cd00ff030a19 */ /* 0x000fe40000011604 */
.L_x_1293:
[----:B------:R-:W-:Y:S05]  /*b450*/  BSYNC B0 ;  /* 0x0000000000007941 */ /* 0x000fea0003800000 */
.L_x_1291:
[----:B------:R-:W-:-:S05]  /*b460*/  IMAD R3, R3, c[0x0][0x32c], R25 ;  /* 0x0000cb0003037a24 */ /* 0x000fca00078e0219 */
[----:B------:R-:W-:Y:S02]  /*b470*/  IADD3 R4, R3, c[0x0][0x32c], RZ ;  /* 0x0000cb0003047a10 */ /* 0x000fe40007ffe0ff */
[----:B------:R-:W-:Y:S02]  /*b480*/  IMNMX R0, R0, R3, !PT ;  /* 0x0000000300007217 */ /* 0x000fe40007800200 */
[----:B------:R-:W-:Y:S02]  /*b490*/  IMNMX R2, R2, R4, PT ;  /* 0x0000000402027217 */ /* 0x000fe40003800200 */
.L_x_1290:
[----:B--234-:R-:W-:Y:S02]  /*b4a0*/  LOP3.LUT P0, RZ, R229, 0x8, RZ, 0xc0, !PT ;  /* 0x00000008e5ff7812 */ /* 0x01cfe4000780c0ff */
[C---:B------:R-:W-:Y:S02]  /*b4b0*/  ISETP.GT.AND P1, PT, R0.reuse, 0x21, !P1 ;  /* 0x000000210000780c */ /* 0x040fe40004f24270 */
[C---:B------:R-:W-:Y:S02]  /*b4c0*/  ISETP.GT.AND P0, PT, R0.reuse, 0x1, !P0 ;  /* 0x000000010000780c */ /* 0x040fe40004704270 */
[----:B------:R-:W-:-:S02]  /*b4d0*/  ISETP.GT.AND P2, PT, R0, RZ, !P2 ;  /* 0x000000ff0000720c */ /* 0x000fc40005744270 */
[C---:B------:R-:W-:Y:S02]  /*b4e0*/  ISETP.LT.OR P0, PT, R2.reuse, 0x2, P0 ;  /* 0x000000020200780c */ /* 0x040fe40000701670 */
[----:B------:R-:W-:Y:S02]  /*b4f0*/  ISETP.LT.OR P2, PT, R2, 0x1, P2 ;  /* 0x000000010200780c */ /* 0x000fe40001741670 */
[----:B------:R-:W-:Y:S02]  /*b500*/  FSEL R13, R13, -INF , !P0 ;  /* 0xff8000000d0d7808 */ /* 0x000fe40004000000 */
[----:B------:R-:W-:Y:S02]  /*b510*/  LOP3.LUT P0, RZ, R229, 0x10, RZ, 0xc0, !PT ;  /* 0x00000010e5ff7812 */ /* 0x000fe4000780c0ff */
[----:B------:R-:W-:Y:S02]  /*b520*/  FMNMX.FTZ R3, R50, R52, !PT ;  /* 0x0000003432037209 */ /* 0x000fe40007810000 */
[----:B------:R-:W-:-:S02]  /*b530*/  ISETP.GT.AND P0, PT, R0, 0x8, !P0 ;  /* 0x000000080000780c */ /* 0x000fc40004704270 */
[----:B------:R-:W-:Y:S02]  /*b540*/  FSEL R12, R12, -INF , !P2 ;  /* 0xff8000000c0c7808 */ /* 0x000fe40005000000 */
[----:B------:R-:W-:Y:S02]  /*b550*/  ISETP.LT.OR P0, PT, R2, 0x9, P0 ;  /* 0x000000090200780c */ /* 0x000fe40000701670 */
[----:B------:R-:W-:Y:S02]  /*b560*/  FMNMX.FTZ R4, R62, R3, !PT ;  /* 0x000000033e047209 */ /* 0x000fe40007810000 */
[----:B------:R-:W-:Y:S02]  /*b570*/  FSEL R21, R11, -INF , !P0 ;  /* 0xff8000000b157808 */ /* 0x000fe40004000000 */
[----:B------:R-:W-:Y:S02]  /*b580*/  LOP3.LUT P0, RZ, R229, 0x4, RZ, 0xc0, !PT ;  /* 0x00000004e5ff7812 */ /* 0x000fe4000780c0ff */
[----:B------:R-:W-:-:S02]  /*b590*/  FMNMX.FTZ R4, R61, R4, !PT ;  /* 0x000000043d047209 */ /* 0x000fc40007810000 */
[----:B------:R-:W-:Y:S02]  /*b5a0*/  ISETP.GT.AND P0, PT, R0, 0x9, !P0 ;  /* 0x000000090000780c */ /* 0x000fe40004704270 */
[----:B------:R-:W-:Y:S02]  /*b5b0*/  FMNMX.FTZ R4, R60, R4, !PT ;  /* 0x000000043c047209 */ /* 0x000fe40007810000 */
[----:B------:R-:W-:Y:S02]  /*b5c0*/  ISETP.LT.OR P0, PT, R2, 0xa, P0 ;  /* 0x0000000a0200780c */ /* 0x000fe40000701670 */
[----:B------:R-:W-:Y:S02]  /*b5d0*/  FMNMX.FTZ R4, R59, R4, !PT ;  /* 0x000000043b047209 */ /* 0x000fe40007810000 */
[----:B------:R-:W-:Y:S02]  /*b5e0*/  FSEL R11, R7, -INF , !P0 ;  /* 0xff800000070b7808 */ /* 0x000fe40004000000 */
[----:B------:R-:W-:-:S02]  /*b5f0*/  LOP3.LUT P0, RZ, R229, 0x2, RZ, 0xc0, !PT ;  /* 0x00000002e5ff7812 */ /* 0x000fc4000780c0ff */
[----:B------:R-:W-:Y:S02]  /*b600*/  FMNMX.FTZ R4, R58, R4, !PT ;  /* 0x000000043a047209 */ /* 0x000fe40007810000 */
[----:B------:R-:W-:Y:S02]  /*b610*/  ISETP.GT.AND P0, PT, R0, 0x10, !P0 ;  /* 0x000000100000780c */ /* 0x000fe40004704270 */
[----:B------:R-:W-:Y:S02]  /*b620*/  FMNMX.FTZ R4, R57, R4, !PT ;  /* 0x0000000439047209 */ /* 0x000fe40007810000 */
[----:B------:R-:W-:Y:S02]  /*b630*/  ISETP.LT.OR P0, PT, R2, 0x11, P0 ;  /* 0x000000110200780c */ /* 0x000fe40000701670 */
[----:B------:R-:W-:Y:S02]  /*b640*/  FMNMX.FTZ R4, R56, R4, !PT ;  /* 0x0000000438047209 */ /* 0x000fe40007810000 */
[----:B------:R-:W-:-:S02]  /*b650*/  FSEL R17, R17, -INF , !P0 ;  /* 0xff80000011117808 */ /* 0x000fc40004000000 */
[----:B------:R-:W-:Y:S02]  /*b660*/  LOP3.LUT P0, RZ, R229, 0x1, RZ, 0xc0, !PT ;  /* 0x00000001e5ff7812 */ /* 0x000fe4000780c0ff */
[----:B------:R-:W-:Y:S02]  /*b670*/  FMNMX.FTZ R4, R55, R4, !PT ;  /* 0x0000000437047209 */ /* 0x000fe40007810000 */
[----:B------:R-:W-:Y:S02]  /*b680*/  ISETP.GT.AND P0, PT, R0, 0x11, !P0 ;  /* 0x000000110000780c */ /* 0x000fe40004704270 */
[----:B------:R-:W-:Y:S02]  /*b690*/  FMNMX.FTZ R4, R54, R4, !PT ;  /* 0x0000000436047209 */ /* 0x000fe40007810000 */
[----:B------:R-:W-:-:S04]  /*b6a0*/  ISETP.LT.OR P0, PT, R2, 0x12, P0 ;  /* 0x000000120200780c */ /* 0x000fc80000701670 */
[----:B------:R-:W-:Y:S02]  /*b6b0*/  FSEL R14, R14, -INF , !P0 ;  /* 0xff8000000e0e7808 */ /* 0x000fe40004000000 */
[----:B------:R-:W-:Y:S02]  /*b6c0*/  ISETP.GT.AND P0, PT, R0, 0x18, !P6 ;  /* 0x000000180000780c */ /* 0x000fe40007704270 */
[----:B------:R-:W-:Y:S02]  /*b6d0*/  LOP3.LUT P6, RZ, R229, 0x20, RZ, 0xc0, !PT ;  /* 0x00000020e5ff7812 */ /* 0x000fe400078cc0ff */
[----:B------:R-:W-:-:S04]  /*b6e0*/  ISETP.LT.OR P0, PT, R2, 0x19, P0 ;  /* 0x000000190200780c */ /* 0x000fc80000701670 */
[----:B------:R-:W-:Y:S02]  /*b6f0*/  FSEL R22, R6, -INF , !P0 ;  /* 0xff80000006167808 */ /* 0x000fe40004000000 */
[----:B------:R-:W-:-:S04]  /*b700*/  ISETP.GT.AND P0, PT, R0, 0x19, !P5 ;  /* 0x000000190000780c */ /* 0x000fc80006f04270 */
[----:B------:R-:W-:-:S04]  /*b710*/  ISETP.LT.OR P0, PT, R2, 0x1a, P0 ;  /* 0x0000001a0200780c */ /* 0x000fc80000701670 */
[----:B------:R-:W-:Y:S02]  /*b720*/  FSEL R15, R15, -INF , !P0 ;  /* 0xff8000000f0f7808 */ /* 0x000fe40004000000 */
[----:B------:R-:W-:Y:S02]  /*b730*/  ISETP.GT.AND P0, PT, R0, 0x20, !P4 ;  /* 0x000000200000780c */ /* 0x000fe40006704270 */
[C---:B------:R-:W-:Y:S02]  /*b740*/  ISETP.LT.OR P4, PT, R2.reuse, 0x22, P1 ;  /* 0x000000220200780c */ /* 0x040fe40000f81670 */
[----:B------:R-:W-:Y:S02]  /*b750*/  ISETP.LT.OR P0, PT, R2, 0x21, P0 ;  /* 0x000000210200780c */ /* 0x000fe40000701670 */
[----:B------:R-:W-:Y:S02]  /*b760*/  FSEL R18, R18, -INF , !P4 ;  /* 0xff80000012127808 */ /* 0x000fe40006000000 */
[----:B------:R-:W-:-:S02]  /*b770*/  FSEL R16, R16, -INF , !P0 ;  /* 0xff80000010107808 */ /* 0x000fc40004000000 */
[C---:B------:R-:W-:Y:S02]  /*b780*/  ISETP.GT.AND P0, PT, R0.reuse, 0x28, !P3 ;  /* 0x000000280000780c */ /* 0x040fe40005f04270 */
[----:B------:R-:W-:Y:S02]  /*b790*/  ISETP.GT.AND P3, PT, R0, 0x29, !P6 ;  /* 0x000000290000780c */ /* 0x000fe40007764270 */
[C---:B------:R-:W-:Y:S02]  /*b7a0*/  ISETP.LT.OR P1, PT, R2.reuse, 0x29, P0 ;  /* 0x000000290200780c */ /* 0x040fe40000721670 */
[----:B------:R-:W-:Y:S02]  /*b7b0*/  ISETP.LT.OR P0, PT, R2, 0x2a, P3 ;  /* 0x0000002a0200780c */ /* 0x000fe40001f01670 */
        /* <DEDUP_REMOVED lines=25> */
[----:B------:R-:W-:-:S02]  /*b950*/  FSEL R20, R20, -INF , !P1 ;  /* 0xff80000014147808 */ /* 0x000fc40004800000 */
[----:B------:R-:W-:Y:S02]  /*b960*/  FMNMX.FTZ R3, R42, R3, !PT ;  /* 0x000000032a037209 */ /* 0x000fe40007810000 */
[----:B------:R-:W-:Y:S02]  /*b970*/  FMNMX.FTZ R0, R18, R0, !PT ;  /* 0x0000000012007209 */ /* 0x000fe40007810000 */
[----:B------:R-:W-:Y:S02]  /*b980*/  FMNMX.FTZ R141, R37, R2, !PT ;  /* 0x00000002258d7209 */ /* 0x000fe40007810000 */
[----:B------:R-:W-:Y:S02]  /*b990*/  FSEL R19, R19, -INF , !P0 ;  /* 0xff80000013137808 */ /* 0x000fe40004000000 */
[----:B------:R-:W-:Y:S02]  /*b9a0*/  FMNMX.FTZ R3, R41, R3, !PT ;  /* 0x0000000329037209 */ /* 0x000fe40007810000 */
[----:B------:R-:W-:-:S02]  /*b9b0*/  FMNMX.FTZ R2, R20, R0, !PT ;  /* 0x0000000014027209 */ /* 0x000fc40007810000 */
[----:B------:R-:W-:Y:S02]  /*b9c0*/  FMNMX.FTZ R0, R53, R4, !PT ;  /* 0x0000000435007209 */ /* 0x000fe40007810000 */
[----:B------:R-:W-:Y:S02]  /*b9d0*/  FMNMX.FTZ R140, R40, R3, !PT ;  /* 0x00000003288c7209 */ /* 0x000fe40007810000 */
[----:B------:R-:W-:Y:S02]  /*b9e0*/  FMNMX.FTZ R141, R28, R141, !PT ;  /* 0x0000008d1c8d7209 */ /* 0x000fe40007810000 */
[----:B------:R-:W-:Y:S01]  /*b9f0*/  FMNMX.FTZ R6, R19, R2, !PT ;  /* 0x0000000213067209 */ /* 0x000fe20007810000 */
[----:B------:R-:W-:Y:S05]  /*ba00*/  BRA.DIV ~URZ, `(.L_x_1294) ;  /* 0x000144727f007947 */ /* 0x000fea000b800000 */
[----:B------:R1:W2:Y:S02]  /*ba10*/  SHFL.BFLY PT, R139, R0, 0x2, 0x1f ;  /* 0x0c401f00008b7f89 */ /* 0x0002a400000e0000 */
.L_x_1443:
[----:B--2---:R-:W-:Y:S01]  /*ba20*/  FMNMX.FTZ R139, R0, R139, !PT ;  /* 0x0000008b008b7209 */ /* 0x004fe20007810000 */
[----:B------:R-:W-:Y:S05]  /*ba30*/  BRA.DIV ~URZ, `(.L_x_1295) ;  /* 0x000144a27f007947 */ /* 0x000fea000b800000 */
[----:B-1----:R-:W1:Y:S04]  /*ba40*/  SHFL.BFLY PT, R0, R140, 0x2, 0x1f ;  /* 0x0c401f008c007f89 */ /* 0x002e6800000e0000 */
[----:B------:R-:W2:Y:S04]  /*ba50*/  SHFL.BFLY PT, R2, R141, 0x2, 0x1f ;  /* 0x0c401f008d027f89 */ /* 0x000ea800000e0000 */
[----:B------:R-:W3:Y:S01]  /*ba60*/  SHFL.BFLY PT, R4, R6, 0x2, 0x1f ;  /* 0x0c401f0006047f89 */ /* 0x000ee200000e0000 */
[----:B-1----:R-:W-:-:S03]  /*ba70*/  FMNMX.FTZ R140, R140, R0, !PT ;  /* 0x000000008c8c7209 */ /* 0x002fc60007810000 */
[----:B------:R-:W1:Y:S01]  /*ba80*/  SHFL.BFLY PT, R0, R139, 0x1, 0x1f ;  /* 0x0c201f008b007f89 */ /* 0x000e6200000e0000 */
[----:B--2---:R-:W-:-:S03]  /*ba90*/  FMNMX.FTZ R141, R141, R2, !PT ;  /* 0x000000028d8d7209 */ /* 0x004fc60007810000 */
[----:B------:R-:W2:Y:S01]  /*baa0*/  SHFL.BFLY PT, R2, R140, 0x1, 0x1f ;  /* 0x0c201f008c027f89 */ /* 0x000ea200000e0000 */
[----:B---3--:R-:W-:-:S03]  /*bab0*/  FMNMX.FTZ R6, R6, R4, !PT ;  /* 0x0000000406067209 */ /* 0x008fc60007810000 */
[----:B------:R-:W3:Y:S04]  /*bac0*/  SHFL.BFLY PT, R3, R141, 0x1, 0x1f ;  /* 0x0c201f008d037f89 */ /* 0x000ee800000e0000 */
[----:B------:R4:W4:Y:S01]  /*bad0*/  SHFL.BFLY PT, R7, R6, 0x1, 0x1f ;  /* 0x0c201f0006077f89 */ /* 0x00092200000e0000 */
[----:B-1----:R-:W-:Y:S02]  /*bae0*/  FMNMX.FTZ R139, R139, R0, !PT ;  /* 0x000000008b8b7209 */ /* 0x002fe40007810000 */
[----:B--2---:R-:W-:Y:S02]  /*baf0*/  FMNMX.FTZ R140, R140, R2, !PT ;  /* 0x000000028c8c7209 */ /* 0x004fe40007810000 */
[----:B---3--:R-:W-:Y:S02]  /*bb00*/  FMNMX.FTZ R141, R141, R3, !PT ;  /* 0x000000038d8d7209 */ /* 0x008fe40007810000 */
.L_x_1444:
[C---:B------:R-:W-:Y:S01]  /*bb10*/  FMUL.FTZ R0, R139.reuse, c[0x0][0x2d0] ;  /* 0x0000b4008b007a20 */ /* 0x040fe20000410000 */
[----:B------:R-:W-:Y:S01]  /*bb20*/  FSETP.NEU.FTZ.AND P0, PT, R139, -INF , PT ;  /* 0xff8000008b00780b */ /* 0x000fe20003f1d000 */
[----:B------:R-:W-:Y:S01]  /*bb30*/  FMUL.FTZ R3, R140, c[0x0][0x2d0] ;  /* 0x0000b4008c037a20 */ /* 0x000fe20000410000 */
[----:B----4-:R-:W-:Y:S01]  /*bb40*/  FMNMX.FTZ R7, R7, R6, !PT ;  /* 0x0000000607077209 */ /* 0x010fe20007810000 */
[----:B------:R-:W-:Y:S01]  /*bb50*/  WARPSYNC 0xffffffff ;  /* 0xffffffff00007948 */ /* 0x000fe20003800000 */
[----:B------:R-:W-:-:S02]  /*bb60*/  FSEL R0, R0, RZ, P0 ;  /* 0x000000ff00007208 */ /* 0x000fc40000000000 */
[----:B------:R-:W-:Y:S02]  /*bb70*/  FSETP.NEU.FTZ.AND P0, PT, R140, -INF , PT ;  /* 0xff8000008c00780b */ /* 0x000fe40003f1d000 */
[----:B------:R-:W-:Y:S01]  /*bb80*/  SHF.L.U32 R217, R10, 0x1, RZ ;  /* 0x000000010ad97819 */ /* 0x000fe200000006ff */
[----:B------:R-:W-:-:S04]  /*bb90*/  FFMA.FTZ R2, R50, c[0x0][0x2d0], -R0 ;  /* 0x0000b40032027a23 */ /* 0x000fc80000010800 */
[----:B------:R1:W-:Y:S02]  /*bba0*/  MUFU.EX2 R64, R2 ;  /* 0x0000000200407308 */ /* 0x0003e40000000800 */
[----:B-1----:R-:W-:-:S06]  /*bbb0*/  FFMA.FTZ R2, R52, c[0x0][0x2d0], -R0 ;  /* 0x0000b40034027a23 */ /* 0x002fcc0000010800 */
[----:B------:R1:W2:Y:S02]  /*bbc0*/  MUFU.EX2 R63, R2 ;  /* 0x00000002003f7308 */ /* 0x0002a40000000800 */
[----:B-1----:R-:W-:Y:S02]  /*bbd0*/  FFMA.FTZ R2, R62, c[0x0][0x2d0], -R0 ;  /* 0x0000b4003e027a23 */ /* 0x002fe40000010800 */
[----:B--2---:R-:W-:-:S04]  /*bbe0*/  FADD.FTZ R4, R64, R63 ;  /* 0x0000003f40047221 */ /* 0x004fc80000010000 */
[----:B------:R1:W2:Y:S02]  /*bbf0*/  MUFU.EX2 R62, R2 ;  /* 0x00000002003e7308 */ /* 0x0002a40000000800 */
[----:B-1----:R-:W-:Y:S02]  /*bc00*/  FFMA.FTZ R2, R61, c[0x0][0x2d0], -R0 ;  /* 0x0000b4003d027a23 */ /* 0x002fe40000010800 */
[----:B--2---:R-:W-:-:S04]  /*bc10*/  FADD.FTZ R4, R62, R4 ;  /* 0x000000043e047221 */ /* 0x004fc80000010000 */
[----:B------:R1:W-:Y:S02]  /*bc20*/  MUFU.EX2 R61, R2 ;  /* 0x00000002003d7308 */ /* 0x0003e40000000800 */
[----:B-1----:R-:W-:-:S06]  /*bc30*/  FFMA.FTZ R2, R60, c[0x0][0x2d0], -R0 ;  /* 0x0000b4003c027a23 */ /* 0x002fcc0000010800 */
[----:B------:R1:W-:Y:S02]  /*bc40*/  MUFU.EX2 R60, R2 ;  /* 0x00000002003c7308 */ /* 0x0003e40000000800 */
[----:B-1----:R-:W-:-:S06]  /*bc50*/  FFMA.FTZ R2, R59, c[0x0][0x2d0], -R0 ;  /* 0x0000b4003b027a23 */ /* 0x002fcc0000010800 */
[----:B------:R1:W-:Y:S02]  /*bc60*/  MUFU.EX2 R24, R2 ;  /* 0x0000000200187308 */ /* 0x0003e40000000800 */
[----:B-1----:R-:W-:-:S06]  /*bc70*/  FFMA.FTZ R2, R58, c[0x0][0x2d0], -R0 ;  /* 0x0000b4003a027a23 */ /* 0x002fcc0000010800 */
[----:B------:R1:W-:Y:S02]  /*bc80*/  MUFU.EX2 R58, R2 ;  /* 0x00000002003a7308 */ /* 0x0003e40000000800 */
[----:B-1----:R-:W-:-:S06]  /*bc90*/  FFMA.FTZ R2, R57, c[0x0][0x2d0], -R0 ;  /* 0x0000b40039027a23 */ /* 0x002fcc0000010800 */
[----:B------:R1:W2:Y:S02]  /*bca0*/  MUFU.EX2 R57, R2 ;  /* 0x0000000200397308 */ /* 0x0002a40000000800 */
[----:B-1----:R-:W-:-:S06]  /*bcb0*/  FFMA.FTZ R2, R56, c[0x0][0x2d0], -R0 ;  /* 0x0000b40038027a23 */ /* 0x002fcc0000010800 */
[----:B------:R1:W-:Y:S02]  /*bcc0*/  MUFU.EX2 R56, R2 ;  /* 0x0000000200387308 */ /* 0x0003e40000000800 */
[----:B-1----:R-:W-:-:S06]  /*bcd0*/  FFMA.FTZ R2, R55, c[0x0][0x2d0], -R0 ;  /* 0x0000b40037027a23 */ /* 0x002fcc0000010800 */
[----:B------:R1:W-:Y:S02]  /*bce0*/  MUFU.EX2 R132, R2 ;  /* 0x0000000200847308 */ /* 0x0003e40000000800 */
[----:B-1----:R-:W-:-:S06]  /*bcf0*/  FFMA.FTZ R2, R54, c[0x0][0x2d0], -R0 ;  /* 0x0000b40036027a23 */ /* 0x002fcc0000010800 */
[----:B------:R1:W-:Y:S02]  /*bd00*/  MUFU.EX2 R55, R2 ;  /* 0x0000000200377308 */ /* 0x0003e40000000800 */
[----:B-1----:R-:W-:Y:S01]  /*bd10*/  FFMA.FTZ R2, R53, c[0x0][0x2d0], -R0 ;  /* 0x0000b40035027a23 */ /* 0x002fe20000010800 */
[----:B------:R-:W-:Y:S01]  /*bd20*/  FSEL R0, R3, RZ, P0 ;  /* 0x000000ff03007208 */ /* 0x000fe20000000000 */
[C---:B------:R-:W-:Y:S01]  /*bd30*/  FMUL.FTZ R3, R141.reuse, c[0x0][0x2d0] ;  /* 0x0000b4008d037a20 */ /* 0x040fe20000410000 */
[----:B------:R-:W-:-:S03]  /*bd40*/  FSETP.NEU.FTZ.AND P0, PT, R141, -INF , PT ;  /* 0xff8000008d00780b */ /* 0x000fc60003f1d000 */
        /* <DEDUP_REMOVED lines=16> */
[----:B------:R1:W3:Y:S02]  /*be50*/  MUFU.EX2 R45, R2 ;  /* 0x00000002002d7308 */ /* 0x0002e40000000800 */
        /* <DEDUP_REMOVED lines=11> */
[----:B-1----:R-:W-:Y:S01]  /*bf10*/  FFMA.FTZ R2, R26, c[0x0][0x2d0], -R0 ;  /* 0x0000b4001a027a23 */ /* 0x002fe20000010800 */
[----:B--2---:R-:W-:-:S05]  /*bf20*/  F2FP.BF16.PACK_AB R26, R57, R58 ;  /* 0x0000003a391a723e */ /* 0x004fca00000010ff */
[----:B------:R1:W-:Y:S02]  /*bf30*/  MUFU.EX2 R40, R2 ;  /* 0x0000000200287308 */ /* 0x0003e40000000800 */
[----:B-1----:R-:W-:Y:S01]  /*bf40*/  FFMA.FTZ R2, R27, c[0x0][0x2d0], -R0 ;  /* 0x0000b4001b027a23 */ /* 0x002fe20000010800 */
[----:B---3--:R-:W-:-:S05]  /*bf50*/  F2FP.BF16.PACK_AB R27, R45, R48 ;  /* 0x000000302d1b723e */ /* 0x008fca00000010ff */
        /* <DEDUP_REMOVED lines=20> */
[----:B------:R-:W-:-:S05]  /*c0a0*/  FSEL R0, R3, RZ, P0 ;  /* 0x000000ff03007208 */ /* 0x000fca0000000000 */
[----:B------:R1:W-:Y:S01]  /*c0b0*/  MUFU.EX2 R130, R2 ;  /* 0x0000000200827308 */ /* 0x0003e20000000800 */
[--C-:B------:R-:W-:Y:S01]  /*c0c0*/  FFMA.FTZ R3, R17, c[0x0][0x2d0], -R0.reuse ;  /* 0x0000b40011037a23 */ /* 0x100fe20000010800 */
[----:B------:R-:W-:Y:S01]  /*c0d0*/  F2FP.BF16.PACK_AB R17, R50, R51 ;  /* 0x000000333211723e */ /* 0x000fe200000010ff */
[--C-:B------:R-:W-:Y:S02]  /*c0e0*/  FFMA.FTZ R6, R15, c[0x0][0x2d0], -R0.reuse ;  /* 0x0000b4000f067a23 */ /* 0x100fe40000010800 */
[--C-:B------:R-:W-:Y:S01]  /*c0f0*/  FFMA.FTZ R15, R20, c[0x0][0x2d0], -R0.reuse ;  /* 0x0000b400140f7a23 */ /* 0x100fe20000010800 */
[----:B--2---:R-:W-:Y:S02]  /*c100*/  F2FP.BF16.PACK_AB R20, R34, R35 ;  /* 0x000000232214723e */ /* 0x004fe400000010ff */
[----:B------:R2:W-:Y:S01]  /*c110*/  MUFU.EX2 R37, R3 ;  /* 0x0000000300257308 */ /* 0x0005e20000000800 */
[----:B-1----:R-:W-:-:S07]  /*c120*/  FFMA.FTZ R2, R12, c[0x0][0x2d0], -R0 ;  /* 0x0000b4000c027a23 */ /* 0x002fce0000010800 */
[----:B------:R-:W-:Y:S01]  /*c130*/  MUFU.EX2 R28, R15 ;  /* 0x0000000f001c7308 */ /* 0x000fe20000000800 */
[----:B------:R-:W-:Y:S01]  /*c140*/  F2FP.BF16.PACK_AB R12, R38, R40 ;  /* 0x00000028260c723e */ /* 0x000fe200000010ff */
[----:B--2---:R-:W-:-:S06]  /*c150*/  FFMA.FTZ R3, R22, c[0x0][0x2d0], -R0 ;  /* 0x0000b40016037a23 */ /* 0x004fcc0000010800 */
[----:B------:R1:W-:Y:S01]  /*c160*/  MUFU.EX2 R44, R2 ;  /* 0x00000002002c7308 */ /* 0x0003e20000000800 */
[----:B---3--:R-:W-:-:S07]  /*c170*/  F2FP.BF16.PACK_AB R22, R32, R33 ;  /* 0x000000212016723e */ /* 0x008fce00000010ff */
[----:B------:R2:W-:Y:S01]  /*c180*/  MUFU.EX2 R30, R3 ;  /* 0x00000003001e7308 */ /* 0x0005e20000000800 */
[--C-:B-1----:R-:W-:Y:S02]  /*c190*/  FFMA.FTZ R2, R13, c[0x0][0x2d0], -R0.reuse ;  /* 0x0000b4000d027a23 */ /* 0x102fe40000010800 */
[----:B------:R-:W-:Y:S01]  /*c1a0*/  FFMA.FTZ R13, R18, c[0x0][0x2d0], -R0 ;  /* 0x0000b400120d7a23 */ /* 0x000fe20000010800 */
[----:B------:R-:W-:-:S04]  /*c1b0*/  F2FP.BF16.PACK_AB R18, R61, R62 ;  /* 0x0000003e3d12723e */ /* 0x000fc800000010ff */
[----:B------:R1:W3:Y:S01]  /*c1c0*/  MUFU.EX2 R43, R2 ;  /* 0x00000002002b7308 */ /* 0x0002e20000000800 */
[----:B--2---:R-:W-:-:S04]  /*c1d0*/  FADD.FTZ R3, R40, R38 ;  /* 0x0000002628037221 */ /* 0x004fc80000010000 */
[----:B------:R-:W-:-:S03]  /*c1e0*/  FADD.FTZ R3, R39, R3 ;  /* 0x0000000327037221 */ /* 0x000fc60000010000 */
[----:B------:R3:W-:Y:S01]  /*c1f0*/  MUFU.EX2 R129, R13 ;  /* 0x0000000d00817308 */ /* 0x0007e20000000800 */
[----:B------:R-:W-:Y:S02]  /*c200*/  FADD.FTZ R3, R36, R3 ;  /* 0x0000000324037221 */ /* 0x000fe40000010000 */
[--C-:B-1----:R-:W-:Y:S02]  /*c210*/  FFMA.FTZ R2, R21, c[0x0][0x2d0], -R0.reuse ;  /* 0x0000b40015027a23 */ /* 0x102fe40000010800 */
[----:B------:R-:W-:Y:S01]  /*c220*/  FFMA.FTZ R21, R19, c[0x0][0x2d0], -R0 ;  /* 0x0000b40013157a23 */ /* 0x000fe20000010800 */
[----:B------:R-:W-:Y:S02]  /*c230*/  F2FP.BF16.PACK_AB R19, R23, R49 ;  /* 0x000000311713723e */ /* 0x000fe400000010ff */
[----:B------:R1:W-:Y:S01]  /*c240*/  MUFU.EX2 R42, R2 ;  /* 0x00000002002a7308 */ /* 0x0003e20000000800 */
[----:B---3--:R-:W-:-:S07]  /*c250*/  F2FP.BF16.PACK_AB R13, R43, R44 ;  /* 0x0000002c2b0d723e */ /* 0x008fce00000010ff */
[----:B------:R-:W-:Y:S01]  /*c260*/  MUFU.EX2 R131, R21 ;  /* 0x0000001500837308 */ /* 0x000fe20000000800 */
[--C-:B-1----:R-:W-:Y:S02]  /*c270*/  FFMA.FTZ R2, R11, c[0x0][0x2d0], -R0.reuse ;  /* 0x0000b4000b027a23 */ /* 0x102fe40000010800 */
[----:B------:R-:W-:Y:S01]  /*c280*/  FFMA.FTZ R11, R16, c[0x0][0x2d0], -R0 ;  /* 0x0000b400100b7a23 */ /* 0x000fe20000010800 */
[----:B------:R-:W-:-:S04]  /*c290*/  F2FP.BF16.PACK_AB R16, R63, R64 ;  /* 0x000000403f10723e */ /* 0x000fc800000010ff */
[----:B------:R1:W2:Y:S08]  /*c2a0*/  MUFU.EX2 R41, R2 ;  /* 0x0000000200297308 */ /* 0x0002b00000000800 */
[----:B------:R-:W-:Y:S01]  /*c2b0*/  MUFU.EX2 R29, R11 ;  /* 0x0000000b001d7308 */ /* 0x000fe20000000800 */
[----:B-1----:R-:W-:Y:S01]  /*c2c0*/  FFMA.FTZ R2, R14, c[0x0][0x2d0], -R0 ;  /* 0x0000b4000e027a23 */ /* 0x002fe20000010800 */
[----:B------:R-:W-:-:S02]  /*c2d0*/  F2FP.BF16.PACK_AB R14, R36, R39 ;  /* 0x00000027240e723e */ /* 0x000fc400000010ff */
[----:B--2---:R-:W-:-:S04]  /*c2e0*/  F2FP.BF16.PACK_AB R15, R41, R42 ;  /* 0x0000002a290f723e */ /* 0x004fc800000010ff */
[----:B------:R1:W2:Y:S02]  /*c2f0*/  MUFU.EX2 R31, R2 ;  /* 0x00000002001f7308 */ /* 0x0002a40000000800 */
[----:B-1----:R-:W-:Y:S01]  /*c300*/  FADD.FTZ R2, R61, R4 ;  /* 0x000000043d027221 */ /* 0x002fe20000010000 */
[----:B--2---:R-:W-:Y:S01]  /*c310*/  F2FP.BF16.PACK_AB R21, R31, R37 ;  /* 0x000000251f15723e */ /* 0x004fe200000010ff */
[----:B------:R-:W-:Y:S02]  /*c320*/  FADD.FTZ R4, R51, R50 ;  /* 0x0000003233047221 */ /* 0x000fe40000010000 */
[----:B------:R-:W-:Y:S02]  /*c330*/  FADD.FTZ R0, R60, R2 ;  /* 0x000000023c007221 */ /* 0x000fe40000010000 */
[----:B------:R-:W-:Y:S02]  /*c340*/  FADD.FTZ R2, R49, R4 ;  /* 0x0000000431027221 */ /* 0x000fe40000010000 */
[C---:B------:R-:W-:Y:S01]  /*c350*/  FADD.FTZ R0, R24.reuse, R0 ;  /* 0x0000000018007221 */ /* 0x040fe20000010000 */
[----:B------:R-:W-:Y:S01]  /*c360*/  F2FP.BF16.PACK_AB R24, R24, R60 ;  /* 0x0000003c1818723e */ /* 0x000fe200000010ff */
[----:B------:R-:W-:-:S02]  /*c370*/  FADD.FTZ R2, R23, R2 ;  /* 0x0000000217027221 */ /* 0x000fc40000010000 */
[----:B------:R-:W-:Y:S01]  /*c380*/  FADD.FTZ R0, R58, R0 ;  /* 0x000000003a007221 */ /* 0x000fe20000010000 */
[----:B------:R1:W2:Y:S01]  /*c390*/  MUFU.EX2 R23, R6 ;  /* 0x0000000600177308 */ /* 0x0002a20000000800 */
[----:B------:R-:W-:-:S04]  /*c3a0*/  FADD.FTZ R2, R47, R2 ;  /* 0x000000022f027221 */ /* 0x000fc80000010000 */
[C---:B------:R-:W-:Y:S01]  /*c3b0*/  FADD.FTZ R2, R25.reuse, R2 ;  /* 0x0000000219027221 */ /* 0x040fe20000010000 */
[----:B------:R-:W-:Y:S01]  /*c3c0*/  F2FP.BF16.PACK_AB R25, R25, R47 ;  /* 0x0000002f1919723e */ /* 0x000fe200000010ff */
[----:B-1----:R-:W-:Y:S02]  /*c3d0*/  FADD.FTZ R6, R57, R0 ;  /* 0x0000000039067221 */ /* 0x002fe40000010000 */
        /* <DEDUP_REMOVED lines=13> */
[C---:B------:R-:W-:Y:S01]  /*c4b0*/  FADD.FTZ R4, R132.reuse, R0 ;  /* 0x0000000084047221 */ /* 0x040fe20000010000 */
[----:B------:R-:W-:Y:S01]  /*c4c0*/  F2FP.BF16.PACK_AB R132, R132, R56 ;  /* 0x000000388484723e */ /* 0x000fe200000010ff */
[C---:B------:R-:W-:Y:S01]  /*c4d0*/  FADD.FTZ R6, R133.reuse, R2 ;  /* 0x0000000285067221 */ /* 0x040fe20000010000 */
[----:B------:R-:W-:Y:S01]  /*c4e0*/  F2FP.BF16.PACK_AB R133, R133, R53 ;  /* 0x000000358585723e */ /* 0x000fe200000010ff */
[----:B------:R-:W-:-:S02]  /*c4f0*/  FADD.FTZ R2, R30, R3 ;  /* 0x000000031e027221 */ /* 0x000fc40000010000 */
[----:B------:R-:W-:Y:S02]  /*c500*/  FADD.FTZ R0, R52, R11 ;  /* 0x0000000b34007221 */ /* 0x000fe40000010000 */
[----:B------:R-:W-:Y:S02]  /*c510*/  FADD.FTZ R3, R55, R4 ;  /* 0x0000000437037221 */ /* 0x000fe40000010000 */
[C---:B--2---:R-:W-:Y:S01]  /*c520*/  FADD.FTZ R4, R23.reuse, R2 ;  /* 0x0000000217047221 */ /* 0x044fe20000010000 */
[----:B------:R-:W-:Y:S01]  /*c530*/  F2FP.BF16.PACK_AB R23, R23, R30 ;  /* 0x0000001e1717723e */ /* 0x000fe200000010ff */
[C---:B------:R-:W-:Y:S01]  /*c540*/  FADD.FTZ R2, R128.reuse, R0 ;  /* 0x0000000080027221 */ /* 0x040fe20000010000 */
[----:B------:R-:W-:Y:S01]  /*c550*/  F2FP.BF16.PACK_AB R128, R128, R52 ;  /* 0x000000348080723e */ /* 0x000fe200000010ff */
[----:B------:R-:W-:Y:S02]  /*c560*/  FADD.FTZ R0, R54, R6 ;  /* 0x0000000636007221 */ /* 0x000fe40000010000 */
[----:B------:R-:W-:-:S02]  /*c570*/  FADD.FTZ R4, R29, R4 ;  /* 0x000000041d047221 */ /* 0x000fc40000010000 */
[C---:B------:R-:W-:Y:S01]  /*c580*/  FADD.FTZ R0, R135.reuse, R0 ;  /* 0x0000000087007221 */ /* 0x040fe20000010000 */
[----:B------:R-:W-:Y:S01]  /*c590*/  F2FP.BF16.PACK_AB R135, R135, R54 ;  /* 0x000000368787723e */ /* 0x000fe200000010ff */
[----:B------:R-:W-:Y:S02]  /*c5a0*/  FADD.FTZ R2, R46, R2 ;  /* 0x000000022e027221 */ /* 0x000fe40000010000 */
[C---:B------:R-:W-:Y:S01]  /*c5b0*/  FADD.FTZ R4, R129.reuse, R4 ;  /* 0x0000000481047221 */ /* 0x040fe20000010000 */
[----:B------:R1:W-:Y:S01]  /*c5c0*/  STL [R1+0x94], R0 ;  /* 0x0000940001007387 */ /* 0x0003e20000100800 */
[C---:B------:R-:W-:Y:S01]  /*c5d0*/  FADD.FTZ R3, R134.reuse, R3 ;  /* 0x0000000386037221 */ /* 0x040fe20000010000 */
[----:B------:R-:W-:Y:S01]  /*c5e0*/  F2FP.BF16.PACK_AB R134, R134, R55 ;  /* 0x000000378686723e */ /* 0x000fe200000010ff */
[----:B------:R-:W-:Y:S01]  /*c5f0*/  FADD.FTZ R4, R28, R4 ;  /* 0x000000041c047221 */ /* 0x000fe20000010000 */
[----:B------:R-:W-:Y:S02]  /*c600*/  F2FP.BF16.PACK_AB R129, R129, R29 ;  /* 0x0000001d8181723e */ /* 0x000fe400000010ff */
[----:B------:R-:W-:Y:S01]  /*c610*/  STL [R1+0x90], R3 ;  /* 0x0000900301007387 */ /* 0x000fe20000100800 */
[C---:B-1----:R-:W-:Y:S01]  /*c620*/  FADD.FTZ R0, R130.reuse, R2 ;  /* 0x0000000282007221 */ /* 0x042fe20000010000 */
[----:B------:R-:W-:-:S04]  /*c630*/  F2FP.BF16.PACK_AB R130, R130, R46 ;  /* 0x0000002e8282723e */ /* 0x000fc800000010ff */
[----:B------:R1:W-:Y:S02]  /*c640*/  STL [R1+0xac], R0 ;  /* 0x0000ac0001007387 */ /* 0x0003e40000100800 */
[C---:B-1----:R-:W-:Y:S01]  /*c650*/  FADD.FTZ R0, R131.reuse, R4 ;  /* 0x0000000483007221 */ /* 0x042fe20000010000 */
[----:B------:R-:W-:-:S04]  /*c660*/  F2FP.BF16.PACK_AB R131, R131, R28 ;  /* 0x0000001c8383723e */ /* 0x000fc800000010ff */
[----:B------:R1:W-:Y:S03]  /*c670*/  STL [R1+0xa8], R0 ;  /* 0x0000a80001007387 */ /* 0x0003e60000100800 */
[----:B------:R-:W2:Y:S04]  /*c680*/  LDL R3, [R1+0x4] ;  /* 0x0000040001037983 */ /* 0x000ea80000100800 */
[----:B------:R-:W3:Y:S04]  /*c690*/  LDL R6, [R1+0x64] ;  /* 0x0000640001067983 */ /* 0x000ee80000100800 */
[----:B------:R-:W3:Y:S01]  /*c6a0*/  LDL R4, [R1+0x58] ;  /* 0x0000580001047983 */ /* 0x000ee20000100800 */
[--C-:B------:R-:W-:Y:S01]  /*c6b0*/  IMAD R220, R8, 0x2, R217.reuse ;  /* 0x0000000208dc7824 */ /* 0x100fe200078e02d9 */
[----:B------:R-:W-:Y:S01]  /*c6c0*/  LOP3.LUT R229, R229, 0xfffffbff, RZ, 0xc0, !PT ;  /* 0xfffffbffe5e57812 */ /* 0x000fe200078ec0ff */
[----:B------:R-:W-:Y:S01]  /*c6d0*/  IMAD R218, R9, 0x2, R217 ;  /* 0x0000000209da7824 */ /* 0x000fe200078e02d9 */
[----:B------:R-:W4:Y:S01]  /*c6e0*/  LDSM.16.MT88.4 R28, [R217+0x2080] ;  /* 0x00208000d91c783b */ /* 0x000f220000004200 */
[----:B------:R-:W-:Y:S01]  /*c6f0*/  IMAD.MOV.U32 R136, RZ, RZ, 0x1 ;  /* 0x00000001ff887424 */ /* 0x000fe200078e00ff */
[----:B------:R-:W-:Y:S01]  /*c700*/  IADD3 R230, R230, -0x2, RZ ;  /* 0xfffffffee6e67810 */ /* 0x000fe20007ffe0ff */
[----:B------:R-:W-:Y:S01]  /*c710*/  IMAD R219, R8, 0x2, R218 ;  /* 0x0000000208db7824 */ /* 0x000fe200078e02da */
[----:B------:R-:W5:Y:S02]  /*c720*/  LDSM.16.MT88.4 R52, [R217+0x3880] ;  /* 0x00388000d934783b */ /* 0x000f640000004200 */
[----:B------:R-:W-:-:S02]  /*c730*/  ISETP.NE.AND P0, PT, R136, c[0x0][0x2c4], PT ;  /* 0x0000b10088007a0c */ /* 0x000fc40003f05270 */
[----:B------:R-:W1:Y:S04]  /*c740*/  LDSM.16.MT88.4 R68, [R220+0x3880] ;  /* 0x00388000dc44783b */ /* 0x000e680000004200 */
[----:B------:R-:W-:Y:S04]  /*c750*/  LDSM.16.MT88.4 R48, [R218+0x2080] ;  /* 0x00208000da30783b */ /* 0x000fe80000004200 */
[----:B------:R-:W-:Y:S03]  /*c760*/  LDSM.16.MT88.4 R56, [R220+0x4080] ;  /* 0x00408000dc38783b */ /* 0x000fe60000004200 */
[----:B------:R-:W-:Y:S01]  /*c770*/  @P0 LOP3.LUT R229, R229, 0x400, RZ, 0xfc, !PT ;  /* 0x00000400e5e50812 */ /* 0x000fe200078efcff */
[----:B------:R-:W-:Y:S03]  /*c780*/  LDSM.16.MT88.4 R44, [R220+0x2080] ;  /* 0x00208000dc2c783b */ /* 0x000fe60000004200 */
[----:B------:R-:W-:Y:S01]  /*c790*/  LOP3.LUT R229, R229, 0xfffffdff, RZ, 0xc0, !PT ;  /* 0xfffffdffe5e57812 */ /* 0x000fe200078ec0ff */
[----:B------:R-:W-:Y:S04]  /*c7a0*/  LDSM.16.MT88.4 R32, [R217+0x2880] ;  /* 0x00288000d920783b */ /* 0x000fe80000004200 */
[----:B------:R-:W-:Y:S04]  /*c7b0*/  LDSM.16.MT88.4 R40, [R218+0x3880] ;  /* 0x00388000da28783b */ /* 0x000fe80000004200 */
[----:B------:R-:W-:Y:S04]  /*c7c0*/  LDSM.16.MT88.4 R36, [R218+0x2880] ;  /* 0x00288000da24783b */ /* 0x000fe80000004200 */
[----:B------:R-:W-:Y:S01]  /*c7d0*/  LDSM.16.MT88.4 R64, [R220+0x2880] ;  /* 0x00288000dc40783b */ /* 0x000fe20000004200 */
[-C--:B----4-:R-:W-:Y:S03]  /*c7e0*/  HMMA.16816.F32.BF16 R144, R16, R28.reuse, RZ ;  /* 0x0000001c1090723c */ /* 0x090fe600000418ff */
[----:B------:R-:W-:Y:S04]  /*c7f0*/  LDSM.16.MT88.4 R60, [R218+0x4080] ;  /* 0x00408000da3c783b */ /* 0x000fe80000004200 */
[----:B------:R-:W-:Y:S01]  /*c800*/  LDSM.16.MT88.4 R8, [R219+0x3880] ;  /* 0x00388000db08783b */ /* 0x000fe20000004200 */
[C---:B------:R-:W-:Y:S03]  /*c810*/  HMMA.16816.F32.BF16 R124, R12.reuse, R28, RZ ;  /* 0x0000001c0c7c723c */ /* 0x040fe600000418ff */
[----:B------:R-:W-:Y:S04]  /*c820*/  LDSM.16.MT88.4 R156, [R217+0x3080] ;  /* 0x00308000d99c783b */ /* 0x000fe80000004200 */
[----:B------:R-:W-:Y:S01]  /*c830*/  LDSM.16.MT88.4 R148, [R218+0x3080] ;  /* 0x00308000da94783b */ /* 0x000fe20000004200 */
[-C--:B------:R-:W-:Y:S08]  /*c840*/  HMMA.16816.F32.BF16 R120, R12, R30.reuse, RZ ;  /* 0x0000001e0c78723c */ /* 0x080ff000000418ff */
[C---:B------:R-:W-:Y:S01]  /*c850*/  HMMA.16816.F32.BF16 R116, R16.reuse, R30, RZ ;  /* 0x0000001e1074723c */ /* 0x040fe200000418ff */
[----:B------:R-:W4:Y:S07]  /*c860*/  LDSM.16.MT88.4 R28, [R217+0x4080] ;  /* 0x00408000d91c783b */ /* 0x000f2e0000004200 */
[-C--:B-----5:R-:W-:Y:S08]  /*c870*/  HMMA.16816.F32.BF16 R112, R16, R52.reuse, RZ ;  /* 0x000000341070723c */ /* 0x0a0ff000000418ff */
[C---:B------:R-:W-:Y:S08]  /*c880*/  HMMA.16816.F32.BF16 R108, R12.reuse, R52, RZ ;  /* 0x000000340c6c723c */ /* 0x040ff000000418ff */
[-C--:B------:R-:W-:Y:S08]  /*c890*/  HMMA.16816.F32.BF16 R104, R12, R54.reuse, RZ ;  /* 0x000000360c68723c */ /* 0x080ff000000418ff */
[----:B------:R-:W-:Y:S08]  /*c8a0*/  HMMA.16816.F32.BF16 R96, R16, R54, RZ ;  /* 0x000000361060723c */ /* 0x000ff000000418ff */
[----:B-1----:R-:W-:Y:S08]  /*c8b0*/  HMMA.16816.F32.BF16 R52, R12, R68, RZ ;  /* 0x000000440c34723c */ /* 0x002ff000000418ff */
[-C--:B----4-:R-:W-:Y:S08]  /*c8c0*/  HMMA.16816.F32.BF16 R184, R24, R28.reuse, R112 ;  /* 0x0000001c18b8723c */ /* 0x090ff00000041870 */
[C---:B------:R-:W-:Y:S08]  /*c8d0*/  HMMA.16816.F32.BF16 R176, R20.reuse, R28, R108 ;  /* 0x0000001c14b0723c */ /* 0x040ff0000004186c */
[-C--:B------:R-:W-:Y:S08]  /*c8e0*/  HMMA.16816.F32.BF16 R160, R20, R30.reuse, R104 ;  /* 0x0000001e14a0723c */ /* 0x080ff00000041868 */
[----:B------:R-:W-:Y:S08]  /*c8f0*/  HMMA.16816.F32.BF16 R152, R24, R30, R96 ;  /* 0x0000001e1898723c */ /* 0x000ff00000041860 */
[----:B------:R-:W-:Y:S08]  /*c900*/  HMMA.16816.F32.BF16 R28, R12, R50, RZ ;  /* 0x000000320c1c723c */ /* 0x000ff000000418ff */
[----:B------:R-:W-:Y:S08]  /*c910*/  HMMA.16816.F32.BF16 R232, R20, R56, R52 ;  /* 0x0000003814e8723c */ /* 0x000ff00000041834 */
[-C--:B------:R-:W-:Y:S08]  /*c920*/  HMMA.16816.F32.BF16 R88, R16, R44.reuse, RZ ;  /* 0x0000002c1058723c */ /* 0x080ff000000418ff */
[----:B------:R-:W-:Y:S08]  /*c930*/  HMMA.16816.F32.BF16 R84, R12, R44, RZ ;  /* 0x0000002c0c54723c */ /* 0x000ff000000418ff */
[-C--:B------:R-:W-:Y:S08]  /*c940*/  HMMA.16816.F32.BF16 R144, R24, R32.reuse, R144 ;  /* 0x000000201890723c */ /* 0x080ff00000041890 */
[C---:B------:R-:W-:Y:S08]  /*c950*/  HMMA.16816.F32.BF16 R124, R20.reuse, R32, R124 ;  /* 0x00000020147c723c */ /* 0x040ff0000004187c */
[-C--:B------:R-:W-:Y:S08]  /*c960*/  HMMA.16816.F32.BF16 R120, R20, R34.reuse, R120 ;  /* 0x000000221478723c */ /* 0x080ff00000041878 */
[----:B------:R-:W-:Y:S08]  /*c970*/  HMMA.16816.F32.BF16 R116, R24, R34, R116 ;  /* 0x000000221874723c */ /* 0x000ff00000041874 */
[----:B------:R-:W-:Y:S08]  /*c980*/  HMMA.16816.F32.BF16 R52, R12, R46, RZ ;  /* 0x0000002e0c34723c */ /* 0x000ff000000418ff */
[-C--:B------:R-:W-:Y:S08]  /*c990*/  HMMA.16816.F32.BF16 R80, R16, R40.reuse, RZ ;  /* 0x000000281050723c */ /* 0x080ff000000418ff */
[----:B------:R-:W-:Y:S08]  /*c9a0*/  HMMA.16816.F32.BF16 R76, R12, R40, RZ ;  /* 0x000000280c4c723c */ /* 0x000ff000000418ff */
[----:B------:R-:W-:Y:S08]  /*c9b0*/  HMMA.16816.F32.BF16 R44, R16, R46, RZ ;  /* 0x0000002e102c723c */ /* 0x000ff000000418ff */
[----:B------:R-:W-:Y:S08]  /*c9c0*/  HMMA.16816.F32.BF16 R32, R12, R42, RZ ;  /* 0x0000002a0c20723c */ /* 0x000ff000000418ff */
[----:B------:R-:W-:Y:S01]  /*c9d0*/  HMMA.16816.F32.BF16 R180, R20, R38, R28 ;  /* 0x0000002614b4723c */ /* 0x000fe2000004181c */
[----:B------:R-:W1:Y:S07]  /*c9e0*/  LDSM.16.MT88.4 R28, [R219+0x2080] ;  /* 0x00208000db1c783b */ /* 0x000e6e0000004200 */
[C---:B------:R-:W-:Y:S08]  /*c9f0*/  HMMA.16816.F32.BF16 R40, R16.reuse, R42, RZ ;  /* 0x0000002a1028723c */ /* 0x040ff000000418ff */
[-C--:B------:R-:W-:Y:S08]  /*ca00*/  HMMA.16816.F32.BF16 R100, R16, R48.reuse, RZ ;  /* 0x000000301064723c */ /* 0x080ff000000418ff */
[----:B------:R-:W-:Y:S08]  /*ca10*/  HMMA.16816.F32.BF16 R92, R12, R48, RZ ;  /* 0x000000300c5c723c */ /* 0x000ff000000418ff */
[----:B------:R-:W-:Y:S08]  /*ca20*/  HMMA.16816.F32.BF16 R48, R16, R50, RZ ;  /* 0x000000321030723c */ /* 0x000ff000000418ff */
[----:B------:R-:W-:Y:S01]  /*ca30*/  HMMA.16816.F32.BF16 R96, R24, R66, R44 ;  /* 0x000000421860723c */ /* 0x000fe2000004182c */
[----:B------:R-:W4:Y:S01]  /*ca40*/  LDSM.16.MT88.4 R44, [R219+0x2880] ;  /* 0x00288000db2c783b */ /* 0x000f220000004200 */
[----:B--2---:R-:W-:-:S04]  /*ca50*/  IMAD.SHL.U32 R3, R3, 0x80, RZ ;  /* 0x0000008003037824 */ /* 0x004fc800078e00ff */
[----:B------:R-:W-:Y:S02]  /*ca60*/  @P0 IMAD.HI.U32 R2, R3, c[0x0][0x2c8], RZ ;  /* 0x0000b20003020a27 */ /* 0x000fe400078e00ff */
[----:B------:R-:W-:Y:S01]  /*ca70*/  HMMA.16816.F32.BF16 R104, R24, R62, R40 ;  /* 0x0000003e1868723c */ /* 0x000fe20000041828 */
[----:B------:R-:W2:Y:S01]  /*ca80*/  LDSM.16.MT88.4 R40, [R219+0x4080] ;  /* 0x00408000db28783b */ /* 0x000ea20000004200 */
[----:B------:R-:W-:Y:S01]  /*ca90*/  IMAD.MOV.U32 R0, RZ, RZ, R3 ;  /* 0x000000ffff007224 */ /* 0x000fe200078e0003 */
[----:B------:R-:W-:Y:S02]  /*caa0*/  @P0 SHF.R.U32.HI R0, RZ, c[0x0][0x2cc], R2 ;  /* 0x0000b300ff000a19 */ /* 0x000fe40000011602 */
[----:B------:R-:W-:Y:S02]  /*cab0*/  ISETP.LE.AND P0, PT, R136, c[0x0][0x32c], PT ;  /* 0x0000cb0088007a0c */ /* 0x000fe40003f03270 */
[----:B---3--:R-:W-:Y:S01]  /*cac0*/  IADD3 R0, -R4, R6, R0 ;  /* 0x0000000604007210 */ /* 0x008fe20007ffe100 */
[----:B------:R-:W-:Y:S03]  /*cad0*/  HMMA.16816.F32.BF16 R192, R20, R36, R92 ;  /* 0x0000002414c0723c */ /* 0x000fe6000004185c */
[----:B------:R-:W-:-:S05]  /*cae0*/  IADD3 R4, R0, c[0x0][0x328], RZ ;  /* 0x0000ca0000047a10 */ /* 0x000fca0007ffe0ff */
[----:B------:R-:W-:Y:S01]  /*caf0*/  HMMA.16816.F32.BF16 R196, R24, R36, R100 ;  /* 0x0000002418c4723c */ /* 0x000fe20000041864 */
[----:B------:R-:W-:Y:S01]  /*cb00*/  LDSM.16.MT88.4 R100, [R218+0x4880] ;  /* 0x00488000da64783b */ /* 0x000fe20000004200 */
[----:B------:R-:W-:-:S06]  /*cb10*/  @P0 LOP3.LUT R229, R229, 0x200, RZ, 0xfc, !PT ;  /* 0x00000200e5e50812 */ /* 0x000fcc00078efcff */
[----:B------:R-:W-:Y:S08]  /*cb20*/  HMMA.16816.F32.BF16 R92, R24, R38, R48 ;  /* 0x00000026185c723c */ /* 0x000ff00000041830 */
[----:B------:R-:W-:Y:S08]  /*cb30*/  HMMA.16816.F32.BF16 R108, R20, R62, R32 ;  /* 0x0000003e146c723c */ /* 0x000ff00000041820 */
[----:B------:R-:W-:Y:S08]  /*cb40*/  HMMA.16816.F32.BF16 R36, R12, R70, RZ ;  /* 0x000000460c24723c */ /* 0x000ff000000418ff */
[----:B------:R-:W-:Y:S08]  /*cb50*/  HMMA.16816.F32.BF16 R72, R16, R68, RZ ;  /* 0x000000441048723c */ /* 0x000ff000000418ff */
[-C--:B------:R-:W-:Y:S08]  /*cb60*/  HMMA.16816.F32.BF16 R204, R24, R64.reuse, R88 ;  /* 0x0000004018cc723c */ /* 0x080ff00000041858 */
[----:B------:R-:W-:Y:S01]  /*cb70*/  HMMA.16816.F32.BF16 R200, R20, R64, R84 ;  /* 0x0000004014c8723c */ /* 0x000fe20000041854 */
[----:B------:R-:W3:Y:S07]  /*cb80*/  LDSM.16.MT88.4 R84, [R217+0x4880] ;  /* 0x00488000d954783b */ /* 0x000eee0000004200 */
[-C--:B------:R-:W-:Y:S08]  /*cb90*/  HMMA.16816.F32.BF16 R212, R24, R60.reuse, R80 ;  /* 0x0000003c18d4723c */ /* 0x080ff00000041850 */
[C---:B------:R-:W-:Y:S08]  /*cba0*/  HMMA.16816.F32.BF16 R208, R20.reuse, R60, R76 ;  /* 0x0000003c14d0723c */ /* 0x040ff0000004184c */
[----:B------:R-:W-:Y:S08]  /*cbb0*/  HMMA.16816.F32.BF16 R188, R20, R66, R52 ;  /* 0x0000004214bc723c */ /* 0x000ff00000041834 */
[----:B------:R-:W-:Y:S01]  /*cbc0*/  HMMA.16816.F32.BF16 R32, R16, R70, RZ ;  /* 0x000000461020723c */ /* 0x000fe200000418ff */
[----:B------:R-:W-:Y:S07]  /*cbd0*/  LDSM.16.MT88.4 R68, [R219+0x3080] ;  /* 0x00308000db44783b */ /* 0x000fee0000004200 */
[C---:B-1----:R-:W-:Y:S08]  /*cbe0*/  HMMA.16816.F32.BF16 R48, R12.reuse, R28, RZ ;  /* 0x0000001c0c30723c */ /* 0x042ff000000418ff */
[----:B------:R-:W-:Y:S08]  /*cbf0*/  HMMA.16816.F32.BF16 R60, R12, R30, RZ ;  /* 0x0000001e0c3c723c */ /* 0x000ff000000418ff */
[C---:B------:R-:W-:Y:S08]  /*cc00*/  HMMA.16816.F32.BF16 R88, R16.reuse, R28, RZ ;  /* 0x0000001c1058723c */ /* 0x040ff000000418ff */
[----:B------:R-:W-:Y:S08]  /*cc10*/  HMMA.16816.F32.BF16 R64, R16, R30, RZ ;  /* 0x0000001e1040723c */ /* 0x000ff000000418ff */
[-C--:B------:R-:W-:Y:S08]  /*cc20*/  HMMA.16816.F32.BF16 R52, R12, R8.reuse, RZ ;  /* 0x000000080c34723c */ /* 0x080ff000000418ff */
[----:B------:R-:W-:Y:S08]  /*cc30*/  HMMA.16816.F32.BF16 R28, R16, R8, RZ ;  /* 0x00000008101c723c */ /* 0x000ff000000418ff */
[-C--:B------:R-:W-:Y:S08]  /*cc40*/  HMMA.16816.F32.BF16 R12, R12, R10.reuse, RZ ;  /* 0x0000000a0c0c723c */ /* 0x080ff000000418ff */
[----:B------:R-:W-:Y:S01]  /*cc50*/  HMMA.16816.F32.BF16 R16, R16, R10, RZ ;  /* 0x0000000a1010723c */ /* 0x000fe200000418ff */
[----:B------:R-:W-:Y:S07]  /*cc60*/  LDSM.16.MT88.4 R8, [R219+0x4880] ;  /* 0x00488000db08783b */ /* 0x000fee0000004200 */
[-C--:B------:R-:W-:Y:S01]  /*cc70*/  HMMA.16816.F32.BF16 R164, R132, R156.reuse, R144 ;  /* 0x0000009c84a4723c */ /* 0x080fe20000041890 */
[----:B------:R-:W1:Y:S07]  /*cc80*/  LDSM.16.MT88.4 R144, [R220+0x3080] ;  /* 0x00308000dc90783b */ /* 0x000e6e0000004200 */
[C---:B------:R-:W-:Y:S08]  /*cc90*/  HMMA.16816.F32.BF16 R168, R128.reuse, R156, R124 ;  /* 0x0000009c80a8723c */ /* 0x040ff0000004187c */
[-C--:B------:R-:W-:Y:S08]  /*cca0*/  HMMA.16816.F32.BF16 R172, R128, R158.reuse, R120 ;  /* 0x0000009e80ac723c */ /* 0x080ff00000041878 */
[----:B------:R-:W-:Y:S01]  /*ccb0*/  HMMA.16816.F32.BF16 R156, R132, R158, R116 ;  /* 0x0000009e849c723c */ /* 0x000fe20000041874 */
[----:B------:R-:W5:Y:S07]  /*ccc0*/  LDSM.16.MT88.4 R116, [R220+0x4880] ;  /* 0x00488000dc74783b */ /* 0x000f6e0000004200 */
[----:B------:R-:W-:Y:S08]  /*ccd0*/  HMMA.16816.F32.BF16 R112, R20, R58, R36 ;  /* 0x0000003a1470723c */ /* 0x000ff00000041824 */
[C---:B------:R-:W-:Y:S08]  /*cce0*/  HMMA.16816.F32.BF16 R236, R24.reuse, R56, R72 ;  /* 0x0000003818ec723c */ /* 0x040ff00000041848 */
[----:B------:R-:W-:Y:S08]  /*ccf0*/  HMMA.16816.F32.BF16 R36, R24, R58, R32 ;  /* 0x0000003a1824723c */ /* 0x000ff00000041820 */
[C---:B----4-:R-:W-:Y:S08]  /*cd00*/  HMMA.16816.F32.BF16 R48, R20.reuse, R44, R48 ;  /* 0x0000002c1430723c */ /* 0x050ff00000041830 */
[----:B------:R-:W-:Y:S08]  /*cd10*/  HMMA.16816.F32.BF16 R32, R20, R46, R60 ;  /* 0x0000002e1420723c */ /* 0x000ff0000004183c */
[----:B------:R-:W-:Y:S08]  /*cd20*/  HMMA.16816.F32.BF16 R56, R24, R44, R88 ;  /* 0x0000002c1838723c */ /* 0x000ff00000041858 */
[-C--:B--2---:R-:W-:Y:S08]  /*cd30*/  HMMA.16816.F32.BF16 R52, R20, R40.reuse, R52 ;  /* 0x000000281434723c */ /* 0x084ff00000041834 */
[C---:B------:R-:W-:Y:S08]  /*cd40*/  HMMA.16816.F32.BF16 R28, R24.reuse, R40, R28 ;  /* 0x00000028181c723c */ /* 0x040ff0000004181c */
[----:B------:R-:W-:Y:S08]  /*cd50*/  HMMA.16816.F32.BF16 R44, R24, R46, R64 ;  /* 0x0000002e182c723c */ /* 0x000ff00000041840 */
[-C--:B------:R-:W-:Y:S08]  /*cd60*/  HMMA.16816.F32.BF16 R12, R20, R42.reuse, R12 ;  /* 0x0000002a140c723c */ /* 0x080ff0000004180c */
[----:B------:R-:W-:Y:S08]  /*cd70*/  HMMA.16816.F32.BF16 R16, R24, R42, R16 ;  /* 0x0000002a1810723c */ /* 0x000ff00000041810 */
[-C--:B---3--:R-:W-:Y:S08]  /*cd80*/  HMMA.16816.F32.BF16 R72, R132, R84.reuse, R184 ;  /* 0x000000548448723c */ /* 0x088ff000000418b8 */
[C---:B------:R-:W-:Y:S08]  /*cd90*/  HMMA.16816.F32.BF16 R76, R128.reuse, R84, R176 ;  /* 0x00000054804c723c */ /* 0x040ff000000418b0 */
[-C--:B------:R-:W-:Y:S08]  /*cda0*/  HMMA.16816.F32.BF16 R80, R128, R86.reuse, R160 ;  /* 0x000000568050723c */ /* 0x080ff000000418a0 */
[C---:B------:R-:W-:Y:S08]  /*cdb0*/  HMMA.16816.F32.BF16 R84, R132.reuse, R86, R152 ;  /* 0x000000568454723c */ /* 0x040ff00000041898 */
[-C--:B------:R-:W-:Y:S08]  /*cdc0*/  HMMA.16816.F32.BF16 R160, R132, R148.reuse, R196 ;  /* 0x0000009484a0723c */ /* 0x080ff000000418c4 */
[C---:B------:R-:W-:Y:S08]  /*cdd0*/  HMMA.16816.F32.BF16 R176, R128.reuse, R148, R192 ;  /* 0x0000009480b0723c */ /* 0x040ff000000418c0 */
[----:B------:R-:W-:Y:S08]  /*cde0*/  HMMA.16816.F32.BF16 R180, R128, R150, R180 ;  /* 0x0000009680b4723c */ /* 0x000ff000000418b4 */
[-C--:B-1----:R-:W-:Y:S08]  /*cdf0*/  HMMA.16816.F32.BF16 R152, R132, R144.reuse, R204 ;  /* 0x000000908498723c */ /* 0x082ff000000418cc */
[C---:B------:R-:W-:Y:S08]  /*ce00*/  HMMA.16816.F32.BF16 R184, R128.reuse, R144, R200 ;  /* 0x0000009080b8723c */ /* 0x040ff000000418c8 */
[----:B------:R-:W-:Y:S08]  /*ce10*/  HMMA.16816.F32.BF16 R188, R128, R146, R188 ;  /* 0x0000009280bc723c */ /* 0x000ff000000418bc */
[C---:B------:R-:W-:Y:S08]  /*ce20*/  HMMA.16816.F32.BF16 R148, R132.reuse, R150, R92 ;  /* 0x000000968494723c */ /* 0x040ff0000004185c */
[C---:B------:R-:W-:Y:S08]  /*ce30*/  HMMA.16816.F32.BF16 R144, R132.reuse, R146, R96 ;  /* 0x000000928490723c */ /* 0x040ff00000041860 */
[-C--:B------:R-:W-:Y:S08]  /*ce40*/  HMMA.16816.F32.BF16 R88, R132, R100.reuse, R212 ;  /* 0x000000648458723c */ /* 0x080ff000000418d4 */
[C---:B------:R-:W-:Y:S08]  /*ce50*/  HMMA.16816.F32.BF16 R92, R128.reuse, R100, R208 ;  /* 0x00000064805c723c */ /* 0x040ff000000418d0 */
[-C--:B------:R-:W-:Y:S08]  /*ce60*/  HMMA.16816.F32.BF16 R96, R128, R102.reuse, R108 ;  /* 0x000000668060723c */ /* 0x080ff0000004186c */
[C---:B------:R-:W-:Y:S08]  /*ce70*/  HMMA.16816.F32.BF16 R100, R132.reuse, R102, R104 ;  /* 0x000000668464723c */ /* 0x040ff00000041868 */
[-C--:B-----5:R-:W-:Y:S08]  /*ce80*/  HMMA.16816.F32.BF16 R104, R132, R116.reuse, R236 ;  /* 0x000000748468723c */ /* 0x0a0ff000000418ec */
[C---:B------:R-:W-:Y:S08]  /*ce90*/  HMMA.16816.F32.BF16 R108, R128.reuse, R116, R232 ;  /* 0x00000074806c723c */ /* 0x040ff000000418e8 */
[C---:B------:R-:W-:Y:S08]  /*cea0*/  HMMA.16816.F32.BF16 R112, R128.reuse, R118, R112 ;  /* 0x000000768070723c */ /* 0x040ff00000041870 */
[C---:B------:R-:W-:Y:S08]  /*ceb0*/  HMMA.16816.F32.BF16 R60, R128.reuse, R68, R48 ;  /* 0x00000044803c723c */ /* 0x040ff00000041830 */
[----:B------:R-:W-:Y:S08]  /*cec0*/  HMMA.16816.F32.BF16 R64, R128, R70, R32 ;  /* 0x000000468040723c */ /* 0x000ff00000041820 */
[C---:B------:R-:W-:Y:S08]  /*ced0*/  HMMA.16816.F32.BF16 R56, R132.reuse, R68, R56 ;  /* 0x000000448438723c */ /* 0x040ff00000041838 */
[----:B------:R-:W-:Y:S08]  /*cee0*/  HMMA.16816.F32.BF16 R116, R132, R118, R36 ;  /* 0x000000768474723c */ /* 0x000ff00000041824 */
[----:B------:R-:W-:Y:S08]  /*cef0*/  HMMA.16816.F32.BF16 R124, R128, R8, R52 ;  /* 0x00000008807c723c */ /* 0x000ff00000041834 */
[C---:B------:R-:W-:Y:S08]  /*cf00*/  HMMA.16816.F32.BF16 R68, R132.reuse, R70, R44 ;  /* 0x000000468444723c */ /* 0x040ff0000004182c */
[----:B------:R-:W-:Y:S08]  /*cf10*/  HMMA.16816.F32.BF16 R120, R132, R8, R28 ;  /* 0x000000088478723c */ /* 0x000ff0000004181c */
[-C--:B------:R-:W-:Y:S08]  /*cf20*/  HMMA.16816.F32.BF16 R128, R128, R10.reuse, R12 ;  /* 0x0000000a8080723c */ /* 0x080ff0000004180c */
[----:B------:R-:W-:Y:S01]  /*cf30*/  HMMA.16816.F32.BF16 R132, R132, R10, R16 ;  /* 0x0000000a8484723c */ /* 0x000fe20000041810 */
[----:B------:R-:W-:Y:S07]  /*cf40*/  @!P0 BRA `(.L_x_1296) ;  /* 0x0000011000008947 */ /* 0x000fee0003800000 */
[C---:B------:R-:W-:Y:S01]  /*cf50*/  ISETP.GT.AND P0, PT, R0.reuse, RZ, PT ;  /* 0x000000ff0000720c */ /* 0x040fe20003f04270 */
[----:B------:R-:W-:Y:S01]  /*cf60*/  BSSY B0, `(.L_x_1297) ;  /* 0x000000c000007945 */ /* 0x000fe20003800000 */
[----:B------:R-:W-:-:S11]  /*cf70*/  IADD3 R2, R0, -0x1, RZ ;  /* 0xffffffff00027810 */ /* 0x000fd60007ffe0ff */
[----:B------:R-:W-:Y:S05]  /*cf80*/  @P0 BRA `(.L_x_1298) ;  /* 0x0000006000000947 */ /* 0x000fea0003800000 */
[----:B------:R-:W-:Y:S01]  /*cf90*/  ISETP.NE.AND P0, PT, R136, c[0x0][0x32c], PT ;  /* 0x0000cb0088007a0c */ /* 0x000fe20003f05270 */
[----:B------:R-:W-:-:S12]  /*cfa0*/  IMAD.MOV R0, RZ, RZ, -R0 ;  /* 0x000000ffff007224 */ /* 0x000fd800078e0a00 */
[----:B------:R-:W-:-:S05]  /*cfb0*/  @P0 IMAD.HI.U32 R2, R0, c[0x0][0x330], RZ ;  /* 0x0000cc0000020a27 */ /* 0x000fca00078e00ff */
[----:B------:R-:W-:-:S04]  /*cfc0*/  @P0 SHF.R.U32.HI R0, RZ, c[0x0][0x334], R2 ;  /* 0x0000cd00ff000a19 */ /* 0x000fc80000011602 */
[----:B------:R-:W-:Y:S01]  /*cfd0*/  LOP3.LUT R2, RZ, R0, RZ, 0x33, !PT ;  /* 0x00000000ff027212 */ /* 0x000fe200078e33ff */
[----:B------:R-:W-:Y:S05]  /*cfe0*/  BRA `(.L_x_1299) ;  /* 0x0000003000007947 */ /* 0x000fea0003800000 */
.L_x_1298:
[----:B------:R-:W-:-:S13]  /*cff0*/  ISETP.NE.AND P0, PT, R136, c[0x0][0x32c], PT ;  /* 0x0000cb0088007a0c */ /* 0x000fda0003f05270 */
[----:B------:R-:W-:-:S05]  /*d000*/  @P0 IMAD.HI.U32 R0, R2, c[0x0][0x330], RZ ;  /* 0x0000cc0002000a27 */ /* 0x000fca00078e00ff */
[----:B------:R-:W-:Y:S02]  /*d010*/  @P0 SHF.R.U32.HI R2, RZ, c[0x0][0x334], R0 ;  /* 0x0000cd00ff020a19 */ /* 0x000fe40000011600 */
.L_x_1299:
[----:B------:R-:W-:Y:S05]  /*d020*/  BSYNC B0 ;  /* 0x0000000000007941 */ /* 0x000fea0003800000 */
.L_x_1297:
[----:B------:R-:W-:-:S05]  /*d030*/  MOV R0, c[0x0][0x32c] ;  /* 0x0000cb0000007a02 */ /* 0x000fca0000000f00 */
[----:B------:R-:W-:-:S05]  /*d040*/  IMAD R2, R2, R0, c[0x0][0x32c] ;  /* 0x0000cb0002027624 */ /* 0x000fca00078e0200 */
[----:B------:R-:W-:-:S04]  /*d050*/  IMNMX R4, R4, R2, PT ;  /* 0x0000000204047217 */ /* 0x000fc80003800200 */
.L_x_1296:
[----:B------:R-:W2:Y:S01]  /*d060*/  LDL R2, [R1+0xb4] ;  /* 0x0000b40001027983 */ /* 0x000ea20000100800 */
[----:B------:R-:W-:-:S05]  /*d070*/  IMAD.HI R4, R4, 0x2aaaaaab, RZ ;  /* 0x2aaaaaab04047827 */ /* 0x000fca00078e02ff */
[----:B------:R-:W-:-:S04]  /*d080*/  SHF.R.U32.HI R0, RZ, 0x1f, R4 ;  /* 0x0000001fff007819 */ /* 0x000fc80000011604 */
[----:B------:R-:W-:-:S04]  /*d090*/  LEA.HI.SX32 R4, R4, R0, 0x1d ;  /* 0x0000000004047211 */ /* 0x000fc800078feaff */
[----:B--2---:R-:W-:-:S04]  /*d0a0*/  IMNMX R2, R2, R4, !PT ;  /* 0x0000000402027217 */ /* 0x004fc80007800200 */
[----:B------:R-:W-:Y:S01]  /*d0b0*/  ISETP.GE.AND P0, PT, R230, R2, PT ;  /* 0x00000002e600720c */ /* 0x000fe20003f06270 */
[----:B------:R1:W-:-:S12]  /*d0c0*/  STL [R1+0x98], R2 ;  /* 0x0000980201007387 */ /* 0x0003d80000100800 */
[----:B------:R-:W-:Y:S05]  /*d0d0*/  @!P0 BRA `(.L_x_1300) ;  /* 0x0000513000008947 */ /* 0x000fea0003800000 */
[----:B------:R-:W2:Y:S04]  /*d0e0*/  LDL.64 R8, [R1+0xc0] ;  /* 0x0000c00001087983 */ /* 0x000ea80000100a00 */
[----:B------:R-:W3:Y:S04]  /*d0f0*/  LDL R6, [R1+0xf0] ;  /* 0x0000f00001067983 */ /* 0x000ee80000100800 */
[----:B-1----:R-:W3:Y:S01]  /*d100*/  LDL R2, [R1+0xe8] ;  /* 0x0000e80001027983 */ /* 0x002ee20000100800 */
[C---:B--2---:R-:W-:Y:S01]  /*d110*/  SHF.L.U64.HI R239, R8.reuse, 0x1, R9 ;  /* 0x0000000108ef7819 */ /* 0x044fe20000010209 */
[----:B------:R-:W-:Y:S01]  /*d120*/  IMAD.SHL.U32 R238, R8, 0x2, RZ ;  /* 0x0000000208ee7824 */ /* 0x000fe200078e00ff */
[C---:B---3--:R-:W-:Y:S01]  /*d130*/  SHF.L.U64.HI R237, R2.reuse, 0x1, R6 ;  /* 0x0000000102ed7819 */ /* 0x048fe20000010206 */
[----:B------:R-:W-:-:S02]  /*d140*/  IMAD.SHL.U32 R236, R2, 0x2, RZ ;  /* 0x0000000202ec7824 */ /* 0x000fc400078e00ff */
.L_x_1331:
[----:B------:R-:W2:Y:S01]  /*d150*/  LDL R0, [R1+0xb4] ;  /* 0x0000b40001007983 */ /* 0x000ea20000100800 */
[----:B------:R-:W-:Y:S04]  /*d160*/  DEPBAR.LE SB0, 0x0 ;  /* 0x000080000000791a */ /* 0x000fe80000000000 */
[----:B------:R-:W-:Y:S01]  /*d170*/  WARPSYNC 0xffffffff ;  /* 0xffffffff00007948 */ /* 0x000fe20003800000 */
[----:B------:R-:W-:Y:S06]  /*d180*/  BAR.SYNC.DEFER_BLOCKING 0x0 ;  /* 0x0000000000007b1d */ /* 0x000fec0000010000 */
[----:B------:R1:W3:Y:S01]  /*d190*/  LDSM.16.M88.4 R52, [R224+0x8080] ;  /* 0x00808000e034783b */ /* 0x0002e20000000200 */
[----:B------:R-:W-:Y:S03]  /*d1a0*/  BSSY B0, `(.L_x_1301) ;  /* 0x000004d000007945 */ /* 0x000fe60003800000 */
[----:B------:R1:W4:Y:S04]  /*d1b0*/  LDSM.16.M88.4 R48, [R224+0xa080] ;  /* 0x00a08000e030783b */ /* 0x0003280000000200 */
[----:B------:R1:W1:Y:S04]  /*d1c0*/  LDSM.16.M88.4 R20, [R216+0x5080] ;  /* 0x00508000d814783b */ /* 0x0002680000000200 */
[----:B------:R1:W1:Y:S04]  /*d1d0*/  LDSM.16.M88.4 R36, [R216+0x5880] ;  /* 0x00588000d824783b */ /* 0x0002680000000200 */
[----:B------:R1:W1:Y:S04]  /*d1e0*/  LDSM.16.M88.4 R192, [R216+0x6080] ;  /* 0x00608000d8c0783b */ /* 0x0002680000000200 */
[----:B------:R1:W1:Y:S04]  /*d1f0*/  LDSM.16.M88.4 R196, [R226+0x8080] ;  /* 0x00808000e2c4783b */ /* 0x0002680000000200 */
[----:B------:R1:W1:Y:S04]  /*d200*/  LDSM.16.M88.4 R204, [R226+0xa080] ;  /* 0x00a08000e2cc783b */ /* 0x0002680000000200 */
[----:B------:R1:W1:Y:S04]  /*d210*/  LDSM.16.M88.4 R200, [R223] ;  /* 0x00000000dfc8783b */ /* 0x0002680000000200 */
[----:B------:R1:W1:Y:S04]  /*d220*/  LDSM.16.M88.4 R208, [R223+0x800] ;  /* 0x00080000dfd0783b */ /* 0x0002680000000200 */
[----:B------:R1:W1:Y:S01]  /*d230*/  LDSM.16.M88.4 R212, [R223+0x1000] ;  /* 0x00100000dfd4783b */ /* 0x0002620000000200 */
[----:B--2---:R-:W-:Y:S11]  /*d240*/  ISETP.GT.AND P0, PT, R0, R230, PT ;  /* 0x000000e60000720c */ /* 0x004ff60003f04270 */
[----:B------:R-:W-:Y:S02]  /*d250*/  @!UPT UIADD3 URZ, URZ, URZ, URZ ;  /* 0x0000003f3f3ff290 */ /* 0x000fe4000fffe03f */
[----:B------:R-:W-:-:S05]  /*d260*/  @P0 BRA `(.L_x_1302) ;  /* 0x0000040000000947 */ /* 0x000fca0003800000 */
[----:B-1-34-:R-:W2:Y:S04]  /*d270*/  LDL R4, [R1+0x7c] ;  /* 0x00007c0001047983 */ /* 0x01aea80000100800 */
[----:B------:R-:W3:Y:S04]  /*d280*/  LDL R8, [R1+0x70] ;  /* 0x0000700001087983 */ /* 0x000ee80000100800 */
[----:B------:R-:W1:Y:S04]  /*d290*/  S2R R6, SR_CTAID.Y ;  /* 0x0000000000067919 */ /* 0x000e680000002600 */
[----:B------:R-:W4:Y:S02]  /*d2a0*/  S2R R9, SR_CTAID.Y ;  /* 0x0000000000097919 */ /* 0x000f240000002600 */
[C---:B----4-:R-:W-:Y:S01]  /*d2b0*/  IMAD.WIDE.U32 R10, R9.reuse, c[0x0][0x210], RZ ;  /* 0x00008400090a7a25 */ /* 0x050fe200078e00ff */
[----:B-1----:R-:W-:Y:S05]  /*d2c0*/  SHF.R.S32.HI R6, RZ, 0x1f, R6 ;  /* 0x0000001fff067819 */ /* 0x002fea0000011406 */
[----:B------:R-:W-:Y:S04]  /*d2d0*/  IMAD R6, R6, c[0x0][0x210], RZ ;  /* 0x0000840006067a24 */ /* 0x000fe800078e02ff */
[----:B------:R-:W-:Y:S05]  /*d2e0*/  IMAD R6, R9, c[0x0][0x214], R6 ;  /* 0x0000850009067a24 */ /* 0x000fea00078e0206 */
[----:B------:R-:W-:Y:S01]  /*d2f0*/  IADD3 R6, R11, R6, RZ ;  /* 0x000000060b067210 */ /* 0x000fe20007ffe0ff */
[----:B--2---:R-:W-:Y:S01]  /*d300*/  IMAD.WIDE.U32 R2, R4, c[0x0][0x208], RZ ;  /* 0x0000820004027a25 */ /* 0x004fe200078e00ff */
[----:B------:R-:W-:Y:S05]  /*d310*/  SHF.R.S32.HI R0, RZ, 0x1f, R4 ;  /* 0x0000001fff007819 */ /* 0x000fea0000011404 */
[----:B------:R-:W-:Y:S04]  /*d320*/  IMAD R0, R0, c[0x0][0x208], RZ ;  /* 0x0000820000007a24 */ /* 0x000fe800078e02ff */
[----:B------:R-:W-:Y:S01]  /*d330*/  IMAD R0, R4, c[0x0][0x20c], R0 ;  /* 0x0000830004007a24 */ /* 0x000fe200078e0200 */
[----:B---3--:R-:W-:Y:S04]  /*d340*/  SHF.R.S32.HI R4, RZ, 0x1f, R8 ;  /* 0x0000001fff047819 */ /* 0x008fe80000011408 */
[----:B------:R-:W-:Y:S01]  /*d350*/  IADD3 R3, R3, R0, RZ ;  /* 0x0000000003037210 */ /* 0x000fe20007ffe0ff */
[----:B------:R-:W-:Y:S04]  /*d360*/  IMAD R4, R4, c[0x0][0x218], RZ ;  /* 0x0000860004047a24 */ /* 0x000fe800078e02ff */
[----:B------:R-:W-:Y:S05]  /*d370*/  IMAD.WIDE.U32 R2, R8, c[0x0][0x218], R2 ;  /* 0x0000860008027a25 */ /* 0x000fea00078e0002 */
[----:B------:R-:W-:Y:S01]  /*d380*/  IADD3 R0, P1, R10, R2, RZ ;  /* 0x000000020a007210 */ /* 0x000fe20007f3e0ff */
[----:B------:R-:W-:Y:S03]  /*d390*/  IMAD R2, R8, c[0x0][0x21c], R4 ;  /* 0x0000870008027a24 */ /* 0x000fe600078e0204 */
[----:B------:R-:W-:Y:S02]  /*d3a0*/  LEA R4, P0, R0, c[0x0][0x1f8], 0x1 ;  /* 0x00007e0000047a11 */ /* 0x000fe400078008ff */
[----:B------:R-:W-:Y:S04]  /*d3b0*/  IADD3.X R2, R6, R3, R2, P1, !PT ;  /* 0x0000000306027210 */ /* 0x000fe80000ffe402 */
[----:B------:R-:W-:Y:S01]  /*d3c0*/  LEA.HI.X R0, R0, c[0x0][0x1fc], R2, 0x1, P0 ;  /* 0x00007f0000007a11 */ /* 0x000fe200000f0c02 */
[----:B------:R-:W-:-:S05]  /*d3d0*/  BRA.DIV ~URZ, `(.L_x_1303) ;  /* 0x00012d427f007947 */ /* 0x000fca000b800000 */
[----:B------:R1:W2:Y:S02]  /*d3e0*/  SHFL.IDX PT, R6, R0, RZ, 0x181f ;  /* 0x00181fff00067589 */ /* 0x0002a400000e0000 */
.L_x_1445:
[----:B------:R-:W-:-:S05]  /*d3f0*/  BRA.DIV ~URZ, `(.L_x_1304) ;  /* 0x00012da27f007947 */ /* 0x000fca000b800000 */
[----:B------:R-:W3:Y:S04]  /*d400*/  LDL R16, [R1+0xa4] ;  /* 0x0000a40001107983 */ /* 0x000ee80000100800 */
[----:B------:R-:W4:Y:S04]  /*d410*/  LDL R15, [R1+0xf4] ;  /* 0x0000f400010f7983 */ /* 0x000f280000100800 */
[----:B--2---:R-:W2:Y:S04]  /*d420*/  LDL R14, [R1+0x78] ;  /* 0x00007800010e7983 */ /* 0x004ea80000100800 */
[----:B------:R-:W1:Y:S04]  /*d430*/  SHFL.IDX PT, R2, R4, RZ, 0x181f ;  /* 0x00181fff04027589 */ /* 0x000e6800000e0000 */
[----:B------:R-:W1:Y:S04]  /*d440*/  SHFL.IDX PT, R10, R4, 0x1, 0x181f ;  /* 0x00381f00040a7f89 */ /* 0x000e6800000e0000 */
[----:B------:R-:W1:Y:S04]  /*d450*/  SHFL.IDX PT, R11, R0, 0x1, 0x181f ;  /* 0x00381f00000b7f89 */ /* 0x000e6800000e0000 */
[----:B-1----:R-:W1:Y:S01]  /*d460*/  SHFL.IDX PT, R0, R0, 0x2, 0x181f ;  /* 0x00581f0000007f89 */ /* 0x002e6200000e0000 */
[C---:B------:R-:W-:Y:S02]  /*d470*/  IADD3 R12, P0, R2.reuse, R238, RZ ;  /* 0x000000ee020c7210 */ /* 0x040fe40007f1e0ff */
[----:B------:R-:W-:Y:S02]  /*d480*/  IADD3 R8, P2, R2, R236, RZ ;  /* 0x000000ec02087210 */ /* 0x000fe40007f5e0ff */
[----:B------:R-:W-:Y:S01]  /*d490*/  IADD3 R2, P1, R10, R238, RZ ;  /* 0x000000ee0a027210 */ /* 0x000fe20007f3e0ff */
[----:B------:R-:W-:Y:S01]  /*d4a0*/  IMAD.X R13, R6, 0x1, R239, P0 ;  /* 0x00000001060d7824 */ /* 0x000fe200000e06ef */
[----:B------:R-:W-:Y:S01]  /*d4b0*/  IADD3 R10, P0, R10, R236, RZ ;  /* 0x000000ec0a0a7210 */ /* 0x000fe20007f1e0ff */
[----:B------:R-:W-:Y:S02]  /*d4c0*/  IMAD.X R9, R6, 0x1, R237, P2 ;  /* 0x0000000106097824 */ /* 0x000fe400010e06ed */
[----:B------:R1:W5:Y:S01]  /*d4d0*/  LDL R6, [R1+0xa0] ;  /* 0x0000a00001067983 */ /* 0x0003620000100800 */
[C---:B------:R-:W-:Y:S02]  /*d4e0*/  IMAD.X R3, R11.reuse, 0x1, R239, P1 ;  /* 0x000000010b037824 */ /* 0x040fe400008e06ef */
[----:B------:R-:W-:Y:S01]  /*d4f0*/  IMAD.X R11, R11, 0x1, R237, P0 ;  /* 0x000000010b0b7824 */ /* 0x000fe200000e06ed */
[----:B---3--:R-:W-:Y:S02]  /*d500*/  ISETP.GE.AND P4, PT, R16, c[0x0][0x1d4], PT ;  /* 0x0000750010007a0c */ /* 0x008fe40003f86270 */
[----:B----4-:R-:W-:Y:S11]  /*d510*/  ISETP.GE.AND P3, PT, R15, c[0x0][0x1d4], PT ;  /* 0x000075000f007a0c */ /* 0x010ff60003f66270 */
[----:B--2---:R2:W-:Y:S04]  /*d520*/  LDGSTS.E.BYPASS.LTC128B.128 [R14], [R12.64], !P4 ;  /* 0x000000000c0e7fae */ /* 0x0045e8000e101d46 */
[----:B------:R2:W-:Y:S04]  /*d530*/  LDGSTS.E.BYPASS.LTC128B.128 [R14+0x1800], [R8.64], !P3 ;  /* 0x01800000080e7fae */ /* 0x0005e8000d901d46 */
[----:B------:R3:W-:Y:S04]  /*d540*/  LDGSTS.E.BYPASS.LTC128B.128 [R14+0x800], [R2.64], !P4 ;  /* 0x00800000020e7fae */ /* 0x0007e8000e101d46 */
[----:B------:R2:W-:Y:S04]  /*d550*/  LDGSTS.E.BYPASS.LTC128B.128 [R14+0x2000], [R10.64], !P3 ;  /* 0x020000000a0e7fae */ /* 0x0005e8000d901d46 */
[----:B---3--:R2:W3:Y:S02]  /*d560*/  SHFL.IDX PT, R2, R4, 0x2, 0x181f ;  /* 0x00581f0004027f89 */ /* 0x0084e400000e0000 */
.L_x_1446:
[----:B-1----:R-:W4:Y:S01]  /*d570*/  LDL R3, [R1+0xa4] ;  /* 0x0000a40001037983 */ /* 0x002f220000100800 */
[----:B--2--5:R-:W-:Y:S03]  /*d580*/  IADD3 R8, -R6, 0x10, RZ ;  /* 0x0000001006087810 */ /* 0x024fe60007ffe1ff */
[----:B------:R-:W2:Y:S01]  /*d590*/  LDL R4, [R1+0x78] ;  /* 0x0000780001047983 */ /* 0x000ea20000100800 */
[----:B------:R-:W-:Y:S04]  /*d5a0*/  LOP3.LUT R8, R8, 0xf, RZ, 0xc0, !PT ;  /* 0x0000000f08087812 */ /* 0x000fe800078ec0ff */
[----:B---3--:R-:W-:Y:S04]  /*d5b0*/  IADD3 R8, P1, P0, R8, R2, R236 ;  /* 0x0000000208087210 */ /* 0x008fe8000783e0ec */
[----:B------:R-:W-:Y:S02]  /*d5c0*/  IADD3.X R9, RZ, R0, R237, P1, P0 ;  /* 0x00000000ff097210 */ /* 0x000fe40000fe04ed */
[----:B------:R-:W-:Y:S02]  /*d5d0*/  IADD3 R2, P0, R2, R238, RZ ;  /* 0x000000ee02027210 */ /* 0x000fe40007f1e0ff */
[----:B------:R-:W-:Y:S02]  /*d5e0*/  ISETP.NE.U32.AND P1, PT, R6, RZ, PT ;  /* 0x000000ff0600720c */ /* 0x000fe40003f25070 */
[----:B----4-:R-:W-:Y:S01]  /*d5f0*/  ISETP.GE.AND P2, PT, R3, c[0x0][0x1d4], PT ;  /* 0x0000750003007a0c */ /* 0x010fe20003f46270 */
[----:B------:R-:W-:Y:S11]  /*d600*/  IMAD.X R3, R0, 0x1, R239, P0 ;  /* 0x0000000100037824 */ /* 0x000ff600000e06ef */
[----:B------:R-:W-:Y:S01]  /*d610*/  @!UPT UIADD3 URZ, URZ, URZ, URZ ;  /* 0x0000003f3f3ff290 */ /* 0x000fe2000fffe03f */
[----:B------:R-:W-:Y:S01]  /*d620*/  @!PT LDS RZ, [RZ] ;  /* 0x00000000fffff984 */ /* 0x000fe20000000800 */
[----:B------:R-:W-:Y:S01]  /*d630*/  @!PT LDS RZ, [RZ] ;  /* 0x00000000fffff984 */ /* 0x000fe20000000800 */
[----:B------:R-:W-:Y:S01]  /*d640*/  @!PT LDS RZ, [RZ] ;  /* 0x00000000fffff984 */ /* 0x000fe20000000800 */
[----:B--2---:R1:W-:Y:S04]  /*d650*/  LDGSTS.E.BYPASS.LTC128B.128 [R4+0x1000], [R2.64], !P2 ;  /* 0x0100000002047fae */ /* 0x0043e8000d101d46 */
[----:B------:R1:W-:Y:S02]  /*d660*/  LDGSTS.E.BYPASS.LTC128B.128.ZFILL [R4+0x2800], [R8.64], P1 ;  /* 0x0280000008047fae */ /* 0x0003e40008941d46 */
.L_x_1302:
[----:B-1-34-:R-:W-:Y:S05]  /*d670*/  BSYNC B0 ;  /* 0x0000000000007941 */ /* 0x01afea0003800000 */
.L_x_1301:
[----:B------:R-:W0:Y:S01]  /*d680*/  LDGDEPBAR ;  /* 0x00000000000079af */ /* 0x000e220000000000 */
[----:B------:R-:W-:Y:S01]  /*d690*/  WARPSYNC 0xffffffff ;  /* 0xffffffff00007948 */ /* 0x000fe20003800000 */
[-C--:B------:R-:W-:Y:S01]  /*d6a0*/  HMMA.16816.F32.BF16 R8, R52, R20.reuse, RZ ;  /* 0x000000143408723c */ /* 0x080fe200000418ff */
[----:B------:R-:W-:Y:S05]  /*d6b0*/  BSSY B0, `(.L_x_1305) ;  /* 0x0000138000007945 */ /* 0x000fea0003800000 */
[----:B------:R-:W2:Y:S02]  /*d6c0*/  LDL R0, [R1+0xb4] ;  /* 0x0000b40001007983 */ /* 0x000ea40000100800 */
        /* <DEDUP_REMOVED lines=25> */
[----:B------:R-:W3:Y:S07]  /*d860*/  LDSM.16.M88.4 R204, [R225+0xa080] ;  /* 0x00a08000e1cc783b */ /* 0x000eee0000000200 */
[----:B------:R-:W-:Y:S01]  /*d870*/  HMMA.16816.F32.BF16 R52, R196, R214, R52 ;  /* 0x000000d6c434723c */ /* 0x000fe20000041834 */
[----:B------:R-:W4:Y:S07]  /*d880*/  LDSM.16.M88.4 R196, [R222+0x5880] ;  /* 0x00588000dec4783b */ /* 0x000f2e0000000200 */
[-C--:B-1----:R-:W-:Y:S08]  /*d890*/  HMMA.16816.F32.BF16 R8, R192, R200.reuse, R8 ;  /* 0x000000c8c008723c */ /* 0x082ff00000041808 */
[C---:B---3--:R-:W-:Y:S08]  /*d8a0*/  HMMA.16816.F32.BF16 R12, R204.reuse, R200, R12 ;  /* 0x000000c8cc0c723c */ /* 0x048ff0000004180c */
[-C--:B------:R-:W-:Y:S08]  /*d8b0*/  HMMA.16816.F32.BF16 R16, R204, R202.reuse, R16 ;  /* 0x000000cacc10723c */ /* 0x080ff00000041810 */
[C---:B------:R-:W-:Y:S01]  /*d8c0*/  HMMA.16816.F32.BF16 R20, R192.reuse, R202, R20 ;  /* 0x000000cac014723c */ /* 0x040fe20000041814 */
[----:B------:R-:W-:Y:S07]  /*d8d0*/  LDSM.16.M88.4 R200, [R221] ;  /* 0x00000000ddc8783b */ /* 0x000fee0000000200 */
[-C--:B----4-:R-:W-:Y:S08]  /*d8e0*/  HMMA.16816.F32.BF16 R24, R192, R196.reuse, R24 ;  /* 0x000000c4c018723c */ /* 0x090ff00000041818 */
[C---:B------:R-:W-:Y:S08]  /*d8f0*/  HMMA.16816.F32.BF16 R28, R204.reuse, R196, R28 ;  /* 0x000000c4cc1c723c */ /* 0x040ff0000004181c */
[-C--:B------:R-:W-:Y:S08]  /*d900*/  HMMA.16816.F32.BF16 R32, R204, R198.reuse, R32 ;  /* 0x000000c6cc20723c */ /* 0x080ff00000041820 */
[C---:B------:R-:W-:Y:S01]  /*d910*/  HMMA.16816.F32.BF16 R36, R192.reuse, R198, R36 ;  /* 0x000000c6c024723c */ /* 0x040fe20000041824 */
[----:B------:R-:W1:Y:S07]  /*d920*/  LDSM.16.M88.4 R196, [R227+0x8080] ;  /* 0x00808000e3c4783b */ /* 0x000e6e0000000200 */
[-C--:B------:R-:W-:Y:S08]  /*d930*/  HMMA.16816.F32.BF16 R40, R192, R208.reuse, R40 ;  /* 0x000000d0c028723c */ /* 0x080ff00000041828 */
[C---:B------:R-:W-:Y:S08]  /*d940*/  HMMA.16816.F32.BF16 R44, R204.reuse, R208, R44 ;  /* 0x000000d0cc2c723c */ /* 0x040ff0000004182c */
[-C--:B------:R-:W-:Y:S01]  /*d950*/  HMMA.16816.F32.BF16 R48, R204, R210.reuse, R48 ;  /* 0x000000d2cc30723c */ /* 0x080fe20000041830 */
[----:B------:R-:W3:Y:S07]  /*d960*/  LDSM.16.M88.4 R204, [R227+0xa080] ;  /* 0x00a08000e3cc783b */ /* 0x000eee0000000200 */
[----:B------:R-:W-:Y:S01]  /*d970*/  HMMA.16816.F32.BF16 R52, R192, R210, R52 ;  /* 0x000000d2c034723c */ /* 0x000fe20000041834 */
[----:B------:R-:W4:Y:S07]  /*d980*/  LDSM.16.M88.4 R192, [R221+0x800] ;  /* 0x00080000ddc0783b */ /* 0x000f2e0000000200 */
[-C--:B-1----:R-:W-:Y:S01]  /*d990*/  HMMA.16816.F32.BF16 R8, R196, R200.reuse, R8 ;  /* 0x000000c8c408723c */ /* 0x082fe20000041808 */
[----:B------:R-:W1:Y:S04]  /*d9a0*/  LDSM.16.M88.4 R208, [R221+0x1000] ;  /* 0x00100000ddd0783b */ /* 0x000e680000000200 */
[----:B--2---:R-:W-:Y:S03]  /*d9b0*/  ISETP.GT.AND P0, PT, R230, R0, PT ;  /* 0x00000000e600720c */ /* 0x004fe60003f04270 */
[C---:B---3--:R-:W-:Y:S08]  /*d9c0*/  HMMA.16816.F32.BF16 R12, R204.reuse, R200, R12 ;  /* 0x000000c8cc0c723c */ /* 0x048ff0000004180c */
[-C--:B------:R-:W-:Y:S08]  /*d9d0*/  HMMA.16816.F32.BF16 R16, R204, R202.reuse, R16 ;  /* 0x000000cacc10723c */ /* 0x080ff00000041810 */
[C---:B------:R-:W-:Y:S01]  /*d9e0*/  HMMA.16816.F32.BF16 R20, R196.reuse, R202, R20 ;  /* 0x000000cac414723c */ /* 0x040fe20000041814 */
[----:B------:R-:W-:Y:S07]  /*d9f0*/  LDSM.16.M88.4 R200, [R216+0x6880] ;  /* 0x00688000d8c8783b */ /* 0x000fee0000000200 */
[-C--:B----4-:R-:W-:Y:S08]  /*da00*/  HMMA.16816.F32.BF16 R24, R196, R192.reuse, R24 ;  /* 0x000000c0c418723c */ /* 0x090ff00000041818 */
[C---:B------:R-:W-:Y:S08]  /*da10*/  HMMA.16816.F32.BF16 R28, R204.reuse, R192, R28 ;  /* 0x000000c0cc1c723c */ /* 0x040ff0000004181c */
[-C--:B------:R-:W-:Y:S08]  /*da20*/  HMMA.16816.F32.BF16 R32, R204, R194.reuse, R32 ;  /* 0x000000c2cc20723c */ /* 0x080ff00000041820 */
[C---:B------:R-:W-:Y:S01]  /*da30*/  HMMA.16816.F32.BF16 R36, R196.reuse, R194, R36 ;  /* 0x000000c2c424723c */ /* 0x040fe20000041824 */
[----:B------:R-:W2:Y:S07]  /*da40*/  LDSM.16.M88.4 R192, [R224+0xc080] ;  /* 0x00c08000e0c0783b */ /* 0x000eae0000000200 */
[-C--:B-1----:R-:W-:Y:S08]  /*da50*/  HMMA.16816.F32.BF16 R40, R196, R208.reuse, R40 ;  /* 0x000000d0c428723c */ /* 0x082ff00000041828 */
[C---:B------:R-:W-:Y:S08]  /*da60*/  HMMA.16816.F32.BF16 R44, R204.reuse, R208, R44 ;  /* 0x000000d0cc2c723c */ /* 0x040ff0000004182c */
[-C--:B------:R-:W-:Y:S01]  /*da70*/  HMMA.16816.F32.BF16 R48, R204, R210.reuse, R48 ;  /* 0x000000d2cc30723c */ /* 0x080fe20000041830 */
[----:B------:R-:W1:Y:S07]  /*da80*/  LDSM.16.M88.4 R204, [R224+0xe080] ;  /* 0x00e08000e0cc783b */ /* 0x000e6e0000000200 */
[----:B------:R-:W-:Y:S01]  /*da90*/  HMMA.16816.F32.BF16 R52, R196, R210, R52 ;  /* 0x000000d2c434723c */ /* 0x000fe20000041834 */
[----:B------:R-:W3:Y:S07]  /*daa0*/  LDSM.16.M88.4 R196, [R216+0x7080] ;  /* 0x00708000d8c4783b */ /* 0x000eee0000000200 */
[-C--:B--2---:R-:W-:Y:S01]  /*dab0*/  HMMA.16816.F32.BF16 R8, R192, R200.reuse, R8 ;  /* 0x000000c8c008723c */ /* 0x084fe20000041808 */
[----:B------:R-:W2:Y:S07]  /*dac0*/  LDSM.16.M88.4 R208, [R216+0x7880] ;  /* 0x00788000d8d0783b */ /* 0x000eae0000000200 */
[C---:B-1----:R-:W-:Y:S08]  /*dad0*/  HMMA.16816.F32.BF16 R12, R204.reuse, R200, R12 ;  /* 0x000000c8cc0c723c */ /* 0x042ff0000004180c */
[-C--:B------:R-:W-:Y:S08]  /*dae0*/  HMMA.16816.F32.BF16 R16, R204, R202.reuse, R16 ;  /* 0x000000cacc10723c */ /* 0x080ff00000041810 */
[C---:B------:R-:W-:Y:S01]  /*daf0*/  HMMA.16816.F32.BF16 R20, R192.reuse, R202, R20 ;  /* 0x000000cac014723c */ /* 0x040fe20000041814 */
[----:B------:R-:W-:Y:S07]  /*db00*/  LDSM.16.M88.4 R200, [R223+0x1800] ;  /* 0x00180000dfc8783b */ /* 0x000fee0000000200 */
[-C--:B---3--:R-:W-:Y:S08]  /*db10*/  HMMA.16816.F32.BF16 R24, R192, R196.reuse, R24 ;  /* 0x000000c4c018723c */ /* 0x088ff00000041818 */
[C---:B------:R-:W-:Y:S08]  /*db20*/  HMMA.16816.F32.BF16 R28, R204.reuse, R196, R28 ;  /* 0x000000c4cc1c723c */ /* 0x040ff0000004181c */
[-C--:B------:R-:W-:Y:S08]  /*db30*/  HMMA.16816.F32.BF16 R32, R204, R198.reuse, R32 ;  /* 0x000000c6cc20723c */ /* 0x080ff00000041820 */
[C---:B------:R-:W-:Y:S01]  /*db40*/  HMMA.16816.F32.BF16 R36, R192.reuse, R198, R36 ;  /* 0x000000c6c024723c */ /* 0x040fe20000041824 */
[----:B------:R-:W1:Y:S07]  /*db50*/  LDSM.16.M88.4 R196, [R226+0xc080] ;  /* 0x00c08000e2c4783b */ /* 0x000e6e0000000200 */
[-C--:B--2---:R-:W-:Y:S08]  /*db60*/  HMMA.16816.F32.BF16 R40, R192, R208.reuse, R40 ;  /* 0x000000d0c028723c */ /* 0x084ff00000041828 */
[C---:B------:R-:W-:Y:S08]  /*db70*/  HMMA.16816.F32.BF16 R44, R204.reuse, R208, R44 ;  /* 0x000000d0cc2c723c */ /* 0x040ff0000004182c */
[-C--:B------:R-:W-:Y:S01]  /*db80*/  HMMA.16816.F32.BF16 R48, R204, R210.reuse, R48 ;  /* 0x000000d2cc30723c */ /* 0x080fe20000041830 */
[----:B------:R-:W2:Y:S07]  /*db90*/  LDSM.16.M88.4 R204, [R226+0xe080] ;  /* 0x00e08000e2cc783b */ /* 0x000eae0000000200 */
[----:B------:R-:W-:Y:S01]  /*dba0*/  HMMA.16816.F32.BF16 R52, R192, R210, R52 ;  /* 0x000000d2c034723c */ /* 0x000fe20000041834 */
[----:B------:R-:W3:Y:S08]  /*dbb0*/  LDSM.16.M88.4 R192, [R223+0x2000] ;  /* 0x00200000dfc0783b */ /* 0x000ef00000000200 */
[----:B------:R-:W4:Y:S01]  /*dbc0*/  LDSM.16.M88.4 R208, [R223+0x2800] ;  /* 0x00280000dfd0783b */ /* 0x000f220000000200 */
[-C--:B-1----:R-:W-:Y:S08]  /*dbd0*/  HMMA.16816.F32.BF16 R8, R196, R200.reuse, R8 ;  /* 0x000000c8c408723c */ /* 0x082ff00000041808 */
        /* <DEDUP_REMOVED lines=9> */
[-C--:B----4-:R-:W-:Y:S08]  /*dc70*/  HMMA.16816.F32.BF16 R40, R196, R208.reuse, R40 ;  /* 0x000000d0c428723c */ /* 0x090ff00000041828 */
        /* <DEDUP_REMOVED lines=20> */
[----:B------:R-:W-:Y:S08]  /*ddc0*/  HMMA.16816.F32.BF16 R52, R192, R210, R52 ;  /* 0x000000d2c034723c */ /* 0x000ff00000041834 */
[-C--:B-1----:R-:W-:Y:S11]  /*ddd0*/  HMMA.16816.F32.BF16 R8, R196, R200.reuse, R8 ;  /* 0x000000c8c408723c */ /* 0x082ff60000041808 */
[----:B------:R-:W-:Y:S11]  /*dde0*/  @!UPT UIADD3 URZ, URZ, URZ, URZ ;  /* 0x0000003f3f3ff290 */ /* 0x000ff6000fffe03f */
[----:B------:R-:W-:Y:S02]  /*ddf0*/  @!UPT UIADD3 URZ, URZ, URZ, URZ ;  /* 0x0000003f3f3ff290 */ /* 0x000fe4000fffe03f */
[----:B------:R-:W-:Y:S01]  /*de00*/  FMUL.FTZ R8, R8, c[0x0][0x320] ;  /* 0x0000c80008087a20 */ /* 0x000fe20000410000 */
[C---:B--2---:R-:W-:Y:S03]  /*de10*/  HMMA.16816.F32.BF16 R12, R204.reuse, R200, R12 ;  /* 0x000000c8cc0c723c */ /* 0x044fe6000004180c */
[----:B------:R-:W1:Y:S01]  /*de20*/  MUFU.TANH R209, R8 ;  /* 0x0000000800d17308 */ /* 0x000e620000002400 */
[----:B------:R-:W-:Y:S02]  /*de30*/  FMUL.FTZ R9, R9, c[0x0][0x320] ;  /* 0x0000c80009097a20 */ /* 0x000fe40000410000 */
[----:B------:R-:W-:Y:S02]  /*de40*/  FMUL.FTZ R10, R10, c[0x0][0x320] ;  /* 0x0000c8000a0a7a20 */ /* 0x000fe40000410000 */
[----:B------:R-:W-:Y:S01]  /*de50*/  FMUL.FTZ R11, R11, c[0x0][0x320] ;  /* 0x0000c8000b0b7a20 */ /* 0x000fe20000410000 */
[-C--:B------:R-:W-:Y:S04]  /*de60*/  HMMA.16816.F32.BF16 R16, R204, R202.reuse, R16 ;  /* 0x000000cacc10723c */ /* 0x080fe80000041810 */
[----:B------:R-:W2:Y:S04]  /*de70*/  MUFU.TANH R208, R9 ;  /* 0x0000000900d07308 */ /* 0x000ea80000002400 */
[C---:B------:R-:W-:Y:S06]  /*de80*/  HMMA.16816.F32.BF16 R20, R196.reuse, R202, R20 ;  /* 0x000000cac414723c */ /* 0x040fec0000041814 */
[----:B------:R-:W3:Y:S01]  /*de90*/  MUFU.TANH R214, R10 ;  /* 0x0000000a00d67308 */ /* 0x000ee20000002400 */
[----:B------:R-:W-:Y:S02]  /*dea0*/  FMUL.FTZ R12, R12, c[0x0][0x320] ;  /* 0x0000c8000c0c7a20 */ /* 0x000fe40000410000 */
[----:B------:R-:W-:Y:S03]  /*deb0*/  FMUL.FTZ R13, R13, c[0x0][0x320] ;  /* 0x0000c8000d0d7a20 */ /* 0x000fe60000410000 */
        /* <DEDUP_REMOVED lines=11> */
[----:B------:R-:W-:Y:S05]  /*df70*/  FMUL.FTZ R23, R23, c[0x0][0x320] ;  /* 0x0000c80017177a20 */ /* 0x000fea0000410000 */
[----:B------:R-:W1:Y:S01]  /*df80*/  MUFU.TANH R215, R13 ;  /* 0x0000000d00d77308 */ /* 0x000e620000002400 */
[----:B----4-:R-:W4:Y:S09]  /*df90*/  LDSM.16.M88.4 R8, [R221+0x2000] ;  /* 0x00200000dd08783b */ /* 0x010f320000000200 */
[----:B------:R-:W1:Y:S10]  /*dfa0*/  MUFU.TANH R235, R14 ;  /* 0x0000000e00eb7308 */ /* 0x000e740000002400 */
[----:B------:R5:W1:Y:S10]  /*dfb0*/  MUFU.TANH R234, R15 ;  /* 0x0000000f00ea7308 */ /* 0x000a740000002400 */
[----:B------:R-:W1:Y:S10]  /*dfc0*/  MUFU.TANH R213, R16 ;  /* 0x0000001000d57308 */ /* 0x000e740000002400 */
[----:B------:R-:W1:Y:S01]  /*dfd0*/  MUFU.TANH R212, R17 ;  /* 0x0000001100d47308 */ /* 0x000e620000002400 */
[----:B-----5:R-:W5:Y:S01]  /*dfe0*/  LDSM.16.M88.4 R12, [R221+0x2800] ;  /* 0x00280000dd0c783b */ /* 0x020f620000000200 */
[----:B------:R-:W-:Y:S04]  /*dff0*/  DEPBAR.LE SB0, 0x0 ;  /* 0x000080000000791a */ /* 0x000fe80000000000 */
[-C--:B----4-:R-:W-:Y:S04]  /*e000*/  HMMA.16816.F32.BF16 R24, R196, R8.reuse, R24 ;  /* 0x00000008c418723c */ /* 0x090fe80000041818 */
[----:B------:R-:W4:Y:S01]  /*e010*/  MUFU.TANH R231, R19 ;  /* 0x0000001300e77308 */ /* 0x000f220000002400 */
[----:B------:R-:W-:Y:S03]  /*e020*/  BAR.SYNC.DEFER_BLOCKING 0x0 ;  /* 0x0000000000007b1d */ /* 0x000fe60000010000 */
[C---:B------:R-:W-:Y:S06]  /*e030*/  HMMA.16816.F32.BF16 R28, R204.reuse, R8, R28 ;  /* 0x00000008cc1c723c */ /* 0x040fec000004181c */
[----:B------:R1:W1:Y:S02]  /*e040*/  MUFU.TANH R192, R20 ;  /* 0x0000001400c07308 */ /* 0x0002640000002400 */
[-C--:B------:R-:W-:Y:S08]  /*e050*/  HMMA.16816.F32.BF16 R32, R204, R10.reuse, R32 ;  /* 0x0000000acc20723c */ /* 0x080ff00000041820 */
[----:B------:R-:W1:Y:S01]  /*e060*/  MUFU.TANH R232, R18 ;  /* 0x0000001200e87308 */ /* 0x000e620000002400 */
[C---:B------:R-:W-:Y:S04]  /*e070*/  HMMA.16816.F32.BF16 R36, R196.reuse, R10, R36 ;  /* 0x0000000ac424723c */ /* 0x040fe80000041824 */
[----:B------:R-:W-:Y:S02]  /*e080*/  FMUL.FTZ R27, R27, c[0x0][0x320] ;  /* 0x0000c8001b1b7a20 */ /* 0x000fe40000410000 */
[----:B------:R-:W-:Y:S03]  /*e090*/  FMUL.FTZ R24, R24, c[0x0][0x320] ;  /* 0x0000c80018187a20 */ /* 0x000fe60000410000 */
[----:B------:R-:W1:Y:S03]  /*e0a0*/  MUFU.TANH R142, R21 ;  /* 0x00000015008e7308 */ /* 0x000e660000002400 */
[----:B------:R-:W-:Y:S01]  /*e0b0*/  FMUL.FTZ R29, R29, c[0x0][0x320] ;  /* 0x0000c8001d1d7a20 */ /* 0x000fe20000410000 */
[-C--:B-----5:R-:W-:Y:S03]  /*e0c0*/  HMMA.16816.F32.BF16 R40, R196, R12.reuse, R40 ;  /* 0x0000000cc428723c */ /* 0x0a0fe60000041828 */
[----:B------:R-:W-:Y:S02]  /*e0d0*/  FMUL.FTZ R28, R28, c[0x0][0x320] ;  /* 0x0000c8001c1c7a20 */ /* 0x000fe40000410000 */
[----:B------:R-:W-:Y:S01]  /*e0e0*/  FMUL.FTZ R35, R35, c[0x0][0x320] ;  /* 0x0000c80023237a20 */ /* 0x000fe20000410000 */
[----:B------:R-:W2:Y:S01]  /*e0f0*/  MUFU.TANH R195, R29 ;  /* 0x0000001d00c37308 */ /* 0x000ea20000002400 */
[----:B------:R-:W-:Y:S01]  /*e100*/  FMUL.FTZ R30, R30, c[0x0][0x320] ;  /* 0x0000c8001e1e7a20 */ /* 0x000fe20000410000 */
[C---:B------:R-:W-:Y:S04]  /*e110*/  HMMA.16816.F32.BF16 R44, R204.reuse, R12, R44 ;  /* 0x0000000ccc2c723c */ /* 0x040fe8000004182c */
[----:B------:R-:W-:Y:S02]  /*e120*/  FMUL.FTZ R31, R31, c[0x0][0x320] ;  /* 0x0000c8001f1f7a20 */ /* 0x000fe40000410000 */
[----:B------:R-:W-:Y:S02]  /*e130*/  FMUL.FTZ R34, R34, c[0x0][0x320] ;  /* 0x0000c80022227a20 */ /* 0x000fe40000410000 */
[----:B------:R5:W2:Y:S01]  /*e140*/  MUFU.TANH R200, R35 ;  /* 0x0000002300c87308 */ /* 0x000aa20000002400 */
[-C--:B------:R-:W-:Y:S03]  /*e150*/  HMMA.16816.F32.BF16 R48, R204, R14.reuse, R48 ;  /* 0x0000000ecc30723c */ /* 0x080fe60000041830 */
[----:B-1----:R-:W-:Y:S02]  /*e160*/  FMUL.FTZ R20, R36, c[0x0][0x320] ;  /* 0x0000c80024147a20 */ /* 0x002fe40000410000 */
        /* <DEDUP_REMOVED lines=17> */
[----:B-----5:R-:W-:Y:S02]  /*e280*/  FMUL.FTZ R35, R55, c[0x0][0x320] ;  /* 0x0000c80037237a20 */ /* 0x020fe40000410000 */
[----:B------:R-:W-:Y:S01]  /*e290*/  FMUL.FTZ R32, R32, c[0x0][0x320] ;  /* 0x0000c80020207a20 */ /* 0x000fe20000410000 */
[----:B------:R2:W2:Y:S01]  /*e2a0*/  MUFU.TANH R22, R24 ;  /* 0x0000001800167308 */ /* 0x0004a20000002400 */
[----:B------:R-:W-:Y:S02]  /*e2b0*/  FMUL.FTZ R33, R33, c[0x0][0x320] ;  /* 0x0000c80021217a20 */ /* 0x000fe40000410000 */
[----:B------:R-:W-:Y:S02]  /*e2c0*/  FMUL.FTZ R45, R45, c[0x0][0x320] ;  /* 0x0000c8002d2d7a20 */ /* 0x000fe40000410000 */
[----:B------:R-:W-:Y:S02]  /*e2d0*/  FMUL.FTZ R46, R46, c[0x0][0x320] ;  /* 0x0000c8002e2e7a20 */ /* 0x000fe40000410000 */
[----:B------:R-:W-:Y:S02]  /*e2e0*/  FMUL.FTZ R47, R47, c[0x0][0x320] ;  /* 0x0000c8002f2f7a20 */ /* 0x000fe40000410000 */
[----:B------:R-:W-:Y:S01]  /*e2f0*/  FMUL.FTZ R48, R48, c[0x0][0x320] ;  /* 0x0000c80030307a20 */ /* 0x000fe20000410000 */
[----:B------:R2:W2:Y:S01]  /*e300*/  MUFU.TANH R21, R25 ;  /* 0x0000001900157308 */ /* 0x0004a20000002400 */
[----:B------:R-:W-:Y:S02]  /*e310*/  FMUL.FTZ R49, R49, c[0x0][0x320] ;  /* 0x0000c80031317a20 */ /* 0x000fe40000410000 */
[----:B------:R-:W-:Y:S02]  /*e320*/  FMUL.FTZ R50, R50, c[0x0][0x320] ;  /* 0x0000c80032327a20 */ /* 0x000fe40000410000 */
[----:B-1----:R-:W-:Y:S05]  /*e330*/  FMUL.FTZ R44, R52, c[0x0][0x320] ;  /* 0x0000c800342c7a20 */ /* 0x002fea0000410000 */
        /* <DEDUP_REMOVED lines=28> */
[----:B--234-:R-:W-:Y:S01]  /*e500*/  IMAD.MOV.U32 R0, RZ, RZ, 0x1 ;  /* 0x00000001ff007424 */ /* 0x01cfe200078e00ff */
[----:B------:R-:W2:Y:S01]  /*e510*/  LDL R2, [R1+0xd0] ;  /* 0x0000d00001027983 */ /* 0x000ea20000100800 */
[----:B------:R-:W-:Y:S03]  /*e520*/  MOV R10, RZ ;  /* 0x000000ff000a7202 */ /* 0x000fe60000000f00 */
[----:B------:R-:W3:Y:S01]  /*e530*/  LDL R3, [R1+0xb8] ;  /* 0x0000b80001037983 */ /* 0x000ee20000100800 */
[----:B------:R-:W-:Y:S03]  /*e540*/  ISETP.NE.AND P0, PT, R0, c[0x0][0x2b8], PT ;  /* 0x0000ae0000007a0c */ /* 0x000fe60003f05270 */
[----:B------:R-:W4:Y:S04]  /*e550*/  LDL.64 R240, [R1+0xc8] ;  /* 0x0000c80001f07983 */ /* 0x000f280000100a00 */
        /* <DEDUP_REMOVED lines=12> */
[C---:B------:R-:W-:Y:S03]  /*e620*/  @!P1 LEA R8, P0, R3.reuse, c[0x0][0x2a0], 0x2 ;  /* 0x0000a80003089a11 */ /* 0x040fe600078010ff */
[----:B------:R-:W-:Y:S01]  /*e630*/  IMAD R6, R0, c[0x0][0x2b8], R2 ;  /* 0x0000ae0000067a24 */ /* 0x000fe200078e0202 */
[----:B------:R-:W-:Y:S03]  /*e640*/  @!P1 LEA.HI.X R9, R3, c[0x0][0x2a4], R4, 0x2, P0 ;  /* 0x0000a90003099a11 */ /* 0x000fe600000f1404 */
[----:B------:R-:W-:Y:S01]  /*e650*/  IMAD.WIDE.U32 R2, R6, c[0x0][0x1e0], RZ ;  /* 0x0000780006027a25 */ /* 0x000fe200078e00ff */
[----:B------:R1:W-:Y:S01]  /*e660*/  STL [R1+0x7c], R6 ;  /* 0x00007c0601007387 */ /* 0x0003e20000100800 */
[----:B------:R-:W-:Y:S03]  /*e670*/  SHF.R.S32.HI R0, RZ, 0x1f, R6 ;  /* 0x0000001fff007819 */ /* 0x000fe60000011406 */
[----:B------:R-:W2:Y:S02]  /*e680*/  @!P1 LDG.E R10, [R8.64] ;  /* 0x00000006080a9981 */ /* 0x000ea4000c1e1900 */
[----:B------:R-:W-:Y:S04]  /*e690*/  IMAD R0, R0, c[0x0][0x1e0], RZ ;  /* 0x0000780000007a24 */ /* 0x000fe800078e02ff */
[----:B------:R-:W-:Y:S05]  /*e6a0*/  IMAD R0, R6, c[0x0][0x1e4], R0 ;  /* 0x0000790006007a24 */ /* 0x000fea00078e0200 */
[----:B------:R-:W-:Y:S01]  /*e6b0*/  IADD3 R3, R3, R0, RZ ;  /* 0x0000000003037210 */ /* 0x000fe20007ffe0ff */
[----:B-1----:R-:W1:Y:S02]  /*e6c0*/  S2R R6, SR_CTAID.Y ;  /* 0x0000000000067919 */ /* 0x002e640000002600 */
[----:B-1----:R-:W-:Y:S05]  /*e6d0*/  SHF.R.S32.HI R6, RZ, 0x1f, R6 ;  /* 0x0000001fff067819 */ /* 0x002fea0000011406 */
[----:B------:R-:W-:Y:S04]  /*e6e0*/  IMAD R6, R6, c[0x0][0x1e8], RZ ;  /* 0x00007a0006067a24 */ /* 0x000fe800078e02ff */
[----:B------:R-:W-:Y:S04]  /*e6f0*/  IMAD R6, R242, c[0x0][0x1ec], R6 ;  /* 0x00007b00f2067a24 */ /* 0x000fe800078e0206 */
[----:B------:R-:W-:Y:S01]  /*e700*/  IMAD.IADD R6, R241, 0x1, R6 ;  /* 0x00000001f1067824 */ /* 0x000fe200078e0206 */
[----:B--2---:R-:W-:Y:S01]  /*e710*/  SHF.R.S32.HI R4, RZ, 0x1f, R10 ;  /* 0x0000001fff047819 */ /* 0x004fe2000001140a */
[----:B------:R1:W-:Y:S01]  /*e720*/  STL [R1+0x70], R10 ;  /* 0x0000700a01007387 */ /* 0x0003e20000100800 */
[----:B------:R-:W-:Y:S04]  /*e730*/  IMAD.WIDE.U32 R2, R10, c[0x0][0x1f0], R2 ;  /* 0x00007c000a027a25 */ /* 0x000fe800078e0002 */
[----:B------:R-:W-:Y:S01]  /*e740*/  IMAD R4, R4, c[0x0][0x1f0], RZ ;  /* 0x00007c0004047a24 */ /* 0x000fe200078e02ff */
[----:B------:R-:W-:Y:S03]  /*e750*/  IADD3 R0, P1, R240, R2, RZ ;  /* 0x00000002f0007210 */ /* 0x000fe60007f3e0ff */
[----:B------:R-:W-:Y:S01]  /*e760*/  IMAD R2, R10, c[0x0][0x1f4], R4 ;  /* 0x00007d000a027a24 */ /* 0x000fe200078e0204 */
[----:B------:R-:W-:Y:S04]  /*e770*/  LEA R4, P0, R0, c[0x0][0x1c8], 0x1 ;  /* 0x0000720000047a11 */ /* 0x000fe800078008ff */
[----:B------:R-:W-:Y:S04]  /*e780*/  IADD3.X R2, R6, R3, R2, P1, !PT ;  /* 0x0000000306027210 */ /* 0x000fe80000ffe402 */
[----:B------:R-:W-:Y:S01]  /*e790*/  LEA.HI.X R0, R0, c[0x0][0x1cc], R2, 0x1, P0 ;  /* 0x0000730000007a11 */ /* 0x000fe200000f0c02 */
[----:B------:R-:W-:-:S05]  /*e7a0*/  BRA.DIV ~URZ, `(.L_x_1307) ;  /* 0x00011e527f007947 */ /* 0x000fca000b800000 */
[----:B------:R2:W3:Y:S02]  /*e7b0*/  SHFL.IDX PT, R6, R0, RZ, 0x181f ;  /* 0x00181fff00067589 */ /* 0x0004e400000e0000 */
.L_x_1447:
[----:B------:R-:W-:-:S05]  /*e7c0*/  BRA.DIV ~URZ, `(.L_x_1308) ;  /* 0x00011eb27f007947 */ /* 0x000fca000b800000 */
[----:B------:R-:W4:Y:S04]  /*e7d0*/  LDL R18, [R1+0xa4] ;  /* 0x0000a40001127983 */ /* 0x000f280000100800 */
[----:B--2---:R-:W2:Y:S04]  /*e7e0*/  LDL R15, [R1+0xf4] ;  /* 0x0000f400010f7983 */ /* 0x004ea80000100800 */
[----:B---3--:R-:W3:Y:S04]  /*e7f0*/  LDL R14, [R1+0x74] ;  /* 0x00007400010e7983 */ /* 0x008ee80000100800 */
[----:B------:R-:W1:Y:S04]  /*e800*/  SHFL.IDX PT, R2, R4, RZ, 0x181f ;  /* 0x00181fff04027589 */ /* 0x000e6800000e0000 */
[----:B-1----:R-:W1:Y:S04]  /*e810*/  SHFL.IDX PT, R10, R4, 0x1, 0x181f ;  /* 0x00381f00040a7f89 */ /* 0x002e6800000e0000 */
[----:B------:R-:W1:Y:S04]  /*e820*/  SHFL.IDX PT, R11, R0, 0x1, 0x181f ;  /* 0x00381f00000b7f89 */ /* 0x000e6800000e0000 */
[----:B------:R-:W2:Y:S04]  /*e830*/  SHFL.IDX PT, R0, R0, 0x2, 0x181f ;  /* 0x00581f0000007f89 */ /* 0x000ea800000e0000 */
[----:B------:R-:W2:Y:S01]  /*e840*/  SHFL.IDX PT, R4, R4, 0x2, 0x181f ;  /* 0x00581f0004047f89 */ /* 0x000ea200000e0000 */
[C---:B------:R-:W-:Y:S02]  /*e850*/  IADD3 R12, P0, R2.reuse, R238, RZ ;  /* 0x000000ee020c7210 */ /* 0x040fe40007f1e0ff */
[----:B------:R-:W-:Y:S02]  /*e860*/  IADD3 R8, P2, R2, R236, RZ ;  /* 0x000000ec02087210 */ /* 0x000fe40007f5e0ff */
[----:B-1----:R-:W-:Y:S01]  /*e870*/  IADD3 R2, P1, R10, R238, RZ ;  /* 0x000000ee0a027210 */ /* 0x002fe20007f3e0ff */
[----:B------:R-:W-:Y:S01]  /*e880*/  IMAD.X R13, R6, 0x1, R239, P0 ;  /* 0x00000001060d7824 */ /* 0x000fe200000e06ef */
[----:B------:R-:W-:Y:S01]  /*e890*/  IADD3 R10, P0, R10, R236, RZ ;  /* 0x000000ec0a0a7210 */ /* 0x000fe20007f1e0ff */
[----:B------:R-:W-:Y:S02]  /*e8a0*/  IMAD.X R9, R6, 0x1, R237, P2 ;  /* 0x0000000106097824 */ /* 0x000fe400010e06ed */
[----:B------:R1:W5:Y:S01]  /*e8b0*/  LDL R6, [R1+0xa0] ;  /* 0x0000a00001067983 */ /* 0x0003620000100800 */
[C---:B------:R-:W-:Y:S02]  /*e8c0*/  IMAD.X R3, R11.reuse, 0x1, R239, P1 ;  /* 0x000000010b037824 */ /* 0x040fe400008e06ef */
[----:B------:R-:W-:Y:S01]  /*e8d0*/  IMAD.X R11, R11, 0x1, R237, P0 ;  /* 0x000000010b0b7824 */ /* 0x000fe200000e06ed */
[----:B----4-:R-:W-:Y:S02]  /*e8e0*/  ISETP.GE.AND P4, PT, R18, c[0x0][0x1d4], PT ;  /* 0x0000750012007a0c */ /* 0x010fe40003f86270 */
[----:B--2---:R-:W-:Y:S11]  /*e8f0*/  ISETP.GE.AND P3, PT, R15, c[0x0][0x1d4], PT ;  /* 0x000075000f007a0c */ /* 0x004ff60003f66270 */
[----:B---3--:R1:W-:Y:S04]  /*e900*/  LDGSTS.E.BYPASS.LTC128B.128 [R14+0x5080], [R12.64], !P4 ;  /* 0x050800000c0e7fae */ /* 0x0083e8000e101d46 */
[----:B------:R1:W-:Y:S04]  /*e910*/  LDGSTS.E.BYPASS.LTC128B.128 [R14+0x6880], [R8.64], !P3 ;  /* 0x06880000080e7fae */ /* 0x0003e8000d901d46 */
[----:B------:R1:W-:Y:S04]  /*e920*/  LDGSTS.E.BYPASS.LTC128B.128 [R14+0x5880], [R2.64], !P4 ;  /* 0x05880000020e7fae */ /* 0x0003e8000e101d46 */
[----:B------:R1:W-:Y:S02]  /*e930*/  LDGSTS.E.BYPASS.LTC128B.128 [R14+0x7080], [R10.64], !P3 ;  /* 0x070800000a0e7fae */ /* 0x0003e4000d901d46 */
.L_x_1448:
[----:B-1----:R-:W2:Y:S01]  /*e940*/  LDL R2, [R1+0xa4] ;  /* 0x0000a40001027983 */ /* 0x002ea20000100800 */
[----:B-----5:R-:W-:Y:S03]  /*e950*/  IADD3 R8, -R6, 0x10, RZ ;  /* 0x0000001006087810 */ /* 0x020fe60007ffe1ff */
[----:B------:R-:W3:Y:S01]  /*e960*/  LDL R10, [R1+0x74] ;  /* 0x00007400010a7983 */ /* 0x000ee20000100800 */
[----:B------:R-:W-:Y:S04]  /*e970*/  LOP3.LUT R8, R8, 0xf, RZ, 0xc0, !PT ;  /* 0x0000000f08087812 */ /* 0x000fe800078ec0ff */
[----:B------:R-:W-:Y:S04]  /*e980*/  IADD3 R8, P1, P0, R8, R4, R236 ;  /* 0x0000000408087210 */ /* 0x000fe8000783e0ec */
[----:B------:R-:W-:Y:S02]  /*e990*/  IADD3.X R9, RZ, R0, R237, P1, P0 ;  /* 0x00000000ff097210 */ /* 0x000fe40000fe04ed */
[----:B------:R-:W-:Y:S02]  /*e9a0*/  ISETP.NE.U32.AND P1, PT, R6, RZ, PT ;  /* 0x000000ff0600720c */ /* 0x000fe40003f25070 */
[----:B--2---:R-:W-:Y:S02]  /*e9b0*/  ISETP.GE.AND P2, PT, R2, c[0x0][0x1d4], PT ;  /* 0x0000750002007a0c */ /* 0x004fe40003f46270 */
[----:B------:R-:W-:Y:S05]  /*e9c0*/  IADD3 R2, P0, R4, R238, RZ ;  /* 0x000000ee04027210 */ /* 0x000fea0007f1e0ff */
[----:B------:R-:W-:Y:S06]  /*e9d0*/  IMAD.X R3, R0, 0x1, R239, P0 ;  /* 0x0000000100037824 */ /* 0x000fec00000e06ef */
[----:B------:R-:W-:Y:S01]  /*e9e0*/  @!PT LDS RZ, [RZ] ;  /* 0x00000000fffff984 */ /* 0x000fe20000000800 */
[----:B------:R-:W-:Y:S01]  /*e9f0*/  @!PT LDS RZ, [RZ] ;  /* 0x00000000fffff984 */ /* 0x000fe20000000800 */
[----:B------:R-:W-:Y:S01]  /*ea00*/  @!PT LDS RZ, [RZ] ;  /* 0x00000000fffff984 */ /* 0x000fe20000000800 */
[----:B---3--:R1:W-:Y:S04]  /*ea10*/  LDGSTS.E.BYPASS.LTC128B.128 [R10+0x6080], [R2.64], !P2 ;  /* 0x06080000020a7fae */ /* 0x0083e8000d101d46 */
[----:B------:R1:W-:Y:S02]  /*ea20*/  LDGSTS.E.BYPASS.LTC128B.128.ZFILL [R10+0x7880], [R8.64], P1 ;  /* 0x07880000080a7fae */ /* 0x0003e40008941d46 */
.L_x_1306:
[----:B--234-:R-:W-:Y:S05]  /*ea30*/  BSYNC B0 ;  /* 0x0000000000007941 */ /* 0x01cfea0003800000 */
.L_x_1305:
[----:B-1----:R-:W2:Y:S01]  /*ea40*/  LDL R10, [R1+0xe0] ;  /* 0x0000e000010a7983 */ /* 0x002ea20000100800 */
[----:B------:R-:W-:Y:S03]  /*ea50*/  IMAD.MOV.U32 R8, RZ, RZ, 0x1 ;  /* 0x00000001ff087424 */ /* 0x000fe600078e00ff */
[----:B------:R-:W2:Y:S02]  /*ea60*/  LDL R0, [R1+0x4] ;  /* 0x0000040001007983 */ /* 0x000ea40000100800 */
[----:B------:R-:W-:Y:S02]  /*ea70*/  ISETP.NE.AND P0, PT, R8, c[0x0][0x2c4], PT ;  /* 0x0000b10008007a0c */ /* 0x000fe40003f05270 */
[----:B------:R-:W3:Y:S04]  /*ea80*/  LDL R9, [R1+0xdc] ;  /* 0x0000dc0001097983 */ /* 0x000ee80000100800 */
[----:B------:R-:W3:Y:S04]  /*ea90*/  LDL R6, [R1+0xd8] ;  /* 0x0000d80001067983 */ /* 0x000ee80000100800 */
[----:B------:R-:W4:Y:S04]  /*eaa0*/  LDL R4, [R1+0xd4] ;  /* 0x0000d40001047983 */ /* 0x000f280000100800 */
[----:B------:R-:W5:Y:S04]  /*eab0*/  LDL R2, [R1+0xb0] ;  /* 0x0000b00001027983 */ /* 0x000f680000100800 */
[----:B------:R-:W5:Y:S04]  /*eac0*/  LDL R3, [R1+0x8c] ;  /* 0x00008c0001037983 */ /* 0x000f680000100800 */
[----:B------:R-:W0:Y:S01]  /*ead0*/  LDGDEPBAR ;  /* 0x00000000000079af */ /* 0x000e220000000000 */
[----:B--2---:R-:W-:Y:S05]  /*eae0*/  IMAD R0, R0, 0x80, R10 ;  /* 0x0000008000007824 */ /* 0x004fea00078e020a */
[----:B---3--:R-:W-:Y:S01]  /*eaf0*/  IADD3 R6, R6, R0, R9 ;  /* 0x0000000006067210 */ /* 0x008fe20007ffe009 */
[----:B------:R-:W-:Y:S04]  /*eb00*/  IMAD R0, R230, -0x30, RZ ;  /* 0xffffffd0e6007824 */ /* 0x000fe800078e02ff */
[----:B----4-:R-:W-:Y:S01]  /*eb10*/  IMAD.IADD R6, R4, 0x1, R6 ;  /* 0x0000000104067824 */ /* 0x010fe200078e0206 */
[----:B-----5:R-:W-:Y:S03]  /*eb20*/  IADD3 R9, -R2, 0x1, R0 ;  /* 0x0000000102097810 */ /* 0x020fe60007ffe100 */
[----:B------:R-:W-:Y:S01]  /*eb30*/  @P0 IMAD.HI.U32 R2, R6, c[0x0][0x2c8], RZ ;  /* 0x0000b20006020a27 */ /* 0x000fe200078e00ff */
[----:B------:R-:W-:Y:S04]  /*eb40*/  IADD3 R9, -R3, R9, R5 ;  /* 0x0000000903097210 */ /* 0x000fe80007ffe105 */
[----:B------:R-:W-:Y:S01]  /*eb50*/  @P0 SHF.R.U32.HI R6, RZ, c[0x0][0x2cc], R2 ;  /* 0x0000b300ff060a19 */ /* 0x000fe20000011602 */
[----:B------:R-:W-:-:S05]  /*eb60*/  BRA.DIV ~URZ, `(.L_x_1309) ;  /* 0x00011f727f007947 */ /* 0x000fca000b800000 */
[----:B------:R1:W2:Y:S02]  /*eb70*/  SHFL.IDX PT, R4, R6, RZ, 0x1c1f ;  /* 0x001c1fff06047589 */ /* 0x0002a400000e0000 */
.L_x_1449:
[----:B------:R-:W-:Y:S01]  /*eb80*/  LOP3.LUT R2, RZ, c[0x0][0x324], RZ, 0x33, !PT ;  /* 0x0000c900ff027a12 */ /* 0x000fe200078e33ff */
[----:B------:R-:W-:Y:S01]  /*eb90*/  IMAD.MOV.U32 R3, RZ, RZ, 0x1 ;  /* 0x00000001ff037424 */ /* 0x000fe200078e00ff */
[----:B------:R-:W-:Y:S03]  /*eba0*/  IADD3 R8, R9, c[0x0][0x328], RZ ;  /* 0x0000ca0009087a10 */ /* 0x000fe60007ffe0ff */
[----:B------:R-:W-:Y:S01]  /*ebb0*/  IMAD.IADD R9, R2, 0x1, R9 ;  /* 0x0000000102097824 */ /* 0x000fe200078e0209 */
[----:B------:R-:W-:Y:S02]  /*ebc0*/  ISETP.LE.AND P0, PT, R3, c[0x0][0x32c], PT ;  /* 0x0000cb0003007a0c */ /* 0x000fe40003f03270 */
[----:B--2---:R-:W-:Y:S01]  /*ebd0*/  IADD3 R3, R8, R4, RZ ;  /* 0x0000000408037210 */ /* 0x004fe20007ffe0ff */
[----:B------:R-:W-:Y:S10]  /*ebe0*/  IMAD.IADD R2, R9, 0x1, R4 ;  /* 0x0000000109027824 */ /* 0x000ff400078e0204 */
[----:B------:R-:W-:-:S05]  /*ebf0*/  @!P0 BRA `(.L_x_1310) ;  /* 0x000001a000008947 */ /* 0x000fca0003800000 */
[----:B------:R-:W2:Y:S01]  /*ec00*/  LDL R10, [R1+0x8c] ;  /* 0x00008c00010a7983 */ /* 0x000ea20000100800 */
[----:B------:R-:W-:Y:S01]  /*ec10*/  BSSY B0, `(.L_x_1311) ;  /* 0x0000012000007945 */ /* 0x000fe20003800000 */
[----:B--2---:R-:W-:Y:S04]  /*ec20*/  IADD3 R4, -R10, R5, R4 ;  /* 0x000000050a047210 */ /* 0x004fe80007ffe104 */
        /* <DEDUP_REMOVED lines=11> */
.L_x_1312:
[----:B------:R-:W-:Y:S04]  /*ece0*/  MOV R10, c[0x0][0x32c] ;  /* 0x0000cb00000a7a02 */ /* 0x000fe80000000f00 */
[----:B------:R-:W-:Y:S11]  /*ecf0*/  ISETP.NE.AND P0, PT, R10, 0x1, PT ;  /* 0x000000010a00780c */ /* 0x000ff60003f05270 */
[----:B------:R-:W-:Y:S02]  /*ed00*/  @!UPT UIADD3 URZ, URZ, URZ, URZ ;  /* 0x0000003f3f3ff290 */ /* 0x000fe4000fffe03f */
[----:B------:R-:W-:Y:S05]  /*ed10*/  @P0 IMAD.HI.U32 R10, R4, c[0x0][0x330], RZ ;  /* 0x0000cc00040a0a27 */ /* 0x000fea00078e00ff */
[----:B------:R-:W-:Y:S02]  /*ed20*/  @P0 SHF.R.U32.HI R4, RZ, c[0x0][0x334], R10 ;  /* 0x0000cd00ff040a19 */ /* 0x000fe4000001160a */
.L_x_1313:
[----:B------:R-:W-:Y:S05]  /*ed30*/  BSYNC B0 ;  /* 0x0000000000007941 */ /* 0x000fea0003800000 */
.L_x_1311:
[----:B------:R-:W2:Y:S02]  /*ed40*/  LDL R10, [R1+0xb0] ;  /* 0x0000b000010a7983 */ /* 0x000ea40000100800 */
[----:B--2---:R-:W-:Y:S04]  /*ed50*/  IMAD.IADD R10, R0, 0x1, -R10 ;  /* 0x00000001000a7824 */ /* 0x004fe800078e0a0a */
[----:B------:R-:W-:Y:S05]  /*ed60*/  IMAD R4, R4, c[0x0][0x32c], R10 ;  /* 0x0000cb0004047a24 */ /* 0x000fea00078e020a */
[----:B------:R-:W-:Y:S02]  /*ed70*/  IADD3 R10, R4, c[0x0][0x32c], RZ ;  /* 0x0000cb00040a7a10 */ /* 0x000fe40007ffe0ff */
[----:B------:R-:W-:Y:S02]  /*ed80*/  IMNMX R2, R2, R4, !PT ;  /* 0x0000000402027217 */ /* 0x000fe40007800200 */
[----:B------:R-:W-:Y:S02]  /*ed90*/  IMNMX R3, R3, R10, PT ;  /* 0x0000000a03037217 */ /* 0x000fe40003800200 */
.L_x_1310:
        /* <DEDUP_REMOVED lines=8> */
[C---:B------:R-:W-:Y:S02]  /*ee20*/  ISETP.GT.AND P0, PT, R2.reuse, RZ, !P0 ;  /* 0x000000ff0200720c */ /* 0x040fe40004704270 */
        /* <DEDUP_REMOVED lines=34> */
[C---:B------:R-:W-:Y:S04]  /*f050*/  ISETP.GT.AND P0, PT, R2.reuse, 0x19, !P4 ;  /* 0x000000190200780c */ /* 0x040fe80006704270 */
[----:B------:R-:W-:Y:S04]  /*f060*/  ISETP.LT.OR P0, PT, R3, 0x1a, P0 ;  /* 0x0000001a0300780c */ /* 0x000fe80000701670 */
[----:B------:R-:W-:Y:S02]  /*f070*/  FSEL R47, R19, -INF , !P0 ;  /* 0xff800000132f7808 */ /* 0x000fe40004000000 */
[C---:B------:R-:W-:Y:S04]  /*f080*/  ISETP.GT.AND P0, PT, R2.reuse, 0x20, !P3 ;  /* 0x000000200200780c */ /* 0x040fe80005f04270 */
[----:B------:R-:W-:Y:S04]  /*f090*/  ISETP.LT.OR P0, PT, R3, 0x21, P0 ;  /* 0x000000210300780c */ /* 0x000fe80000701670 */
[----:B------:R-:W-:Y:S02]  /*f0a0*/  FSEL R46, R17, -INF , !P0 ;  /* 0xff800000112e7808 */ /* 0x000fe40004000000 */
[----:B------:R-:W-:Y:S04]  /*f0b0*/  ISETP.GT.AND P0, PT, R2, 0x21, !P2 ;  /* 0x000000210200780c */ /* 0x000fe80005704270 */
[C---:B------:R-:W-:Y:S04]  /*f0c0*/  ISETP.LT.OR P0, PT, R3.reuse, 0x22, P0 ;  /* 0x000000220300780c */ /* 0x040fe80000701670 */
[----:B------:R-:W-:Y:S02]  /*f0d0*/  FSEL R45, R16, -INF , !P0 ;  /* 0xff800000102d7808 */ /* 0x000fe40004000000 */
[----:B------:R-:W-:Y:S04]  /*f0e0*/  ISETP.GT.AND P0, PT, R2, 0x28, !P1 ;  /* 0x000000280200780c */ /* 0x000fe80004f04270 */
[----:B------:R-:W-:Y:S04]  /*f0f0*/  ISETP.LT.OR P0, PT, R3, 0x29, P0 ;  /* 0x000000290300780c */ /* 0x000fe80000701670 */
[----:B------:R-:W-:Y:S02]  /*f100*/  FSEL R44, R44, -INF , !P0 ;  /* 0xff8000002c2c7808 */ /* 0x000fe40004000000 */
[----:B------:R-:W-:Y:S11]  /*f110*/  ISETP.GE.AND P0, PT, R0, 0x2a, PT ;  /* 0x0000002a0000780c */ /* 0x000ff60003f06270 */
[----:B------:R-:W-:Y:S02]  /*f120*/  @!UPT UIADD3 URZ, URZ, URZ, URZ ;  /* 0x0000003f3f3ff290 */ /* 0x000fe4000fffe03f */
[----:B------:R-:W-:Y:S02]  /*f130*/  @P0 LOP3.LUT R229, R229, 0x20, RZ, 0xfc, !PT ;  /* 0x00000020e5e50812 */ /* 0x000fe400078efcff */
[----:B------:R-:W-:Y:S04]  /*f140*/  ISETP.GT.AND P0, PT, R2, 0x29, !P0 ;  /* 0x000000290200780c */ /* 0x000fe80004704270 */
[----:B------:R-:W-:Y:S04]  /*f150*/  ISETP.LT.OR P0, PT, R3, 0x2a, P0 ;  /* 0x0000002a0300780c */ /* 0x000fe80000701670 */
[----:B------:R-:W-:Y:S01]  /*f160*/  FSEL R43, R43, -INF , !P0 ;  /* 0xff8000002b2b7808 */ /* 0x000fe20004000000 */
[----:B------:R-:W-:-:S06]  /*f170*/  BRA.DIV ~URZ, `(.L_x_1314) ;  /* 0x000119e27f007947 */ /* 0x000fcc000b800000 */
[----:B------:R2:W3:Y:S02]  /*f180*/  SHFL.IDX PT, R4, R6, 0x1, 0x1c1f ;  /* 0x003c1f0006047f89 */ /* 0x0004e400000e0000 */
.L_x_1450:
[----:B---3--:R-:W-:Y:S01]  /*f190*/  IADD3 R3, R8, R4, RZ ;  /* 0x0000000408037210 */ /* 0x008fe20007ffe0ff */
[----:B------:R-:W-:Y:S05]  /*f1a0*/  IMAD.MOV.U32 R2, RZ, RZ, 0x1 ;  /* 0x00000001ff027424 */ /* 0x000fea00078e00ff */
[----:B------:R-:W-:Y:S01]  /*f1b0*/  ISETP.LE.AND P0, PT, R2, c[0x0][0x32c], PT ;  /* 0x0000cb0002007a0c */ /* 0x000fe20003f03270 */
[----:B------:R-:W-:Y:S11]  /*f1c0*/  IMAD.IADD R2, R9, 0x1, R4 ;  /* 0x0000000109027824 */ /* 0x000ff600078e0204 */
[----:B------:R-:W-:Y:S01]  /*f1d0*/  @!UPT UIADD3 URZ, URZ, URZ, URZ ;  /* 0x0000003f3f3ff290 */ /* 0x000fe2000fffe03f */
[----:B------:R-:W-:-:S05]  /*f1e0*/  @!P0 BRA `(.L_x_1315) ;  /* 0x000001a000008947 */ /* 0x000fca0003800000 */
[----:B------:R-:W3:Y:S01]  /*f1f0*/  LDL R10, [R1+0x8c] ;  /* 0x00008c00010a7983 */ /* 0x000ee20000100800 */
[----:B------:R-:W-:Y:S01]  /*f200*/  BSSY B0, `(.L_x_1316) ;  /* 0x0000012000007945 */ /* 0x000fe20003800000 */
[----:B---3--:R-:W-:Y:S04]  /*f210*/  IADD3 R4, -R10, R5, R4 ;  /* 0x000000050a047210 */ /* 0x008fe80007ffe104 */
        /* <DEDUP_REMOVED lines=11> */
.L_x_1317:
[----:B------:R-:W-:Y:S04]  /*f2d0*/  MOV R10, c[0x0][0x32c] ;  /* 0x0000cb00000a7a02 */ /* 0x000fe80000000f00 */
[----:B------:R-:W-:Y:S11]  /*f2e0*/  ISETP.NE.AND P0, PT, R10, 0x1, PT ;  /* 0x000000010a00780c */ /* 0x000ff60003f05270 */
[----:B------:R-:W-:Y:S02]  /*f2f0*/  @!UPT UIADD3 URZ, URZ, URZ, URZ ;  /* 0x0000003f3f3ff290 */ /* 0x000fe4000fffe03f */
[----:B------:R-:W-:Y:S05]  /*f300*/  @P0 IMAD.HI.U32 R10, R4, c[0x0][0x330], RZ ;  /* 0x0000cc00040a0a27 */ /* 0x000fea00078e00ff */
[----:B------:R-:W-:Y:S02]  /*f310*/  @P0 SHF.R.U32.HI R4, RZ, c[0x0][0x334], R10 ;  /* 0x0000cd00ff040a19 */ /* 0x000fe4000001160a */
.L_x_1318:
[----:B------:R-:W-:Y:S05]  /*f320*/  BSYNC B0 ;  /* 0x0000000000007941 */ /* 0x000fea0003800000 */
.L_x_1316:
[----:B------:R-:W3:Y:S02]  /*f330*/  LDL R10, [R1+0xb0] ;  /* 0x0000b000010a7983 */ /* 0x000ee40000100800 */
[----:B---3--:R-:W-:Y:S04]  /*f340*/  IMAD.IADD R10, R0, 0x1, -R10 ;  /* 0x00000001000a7824 */ /* 0x008fe800078e0a0a */
[----:B------:R-:W-:Y:S05]  /*f350*/  IMAD R4, R4, c[0x0][0x32c], R10 ;  /* 0x0000cb0004047a24 */ /* 0x000fea00078e020a */
[----:B------:R-:W-:Y:S02]  /*f360*/  IADD3 R10, R4, c[0x0][0x32c], RZ ;  /* 0x0000cb00040a7a10 */ /* 0x000fe40007ffe0ff */
[----:B------:R-:W-:Y:S02]  /*f370*/  IMNMX R2, R2, R4, !PT ;  /* 0x0000000402027217 */ /* 0x000fe40007800200 */
[----:B------:R-:W-:Y:S02]  /*f380*/  IMNMX R3, R3, R10, PT ;  /* 0x0000000a03037217 */ /* 0x000fe40003800200 */
.L_x_1315:
[----:B------:R-:W-:Y:S04]  /*f390*/  LOP3.LUT P0, RZ, R229, 0x8, RZ, 0xc0, !PT ;  /* 0x00000008e5ff7812 */ /* 0x000fe8000780c0ff */
[C---:B------:R-:W-:Y:S04]  /*f3a0*/  ISETP.GT.AND P0, PT, R2.reuse, 0x1, !P0 ;  /* 0x000000010200780c */ /* 0x040fe80004704270 */
[----:B------:R-:W-:Y:S04]  /*f3b0*/  ISETP.LT.OR P0, PT, R3, 0x2, P0 ;  /* 0x000000020300780c */ /* 0x000fe80000701670 */
[----:B------:R-:W-:Y:S02]  /*f3c0*/  FSEL R17, R211, -INF , !P0 ;  /* 0xff800000d3117808 */ /* 0x000fe40004000000 */
[----:B------:R-:W-:Y:S04]  /*f3d0*/  LOP3.LUT P0, RZ, R229, 0x4, RZ, 0xc0, !PT ;  /* 0x00000004e5ff7812 */ /* 0x000fe8000780c0ff */
[----:B------:R-:W-:Y:S04]  /*f3e0*/  ISETP.GT.AND P0, PT, R2, 0x8, !P0 ;  /* 0x000000080200780c */ /* 0x000fe80004704270 */
[----:B------:R-:W-:Y:S04]  /*f3f0*/  ISETP.LT.OR P0, PT, R3, 0x9, P0 ;  /* 0x000000090300780c */ /* 0x000fe80000701670 */
[----:B------:R-:W-:Y:S02]  /*f400*/  FSEL R22, R194, -INF , !P0 ;  /* 0xff800000c2167808 */ /* 0x000fe40004000000 */
[----:B------:R-:W-:Y:S04]  /*f410*/  LOP3.LUT P0, RZ, R229, 0x2, RZ, 0xc0, !PT ;  /* 0x00000002e5ff7812 */ /* 0x000fe8000780c0ff */
[C---:B------:R-:W-:Y:S04]  /*f420*/  ISETP.GT.AND P0, PT, R2.reuse, 0x9, !P0 ;  /* 0x000000090200780c */ /* 0x040fe80004704270 */
[----:B------:R-:W-:Y:S04]  /*f430*/  ISETP.LT.OR P0, PT, R3, 0xa, P0 ;  /* 0x0000000a0300780c */ /* 0x000fe80000701670 */
[----:B------:R-:W-:Y:S02]  /*f440*/  FSEL R23, R23, -INF , !P0 ;  /* 0xff80000017177808 */ /* 0x000fe40004000000 */
[----:B------:R-:W-:Y:S04]  /*f450*/  LOP3.LUT P0, RZ, R229, 0x1, RZ, 0xc0, !PT ;  /* 0x00000001e5ff7812 */ /* 0x000fe8000780c0ff */
        /* <DEDUP_REMOVED lines=21> */
[----:B------:R-:W-:Y:S04]  /*f5b0*/  LOP3.LUT P0, RZ, R229, 0x10, RZ, 0xc0, !PT ;  /* 0x00000010e5ff7812 */ /* 0x000fe8000780c0ff */
[----:B------:R-:W-:Y:S04]  /*f5c0*/  ISETP.GT.AND P0, PT, R2, RZ, !P0 ;  /* 0x000000ff0200720c */ /* 0x000fe80004704270 */
[----:B------:R-:W-:Y:S04]  /*f5d0*/  ISETP.LT.OR P0, PT, R3, 0x1, P0 ;  /* 0x000000010300780c */ /* 0x000fe80000701670 */
[----:B------:R-:W-:Y:S02]  /*f5e0*/  FSEL R13, R214, -INF , !P0 ;  /* 0xff800000d60d7808 */ /* 0x000fe40004000000 */
[----:B------:R-:W-:Y:S04]  /*f5f0*/  LOP3.LUT P0, RZ, R229, 0x20, RZ, 0xc0, !PT ;  /* 0x00000020e5ff7812 */ /* 0x000fe8000780c0ff */
[----:B------:R-:W-:Y:S04]  /*f600*/  ISETP.GT.AND P0, PT, R2, 0x29, !P0 ;  /* 0x000000290200780c */ /* 0x000fe80004704270 */
[----:B------:R-:W-:Y:S04]  /*f610*/  ISETP.LT.OR P0, PT, R3, 0x2a, P0 ;  /* 0x0000002a0300780c */ /* 0x000fe80000701670 */
[----:B------:R-:W-:Y:S01]  /*f620*/  FSEL R35, R35, -INF , !P0 ;  /* 0xff80000023237808 */ /* 0x000fe20004000000 */
[----:B------:R-:W-:-:S06]  /*f630*/  BRA.DIV ~URZ, `(.L_x_1319) ;  /* 0x000115b27f007947 */ /* 0x000fcc000b800000 */
[----:B------:R3:W4:Y:S02]  /*f640*/  SHFL.IDX PT, R4, R6, 0x2, 0x1c1f ;  /* 0x005c1f0006047f89 */ /* 0x00072400000e0000 */
.L_x_1451:
[----:B----4-:R-:W-:Y:S01]  /*f650*/  IADD3 R3, R8, R4, RZ ;  /* 0x0000000408037210 */ /* 0x010fe20007ffe0ff */
[----:B------:R-:W-:Y:S05]  /*f660*/  IMAD.MOV.U32 R2, RZ, RZ, 0x1 ;  /* 0x00000001ff027424 */ /* 0x000fea00078e00ff */
[----:B------:R-:W-:Y:S01]  /*f670*/  ISETP.LE.AND P0, PT, R2, c[0x0][0x32c], PT ;  /* 0x0000cb0002007a0c */ /* 0x000fe20003f03270 */
[----:B------:R-:W-:Y:S11]  /*f680*/  IMAD.IADD R2, R9, 0x1, R4 ;  /* 0x0000000109027824 */ /* 0x000ff600078e0204 */
[----:B------:R-:W-:Y:S01]  /*f690*/  @!UPT UIADD3 URZ, URZ, URZ, URZ ;  /* 0x0000003f3f3ff290 */ /* 0x000fe2000fffe03f */
[----:B------:R-:W-:-:S05]  /*f6a0*/  @!P0 BRA `(.L_x_1320) ;  /* 0x000001a000008947 */ /* 0x000fca0003800000 */
[----:B------:R-:W4:Y:S01]  /*f6b0*/  LDL R10, [R1+0x8c] ;  /* 0x00008c00010a7983 */ /* 0x000f220000100800 */
[----:B------:R-:W-:Y:S01]  /*f6c0*/  BSSY B0, `(.L_x_1321) ;  /* 0x0000012000007945 */ /* 0x000fe20003800000 */
[----:B----4-:R-:W-:Y:S04]  /*f6d0*/  IADD3 R4, -R10, R5, R4 ;  /* 0x000000050a047210 */ /* 0x010fe80007ffe104 */
        /* <DEDUP_REMOVED lines=11> */
.L_x_1322:
[----:B------:R-:W-:Y:S04]  /*f790*/  MOV R10, c[0x0][0x32c] ;  /* 0x0000cb00000a7a02 */ /* 0x000fe80000000f00 */
[----:B------:R-:W-:Y:S11]  /*f7a0*/  ISETP.NE.AND P0, PT, R10, 0x1, PT ;  /* 0x000000010a00780c */ /* 0x000ff60003f05270 */
[----:B------:R-:W-:Y:S02]  /*f7b0*/  @!UPT UIADD3 URZ, URZ, URZ, URZ ;  /* 0x0000003f3f3ff290 */ /* 0x000fe4000fffe03f */
[----:B------:R-:W-:Y:S05]  /*f7c0*/  @P0 IMAD.HI.U32 R10, R4, c[0x0][0x330], RZ ;  /* 0x0000cc00040a0a27 */ /* 0x000fea00078e00ff */
[----:B------:R-:W-:Y:S02]  /*f7d0*/  @P0 SHF.R.U32.HI R4, RZ, c[0x0][0x334], R10 ;  /* 0x0000cd00ff040a19 */ /* 0x000fe4000001160a */
.L_x_1323:
[----:B------:R-:W-:Y:S05]  /*f7e0*/  BSYNC B0 ;  /* 0x0000000000007941 */ /* 0x000fea0003800000 */
.L_x_1321:
[----:B------:R-:W4:Y:S02]  /*f7f0*/  LDL R10, [R1+0xb0] ;  /* 0x0000b000010a7983 */ /* 0x000f240000100800 */
[----:B----4-:R-:W-:Y:S04]  /*f800*/  IMAD.IADD R10, R0, 0x1, -R10 ;  /* 0x00000001000a7824 */ /* 0x010fe800078e0a0a */
[----:B------:R-:W-:Y:S05]  /*f810*/  IMAD R4, R4, c[0x0][0x32c], R10 ;  /* 0x0000cb0004047a24 */ /* 0x000fea00078e020a */
[----:B------:R-:W-:Y:S02]  /*f820*/  IADD3 R10, R4, c[0x0][0x32c], RZ ;  /* 0x0000cb00040a7a10 */ /* 0x000fe40007ffe0ff */
[----:B------:R-:W-:Y:S02]  /*f830*/  IMNMX R2, R2, R4, !PT ;  /* 0x0000000402027217 */ /* 0x000fe40007800200 */
[----:B------:R-:W-:Y:S02]  /*f840*/  IMNMX R3, R3, R10, PT ;  /* 0x0000000a03037217 */ /* 0x000fe40003800200 */
.L_x_1320:
        /* <DEDUP_REMOVED lines=34> */
[----:B------:R-:W-:Y:S04]  /*fa70*/  LOP3.LUT P0, RZ, R229, 0x10, RZ, 0xc0, !PT ;  /* 0x00000010e5ff7812 */ /* 0x000fe8000780c0ff */
[C---:B------:R-:W-:Y:S04]  /*fa80*/  ISETP.GT.AND P0, PT, R2.reuse, RZ, !P0 ;  /* 0x000000ff0200720c */ /* 0x040fe80004704270 */
[----:B------:R-:W-:Y:S04]  /*fa90*/  ISETP.LT.OR P0, PT, R3, 0x1, P0 ;  /* 0x000000010300780c */ /* 0x000fe80000701670 */
[----:B------:R-:W-:Y:S02]  /*faa0*/  FSEL R12, R233, -INF , !P0 ;  /* 0xff800000e90c7808 */ /* 0x000fe40004000000 */
[----:B------:R-:W-:Y:S04]  /*fab0*/  LOP3.LUT P0, RZ, R229, 0x20, RZ, 0xc0, !PT ;  /* 0x00000020e5ff7812 */ /* 0x000fe8000780c0ff */
[----:B------:R-:W-:Y:S04]  /*fac0*/  ISETP.GT.AND P0, PT, R2, 0x29, !P0 ;  /* 0x000000290200780c */ /* 0x000fe80004704270 */
[----:B------:R-:W-:Y:S04]  /*fad0*/  ISETP.LT.OR P0, PT, R3, 0x2a, P0 ;  /* 0x0000002a0300780c */ /* 0x000fe80000701670 */
[----:B------:R-:W-:Y:S01]  /*fae0*/  FSEL R27, R27, -INF , !P0 ;  /* 0xff8000001b1b7808 */ /* 0x000fe20004000000 */
[----:B------:R-:W-:-:S06]  /*faf0*/  BRA.DIV ~URZ, `(.L_x_1324) ;  /* 0x000111827f007947 */ /* 0x000fcc000b800000 */
[----:B------:R4:W1:Y:S02]  /*fb00*/  SHFL.IDX PT, R4, R6, 0x3, 0x1c1f ;  /* 0x007c1f0006047f89 */ /* 0x00086400000e0000 */
.L_x_1452:
[----:B-1----:R-:W-:Y:S01]  /*fb10*/  IADD3 R3, R8, R4, RZ ;  /* 0x0000000408037210 */ /* 0x002fe20007ffe0ff */
[----:B------:R-:W-:Y:S05]  /*fb20*/  IMAD.MOV.U32 R2, RZ, RZ, 0x1 ;  /* 0x00000001ff027424 */ /* 0x000fea00078e00ff */
[----:B------:R-:W-:Y:S01]  /*fb30*/  ISETP.LE.AND P0, PT, R2, c[0x0][0x32c], PT ;  /* 0x0000cb0002007a0c */ /* 0x000fe20003f03270 */
[----:B------:R-:W-:Y:S11]  /*fb40*/  IMAD.IADD R2, R9, 0x1, R4 ;  /* 0x0000000109027824 */ /* 0x000ff600078e0204 */
[----:B------:R-:W-:Y:S01]  /*fb50*/  @!UPT UIADD3 URZ, URZ, URZ, URZ ;  /* 0x0000003f3f3ff290 */ /* 0x000fe2000fffe03f */
[----:B------:R-:W-:-:S05]  /*fb60*/  @!P0 BRA `(.L_x_1325) ;  /* 0x000001a000008947 */ /* 0x000fca0003800000 */
[----:B--234-:R-:W2:Y:S01]  /*fb70*/  LDL R6, [R1+0x8c] ;  /* 0x00008c0001067983 */ /* 0x01cea20000100800 */
        /* <DEDUP_REMOVED lines=13> */
.L_x_1327:
[----:B------:R-:W-:Y:S04]  /*fc50*/  MOV R6, c[0x0][0x32c] ;  /* 0x0000cb0000067a02 */ /* 0x000fe80000000f00 */
[----:B------:R-:W-:Y:S11]  /*fc60*/  ISETP.NE.AND P0, PT, R6, 0x1, PT ;  /* 0x000000010600780c */ /* 0x000ff60003f05270 */
[----:B------:R-:W-:Y:S02]  /*fc70*/  @!UPT UIADD3 URZ, URZ, URZ, URZ ;  /* 0x0000003f3f3ff290 */ /* 0x000fe4000fffe03f */
[----:B------:R-:W-:Y:S05]  /*fc80*/  @P0 IMAD.HI.U32 R6, R4, c[0x0][0x330], RZ ;  /* 0x0000cc0004060a27 */ /* 0x000fea00078e00ff */
[----:B------:R-:W-:Y:S02]  /*fc90*/  @P0 SHF.R.U32.HI R4, RZ, c[0x0][0x334], R6 ;  /* 0x0000cd00ff040a19 */ /* 0x000fe40000011606 */
.L_x_1328:
[----:B------:R-:W-:Y:S05]  /*fca0*/  BSYNC B0 ;  /* 0x0000000000007941 */ /* 0x000fea0003800000 */
.L_x_1326:
[----:B------:R-:W2:Y:S02]  /*fcb0*/  LDL R6, [R1+0xb0] ;  /* 0x0000b00001067983 */ /* 0x000ea40000100800 */
[----:B--2---:R-:W-:Y:S04]  /*fcc0*/  IMAD.IADD R0, R0, 0x1, -R6 ;  /* 0x0000000100007824 */ /* 0x004fe800078e0a06 */
[----:B------:R-:W-:Y:S05]  /*fcd0*/  IMAD R4, R4, c[0x0][0x32c], R0 ;  /* 0x0000cb0004047a24 */ /* 0x000fea00078e0200 */
[----:B------:R-:W-:Y:S02]  /*fce0*/  IADD3 R0, R4, c[0x0][0x32c], RZ ;  /* 0x0000cb0004007a10 */ /* 0x000fe40007ffe0ff */
[----:B------:R-:W-:Y:S02]  /*fcf0*/  IMNMX R2, R2, R4, !PT ;  /* 0x0000000402027217 */ /* 0x000fe40007800200 */
[----:B------:R-:W-:Y:S02]  /*fd00*/  IMNMX R3, R3, R0, PT ;  /* 0x0000000003037217 */ /* 0x000fe40003800200 */
.L_x_1325:
[----:B------:R-:W-:Y:S02]  /*fd10*/  LOP3.LUT P0, RZ, R229, 0x10, RZ, 0xc0, !PT ;  /* 0x00000010e5ff7812 */ /* 0x000fe4000780c0ff */
[C---:B------:R-:W-:Y:S02]  /*fd20*/  ISETP.GT.AND P1, PT, R2.reuse, 0x28, !P1 ;  /* 0x000000280200780c */ /* 0x040fe40004f24270 */
[C---:B------:R-:W-:Y:S02]  /*fd30*/  ISETP.GT.AND P0, PT, R2.reuse, RZ, !P0 ;  /* 0x000000ff0200720c */ /* 0x040fe40004704270 */
[----:B------:R-:W-:Y:S02]  /*fd40*/  FMNMX.FTZ R0, R13, R140, !PT ;  /* 0x0000008c0d007209 */ /* 0x000fe40007810000 */
[C---:B------:R-:W-:Y:S02]  /*fd50*/  ISETP.LT.OR P0, PT, R3.reuse, 0x1, P0 ;  /* 0x000000010300780c */ /* 0x040fe40000701670 */
[----:B------:R-:W-:Y:S02]  /*fd60*/  ISETP.LT.OR P1, PT, R3, 0x29, P1 ;  /* 0x000000290300780c */ /* 0x000fe40000f21670 */
[----:B------:R-:W-:Y:S02]  /*fd70*/  FSEL R11, R235, -INF , !P0 ;  /* 0xff800000eb0b7808 */ /* 0x000fe40004000000 */
[----:B------:R-:W-:Y:S02]  /*fd80*/  LOP3.LUT P0, RZ, R229, 0x8, RZ, 0xc0, !PT ;  /* 0x00000008e5ff7812 */ /* 0x000fe4000780c0ff */
[----:B------:R-:W-:Y:S02]  /*fd90*/  FMNMX.FTZ R0, R17, R0, !PT ;  /* 0x0000000011007209 */ /* 0x000fe40007810000 */
[----:B------:R-:W-:Y:S02]  /*fda0*/  ISETP.GT.AND P0, PT, R2, 0x1, !P0 ;  /* 0x000000010200780c */ /* 0x000fe40004704270 */
[----:B------:R-:W-:Y:S02]  /*fdb0*/  FSEL R193, R136, -INF , !P1 ;  /* 0xff80000088c17808 */ /* 0x000fe40004800000 */
        /* <DEDUP_REMOVED lines=14> */
[C---:B------:R-:W-:Y:S02]  /*fea0*/  ISETP.GT.AND P0, PT, R2.reuse, 0x11, !P6 ;  /* 0x000000110200780c */ /* 0x040fe40007704270 */
[----:B------:R-:W-:Y:S02]  /*feb0*/  LOP3.LUT P6, RZ, R229, 0x20, RZ, 0xc0, !PT ;  /* 0x00000020e5ff7812 */ /* 0x000fe400078cc0ff */
        /* <DEDUP_REMOVED lines=14> */
[----:B------:R-:W-:Y:S02]  /*ffa0*/  ISETP.GT.AND P0, PT, R2, 0x29, !P6 ;  /* 0x000000290200780c */ /* 0x000fe40007704270 */
[----:B------:R-:W-:Y:S02]  /*ffb0*/  FMNMX.FTZ R2, R18, R139, !PT ;  /* 0x0000008b12027209 */ /* 0x000fe40007810000 */
[----:B------:R-:W-:Y:S02]  /*ffc0*/  ISETP.LT.OR P0, PT, R3, 0x2a, P0 ;  /* 0x0000002a0300780c */ /* 0x000fe40000701670 */
        /* <DEDUP_REMOVED lines=37> */
[----:B------:R-:W-:Y:S02]  /*10220*/  FSEL R192, R51, -INF , !P0 ;  /* 0xff80000033c07808 */ /* 0x000fe40004000000 */
[----:B------:R-:W-:Y:S02]  /*10230*/  FMNMX.FTZ R4, R44, R4, !PT ;  /* 0x000000042c047209 */ /* 0x000fe40007810000 */
[----:B------:R-:W-:Y:S02]  /*10240*/  FMNMX.FTZ R137, R41, R137, !PT ;  /* 0x0000008929897209 */ /* 0x000fe40007810000 */
[----:B------:R-:W-:Y:S02]  /*10250*/  FMNMX.FTZ R2, R34, R2, !PT ;  /* 0x0000000222027209 */ /* 0x000fe40007810000 */
[----:B------:R-:W-:Y:S02]  /*10260*/  FMNMX.FTZ R0, R193, R0, !PT ;  /* 0x00000000c1007209 */ /* 0x000fe40007810000 */
[----:B------:R-:W-:Y:S02]  /*10270*/  FMNMX.FTZ R4, R43, R4, !PT ;  /* 0x000000042b047209 */ /* 0x000fe40007810000 */
[----:B------:R-:W-:Y:S02]  /*10280*/  FMNMX.FTZ R137, R35, R137, !PT ;  /* 0x0000008923897209 */ /* 0x000fe40007810000 */
[----:B------:R-:W-:Y:S02]  /*10290*/  FMNMX.FTZ R136, R27, R2, !PT ;  /* 0x000000021b887209 */ /* 0x000fe40007810000 */
[----:B--234-:R-:W-:Y:S01]  /*102a0*/  FMNMX.FTZ R6, R192, R0, !PT ;  /* 0x00000000c0067209 */ /* 0x01cfe20007810000 */
[----:B------:R-:W-:-:S05]  /*102b0*/  BRA.DIV ~URZ, `(.L_x_1329) ;  /* 0x00010a527f007947 */ /* 0x000fca000b800000 */
[----:B------:R1:W2:Y:S02]  /*102c0*/  SHFL.BFLY PT, R0, R4, 0x2, 0x1f ;  /* 0x0c401f0004007f89 */ /* 0x0002a400000e0000 */
.L_x_1453:
[----:B-12---:R-:W-:Y:S01]  /*102d0*/  FMNMX.FTZ R4, R4, R0, !PT ;  /* 0x0000000004047209 */ /* 0x006fe20007810000 */
[----:B------:R-:W-:-:S05]  /*102e0*/  BRA.DIV ~URZ, `(.L_x_1330) ;  /* 0x00010a727f007947 */ /* 0x000fca000b800000 */
[----:B------:R-:W-:Y:S04]  /*102f0*/  SHFL.BFLY PT, R0, R137, 0x2, 0x1f ;  /* 0x0c401f0089007f89 */ /* 0x000fe800000e0000 */
[----:B------:R-:W-:Y:S04]  /*10300*/  SHFL.BFLY PT, R2, R136, 0x2, 0x1f ;  /* 0x0c401f0088027f89 */ /* 0x000fe800000e0000 */
[----:B------:R-:W-:Y:S04]  /*10310*/  SHFL.BFLY PT, R3, R6, 0x2, 0x1f ;  /* 0x0c401f0006037f89 */ /* 0x000fe800000e0000 */
[----:B------:R-:W1:Y:S02]  /*10320*/  SHFL.BFLY PT, R138, R4, 0x1, 0x1f ;  /* 0x0c201f00048a7f89 */ /* 0x000e6400000e0000 */
[----:B-1----:R-:W-:Y:S02]  /*10330*/  FMNMX.FTZ R138, R4, R138, !PT ;  /* 0x0000008a048a7209 */ /* 0x002fe40007810000 */
[----:B------:R-:W-:Y:S02]  /*10340*/  FMNMX.FTZ R137, R137, R0, !PT ;  /* 0x0000000089897209 */ /* 0x000fe40007810000 */
[----:B------:R-:W-:Y:S02]  /*10350*/  FMNMX.FTZ R136, R136, R2, !PT ;  /* 0x0000000288887209 */ /* 0x000fe40007810000 */
[----:B------:R-:W-:Y:S01]  /*10360*/  FMNMX.FTZ R6, R6, R3, !PT ;  /* 0x0000000306067209 */ /* 0x000fe20007810000 */
[----:B------:R-:W1:Y:S04]  /*10370*/  SHFL.BFLY PT, R0, R137, 0x1, 0x1f ;  /* 0x0c201f0089007f89 */ /* 0x000e6800000e0000 */
[----:B------:R-:W2:Y:S04]  /*10380*/  SHFL.BFLY PT, R2, R136, 0x1, 0x1f ;  /* 0x0c201f0088027f89 */ /* 0x000ea800000e0000 */
[----:B------:R3:W4:Y:S01]  /*10390*/  SHFL.BFLY PT, R3, R6, 0x1, 0x1f ;  /* 0x0c201f0006037f89 */ /* 0x00072200000e0000 */
[----:B-1----:R-:W-:Y:S02]  /*103a0*/  FMNMX.FTZ R137, R137, R0, !PT ;  /* 0x0000000089897209 */ /* 0x002fe40007810000 */
[----:B--2---:R-:W-:Y:S02]  /*103b0*/  FMNMX.FTZ R136, R136, R2, !PT ;  /* 0x0000000288887209 */ /* 0x004fe40007810000 */
.L_x_1454:
[C---:B------:R-:W-:Y:S01]  /*103c0*/  FMUL.FTZ R8, R138.reuse, c[0x0][0x2d0] ;  /* 0x0000b4008a087a20 */ /* 0x040fe20000410000 */
[----:B------:R-:W-:Y:S01]  /*103d0*/  FSETP.NEU.FTZ.AND P0, PT, R138, -INF , PT ;  /* 0xff8000008a00780b */ /* 0x000fe20003f1d000 */
[C---:B------:R-:W-:Y:S01]  /*103e0*/  FMUL.FTZ R9, R137.reuse, c[0x0][0x2d0] ;  /* 0x0000b40089097a20 */ /* 0x040fe20000410000 */
[----:B------:R-:W-:Y:S01]  /*103f0*/  FSETP.NEU.FTZ.AND P1, PT, R137, -INF , PT ;  /* 0xff8000008900780b */ /* 0x000fe20003f3d000 */
[----:B------:R-:W2:Y:S01]  /*10400*/  LDL.LU R252, [R1+0x90] ;  /* 0x0000900001fc7983 */ /* 0x000ea20000300800 */
[----:B------:R-:W-:Y:S01]  /*10410*/  FSEL R8, R8, RZ, P0 ;  /* 0x000000ff08087208 */ /* 0x000fe20000000000 */
[----:B------:R-:W-:Y:S01]  /*10420*/  FMUL.FTZ R10, R136, c[0x0][0x2d0] ;  /* 0x0000b400880a7a20 */ /* 0x000fe20000410000 */
[----:B------:R-:W-:Y:S01]  /*10430*/  FSEL R9, R9, RZ, P1 ;  /* 0x000000ff09097208 */ /* 0x000fe20000800000 */
[----:B------:R-:W-:Y:S01]  /*10440*/  WARPSYNC 0xffffffff ;  /* 0xffffffff00007948 */ /* 0x000fe20003800000 */
[----:B---34-:R-:W-:Y:S01]  /*10450*/  FMNMX.FTZ R6, R3, R6, !PT ;  /* 0x0000000603067209 */ /* 0x018fe20007810000 */
[--C-:B------:R-:W-:Y:S02]  /*10460*/  FFMA.FTZ R0, R18, c[0x0][0x2d0], -R8.reuse ;  /* 0x0000b40012007a23 */ /* 0x100fe40000010808 */
[--C-:B------:R-:W-:Y:S02]  /*10470*/  FFMA.FTZ R2, R24, c[0x0][0x2d0], -R8.reuse ;  /* 0x0000b40018027a23 */ /* 0x100fe40000010808 */
[----:B------:R1:W-:Y:S01]  /*10480*/  MUFU.EX2 R18, R0 ;  /* 0x0000000000127308 */ /* 0x0003e20000000800 */
[--C-:B------:R-:W-:Y:S02]  /*10490*/  FFMA.FTZ R208, R47, c[0x0][0x2d0], -R8.reuse ;  /* 0x0000b4002fd07a23 */ /* 0x100fe40000010808 */
[--C-:B------:R-:W-:Y:S02]  /*104a0*/  FFMA.FTZ R242, R46, c[0x0][0x2d0], -R8.reuse ;  /* 0x0000b4002ef27a23 */ /* 0x100fe40000010808 */
[--C-:B------:R-:W-:Y:S02]  /*104b0*/  FFMA.FTZ R241, R45, c[0x0][0x2d0], -R8.reuse ;  /* 0x0000b4002df17a23 */ /* 0x100fe40000010808 */
[--C-:B------:R-:W-:Y:S02]  /*104c0*/  FFMA.FTZ R240, R44, c[0x0][0x2d0], -R8.reuse ;  /* 0x0000b4002cf07a23 */ /* 0x100fe40000010808 */
[--C-:B------:R-:W-:Y:S01]  /*104d0*/  FFMA.FTZ R210, R49, c[0x0][0x2d0], -R8.reuse ;  /* 0x0000b40031d27a23 */ /* 0x100fe20000010808 */
[----:B------:R3:W-:Y:S01]  /*104e0*/  MUFU.EX2 R248, R2 ;  /* 0x0000000200f87308 */ /* 0x0007e20000000800 */
[--C-:B------:R-:W-:Y:S01]  /*104f0*/  FFMA.FTZ R209, R48, c[0x0][0x2d0], -R8.reuse ;  /* 0x0000b40030d17a23 */ /* 0x100fe20000010808 */
[----:B------:R-:W-:Y:S01]  /*10500*/  LDSM.16.MT88.4 R44, [R218+0x2080] ;  /* 0x00208000da2c783b */ /* 0x000fe20000004200 */
[--C-:B------:R-:W-:Y:S02]  /*10510*/  FFMA.FTZ R211, R50, c[0x0][0x2d0], -R8.reuse ;  /* 0x0000b40032d37a23 */ /* 0x100fe40000010808 */
[--C-:B------:R-:W-:Y:S02]  /*10520*/  FFMA.FTZ R235, R43, c[0x0][0x2d0], -R8.reuse ;  /* 0x0000b4002beb7a23 */ /* 0x100fe40000010808 */
[--C-:B------:R-:W-:Y:S02]  /*10530*/  FFMA.FTZ R206, R39, c[0x0][0x2d0], -R9.reuse ;  /* 0x0000b40027ce7a23 */ /* 0x100fe40000010809 */
[--C-:B------:R-:W-:Y:S01]  /*10540*/  FFMA.FTZ R205, R38, c[0x0][0x2d0], -R9.reuse ;  /* 0x0000b40026cd7a23 */ /* 0x100fe20000010809 */
[----:B------:R-:W-:Y:S01]  /*10550*/  MUFU.EX2 R211, R211 ;  /* 0x000000d300d37308 */ /* 0x000fe20000000800 */
[--C-:B------:R-:W-:Y:S02]  /*10560*/  FFMA.FTZ R204, R37, c[0x0][0x2d0], -R9.reuse ;  /* 0x0000b40025cc7a23 */ /* 0x100fe40000010809 */
[--C-:B------:R-:W-:Y:S02]  /*10570*/  FFMA.FTZ R234, R36, c[0x0][0x2d0], -R9.reuse ;  /* 0x0000b40024ea7a23 */ /* 0x100fe40000010809 */
[--C-:B-1----:R-:W-:Y:S02]  /*10580*/  FFMA.FTZ R0, R13, c[0x0][0x2d0], -R9.reuse ;  /* 0x0000b4000d007a23 */ /* 0x102fe40000010809 */
[--C-:B------:R-:W-:Y:S02]  /*10590*/  FFMA.FTZ R207, R40, c[0x0][0x2d0], -R9.reuse ;  /* 0x0000b40028cf7a23 */ /* 0x100fe40000010809 */
[--C-:B------:R-:W-:Y:S01]  /*105a0*/  FFMA.FTZ R233, R42, c[0x0][0x2d0], -R9.reuse ;  /* 0x0000b4002ae97a23 */ /* 0x100fe20000010809 */
[----:B------:R1:W-:Y:S01]  /*105b0*/  MUFU.EX2 R13, R0 ;  /* 0x00000000000d7308 */ /* 0x0003e20000000800 */
[--C-:B------:R-:W-:Y:S02]  /*105c0*/  FFMA.FTZ R232, R41, c[0x0][0x2d0], -R9.reuse ;  /* 0x0000b40029e87a23 */ /* 0x100fe40000010809 */
[--C-:B------:R-:W-:Y:S02]  /*105d0*/  FFMA.FTZ R215, R35, c[0x0][0x2d0], -R9.reuse ;  /* 0x0000b40023d77a23 */ /* 0x100fe40000010809 */
[--C-:B---3--:R-:W-:Y:S05]  /*105e0*/  FFMA.FTZ R2, R23, c[0x0][0x2d0], -R9.reuse ;  /* 0x0000b40017027a23 */ /* 0x108fea0000010809 */
[----:B------:R-:W-:Y:S10]  /*105f0*/  MUFU.EX2 R143, R2 ;  /* 0x00000002008f7308 */ /* 0x000ff40000000800 */
[----:B------:R-:W-:Y:S01]  /*10600*/  MUFU.EX2 R235, R235 ;  /* 0x000000eb00eb7308 */ /* 0x000fe20000000800 */
[--C-:B-1----:R-:W-:Y:S09]  /*10610*/  FFMA.FTZ R0, R17, c[0x0][0x2d0], -R9.reuse ;  /* 0x0000b40011007a23 */ /* 0x102ff20000010809 */
[----:B------:R1:W-:Y:S10]  /*10620*/  MUFU.EX2 R247, R0 ;  /* 0x0000000000f77308 */ /* 0x0003f40000000800 */
[----:B------:R-:W-:Y:S10]  /*10630*/  MUFU.EX2 R215, R215 ;  /* 0x000000d700d77308 */ /* 0x000ff40000000800 */
[----:B------:R-:W-:Y:S01]  /*10640*/  MUFU.EX2 R242, R242 ;  /* 0x000000f200f27308 */ /* 0x000fe20000000800 */
[--C-:B-1----:R-:W-:Y:S09]  /*10650*/  FFMA.FTZ R0, R25, c[0x0][0x2d0], -R8.reuse ;  /* 0x0000b40019007a23 */ /* 0x102ff20000010808 */
[----:B------:R1:W-:Y:S10]  /*10660*/  MUFU.EX2 R249, R0 ;  /* 0x0000000000f97308 */ /* 0x0003f40000000800 */
[----:B------:R-:W-:Y:S10]  /*10670*/  MUFU.EX2 R241, R241 ;  /* 0x000000f100f17308 */ /* 0x000ff40000000800 */
[----:B------:R-:W-:Y:S01]  /*10680*/  MUFU.EX2 R234, R234 ;  /* 0x000000ea00ea7308 */ /* 0x000fe20000000800 */
[----:B-1----:R-:W-:Y:S09]  /*10690*/  FFMA.FTZ R0, R26, c[0x0][0x2d0], -R8 ;  /* 0x0000b4001a007a23 */ /* 0x002ff20000010808 */
[----:B------:R1:W-:Y:S10]  /*106a0*/  MUFU.EX2 R54, R0 ;  /* 0x0000000000367308 */ /* 0x0003f40000000800 */
[----:B------:R-:W-:Y:S10]  /*106b0*/  MUFU.EX2 R233, R233 ;  /* 0x000000e900e97308 */ /* 0x000ff40000000800 */
[----:B------:R-:W-:Y:S01]  /*106c0*/  MUFU.EX2 R240, R240 ;  /* 0x000000f000f07308 */ /* 0x000fe20000000800 */
[----:B-1----:R-:W-:Y:S09]  /*106d0*/  FFMA.FTZ R0, R22, c[0x0][0x2d0], -R9 ;  /* 0x0000b40016007a23 */ /* 0x002ff20000010809 */
[----:B------:R1:W-:Y:S10]  /*106e0*/  MUFU.EX2 R142, R0 ;  /* 0x00000000008e7308 */ /* 0x0003f40000000800 */
[----:B------:R-:W-:Y:S01]  /*106f0*/  MUFU.EX2 R232, R232 ;  /* 0x000000e800e87308 */ /* 0x000fe20000000800 */
[----:B-1----:R-:W-:Y:S02]  /*10700*/  FSEL R0, R138, RZ, P0 ;  /* 0x000000ff8a007208 */ /* 0x002fe40000000000 */
[----:B------:R-:W-:Y:S03]  /*10710*/  FSETP.NEU.FTZ.AND P0, PT, R136, -INF , PT ;  /* 0xff8000008800780b */ /* 0x000fe60003f1d000 */
[----:B------:R-:W-:Y:S01]  /*10720*/  FADD.FTZ R0, -R0, R139 ;  /* 0x0000008b00007221 */ /* 0x000fe20000010100 */
[----:B------:R-:W-:Y:S01]  /*10730*/  FSEL R10, R10, RZ, P0 ;  /* 0x000000ff0a0a7208 */ /* 0x000fe20000000000 */
[----:B------:R-:W-:Y:S01]  /*10740*/  FMUL.FTZ R139, R6, c[0x0][0x2d0] ;  /* 0x0000b400068b7a20 */ /* 0x000fe20000410000 */
[----:B------:R-:W-:Y:S01]  /*10750*/  FSEL R4, R136, RZ, P0 ;  /* 0x000000ff88047208 */ /* 0x000fe20000000000 */
[----:B------:R-:W-:Y:S01]  /*10760*/  FMUL.FTZ R0, R0, c[0x0][0x2d0] ;  /* 0x0000b40000007a20 */ /* 0x000fe20000410000 */
[----:B------:R-:W-:Y:S01]  /*10770*/  FSETP.NEU.FTZ.AND P0, PT, R6, -INF , PT ;  /* 0xff8000000600780b */ /* 0x000fe20003f1d000 */
[--C-:B------:R-:W-:Y:S02]  /*10780*/  FFMA.FTZ R2, R12, c[0x0][0x2d0], -R10.reuse ;  /* 0x0000b4000c027a23 */ /* 0x100fe4000001080a */
[--C-:B------:R-:W-:Y:S01]  /*10790*/  FFMA.FTZ R197, R31, c[0x0][0x2d0], -R10.reuse ;  /* 0x0000b4001fc57a23 */ /* 0x100fe2000001080a */
[----:B------:R-:W-:Y:S01]  /*107a0*/  FSEL R139, R139, RZ, P0 ;  /* 0x000000ff8b8b7208 */ /* 0x000fe20000000000 */
[----:B------:R1:W-:Y:S01]  /*107b0*/  MUFU.EX2 R245, R2 ;  /* 0x0000000200f57308 */ /* 0x0003e20000000800 */
[--C-:B------:R-:W-:Y:S02]  /*107c0*/  FFMA.FTZ R201, R30, c[0x0][0x2d0], -R10.reuse ;  /* 0x0000b4001ec97a23 */ /* 0x100fe4000001080a */
[--C-:B------:R-:W-:Y:S02]  /*107d0*/  FFMA.FTZ R213, R29, c[0x0][0x2d0], -R10.reuse ;  /* 0x0000b4001dd57a23 */ /* 0x100fe4000001080a */
[----:B------:R-:W-:Y:S02]  /*107e0*/  FFMA.FTZ R8, R19, c[0x0][0x2d0], -R139 ;  /* 0x0000b40013087a23 */ /* 0x000fe4000001088b */
[--C-:B------:R-:W-:Y:S02]  /*107f0*/  FFMA.FTZ R212, R28, c[0x0][0x2d0], -R10.reuse ;  /* 0x0000b4001cd47a23 */ /* 0x100fe4000001080a */
[----:B------:R-:W3:Y:S01]  /*10800*/  LDSM.16.MT88.4 R28, [R217+0x2080] ;  /* 0x00208000d91c783b */ /* 0x000ee20000004200 */
[----:B------:R-:W4:Y:S01]  /*10810*/  MUFU.EX2 R0, R0 ;  /* 0x0000000000007308 */ /* 0x000f220000000800 */
[--C-:B------:R-:W-:Y:S02]  /*10820*/  FFMA.FTZ R199, R33, c[0x0][0x2d0], -R10.reuse ;  /* 0x0000b40021c77a23 */ /* 0x100fe4000001080a */
[--C-:B------:R-:W-:Y:S02]  /*10830*/  FFMA.FTZ R198, R32, c[0x0][0x2d0], -R10.reuse ;  /* 0x0000b40020c67a23 */ /* 0x100fe4000001080a */
[--C-:B------:R-:W-:Y:S02]  /*10840*/  FFMA.FTZ R214, R34, c[0x0][0x2d0], -R10.reuse ;  /* 0x0000b40022d67a23 */ /* 0x100fe4000001080a */
[--C-:B------:R-:W-:Y:S03]  /*10850*/  FFMA.FTZ R231, R27, c[0x0][0x2d0], -R10.reuse ;  /* 0x0000b4001be77a23 */ /* 0x100fe6000001080a */
[----:B------:R-:W-:Y:S01]  /*10860*/  MUFU.EX2 R51, R8 ;  /* 0x0000000800337308 */ /* 0x000fe20000000800 */
[--C-:B-1----:R-:W-:Y:S09]  /*10870*/  FFMA.FTZ R2, R15, c[0x0][0x2d0], -R10.reuse ;  /* 0x0000b4000f027a23 */ /* 0x102ff2000001080a */
[----:B------:R1:W5:Y:S10]  /*10880*/  MUFU.EX2 R246, R2 ;  /* 0x0000000200f67308 */ /* 0x0003740000000800 */
[----:B------:R-:W-:Y:S10]  /*10890*/  MUFU.EX2 R231, R231 ;  /* 0x000000e700e77308 */ /* 0x000ff40000000800 */
[----:B------:R-:W-:Y:S01]  /*108a0*/  MUFU.EX2 R213, R213 ;  /* 0x000000d500d57308 */ /* 0x000fe20000000800 */
[--C-:B-1----:R-:W-:Y:S09]  /*108b0*/  FFMA.FTZ R2, R16, c[0x0][0x2d0], -R10.reuse ;  /* 0x0000b40010027a23 */ /* 0x102ff2000001080a */
[----:B------:R1:W-:Y:S10]  /*108c0*/  MUFU.EX2 R55, R2 ;  /* 0x0000000200377308 */ /* 0x0003f40000000800 */
[----:B------:R-:W-:Y:S10]  /*108d0*/  MUFU.EX2 R212, R212 ;  /* 0x000000d400d47308 */ /* 0x000ff40000000800 */
[----:B------:R-:W-:Y:S01]  /*108e0*/  MUFU.EX2 R214, R214 ;  /* 0x000000d600d67308 */ /* 0x000fe20000000800 */
[----:B-1----:R-:W-:Y:S09]  /*108f0*/  FFMA.FTZ R2, R20, c[0x0][0x2d0], -R10 ;  /* 0x0000b40014027a23 */ /* 0x002ff2000001080a */
[----:B------:R1:W-:Y:S02]  /*10900*/  MUFU.EX2 R250, R2 ;  /* 0x0000000200fa7308 */ /* 0x0003e40000000800 */
[----:B-1----:R-:W-:Y:S01]  /*10910*/  FSEL R2, R137, RZ, P1 ;  /* 0x000000ff89027208 */ /* 0x002fe20000800000 */
[C---:B----4-:R-:W-:Y:S02]  /*10920*/  FMUL.FTZ R36, R0.reuse, R148 ;  /* 0x0000009400247220 */ /* 0x050fe40000410000 */
[----:B------:R-:W-:Y:S02]  /*10930*/  FMUL.FTZ R37, R0, R149 ;  /* 0x0000009500257220 */ /* 0x000fe40000410000 */
[----:B------:R-:W-:Y:S01]  /*10940*/  FADD.FTZ R2, -R2, R140 ;  /* 0x0000008c02027221 */ /* 0x000fe20000010100 */
[----:B------:R-:W-:Y:S01]  /*10950*/  F2FP.BF16.PACK_AB R140, R248, R18 ;  /* 0x00000012f88c723e */ /* 0x000fe200000010ff */
[----:B------:R-:W-:Y:S02]  /*10960*/  FMUL.FTZ R8, R0, R164 ;  /* 0x000000a400087220 */ /* 0x000fe40000410000 */
[----:B------:R-:W-:Y:S01]  /*10970*/  FMUL.FTZ R2, R2, c[0x0][0x2d0] ;  /* 0x0000b40002027a20 */ /* 0x000fe20000410000 */
[----:B------:R-:W-:Y:S01]  /*10980*/  MUFU.EX2 R164, R209 ;  /* 0x000000d100a47308 */ /* 0x000fe20000000800 */
[C---:B------:R-:W-:Y:S02]  /*10990*/  FMUL.FTZ R9, R0.reuse, R165 ;  /* 0x000000a500097220 */ /* 0x040fe40000410000 */
[C---:B------:R-:W-:Y:S01]  /*109a0*/  FMUL.FTZ R20, R0.reuse, R156 ;  /* 0x0000009c00147220 */ /* 0x040fe20000410000 */
[----:B------:R-:W-:Y:S01]  /*109b0*/  MOV R156, R142 ;  /* 0x0000008e009c7202 */ /* 0x000fe20000000f00 */
[C---:B------:R-:W-:Y:S02]  /*109c0*/  FMUL.FTZ R24, R0.reuse, R160 ;  /* 0x000000a000187220 */ /* 0x040fe40000410000 */
[C---:B------:R-:W-:Y:S02]  /*109d0*/  FMUL.FTZ R25, R0.reuse, R161 ;  /* 0x000000a100197220 */ /* 0x040fe40000410000 */
[C---:B------:R-:W-:Y:S01]  /*109e0*/  FMUL.FTZ R40, R0.reuse, R152 ;  /* 0x0000009800287220 */ /* 0x040fe20000410000 */
[----:B------:R1:W4:Y:S01]  /*109f0*/  MUFU.EX2 R3, R2 ;  /* 0x0000000200037308 */ /* 0x0003220000000800 */
[C---:B--2---:R-:W-:Y:S02]  /*10a00*/  FFMA.FTZ R152, R0.reuse, R252, R18 ;  /* 0x000000fc00987223 */ /* 0x044fe40000010012 */
[C---:B------:R-:W-:Y:S01]  /*10a10*/  FMUL.FTZ R41, R0.reuse, R153 ;  /* 0x0000009900297220 */ /* 0x040fe20000410000 */
[----:B------:R-:W-:Y:S01]  /*10a20*/  MOV R153, R54 ;  /* 0x0000003600997202 */ /* 0x000fe20000000f00 */
[----:B------:R-:W-:Y:S01]  /*10a30*/  FMUL.FTZ R52, R0, R144 ;  /* 0x0000009000347220 */ /* 0x000fe20000410000 */
[----:B-----5:R-:W-:Y:S01]  /*10a40*/  F2FP.BF16.PACK_AB R144, R246, R245 ;  /* 0x000000f5f690723e */ /* 0x020fe200000010ff */
[C---:B------:R-:W-:Y:S01]  /*10a50*/  FMUL.FTZ R53, R0.reuse, R145 ;  /* 0x0000009100357220 */ /* 0x040fe20000410000 */
[----:B------:R-:W-:Y:S01]  /*10a60*/  F2FP.BF16.PACK_AB R142, R153, R249 ;  /* 0x000000f9998e723e */ /* 0x000fe200000010ff */
        /* <DEDUP_REMOVED lines=10> */
[----:B-1----:R-:W-:Y:S01]  /*10b10*/  FADD.FTZ R2, -R4, R141 ;  /* 0x0000008d04027221 */ /* 0x002fe20000010100 */
[----:B------:R-:W-:Y:S01]  /*10b20*/  F2FP.BF16.PACK_AB R141, R247, R13 ;  /* 0x0000000df78d723e */ /* 0x000fe200000010ff */
[----:B------:R-:W-:Y:S02]  /*10b30*/  FMUL.FTZ R88, R0, R88 ;  /* 0x0000005800587220 */ /* 0x000fe40000410000 */
[----:B------:R-:W-:Y:S02]  /*10b40*/  FMUL.FTZ R2, R2, c[0x0][0x2d0] ;  /* 0x0000b40002027a20 */ /* 0x000fe40000410000 */
[C---:B------:R-:W-:Y:S02]  /*10b50*/  FMUL.FTZ R89, R0.reuse, R89 ;  /* 0x0000005900597220 */ /* 0x040fe40000410000 */
[----:B------:R1:W2:Y:S01]  /*10b60*/  MUFU.EX2 R4, R2 ;  /* 0x0000000200047308 */ /* 0x0002a20000000800 */
        /* <DEDUP_REMOVED lines=10> */
[C---:B----4-:R-:W-:Y:S01]  /*10c10*/  FMUL.FTZ R10, R3.reuse, R166 ;  /* 0x000000a6030a7220 */ /* 0x050fe20000410000 */
[----:B------:R-:W-:Y:S01]  /*10c20*/  MOV R166, R250 ;  /* 0x000000fa00a67202 */ /* 0x000fe20000000f00 */
[----:B------:R-:W-:Y:S01]  /*10c30*/  FMUL.FTZ R54, R3, R146 ;  /* 0x0000009203367220 */ /* 0x000fe20000410000 */
[----:B------:R-:W-:Y:S01]  /*10c40*/  MUFU.EX2 R250, R207 ;  /* 0x000000cf00fa7308 */ /* 0x000fe20000000800 */
[--C-:B-1----:R-:W-:Y:S02]  /*10c50*/  FFMA.FTZ R2, R11, c[0x0][0x2d0], -R139.reuse ;  /* 0x0000b4000b027a23 */ /* 0x102fe4000001088b */
[----:B------:R-:W-:Y:S01]  /*10c60*/  FMUL.FTZ R11, R3, R167 ;  /* 0x000000a7030b7220 */ /* 0x000fe20000410000 */
[----:B------:R-:W-:Y:S01]  /*10c70*/  MOV R167, R143 ;  /* 0x0000008f00a77202 */ /* 0x000fe20000000f00 */
[C---:B--2---:R-:W-:Y:S01]  /*10c80*/  FMUL.FTZ R12, R4.reuse, R168 ;  /* 0x000000a8040c7220 */ /* 0x044fe20000410000 */
[----:B------:R-:W-:Y:S01]  /*10c90*/  MOV R168, R153 ;  /* 0x0000009900a87202 */ /* 0x000fe20000000f00 */
[C---:B------:R-:W-:Y:S01]  /*10ca0*/  FMUL.FTZ R16, R4.reuse, R172 ;  /* 0x000000ac04107220 */ /* 0x040fe20000410000 */
[----:B------:R-:W-:Y:S01]  /*10cb0*/  F2FP.BF16.PACK_AB R143, R167, R156 ;  /* 0x0000009ca78f723e */ /* 0x000fe200000010ff */
[C---:B------:R-:W-:Y:S01]  /*10cc0*/  FMUL.FTZ R22, R3.reuse, R158 ;  /* 0x0000009e03167220 */ /* 0x040fe20000410000 */
[----:B------:R1:W-:Y:S01]  /*10cd0*/  MUFU.EX2 R243, R2 ;  /* 0x0000000200f37308 */ /* 0x0003e20000000800 */
[----:B------:R-:W2:Y:S01]  /*10ce0*/  LDL.LU R158, [R1+0xa8] ;  /* 0x0000a800019e7983 */ /* 0x000ea20000300800 */
[C---:B------:R-:W-:Y:S02]  /*10cf0*/  FMUL.FTZ R38, R3.reuse, R150 ;  /* 0x0000009603267220 */ /* 0x040fe40000410000 */
[C---:B------:R-:W-:Y:S01]  /*10d00*/  FMUL.FTZ R39, R3.reuse, R151 ;  /* 0x0000009703277220 */ /* 0x040fe20000410000 */
[-C--:B---3--:R-:W-:Y:S01]  /*10d10*/  HMMA.16816.F32.BF16 R8, R140, R28.reuse, R8 ;  /* 0x0000001c8c08723c */ /* 0x088fe20000041808 */
[----:B------:R-:W3:Y:S04]  /*10d20*/  LDSM.16.MT88.4 R148, [R220+0x2080] ;  /* 0x00208000dc94783b */ /* 0x000ee80000004200 */
[C---:B------:R-:W-:Y:S02]  /*10d30*/  FMUL.FTZ R17, R4.reuse, R173 ;  /* 0x000000ad04117220 */ /* 0x040fe40000410000 */
[C---:B------:R-:W-:Y:S02]  /*10d40*/  FMUL.FTZ R23, R3.reuse, R159 ;  /* 0x0000009f03177220 */ /* 0x040fe40000410000 */
[C---:B------:R-:W-:Y:S01]  /*10d50*/  FMUL.FTZ R26, R3.reuse, R162 ;  /* 0x000000a2031a7220 */ /* 0x040fe20000410000 */
[----:B------:R-:W-:Y:S01]  /*10d60*/  MUFU.EX2 R159, R204 ;  /* 0x000000cc009f7308 */ /* 0x000fe20000000800 */
[----:B------:R-:W4:Y:S01]  /*10d70*/  LDL.LU R162, [R1+0xac] ;  /* 0x0000ac0001a27983 */ /* 0x000f220000300800 */
[C---:B------:R-:W-:Y:S02]  /*10d80*/  FMUL.FTZ R27, R3.reuse, R163 ;  /* 0x000000a3031b7220 */ /* 0x040fe40000410000 */
[C---:B------:R-:W-:Y:S02]  /*10d90*/  FMUL.FTZ R32, R4.reuse, R180 ;  /* 0x000000b404207220 */ /* 0x040fe40000410000 */
[----:B------:R-:W-:Y:S02]  /*10da0*/  FMUL.FTZ R33, R4, R181 ;  /* 0x000000b504217220 */ /* 0x000fe40000410000 */
[C---:B------:R-:W-:Y:S02]  /*10db0*/  FMUL.FTZ R42, R3.reuse, R154 ;  /* 0x0000009a032a7220 */ /* 0x040fe40000410000 */
[----:B-1----:R-:W-:Y:S01]  /*10dc0*/  FFMA.FTZ R2, R14, c[0x0][0x2d0], -R139 ;  /* 0x0000b4000e027a23 */ /* 0x002fe2000001088b */
[----:B------:R-:W-:Y:S01]  /*10dd0*/  MUFU.EX2 R154, R205 ;  /* 0x000000cd009a7308 */ /* 0x000fe20000000800 */
[C---:B------:R-:W-:Y:S02]  /*10de0*/  FMUL.FTZ R43, R3.reuse, R155 ;  /* 0x0000009b032b7220 */ /* 0x040fe40000410000 */
[C---:B------:R-:W-:Y:S02]  /*10df0*/  FMUL.FTZ R48, R4.reuse, R188 ;  /* 0x000000bc04307220 */ /* 0x040fe40000410000 */
[C---:B------:R-:W-:Y:S02]  /*10e00*/  FMUL.FTZ R49, R4.reuse, R189 ;  /* 0x000000bd04317220 */ /* 0x040fe40000410000 */
[C---:B------:R-:W-:Y:S02]  /*10e10*/  FMUL.FTZ R58, R3.reuse, R58 ;  /* 0x0000003a033a7220 */ /* 0x040fe40000410000 */
[C---:B------:R-:W-:Y:S01]  /*10e20*/  FMUL.FTZ R59, R3.reuse, R59 ;  /* 0x0000003b033b7220 */ /* 0x040fe20000410000 */
[----:B------:R1:W5:Y:S01]  /*10e30*/  MUFU.EX2 R244, R2 ;  /* 0x0000000200f47308 */ /* 0x0003620000000800 */
        /* <DEDUP_REMOVED lines=13> */
[----:B------:R-:W-:Y:S01]  /*10f10*/  FMUL.FTZ R81, R4, R81 ;  /* 0x0000005104517220 */ /* 0x000fe20000410000 */
[----:B-1----:R-:W-:Y:S01]  /*10f20*/  FSEL R2, R6, RZ, P0 ;  /* 0x000000ff06027208 */ /* 0x002fe20000000000 */
[C---:B------:R-:W-:Y:S01]  /*10f30*/  FMUL.FTZ R86, R3.reuse, R86 ;  /* 0x0000005603567220 */ /* 0x040fe20000410000 */
[----:B-----5:R-:W-:Y:S01]  /*10f40*/  F2FP.BF16.PACK_AB R145, R244, R243 ;  /* 0x000000f3f491723e */ /* 0x020fe200000010ff */
[----:B------:R-:W-:Y:S02]  /*10f50*/  FMUL.FTZ R87, R3, R87 ;  /* 0x0000005703577220 */ /* 0x000fe40000410000 */
[----:B------:R-:W-:Y:S01]  /*10f60*/  FADD.FTZ R2, -R2, R7 ;  /* 0x0000000702027221 */ /* 0x000fe20000010100 */
[----:B------:R-:W-:Y:S01]  /*10f70*/  MUFU.EX2 R210, R198 ;  /* 0x000000c600d27308 */ /* 0x000fe20000000800 */
[--C-:B------:R-:W-:Y:S02]  /*10f80*/  FFMA.FTZ R7, R21, c[0x0][0x2d0], -R139.reuse ;  /* 0x0000b40015077a23 */ /* 0x100fe4000001088b */
[----:B------:R-:W-:Y:S02]  /*10f90*/  FMUL.FTZ R2, R2, c[0x0][0x2d0] ;  /* 0x0000b40002027a20 */ /* 0x000fe40000410000 */
[----:B------:R-:W-:Y:S01]  /*10fa0*/  FMUL.FTZ R21, R0, R157 ;  /* 0x0000009d00157220 */ /* 0x000fe20000410000 */
[----:B------:R-:W-:Y:S01]  /*10fb0*/  MOV R157, R55 ;  /* 0x00000037009d7202 */ /* 0x000fe20000000f00 */
[C---:B------:R-:W-:Y:S02]  /*10fc0*/  FMUL.FTZ R55, R3.reuse, R147 ;  /* 0x0000009303377220 */ /* 0x040fe40000410000 */
[C---:B------:R-:W-:Y:S01]  /*10fd0*/  FMUL.FTZ R90, R3.reuse, R90 ;  /* 0x0000005a035a7220 */ /* 0x040fe20000410000 */
[----:B------:R1:W5:Y:S01]  /*10fe0*/  MUFU.EX2 R0, R2 ;  /* 0x0000000200007308 */ /* 0x0003620000000800 */
[----:B------:R-:W-:Y:S01]  /*10ff0*/  F2FP.BF16.PACK_AB R146, R166, R157 ;  /* 0x0000009da692723e */ /* 0x000fe200000010ff */
[C---:B------:R-:W-:Y:S02]  /*11000*/  FMUL.FTZ R91, R3.reuse, R91 ;  /* 0x0000005b035b7220 */ /* 0x040fe40000410000 */
[C---:B------:R-:W-:Y:S02]  /*11010*/  FMUL.FTZ R92, R4.reuse, R92 ;  /* 0x0000005c045c7220 */ /* 0x040fe40000410000 */
[C---:B------:R-:W-:Y:S02]  /*11020*/  FMUL.FTZ R93, R4.reuse, R93 ;  /* 0x0000005d045d7220 */ /* 0x040fe40000410000 */
[C---:B------:R-:W-:Y:S02]  /*11030*/  FMUL.FTZ R96, R4.reuse, R96 ;  /* 0x0000006004607220 */ /* 0x040fe40000410000 */
        /* <DEDUP_REMOVED lines=9> */
[----:B-1----:R-:W2:Y:S01]  /*110d0*/  LDL.LU R2, [R1+0x94] ;  /* 0x0000940001027983 */ /* 0x002ea20000300800 */
[C---:B-----5:R-:W-:Y:S01]  /*110e0*/  FMUL.FTZ R14, R0.reuse, R170 ;  /* 0x000000aa000e7220 */ /* 0x060fe20000410000 */
[----:B------:R-:W-:Y:S01]  /*110f0*/  MOV R170, R157 ;  /* 0x0000009d00aa7202 */ /* 0x000fe20000000f00 */
[C---:B------:R-:W-:Y:S01]  /*11100*/  FMUL.FTZ R15, R0.reuse, R171 ;  /* 0x000000ab000f7220 */ /* 0x040fe20000410000 */
[----:B------:R-:W-:Y:S01]  /*11110*/  MOV R171, R156 ;  /* 0x0000009c00ab7202 */ /* 0x000fe20000000f00 */
[C---:B------:R-:W-:Y:S02]  /*11120*/  FMUL.FTZ R18, R0.reuse, R174 ;  /* 0x000000ae00127220 */ /* 0x040fe40000410000 */
[C---:B------:R-:W-:Y:S02]  /*11130*/  FMUL.FTZ R19, R0.reuse, R175 ;  /* 0x000000af00137220 */ /* 0x040fe40000410000 */
[C---:B------:R-:W-:Y:S01]  /*11140*/  FMUL.FTZ R34, R0.reuse, R182 ;  /* 0x000000b600227220 */ /* 0x040fe20000410000 */
[----:B---3--:R-:W-:Y:S01]  /*11150*/  MOV R165, R251 ;  /* 0x000000fb00a57202 */ /* 0x008fe20000000f00 */
[C---:B------:R-:W-:Y:S01]  /*11160*/  FMUL.FTZ R35, R0.reuse, R183 ;  /* 0x000000b700237220 */ /* 0x040fe20000410000 */
        /* <DEDUP_REMOVED lines=16> */
[C---:B------:R-:W-:Y:S02]  /*11270*/  FMUL.FTZ R112, R4.reuse, R112 ;  /* 0x0000007004707220 */ /* 0x040fe40000410000 */
[----:B------:R-:W-:Y:S02]  /*11280*/  FMUL.FTZ R113, R4, R113 ;  /* 0x0000007104717220 */ /* 0x000fe40000410000 */
[C---:B------:R-:W-:Y:S02]  /*11290*/  FMUL.FTZ R114, R0.reuse, R114 ;  /* 0x0000007200727220 */ /* 0x040fe40000410000 */
        /* <DEDUP_REMOVED lines=15> */
[--C-:B------:R-:W-:Y:S02]  /*11390*/  FFMA.FTZ R160, R193, c[0x0][0x2d0], -R139.reuse ;  /* 0x0000b400c1a07a23 */ /* 0x100fe4000001088b */
[----:B------:R-:W-:Y:S02]  /*113a0*/  FFMA.FTZ R7, R195, c[0x0][0x2d0], -R139 ;  /* 0x0000b400c3077a23 */ /* 0x000fe4000001088b */
[----:B------:R-:W-:Y:S01]  /*113b0*/  MUFU.EX2 R201, R160 ;  /* 0x000000a000c97308 */ /* 0x000fe20000000800 */
[----:B--2---:R-:W-:Y:S02]  /*113c0*/  FFMA.FTZ R161, R3, R2, R13 ;  /* 0x0000000203a17223 */ /* 0x004fe4000001000d */
[----:B------:R-:W-:Y:S01]  /*113d0*/  FMUL.FTZ R13, R4, R169 ;  /* 0x000000a9040d7220 */ /* 0x000fe20000410000 */
[----:B------:R-:W-:Y:S01]  /*113e0*/  MOV R169, R51 ;  /* 0x0000003300a97202 */ /* 0x000fe20000000f00 */
[----:B------:R-:W-:Y:S02]  /*113f0*/  FMUL.FTZ R51, R0, R191 ;  /* 0x000000bf00337220 */ /* 0x000fe40000410000 */
[----:B------:R-:W-:Y:S01]  /*11400*/  FFMA.FTZ R3, R196, c[0x0][0x2d0], -R139 ;  /* 0x0000b400c4037a23 */ /* 0x000fe2000001088b */
[----:B------:R-:W-:Y:S01]  /*11410*/  F2FP.BF16.PACK_AB R147, R165, R169 ;  /* 0x000000a9a593723e */ /* 0x000fe200000010ff */
[----:B-1----:R-:W-:Y:S01]  /*11420*/  LDSM.16.MT88.4 R196, [R220+0x3080] ;  /* 0x00308000dcc4783b */ /* 0x002fe20000004200 */
[----:B------:R-:W-:Y:S01]  /*11430*/  FADD.FTZ R161, R247, R161 ;  /* 0x000000a1f7a17221 */ /* 0x000fe20000010000 */
[----:B------:R-:W-:Y:S01]  /*11440*/  MOV R247, R154 ;  /* 0x0000009a00f77202 */ /* 0x000fe20000000f00 */
[--C-:B------:R-:W-:Y:S01]  /*11450*/  FFMA.FTZ R2, R194, c[0x0][0x2d0], -R139.reuse ;  /* 0x0000b400c2027a23 */ /* 0x100fe2000001088b */
[----:B------:R-:W-:Y:S02]  /*11460*/  F2FP.BF16.PACK_AB R194, R231, R214 ;  /* 0x000000d6e7c2723e */ /* 0x000fe400000010ff */
[C---:B------:R-:W-:Y:S01]  /*11470*/  HMMA.16816.F32.BF16 R12, R144.reuse, R28, R12 ;  /* 0x0000001c900c723c */ /* 0x040fe2000004180c */
[----:B------:R1:W-:Y:S06]  /*11480*/  MUFU.EX2 R206, R2 ;  /* 0x0000000200ce7308 */ /* 0x0003ec0000000800 */
[C---:B------:R-:W-:Y:S01]  /*11490*/  FMUL.FTZ R28, R4.reuse, R176 ;  /* 0x000000b0041c7220 */ /* 0x040fe20000410000 */
[-C--:B------:R-:W-:Y:S04]  /*114a0*/  HMMA.16816.F32.BF16 R16, R144, R30.reuse, R16 ;  /* 0x0000001e9010723c */ /* 0x080fe80000041810 */
[----:B------:R-:W-:Y:S04]  /*114b0*/  FMUL.FTZ R29, R4, R177 ;  /* 0x000000b1041d7220 */ /* 0x000fe80000410000 */
[C---:B------:R-:W-:Y:S07]  /*114c0*/  HMMA.16816.F32.BF16 R20, R140.reuse, R30, R20 ;  /* 0x0000001e8c14723c */ /* 0x040fee0000041814 */
[C---:B------:R-:W-:Y:S01]  /*114d0*/  FMUL.FTZ R30, R0.reuse, R178 ;  /* 0x000000b2001e7220 */ /* 0x040fe20000410000 */
[-C--:B------:R-:W-:Y:S04]  /*114e0*/  HMMA.16816.F32.BF16 R24, R140, R44.reuse, R24 ;  /* 0x0000002c8c18723c */ /* 0x080fe80000041818 */
[----:B------:R-:W-:Y:S02]  /*114f0*/  FMUL.FTZ R31, R0, R179 ;  /* 0x000000b3001f7220 */ /* 0x000fe40000410000 */
[----:B-1----:R-:W-:Y:S02]  /*11500*/  FFMA.FTZ R2, R203, c[0x0][0x2d0], -R139 ;  /* 0x0000b400cb027a23 */ /* 0x002fe4000001088b */
[----:B------:R-:W-:Y:S03]  /*11510*/  MUFU.EX2 R203, R7 ;  /* 0x0000000700cb7308 */ /* 0x000fe60000000800 */
[C---:B------:R-:W-:Y:S07]  /*11520*/  HMMA.16816.F32.BF16 R28, R144.reuse, R44, R28 ;  /* 0x0000002c901c723c */ /* 0x040fee000004181c */
[C---:B------:R-:W-:Y:S01]  /*11530*/  FMUL.FTZ R44, R4.reuse, R184 ;  /* 0x000000b8042c7220 */ /* 0x040fe20000410000 */
[-C--:B------:R-:W-:Y:S01]  /*11540*/  HMMA.16816.F32.BF16 R32, R144, R46.reuse, R32 ;  /* 0x0000002e9020723c */ /* 0x080fe20000041820 */
[----:B------:R1:W-:Y:S03]  /*11550*/  MUFU.EX2 R204, R2 ;  /* 0x0000000200cc7308 */ /* 0x0003e60000000800 */
[C---:B------:R-:W-:Y:S02]  /*11560*/  FMUL.FTZ R45, R4.reuse, R185 ;  /* 0x000000b9042d7220 */ /* 0x040fe40000410000 */
[----:B----4-:R-:W-:Y:S01]  /*11570*/  FFMA.FTZ R4, R4, R162, R245 ;  /* 0x000000a204047223 */ /* 0x010fe200000100f5 */
[----:B------:R-:W-:Y:S01]  /*11580*/  MOV R245, R159 ;  /* 0x0000009f00f57202 */ /* 0x000fe20000000f00 */
[C---:B------:R-:W-:Y:S04]  /*11590*/  HMMA.16816.F32.BF16 R36, R140.reuse, R46, R36 ;  /* 0x0000002e8c24723c */ /* 0x040fe80000041824 */
[----:B------:R-:W-:Y:S01]  /*115a0*/  FADD.FTZ R4, R246, R4 ;  /* 0x00000004f6047221 */ /* 0x000fe20000010000 */
[----:B------:R-:W-:Y:S02]  /*115b0*/  MOV R246, R164 ;  /* 0x000000a400f67202 */ /* 0x000fe40000000f00 */
[C---:B------:R-:W-:Y:S01]  /*115c0*/  FMUL.FTZ R46, R0.reuse, R186 ;  /* 0x000000ba002e7220 */ /* 0x040fe20000410000 */
[-C--:B------:R-:W-:Y:S04]  /*115d0*/  HMMA.16816.F32.BF16 R40, R140, R148.reuse, R40 ;  /* 0x000000948c28723c */ /* 0x080fe80000041828 */
[----:B------:R-:W-:Y:S02]  /*115e0*/  FMUL.FTZ R47, R0, R187 ;  /* 0x000000bb002f7220 */ /* 0x000fe40000410000 */
[----:B-1----:R-:W-:Y:S05]  /*115f0*/  FFMA.FTZ R2, R202, c[0x0][0x2d0], -R139 ;  /* 0x0000b400ca027a23 */ /* 0x002fea000001088b */
[C---:B------:R-:W-:Y:S01]  /*11600*/  HMMA.16816.F32.BF16 R44, R144.reuse, R148, R44 ;  /* 0x00000094902c723c */ /* 0x040fe2000004182c */
[----:B------:R1:W2:Y:S07]  /*11610*/  MUFU.EX2 R202, R3 ;  /* 0x0000000300ca7308 */ /* 0x0002ae0000000800 */
[-C--:B------:R-:W-:Y:S03]  /*11620*/  HMMA.16816.F32.BF16 R48, R144, R150.reuse, R48 ;  /* 0x000000969030723c */ /* 0x080fe60000041830 */
[----:B------:R3:W-:Y:S05]  /*11630*/  MUFU.EX2 R205, R2 ;  /* 0x0000000200cd7308 */ /* 0x0007ea0000000800 */
[C---:B------:R-:W-:Y:S01]  /*11640*/  HMMA.16816.F32.BF16 R52, R140.reuse, R150, R52 ;  /* 0x000000968c34723c */ /* 0x040fe20000041834 */
[----:B------:R-:W4:Y:S03]  /*11650*/  LDSM.16.MT88.4 R148, [R219+0x2080] ;  /* 0x00208000db94783b */ /* 0x000f260000004200 */
[----:B-1----:R-:W-:Y:S01]  /*11660*/  FADD.FTZ R3, R170, R4 ;  /* 0x00000004aa037221 */ /* 0x002fe20000010000 */
[----:B--2---:R-:W-:Y:S03]  /*11670*/  F2FP.BF16.PACK_AB R193, R203, R202 ;  /* 0x000000cacbc1723e */ /* 0x004fe600000010ff */
[----:B------:R-:W-:Y:S04]  /*11680*/  FADD.FTZ R7, R166, R3 ;  /* 0x00000003a6077221 */ /* 0x000fe80000010000 */
[--C-:B---3--:R-:W-:Y:S02]  /*11690*/  FFMA.FTZ R2, R200, c[0x0][0x2d0], -R139.reuse ;  /* 0x0000b400c8027a23 */ /* 0x108fe4000001088b */
[----:B------:R-:W-:Y:S01]  /*116a0*/  FFMA.FTZ R139, R192, c[0x0][0x2d0], -R139 ;  /* 0x0000b400c08b7a23 */ /* 0x000fe2000001088b */
[----:B------:R-:W-:Y:S01]  /*116b0*/  F2FP.BF16.PACK_AB R192, R212, R213 ;  /* 0x000000d5d4c0723e */ /* 0x000fe200000010ff */
[----:B------:R1:W-:Y:S10]  /*116c0*/  MUFU.EX2 R207, R2 ;  /* 0x0000000200cf7308 */ /* 0x0003f40000000800 */
[----:B------:R-:W2:Y:S01]  /*116d0*/  MUFU.EX2 R200, R139 ;  /* 0x0000008b00c87308 */ /* 0x000ea20000000800 */
[-C--:B----4-:R-:W-:Y:S03]  /*116e0*/  HMMA.16816.F32.BF16 R56, R140, R148.reuse, R56 ;  /* 0x000000948c38723c */ /* 0x090fe60000041838 */
[----:B-1----:R-:W-:Y:S05]  /*116f0*/  FFMA.FTZ R2, R0, R158, R243 ;  /* 0x0000009e00027223 */ /* 0x002fea00000100f3 */
[C---:B------:R-:W-:Y:S01]  /*11700*/  HMMA.16816.F32.BF16 R60, R144.reuse, R148, R60 ;  /* 0x00000094903c723c */ /* 0x040fe2000004183c */
[----:B------:R-:W3:Y:S03]  /*11710*/  LDL R243, [R1+0x98] ;  /* 0x0000980001f37983 */ /* 0x000ee60000100800 */
[----:B------:R-:W-:Y:S01]  /*11720*/  FADD.FTZ R0, R248, R152 ;  /* 0x00000098f8007221 */ /* 0x000fe20000010000 */
[----:B------:R-:W-:Y:S01]  /*11730*/  LDSM.16.MT88.4 R156, [R220+0x2880] ;  /* 0x00288000dc9c783b */ /* 0x000fe20000004200 */
[----:B------:R-:W-:Y:S01]  /*11740*/  MOV R248, R155 ;  /* 0x0000009b00f87202 */ /* 0x000fe20000000f00 */
[----:B------:R-:W-:Y:S01]  /*11750*/  FADD.FTZ R162, R244, R2 ;  /* 0x00000002f4a27221 */ /* 0x000fe20000010000 */
[-C--:B------:R-:W-:Y:S04]  /*11760*/  HMMA.16816.F32.BF16 R64, R144, R150.reuse, R64 ;  /* 0x000000969040723c */ /* 0x080fe80000041840 */
[----:B------:R-:W-:Y:S01]  /*11770*/  FADD.FTZ R4, R169, R162 ;  /* 0x000000a2a9047221 */ /* 0x000fe20000010000 */
[----:B------:R-:W-:Y:S01]  /*11780*/  LDSM.16.MT88.4 R152, [R218+0x2880] ;  /* 0x00288000da98783b */ /* 0x000fe20000004200 */
[----:B--2---:R-:W-:Y:S01]  /*11790*/  F2FP.BF16.PACK_AB R195, R200, R201 ;  /* 0x000000c9c8c3723e */ /* 0x004fe200000010ff */
[----:B------:R-:W-:Y:S01]  /*117a0*/  FADD.FTZ R2, R249, R0 ;  /* 0x00000000f9027221 */ /* 0x000fe20000010000 */
[C---:B------:R-:W-:Y:S04]  /*117b0*/  HMMA.16816.F32.BF16 R68, R140.reuse, R150, R68 ;  /* 0x000000968c44723c */ /* 0x040fe80000041844 */
[----:B------:R-:W-:Y:S01]  /*117c0*/  FADD.FTZ R0, R171, R161 ;  /* 0x000000a1ab007221 */ /* 0x000fe20000010000 */
[----:B------:R-:W1:Y:S01]  /*117d0*/  LDSM.16.MT88.4 R148, [R217+0x3880] ;  /* 0x00388000d994783b */ /* 0x000e620000004200 */
[----:B------:R-:W-:Y:S01]  /*117e0*/  FADD.FTZ R2, R168, R2 ;  /* 0x00000002a8027221 */ /* 0x000fe20000010000 */
[----:B------:R-:W-:Y:S01]  /*117f0*/  MOV R244, R163 ;  /* 0x000000a300f47202 */ /* 0x000fe20000000f00 */
[----:B------:R-:W-:Y:S04]  /*11800*/  FADD.FTZ R139, R167, R0 ;  /* 0x00000000a78b7221 */ /* 0x000fe80000010000 */
[----:B------:R-:W-:Y:S02]  /*11810*/  FADD.FTZ R0, R165, R4 ;  /* 0x00000004a5007221 */ /* 0x000fe40000010000 */
[----:B------:R-:W-:Y:S02]  /*11820*/  FADD.FTZ R4, R211, R2 ;  /* 0x00000002d3047221 */ /* 0x000fe40000010000 */
[----:B------:R-:W-:Y:S01]  /*11830*/  FADD.FTZ R3, R250, R139 ;  /* 0x0000008bfa037221 */ /* 0x000fe20000010000 */
[----:B------:R-:W-:Y:S01]  /*11840*/  MOV R139, R138 ;  /* 0x0000008a008b7202 */ /* 0x000fe20000000f00 */
[----:B------:R-:W-:Y:S02]  /*11850*/  FADD.FTZ R2, R209, R7 ;  /* 0x00000007d1027221 */ /* 0x000fe40000010000 */
[----:B------:R-:W-:Y:S02]  /*11860*/  FADD.FTZ R0, R206, R0 ;  /* 0x00000000ce007221 */ /* 0x000fe40000010000 */
[C---:B------:R-:W-:Y:S01]  /*11870*/  FADD.FTZ R7, R210.reuse, R2 ;  /* 0x00000002d2077221 */ /* 0x040fe20000010000 */
[-C--:B-1----:R-:W-:Y:S08]  /*11880*/  HMMA.16816.F32.BF16 R72, R140, R148.reuse, R72 ;  /* 0x000000948c48723c */ /* 0x082ff00000041848 */
        /* <DEDUP_REMOVED lines=15> */
[C---:B------:R-:W-:Y:S07]  /*11980*/  HMMA.16816.F32.BF16 R124, R144.reuse, R148, R124 ;  /* 0x00000094907c723c */ /* 0x040fee000004187c */
[----:B------:R-:W-:Y:S01]  /*11990*/  F2FP.BF16.PACK_AB R148, R210, R209 ;  /* 0x000000d1d294723e */ /* 0x000fe200000010ff */
[-C--:B------:R-:W-:Y:S01]  /*119a0*/  HMMA.16816.F32.BF16 R128, R144, R150.reuse, R128 ;  /* 0x000000969080723c */ /* 0x080fe20000041880 */
[----:B------:R-:W1:Y:S03]  /*119b0*/  LDSM.16.MT88.4 R144, [R217+0x2880] ;  /* 0x00288000d990783b */ /* 0x000e660000004200 */
[----:B------:R-:W-:Y:S04]  /*119c0*/  F2FP.BF16.PACK_AB R149, R204, R206 ;  /* 0x000000cecc95723e */ /* 0x000fe800000010ff */
[----:B------:R-:W-:Y:S07]  /*119d0*/  HMMA.16816.F32.BF16 R132, R140, R150, R132 ;  /* 0x000000968c84723c */ /* 0x000fee0000041884 */
[----:B------:R-:W-:Y:S02]  /*119e0*/  F2FP.BF16.PACK_AB R140, R163, R211 ;  /* 0x000000d3a38c723e */ /* 0x000fe400000010ff */
[----:B------:R-:W-:Y:S03]  /*119f0*/  F2FP.BF16.PACK_AB R141, R252, R250 ;  /* 0x000000fafc8d723e */ /* 0x000fe600000010ff */
[----:B------:R-:W-:Y:S02]  /*11a00*/  F2FP.BF16.PACK_AB R142, R248, R164 ;  /* 0x000000a4f88e723e */ /* 0x000fe400000010ff */
[----:B------:R-:W-:Y:S02]  /*11a10*/  F2FP.BF16.PACK_AB R143, R245, R247 ;  /* 0x000000f7f58f723e */ /* 0x000fe400000010ff */
[----:B------:R-:W-:Y:S02]  /*11a20*/  F2FP.BF16.PACK_AB R150, R208, R251 ;  /* 0x000000fbd096723e */ /* 0x000fe400000010ff */
[----:B------:R-:W-:Y:S02]  /*11a30*/  F2FP.BF16.PACK_AB R151, R207, R205 ;  /* 0x000000cdcf97723e */ /* 0x000fe400000010ff */
[----:B---3--:R-:W-:Y:S01]  /*11a40*/  ISETP.GT.AND P0, PT, R230, R243, PT ;  /* 0x000000f3e600720c */ /* 0x008fe20003f04270 */
        /* <DEDUP_REMOVED lines=10> */
[-C--:B------:R-:W-:Y:S08]  /*11af0*/  HMMA.16816.F32.BF16 R40, R140, R156.reuse, R40 ;  /* 0x0000009c8c28723c */ /* 0x080ff00000041828 */
        /* <DEDUP_REMOVED lines=27> */
[----:B------:R-:W-:Y:S07]  /*11cb0*/  HMMA.16816.F32.BF16 R132, R140, R154, R132 ;  /* 0x0000009a8c84723c */ /* 0x000fee0000041884 */
[----:B------:R-:W-:Y:S02]  /*11cc0*/  F2FP.BF16.PACK_AB R140, R241, R242 ;  /* 0x000000f2f18c723e */ /* 0x000fe400000010ff */
[----:B------:R-:W-:Y:S03]  /*11cd0*/  F2FP.BF16.PACK_AB R141, R233, R234 ;  /* 0x000000eae98d723e */ /* 0x000fe600000010ff */
[----:B------:R-:W-:Y:S02]  /*11ce0*/  F2FP.BF16.PACK_AB R142, R235, R240 ;  /* 0x000000f0eb8e723e */ /* 0x000fe400000010ff */
[----:B------:R-:W-:Y:S07]  /*11cf0*/  F2FP.BF16.PACK_AB R143, R215, R232 ;  /* 0x000000e8d78f723e */ /* 0x000fee00000010ff */
[-C--:B---3--:R-:W-:Y:S01]  /*11d00*/  HMMA.16816.F32.BF16 R164, R140, R156.reuse, R8 ;  /* 0x0000009c8ca4723c */ /* 0x088fe20000041808 */
[----:B------:R-:W2:Y:S07]  /*11d10*/  LDSM.16.MT88.4 R8, [R219+0x3080] ;  /* 0x00308000db08783b */ /* 0x000eae0000004200 */
[C---:B------:R-:W-:Y:S01]  /*11d20*/  HMMA.16816.F32.BF16 R168, R192.reuse, R156, R12 ;  /* 0x0000009cc0a8723c */ /* 0x040fe2000004180c */
[----:B------:R-:W3:Y:S07]  /*11d30*/  LDSM.16.MT88.4 R12, [R217+0x4880] ;  /* 0x00488000d90c783b */ /* 0x000eee0000004200 */
[-C--:B------:R-:W-:Y:S01]  /*11d40*/  HMMA.16816.F32.BF16 R172, R192, R158.reuse, R16 ;  /* 0x0000009ec0ac723c */ /* 0x080fe20000041810 */
[----:B------:R-:W4:Y:S07]  /*11d50*/  LDSM.16.MT88.4 R16, [R218+0x4880] ;  /* 0x00488000da10783b */ /* 0x000f2e0000004200 */
[C---:B------:R-:W-:Y:S01]  /*11d60*/  HMMA.16816.F32.BF16 R156, R140.reuse, R158, R20 ;  /* 0x0000009e8c9c723c */ /* 0x040fe20000041814 */
[----:B------:R-:W5:Y:S07]  /*11d70*/  LDSM.16.MT88.4 R20, [R220+0x4880] ;  /* 0x00488000dc14783b */ /* 0x000f6e0000004200 */
[-C--:B-1----:R-:W-:Y:S01]  /*11d80*/  HMMA.16816.F32.BF16 R160, R140, R144.reuse, R24 ;  /* 0x000000908ca0723c */ /* 0x082fe20000041818 */
[----:B------:R-:W1:Y:S07]  /*11d90*/  LDSM.16.MT88.4 R24, [R219+0x4880] ;  /* 0x00488000db18783b */ /* 0x000e6e0000004200 */
        /* <DEDUP_REMOVED lines=8> */
[C---:B------:R-:W-:Y:S07]  /*11e20*/  HMMA.16816.F32.BF16 R60, R192.reuse, R8, R60 ;  /* 0x00000008c03c723c */ /* 0x040fee000004183c */
[----:B------:R-:W-:Y:S01]  /*11e30*/  FADD.FTZ R9, R244, R4 ;  /* 0x00000004f4097221 */ /* 0x000fe20000010000 */
[-C--:B------:R-:W-:Y:S04]  /*11e40*/  HMMA.16816.F32.BF16 R64, R192, R10.reuse, R64 ;  /* 0x0000000ac040723c */ /* 0x080fe80000041840 */
[----:B------:R-:W-:Y:S02]  /*11e50*/  FADD.FTZ R4, R204, R0 ;  /* 0x00000000cc047221 */ /* 0x000fe40000010000 */
[----:B------:R-:W-:Y:S02]  /*11e60*/  FADD.FTZ R0, R251, R7 ;  /* 0x00000007fb007221 */ /* 0x000fe40000010000 */
[C---:B------:R-:W-:Y:S04]  /*11e70*/  HMMA.16816.F32.BF16 R68, R140.reuse, R10, R68 ;  /* 0x0000000a8c44723c */ /* 0x040fe80000041844 */
[----:B------:R-:W-:Y:S02]  /*11e80*/  FADD.FTZ R8, R252, R3 ;  /* 0x00000003fc087221 */ /* 0x000fe40000010000 */
[----:B------:R-:W-:Y:S02]  /*11e90*/  FADD.FTZ R3, R246, R9 ;  /* 0x00000009f6037221 */ /* 0x000fe40000010000 */
[-C--:B---3--:R-:W-:Y:S04]  /*11ea0*/  HMMA.16816.F32.BF16 R72, R140, R12.reuse, R72 ;  /* 0x0000000c8c48723c */ /* 0x088fe80000041848 */
        /* <DEDUP_REMOVED lines=11> */
[-C--:B----4-:R-:W-:Y:S04]  /*11f60*/  HMMA.16816.F32.BF16 R88, R140, R16.reuse, R88 ;  /* 0x000000108c58723c */ /* 0x090fe80000041858 */
        /* <DEDUP_REMOVED lines=8> */
[C---:B------:R-:W-:Y:S01]  /*11ff0*/  HMMA.16816.F32.BF16 R100, R140.reuse, R18, R100 ;  /* 0x000000128c64723c */ /* 0x040fe20000041864 */
[----:B------:R2:W-:Y:S03]  /*12000*/  STL [R1+0x90], R4 ;  /* 0x0000900401007387 */ /* 0x0005e60000100800 */
[----:B------:R-:W-:Y:S02]  /*12010*/  FADD.FTZ R0, R203, R3 ;  /* 0x00000003cb007221 */ /* 0x000fe40000010000 */
[----:B------:R-:W-:Y:S02]  /*12020*/  FADD.FTZ R8, R213, R8 ;  /* 0x00000008d5087221 */ /* 0x000fe40000010000 */
[-C--:B-----5:R-:W-:Y:S04]  /*12030*/  HMMA.16816.F32.BF16 R104, R140, R20.reuse, R104 ;  /* 0x000000148c68723c */ /* 0x0a0fe80000041868 */
[----:B------:R-:W-:Y:S04]  /*12040*/  FADD.FTZ R2, R212, R8 ;  /* 0x00000008d4027221 */ /* 0x000fe80000010000 */
[C---:B------:R-:W-:Y:S04]  /*12050*/  HMMA.16816.F32.BF16 R108, R192.reuse, R20, R108 ;  /* 0x00000014c06c723c */ /* 0x040fe8000004186c */
[----:B------:R-:W-:Y:S02]  /*12060*/  FADD.FTZ R3, R214, R2 ;  /* 0x00000002d6037221 */ /* 0x000fe40000010000 */
[----:B------:R-:W-:Y:S01]  /*12070*/  FADD.FTZ R2, R201, R0 ;  /* 0x00000000c9027221 */ /* 0x000fe20000010000 */
[----:B------:R-:W-:Y:S01]  /*12080*/  IADD3 R0, R230, -0x1, RZ ;  /* 0xffffffffe6007810 */ /* 0x000fe20007ffe0ff */
[-C--:B------:R-:W-:Y:S04]  /*12090*/  HMMA.16816.F32.BF16 R112, R192, R22.reuse, R112 ;  /* 0x00000016c070723c */ /* 0x080fe80000041870 */
[----:B--2---:R-:W-:Y:S01]  /*120a0*/  FADD.FTZ R4, R215, R7 ;  /* 0x00000007d7047221 */ /* 0x004fe20000010000 */
[----:B------:R-:W-:Y:S01]  /*120b0*/  MOV R230, R0 ;  /* 0x0000000000e67202 */ /* 0x000fe20000000f00 */
[----:B------:R-:W-:Y:S01]  /*120c0*/  FADD.FTZ R3, R231, R3 ;  /* 0x00000003e7037221 */ /* 0x000fe20000010000 */
[----:B------:R-:W-:Y:S01]  /*120d0*/  MOV R7, R6 ;  /* 0x0000000600077202 */ /* 0x000fe20000000f00 */
[C---:B------:R-:W-:Y:S01]  /*120e0*/  HMMA.16816.F32.BF16 R116, R140.reuse, R22, R116 ;  /* 0x000000168c74723c */ /* 0x040fe20000041874 */
[----:B------:R2:W-:Y:S03]  /*120f0*/  STL [R1+0x94], R4 ;  /* 0x0000940401007387 */ /* 0x0005e60000100800 */
[----:B------:R-:W-:Y:S01]  /*12100*/  FADD.FTZ R2, R200, R2 ;  /* 0x00000002c8027221 */ /* 0x000fe20000010000 */
[----:B------:R2:W-:Y:S03]  /*12110*/  STL [R1+0xac], R3 ;  /* 0x0000ac0301007387 */ /* 0x0005e60000100800 */
[-C--:B-1----:R-:W-:Y:S01]  /*12120*/  HMMA.16816.F32.BF16 R120, R140, R24.reuse, R120 ;  /* 0x000000188c78723c */ /* 0x082fe20000041878 */
[----:B------:R2:W-:Y:S07]  /*12130*/  STL [R1+0xa8], R2 ;  /* 0x0000a80201007387 */ /* 0x0005ee0000100800 */
[C---:B------:R-:W-:Y:S08]  /*12140*/  HMMA.16816.F32.BF16 R124, R192.reuse, R24, R124 ;  /* 0x00000018c07c723c */ /* 0x040ff0000004187c */
[-C--:B------:R-:W-:Y:S08]  /*12150*/  HMMA.16816.F32.BF16 R128, R192, R26.reuse, R128 ;  /* 0x0000001ac080723c */ /* 0x080ff00000041880 */
[----:B------:R-:W-:Y:S07]  /*12160*/  HMMA.16816.F32.BF16 R132, R140, R26, R132 ;  /* 0x0000001a8c84723c */ /* 0x000fee0000041884 */
[----:B------:R-:W-:Y:S02]  /*12170*/  MOV R140, R137 ;  /* 0x00000089008c7202 */ /* 0x000fe40000000f00 */
[----:B------:R-:W-:Y:S01]  /*12180*/  MOV R141, R136 ;  /* 0x00000088008d7202 */ /* 0x000fe20000000f00 */
[----:B--2---:R-:W-:-:S05]  /*12190*/  @P0 BRA `(.L_x_1331) ;  /* 0xffffafb000000947 */ /* 0x004fca000383ffff */
[----:B------:R-:W2:Y:S01]  /*121a0*/  LDL R3, [R1+0x4] ;  /* 0x0000040001037983 */ /* 0x000ea20000100800 */
[----:B------:R-:W-:Y:S01]  /*121b0*/  IMAD.MOV.U32 R140, RZ, RZ, R137 ;  /* 0x000000ffff8c7224 */ /* 0x000fe200078e0089 */
[----:B------:R-:W-:Y:S01]  /*121c0*/  MOV R7, R6 ;  /* 0x0000000600077202 */ /* 0x000fe20000000f00 */
[----:B------:R-:W-:Y:S01]  /*121d0*/  IMAD.MOV.U32 R139, RZ, RZ, R138 ;  /* 0x000000ffff8b7224 */ /* 0x000fe200078e008a */
[----:B------:R-:W-:Y:S01]  /*121e0*/  MOV R230, R0 ;  /* 0x0000000000e67202 */ /* 0x000fe20000000f00 */
[----:B------:R-:W-:Y:S01]  /*121f0*/  IMAD.MOV.U32 R141, RZ, RZ, R136 ;  /* 0x000000ffff8d7224 */ /* 0x000fe200078e0088 */
[----:B--2---:R-:W-:-:S03]  /*12200*/  SHF.L.U32 R3, R3, 0x7, RZ ;  /* 0x0000000703037819 */ /* 0x004fc600000006ff */
.L_x_1300:
[----:B-1----:R-:W2:Y:S04]  /*12210*/  LDL R2, [R1+0x64] ;  /* 0x0000640001027983 */ /* 0x002ea80000100800 */
[----:B------:R-:W3:Y:S01]  /*12220*/  LDL R4, [R1+0x58] ;  /* 0x0000580001047983 */ /* 0x000ee20000100800 */
[----:B------:R-:W-:Y:S01]  /*12230*/  IMAD.MOV.U32 R6, RZ, RZ, 0x1 ;  /* 0x00000001ff067424 */ /* 0x000fe200078e00ff */
[----:B------:R-:W-:-:S02]  /*12240*/  IADD3 R3, R3, 0x7f, RZ ;  /* 0x0000007f03037810 */ /* 0x000fc40007ffe0ff */
[----:B------:R-:W-:Y:S02]  /*12250*/  LOP3.LUT R229, R229, 0xfffffbff, RZ, 0xc0, !PT ;  /* 0xfffffbffe5e57812 */ /* 0x000fe400078ec0ff */
[----:B------:R-:W-:-:S13]  /*12260*/  ISETP.NE.AND P0, PT, R6, c[0x0][0x2c4], PT ;  /* 0x0000b10006007a0c */ /* 0x000fda0003f05270 */
[----:B------:R-:W-:Y:S01]  /*12270*/  @P0 IMAD.HI.U32 R0, R3, c[0x0][0x2c8], RZ ;  /* 0x0000b20003000a27 */ /* 0x000fe200078e00ff */
[----:B------:R-:W-:-:S04]  /*12280*/  @P0 LOP3.LUT R229, R229, 0x400, RZ, 0xfc, !PT ;  /* 0x00000400e5e50812 */ /* 0x000fc800078efcff */
[----:B------:R-:W-:Y:S02]  /*12290*/  @P0 SHF.R.U32.HI R3, RZ, c[0x0][0x2cc], R0 ;  /* 0x0000b300ff030a19 */ /* 0x000fe40000011600 */
[----:B------:R-:W-:Y:S02]  /*122a0*/  ISETP.LE.AND P0, PT, R6, c[0x0][0x32c], PT ;  /* 0x0000cb0006007a0c */ /* 0x000fe40003f03270 */
[----:B------:R-:W-:-:S11]  /*122b0*/  LOP3.LUT R229, R229, 0xfffffdff, RZ, 0xc0, !PT ;  /* 0xfffffdffe5e57812 */ /* 0x000fd600078ec0ff */
[----:B------:R-:W-:Y:S02]  /*122c0*/  @P0 LOP3.LUT R229, R229, 0x200, RZ, 0xfc, !PT ;  /* 0x00000200e5e50812 */ /* 0x000fe400078efcff */
[----:B--2---:R-:W-:-:S05]  /*122d0*/  IADD3 R3, R3, 0x1, R2 ;  /* 0x0000000103037810 */ /* 0x004fca0007ffe002 */
[----:B---3--:R-:W-:-:S05]  /*122e0*/  IMAD.IADD R3, R3, 0x1, -R4 ;  /* 0x0000000103037824 */ /* 0x008fca00078e0a04 */
[----:B------:R-:W-:Y:S01]  /*122f0*/  IADD3 R2, R3, -c[0x0][0x324], RZ ;  /* 0x8000c90003027a10 */ /* 0x000fe20007ffe0ff */
[----:B------:R-:W-:Y:S05]  /*12300*/  @!P0 BRA `(.L_x_1332) ;  /* 0x0000010000008947 */ /* 0x000fea0003800000 */
[----:B------:R-:W-:Y:S01]  /*12310*/  MOV R0, R3 ;  /* 0x0000000300007202 */ /* 0x000fe20000000f00 */
[----:B------:R-:W-:Y:S03]  /*12320*/  BSSY B0, `(.L_x_1333) ;  /* 0x000000c000007945 */ /* 0x000fe60003800000 */
        /* <DEDUP_REMOVED lines=8> */
.L_x_1334:
[----:B------:R-:W-:-:S13]  /*123b0*/  ISETP.NE.AND P0, PT, R6, c[0x0][0x32c], PT ;  /* 0x0000cb0006007a0c */ /* 0x000fda0003f05270 */
[----:B------:R-:W-:-:S05]  /*123c0*/  @P0 IMAD.HI.U32 R3, R0, c[0x0][0x330], RZ ;  /* 0x0000cc0000030a27 */ /* 0x000fca00078e00ff */
[----:B------:R-:W-:Y:S02]  /*123d0*/  @P0 SHF.R.U32.HI R0, RZ, c[0x0][0x334], R3 ;  /* 0x0000cd00ff000a19 */ /* 0x000fe40000011603 */
.L_x_1335:
[----:B------:R-:W-:Y:S05]  /*123e0*/  BSYNC B0 ;  /* 0x0000000000007941 */ /* 0x000fea0003800000 */
.L_x_1333:
[----:B------:R-:W-:-:S05]  /*123f0*/  IMAD R0, R0, c[0x0][0x32c], RZ ;  /* 0x0000cb0000007a24 */ /* 0x000fca00078e02ff */
[----:B------:R-:W-:-:S03]  /*12400*/  IMNMX R2, R2, R0, !PT ;  /* 0x0000000002027217 */ /* 0x000fc60007800200 */
.L_x_1332:
[----:B------:R-:W2:Y:S01]  /*12410*/  LDL R3, [R1+0xb4] ;  /* 0x0000b40001037983 */ /* 0x000ea20000100800 */
[----:B------:R-:W-:-:S05]  /*12420*/  IADD3 R2, R2, 0x2f, RZ ;  /* 0x0000002f02027810 */ /* 0x000fca0007ffe0ff */
[----:B------:R-:W-:-:S05]  /*12430*/  IMAD.HI R2, R2, 0x2aaaaaab, RZ ;  /* 0x2aaaaaab02027827 */ /* 0x000fca00078e02ff */
[----:B------:R-:W-:-:S04]  /*12440*/  SHF.R.U32.HI R0, RZ, 0x1f, R2 ;  /* 0x0000001fff007819 */ /* 0x000fc80000011602 */
[----:B------:R-:W-:-:S04]  /*12450*/  LEA.HI.SX32 R0, R2, R0, 0x1d ;  /* 0x0000000002007211 */ /* 0x000fc800078feaff */
[----:B--2---:R-:W-:-:S04]  /*12460*/  IMNMX R3, R3, R0, !PT ;  /* 0x0000000003037217 */ /* 0x004fc80007800200 */
[----:B------:R-:W-:Y:S01]  /*12470*/  ISETP.GE.AND P0, PT, R230, R3, PT ;  /* 0x00000003e600720c */ /* 0x000fe20003f06270 */
[----:B------:R1:W-:-:S12]  /*12480*/  STL [R1+0x9c], R3 ;  /* 0x00009c0301007387 */ /* 0x0003d80000100800 */
[----:B------:R-:W-:Y:S05]  /*12490*/  @!P0 BRA `(.L_x_1336) ;  /* 0x00003ae000008947 */ /* 0x000fea0003800000 */
[----:B------:R-:W2:Y:S04]  /*124a0*/  LDL R6, [R1+0xa4] ;  /* 0x0000a40001067983 */ /* 0x000ea80000100800 */
[----:B------:R-:W3:Y:S04]  /*124b0*/  LDL.64 R8, [R1+0xc0] ;  /* 0x0000c00001087983 */ /* 0x000ee80000100a00 */
[----:B------:R-:W4:Y:S04]  /*124c0*/  LDL R4, [R1+0xf0] ;  /* 0x0000f00001047983 */ /* 0x000f280000100800 */
[----:B-1----:R-:W4:Y:S01]  /*124d0*/  LDL R3, [R1+0xe8] ;  /* 0x0000e80001037983 */ /* 0x002f220000100800 */
[----:B------:R-:W-:Y:S01]  /*124e0*/  IMAD.MOV.U32 R0, RZ, RZ, R139 ;  /* 0x000000ffff007224 */ /* 0x000fe200078e008b */
[----:B------:R-:W-:Y:S01]  /*124f0*/  MOV R137, R7 ;  /* 0x0000000700897202 */ /* 0x000fe20000000f00 */
[----:B------:R-:W-:Y:S01]  /*12500*/  IMAD.MOV.U32 R136, RZ, RZ, R141 ;  /* 0x000000ffff887224 */ /* 0x000fe200078e008d */
[----:B------:R-:W-:-:S02]  /*12510*/  MOV R237, R230 ;  /* 0x000000e600ed7202 */ /* 0x000fc40000000f00 */
[----:B--2---:R-:W-:Y:S01]  /*12520*/  ISETP.GE.AND P3, PT, R6, c[0x0][0x1d4], PT ;  /* 0x0000750006007a0c */ /* 0x004fe20003f66270 */
[----:B------:R-:W-:Y:S01]  /*12530*/  IMAD.MOV.U32 R6, RZ, RZ, R140 ;  /* 0x000000ffff067224 */ /* 0x000fe200078e008c */
[C---:B---3--:R-:W-:Y:S01]  /*12540*/  SHF.L.U64.HI R241, R8.reuse, 0x1, R9 ;  /* 0x0000000108f17819 */ /* 0x048fe20000010209 */
[----:B------:R-:W-:Y:S01]  /*12550*/  IMAD.SHL.U32 R240, R8, 0x2, RZ ;  /* 0x0000000208f07824 */ /* 0x000fe200078e00ff */
[C---:B----4-:R-:W-:Y:S02]  /*12560*/  SHF.L.U64.HI R239, R3.reuse, 0x1, R4 ;  /* 0x0000000103ef7819 */ /* 0x050fe40000010204 */
[----:B------:R-:W-:Y:S02]  /*12570*/  SHF.L.U32 R238, R3, 0x1, RZ ;  /* 0x0000000103ee7819 */ /* 0x000fe400000006ff */
.L_x_1347:
        /* <DEDUP_REMOVED lines=22> */
[----:B----4-:R-:W-:Y:S01]  /*126e0*/  IMAD.WIDE.U32 R10, R12, c[0x0][0x210], RZ ;  /* 0x000084000c0a7a25 */ /* 0x010fe200078e00ff */
[----:B-1----:R-:W-:Y:S05]  /*126f0*/  SHF.R.S32.HI R8, RZ, 0x1f, R8 ;  /* 0x0000001fff087819 */ /* 0x002fea0000011408 */
[----:B------:R-:W-:Y:S04]  /*12700*/  IMAD R8, R8, c[0x0][0x210], RZ ;  /* 0x0000840008087a24 */ /* 0x000fe800078e02ff */
[----:B------:R-:W-:Y:S05]  /*12710*/  IMAD R8, R12, c[0x0][0x214], R8 ;  /* 0x000085000c087a24 */ /* 0x000fea00078e0208 */
[----:B------:R-:W-:Y:S02]  /*12720*/  IADD3 R8, R11, R8, RZ ;  /* 0x000000080b087210 */ /* 0x000fe40007ffe0ff */
[----:B--2---:R-:W-:Y:S05]  /*12730*/  SHF.R.S32.HI R2, RZ, 0x1f, R7 ;  /* 0x0000001fff027819 */ /* 0x004fea0000011407 */
[----:B------:R-:W-:Y:S02]  /*12740*/  IMAD R4, R2, c[0x0][0x208], RZ ;  /* 0x0000820002047a24 */ /* 0x000fe400078e02ff */
[C---:B------:R-:W-:Y:S04]  /*12750*/  IMAD.WIDE.U32 R2, R7.reuse, c[0x0][0x208], RZ ;  /* 0x0000820007027a25 */ /* 0x040fe800078e00ff */
[----:B------:R-:W-:Y:S01]  /*12760*/  IMAD R4, R7, c[0x0][0x20c], R4 ;  /* 0x0000830007047a24 */ /* 0x000fe200078e0204 */
[----:B---3--:R-:W-:Y:S04]  /*12770*/  SHF.R.S32.HI R7, RZ, 0x1f, R9 ;  /* 0x0000001fff077819 */ /* 0x008fe80000011409 */
[----:B------:R-:W-:Y:S01]  /*12780*/  IADD3 R3, R3, R4, RZ ;  /* 0x0000000403037210 */ /* 0x000fe20007ffe0ff */
[----:B------:R-:W-:Y:S04]  /*12790*/  IMAD R7, R7, c[0x0][0x218], RZ ;  /* 0x0000860007077a24 */ /* 0x000fe800078e02ff */
[C---:B------:R-:W-:Y:S05]  /*127a0*/  IMAD.WIDE.U32 R2, R9.reuse, c[0x0][0x218], R2 ;  /* 0x0000860009027a25 */ /* 0x040fea00078e0002 */
[----:B------:R-:W-:Y:S01]  /*127b0*/  IADD3 R4, P1, R10, R2, RZ ;  /* 0x000000020a047210 */ /* 0x000fe20007f3e0ff */
[----:B------:R-:W-:Y:S03]  /*127c0*/  IMAD R2, R9, c[0x0][0x21c], R7 ;  /* 0x0000870009027a24 */ /* 0x000fe600078e0207 */
[----:B------:R-:W-:Y:S02]  /*127d0*/  LEA R7, P0, R4, c[0x0][0x1f8], 0x1 ;  /* 0x00007e0004077a11 */ /* 0x000fe400078008ff */
[----:B------:R-:W-:Y:S04]  /*127e0*/  IADD3.X R2, R8, R3, R2, P1, !PT ;  /* 0x0000000308027210 */ /* 0x000fe80000ffe402 */
[----:B------:R-:W-:Y:S01]  /*127f0*/  LEA.HI.X R4, R4, c[0x0][0x1fc], R2, 0x1, P0 ;  /* 0x00007f0004047a11 */ /* 0x000fe200000f0c02 */
[----:B------:R-:W-:-:S05]  /*12800*/  BRA.DIV ~URZ, `(.L_x_1339) ;  /* 0x0000e7627f007947 */ /* 0x000fca000b800000 */
[----:B------:R1:W2:Y:S02]  /*12810*/  SHFL.IDX PT, R9, R4, RZ, 0x181f ;  /* 0x00181fff04097589 */ /* 0x0002a400000e0000 */
.L_x_1455:
[----:B------:R-:W-:-:S05]  /*12820*/  BRA.DIV ~URZ, `(.L_x_1340) ;  /* 0x0000e7c27f007947 */ /* 0x000fca000b800000 */
[----:B------:R-:W3:Y:S04]  /*12830*/  LDL R15, [R1+0xf4] ;  /* 0x0000f400010f7983 */ /* 0x000ee80000100800 */
[----:B------:R-:W4:Y:S04]  /*12840*/  LDL R14, [R1+0x78] ;  /* 0x00007800010e7983 */ /* 0x000f280000100800 */
[----:B------:R-:W1:Y:S04]  /*12850*/  SHFL.IDX PT, R2, R7, RZ, 0x181f ;  /* 0x00181fff07027589 */ /* 0x000e6800000e0000 */
[----:B------:R-:W2:Y:S04]  /*12860*/  SHFL.IDX PT, R10, R7, 0x1, 0x181f ;  /* 0x00381f00070a7f89 */ /* 0x000ea800000e0000 */
[----:B------:R-:W2:Y:S04]  /*12870*/  SHFL.IDX PT, R11, R4, 0x1, 0x181f ;  /* 0x00381f00040b7f89 */ /* 0x000ea800000e0000 */
[----:B-1----:R-:W1:Y:S01]  /*12880*/  SHFL.IDX PT, R4, R4, 0x2, 0x181f ;  /* 0x00581f0004047f89 */ /* 0x002e6200000e0000 */
[C---:B------:R-:W-:Y:S02]  /*12890*/  IADD3 R12, P0, R2.reuse, R240, RZ ;  /* 0x000000f0020c7210 */ /* 0x040fe40007f1e0ff */
[----:B------:R-:W-:Y:S02]  /*128a0*/  IADD3 R8, P2, R2, R238, RZ ;  /* 0x000000ee02087210 */ /* 0x000fe40007f5e0ff */
[C---:B--2---:R-:W-:Y:S01]  /*128b0*/  IADD3 R2, P1, R10.reuse, R240, RZ ;  /* 0x000000f00a027210 */ /* 0x044fe20007f3e0ff */
[C---:B------:R-:W-:Y:S01]  /*128c0*/  IMAD.X R13, R9.reuse, 0x1, R241, P0 ;  /* 0x00000001090d7824 */ /* 0x040fe200000e06f1 */
[----:B------:R-:W-:Y:S01]  /*128d0*/  IADD3 R10, P0, R10, R238, RZ ;  /* 0x000000ee0a0a7210 */ /* 0x000fe20007f1e0ff */
[----:B------:R-:W-:Y:S02]  /*128e0*/  IMAD.X R9, R9, 0x1, R239, P2 ;  /* 0x0000000109097824 */ /* 0x000fe400010e06ef */
[C---:B------:R-:W-:Y:S02]  /*128f0*/  IMAD.X R3, R11.reuse, 0x1, R241, P1 ;  /* 0x000000010b037824 */ /* 0x040fe400008e06f1 */
[----:B------:R-:W-:Y:S01]  /*12900*/  IMAD.X R11, R11, 0x1, R239, P0 ;  /* 0x000000010b0b7824 */ /* 0x000fe200000e06ef */
[----:B---3--:R-:W-:Y:S01]  /*12910*/  ISETP.GE.AND P4, PT, R15, c[0x0][0x1d4], PT ;  /* 0x000075000f007a0c */ /* 0x008fe20003f86270 */
[----:B----4-:R2:W-:Y:S11]  /*12920*/  LDGSTS.E.BYPASS.LTC128B.128 [R14], [R12.64], !P3 ;  /* 0x000000000c0e7fae */ /* 0x0105f6000d901d46 */
[----:B------:R-:W-:Y:S01]  /*12930*/  @!UPT UIADD3 URZ, URZ, URZ, URZ ;  /* 0x0000003f3f3ff290 */ /* 0x000fe2000fffe03f */
[----:B------:R3:W-:Y:S04]  /*12940*/  LDGSTS.E.BYPASS.LTC128B.128 [R14+0x1800], [R8.64], !P4 ;  /* 0x01800000080e7fae */ /* 0x0007e8000e101d46 */
[----:B------:R4:W-:Y:S04]  /*12950*/  LDGSTS.E.BYPASS.LTC128B.128 [R14+0x800], [R2.64], !P3 ;  /* 0x00800000020e7fae */ /* 0x0009e8000d901d46 */
[----:B------:R2:W-:Y:S04]  /*12960*/  LDGSTS.E.BYPASS.LTC128B.128 [R14+0x2000], [R10.64], !P4 ;  /* 0x020000000a0e7fae */ /* 0x0005e8000e101d46 */
[----:B---3--:R2:W5:Y:S04]  /*12970*/  LDL R8, [R1+0xa0] ;  /* 0x0000a00001087983 */ /* 0x0085680000100800 */
[----:B----4-:R2:W3:Y:S02]  /*12980*/  SHFL.IDX PT, R2, R7, 0x2, 0x181f ;  /* 0x00581f0007027f89 */ /* 0x0104e400000e0000 */
.L_x_1456:
[----:B-12--5:R-:W-:Y:S01]  /*12990*/  IADD3 R10, -R8, 0x10, RZ ;  /* 0x00000010080a7810 */ /* 0x026fe20007ffe1ff */
[----:B------:R-:W2:Y:S03]  /*129a0*/  LDL R7, [R1+0x78] ;  /* 0x0000780001077983 */ /* 0x000ea60000100800 */
[----:B------:R-:W-:Y:S04]  /*129b0*/  LOP3.LUT R10, R10, 0xf, RZ, 0xc0, !PT ;  /* 0x0000000f0a0a7812 */ /* 0x000fe800078ec0ff */
[----:B---3--:R-:W-:Y:S04]  /*129c0*/  IADD3 R10, P1, P0, R10, R2, R238 ;  /* 0x000000020a0a7210 */ /* 0x008fe8000783e0ee */
[----:B------:R-:W-:Y:S02]  /*129d0*/  IADD3.X R11, RZ, R4, R239, P1, P0 ;  /* 0x00000004ff0b7210 */ /* 0x000fe40000fe04ef */
[----:B------:R-:W-:Y:S02]  /*129e0*/  IADD3 R2, P0, R2, R240, RZ ;  /* 0x000000f002027210 */ /* 0x000fe40007f1e0ff */
[----:B------:R-:W-:Y:S03]  /*129f0*/  ISETP.NE.U32.AND P1, PT, R8, RZ, PT ;  /* 0x000000ff0800720c */ /* 0x000fe60003f25070 */
[----:B------:R-:W-:Y:S05]  /*12a00*/  IMAD.X R3, R4, 0x1, R241, P0 ;  /* 0x0000000104037824 */ /* 0x000fea00000e06f1 */
[----:B------:R-:W-:Y:S01]  /*12a10*/  @!PT LDS RZ, [RZ] ;  /* 0x00000000fffff984 */ /* 0x000fe20000000800 */
[----:B------:R-:W-:Y:S01]  /*12a20*/  @!PT LDS RZ, [RZ] ;  /* 0x00000000fffff984 */ /* 0x000fe20000000800 */
[----:B------:R-:W-:Y:S01]  /*12a30*/  @!PT LDS RZ, [RZ] ;  /* 0x00000000fffff984 */ /* 0x000fe20000000800 */
[----:B--2---:R1:W-:Y:S05]  /*12a40*/  LDGSTS.E.BYPASS.LTC128B.128 [R7+0x1000], [R2.64], !P3 ;  /* 0x0100000002077fae */ /* 0x0043ea000d901d46 */
[----:B------:R1:W-:Y:S02]  /*12a50*/  LDGSTS.E.BYPASS.LTC128B.128.ZFILL [R7+0x2800], [R10.64], P1 ;  /* 0x028000000a077fae */ /* 0x0003e40008941d46 */
.L_x_1338:
[----:B-1-34-:R-:W-:Y:S05]  /*12a60*/  BSYNC B0 ;  /* 0x0000000000007941 */ /* 0x01afea0003800000 */
.L_x_1337:
        /* <DEDUP_REMOVED lines=156> */
[----:B------:R-:W1:Y:S02]  /*13430*/  MUFU.TANH R232, R19 ;  /* 0x0000001300e87308 */ /* 0x000e640000002400 */
        /* <DEDUP_REMOVED lines=10> */
[----:B------:R5:W1:Y:S01]  /*134e0*/  MUFU.TANH R143, R22 ;  /* 0x00000016008f7308 */ /* 0x000a620000002400 */
[----:B------:R-:W-:Y:S01]  /*134f0*/  FMUL.FTZ R29, R29, c[0x0][0x320] ;  /* 0x0000c8001d1d7a20 */ /* 0x000fe20000410000 */
[C---:B------:R-:W-:Y:S04]  /*13500*/  HMMA.16816.F32.BF16 R44, R200.reuse, R12, R44 ;  /* 0x0000000cc82c723c */ /* 0x040fe8000004182c */
[----:B------:R-:W-:Y:S02]  /*13510*/  FMUL.FTZ R30, R30, c[0x0][0x320] ;  /* 0x0000c8001e1e7a20 */ /* 0x000fe40000410000 */
[----:B------:R-:W-:Y:S02]  /*13520*/  FMUL.FTZ R31, R31, c[0x0][0x320] ;  /* 0x0000c8001f1f7a20 */ /* 0x000fe40000410000 */
[----:B------:R1:W1:Y:S01]  /*13530*/  MUFU.TANH R142, R23 ;  /* 0x00000017008e7308 */ /* 0x0002620000002400 */
[-C--:B------:R-:W-:Y:S03]  /*13540*/  HMMA.16816.F32.BF16 R48, R200, R14.reuse, R48 ;  /* 0x0000000ec830723c */ /* 0x080fe60000041830 */
[----:B------:R-:W-:Y:S02]  /*13550*/  FMUL.FTZ R34, R34, c[0x0][0x320] ;  /* 0x0000c80022227a20 */ /* 0x000fe40000410000 */
[----:B------:R-:W-:Y:S03]  /*13560*/  FMUL.FTZ R35, R35, c[0x0][0x320] ;  /* 0x0000c80023237a20 */ /* 0x000fe60000410000 */
[----:B------:R-:W-:Y:S01]  /*13570*/  HMMA.16816.F32.BF16 R52, R192, R14, R52 ;  /* 0x0000000ec034723c */ /* 0x000fe20000041834 */
[----:B------:R2:W2:Y:S03]  /*13580*/  MUFU.TANH R206, R24 ;  /* 0x0000001800ce7308 */ /* 0x0004a60000002400 */
[----:B-----5:R-:W-:Y:S03]  /*13590*/  FMUL.FTZ R22, R43, c[0x0][0x320] ;  /* 0x0000c8002b167a20 */ /* 0x020fe60000410000 */
[----:B------:R-:W-:Y:S02]  /*135a0*/  FMUL.FTZ R21, R44, c[0x0][0x320] ;  /* 0x0000c8002c157a20 */ /* 0x000fe40000410000 */
[----:B------:R-:W-:Y:S02]  /*135b0*/  FMUL.FTZ R20, R45, c[0x0][0x320] ;  /* 0x0000c8002d147a20 */ /* 0x000fe40000410000 */
[----:B------:R5:W3:Y:S01]  /*135c0*/  MUFU.TANH R199, R25 ;  /* 0x0000001900c77308 */ /* 0x000ae20000002400 */
[----:B------:R-:W-:Y:S02]  /*135d0*/  FMUL.FTZ R46, R46, c[0x0][0x320] ;  /* 0x0000c8002e2e7a20 */ /* 0x000fe40000410000 */
[----:B------:R-:W-:Y:S02]  /*135e0*/  FMUL.FTZ R47, R47, c[0x0][0x320] ;  /* 0x0000c8002f2f7a20 */ /* 0x000fe40000410000 */
[----:B-1----:R-:W-:Y:S02]  /*135f0*/  FMUL.FTZ R23, R42, c[0x0][0x320] ;  /* 0x0000c8002a177a20 */ /* 0x002fe40000410000 */
[----:B------:R-:W-:Y:S02]  /*13600*/  FMUL.FTZ R19, R48, c[0x0][0x320] ;  /* 0x0000c80030137a20 */ /* 0x000fe40000410000 */
[----:B------:R-:W-:Y:S01]  /*13610*/  FMUL.FTZ R18, R49, c[0x0][0x320] ;  /* 0x0000c80031127a20 */ /* 0x000fe20000410000 */
[----:B------:R1:W1:Y:S01]  /*13620*/  MUFU.TANH R205, R26 ;  /* 0x0000001a00cd7308 */ /* 0x0002620000002400 */
[----:B------:R-:W-:Y:S02]  /*13630*/  FMUL.FTZ R50, R50, c[0x0][0x320] ;  /* 0x0000c80032327a20 */ /* 0x000fe40000410000 */
[----:B------:R-:W-:Y:S02]  /*13640*/  FMUL.FTZ R17, R52, c[0x0][0x320] ;  /* 0x0000c80034117a20 */ /* 0x000fe40000410000 */
[----:B--2---:R-:W-:Y:S02]  /*13650*/  FMUL.FTZ R24, R41, c[0x0][0x320] ;  /* 0x0000c80029187a20 */ /* 0x004fe40000410000 */
[----:B------:R-:W-:Y:S02]  /*13660*/  FMUL.FTZ R16, R53, c[0x0][0x320] ;  /* 0x0000c80035107a20 */ /* 0x000fe40000410000 */
[----:B------:R-:W-:Y:S01]  /*13670*/  FMUL.FTZ R15, R54, c[0x0][0x320] ;  /* 0x0000c800360f7a20 */ /* 0x000fe20000410000 */
[----:B------:R2:W2:Y:S01]  /*13680*/  MUFU.TANH R198, R27 ;  /* 0x0000001b00c67308 */ /* 0x0004a20000002400 */
[----:B------:R-:W-:Y:S02]  /*13690*/  FMUL.FTZ R14, R55, c[0x0][0x320] ;  /* 0x0000c800370e7a20 */ /* 0x000fe40000410000 */
[----:B------:R-:W-:Y:S02]  /*136a0*/  FMUL.FTZ R51, R51, c[0x0][0x320] ;  /* 0x0000c80033337a20 */ /* 0x000fe40000410000 */
[----:B-----5:R-:W-:Y:S05]  /*136b0*/  FMUL.FTZ R25, R40, c[0x0][0x320] ;  /* 0x0000c80028197a20 */ /* 0x020fea0000410000 */
[----:B------:R5:W3:Y:S01]  /*136c0*/  MUFU.TANH R197, R28 ;  /* 0x0000001c00c57308 */ /* 0x000ae20000002400 */
[----:B-1----:R-:W-:Y:S09]  /*136d0*/  FMUL.FTZ R26, R39, c[0x0][0x320] ;  /* 0x0000c800271a7a20 */ /* 0x002ff20000410000 */
[----:B------:R1:W1:Y:S01]  /*136e0*/  MUFU.TANH R138, R29 ;  /* 0x0000001d008a7308 */ /* 0x0002620000002400 */
[----:B--2---:R-:W-:Y:S09]  /*136f0*/  FMUL.FTZ R27, R38, c[0x0][0x320] ;  /* 0x0000c800261b7a20 */ /* 0x004ff20000410000 */
[----:B------:R2:W2:Y:S01]  /*13700*/  MUFU.TANH R235, R30 ;  /* 0x0000001e00eb7308 */ /* 0x0004a20000002400 */
[----:B-----5:R-:W-:Y:S09]  /*13710*/  FMUL.FTZ R28, R37, c[0x0][0x320] ;  /* 0x0000c800251c7a20 */ /* 0x020ff20000410000 */
[----:B------:R5:W3:Y:S01]  /*13720*/  MUFU.TANH R236, R31 ;  /* 0x0000001f00ec7308 */ /* 0x000ae20000002400 */
[----:B-1----:R-:W-:Y:S09]  /*13730*/  FMUL.FTZ R29, R36, c[0x0][0x320] ;  /* 0x0000c800241d7a20 */ /* 0x002ff20000410000 */
[----:B------:R1:W1:Y:S01]  /*13740*/  MUFU.TANH R234, R34 ;  /* 0x0000002200ea7308 */ /* 0x0002620000002400 */
[----:B--2---:R-:W-:Y:S09]  /*13750*/  FMUL.FTZ R30, R33, c[0x0][0x320] ;  /* 0x0000c800211e7a20 */ /* 0x004ff20000410000 */
[----:B------:R-:W2:Y:S01]  /*13760*/  MUFU.TANH R30, R30 ;  /* 0x0000001e001e7308 */ /* 0x000ea20000002400 */
[----:B-----5:R-:W-:Y:S09]  /*13770*/  FMUL.FTZ R31, R32, c[0x0][0x320] ;  /* 0x0000c800201f7a20 */ /* 0x020ff20000410000 */
        /* <DEDUP_REMOVED lines=35> */
[--C-:B------:R-:W-:Y:S01]  /*139b0*/  IMAD.MOV.U32 R2, RZ, RZ, R3.reuse ;  /* 0x000000ffff027224 */ /* 0x100fe200078e0003 */
[----:B------:R-:W-:Y:S04]  /*139c0*/  @P0 SHF.R.U32.HI R2, RZ, c[0x0][0x2c0], R4 ;  /* 0x0000b000ff020a19 */ /* 0x000fe80000011604 */
[C---:B----4-:R-:W-:Y:S02]  /*139d0*/  @!P1 IADD3 R4, P0, R2.reuse, R242, RZ ;  /* 0x000000f202049210 */ /* 0x050fe40007f1e0ff */
[----:B------:R-:W2:Y:S02]  /*139e0*/  S2R R242, SR_CTAID.Y ;  /* 0x0000000000f27919 */ /* 0x000ea40000002600 */
[----:B-----5:R-:W-:Y:S01]  /*139f0*/  @!P1 LEA.HI.X.SX32 R7, R2, R7, 0x1, P0 ;  /* 0x0000000702079211 */ /* 0x020fe200000f0eff */
[----:B------:R-:W-:Y:S01]  /*13a00*/  IMAD.MOV R2, RZ, RZ, -R2 ;  /* 0x000000ffff027224 */ /* 0x000fe200078e0a02 */
[----:B------:R-:W-:Y:S03]  /*13a10*/  @!P1 LEA R8, P0, R4, c[0x0][0x2a0], 0x2 ;  /* 0x0000a80004089a11 */ /* 0x000fe600078010ff */
[----:B------:R-:W-:Y:S01]  /*13a20*/  IMAD R10, R2, c[0x0][0x2b8], R3 ;  /* 0x0000ae00020a7a24 */ /* 0x000fe200078e0203 */
[----:B------:R-:W-:Y:S04]  /*13a30*/  @!P1 LEA.HI.X R9, R4, c[0x0][0x2a4], R7, 0x2, P0 ;  /* 0x0000a90004099a11 */ /* 0x000fe800000f1407 */
[----:B------:R2:W-:Y:S01]  /*13a40*/  STL [R1+0x7c], R10 ;  /* 0x00007c0a01007387 */ /* 0x0005e20000100800 */
[----:B------:R-:W-:Y:S03]  /*13a50*/  SHF.R.S32.HI R2, RZ, 0x1f, R10 ;  /* 0x0000001fff027819 */ /* 0x000fe6000001140a */
[----:B------:R-:W3:Y:S02]  /*13a60*/  @!P1 LDG.E R11, [R8.64] ;  /* 0x00000006080b9981 */ /* 0x000ee4000c1e1900 */
[----:B------:R-:W-:Y:S02]  /*13a70*/  IMAD R4, R2, c[0x0][0x1e0], RZ ;  /* 0x0000780002047a24 */ /* 0x000fe400078e02ff */
[C---:B------:R-:W-:Y:S04]  /*13a80*/  IMAD.WIDE.U32 R2, R10.reuse, c[0x0][0x1e0], RZ ;  /* 0x000078000a027a25 */ /* 0x040fe800078e00ff */
[----:B------:R-:W-:Y:S05]  /*13a90*/  IMAD R4, R10, c[0x0][0x1e4], R4 ;  /* 0x000079000a047a24 */ /* 0x000fea00078e0204 */
[----:B------:R-:W-:Y:S02]  /*13aa0*/  IADD3 R3, R3, R4, RZ ;  /* 0x0000000403037210 */ /* 0x000fe40007ffe0ff */
[----:B--2---:R-:W-:Y:S01]  /*13ab0*/  SHF.R.S32.HI R10, RZ, 0x1f, R242 ;  /* 0x0000001fff0a7819 */ /* 0x004fe200000114f2 */
[C---:B-1----:R-:W-:Y:S04]  /*13ac0*/  IMAD.WIDE.U32 R242, R139.reuse, c[0x0][0x1e8], RZ ;  /* 0x00007a008bf27a25 */ /* 0x042fe800078e00ff */
[----:B------:R-:W-:Y:S04]  /*13ad0*/  IMAD R10, R10, c[0x0][0x1e8], RZ ;  /* 0x00007a000a0a7a24 */ /* 0x000fe800078e02ff */
[----:B------:R-:W-:Y:S04]  /*13ae0*/  IMAD R10, R139, c[0x0][0x1ec], R10 ;  /* 0x00007b008b0a7a24 */ /* 0x000fe800078e020a */
[----:B------:R-:W-:Y:S01]  /*13af0*/  IMAD.IADD R10, R243, 0x1, R10 ;  /* 0x00000001f30a7824 */ /* 0x000fe200078e020a */
[----:B---3--:R-:W-:Y:S01]  /*13b00*/  SHF.R.S32.HI R7, RZ, 0x1f, R11 ;  /* 0x0000001fff077819 */ /* 0x008fe2000001140b */
        /* <DEDUP_REMOVED lines=10> */
.L_x_1457:
[----:B------:R-:W-:-:S05]  /*13bb0*/  BRA.DIV ~URZ, `(.L_x_1344) ;  /* 0x0000d8d27f007947 */ /* 0x000fca000b800000 */
[----:B------:R-:W4:Y:S04]  /*13bc0*/  LDL R33, [R1+0xf4] ;  /* 0x0000f40001217983 */ /* 0x000f280000100800 */
[----:B--2---:R-:W2:Y:S04]  /*13bd0*/  LDL R32, [R1+0x74] ;  /* 0x0000740001207983 */ /* 0x004ea80000100800 */
[----:B------:R-:W1:Y:S04]  /*13be0*/  SHFL.IDX PT, R2, R7, RZ, 0x181f ;  /* 0x00181fff07027589 */ /* 0x000e6800000e0000 */
[----:B------:R-:W3:Y:S04]  /*13bf0*/  SHFL.IDX PT, R10, R7, 0x1, 0x181f ;  /* 0x00381f00070a7f89 */ /* 0x000ee800000e0000 */
[----:B-1----:R-:W1:Y:S04]  /*13c00*/  SHFL.IDX PT, R11, R4, 0x1, 0x181f ;  /* 0x00381f00040b7f89 */ /* 0x002e6800000e0000 */
[----:B------:R-:W2:Y:S04]  /*13c10*/  SHFL.IDX PT, R4, R4, 0x2, 0x181f ;  /* 0x00581f0004047f89 */ /* 0x000ea800000e0000 */
[----:B------:R-:W2:Y:S01]  /*13c20*/  SHFL.IDX PT, R7, R7, 0x2, 0x181f ;  /* 0x00581f0007077f89 */ /* 0x000ea200000e0000 */
[C---:B------:R-:W-:Y:S02]  /*13c30*/  IADD3 R12, P0, R2.reuse, R240, RZ ;  /* 0x000000f0020c7210 */ /* 0x040fe40007f1e0ff */
[----:B------:R-:W-:Y:S02]  /*13c40*/  IADD3 R8, P2, R2, R238, RZ ;  /* 0x000000ee02087210 */ /* 0x000fe40007f5e0ff */
[C---:B---3--:R-:W-:Y:S01]  /*13c50*/  IADD3 R2, P1, R10.reuse, R240, RZ ;  /* 0x000000f00a027210 */ /* 0x048fe20007f3e0ff */
[C---:B------:R-:W-:Y:S01]  /*13c60*/  IMAD.X R13, R9.reuse, 0x1, R241, P0 ;  /* 0x00000001090d7824 */ /* 0x040fe200000e06f1 */
[----:B------:R-:W-:Y:S01]  /*13c70*/  IADD3 R10, P0, R10, R238, RZ ;  /* 0x000000ee0a0a7210 */ /* 0x000fe20007f1e0ff */
[----:B------:R-:W-:Y:S02]  /*13c80*/  IMAD.X R9, R9, 0x1, R239, P2 ;  /* 0x0000000109097824 */ /* 0x000fe400010e06ef */
[C---:B-1----:R-:W-:Y:S02]  /*13c90*/  IMAD.X R3, R11.reuse, 0x1, R241, P1 ;  /* 0x000000010b037824 */ /* 0x042fe400008e06f1 */
[----:B------:R-:W-:Y:S01]  /*13ca0*/  IMAD.X R11, R11, 0x1, R239, P0 ;  /* 0x000000010b0b7824 */ /* 0x000fe200000e06ef */
[----:B----4-:R-:W-:Y:S01]  /*13cb0*/  ISETP.GE.AND P4, PT, R33, c[0x0][0x1d4], PT ;  /* 0x0000750021007a0c */ /* 0x010fe20003f86270 */
[----:B--2---:R1:W-:Y:S11]  /*13cc0*/  LDGSTS.E.BYPASS.LTC128B.128 [R32+0x5080], [R12.64], !P3 ;  /* 0x050800000c207fae */ /* 0x0043f6000d901d46 */
[----:B------:R-:W-:Y:S01]  /*13cd0*/  @!UPT UIADD3 URZ, URZ, URZ, URZ ;  /* 0x0000003f3f3ff290 */ /* 0x000fe2000fffe03f */
[----:B------:R1:W-:Y:S04]  /*13ce0*/  LDGSTS.E.BYPASS.LTC128B.128 [R32+0x6880], [R8.64], !P4 ;  /* 0x0688000008207fae */ /* 0x0003e8000e101d46 */
[----:B------:R1:W-:Y:S04]  /*13cf0*/  LDGSTS.E.BYPASS.LTC128B.128 [R32+0x5880], [R2.64], !P3 ;  /* 0x0588000002207fae */ /* 0x0003e8000d901d46 */
[----:B------:R2:W-:Y:S04]  /*13d00*/  LDGSTS.E.BYPASS.LTC128B.128 [R32+0x7080], [R10.64], !P4 ;  /* 0x070800000a207fae */ /* 0x0005e8000e101d46 */
[----:B--2---:R1:W5:Y:S02]  /*13d10*/  LDL R10, [R1+0xa0] ;  /* 0x0000a000010a7983 */ /* 0x0043640000100800 */
.L_x_1458:
[----:B-1---5:R-:W-:Y:S01]  /*13d20*/  IADD3 R8, -R10, 0x10, RZ ;  /* 0x000000100a087810 */ /* 0x022fe20007ffe1ff */
[----:B------:R-:W2:Y:S03]  /*13d30*/  LDL R11, [R1+0x74] ;  /* 0x00007400010b7983 */ /* 0x000ea60000100800 */
[----:B------:R-:W-:Y:S04]  /*13d40*/  LOP3.LUT R8, R8, 0xf, RZ, 0xc0, !PT ;  /* 0x0000000f08087812 */ /* 0x000fe800078ec0ff */
[----:B------:R-:W-:Y:S04]  /*13d50*/  IADD3 R8, P1, P0, R8, R7, R238 ;  /* 0x0000000708087210 */ /* 0x000fe8000783e0ee */
        /* <DEDUP_REMOVED lines=9> */
.L_x_1342:
[----:B--234-:R-:W-:Y:S05]  /*13df0*/  BSYNC B0 ;  /* 0x0000000000007941 */ /* 0x01cfea0003800000 */
.L_x_1341:
[----:B-1----:R-:W-:Y:S01]  /*13e00*/  FMNMX.FTZ R3, R207, R0, !PT ;  /* 0x00000000cf037209 */ /* 0x002fe20007810000 */
        /* <DEDUP_REMOVED lines=48> */
[----:B------:R-:W-:-:S05]  /*14110*/  BRA.DIV ~URZ, `(.L_x_1345) ;  /* 0x0000d7927f007947 */ /* 0x000fca000b800000 */
[----:B------:R1:W2:Y:S02]  /*14120*/  SHFL.BFLY PT, R139, R4, 0x2, 0x1f ;  /* 0x0c401f00048b7f89 */ /* 0x0002a400000e0000 */
.L_x_1459:
[----:B--2---:R-:W-:Y:S01]  /*14130*/  FMNMX.FTZ R139, R4, R139, !PT ;  /* 0x0000008b048b7209 */ /* 0x004fe20007810000 */
[----:B------:R-:W-:-:S05]  /*14140*/  BRA.DIV ~URZ, `(.L_x_1346) ;  /* 0x0000d7b27f007947 */ /* 0x000fca000b800000 */
[----:B------:R-:W-:Y:S04]  /*14150*/  SHFL.BFLY PT, R2, R140, 0x2, 0x1f ;  /* 0x0c401f008c027f89 */ /* 0x000fe800000e0000 */
[----:B------:R-:W-:Y:S04]  /*14160*/  SHFL.BFLY PT, R3, R141, 0x2, 0x1f ;  /* 0x0c401f008d037f89 */ /* 0x000fe800000e0000 */
[----:B-1----:R-:W1:Y:S02]  /*14170*/  SHFL.BFLY PT, R4, R7, 0x2, 0x1f ;  /* 0x0c401f0007047f89 */ /* 0x002e6400000e0000 */
[----:B-1----:R-:W-:Y:S02]  /*14180*/  FMNMX.FTZ R4, R7, R4, !PT ;  /* 0x0000000407047209 */ /* 0x002fe40007810000 */
[----:B------:R-:W-:Y:S02]  /*14190*/  FMNMX.FTZ R140, R140, R2, !PT ;  /* 0x000000028c8c7209 */ /* 0x000fe40007810000 */
[----:B------:R-:W-:Y:S01]  /*141a0*/  FMNMX.FTZ R141, R141, R3, !PT ;  /* 0x000000038d8d7209 */ /* 0x000fe20007810000 */
[----:B------:R-:W-:Y:S04]  /*141b0*/  SHFL.BFLY PT, R2, R4, 0x1, 0x1f ;  /* 0x0c201f0004027f89 */ /* 0x000fe800000e0000 */
[----:B------:R-:W1:Y:S04]  /*141c0*/  SHFL.BFLY PT, R3, R139, 0x1, 0x1f ;  /* 0x0c201f008b037f89 */ /* 0x000e6800000e0000 */
[----:B------:R-:W2:Y:S04]  /*141d0*/  SHFL.BFLY PT, R8, R140, 0x1, 0x1f ;  /* 0x0c201f008c087f89 */ /* 0x000ea800000e0000 */
[----:B------:R-:W3:Y:S01]  /*141e0*/  SHFL.BFLY PT, R9, R141, 0x1, 0x1f ;  /* 0x0c201f008d097f89 */ /* 0x000ee200000e0000 */
[----:B-1----:R-:W-:Y:S02]  /*141f0*/  FMNMX.FTZ R139, R139, R3, !PT ;  /* 0x000000038b8b7209 */ /* 0x002fe40007810000 */
[----:B--2---:R-:W-:Y:S02]  /*14200*/  FMNMX.FTZ R140, R140, R8, !PT ;  /* 0x000000088c8c7209 */ /* 0x004fe40007810000 */
[----:B---3--:R-:W-:Y:S02]  /*14210*/  FMNMX.FTZ R141, R141, R9, !PT ;  /* 0x000000098d8d7209 */ /* 0x008fe40007810000 */
.L_x_1460:
[C---:B------:R-:W-:Y:S01]  /*14220*/  FADD.FTZ R0, -R139.reuse, R0 ;  /* 0x000000008b007221 */ /* 0x040fe20000010100 */
[----:B------:R-:W-:Y:S01]  /*14230*/  FMNMX.FTZ R2, R2, R4, !PT ;  /* 0x0000000402027209 */ /* 0x000fe20007810000 */
[----:B------:R-:W-:Y:S01]  /*14240*/  FMUL.FTZ R10, R139, c[0x0][0x2d0] ;  /* 0x0000b4008b0a7a20 */ /* 0x000fe20000410000 */
[----:B------:R-:W2:Y:S01]  /*14250*/  LDL.LU R44, [R1+0x90] ;  /* 0x00009000012c7983 */ /* 0x000ea20000300800 */
[----:B------:R-:W-:Y:S01]  /*14260*/  FMUL.FTZ R0, R0, c[0x0][0x2d0] ;  /* 0x0000b40000007a20 */ /* 0x000fe20000410000 */
[----:B------:R-:W-:Y:S01]  /*14270*/  WARPSYNC 0xffffffff ;  /* 0xffffffff00007948 */ /* 0x000fe20003800000 */
[----:B------:R-:W-:Y:S02]  /*14280*/  FMUL.FTZ R9, R140, c[0x0][0x2d0] ;  /* 0x0000b4008c097a20 */ /* 0x000fe40000410000 */
[----:B------:R1:W-:Y:S01]  /*14290*/  MUFU.EX2 R3, R0 ;  /* 0x0000000000037308 */ /* 0x0003e20000000800 */
[--C-:B------:R-:W-:Y:S02]  /*142a0*/  FFMA.FTZ R8, R214, c[0x0][0x2d0], -R10.reuse ;  /* 0x0000b400d6087a23 */ /* 0x100fe4000001080a */
[--C-:B------:R-:W-:Y:S02]  /*142b0*/  FFMA.FTZ R7, R212, c[0x0][0x2d0], -R9.reuse ;  /* 0x0000b400d4077a23 */ /* 0x100fe40000010809 */
[--C-:B------:R-:W-:Y:S02]  /*142c0*/  FFMA.FTZ R11, R196, c[0x0][0x2d0], -R10.reuse ;  /* 0x0000b400c40b7a23 */ /* 0x100fe4000001080a */
[--C-:B------:R-:W-:Y:S02]  /*142d0*/  FFMA.FTZ R12, R204, c[0x0][0x2d0], -R10.reuse ;  /* 0x0000b400cc0c7a23 */ /* 0x100fe4000001080a */
[--C-:B------:R-:W-:Y:S01]  /*142e0*/  FFMA.FTZ R203, R199, c[0x0][0x2d0], -R10.reuse ;  /* 0x0000b400c7cb7a23 */ /* 0x100fe2000001080a */
[----:B------:R3:W-:Y:S01]  /*142f0*/  MUFU.EX2 R248, R8 ;  /* 0x0000000800f87308 */ /* 0x0007e20000000800 */
[--C-:B------:R-:W-:Y:S02]  /*14300*/  FFMA.FTZ R202, R29, c[0x0][0x2d0], -R10.reuse ;  /* 0x0000b4001dca7a23 */ /* 0x100fe4000001080a */
        /* <DEDUP_REMOVED lines=11> */
[----:B------:R-:W-:Y:S02]  /*143c0*/  FFMA.FTZ R214, R16, c[0x0][0x2d0], -R10 ;  /* 0x0000b40010d67a23 */ /* 0x000fe4000001080a */
[----:B---3--:R-:W-:Y:S04]  /*143d0*/  FMUL.FTZ R8, R141, c[0x0][0x2d0] ;  /* 0x0000b4008d087a20 */ /* 0x008fe80000410000 */
[--C-:B------:R-:W-:Y:S03]  /*143e0*/  FFMA.FTZ R195, R30, c[0x0][0x2d0], -R8.reuse ;  /* 0x0000b4001ec37a23 */ /* 0x100fe60000010808 */
[----:B------:R3:W-:Y:S01]  /*143f0*/  MUFU.EX2 R39, R11 ;  /* 0x0000000b00277308 */ /* 0x0007e20000000800 */
[--C-:B------:R-:W-:Y:S02]  /*14400*/  FFMA.FTZ R13, R211, c[0x0][0x2d0], -R8.reuse ;  /* 0x0000b400d30d7a23 */ /* 0x100fe40000010808 */
[--C-:B------:R-:W-:Y:S02]  /*14410*/  FFMA.FTZ R211, R22, c[0x0][0x2d0], -R9.reuse ;  /* 0x0000b40016d37a23 */ /* 0x100fe40000010809 */
[--C-:B------:R-:W-:Y:S02]  /*14420*/  FFMA.FTZ R197, R197, c[0x0][0x2d0], -R8.reuse ;  /* 0x0000b400c5c57a23 */ /* 0x100fe40000010808 */
[--C-:B------:R-:W-:Y:S02]  /*14430*/  FFMA.FTZ R207, R21, c[0x0][0x2d0], -R8.reuse ;  /* 0x0000b40015cf7a23 */ /* 0x100fe40000010808 */
[--C-:B------:R-:W-:Y:S01]  /*14440*/  FFMA.FTZ R204, R20, c[0x0][0x2d0], -R8.reuse ;  /* 0x0000b40014cc7a23 */ /* 0x100fe20000010808 */
[----:B------:R4:W-:Y:S01]  /*14450*/  MUFU.EX2 R249, R12 ;  /* 0x0000000c00f97308 */ /* 0x0009e20000000800 */
[----:B------:R-:W-:Y:S02]  /*14460*/  FFMA.FTZ R212, R18, c[0x0][0x2d0], -R8 ;  /* 0x0000b40012d47a23 */ /* 0x000fe40000010808 */
[----:B-1----:R-:W-:Y:S04]  /*14470*/  FADD.FTZ R0, -R140, R6 ;  /* 0x000000068c007221 */ /* 0x002fe80000010100 */
[----:B------:R-:W-:Y:S03]  /*14480*/  FMUL.FTZ R0, R0, c[0x0][0x2d0] ;  /* 0x0000b40000007a20 */ /* 0x000fe60000410000 */
[----:B------:R-:W-:Y:S01]  /*14490*/  MUFU.EX2 R245, R13 ;  /* 0x0000000d00f57308 */ /* 0x000fe20000000800 */
[--C-:B---3--:R-:W-:Y:S02]  /*144a0*/  FFMA.FTZ R11, R209, c[0x0][0x2d0], -R8.reuse ;  /* 0x0000b400d10b7a23 */ /* 0x108fe40000010808 */
[--C-:B------:R-:W-:Y:S07]  /*144b0*/  FFMA.FTZ R209, R14, c[0x0][0x2d0], -R9.reuse ;  /* 0x0000b4000ed17a23 */ /* 0x100fee0000010809 */
[----:B------:R1:W-:Y:S01]  /*144c0*/  MUFU.EX2 R6, R0 ;  /* 0x0000000000067308 */ /* 0x0003e20000000800 */
[----:B----4-:R-:W-:Y:S02]  /*144d0*/  FFMA.FTZ R12, R230, c[0x0][0x2d0], -R8 ;  /* 0x0000b400e60c7a23 */ /* 0x010fe40000010808 */
[----:B------:R-:W-:Y:S07]  /*144e0*/  FFMA.FTZ R230, R17, c[0x0][0x2d0], -R10 ;  /* 0x0000b40011e67a23 */ /* 0x000fee000001080a */
[----:B------:R-:W-:Y:S10]  /*144f0*/  MUFU.EX2 R42, R11 ;  /* 0x0000000b002a7308 */ /* 0x000ff40000000800 */
[----:B------:R-:W-:Y:S01]  /*14500*/  MUFU.EX2 R246, R12 ;  /* 0x0000000c00f67308 */ /* 0x000fe20000000800 */
[--C-:B-1----:R-:W-:Y:S02]  /*14510*/  FFMA.FTZ R0, R208, c[0x0][0x2d0], -R9.reuse ;  /* 0x0000b400d0007a23 */ /* 0x102fe40000010809 */
[--C-:B------:R-:W-:Y:S07]  /*14520*/  FFMA.FTZ R208, R19, c[0x0][0x2d0], -R8.reuse ;  /* 0x0000b40013d07a23 */ /* 0x100fee0000010808 */
[----:B------:R1:W3:Y:S10]  /*14530*/  MUFU.EX2 R32, R0 ;  /* 0x0000000000207308 */ /* 0x0002f40000000800 */
[----:B------:R-:W-:Y:S10]  /*14540*/  MUFU.EX2 R214, R214 ;  /* 0x000000d600d67308 */ /* 0x000ff40000000800 */
[----:B------:R-:W-:Y:S01]  /*14550*/  MUFU.EX2 R209, R209 ;  /* 0x000000d100d17308 */ /* 0x000fe20000000800 */
[--C-:B-1----:R-:W-:Y:S02]  /*14560*/  FFMA.FTZ R0, R143, c[0x0][0x2d0], -R9.reuse ;  /* 0x0000b4008f007a23 */ /* 0x102fe40000010809 */
[----:B------:R-:W-:Y:S07]  /*14570*/  FFMA.FTZ R143, R138, c[0x0][0x2d0], -R8 ;  /* 0x0000b4008a8f7a23 */ /* 0x000fee0000010808 */
[----:B------:R1:W-:Y:S10]  /*14580*/  MUFU.EX2 R43, R0 ;  /* 0x00000000002b7308 */ /* 0x0003f40000000800 */
[----:B------:R-:W-:Y:S10]  /*14590*/  MUFU.EX2 R212, R212 ;  /* 0x000000d400d47308 */ /* 0x000ff40000000800 */
[----:B------:R-:W-:Y:S01]  /*145a0*/  MUFU.EX2 R252, R205 ;  /* 0x000000cd00fc7308 */ /* 0x000fe20000000800 */
[--C-:B-1----:R-:W-:Y:S09]  /*145b0*/  FFMA.FTZ R0, R142, c[0x0][0x2d0], -R9.reuse ;  /* 0x0000b4008e007a23 */ /* 0x102ff20000010809 */
[----:B------:R1:W-:Y:S10]  /*145c0*/  MUFU.EX2 R38, R0 ;  /* 0x0000000000267308 */ /* 0x0003f40000000800 */
[----:B------:R-:W-:Y:S10]  /*145d0*/  MUFU.EX2 R251, R197 ;  /* 0x000000c500fb7308 */ /* 0x000ff40000000800 */
[----:B------:R-:W-:Y:S01]  /*145e0*/  MUFU.EX2 R250, R195 ;  /* 0x000000c300fa7308 */ /* 0x000fe20000000800 */
[----:B-1----:R-:W-:Y:S02]  /*145f0*/  FADD.FTZ R0, -R141, R136 ;  /* 0x000000888d007221 */ /* 0x002fe40000010100 */
[--C-:B------:R-:W-:Y:S02]  /*14600*/  FFMA.FTZ R136, R31, c[0x0][0x2d0], -R8.reuse ;  /* 0x0000b4001f887a23 */ /* 0x100fe40000010808 */
[----:B------:R-:W-:Y:S01]  /*14610*/  FMUL.FTZ R0, R0, c[0x0][0x2d0] ;  /* 0x0000b40000007a20 */ /* 0x000fe20000410000 */
[----:B------:R-:W1:Y:S04]  /*14620*/  LDSM.16.MT88.4 R28, [R217+0x2080] ;  /* 0x00208000d91c783b */ /* 0x000e680000004200 */
[----:B------:R-:W-:Y:S10]  /*14630*/  MUFU.EX2 R243, R243 ;  /* 0x000000f300f37308 */ /* 0x000ff40000000800 */
[----:B------:R4:W-:Y:S10]  /*14640*/  MUFU.EX2 R7, R0 ;  /* 0x0000000000077308 */ /* 0x0009f40000000800 */
[----:B------:R-:W-:Y:S10]  /*14650*/  MUFU.EX2 R242, R242 ;  /* 0x000000f200f27308 */ /* 0x000ff40000000800 */
[----:B------:R-:W-:Y:S01]  /*14660*/  MUFU.EX2 R211, R211 ;  /* 0x000000d300d37308 */ /* 0x000fe20000000800 */
[----:B----4-:R-:W-:Y:S02]  /*14670*/  FFMA.FTZ R0, R210, c[0x0][0x2d0], -R8 ;  /* 0x0000b400d2007a23 */ /* 0x010fe40000010808 */
[----:B------:R-:W-:Y:S07]  /*14680*/  FFMA.FTZ R210, R15, c[0x0][0x2d0], -R9 ;  /* 0x0000b4000fd27a23 */ /* 0x000fee0000010809 */
[----:B------:R4:W-:Y:S10]  /*14690*/  MUFU.EX2 R35, R0 ;  /* 0x0000000000237308 */ /* 0x0009f40000000800 */
[----:B------:R-:W-:Y:S10]  /*146a0*/  MUFU.EX2 R230, R230 ;  /* 0x000000e600e67308 */ /* 0x000ff40000000800 */
[----:B------:R-:W5:Y:S01]  /*146b0*/  MUFU.EX2 R210, R210 ;  /* 0x000000d200d27308 */ /* 0x000f620000000800 */
[C---:B----4-:R-:W-:Y:S02]  /*146c0*/  FADD.FTZ R0, -R2.reuse, R137 ;  /* 0x0000008902007221 */ /* 0x050fe40000010100 */
[----:B------:R-:W-:Y:S02]  /*146d0*/  FMUL.FTZ R137, R2, c[0x0][0x2d0] ;  /* 0x0000b40002897a20 */ /* 0x000fe40000410000 */
[----:B------:R-:W-:Y:S02]  /*146e0*/  FMUL.FTZ R0, R0, c[0x0][0x2d0] ;  /* 0x0000b40000007a20 */ /* 0x000fe40000410000 */
[----:B------:R-:W-:Y:S03]  /*146f0*/  FFMA.FTZ R4, R213, c[0x0][0x2d0], -R137 ;  /* 0x0000b400d5047a23 */ /* 0x000fe60000010889 */
[----:B------:R-:W-:Y:S01]  /*14700*/  MUFU.EX2 R207, R207 ;  /* 0x000000cf00cf7308 */ /* 0x000fe20000000800 */
[----:B------:R-:W-:Y:S09]  /*14710*/  FFMA.FTZ R213, R23, c[0x0][0x2d0], -R9 ;  /* 0x0000b40017d57a23 */ /* 0x000ff20000010809 */
[----:B------:R4:W-:Y:S10]  /*14720*/  MUFU.EX2 R244, R4 ;  /* 0x0000000400f47308 */ /* 0x0009f40000000800 */
[----:B------:R-:W-:Y:S10]  /*14730*/  MUFU.EX2 R0, R0 ;  /* 0x0000000000007308 */ /* 0x000ff40000000800 */
[----:B------:R-:W-:Y:S01]  /*14740*/  MUFU.EX2 R213, R213 ;  /* 0x000000d500d57308 */ /* 0x000fe20000000800 */
[--C-:B----4-:R-:W-:Y:S09]  /*14750*/  FFMA.FTZ R4, R231, c[0x0][0x2d0], -R137.reuse ;  /* 0x0000b400e7047a23 */ /* 0x110ff20000010889 */
[----:B------:R4:W1:Y:S10]  /*14760*/  MUFU.EX2 R231, R4 ;  /* 0x0000000400e77308 */ /* 0x0008740000000800 */
[----:B------:R-:W-:Y:S10]  /*14770*/  MUFU.EX2 R208, R208 ;  /* 0x000000d000d07308 */ /* 0x000ff40000000800 */
[----:B------:R-:W-:Y:S01]  /*14780*/  MUFU.EX2 R143, R143 ;  /* 0x0000008f008f7308 */ /* 0x000fe20000000800 */
[----:B----4-:R-:W-:Y:S09]  /*14790*/  FFMA.FTZ R4, R215, c[0x0][0x2d0], -R137 ;  /* 0x0000b400d7047a23 */ /* 0x010ff20000010889 */
[----:B------:R4:W1:Y:S02]  /*147a0*/  MUFU.EX2 R34, R4 ;  /* 0x0000000400227308 */ /* 0x0008640000000800 */
[----:B----4-:R-:W3:Y:S02]  /*147b0*/  LDL.LU R4, [R1+0x94] ;  /* 0x0000940001047983 */ /* 0x010ee40000300800 */
[----:B---3--:R-:W-:Y:S01]  /*147c0*/  FFMA.FTZ R138, R6, R4, R32 ;  /* 0x00000004068a7223 */ /* 0x008fe20000010020 */
[----:B-----5:R-:W-:Y:S01]  /*147d0*/  F2FP.BF16.PACK_AB R195, R209, R210 ;  /* 0x000000d2d1c3723e */ /* 0x020fe200000010ff */
[C---:B------:R-:W-:Y:S04]  /*147e0*/  FMUL.FTZ R40, R3.reuse, R152 ;  /* 0x0000009803287220 */ /* 0x040fe80000410000 */
[----:B------:R-:W-:Y:S01]  /*147f0*/  MUFU.EX2 R4, R199 ;  /* 0x000000c700047308 */ /* 0x000fe20000000800 */
[C---:B------:R-:W-:Y:S02]  /*14800*/  FMUL.FTZ R41, R3.reuse, R153 ;  /* 0x0000009903297220 */ /* 0x040fe40000410000 */
[C---:B--2---:R-:W-:Y:S02]  /*14810*/  FFMA.FTZ R142, R3.reuse, R44, R33 ;  /* 0x0000002c038e7223 */ /* 0x044fe40000010021 */
        /* <DEDUP_REMOVED lines=8> */
[C---:B------:R-:W-:Y:S01]  /*148a0*/  FMUL.FTZ R36, R3.reuse, R148 ;  /* 0x0000009403247220 */ /* 0x040fe20000410000 */
[----:B------:R-:W-:Y:S01]  /*148b0*/  MOV R157, R42 ;  /* 0x0000002a009d7202 */ /* 0x000fe20000000f00 */
[C---:B------:R-:W-:Y:S01]  /*148c0*/  FMUL.FTZ R37, R3.reuse, R149 ;  /* 0x0000009503257220 */ /* 0x040fe20000410000 */
[----:B------:R-:W-:Y:S01]  /*148d0*/  F2FP.BF16.PACK_AB R148, R246, R245 ;  /* 0x000000f5f694723e */ /* 0x000fe200000010ff */
[C---:B------:R-:W-:Y:S01]  /*148e0*/  FMUL.FTZ R52, R3.reuse, R144 ;  /* 0x0000009003347220 */ /* 0x040fe20000410000 */
[----:B------:R-:W-:Y:S01]  /*148f0*/  F2FP.BF16.PACK_AB R144, R248, R33 ;  /* 0x00000021f890723e */ /* 0x000fe200000010ff */
[----:B------:R-:W-:Y:S01]  /*14900*/  FMUL.FTZ R53, R3, R145 ;  /* 0x0000009103357220 */ /* 0x000fe20000410000 */
[----:B------:R-:W-:Y:S01]  /*14910*/  F2FP.BF16.PACK_AB R145, R247, R32 ;  /* 0x00000020f791723e */ /* 0x000fe200000010ff */
[----:B------:R-:W-:Y:S01]  /*14920*/  FMUL.FTZ R56, R3, R56 ;  /* 0x0000003803387220 */ /* 0x000fe20000410000 */
[----:B-1----:R-:W-:Y:S01]  /*14930*/  F2FP.BF16.PACK_AB R149, R231, R244 ;  /* 0x000000f4e795723e */ /* 0x002fe200000010ff */
        /* <DEDUP_REMOVED lines=22> */
[--C-:B------:R-:W-:Y:S01]  /*14aa0*/  FFMA.FTZ R3, R232, c[0x0][0x2d0], -R137.reuse ;  /* 0x0000b400e8037a23 */ /* 0x100fe20000010889 */
[----:B------:R-:W-:Y:S01]  /*14ab0*/  MUFU.EX2 R206, R204 ;  /* 0x000000cc00ce7308 */ /* 0x000fe20000000800 */
[C---:B------:R-:W-:Y:S02]  /*14ac0*/  FMUL.FTZ R10, R6.reuse, R166 ;  /* 0x000000a6060a7220 */ /* 0x040fe40000410000 */
[----:B------:R-:W-:Y:S01]  /*14ad0*/  FMUL.FTZ R54, R6, R146 ;  /* 0x0000009206367220 */ /* 0x000fe20000410000 */
[----:B------:R-:W-:Y:S01]  /*14ae0*/  F2FP.BF16.PACK_AB R146, R160, R249 ;  /* 0x000000f9a092723e */ /* 0x000fe200000010ff */
[C---:B------:R-:W-:Y:S01]  /*14af0*/  FMUL.FTZ R55, R6.reuse, R147 ;  /* 0x0000009306377220 */ /* 0x040fe20000410000 */
[----:B------:R-:W-:Y:S01]  /*14b00*/  F2FP.BF16.PACK_AB R147, R161, R156 ;  /* 0x0000009ca193723e */ /* 0x000fe200000010ff */
[----:B------:R-:W-:Y:S02]  /*14b10*/  FMUL.FTZ R11, R6, R167 ;  /* 0x000000a7060b7220 */ /* 0x000fe40000410000 */
[C---:B------:R-:W-:Y:S01]  /*14b20*/  FMUL.FTZ R12, R7.reuse, R168 ;  /* 0x000000a8070c7220 */ /* 0x040fe20000410000 */
[----:B------:R-:W1:Y:S01]  /*14b30*/  MUFU.EX2 R165, R3 ;  /* 0x0000000300a57308 */ /* 0x000e620000000800 */
[----:B------:R-:W-:Y:S01]  /*14b40*/  MOV R168, R35 ;  /* 0x0000002300a87202 */ /* 0x000fe20000000f00 */
[----:B------:R-:W-:Y:S01]  /*14b50*/  FMUL.FTZ R15, R0, R171 ;  /* 0x000000ab000f7220 */ /* 0x000fe20000410000 */
[----:B------:R-:W-:Y:S01]  /*14b60*/  MOV R171, R34 ;  /* 0x0000002200ab7202 */ /* 0x000fe20000000f00 */
[-C--:B------:R-:W-:Y:S05]  /*14b70*/  HMMA.16816.F32.BF16 R8, R144, R28.reuse, R8 ;  /* 0x0000001c9008723c */ /* 0x080fea0000041808 */
[C---:B------:R-:W-:Y:S01]  /*14b80*/  FMUL.FTZ R13, R7.reuse, R169 ;  /* 0x000000a9070d7220 */ /* 0x040fe20000410000 */
[----:B------:R-:W-:Y:S01]  /*14b90*/  MUFU.EX2 R166, R203 ;  /* 0x000000cb00a67308 */ /* 0x000fe20000000800 */
[----:B------:R-:W-:Y:S01]  /*14ba0*/  FMUL.FTZ R38, R6, R150 ;  /* 0x0000009606267220 */ /* 0x000fe20000410000 */
[----:B------:R-:W-:Y:S01]  /*14bb0*/  F2FP.BF16.PACK_AB R150, R168, R157 ;  /* 0x0000009da896723e */ /* 0x000fe200000010ff */
[----:B------:R-:W-:Y:S01]  /*14bc0*/  FMUL.FTZ R39, R6, R151 ;  /* 0x0000009706277220 */ /* 0x000fe20000410000 */
[----:B------:R-:W3:Y:S02]  /*14bd0*/  LDL.LU R169, [R1+0xac] ;  /* 0x0000ac0001a97983 */ /* 0x000ee40000300800 */
[C---:B------:R-:W-:Y:S01]  /*14be0*/  FMUL.FTZ R14, R0.reuse, R170 ;  /* 0x000000aa000e7220 */ /* 0x040fe20000410000 */
[----:B------:R-:W-:Y:S01]  /*14bf0*/  MOV R170, R160 ;  /* 0x000000a000aa7202 */ /* 0x000fe20000000f00 */
[C---:B------:R-:W-:Y:S01]  /*14c00*/  FMUL.FTZ R16, R7.reuse, R172 ;  /* 0x000000ac07107220 */ /* 0x040fe20000410000 */
[----:B------:R-:W-:Y:S01]  /*14c10*/  MOV R172, R157 ;  /* 0x0000009d00ac7202 */ /* 0x000fe20000000f00 */
[----:B------:R-:W-:Y:S01]  /*14c20*/  FMUL.FTZ R17, R7, R173 ;  /* 0x000000ad07117220 */ /* 0x000fe20000410000 */
[----:B------:R-:W-:Y:S01]  /*14c30*/  MOV R173, R156 ;  /* 0x0000009c00ad7202 */ /* 0x000fe20000000f00 */
[----:B------:R-:W-:Y:S01]  /*14c40*/  FMUL.FTZ R18, R0, R174 ;  /* 0x000000ae00127220 */ /* 0x000fe20000410000 */
[----:B------:R4:W-:Y:S01]  /*14c50*/  MUFU.EX2 R167, R198 ;  /* 0x000000c600a77308 */ /* 0x0009e20000000800 */
[----:B-1----:R-:W-:Y:S01]  /*14c60*/  F2FP.BF16.PACK_AB R151, R165, R171 ;  /* 0x000000aba597723e */ /* 0x002fe200000010ff */
[C---:B------:R-:W-:Y:S02]  /*14c70*/  FMUL.FTZ R42, R6.reuse, R154 ;  /* 0x0000009a062a7220 */ /* 0x040fe40000410000 */
[C---:B------:R-:W-:Y:S02]  /*14c80*/  FMUL.FTZ R43, R6.reuse, R155 ;  /* 0x0000009b062b7220 */ /* 0x040fe40000410000 */
[----:B------:R-:W1:Y:S01]  /*14c90*/  LDSM.16.MT88.4 R152, [R220+0x2080] ;  /* 0x00208000dc98783b */ /* 0x000e620000004200 */
[----:B------:R-:W-:Y:S01]  /*14ca0*/  FMUL.FTZ R26, R6, R162 ;  /* 0x000000a2061a7220 */ /* 0x000fe20000410000 */
[C---:B------:R-:W-:Y:S04]  /*14cb0*/  HMMA.16816.F32.BF16 R12, R148.reuse, R28, R12 ;  /* 0x0000001c940c723c */ /* 0x040fe8000004180c */
[----:B------:R-:W-:Y:S02]  /*14cc0*/  FMUL.FTZ R19, R0, R175 ;  /* 0x000000af00137220 */ /* 0x000fe40000410000 */
[----:B------:R-:W5:Y:S01]  /*14cd0*/  LDL.LU R162, [R1+0xa8] ;  /* 0x0000a80001a27983 */ /* 0x000f620000300800 */
[C---:B------:R-:W-:Y:S02]  /*14ce0*/  FMUL.FTZ R22, R6.reuse, R158 ;  /* 0x0000009e06167220 */ /* 0x040fe40000410000 */
[----:B------:R-:W-:Y:S02]  /*14cf0*/  MUFU.EX2 R158, R202 ;  /* 0x000000ca009e7308 */ /* 0x000fe40000000800 */
[-C--:B------:R-:W-:Y:S03]  /*14d00*/  HMMA.16816.F32.BF16 R16, R148, R30.reuse, R16 ;  /* 0x0000001e9410723c */ /* 0x080fe60000041810 */
[C---:B------:R-:W-:Y:S02]  /*14d10*/  FMUL.FTZ R23, R6.reuse, R159 ;  /* 0x0000009f06177220 */ /* 0x040fe40000410000 */
[----:B------:R-:W-:Y:S01]  /*14d20*/  FMUL.FTZ R27, R6, R163 ;  /* 0x000000a3061b7220 */ /* 0x000fe20000410000 */
[----:B----4-:R-:W-:Y:S01]  /*14d30*/  F2FP.BF16.PACK_AB R198, R212, R208 ;  /* 0x000000d0d4c6723e */ /* 0x010fe200000010ff */
[C---:B------:R-:W-:Y:S01]  /*14d40*/  FMUL.FTZ R28, R7.reuse, R176 ;  /* 0x000000b0071c7220 */ /* 0x040fe20000410000 */
[----:B------:R4:W-:Y:S01]  /*14d50*/  MUFU.EX2 R159, R196 ;  /* 0x000000c4009f7308 */ /* 0x0009e20000000800 */
[C---:B------:R-:W-:Y:S01]  /*14d60*/  FMUL.FTZ R29, R7.reuse, R177 ;  /* 0x000000b1071d7220 */ /* 0x040fe20000410000 */
[C---:B------:R-:W-:Y:S04]  /*14d70*/  HMMA.16816.F32.BF16 R20, R144.reuse, R30, R20 ;  /* 0x0000001e9014723c */ /* 0x040fe80000041814 */
[C---:B------:R-:W-:Y:S02]  /*14d80*/  FMUL.FTZ R32, R7.reuse, R180 ;  /* 0x000000b407207220 */ /* 0x040fe40000410000 */
[C---:B------:R-:W-:Y:S02]  /*14d90*/  FMUL.FTZ R33, R7.reuse, R181 ;  /* 0x000000b507217220 */ /* 0x040fe40000410000 */
[-C--:B--2---:R-:W-:Y:S01]  /*14da0*/  HMMA.16816.F32.BF16 R24, R144, R44.reuse, R24 ;  /* 0x0000002c9018723c */ /* 0x084fe20000041818 */
[----:B------:R2:W-:Y:S03]  /*14db0*/  MUFU.EX2 R163, R136 ;  /* 0x0000008800a37308 */ /* 0x0005e60000000800 */
[C---:B------:R-:W-:Y:S02]  /*14dc0*/  FMUL.FTZ R30, R0.reuse, R178 ;  /* 0x000000b2001e7220 */ /* 0x040fe40000410000 */
[C---:B------:R-:W-:Y:S02]  /*14dd0*/  FMUL.FTZ R31, R0.reuse, R179 ;  /* 0x000000b3001f7220 */ /* 0x040fe40000410000 */
[C---:B------:R-:W-:Y:S04]  /*14de0*/  FMUL.FTZ R34, R0.reuse, R182 ;  /* 0x000000b600227220 */ /* 0x040fe80000410000 */
[----:B------:R-:W-:Y:S01]  /*14df0*/  FMUL.FTZ R35, R0, R183 ;  /* 0x000000b700237220 */ /* 0x000fe20000410000 */
[C---:B------:R-:W-:Y:S04]  /*14e00*/  HMMA.16816.F32.BF16 R28, R148.reuse, R44, R28 ;  /* 0x0000002c941c723c */ /* 0x040fe8000004181c */
[C---:B------:R-:W-:Y:S01]  /*14e10*/  FMUL.FTZ R48, R7.reuse, R188 ;  /* 0x000000bc07307220 */ /* 0x040fe20000410000 */
[----:B----4-:R-:W-:Y:S01]  /*14e20*/  F2FP.BF16.PACK_AB R196, R206, R207 ;  /* 0x000000cfcec4723e */ /* 0x010fe200000010ff */
[C---:B------:R-:W-:Y:S02]  /*14e30*/  FMUL.FTZ R49, R7.reuse, R189 ;  /* 0x000000bd07317220 */ /* 0x040fe40000410000 */
[-C--:B------:R-:W-:Y:S04]  /*14e40*/  HMMA.16816.F32.BF16 R32, R148, R46.reuse, R32 ;  /* 0x0000002e9420723c */ /* 0x080fe80000041820 */
[C---:B------:R-:W-:Y:S02]  /*14e50*/  FMUL.FTZ R44, R7.reuse, R184 ;  /* 0x000000b8072c7220 */ /* 0x040fe40000410000 */
[C---:B------:R-:W-:Y:S02]  /*14e60*/  FMUL.FTZ R45, R7.reuse, R185 ;  /* 0x000000b9072d7220 */ /* 0x040fe40000410000 */
[C---:B------:R-:W-:Y:S04]  /*14e70*/  HMMA.16816.F32.BF16 R36, R144.reuse, R46, R36 ;  /* 0x0000002e9024723c */ /* 0x040fe80000041824 */
[C---:B------:R-:W-:Y:S02]  /*14e80*/  FMUL.FTZ R50, R0.reuse, R190 ;  /* 0x000000be00327220 */ /* 0x040fe40000410000 */
[C---:B------:R-:W-:Y:S02]  /*14e90*/  FMUL.FTZ R51, R0.reuse, R191 ;  /* 0x000000bf00337220 */ /* 0x040fe40000410000 */
[-C--:B-1----:R-:W-:Y:S04]  /*14ea0*/  HMMA.16816.F32.BF16 R40, R144, R152.reuse, R40 ;  /* 0x000000989028723c */ /* 0x082fe80000041828 */
[C---:B------:R-:W-:Y:S02]  /*14eb0*/  FMUL.FTZ R46, R0.reuse, R186 ;  /* 0x000000ba002e7220 */ /* 0x040fe40000410000 */
[----:B------:R-:W-:Y:S02]  /*14ec0*/  FMUL.FTZ R47, R0, R187 ;  /* 0x000000bb002f7220 */ /* 0x000fe40000410000 */
[----:B------:R-:W-:Y:S01]  /*14ed0*/  LDSM.16.MT88.4 R184, [R218+0x3080] ;  /* 0x00308000dab8783b */ /* 0x000fe20000004200 */
[C---:B------:R-:W-:Y:S03]  /*14ee0*/  FMUL.FTZ R58, R6.reuse, R58 ;  /* 0x0000003a063a7220 */ /* 0x040fe60000410000 */
[----:B------:R-:W-:Y:S01]  /*14ef0*/  FMUL.FTZ R59, R6, R59 ;  /* 0x0000003b063b7220 */ /* 0x000fe20000410000 */
[C---:B------:R-:W-:Y:S04]  /*14f00*/  HMMA.16816.F32.BF16 R44, R148.reuse, R152, R44 ;  /* 0x00000098942c723c */ /* 0x040fe8000004182c */
[C---:B------:R-:W-:Y:S02]  /*14f10*/  FMUL.FTZ R60, R7.reuse, R60 ;  /* 0x0000003c073c7220 */ /* 0x040fe40000410000 */
[C---:B------:R-:W-:Y:S02]  /*14f20*/  FMUL.FTZ R61, R7.reuse, R61 ;  /* 0x0000003d073d7220 */ /* 0x040fe40000410000 */
[-C--:B------:R-:W-:Y:S04]  /*14f30*/  HMMA.16816.F32.BF16 R48, R148, R154.reuse, R48 ;  /* 0x0000009a9430723c */ /* 0x080fe80000041830 */
[C---:B------:R-:W-:Y:S02]  /*14f40*/  FMUL.FTZ R62, R0.reuse, R62 ;  /* 0x0000003e003e7220 */ /* 0x040fe40000410000 */
[C---:B------:R-:W-:Y:S02]  /*14f50*/  FMUL.FTZ R63, R0.reuse, R63 ;  /* 0x0000003f003f7220 */ /* 0x040fe40000410000 */
[C---:B------:R-:W-:Y:S01]  /*14f60*/  HMMA.16816.F32.BF16 R52, R144.reuse, R154, R52 ;  /* 0x0000009a9034723c */ /* 0x040fe20000041834 */
[----:B------:R-:W1:Y:S03]  /*14f70*/  LDSM.16.MT88.4 R152, [R219+0x2080] ;  /* 0x00208000db98783b */ /* 0x000e660000004200 */
[C---:B------:R-:W-:Y:S02]  /*14f80*/  FMUL.FTZ R64, R7.reuse, R64 ;  /* 0x0000004007407220 */ /* 0x040fe40000410000 */
[C---:B------:R-:W-:Y:S02]  /*14f90*/  FMUL.FTZ R65, R7.reuse, R65 ;  /* 0x0000004107417220 */ /* 0x040fe40000410000 */
[C---:B------:R-:W-:Y:S04]  /*14fa0*/  FMUL.FTZ R66, R0.reuse, R66 ;  /* 0x0000004200427220 */ /* 0x040fe80000410000 */
[----:B------:R-:W-:Y:S02]  /*14fb0*/  FMUL.FTZ R67, R0, R67 ;  /* 0x0000004300437220 */ /* 0x000fe40000410000 */
        /* <DEDUP_REMOVED lines=13> */
[C---:B------:R-:W-:Y:S01]  /*15090*/  FMUL.FTZ R87, R6.reuse, R87 ;  /* 0x0000005706577220 */ /* 0x040fe20000410000 */
[-C--:B-1----:R-:W-:Y:S03]  /*150a0*/  HMMA.16816.F32.BF16 R56, R144, R152.reuse, R56 ;  /* 0x000000989038723c */ /* 0x082fe60000041838 */
[C---:B------:R-:W-:Y:S02]  /*150b0*/  FMUL.FTZ R90, R6.reuse, R90 ;  /* 0x0000005a065a7220 */ /* 0x040fe40000410000 */
[----:B------:R-:W-:Y:S02]  /*150c0*/  FMUL.FTZ R91, R6, R91 ;  /* 0x0000005b065b7220 */ /* 0x000fe40000410000 */
[C---:B------:R-:W-:Y:S01]  /*150d0*/  FMUL.FTZ R92, R7.reuse, R92 ;  /* 0x0000005c075c7220 */ /* 0x040fe20000410000 */
        /* <DEDUP_REMOVED lines=10> */
[----:B------:R-:W-:Y:S04]  /*15180*/  FMUL.FTZ R99, R0, R99 ;  /* 0x0000006300637220 */ /* 0x000fe80000410000 */
        /* <DEDUP_REMOVED lines=23> */
[C---:B------:R-:W-:Y:S02]  /*15300*/  FMUL.FTZ R130, R0.reuse, R130 ;  /* 0x0000008200827220 */ /* 0x040fe40000410000 */
[----:B------:R-:W-:Y:S02]  /*15310*/  FMUL.FTZ R131, R0, R131 ;  /* 0x0000008300837220 */ /* 0x000fe40000410000 */
[C---:B------:R-:W-:Y:S01]  /*15320*/  HMMA.16816.F32.BF16 R84, R144.reuse, R154, R84 ;  /* 0x0000009a9054723c */ /* 0x040fe20000041854 */
[----:B------:R-:W1:Y:S03]  /*15330*/  LDSM.16.MT88.4 R152, [R218+0x3880] ;  /* 0x00388000da98783b */ /* 0x000e660000004200 */
[C---:B------:R-:W-:Y:S02]  /*15340*/  FMUL.FTZ R122, R6.reuse, R122 ;  /* 0x0000007a067a7220 */ /* 0x040fe40000410000 */
[C---:B------:R-:W-:Y:S02]  /*15350*/  FMUL.FTZ R123, R6.reuse, R123 ;  /* 0x0000007b067b7220 */ /* 0x040fe40000410000 */
[C---:B------:R-:W-:Y:S04]  /*15360*/  FMUL.FTZ R134, R6.reuse, R134 ;  /* 0x0000008606867220 */ /* 0x040fe80000410000 */
[----:B------:R-:W-:Y:S02]  /*15370*/  FMUL.FTZ R135, R6, R135 ;  /* 0x0000008706877220 */ /* 0x000fe40000410000 */
[----:B------:R4:W1:Y:S01]  /*15380*/  MUFU.EX2 R6, R194 ;  /* 0x000000c200067308 */ /* 0x0008620000000800 */
[--C-:B--2---:R-:W-:Y:S01]  /*15390*/  FFMA.FTZ R136, R193, c[0x0][0x2d0], -R137.reuse ;  /* 0x0000b400c1887a23 */ /* 0x104fe20000010889 */
[----:B------:R-:W-:Y:S01]  /*153a0*/  F2FP.BF16.PACK_AB R193, R211, R213 ;  /* 0x000000d5d3c1723e */ /* 0x000fe200000010ff */
[--C-:B------:R-:W-:Y:S07]  /*153b0*/  FFMA.FTZ R3, R235, c[0x0][0x2d0], -R137.reuse ;  /* 0x0000b400eb037a23 */ /* 0x100fee0000010889 */
[----:B------:R2:W-:Y:S01]  /*153c0*/  MUFU.EX2 R235, R3 ;  /* 0x0000000300eb7308 */ /* 0x0005e20000000800 */
[----:B----4-:R-:W-:Y:S01]  /*153d0*/  F2FP.BF16.PACK_AB R194, R214, R230 ;  /* 0x000000e6d6c2723e */ /* 0x010fe200000010ff */
[-C--:B-1----:R-:W-:Y:S03]  /*153e0*/  HMMA.16816.F32.BF16 R88, R144, R152.reuse, R88 ;  /* 0x000000989058723c */ /* 0x082fe60000041858 */
[--C-:B--2---:R-:W-:Y:S05]  /*153f0*/  FFMA.FTZ R3, R236, c[0x0][0x2d0], -R137.reuse ;  /* 0x0000b400ec037a23 */ /* 0x104fea0000010889 */
[C---:B------:R-:W-:Y:S01]  /*15400*/  HMMA.16816.F32.BF16 R92, R148.reuse, R152, R92 ;  /* 0x00000098945c723c */ /* 0x040fe2000004185c */
[----:B------:R1:W-:Y:S03]  /*15410*/  MUFU.EX2 R215, R3 ;  /* 0x0000000300d77308 */ /* 0x0003e60000000800 */
[----:B------:R-:W-:Y:S01]  /*15420*/  MOV R236, R6 ;  /* 0x0000000600ec7202 */ /* 0x000fe20000000f00 */
[----:B------:R-:W-:Y:S03]  /*15430*/  FFMA.FTZ R6, R200, c[0x0][0x2d0], -R137 ;  /* 0x0000b400c8067a23 */ /* 0x000fe60000010889 */
[-C--:B------:R-:W-:Y:S04]  /*15440*/  HMMA.16816.F32.BF16 R96, R148, R154.reuse, R96 ;  /* 0x0000009a9460723c */ /* 0x080fe80000041860 */
[----:B---3--:R-:W-:Y:S01]  /*15450*/  FFMA.FTZ R7, R7, R169, R245 ;  /* 0x000000a907077223 */ /* 0x008fe200000100f5 */
[----:B------:R-:W-:Y:S01]  /*15460*/  MOV R245, R163 ;  /* 0x000000a300f57202 */ /* 0x000fe20000000f00 */
[----:B------:R-:W-:Y:S01]  /*15470*/  MUFU.EX2 R205, R6 ;  /* 0x0000000600cd7308 */ /* 0x000fe20000000800 */
[----:B------:R-:W-:Y:S01]  /*15480*/  MOV R169, R161 ;  /* 0x000000a100a97202 */ /* 0x000fe20000000f00 */
[C---:B------:R-:W-:Y:S01]  /*15490*/  HMMA.16816.F32.BF16 R100, R144.reuse, R154, R100 ;  /* 0x0000009a9064723c */ /* 0x040fe20000041864 */
[----:B------:R-:W2:Y:S03]  /*154a0*/  LDSM.16.MT88.4 R152, [R220+0x3880] ;  /* 0x00388000dc98783b */ /* 0x000ea60000004200 */
[--C-:B-1----:R-:W-:Y:S01]  /*154b0*/  FFMA.FTZ R3, R234, c[0x0][0x2d0], -R137.reuse ;  /* 0x0000b400ea037a23 */ /* 0x102fe20000010889 */
[----:B------:R-:W-:Y:S01]  /*154c0*/  MOV R234, R4 ;  /* 0x0000000400ea7202 */ /* 0x000fe20000000f00 */
[--C-:B------:R-:W-:Y:S03]  /*154d0*/  FFMA.FTZ R4, R201, c[0x0][0x2d0], -R137.reuse ;  /* 0x0000b400c9047a23 */ /* 0x100fe60000010889 */
[----:B------:R-:W-:Y:S03]  /*154e0*/  LDSM.16.MT88.4 R200, [R220+0x3080] ;  /* 0x00308000dcc8783b */ /* 0x000fe60000004200 */
[----:B-----5:R-:W-:Y:S01]  /*154f0*/  FFMA.FTZ R0, R0, R162, R244 ;  /* 0x000000a200007223 */ /* 0x020fe200000100f4 */
[----:B------:R-:W-:Y:S01]  /*15500*/  MOV R244, R159 ;  /* 0x0000009f00f47202 */ /* 0x000fe20000000f00 */
[----:B------:R1:W-:Y:S03]  /*15510*/  MUFU.EX2 R232, R3 ;  /* 0x0000000300e87308 */ /* 0x0003e60000000800 */
[----:B------:R-:W-:Y:S07]  /*15520*/  LDSM.16.MT88.4 R160, [R220+0x2880] ;  /* 0x00288000dca0783b */ /* 0x000fee0000004200 */
[----:B------:R-:W3:Y:S01]  /*15530*/  MUFU.EX2 R204, R4 ;  /* 0x0000000400cc7308 */ /* 0x000ee20000000800 */
[-C--:B--2---:R-:W-:Y:S03]  /*15540*/  HMMA.16816.F32.BF16 R104, R144, R152.reuse, R104 ;  /* 0x000000989068723c */ /* 0x084fe60000041868 */
[--C-:B-1----:R-:W-:Y:S02]  /*15550*/  FFMA.FTZ R3, R233, c[0x0][0x2d0], -R137.reuse ;  /* 0x0000b400e9037a23 */ /* 0x102fe40000010889 */
[----:B------:R-:W-:Y:S01]  /*15560*/  FFMA.FTZ R137, R192, c[0x0][0x2d0], -R137 ;  /* 0x0000b400c0897a23 */ /* 0x000fe20000010889 */
[----:B------:R-:W-:Y:S03]  /*15570*/  F2FP.BF16.PACK_AB R192, R242, R243 ;  /* 0x000000f3f2c0723e */ /* 0x000fe600000010ff */
[----:B------:R1:W-:Y:S01]  /*15580*/  MUFU.EX2 R233, R3 ;  /* 0x0000000300e97308 */ /* 0x0003e20000000800 */
[C---:B------:R-:W-:Y:S04]  /*15590*/  HMMA.16816.F32.BF16 R108, R148.reuse, R152, R108 ;  /* 0x00000098946c723c */ /* 0x040fe8000004186c */
[----:B---3--:R-:W-:Y:S04]  /*155a0*/  F2FP.BF16.PACK_AB R197, R205, R204 ;  /* 0x000000cccdc5723e */ /* 0x008fe800000010ff */
[-C--:B------:R-:W-:Y:S01]  /*155b0*/  HMMA.16816.F32.BF16 R112, R148, R154.reuse, R112 ;  /* 0x0000009a9470723c */ /* 0x080fe20000041870 */
[----:B------:R-:W-:Y:S07]  /*155c0*/  MUFU.EX2 R137, R137 ;  /* 0x0000008900897308 */ /* 0x000fee0000000800 */
[C---:B------:R-:W-:Y:S01]  /*155d0*/  HMMA.16816.F32.BF16 R116, R144.reuse, R154, R116 ;  /* 0x0000009a9074723c */ /* 0x040fe20000041874 */
[----:B------:R-:W2:Y:S03]  /*155e0*/  LDSM.16.MT88.4 R152, [R219+0x3880] ;  /* 0x00388000db98783b */ /* 0x000ea60000004200 */
[----:B-1----:R-:W-:Y:S01]  /*155f0*/  FADD.FTZ R3, R248, R142 ;  /* 0x0000008ef8037221 */ /* 0x002fe20000010000 */
[----:B------:R-:W-:Y:S01]  /*15600*/  MOV R248, R158 ;  /* 0x0000009e00f87202 */ /* 0x000fe20000000f00 */
[----:B------:R-:W-:Y:S03]  /*15610*/  FADD.FTZ R142, R247, R138 ;  /* 0x0000008af78e7221 */ /* 0x000fe60000010000 */
[----:B------:R-:W-:Y:S03]  /*15620*/  LDSM.16.MT88.4 R156, [R218+0x2880] ;  /* 0x00288000da9c783b */ /* 0x000fe60000004200 */
[----:B------:R-:W-:Y:S01]  /*15630*/  MOV R247, R143 ;  /* 0x0000008f00f77202 */ /* 0x000fe20000000f00 */
[----:B------:R-:W-:Y:S01]  /*15640*/  FADD.FTZ R138, R246, R7 ;  /* 0x00000007f68a7221 */ /* 0x000fe20000010000 */
[----:B------:R-:W-:Y:S01]  /*15650*/  MOV R246, R167 ;  /* 0x000000a700f67202 */ /* 0x000fe20000000f00 */
[----:B------:R1:W3:Y:S01]  /*15660*/  MUFU.EX2 R143, R136 ;  /* 0x00000088008f7308 */ /* 0x0002e20000000800 */
[----:B------:R-:W-:Y:S01]  /*15670*/  FADD.FTZ R7, R231, R0 ;  /* 0x00000000e7077221 */ /* 0x000fe20000010000 */
[----:B------:R-:W-:Y:S01]  /*15680*/  MOV R231, R166 ;  /* 0x000000a600e77202 */ /* 0x000fe20000000f00 */
[----:B------:R-:W-:Y:S02]  /*15690*/  FADD.FTZ R6, R172, R138 ;  /* 0x0000008aac067221 */ /* 0x000fe40000010000 */
[----:B------:R-:W-:Y:S02]  /*156a0*/  FADD.FTZ R4, R171, R7 ;  /* 0x00000007ab047221 */ /* 0x000fe40000010000 */
[----:B------:R-:W-:Y:S02]  /*156b0*/  FADD.FTZ R7, R168, R6 ;  /* 0x00000006a8077221 */ /* 0x000fe40000010000 */
[----:B------:R-:W-:Y:S02]  /*156c0*/  FADD.FTZ R0, R249, R3 ;  /* 0x00000003f9007221 */ /* 0x000fe40000010000 */
[----:B------:R-:W-:Y:S02]  /*156d0*/  FADD.FTZ R3, R173, R142 ;  /* 0x0000008ead037221 */ /* 0x000fe40000010000 */
[----:B------:R-:W-:Y:S04]  /*156e0*/  FADD.FTZ R0, R170, R0 ;  /* 0x00000000aa007221 */ /* 0x000fe80000010000 */
[----:B------:R-:W-:Y:S04]  /*156f0*/  FADD.FTZ R0, R164, R0 ;  /* 0x00000000a4007221 */ /* 0x000fe80000010000 */
[----:B------:R-:W-:Y:S02]  /*15700*/  FADD.FTZ R0, R231, R0 ;  /* 0x00000000e7007221 */ /* 0x000fe40000010000 */
[----:B-1----:R-:W-:Y:S01]  /*15710*/  FADD.FTZ R136, R169, R3 ;  /* 0x00000003a9887221 */ /* 0x002fe20000010000 */
[----:B---3--:R-:W-:Y:S01]  /*15720*/  F2FP.BF16.PACK_AB R199, R137, R143 ;  /* 0x0000008f89c7723e */ /* 0x008fe200000010ff */
[-C--:B--2---:R-:W-:Y:S03]  /*15730*/  HMMA.16816.F32.BF16 R120, R144, R152.reuse, R120 ;  /* 0x000000989078723c */ /* 0x084fe60000041878 */
[----:B------:R-:W-:Y:S02]  /*15740*/  FADD.FTZ R3, R165, R4 ;  /* 0x00000004a5037221 */ /* 0x000fe40000010000 */
[----:B------:R-:W-:Y:S01]  /*15750*/  FADD.FTZ R6, R252, R136 ;  /* 0x00000088fc067221 */ /* 0x000fe20000010000 */
[----:B------:R-:W-:Y:S01]  /*15760*/  MOV R136, R141 ;  /* 0x0000008d00887202 */ /* 0x000fe20000000f00 */
[----:B------:R-:W-:Y:S01]  /*15770*/  FADD.FTZ R4, R251, R7 ;  /* 0x00000007fb047221 */ /* 0x000fe20000010000 */
[C---:B------:R-:W-:Y:S04]  /*15780*/  HMMA.16816.F32.BF16 R124, R148.reuse, R152, R124 ;  /* 0x00000098947c723c */ /* 0x040fe8000004187c */
[----:B------:R-:W-:Y:S03]  /*15790*/  FADD.FTZ R3, R235, R3 ;  /* 0x00000003eb037221 */ /* 0x000fe60000010000 */
[----:B------:R-:W-:Y:S01]  /*157a0*/  F2FP.BF16.PACK_AB R152, R247, R251 ;  /* 0x000000fbf798723e */ /* 0x000fe200000010ff */
[-C--:B------:R-:W-:Y:S01]  /*157b0*/  HMMA.16816.F32.BF16 R128, R148, R154.reuse, R128 ;  /* 0x0000009a9480723c */ /* 0x080fe20000041880 */
[----:B------:R-:W1:Y:S03]  /*157c0*/  LDSM.16.MT88.4 R148, [R217+0x2880] ;  /* 0x00288000d994783b */ /* 0x000e660000004200 */
[C---:B------:R-:W-:Y:S01]  /*157d0*/  F2FP.BF16.PACK_AB R153, R215.reuse, R235 ;  /* 0x000000ebd799723e */ /* 0x040fe200000010ff */
[----:B------:R-:W-:Y:S03]  /*157e0*/  FADD.FTZ R7, R215, R3 ;  /* 0x00000003d7077221 */ /* 0x000fe60000010000 */
[----:B------:R-:W-:Y:S07]  /*157f0*/  HMMA.16816.F32.BF16 R132, R144, R154, R132 ;  /* 0x0000009a9084723c */ /* 0x000fee0000041884 */
[----:B------:R-:W-:Y:S02]  /*15800*/  F2FP.BF16.PACK_AB R144, R166, R164 ;  /* 0x000000a4a690723e */ /* 0x000fe400000010ff */
[----:B------:R-:W-:Y:S03]  /*15810*/  F2FP.BF16.PACK_AB R145, R167, R252 ;  /* 0x000000fca791723e */ /* 0x000fe600000010ff */
[----:B------:R-:W-:Y:S02]  /*15820*/  F2FP.BF16.PACK_AB R146, R234, R248 ;  /* 0x000000f8ea92723e */ /* 0x000fe400000010ff */
[----:B------:R-:W-:Y:S02]  /*15830*/  F2FP.BF16.PACK_AB R147, R236, R244 ;  /* 0x000000f4ec93723e */ /* 0x000fe400000010ff */
[----:B------:R-:W-:Y:S02]  /*15840*/  F2FP.BF16.PACK_AB R154, R250, R245 ;  /* 0x000000f5fa9a723e */ /* 0x000fe400000010ff */
[C---:B------:R-:W-:Y:S03]  /*15850*/  F2FP.BF16.PACK_AB R155, R233.reuse, R232 ;  /* 0x000000e8e99b723e */ /* 0x040fe600000010ff */
        /* <DEDUP_REMOVED lines=37> */
[----:B------:R-:W-:Y:S08]  /*15ab0*/  HMMA.16816.F32.BF16 R132, R144, R158, R132 ;  /* 0x0000009e9084723c */ /* 0x000ff00000041884 */
[-C--:B-1----:R-:W-:Y:S01]  /*15ac0*/  HMMA.16816.F32.BF16 R164, R192, R148.reuse, R8 ;  /* 0x00000094c0a4723c */ /* 0x082fe20000041808 */
[----:B------:R-:W1:Y:S07]  /*15ad0*/  LDSM.16.MT88.4 R8, [R219+0x3080] ;  /* 0x00308000db08783b */ /* 0x000e6e0000004200 */
[C---:B------:R-:W-:Y:S01]  /*15ae0*/  HMMA.16816.F32.BF16 R168, R196.reuse, R148, R12 ;  /* 0x00000094c4a8723c */ /* 0x040fe2000004180c */
[----:B------:R-:W2:Y:S07]  /*15af0*/  LDSM.16.MT88.4 R12, [R217+0x4880] ;  /* 0x00488000d90c783b */ /* 0x000eae0000004200 */
[-C--:B------:R-:W-:Y:S01]  /*15b00*/  HMMA.16816.F32.BF16 R172, R196, R150.reuse, R16 ;  /* 0x00000096c4ac723c */ /* 0x080fe20000041810 */
[----:B------:R-:W3:Y:S07]  /*15b10*/  LDSM.16.MT88.4 R16, [R218+0x4880] ;  /* 0x00488000da10783b */ /* 0x000eee0000004200 */
[C---:B------:R-:W-:Y:S01]  /*15b20*/  HMMA.16816.F32.BF16 R156, R192.reuse, R150, R20 ;  /* 0x00000096c09c723c */ /* 0x040fe20000041814 */
[----:B------:R-:W4:Y:S07]  /*15b30*/  LDSM.16.MT88.4 R20, [R220+0x4880] ;  /* 0x00488000dc14783b */ /* 0x000f2e0000004200 */
[-C--:B------:R-:W-:Y:S01]  /*15b40*/  HMMA.16816.F32.BF16 R160, R192, R184.reuse, R24 ;  /* 0x000000b8c0a0723c */ /* 0x080fe20000041818 */
[----:B------:R-:W2:Y:S07]  /*15b50*/  LDSM.16.MT88.4 R24, [R219+0x4880] ;  /* 0x00488000db18783b */ /* 0x000eae0000004200 */
        /* <DEDUP_REMOVED lines=8> */
[C---:B------:R-:W-:Y:S07]  /*15be0*/  HMMA.16816.F32.BF16 R60, R196.reuse, R8, R60 ;  /* 0x00000008c43c723c */ /* 0x040fee000004183c */
[----:B------:R-:W-:Y:S01]  /*15bf0*/  FADD.FTZ R9, R246, R6 ;  /* 0x00000006f6097221 */ /* 0x000fe20000010000 */
[-C--:B------:R-:W-:Y:S04]  /*15c00*/  HMMA.16816.F32.BF16 R64, R196, R10.reuse, R64 ;  /* 0x0000000ac440723c */ /* 0x080fe80000041840 */
[----:B------:R-:W-:Y:S02]  /*15c10*/  FADD.FTZ R6, R248, R0 ;  /* 0x00000000f8067221 */ /* 0x000fe40000010000 */
[----:B------:R-:W-:Y:S02]  /*15c20*/  FADD.FTZ R0, R232, R7 ;  /* 0x00000007e8007221 */ /* 0x000fe40000010000 */
[C---:B------:R-:W-:Y:S01]  /*15c30*/  HMMA.16816.F32.BF16 R68, R192.reuse, R10, R68 ;  /* 0x0000000ac044723c */ /* 0x040fe20000041844 */
[----:B------:R-:W5:Y:S03]  /*15c40*/  LDL R10, [R1+0x9c] ;  /* 0x00009c00010a7983 */ /* 0x000f660000100800 */
[----:B------:R-:W-:Y:S02]  /*15c50*/  FADD.FTZ R7, R233, R0 ;  /* 0x00000000e9077221 */ /* 0x000fe40000010000 */
[----:B------:R-:W-:Y:S02]  /*15c60*/  FADD.FTZ R8, R247, R4 ;  /* 0x00000004f7087221 */ /* 0x000fe40000010000 */
[-C--:B--2---:R-:W-:Y:S04]  /*15c70*/  HMMA.16816.F32.BF16 R72, R192, R12.reuse, R72 ;  /* 0x0000000cc048723c */ /* 0x084fe80000041848 */
        /* <DEDUP_REMOVED lines=15> */
[----:B------:R-:W-:Y:S01]  /*15d70*/  FADD.FTZ R6, R230, R6 ;  /* 0x00000006e6067221 */ /* 0x000fe20000010000 */
[----:B------:R-:W-:Y:S01]  /*15d80*/  IADD3 R230, R237, -0x1, RZ ;  /* 0xffffffffede67810 */ /* 0x000fe20007ffe0ff */
        /* <DEDUP_REMOVED lines=8> */
[-C--:B----4-:R-:W-:Y:S01]  /*15e10*/  HMMA.16816.F32.BF16 R104, R192, R20.reuse, R104 ;  /* 0x00000014c068723c */ /* 0x090fe20000041868 */
[----:B------:R-:W-:Y:S03]  /*15e20*/  STL [R1+0x94], R4 ;  /* 0x0000940401007387 */ /* 0x000fe60000100800 */
[----:B------:R-:W-:Y:S02]  /*15e30*/  FADD.FTZ R3, R208, R3 ;  /* 0x00000003d0037221 */ /* 0x000fe40000010000 */
[----:B------:R-:W-:Y:S01]  /*15e40*/  FADD.FTZ R0, R205, R7 ;  /* 0x00000007cd007221 */ /* 0x000fe20000010000 */
[----:B------:R-:W-:Y:S01]  /*15e50*/  MOV R7, R2 ;  /* 0x0000000200077202 */ /* 0x000fe20000000f00 */
[C---:B------:R-:W-:Y:S04]  /*15e60*/  HMMA.16816.F32.BF16 R108, R196.reuse, R20, R108 ;  /* 0x00000014c46c723c */ /* 0x040fe8000004186c */
[----:B------:R-:W-:Y:S02]  /*15e70*/  FADD.FTZ R3, R212, R3 ;  /* 0x00000003d4037221 */ /* 0x000fe40000010000 */
[----:B------:R-:W-:Y:S02]  /*15e80*/  FADD.FTZ R0, R143, R0 ;  /* 0x000000008f007221 */ /* 0x000fe40000010000 */
[-C--:B------:R-:W-:Y:S01]  /*15e90*/  HMMA.16816.F32.BF16 R112, R196, R22.reuse, R112 ;  /* 0x00000016c470723c */ /* 0x080fe20000041870 */
[----:B------:R-:W-:Y:S03]  /*15ea0*/  STL [R1+0xac], R3 ;  /* 0x0000ac0301007387 */ /* 0x000fe60000100800 */
[----:B------:R-:W-:Y:S01]  /*15eb0*/  FADD.FTZ R0, R137, R0 ;  /* 0x0000000089007221 */ /* 0x000fe20000010000 */
[----:B-1----:R-:W-:Y:S02]  /*15ec0*/  MOV R6, R140 ;  /* 0x0000008c00067202 */ /* 0x002fe40000000f00 */
[----:B------:R-:W-:Y:S01]  /*15ed0*/  MOV R137, R2 ;  /* 0x0000000200897202 */ /* 0x000fe20000000f00 */
[C---:B------:R-:W-:Y:S01]  /*15ee0*/  HMMA.16816.F32.BF16 R116, R192.reuse, R22, R116 ;  /* 0x00000016c074723c */ /* 0x040fe20000041874 */
[----:B------:R1:W-:Y:S07]  /*15ef0*/  STL [R1+0xa8], R0 ;  /* 0x0000a80001007387 */ /* 0x0003ee0000100800 */
[-C--:B------:R-:W-:Y:S08]  /*15f00*/  HMMA.16816.F32.BF16 R120, R192, R24.reuse, R120 ;  /* 0x00000018c078723c */ /* 0x080ff00000041878 */
[C---:B------:R-:W-:Y:S08]  /*15f10*/  HMMA.16816.F32.BF16 R124, R196.reuse, R24, R124 ;  /* 0x00000018c47c723c */ /* 0x040ff0000004187c */
[-C--:B------:R-:W-:Y:S04]  /*15f20*/  HMMA.16816.F32.BF16 R128, R196, R26.reuse, R128 ;  /* 0x0000001ac480723c */ /* 0x080fe80000041880 */
[----:B-1----:R-:W-:Y:S04]  /*15f30*/  MOV R0, R139 ;  /* 0x0000008b00007202 */ /* 0x002fe80000000f00 */
[----:B------:R-:W-:Y:S04]  /*15f40*/  HMMA.16816.F32.BF16 R132, R192, R26, R132 ;  /* 0x0000001ac084723c */ /* 0x000fe80000041884 */
[----:B-----5:R-:W-:Y:S02]  /*15f50*/  ISETP.GT.AND P0, PT, R237, R10, PT ;  /* 0x0000000aed00720c */ /* 0x020fe40003f04270 */
[----:B------:R-:W-:Y:S11]  /*15f60*/  MOV R237, R230 ;  /* 0x000000e600ed7202 */ /* 0x000ff60000000f00 */
[----:B------:R-:W-:-:S05]  /*15f70*/  @P0 BRA `(.L_x_1347) ;  /* 0xffffc60000000947 */ /* 0x000fca000383ffff */
.L_x_1336:
[----:B------:R-:W2:Y:S02]  /*15f80*/  LDL R2, [R1+0xb4] ;  /* 0x0000b40001027983 */ /* 0x000ea40000100800 */
[----:B--2---:R-:W-:-:S13]  /*15f90*/  ISETP.GE.AND P0, PT, R230, R2, PT ;  /* 0x00000002e600720c */ /* 0x004fda0003f06270 */
[----:B------:R-:W-:Y:S05]  /*15fa0*/  @!P0 BRA `(.L_x_1348) ;  /* 0x0000512000008947 */ /* 0x000fea0003800000 */
[----:B------:R-:W2:Y:S01]  /*15fb0*/  LDL R2, [R1+0xa4] ;  /* 0x0000a40001027983 */ /* 0x000ea20000100800 */
[----:B------:R-:W-:Y:S01]  /*15fc0*/  LOP3.LUT R229, R229, 0xffffffbf, RZ, 0xc0, !PT ;  /* 0xffffffbfe5e57812 */ /* 0x000fe200078ec0ff */
[----:B------:R-:W-:Y:S01]  /*15fd0*/  IMAD.MOV.U32 R136, RZ, RZ, R140 ;  /* 0x000000ffff887224 */ /* 0x000fe200078e008c */
[----:B------:R-:W-:Y:S01]  /*15fe0*/  MOV R138, R7 ;  /* 0x00000007008a7202 */ /* 0x000fe20000000f00 */
[----:B------:R-:W-:Y:S02]  /*15ff0*/  IMAD.MOV.U32 R6, RZ, RZ, R139 ;  /* 0x000000ffff067224 */ /* 0x000fe400078e008b */
[----:B------:R-:W-:Y:S01]  /*16000*/  IMAD.MOV.U32 R137, RZ, RZ, R141 ;  /* 0x000000ffff897224 */ /* 0x000fe200078e008d */
[----:B--2---:R-:W-:-:S13]  /*16010*/  ISETP.GE.AND P0, PT, R2, c[0x0][0x1d4], PT ;  /* 0x0000750002007a0c */ /* 0x004fda0003f06270 */
[----:B------:R-:W-:Y:S02]  /*16020*/  @P0 LOP3.LUT R229, R229, 0x40, RZ, 0xfc, !PT ;  /* 0x00000040e5e50812 */ /* 0x000fe400078efcff */
.L_x_1376:
[----:B------:R-:W2:Y:S01]  /*16030*/  LDL R4, [R1+0x7c] ;  /* 0x00007c0001047983 */ /* 0x000ea20000100800 */
[----:B------:R-:W-:Y:S04]  /*16040*/  DEPBAR.LE SB0, 0x0 ;  /* 0x000080000000791a */ /* 0x000fe80000000000 */
[----:B------:R-:W3:Y:S01]  /*16050*/  LDL R8, [R1+0x70] ;  /* 0x0000700001087983 */ /* 0x000ee20000100800 */
[----:B------:R-:W-:Y:S03]  /*16060*/  WARPSYNC 0xffffffff ;  /* 0xffffffff00007948 */ /* 0x000fe60003800000 */
[----:B------:R-:W-:Y:S06]  /*16070*/  BAR.SYNC.DEFER_BLOCKING 0x0 ;  /* 0x0000000000007b1d */ /* 0x000fec0000010000 */
[----:B------:R-:W4:Y:S04]  /*16080*/  S2R R7, SR_CTAID.Y ;  /* 0x0000000000077919 */ /* 0x000f280000002600 */
[----:B------:R-:W5:Y:S04]  /*16090*/  S2R R9, SR_CTAID.Y ;  /* 0x0000000000097919 */ /* 0x000f680000002600 */
[----:B------:R1:W1:Y:S04]  /*160a0*/  LDSM.16.M88.4 R52, [R224+0x8080] ;  /* 0x00808000e034783b */ /* 0x0002680000000200 */
[----:B------:R1:W1:Y:S04]  /*160b0*/  LDSM.16.M88.4 R48, [R224+0xa080] ;  /* 0x00a08000e030783b */ /* 0x0002680000000200 */
[----:B------:R1:W1:Y:S04]  /*160c0*/  LDSM.16.M88.4 R20, [R216+0x5080] ;  /* 0x00508000d814783b */ /* 0x0002680000000200 */
[----:B------:R1:W1:Y:S04]  /*160d0*/  LDSM.16.M88.4 R36, [R216+0x5880] ;  /* 0x00588000d824783b */ /* 0x0002680000000200 */
[----:B------:R1:W1:Y:S01]  /*160e0*/  LDSM.16.M88.4 R140, [R216+0x6080] ;  /* 0x00608000d88c783b */ /* 0x0002620000000200 */
[----:B-----5:R-:W-:Y:S01]  /*160f0*/  IMAD.WIDE.U32 R10, R9, c[0x0][0x210], RZ ;  /* 0x00008400090a7a25 */ /* 0x020fe200078e00ff */
[----:B----4-:R-:W-:Y:S02]  /*16100*/  SHF.R.S32.HI R7, RZ, 0x1f, R7 ;  /* 0x0000001fff077819 */ /* 0x010fe40000011407 */
[----:B------:R4:W1:Y:S03]  /*16110*/  LDSM.16.M88.4 R192, [R226+0x8080] ;  /* 0x00808000e2c0783b */ /* 0x0008660000000200 */
[----:B------:R-:W-:Y:S01]  /*16120*/  IMAD R7, R7, c[0x0][0x210], RZ ;  /* 0x0000840007077a24 */ /* 0x000fe200078e02ff */
[----:B------:R4:W1:Y:S03]  /*16130*/  LDSM.16.M88.4 R200, [R226+0xa080] ;  /* 0x00a08000e2c8783b */ /* 0x0008660000000200 */
[----:B------:R-:W-:Y:S01]  /*16140*/  IMAD R7, R9, c[0x0][0x214], R7 ;  /* 0x0000850009077a24 */ /* 0x000fe200078e0207 */
[----:B------:R4:W1:Y:S04]  /*16150*/  LDSM.16.M88.4 R196, [R223] ;  /* 0x00000000dfc4783b */ /* 0x0008680000000200 */
[----:B------:R-:W-:Y:S01]  /*16160*/  IADD3 R7, R11, R7, RZ ;  /* 0x000000070b077210 */ /* 0x000fe20007ffe0ff */
[----:B------:R4:W1:Y:S04]  /*16170*/  LDSM.16.M88.4 R204, [R223+0x800] ;  /* 0x00080000dfcc783b */ /* 0x0008680000000200 */
[----:B------:R4:W1:Y:S02]  /*16180*/  LDSM.16.M88.4 R208, [R223+0x1000] ;  /* 0x00100000dfd0783b */ /* 0x0008640000000200 */
[----:B-12---:R-:W-:Y:S01]  /*16190*/  IMAD.WIDE.U32 R2, R4, c[0x0][0x208], RZ ;  /* 0x0000820004027a25 */ /* 0x006fe200078e00ff */
        /* <DEDUP_REMOVED lines=9> */
[C---:B------:R-:W-:Y:S02]  /*16230*/  LEA R4, P0, R0.reuse, c[0x0][0x1f8], 0x1 ;  /* 0x00007e0000047a11 */ /* 0x040fe400078008ff */
[----:B------:R-:W-:Y:S04]  /*16240*/  IADD3.X R2, R7, R3, R2, P1, !PT ;  /* 0x0000000307027210 */ /* 0x000fe80000ffe402 */
[----:B------:R-:W-:Y:S01]  /*16250*/  LEA.HI.X R0, R0, c[0x0][0x1fc], R2, 0x1, P0 ;  /* 0x00007f0000007a11 */ /* 0x000fe200000f0c02 */
[----:B------:R-:W-:-:S05]  /*16260*/  BRA.DIV ~URZ, `(.L_x_1349) ;  /* 0x0000b8a27f007947 */ /* 0x000fca000b800000 */
[----:B----4-:R1:W2:Y:S02]  /*16270*/  SHFL.IDX PT, R7, R0, RZ, 0x181f ;  /* 0x00181fff00077589 */ /* 0x0102a400000e0000 */
.L_x_1461:
[-C--:B------:R-:W-:Y:S01]  /*16280*/  HMMA.16816.F32.BF16 R8, R52, R20.reuse, RZ ;  /* 0x000000143408723c */ /* 0x080fe200000418ff */
[----:B------:R-:W3:Y:S01]  /*16290*/  LDL.64 R26, [R1+0xc0] ;  /* 0x0000c000011a7983 */ /* 0x000ee20000100a00 */
[----:B------:R-:W-:Y:S05]  /*162a0*/  BSSY B0, `(.L_x_1350) ;  /* 0x0000159000007945 */ /* 0x000fea0003800000 */
[----:B------:R-:W4:Y:S01]  /*162b0*/  LDL R30, [R1+0xa4] ;  /* 0x0000a400011e7983 */ /* 0x000f220000100800 */
[C---:B------:R-:W-:Y:S03]  /*162c0*/  HMMA.16816.F32.BF16 R12, R48.reuse, R20, RZ ;  /* 0x00000014300c723c */ /* 0x040fe600000418ff */
[----:B------:R-:W5:Y:S04]  /*162d0*/  LDL R24, [R1+0xe8] ;  /* 0x0000e80001187983 */ /* 0x000f680000100800 */
[----:B--2---:R-:W2:Y:S01]  /*162e0*/  LDL R29, [R1+0xf4] ;  /* 0x0000f400011d7983 */ /* 0x004ea20000100800 */
[-C--:B------:R-:W-:Y:S03]  /*162f0*/  HMMA.16816.F32.BF16 R16, R48, R22.reuse, RZ ;  /* 0x000000163010723c */ /* 0x080fe600000418ff */
[----:B------:R-:W2:Y:S04]  /*16300*/  LDL R25, [R1+0xf0] ;  /* 0x0000f00001197983 */ /* 0x000ea80000100800 */
[----:B------:R-:W2:Y:S01]  /*16310*/  LDL R42, [R1+0x78] ;  /* 0x00007800012a7983 */ /* 0x000ea20000100800 */
[C---:B------:R-:W-:Y:S03]  /*16320*/  HMMA.16816.F32.BF16 R20, R52.reuse, R22, RZ ;  /* 0x000000163414723c */ /* 0x040fe600000418ff */
[----:B------:R-:W1:Y:S08]  /*16330*/  SHFL.IDX PT, R3, R4, RZ, 0x181f ;  /* 0x00181fff04037589 */ /* 0x000e7000000e0000 */
[----:B------:R-:W1:Y:S08]  /*16340*/  SHFL.IDX PT, R40, R4, 0x1, 0x181f ;  /* 0x00381f0004287f89 */ /* 0x000e7000000e0000 */
[----:B------:R-:W1:Y:S08]  /*16350*/  SHFL.IDX PT, R28, R0, 0x1, 0x181f ;  /* 0x00381f00001c7f89 */ /* 0x000e7000000e0000 */
[----:B------:R-:W1:Y:S08]  /*16360*/  SHFL.IDX PT, R4, R4, 0x2, 0x181f ;  /* 0x00581f0004047f89 */ /* 0x000e7000000e0000 */
[----:B-1----:R-:W1:Y:S01]  /*16370*/  SHFL.IDX PT, R0, R0, 0x2, 0x181f ;  /* 0x00581f0000007f89 */ /* 0x002e6200000e0000 */
[C---:B---3--:R-:W-:Y:S02]  /*16380*/  SHF.L.U32 R212, R26.reuse, 0x1, RZ ;  /* 0x000000011ad47819 */ /* 0x048fe400000006ff */
[----:B------:R-:W-:Y:S02]  /*16390*/  SHF.L.U64.HI R214, R26, 0x1, R27 ;  /* 0x000000011ad67819 */ /* 0x000fe4000001021b */
[CC--:B------:R-:W-:Y:S02]  /*163a0*/  IADD3 R2, P0, R3.reuse, R212.reuse, RZ ;  /* 0x000000d403027210 */ /* 0x0c0fe40007f1e0ff */
[----:B----4-:R-:W-:Y:S02]  /*163b0*/  ISETP.GE.AND P4, PT, R30, c[0x0][0x1d4], PT ;  /* 0x000075001e007a0c */ /* 0x010fe40003f86270 */
[----:B------:R-:W-:Y:S02]  /*163c0*/  IADD3 R32, P1, R40, R212, RZ ;  /* 0x000000d428207210 */ /* 0x000fe40007f3e0ff */
[----:B-----5:R-:W-:Y:S02]  /*163d0*/  SHF.L.U32 R139, R24, 0x1, RZ ;  /* 0x00000001188b7819 */ /* 0x020fe400000006ff */
[-C--:B------:R-:W-:Y:S02]  /*163e0*/  IADD3.X R33, R28, R214.reuse, RZ, P1, !PT ;  /* 0x000000d61c217210 */ /* 0x080fe40000ffe4ff */
[----:B------:R-:W-:Y:S02]  /*163f0*/  IADD3 R34, P2, R3, R139, RZ ;  /* 0x0000008b03227210 */ /* 0x000fe40007f5e0ff */
[----:B------:R-:W-:Y:S02]  /*16400*/  IADD3.X R3, R7, R214, RZ, P0, !PT ;  /* 0x000000d607037210 */ /* 0x000fe400007fe4ff */
[----:B--2---:R-:W-:Y:S02]  /*16410*/  ISETP.GE.AND P3, PT, R29, c[0x0][0x1d4], PT ;  /* 0x000075001d007a0c */ /* 0x004fe40003f66270 */
[----:B------:R-:W-:Y:S02]  /*16420*/  SHF.L.U64.HI R213, R24, 0x1, R25 ;  /* 0x0000000118d57819 */ /* 0x000fe40000010219 */
[-C--:B------:R-:W-:Y:S01]  /*16430*/  HMMA.16816.F32.BF16 R24, R52, R36.reuse, RZ ;  /* 0x000000243418723c */ /* 0x080fe200000418ff */
[----:B------:R2:W-:Y:S01]  /*16440*/  LDGSTS.E.BYPASS.LTC128B.128 [R42], [R2.64], !P4 ;  /* 0x00000000022a7fae */ /* 0x0005e2000e101d46 */
[----:B------:R-:W-:Y:S02]  /*16450*/  IADD3.X R35, R7, R213, RZ, P2, !PT ;  /* 0x000000d507237210 */ /* 0x000fe400017fe4ff */
[----:B------:R-:W-:Y:S04]  /*16460*/  IADD3 R40, P0, R40, R139, RZ ;  /* 0x0000008b28287210 */ /* 0x000fe80007f1e0ff */
[----:B------:R-:W-:Y:S01]  /*16470*/  IADD3.X R41, R28, R213, RZ, P0, !PT ;  /* 0x000000d51c297210 */ /* 0x000fe200007fe4ff */
[----:B------:R3:W-:Y:S01]  /*16480*/  LDGSTS.E.BYPASS.LTC128B.128 [R42+0x1800], [R34.64], !P3 ;  /* 0x01800000222a7fae */ /* 0x0007e2000d901d46 */
[C---:B------:R-:W-:Y:S07]  /*16490*/  HMMA.16816.F32.BF16 R28, R48.reuse, R36, RZ ;  /* 0x00000024301c723c */ /* 0x040fee00000418ff */
[----:B------:R3:W-:Y:S08]  /*164a0*/  LDGSTS.E.BYPASS.LTC128B.128 [R42+0x800], [R32.64], !P4 ;  /* 0x00800000202a7fae */ /* 0x0007f0000e101d46 */
[----:B------:R4:W-:Y:S01]  /*164b0*/  LDGSTS.E.BYPASS.LTC128B.128 [R42+0x2000], [R40.64], !P3 ;  /* 0x02000000282a7fae */ /* 0x0009e2000d901d46 */
[----:B--2---:R-:W-:Y:S04]  /*164c0*/  IADD3 R2, P0, R4, R212, RZ ;  /* 0x000000d404027210 */ /* 0x004fe80007f1e0ff */
[----:B-1----:R-:W-:Y:S05]  /*164d0*/  IADD3.X R3, R0, R214, RZ, P0, !PT ;  /* 0x000000d600037210 */ /* 0x002fea00007fe4ff */
[----:B------:R1:W-:Y:S01]  /*164e0*/  LDGSTS.E.BYPASS.LTC128B.128 [R42+0x1000], [R2.64], !P4 ;  /* 0x01000000022a7fae */ /* 0x0003e2000e101d46 */
[-C--:B---3--:R-:W-:Y:S08]  /*164f0*/  HMMA.16816.F32.BF16 R32, R48, R38.reuse, RZ ;  /* 0x000000263020723c */ /* 0x088ff000000418ff */
[C---:B------:R-:W-:Y:S04]  /*16500*/  HMMA.16816.F32.BF16 R36, R52.reuse, R38, RZ ;  /* 0x000000263424723c */ /* 0x040fe800000418ff */
[----:B----4-:R-:W-:Y:S04]  /*16510*/  IADD3 R40, P0, R4, R139, RZ ;  /* 0x0000008b04287210 */ /* 0x010fe80007f1e0ff */
[----:B------:R-:W-:Y:S02]  /*16520*/  IADD3.X R41, R0, R213, RZ, P0, !PT ;  /* 0x000000d500297210 */ /* 0x000fe400007fe4ff */
[----:B------:R-:W2:Y:S04]  /*16530*/  LDL R0, [R1+0xb4] ;  /* 0x0000b40001007983 */ /* 0x000ea80000100800 */
[----:B------:R1:W-:Y:S08]  /*16540*/  LDGSTS.E.BYPASS.LTC128B.128 [R42+0x2800], [R40.64], !P3 ;  /* 0x02800000282a7fae */ /* 0x0003f0000d901d46 */
[----:B------:R-:W0:Y:S01]  /*16550*/  LDGDEPBAR ;  /* 0x00000000000079af */ /* 0x000e220000000000 */
[-C--:B-1----:R-:W-:Y:S08]  /*16560*/  HMMA.16816.F32.BF16 R40, R52, R140.reuse, RZ ;  /* 0x0000008c3428723c */ /* 0x082ff000000418ff */
        /* <DEDUP_REMOVED lines=37> */
[----:B------:R-:W1:Y:S07]  /*167c0*/  LDSM.16.M88.4 R204, [R221+0x1000] ;  /* 0x00100000ddcc783b */ /* 0x000e6e0000000200 */
[C---:B---3--:R-:W-:Y:S04]  /*167d0*/  HMMA.16816.F32.BF16 R12, R200.reuse, R196, R12 ;  /* 0x000000c4c80c723c */ /* 0x048fe8000004180c */
[----:B--2---:R-:W-:Y:S04]  /*167e0*/  ISETP.GT.AND P0, PT, R230, R0, PT ;  /* 0x00000000e600720c */ /* 0x004fe80003f04270 */
        /* <DEDUP_REMOVED lines=105> */
[----:B------:R1:W1:Y:S01]  /*16e80*/  MUFU.TANH R206, R20 ;  /* 0x0000001400ce7308 */ /* 0x0002620000002400 */
        /* <DEDUP_REMOVED lines=15> */
[----:B------:R-:W-:Y:S02]  /*16f80*/  FMUL.FTZ R33, R33, c[0x0][0x320] ;  /* 0x0000c80021217a20 */ /* 0x000fe40000410000 */
[----:B------:R-:W-:Y:S02]  /*16f90*/  FMUL.FTZ R34, R34, c[0x0][0x320] ;  /* 0x0000c80022227a20 */ /* 0x000fe40000410000 */
[----:B------:R-:W-:Y:S01]  /*16fa0*/  FMUL.FTZ R35, R35, c[0x0][0x320] ;  /* 0x0000c80023237a20 */ /* 0x000fe20000410000 */
[----:B------:R-:W-:Y:S01]  /*16fb0*/  HMMA.16816.F32.BF16 R52, R192, R14, R52 ;  /* 0x0000000ec034723c */ /* 0x000fe20000041834 */
[----:B------:R2:W2:Y:S03]  /*16fc0*/  MUFU.TANH R196, R27 ;  /* 0x0000001b00c47308 */ /* 0x0004a60000002400 */
[----:B-1----:R-:W-:Y:S02]  /*16fd0*/  FMUL.FTZ R20, R37, c[0x0][0x320] ;  /* 0x0000c80025147a20 */ /* 0x002fe40000410000 */
[----:B------:R-:W-:Y:S02]  /*16fe0*/  FMUL.FTZ R19, R40, c[0x0][0x320] ;  /* 0x0000c80028137a20 */ /* 0x000fe40000410000 */
[----:B------:R-:W-:Y:S03]  /*16ff0*/  FMUL.FTZ R18, R41, c[0x0][0x320] ;  /* 0x0000c80029127a20 */ /* 0x000fe60000410000 */
[----:B------:R1:W1:Y:S01]  /*17000*/  MUFU.TANH R207, R28 ;  /* 0x0000001c00cf7308 */ /* 0x0002620000002400 */
[----:B------:R-:W-:Y:S02]  /*17010*/  FMUL.FTZ R24, R24, c[0x0][0x320] ;  /* 0x0000c80018187a20 */ /* 0x000fe40000410000 */
[----:B-----5:R-:W-:Y:S02]  /*17020*/  FMUL.FTZ R26, R43, c[0x0][0x320] ;  /* 0x0000c8002b1a7a20 */ /* 0x020fe40000410000 */
[----:B------:R-:W-:Y:S02]  /*17030*/  FMUL.FTZ R25, R48, c[0x0][0x320] ;  /* 0x0000c80030197a20 */ /* 0x000fe40000410000 */
[----:B------:R-:W-:Y:S03]  /*17040*/  FMUL.FTZ R22, R49, c[0x0][0x320] ;  /* 0x0000c80031167a20 */ /* 0x000fe60000410000 */
[----:B------:R5:W3:Y:S03]  /*17050*/  MUFU.TANH R205, R29 ;  /* 0x0000001d00cd7308 */ /* 0x000ae60000002400 */
[----:B------:R-:W-:Y:S02]  /*17060*/  FMUL.FTZ R15, R52, c[0x0][0x320] ;  /* 0x0000c800340f7a20 */ /* 0x000fe40000410000 */
[----:B--2---:R-:W-:Y:S02]  /*17070*/  FMUL.FTZ R27, R36, c[0x0][0x320] ;  /* 0x0000c800241b7a20 */ /* 0x004fe40000410000 */
[----:B------:R-:W-:Y:S02]  /*17080*/  FMUL.FTZ R36, R46, c[0x0][0x320] ;  /* 0x0000c8002e247a20 */ /* 0x000fe40000410000 */
[----:B------:R-:W-:Y:S01]  /*17090*/  FMUL.FTZ R14, R53, c[0x0][0x320] ;  /* 0x0000c800350e7a20 */ /* 0x000fe20000410000 */
[----:B------:R2:W2:Y:S01]  /*170a0*/  MUFU.TANH R211, R30 ;  /* 0x0000001e00d37308 */ /* 0x0004a20000002400 */
[----:B------:R-:W-:Y:S02]  /*170b0*/  FMUL.FTZ R17, R54, c[0x0][0x320] ;  /* 0x0000c80036117a20 */ /* 0x000fe40000410000 */
[----:B------:R-:W-:Y:S02]  /*170c0*/  FMUL.FTZ R16, R55, c[0x0][0x320] ;  /* 0x0000c80037107a20 */ /* 0x000fe40000410000 */
[----:B-1----:R-:W-:Y:S05]  /*170d0*/  FMUL.FTZ R28, R42, c[0x0][0x320] ;  /* 0x0000c8002a1c7a20 */ /* 0x002fea0000410000 */
[----:B------:R1:W1:Y:S01]  /*170e0*/  MUFU.TANH R210, R31 ;  /* 0x0000001f00d27308 */ /* 0x0002620000002400 */
[----:B-----5:R-:W-:Y:S09]  /*170f0*/  FMUL.FTZ R29, R45, c[0x0][0x320] ;  /* 0x0000c8002d1d7a20 */ /* 0x020ff20000410000 */
[----:B------:R5:W3:Y:S01]  /*17100*/  MUFU.TANH R143, R32 ;  /* 0x00000020008f7308 */ /* 0x000ae20000002400 */
[----:B--2---:R-:W-:Y:S09]  /*17110*/  FMUL.FTZ R30, R44, c[0x0][0x320] ;  /* 0x0000c8002c1e7a20 */ /* 0x004ff20000410000 */
[----:B------:R2:W2:Y:S01]  /*17120*/  MUFU.TANH R140, R33 ;  /* 0x00000021008c7308 */ /* 0x0004a20000002400 */
[----:B-1----:R-:W-:Y:S09]  /*17130*/  FMUL.FTZ R31, R39, c[0x0][0x320] ;  /* 0x0000c800271f7a20 */ /* 0x002ff20000410000 */
        /* <DEDUP_REMOVED lines=44> */
[C---:B----4-:R-:W-:Y:S02]  /*17400*/  @!P1 IADD3 R3, P0, R0.reuse, R238, RZ ;  /* 0x000000ee00039210 */ /* 0x050fe40007f1e0ff */
[----:B------:R-:W2:Y:S02]  /*17410*/  S2R R238, SR_CTAID.Y ;  /* 0x0000000000ee7919 */ /* 0x000ea40000002600 */
[----:B-----5:R-:W-:Y:S01]  /*17420*/  @!P1 LEA.HI.X.SX32 R4, R0, R4, 0x1, P0 ;  /* 0x0000000400049211 */ /* 0x020fe200000f0eff */
[----:B------:R-:W-:Y:S01]  /*17430*/  IMAD.MOV R0, RZ, RZ, -R0 ;  /* 0x000000ffff007224 */ /* 0x000fe200078e0a00 */
[C---:B------:R-:W-:Y:S03]  /*17440*/  @!P1 LEA R8, P0, R3.reuse, c[0x0][0x2a0], 0x2 ;  /* 0x0000a80003089a11 */ /* 0x040fe600078010ff */
[----:B------:R-:W-:Y:S01]  /*17450*/  IMAD R7, R0, c[0x0][0x2b8], R2 ;  /* 0x0000ae0000077a24 */ /* 0x000fe200078e0202 */
[----:B------:R-:W-:Y:S03]  /*17460*/  @!P1 LEA.HI.X R9, R3, c[0x0][0x2a4], R4, 0x2, P0 ;  /* 0x0000a90003099a11 */ /* 0x000fe600000f1404 */
[C---:B------:R-:W-:Y:S01]  /*17470*/  IMAD.WIDE.U32 R2, R7.reuse, c[0x0][0x1e0], RZ ;  /* 0x0000780007027a25 */ /* 0x040fe200078e00ff */
[----:B------:R2:W-:Y:S01]  /*17480*/  STL [R1+0x7c], R7 ;  /* 0x00007c0701007387 */ /* 0x0005e20000100800 */
[----:B------:R-:W-:Y:S03]  /*17490*/  SHF.R.S32.HI R0, RZ, 0x1f, R7 ;  /* 0x0000001fff007819 */ /* 0x000fe60000011407 */
[----:B------:R-:W3:Y:S02]  /*174a0*/  @!P1 LDG.E R10, [R8.64] ;  /* 0x00000006080a9981 */ /* 0x000ee4000c1e1900 */
[----:B------:R-:W-:Y:S04]  /*174b0*/  IMAD R0, R0, c[0x0][0x1e0], RZ ;  /* 0x0000780000007a24 */ /* 0x000fe800078e02ff */
[----:B------:R-:W-:Y:S05]  /*174c0*/  IMAD R0, R7, c[0x0][0x1e4], R0 ;  /* 0x0000790007007a24 */ /* 0x000fea00078e0200 */
[----:B------:R-:W-:Y:S02]  /*174d0*/  IADD3 R3, R3, R0, RZ ;  /* 0x0000000003037210 */ /* 0x000fe40007ffe0ff */
[----:B--2---:R-:W-:Y:S01]  /*174e0*/  SHF.R.S32.HI R7, RZ, 0x1f, R238 ;  /* 0x0000001fff077819 */ /* 0x004fe200000114ee */
[----:B-1----:R-:W-:Y:S04]  /*174f0*/  IMAD.WIDE.U32 R238, R231, c[0x0][0x1e8], RZ ;  /* 0x00007a00e7ee7a25 */ /* 0x002fe800078e00ff */
        /* <DEDUP_REMOVED lines=9> */
[C---:B------:R-:W-:Y:S04]  /*17590*/  LEA R4, P0, R0.reuse, c[0x0][0x1c8], 0x1 ;  /* 0x0000720000047a11 */ /* 0x040fe800078008ff */
[----:B------:R-:W-:Y:S04]  /*175a0*/  IADD3.X R2, R7, R3, R2, P1, !PT ;  /* 0x0000000307027210 */ /* 0x000fe80000ffe402 */
[----:B------:R-:W-:Y:S01]  /*175b0*/  LEA.HI.X R0, R0, c[0x0][0x1cc], R2, 0x1, P0 ;  /* 0x0000730000007a11 */ /* 0x000fe200000f0c02 */
[----:B------:R-:W-:-:S05]  /*175c0*/  BRA.DIV ~URZ, `(.L_x_1352) ;  /* 0x0000a5c27f007947 */ /* 0x000fca000b800000 */
[----:B------:R2:W3:Y:S02]  /*175d0*/  SHFL.IDX PT, R7, R0, RZ, 0x181f ;  /* 0x00181fff00077589 */ /* 0x0004e400000e0000 */
.L_x_1462:
[----:B------:R-:W-:-:S05]  /*175e0*/  BRA.DIV ~URZ, `(.L_x_1353) ;  /* 0x0000a6227f007947 */ /* 0x000fca000b800000 */
[----:B------:R-:W4:Y:S04]  /*175f0*/  LDL R24, [R1+0xa4] ;  /* 0x0000a40001187983 */ /* 0x000f280000100800 */
[----:B------:R-:W5:Y:S04]  /*17600*/  LDL R23, [R1+0xf4] ;  /* 0x0000f40001177983 */ /* 0x000f680000100800 */
[----:B--2---:R-:W2:Y:S04]  /*17610*/  LDL R21, [R1+0x74] ;  /* 0x0000740001157983 */ /* 0x004ea80000100800 */
[----:B------:R-:W1:Y:S04]  /*17620*/  SHFL.IDX PT, R2, R4, RZ, 0x181f ;  /* 0x00181fff04027589 */ /* 0x000e6800000e0000 */
[----:B-1----:R-:W1:Y:S04]  /*17630*/  SHFL.IDX PT, R10, R4, 0x1, 0x181f ;  /* 0x00381f00040a7f89 */ /* 0x002e6800000e0000 */
[----:B------:R-:W3:Y:S04]  /*17640*/  SHFL.IDX PT, R11, R0, 0x1, 0x181f ;  /* 0x00381f00000b7f89 */ /* 0x000ee800000e0000 */
[----:B------:R-:W2:Y:S04]  /*17650*/  SHFL.IDX PT, R0, R0, 0x2, 0x181f ;  /* 0x00581f0000007f89 */ /* 0x000ea800000e0000 */
[----:B------:R-:W2:Y:S01]  /*17660*/  SHFL.IDX PT, R4, R4, 0x2, 0x181f ;  /* 0x00581f0004047f89 */ /* 0x000ea200000e0000 */
[CC--:B------:R-:W-:Y:S02]  /*17670*/  IADD3 R12, P0, R2.reuse, R212.reuse, RZ ;  /* 0x000000d4020c7210 */ /* 0x0c0fe40007f1e0ff */
[-C--:B------:R-:W-:Y:S02]  /*17680*/  IADD3 R8, P2, R2, R139.reuse, RZ ;  /* 0x0000008b02087210 */ /* 0x080fe40007f5e0ff */
[C---:B-1----:R-:W-:Y:S01]  /*17690*/  IADD3 R2, P1, R10.reuse, R212, RZ ;  /* 0x000000d40a027210 */ /* 0x042fe20007f3e0ff */
[C-C-:B---3--:R-:W-:Y:S01]  /*176a0*/  IMAD.X R13, R7.reuse, 0x1, R214.reuse, P0 ;  /* 0x00000001070d7824 */ /* 0x148fe200000e06d6 */
[----:B------:R-:W-:Y:S01]  /*176b0*/  IADD3 R10, P0, R10, R139, RZ ;  /* 0x0000008b0a0a7210 */ /* 0x000fe20007f1e0ff */
[--C-:B------:R-:W-:Y:S02]  /*176c0*/  IMAD.X R9, R7, 0x1, R213.reuse, P2 ;  /* 0x0000000107097824 */ /* 0x100fe400010e06d5 */
[C---:B------:R-:W-:Y:S02]  /*176d0*/  IMAD.X R3, R11.reuse, 0x1, R214, P1 ;  /* 0x000000010b037824 */ /* 0x040fe400008e06d6 */
[----:B------:R-:W-:Y:S01]  /*176e0*/  IMAD.X R11, R11, 0x1, R213, P0 ;  /* 0x000000010b0b7824 */ /* 0x000fe200000e06d5 */
[----:B----4-:R-:W-:Y:S02]  /*176f0*/  ISETP.GE.AND P4, PT, R24, c[0x0][0x1d4], PT ;  /* 0x0000750018007a0c */ /* 0x010fe40003f86270 */
[----:B-----5:R-:W-:Y:S11]  /*17700*/  ISETP.GE.AND P3, PT, R23, c[0x0][0x1d4], PT ;  /* 0x0000750017007a0c */ /* 0x020ff60003f66270 */
[----:B--2---:R1:W-:Y:S04]  /*17710*/  LDGSTS.E.BYPASS.LTC128B.128 [R21+0x5080], [R12.64], !P4 ;  /* 0x050800000c157fae */ /* 0x0043e8000e101d46 */
[----:B------:R1:W-:Y:S04]  /*17720*/  LDGSTS.E.BYPASS.LTC128B.128 [R21+0x6880], [R8.64], !P3 ;  /* 0x0688000008157fae */ /* 0x0003e8000d901d46 */
[----:B------:R1:W-:Y:S04]  /*17730*/  LDGSTS.E.BYPASS.LTC128B.128 [R21+0x5880], [R2.64], !P4 ;  /* 0x0588000002157fae */ /* 0x0003e8000e101d46 */
[----:B------:R1:W-:Y:S02]  /*17740*/  LDGSTS.E.BYPASS.LTC128B.128 [R21+0x7080], [R10.64], !P3 ;  /* 0x070800000a157fae */ /* 0x0003e4000d901d46 */
.L_x_1463:
[----:B-1----:R-:W2:Y:S01]  /*17750*/  LDL R11, [R1+0xa4] ;  /* 0x0000a400010b7983 */ /* 0x002ea20000100800 */
[C---:B------:R-:W-:Y:S02]  /*17760*/  IADD3 R8, P1, R4.reuse, R212, RZ ;  /* 0x000000d404087210 */ /* 0x040fe40007f3e0ff */
[----:B------:R-:W-:Y:S01]  /*17770*/  IADD3 R2, P0, R4, R139, RZ ;  /* 0x0000008b04027210 */ /* 0x000fe20007f1e0ff */
[----:B------:R-:W3:Y:S02]  /*17780*/  LDL R10, [R1+0xf4] ;  /* 0x0000f400010a7983 */ /* 0x000ee40000100800 */
[C---:B------:R-:W-:Y:S02]  /*17790*/  IMAD.X R9, R0.reuse, 0x1, R214, P1 ;  /* 0x0000000100097824 */ /* 0x040fe400008e06d6 */
[----:B------:R-:W4:Y:S01]  /*177a0*/  LDL R7, [R1+0x74] ;  /* 0x0000740001077983 */ /* 0x000f220000100800 */
[----:B------:R-:W-:Y:S01]  /*177b0*/  IMAD.X R3, R0, 0x1, R213, P0 ;  /* 0x0000000100037824 */ /* 0x000fe200000e06d5 */
[----:B--2---:R-:W-:Y:S02]  /*177c0*/  ISETP.GE.AND P3, PT, R11, c[0x0][0x1d4], PT ;  /* 0x000075000b007a0c */ /* 0x004fe40003f66270 */
[----:B---3--:R-:W-:Y:S11]  /*177d0*/  ISETP.GE.AND P2, PT, R10, c[0x0][0x1d4], PT ;  /* 0x000075000a007a0c */ /* 0x008ff60003f46270 */
[----:B------:R-:W-:Y:S01]  /*177e0*/  @!PT LDS RZ, [RZ] ;  /* 0x00000000fffff984 */ /* 0x000fe20000000800 */
[----:B------:R-:W-:Y:S01]  /*177f0*/  @!PT LDS RZ, [RZ] ;  /* 0x00000000fffff984 */ /* 0x000fe20000000800 */
[----:B------:R-:W-:Y:S01]  /*17800*/  @!PT LDS RZ, [RZ] ;  /* 0x00000000fffff984 */ /* 0x000fe20000000800 */
[----:B----4-:R1:W-:Y:S04]  /*17810*/  LDGSTS.E.BYPASS.LTC128B.128 [R7+0x6080], [R8.64], !P3 ;  /* 0x0608000008077fae */ /* 0x0103e8000d901d46 */
[----:B------:R1:W-:Y:S02]  /*17820*/  LDGSTS.E.BYPASS.LTC128B.128 [R7+0x7880], [R2.64], !P2 ;  /* 0x0788000002077fae */ /* 0x0003e4000d101d46 */
.L_x_1351:
[----:B--234-:R-:W-:Y:S05]  /*17830*/  BSYNC B0 ;  /* 0x0000000000007941 */ /* 0x01cfea0003800000 */
.L_x_1350:
[----:B------:R-:W2:Y:S01]  /*17840*/  LDL R10, [R1+0xe0] ;  /* 0x0000e000010a7983 */ /* 0x000ea20000100800 */
[----:B------:R-:W-:Y:S03]  /*17850*/  IMAD.MOV.U32 R4, RZ, RZ, 0x1 ;  /* 0x00000001ff047424 */ /* 0x000fe600078e00ff */
[----:B------:R-:W2:Y:S02]  /*17860*/  LDL R0, [R1+0x4] ;  /* 0x0000040001007983 */ /* 0x000ea40000100800 */
[----:B------:R-:W-:Y:S01]  /*17870*/  ISETP.NE.AND P0, PT, R4, c[0x0][0x2c4], PT ;  /* 0x0000b10004007a0c */ /* 0x000fe20003f05270 */
[----:B------:R-:W-:Y:S01]  /*17880*/  IMAD R4, R230, -0x30, RZ ;  /* 0xffffffd0e6047824 */ /* 0x000fe200078e02ff */
[----:B-1----:R-:W3:Y:S04]  /*17890*/  LDL R9, [R1+0xdc] ;  /* 0x0000dc0001097983 */ /* 0x002ee80000100800 */
[----:B------:R-:W3:Y:S04]  /*178a0*/  LDL R8, [R1+0xd8] ;  /* 0x0000d80001087983 */ /* 0x000ee80000100800 */
[----:B------:R-:W4:Y:S04]  /*178b0*/  LDL R7, [R1+0xd4] ;  /* 0x0000d40001077983 */ /* 0x000f280000100800 */
[----:B------:R-:W5:Y:S04]  /*178c0*/  LDL R3, [R1+0xb0] ;  /* 0x0000b00001037983 */ /* 0x000f680000100800 */
[----:B------:R-:W5:Y:S04]  /*178d0*/  LDL R2, [R1+0x8c] ;  /* 0x00008c0001027983 */ /* 0x000f680000100800 */
[----:B------:R-:W0:Y:S01]  /*178e0*/  LDGDEPBAR ;  /* 0x00000000000079af */ /* 0x000e220000000000 */
[----:B--2---:R-:W-:Y:S05]  /*178f0*/  IMAD R0, R0, 0x80, R10 ;  /* 0x0000008000007824 */ /* 0x004fea00078e020a */
[----:B---3--:R-:W-:Y:S05]  /*17900*/  IADD3 R0, R8, R0, R9 ;  /* 0x0000000008007210 */ /* 0x008fea0007ffe009 */
[----:B----4-:R-:W-:Y:S01]  /*17910*/  IMAD.IADD R7, R7, 0x1, R0 ;  /* 0x0000000107077824 */ /* 0x010fe200078e0200 */
[----:B-----5:R-:W-:Y:S03]  /*17920*/  IADD3 R9, -R3, 0x1, R4 ;  /* 0x0000000103097810 */ /* 0x020fe60007ffe104 */
[----:B------:R-:W-:Y:S01]  /*17930*/  @P0 IMAD.HI.U32 R0, R7, c[0x0][0x2c8], RZ ;  /* 0x0000b20007000a27 */ /* 0x000fe200078e00ff */
[----:B------:R-:W-:Y:S03]  /*17940*/  IADD3 R9, -R2, R9, R5 ;  /* 0x0000000902097210 */ /* 0x000fe60007ffe105 */
[----:B------:R-:W-:Y:S01]  /*17950*/  IMAD.IADD R10, R4, 0x1, -R3 ;  /* 0x00000001040a7824 */ /* 0x000fe200078e0a03 */
[----:B------:R-:W-:Y:S02]  /*17960*/  LOP3.LUT R2, RZ, c[0x0][0x324], RZ, 0x33, !PT ;  /* 0x0000c900ff027a12 */ /* 0x000fe400078e33ff */
[----:B------:R-:W-:Y:S02]  /*17970*/  @P0 SHF.R.U32.HI R7, RZ, c[0x0][0x2cc], R0 ;  /* 0x0000b300ff070a19 */ /* 0x000fe40000011600 */
[----:B------:R-:W-:Y:S01]  /*17980*/  IADD3 R8, R9, c[0x0][0x328], RZ ;  /* 0x0000ca0009087a10 */ /* 0x000fe20007ffe0ff */
[----:B------:R-:W-:Y:S01]  /*17990*/  IMAD.IADD R9, R2, 0x1, R9 ;  /* 0x0000000102097824 */ /* 0x000fe200078e0209 */
[----:B------:R-:W-:-:S05]  /*179a0*/  BRA.DIV ~URZ, `(.L_x_1354) ;  /* 0x0000a6a27f007947 */ /* 0x000fca000b800000 */
[----:B------:R1:W2:Y:S02]  /*179b0*/  SHFL.IDX PT, R3, R7, RZ, 0x1c1f ;  /* 0x001c1fff07037589 */ /* 0x0002a400000e0000 */
.L_x_1464:
[----:B--2---:R-:W-:Y:S01]  /*179c0*/  IADD3 R2, R8, R3, RZ ;  /* 0x0000000308027210 */ /* 0x004fe20007ffe0ff */
[----:B------:R-:W-:Y:S05]  /*179d0*/  IMAD.MOV.U32 R0, RZ, RZ, 0x1 ;  /* 0x00000001ff007424 */ /* 0x000fea00078e00ff */
[----:B------:R-:W-:Y:S01]  /*179e0*/  ISETP.LE.AND P0, PT, R0, c[0x0][0x32c], PT ;  /* 0x0000cb0000007a0c */ /* 0x000fe20003f03270 */
[----:B------:R-:W-:Y:S11]  /*179f0*/  IMAD.IADD R0, R9, 0x1, R3 ;  /* 0x0000000109007824 */ /* 0x000ff600078e0203 */
[----:B------:R-:W-:Y:S01]  /*17a00*/  @!UPT UIADD3 URZ, URZ, URZ, URZ ;  /* 0x0000003f3f3ff290 */ /* 0x000fe2000fffe03f */
        /* <DEDUP_REMOVED lines=15> */
.L_x_1357:
[----:B------:R-:W-:Y:S04]  /*17b00*/  MOV R11, c[0x0][0x32c] ;  /* 0x0000cb00000b7a02 */ /* 0x000fe80000000f00 */
[----:B------:R-:W-:Y:S11]  /*17b10*/  ISETP.NE.AND P0, PT, R11, 0x1, PT ;  /* 0x000000010b00780c */ /* 0x000ff60003f05270 */
[----:B------:R-:W-:Y:S02]  /*17b20*/  @!UPT UIADD3 URZ, URZ, URZ, URZ ;  /* 0x0000003f3f3ff290 */ /* 0x000fe4000fffe03f */
[----:B------:R-:W-:Y:S05]  /*17b30*/  @P0 IMAD.HI.U32 R11, R3, c[0x0][0x330], RZ ;  /* 0x0000cc00030b0a27 */ /* 0x000fea00078e00ff */
[----:B------:R-:W-:Y:S02]  /*17b40*/  @P0 SHF.R.U32.HI R3, RZ, c[0x0][0x334], R11 ;  /* 0x0000cd00ff030a19 */ /* 0x000fe4000001160b */
.L_x_1358:
[----:B------:R-:W-:Y:S05]  /*17b50*/  BSYNC B0 ;  /* 0x0000000000007941 */ /* 0x000fea0003800000 */
.L_x_1356:
[----:B------:R-:W-:Y:S05]  /*17b60*/  IMAD R3, R3, c[0x0][0x32c], R10 ;  /* 0x0000cb0003037a24 */ /* 0x000fea00078e020a */
[----:B------:R-:W-:Y:S02]  /*17b70*/  IADD3 R11, R3, c[0x0][0x32c], RZ ;  /* 0x0000cb00030b7a10 */ /* 0x000fe40007ffe0ff */
[----:B------:R-:W-:Y:S02]  /*17b80*/  IMNMX R0, R0, R3, !PT ;  /* 0x0000000300007217 */ /* 0x000fe40007800200 */
[----:B------:R-:W-:Y:S02]  /*17b90*/  IMNMX R2, R2, R11, PT ;  /* 0x0000000b02027217 */ /* 0x000fe40003800200 */
.L_x_1355:
        /* <DEDUP_REMOVED lines=19> */
[----:B------:R-:W-:Y:S02]  /*17cd0*/  ISETP.GE.AND P2, PT, R4, 0x29, PT ;  /* 0x000000290400780c */ /* 0x000fe40003f46270 */
        /* <DEDUP_REMOVED lines=21> */
[----:B------:R-:W-:Y:S04]  /*17e30*/  ISETP.LT.OR P0, PT, R2, 0x1a, P0 ;  /* 0x0000001a0200780c */ /* 0x000fe80000701670 */
[----:B------:R-:W-:Y:S02]  /*17e40*/  FSEL R231, R20, -INF , !P0 ;  /* 0xff80000014e77808 */ /* 0x000fe40004000000 */
[----:B------:R-:W-:Y:S04]  /*17e50*/  ISETP.GT.AND P0, PT, R0, 0x20, !P4 ;  /* 0x000000200000780c */ /* 0x000fe80006704270 */
        /* <DEDUP_REMOVED lines=19> */
.L_x_1465:
        /* <DEDUP_REMOVED lines=20> */
.L_x_1362:
[----:B------:R-:W-:Y:S04]  /*180d0*/  MOV R4, c[0x0][0x32c] ;  /* 0x0000cb0000047a02 */ /* 0x000fe80000000f00 */
[----:B------:R-:W-:Y:S11]  /*180e0*/  ISETP.NE.AND P0, PT, R4, 0x1, PT ;  /* 0x000000010400780c */ /* 0x000ff60003f05270 */
[----:B------:R-:W-:Y:S02]  /*180f0*/  @!UPT UIADD3 URZ, URZ, URZ, URZ ;  /* 0x0000003f3f3ff290 */ /* 0x000fe4000fffe03f */
[----:B------:R-:W-:Y:S05]  /*18100*/  @P0 IMAD.HI.U32 R4, R3, c[0x0][0x330], RZ ;  /* 0x0000cc0003040a27 */ /* 0x000fea00078e00ff */
[----:B------:R-:W-:Y:S02]  /*18110*/  @P0 SHF.R.U32.HI R3, RZ, c[0x0][0x334], R4 ;  /* 0x0000cd00ff030a19 */ /* 0x000fe40000011604 */
.L_x_1363:
[----:B------:R-:W-:Y:S05]  /*18120*/  BSYNC B0 ;  /* 0x0000000000007941 */ /* 0x000fea0003800000 */
.L_x_1361:
[----:B------:R-:W-:Y:S05]  /*18130*/  IMAD R3, R3, c[0x0][0x32c], R10 ;  /* 0x0000cb0003037a24 */ /* 0x000fea00078e020a */
[----:B------:R-:W-:Y:S02]  /*18140*/  IADD3 R4, R3, c[0x0][0x32c], RZ ;  /* 0x0000cb0003047a10 */ /* 0x000fe40007ffe0ff */
[----:B------:R-:W-:Y:S02]  /*18150*/  IMNMX R0, R0, R3, !PT ;  /* 0x0000000300007217 */ /* 0x000fe40007800200 */
[----:B------:R-:W-:Y:S02]  /*18160*/  IMNMX R2, R2, R4, PT ;  /* 0x0000000402027217 */ /* 0x000fe40003800200 */
.L_x_1360:
[----:B------:R-:W-:Y:S04]  /*18170*/  LOP3.LUT P0, RZ, R229, 0x10, RZ, 0xc0, !PT ;  /* 0x00000010e5ff7812 */ /* 0x000fe8000780c0ff */
[----:B------:R-:W-:Y:S04]  /*18180*/  ISETP.GT.AND P0, PT, R0, 0x1, !P0 ;  /* 0x000000010000780c */ /* 0x000fe80004704270 */
[----:B------:R-:W-:Y:S04]  /*18190*/  ISETP.LT.OR P0, PT, R2, 0x2, P0 ;  /* 0x000000020200780c */ /* 0x000fe80000701670 */
[----:B------:R-:W-:Y:S02]  /*181a0*/  FSEL R15, R235, -INF , !P0 ;  /* 0xff800000eb0f7808 */ /* 0x000fe40004000000 */
[----:B------:R-:W-:Y:S04]  /*181b0*/  LOP3.LUT P0, RZ, R229, 0x8, RZ, 0xc0, !PT ;  /* 0x00000008e5ff7812 */ /* 0x000fe8000780c0ff */
[----:B------:R-:W-:Y:S04]  /*181c0*/  ISETP.GT.AND P0, PT, R0, 0x8, !P0 ;  /* 0x000000080000780c */ /* 0x000fe80004704270 */
[----:B------:R-:W-:Y:S04]  /*181d0*/  ISETP.LT.OR P0, PT, R2, 0x9, P0 ;  /* 0x000000090200780c */ /* 0x000fe80000701670 */
[----:B------:R-:W-:Y:S02]  /*181e0*/  FSEL R19, R209, -INF , !P0 ;  /* 0xff800000d1137808 */ /* 0x000fe40004000000 */
[C---:B------:R-:W-:Y:S04]  /*181f0*/  LOP3.LUT P0, RZ, R229.reuse, 0x4, RZ, 0xc0, !PT ;  /* 0x00000004e5ff7812 */ /* 0x040fe8000780c0ff */
[----:B------:R-:W-:Y:S04]  /*18200*/  ISETP.GT.AND P0, PT, R0, 0x9, !P0 ;  /* 0x000000090000780c */ /* 0x000fe80004704270 */
[----:B------:R-:W-:Y:S04]  /*18210*/  ISETP.LT.OR P0, PT, R2, 0xa, P0 ;  /* 0x0000000a0200780c */ /* 0x000fe80000701670 */
[----:B------:R-:W-:Y:S02]  /*18220*/  FSEL R20, R208, -INF , !P0 ;  /* 0xff800000d0147808 */ /* 0x000fe40004000000 */
[C---:B------:R-:W-:Y:S04]  /*18230*/  LOP3.LUT P0, RZ, R229.reuse, 0x2, RZ, 0xc0, !PT ;  /* 0x00000002e5ff7812 */ /* 0x040fe8000780c0ff */
[----:B------:R-:W-:Y:S04]  /*18240*/  ISETP.GT.AND P0, PT, R0, 0x10, !P0 ;  /* 0x000000100000780c */ /* 0x000fe80004704270 */
[----:B------:R-:W-:Y:S04]  /*18250*/  ISETP.LT.OR P0, PT, R2, 0x11, P0 ;  /* 0x000000110200780c */ /* 0x000fe80000701670 */
[----:B------:R-:W-:Y:S02]  /*18260*/  FSEL R201, R198, -INF , !P0 ;  /* 0xff800000c6c97808 */ /* 0x000fe40004000000 */
[----:B------:R-:W-:Y:S04]  /*18270*/  LOP3.LUT P0, RZ, R229, 0x1, RZ, 0xc0, !PT ;  /* 0x00000001e5ff7812 */ /* 0x000fe8000780c0ff */
        /* <DEDUP_REMOVED lines=27> */
.L_x_1466:
        /* <DEDUP_REMOVED lines=20> */
.L_x_1367:
[----:B------:R-:W-:Y:S04]  /*18570*/  MOV R4, c[0x0][0x32c] ;  /* 0x0000cb0000047a02 */ /* 0x000fe80000000f00 */
[----:B------:R-:W-:Y:S11]  /*18580*/  ISETP.NE.AND P0, PT, R4, 0x1, PT ;  /* 0x000000010400780c */ /* 0x000ff60003f05270 */
[----:B------:R-:W-:Y:S02]  /*18590*/  @!UPT UIADD3 URZ, URZ, URZ, URZ ;  /* 0x0000003f3f3ff290 */ /* 0x000fe4000fffe03f */
[----:B------:R-:W-:Y:S05]  /*185a0*/  @P0 IMAD.HI.U32 R4, R3, c[0x0][0x330], RZ ;  /* 0x0000cc0003040a27 */ /* 0x000fea00078e00ff */
[----:B------:R-:W-:Y:S02]  /*185b0*/  @P0 SHF.R.U32.HI R3, RZ, c[0x0][0x334], R4 ;  /* 0x0000cd00ff030a19 */ /* 0x000fe40000011604 */
.L_x_1368:
[----:B------:R-:W-:Y:S05]  /*185c0*/  BSYNC B0 ;  /* 0x0000000000007941 */ /* 0x000fea0003800000 */
.L_x_1366:
[----:B------:R-:W-:Y:S05]  /*185d0*/  IMAD R3, R3, c[0x0][0x32c], R10 ;  /* 0x0000cb0003037a24 */ /* 0x000fea00078e020a */
[----:B------:R-:W-:Y:S02]  /*185e0*/  IADD3 R4, R3, c[0x0][0x32c], RZ ;  /* 0x0000cb0003047a10 */ /* 0x000fe40007ffe0ff */
[----:B------:R-:W-:Y:S02]  /*185f0*/  IMNMX R0, R0, R3, !PT ;  /* 0x0000000300007217 */ /* 0x000fe40007800200 */
[----:B------:R-:W-:Y:S02]  /*18600*/  IMNMX R2, R2, R4, PT ;  /* 0x0000000402027217 */ /* 0x000fe40003800200 */
.L_x_1365:
        /* <DEDUP_REMOVED lines=44> */
.L_x_1467:
[----:B-1----:R-:W-:Y:S01]  /*188d0*/  IADD3 R2, R8, R3, RZ ;  /* 0x0000000308027210 */ /* 0x002fe20007ffe0ff */
[----:B------:R-:W-:Y:S05]  /*188e0*/  IMAD.MOV.U32 R0, RZ, RZ, 0x1 ;  /* 0x00000001ff007424 */ /* 0x000fea00078e00ff */
[----:B------:R-:W-:Y:S01]  /*188f0*/  ISETP.LE.AND P0, PT, R0, c[0x0][0x32c], PT ;  /* 0x0000cb0000007a0c */ /* 0x000fe20003f03270 */
[----:B------:R-:W-:Y:S11]  /*18900*/  IMAD.IADD R0, R9, 0x1, R3 ;  /* 0x0000000109007824 */ /* 0x000ff600078e0203 */
[----:B------:R-:W-:Y:S01]  /*18910*/  @!UPT UIADD3 URZ, URZ, URZ, URZ ;  /* 0x0000003f3f3ff290 */ /* 0x000fe2000fffe03f */
[----:B------:R-:W-:-:S05]  /*18920*/  @!P0 BRA `(.L_x_1370) ;  /* 0x0000018000008947 */ /* 0x000fca0003800000 */
[----:B------:R-:W5:Y:S01]  /*18930*/  LDL R4, [R1+0x8c] ;  /* 0x00008c0001047983 */ /* 0x000f620000100800 */
[----:B------:R-:W-:Y:S01]  /*18940*/  BSSY B0, `(.L_x_1371) ;  /* 0x0000012000007945 */ /* 0x000fe20003800000 */
[----:B-----5:R-:W-:Y:S04]  /*18950*/  IADD3 R3, -R4, R5, R3 ;  /* 0x0000000504037210 */ /* 0x020fe80007ffe103 */
        /* <DEDUP_REMOVED lines=11> */
.L_x_1372:
[----:B------:R-:W-:Y:S04]  /*18a10*/  MOV R4, c[0x0][0x32c] ;  /* 0x0000cb0000047a02 */ /* 0x000fe80000000f00 */
[----:B------:R-:W-:Y:S11]  /*18a20*/  ISETP.NE.AND P0, PT, R4, 0x1, PT ;  /* 0x000000010400780c */ /* 0x000ff60003f05270 */
[----:B------:R-:W-:Y:S02]  /*18a30*/  @!UPT UIADD3 URZ, URZ, URZ, URZ ;  /* 0x0000003f3f3ff290 */ /* 0x000fe4000fffe03f */
[----:B------:R-:W-:Y:S05]  /*18a40*/  @P0 IMAD.HI.U32 R4, R3, c[0x0][0x330], RZ ;  /* 0x0000cc0003040a27 */ /* 0x000fea00078e00ff */
[----:B------:R-:W-:Y:S02]  /*18a50*/  @P0 SHF.R.U32.HI R3, RZ, c[0x0][0x334], R4 ;  /* 0x0000cd00ff030a19 */ /* 0x000fe40000011604 */
.L_x_1373:
[----:B------:R-:W-:Y:S05]  /*18a60*/  BSYNC B0 ;  /* 0x0000000000007941 */ /* 0x000fea0003800000 */
.L_x_1371:
[----:B------:R-:W-:Y:S05]  /*18a70*/  IMAD R10, R3, c[0x0][0x32c], R10 ;  /* 0x0000cb00030a7a24 */ /* 0x000fea00078e020a */
[----:B------:R-:W-:Y:S02]  /*18a80*/  IADD3 R3, R10, c[0x0][0x32c], RZ ;  /* 0x0000cb000a037a10 */ /* 0x000fe40007ffe0ff */
[----:B------:R-:W-:Y:S02]  /*18a90*/  IMNMX R0, R0, R10, !PT ;  /* 0x0000000a00007217 */ /* 0x000fe40007800200 */
[----:B------:R-:W-:Y:S02]  /*18aa0*/  IMNMX R2, R2, R3, PT ;  /* 0x0000000302027217 */ /* 0x000fe40003800200 */
.L_x_1370:
[----:B------:R-:W-:Y:S02]  /*18ab0*/  ISETP.GT.AND P0, PT, R0, RZ, !P1 ;  /* 0x000000ff0000720c */ /* 0x000fe40004f04270 */
[----:B------:R-:W-:Y:S02]  /*18ac0*/  LOP3.LUT P1, RZ, R229, 0x1, RZ, 0xc0, !PT ;  /* 0x00000001e5ff7812 */ /* 0x000fe4000782c0ff */
[----:B------:R-:W-:Y:S02]  /*18ad0*/  ISETP.LT.OR P0, PT, R2, 0x1, P0 ;  /* 0x000000010200780c */ /* 0x000fe40000701670 */
[----:B------:R-:W-:Y:S02]  /*18ae0*/  FMNMX.FTZ R3, R13, R6, !PT ;  /* 0x000000060d037209 */ /* 0x000fe40007810000 */
[----:B------:R-:W-:Y:S02]  /*18af0*/  FSEL R8, R252, -INF , !P0 ;  /* 0xff800000fc087808 */ /* 0x000fe40004000000 */
[----:B------:R-:W-:Y:S02]  /*18b00*/  LOP3.LUT P0, RZ, R229, 0x10, RZ, 0xc0, !PT ;  /* 0x00000010e5ff7812 */ /* 0x000fe4000780c0ff */
[----:B------:R-:W-:Y:S02]  /*18b10*/  FMNMX.FTZ R4, R11, R137, !PT ;  /* 0x000000890b047209 */ /* 0x000fe40007810000 */
[----:B------:R-:W-:Y:S02]  /*18b20*/  ISETP.GT.AND P0, PT, R0, 0x1, !P0 ;  /* 0x000000010000780c */ /* 0x000fe40004704270 */
[----:B--234-:R-:W-:Y:S02]  /*18b30*/  FMNMX.FTZ R7, R21, R3, !PT ;  /* 0x0000000315077209 */ /* 0x01cfe40007810000 */
        /* <DEDUP_REMOVED lines=24> */
[C---:B------:R-:W-:Y:S02]  /*18cc0*/  ISETP.GT.AND P0, PT, R0.reuse, 0x11, !P1 ;  /* 0x000000110000780c */ /* 0x040fe40004f04270 */
[----:B------:R-:W-:Y:S02]  /*18cd0*/  ISETP.GT.AND P1, PT, R0, 0x28, !P2 ;  /* 0x000000280000780c */ /* 0x000fe40005724270 */
[C---:B------:R-:W-:Y:S02]  /*18ce0*/  ISETP.LT.OR P0, PT, R2.reuse, 0x12, P0 ;  /* 0x000000120200780c */ /* 0x040fe40000701670 */
[----:B------:R-:W-:Y:S02]  /*18cf0*/  ISETP.LT.OR P1, PT, R2, 0x29, P1 ;  /* 0x000000290200780c */ /* 0x000fe40000f21670 */
[----:B------:R-:W-:Y:S02]  /*18d00*/  FSEL R210, R210, -INF , !P0 ;  /* 0xff800000d2d27808 */ /* 0x000fe40004000000 */
[----:B------:R-:W-:Y:S02]  /*18d10*/  ISETP.GT.AND P0, PT, R0, 0x18, !P6 ;  /* 0x000000180000780c */ /* 0x000fe40007704270 */
[----:B------:R-:W-:Y:S02]  /*18d20*/  LOP3.LUT P6, RZ, R229, 0x20, RZ, 0xc0, !PT ;  /* 0x00000020e5ff7812 */ /* 0x000fe400078cc0ff */
[----:B------:R-:W-:Y:S02]  /*18d30*/  ISETP.LT.OR P0, PT, R2, 0x19, P0 ;  /* 0x000000190200780c */ /* 0x000fe40000701670 */
[----:B------:R-:W-:Y:S02]  /*18d40*/  FSEL R232, R34, -INF , !P1 ;  /* 0xff80000022e87808 */ /* 0x000fe40004800000 */
        /* <DEDUP_REMOVED lines=50> */
.L_x_1468:
[----:B--2---:R-:W-:Y:S01]  /*19070*/  FMNMX.FTZ R139, R4, R139, !PT ;  /* 0x0000008b048b7209 */ /* 0x004fe20007810000 */
[----:B------:R-:W-:-:S05]  /*19080*/  BRA.DIV ~URZ, `(.L_x_1375) ;  /* 0x000092427f007947 */ /* 0x000fca000b800000 */
[----:B------:R-:W-:Y:S04]  /*19090*/  SHFL.BFLY PT, R2, R140, 0x2, 0x1f ;  /* 0x0c401f008c027f89 */ /* 0x000fe800000e0000 */
[----:B------:R-:W-:Y:S04]  /*190a0*/  SHFL.BFLY PT, R3, R141, 0x2, 0x1f ;  /* 0x0c401f008d037f89 */ /* 0x000fe800000e0000 */
[----:B-1----:R-:W1:Y:S02]  /*190b0*/  SHFL.BFLY PT, R4, R0, 0x2, 0x1f ;  /* 0x0c401f0000047f89 */ /* 0x002e6400000e0000 */
[----:B-1----:R-:W-:Y:S02]  /*190c0*/  FMNMX.FTZ R4, R0, R4, !PT ;  /* 0x0000000400047209 */ /* 0x002fe40007810000 */
[----:B------:R-:W-:Y:S02]  /*190d0*/  FMNMX.FTZ R140, R140, R2, !PT ;  /* 0x000000028c8c7209 */ /* 0x000fe40007810000 */
[----:B------:R-:W1:Y:S01]  /*190e0*/  SHFL.BFLY PT, R2, R139, 0x1, 0x1f ;  /* 0x0c201f008b027f89 */ /* 0x000e6200000e0000 */
[----:B------:R-:W-:Y:S03]  /*190f0*/  FMNMX.FTZ R141, R141, R3, !PT ;  /* 0x000000038d8d7209 */ /* 0x000fe60007810000 */
[----:B------:R-:W2:Y:S04]  /*19100*/  SHFL.BFLY PT, R7, R140, 0x1, 0x1f ;  /* 0x0c201f008c077f89 */ /* 0x000ea800000e0000 */
[----:B------:R-:W3:Y:S04]  /*19110*/  SHFL.BFLY PT, R9, R141, 0x1, 0x1f ;  /* 0x0c201f008d097f89 */ /* 0x000ee800000e0000 */
[----:B------:R4:W4:Y:S01]  /*19120*/  SHFL.BFLY PT, R3, R4, 0x1, 0x1f ;  /* 0x0c201f0004037f89 */ /* 0x00092200000e0000 */
[----:B-1----:R-:W-:Y:S02]  /*19130*/  FMNMX.FTZ R139, R139, R2, !PT ;  /* 0x000000028b8b7209 */ /* 0x002fe40007810000 */
[----:B--2---:R-:W-:Y:S02]  /*19140*/  FMNMX.FTZ R140, R140, R7, !PT ;  /* 0x000000078c8c7209 */ /* 0x004fe40007810000 */
[----:B---3--:R-:W-:Y:S02]  /*19150*/  FMNMX.FTZ R141, R141, R9, !PT ;  /* 0x000000098d8d7209 */ /* 0x008fe40007810000 */
.L_x_1469:
[C---:B------:R-:W-:Y:S01]  /*19160*/  FMUL.FTZ R142, R139.reuse, c[0x0][0x2d0] ;  /* 0x0000b4008b8e7a20 */ /* 0x040fe20000410000 */
[----:B------:R-:W-:Y:S01]  /*19170*/  FSETP.NEU.FTZ.AND P0, PT, R139, -INF , PT ;  /* 0xff8000008b00780b */ /* 0x000fe20003f1d000 */
[C---:B------:R-:W-:Y:S01]  /*19180*/  FMUL.FTZ R200, R140.reuse, c[0x0][0x2d0] ;  /* 0x0000b4008cc87a20 */ /* 0x040fe20000410000 */
[----:B------:R-:W-:Y:S01]  /*19190*/  FSETP.NEU.FTZ.AND P1, PT, R140, -INF , PT ;  /* 0xff8000008c00780b */ /* 0x000fe20003f3d000 */
[----:B------:R-:W-:Y:S01]  /*191a0*/  FMUL.FTZ R143, R141, c[0x0][0x2d0] ;  /* 0x0000b4008d8f7a20 */ /* 0x000fe20000410000 */
[----:B------:R-:W-:Y:S01]  /*191b0*/  FSEL R142, R142, RZ, P0 ;  /* 0x000000ff8e8e7208 */ /* 0x000fe20000000000 */
[----:B------:R-:W-:Y:S01]  /*191c0*/  WARPSYNC 0xffffffff ;  /* 0xffffffff00007948 */ /* 0x000fe20003800000 */
[----:B------:R-:W-:Y:S02]  /*191d0*/  FSEL R200, R200, RZ, P1 ;  /* 0x000000ffc8c87208 */ /* 0x000fe40000800000 */
[----:B----4-:R-:W-:Y:S01]  /*191e0*/  FMNMX.FTZ R7, R3, R4, !PT ;  /* 0x0000000403077209 */ /* 0x010fe20007810000 */
[--C-:B------:R-:W-:Y:S02]  /*191f0*/  FFMA.FTZ R0, R13, c[0x0][0x2d0], -R142.reuse ;  /* 0x0000b4000d007a23 */ /* 0x100fe4000001088e */
[--C-:B------:R-:W-:Y:S02]  /*19200*/  FFMA.FTZ R2, R23, c[0x0][0x2d0], -R142.reuse ;  /* 0x0000b40017027a23 */ /* 0x100fe4000001088e */
[----:B------:R1:W-:Y:S10]  /*19210*/  MUFU.EX2 R241, R0 ;  /* 0x0000000000f17308 */ /* 0x0003f40000000800 */
[----:B------:R2:W-:Y:S01]  /*19220*/  MUFU.EX2 R29, R2 ;  /* 0x00000002001d7308 */ /* 0x0005e20000000800 */
[----:B-1----:R-:W-:Y:S09]  /*19230*/  FFMA.FTZ R0, R21, c[0x0][0x2d0], -R142 ;  /* 0x0000b40015007a23 */ /* 0x002ff2000001088e */
[----:B------:R1:W3:Y:S01]  /*19240*/  MUFU.EX2 R40, R0 ;  /* 0x0000000000287308 */ /* 0x0002e20000000800 */
[--C-:B--2---:R-:W-:Y:S09]  /*19250*/  FFMA.FTZ R2, R20, c[0x0][0x2d0], -R200.reuse ;  /* 0x0000b40014027a23 */ /* 0x104ff200000108c8 */
[----:B------:R-:W-:Y:S01]  /*19260*/  MUFU.EX2 R36, R2 ;  /* 0x0000000200247308 */ /* 0x000fe20000000800 */
[--C-:B-1----:R-:W-:Y:S09]  /*19270*/  FFMA.FTZ R0, R12, c[0x0][0x2d0], -R200.reuse ;  /* 0x0000b4000c007a23 */ /* 0x102ff200000108c8 */
[----:B------:R1:W-:Y:S02]  /*19280*/  MUFU.EX2 R240, R0 ;  /* 0x0000000000f07308 */ /* 0x0003e40000000800 */
[----:B-1----:R-:W-:Y:S01]  /*19290*/  FFMA.FTZ R0, R15, c[0x0][0x2d0], -R200 ;  /* 0x0000b4000f007a23 */ /* 0x002fe200000108c8 */
[----:B---3--:R-:W-:Y:S07]  /*192a0*/  F2FP.BF16.PACK_AB R192, R40, R241 ;  /* 0x000000f128c0723e */ /* 0x008fee00000010ff */
[----:B------:R1:W2:Y:S02]  /*192b0*/  MUFU.EX2 R39, R0 ;  /* 0x0000000000277308 */ /* 0x0002a40000000800 */
[----:B-1----:R-:W-:Y:S01]  /*192c0*/  FFMA.FTZ R0, R24, c[0x0][0x2d0], -R142 ;  /* 0x0000b40018007a23 */ /* 0x002fe2000001088e */
[----:B--2---:R-:W-:Y:S01]  /*192d0*/  F2FP.BF16.PACK_AB R193, R39, R240 ;  /* 0x000000f027c1723e */ /* 0x004fe200000010ff */
[----:B------:R-:W1:Y:S06]  /*192e0*/  LDSM.16.MT88.4 R24, [R217+0x2080] ;  /* 0x00208000d918783b */ /* 0x000e6c0000004200 */
[----:B------:R2:W3:Y:S02]  /*192f0*/  MUFU.EX2 R35, R0 ;  /* 0x0000000000237308 */ /* 0x0004e40000000800 */
[----:B--2---:R-:W-:Y:S01]  /*19300*/  FFMA.FTZ R0, R19, c[0x0][0x2d0], -R200 ;  /* 0x0000b40013007a23 */ /* 0x004fe200000108c8 */
[----:B---3--:R-:W-:Y:S07]  /*19310*/  F2FP.BF16.PACK_AB R194, R35, R29 ;  /* 0x0000001d23c2723e */ /* 0x008fee00000010ff */
[----:B------:R2:W3:Y:S02]  /*19320*/  MUFU.EX2 R28, R0 ;  /* 0x00000000001c7308 */ /* 0x0004e40000000800 */
[----:B--2---:R-:W-:Y:S02]  /*19330*/  FSEL R0, R139, RZ, P0 ;  /* 0x000000ff8b007208 */ /* 0x004fe40000000000 */
[----:B------:R-:W-:Y:S02]  /*19340*/  FSETP.NEU.FTZ.AND P0, PT, R141, -INF , PT ;  /* 0xff8000008d00780b */ /* 0x000fe40003f1d000 */
[----:B---3--:R-:W-:Y:S01]  /*19350*/  F2FP.BF16.PACK_AB R195, R36, R28 ;  /* 0x0000001c24c3723e */ /* 0x008fe200000010ff */
[----:B------:R-:W-:Y:S01]  /*19360*/  FADD.FTZ R0, -R0, R6 ;  /* 0x0000000600007221 */ /* 0x000fe20000010100 */
[----:B------:R-:W-:Y:S03]  /*19370*/  FSEL R143, R143, RZ, P0 ;  /* 0x000000ff8f8f7208 */ /* 0x000fe60000000000 */
[----:B------:R-:W-:Y:S02]  /*19380*/  FMUL.FTZ R0, R0, c[0x0][0x2d0] ;  /* 0x0000b40000007a20 */ /* 0x000fe40000410000 */
[--C-:B------:R-:W-:Y:S02]  /*19390*/  FFMA.FTZ R2, R11, c[0x0][0x2d0], -R143.reuse ;  /* 0x0000b4000b027a23 */ /* 0x100fe4000001088f */
[----:B------:R-:W2:Y:S10]  /*193a0*/  MUFU.EX2 R6, R0 ;  /* 0x0000000000067308 */ /* 0x000eb40000000800 */
[----:B------:R3:W-:Y:S01]  /*193b0*/  MUFU.EX2 R32, R2 ;  /* 0x0000000200207308 */ /* 0x0007e20000000800 */
[C---:B--2---:R-:W-:Y:S02]  /*193c0*/  FMUL.FTZ R20, R6.reuse, R156 ;  /* 0x0000009c06147220 */ /* 0x044fe40000410000 */
[C---:B------:R-:W-:Y:S02]  /*193d0*/  FMUL.FTZ R21, R6.reuse, R157 ;  /* 0x0000009d06157220 */ /* 0x040fe40000410000 */
[C---:B------:R-:W-:Y:S02]  /*193e0*/  FMUL.FTZ R52, R6.reuse, R144 ;  /* 0x0000009006347220 */ /* 0x040fe40000410000 */
[C---:B------:R-:W-:Y:S02]  /*193f0*/  FMUL.FTZ R53, R6.reuse, R145 ;  /* 0x0000009106357220 */ /* 0x040fe40000410000 */
[----:B------:R-:W-:Y:S02]  /*19400*/  FMUL.FTZ R56, R6, R56 ;  /* 0x0000003806387220 */ /* 0x000fe40000410000 */
[--C-:B---3--:R-:W-:Y:S02]  /*19410*/  FFMA.FTZ R2, R14, c[0x0][0x2d0], -R143.reuse ;  /* 0x0000b4000e027a23 */ /* 0x108fe4000001088f */
[C---:B------:R-:W-:Y:S02]  /*19420*/  FMUL.FTZ R57, R6.reuse, R57 ;  /* 0x0000003906397220 */ /* 0x040fe40000410000 */
[----:B------:R-:W2:Y:S01]  /*19430*/  MUFU.EX2 R31, R2 ;  /* 0x00000002001f7308 */ /* 0x000ea20000000800 */
        /* <DEDUP_REMOVED lines=12> */
[----:B--2---:R-:W-:Y:S01]  /*19500*/  F2FP.BF16.PACK_AB R196, R31, R32 ;  /* 0x000000201fc4723e */ /* 0x004fe200000010ff */
[--C-:B------:R-:W-:Y:S02]  /*19510*/  FFMA.FTZ R2, R16, c[0x0][0x2d0], -R143.reuse ;  /* 0x0000b40010027a23 */ /* 0x100fe4000001088f */
[C---:B------:R-:W-:Y:S02]  /*19520*/  FMUL.FTZ R116, R6.reuse, R116 ;  /* 0x0000007406747220 */ /* 0x040fe40000410000 */
[----:B------:R2:W-:Y:S01]  /*19530*/  MUFU.EX2 R33, R2 ;  /* 0x0000000200217308 */ /* 0x0005e20000000800 */
[C---:B------:R-:W-:Y:S02]  /*19540*/  FMUL.FTZ R117, R6.reuse, R117 ;  /* 0x0000007506757220 */ /* 0x040fe40000410000 */
[C---:B------:R-:W-:Y:S02]  /*19550*/  FMUL.FTZ R120, R6.reuse, R120 ;  /* 0x0000007806787220 */ /* 0x040fe40000410000 */
[C---:B------:R-:W-:Y:S02]  /*19560*/  FMUL.FTZ R121, R6.reuse, R121 ;  /* 0x0000007906797220 */ /* 0x040fe40000410000 */
[C---:B------:R-:W-:Y:S02]  /*19570*/  FMUL.FTZ R132, R6.reuse, R132 ;  /* 0x0000008406847220 */ /* 0x040fe40000410000 */
[----:B------:R-:W-:Y:S02]  /*19580*/  FMUL.FTZ R133, R6, R133 ;  /* 0x0000008506857220 */ /* 0x000fe40000410000 */
[--C-:B--2---:R-:W-:Y:S04]  /*19590*/  FFMA.FTZ R2, R18, c[0x0][0x2d0], -R143.reuse ;  /* 0x0000b40012027a23 */ /* 0x104fe8000001088f */
[----:B------:R2:W3:Y:S02]  /*195a0*/  MUFU.EX2 R37, R2 ;  /* 0x0000000200257308 */ /* 0x0004e40000000800 */
[----:B--2---:R-:W-:Y:S02]  /*195b0*/  FSEL R2, R140, RZ, P1 ;  /* 0x000000ff8c027208 */ /* 0x004fe40000800000 */
[----:B---3--:R-:W-:Y:S03]  /*195c0*/  F2FP.BF16.PACK_AB R198, R37, R33 ;  /* 0x0000002125c6723e */ /* 0x008fe600000010ff */
[----:B------:R-:W-:Y:S01]  /*195d0*/  FADD.FTZ R0, -R2, R136 ;  /* 0x0000008802007221 */ /* 0x000fe20000010100 */
[----:B------:R-:W-:Y:S01]  /*195e0*/  FSEL R2, R141, RZ, P0 ;  /* 0x000000ff8d027208 */ /* 0x000fe20000000000 */
[----:B------:R-:W-:Y:S01]  /*195f0*/  FFMA.FTZ R136, R214, c[0x0][0x2d0], -R200 ;  /* 0x0000b400d6887a23 */ /* 0x000fe200000108c8 */
[C---:B------:R-:W-:Y:S01]  /*19600*/  FSETP.NEU.FTZ.AND P0, PT, R7.reuse, -INF , PT ;  /* 0xff8000000700780b */ /* 0x040fe20003f1d000 */
[----:B------:R-:W-:Y:S02]  /*19610*/  FMUL.FTZ R0, R0, c[0x0][0x2d0] ;  /* 0x0000b40000007a20 */ /* 0x000fe40000410000 */
[----:B------:R2:W-:Y:S10]  /*19620*/  MUFU.EX2 R157, R136 ;  /* 0x00000088009d7308 */ /* 0x0005f40000000800 */
[----:B------:R3:W4:Y:S01]  /*19630*/  MUFU.EX2 R3, R0 ;  /* 0x0000000000037308 */ /* 0x0007220000000800 */
[----:B--2---:R-:W-:Y:S02]  /*19640*/  FFMA.FTZ R136, R238, c[0x0][0x2d0], -R143 ;  /* 0x0000b400ee887a23 */ /* 0x004fe4000001088f */
[----:B---3--:R-:W-:Y:S02]  /*19650*/  FADD.FTZ R0, -R2, R137 ;  /* 0x0000008902007221 */ /* 0x008fe40000010100 */
[----:B------:R-:W-:Y:S02]  /*19660*/  FMUL.FTZ R137, R7, c[0x0][0x2d0] ;  /* 0x0000b40007897a20 */ /* 0x000fe40000410000 */
[----:B------:R-:W-:Y:S02]  /*19670*/  FMUL.FTZ R0, R0, c[0x0][0x2d0] ;  /* 0x0000b40000007a20 */ /* 0x000fe40000410000 */
[----:B----4-:R-:W-:Y:S01]  /*19680*/  FMUL.FTZ R11, R3, R167 ;  /* 0x000000a7030b7220 */ /* 0x010fe20000410000 */
[----:B------:R-:W-:Y:S01]  /*19690*/  FSEL R137, R137, RZ, P0 ;  /* 0x000000ff89897208 */ /* 0x000fe20000000000 */
[----:B------:R2:W3:Y:S01]  /*196a0*/  MUFU.EX2 R2, R0 ;  /* 0x0000000000027308 */ /* 0x0004e20000000800 */
[C---:B------:R-:W-:Y:S02]  /*196b0*/  FMUL.FTZ R23, R3.reuse, R159 ;  /* 0x0000009f03177220 */ /* 0x040fe40000410000 */
[C---:B------:R-:W-:Y:S02]  /*196c0*/  FMUL.FTZ R54, R3.reuse, R146 ;  /* 0x0000009203367220 */ /* 0x040fe40000410000 */
[--C-:B------:R-:W-:Y:S02]  /*196d0*/  FFMA.FTZ R4, R10, c[0x0][0x2d0], -R137.reuse ;  /* 0x0000b4000a047a23 */ /* 0x100fe40000010889 */
[C---:B------:R-:W-:Y:S02]  /*196e0*/  FMUL.FTZ R10, R3.reuse, R166 ;  /* 0x000000a6030a7220 */ /* 0x040fe40000410000 */
[C---:B------:R-:W-:Y:S01]  /*196f0*/  FMUL.FTZ R55, R3.reuse, R147 ;  /* 0x0000009303377220 */ /* 0x040fe20000410000 */
[----:B------:R4:W-:Y:S01]  /*19700*/  MUFU.EX2 R30, R4 ;  /* 0x00000004001e7308 */ /* 0x0009e20000000800 */
[----:B------:R-:W-:Y:S01]  /*19710*/  LDSM.16.MT88.4 R144, [R219+0x2080] ;  /* 0x00208000db90783b */ /* 0x000fe20000004200 */
[C---:B------:R-:W-:Y:S02]  /*19720*/  FMUL.FTZ R58, R3.reuse, R58 ;  /* 0x0000003a033a7220 */ /* 0x040fe40000410000 */
[C---:B------:R-:W-:Y:S02]  /*19730*/  FMUL.FTZ R59, R3.reuse, R59 ;  /* 0x0000003b033b7220 */ /* 0x040fe40000410000 */
[C---:B------:R-:W-:Y:S02]  /*19740*/  FMUL.FTZ R70, R3.reuse, R70 ;  /* 0x0000004603467220 */ /* 0x040fe40000410000 */
[C---:B------:R-:W-:Y:S02]  /*19750*/  FMUL.FTZ R71, R3.reuse, R71 ;  /* 0x0000004703477220 */ /* 0x040fe40000410000 */
[C---:B------:R-:W-:Y:S02]  /*19760*/  FMUL.FTZ R74, R3.reuse, R74 ;  /* 0x0000004a034a7220 */ /* 0x040fe40000410000 */
[C---:B------:R-:W-:Y:S02]  /*19770*/  FMUL.FTZ R75, R3.reuse, R75 ;  /* 0x0000004b034b7220 */ /* 0x040fe40000410000 */
[--C-:B--2---:R-:W-:Y:S02]  /*19780*/  FFMA.FTZ R0, R8, c[0x0][0x2d0], -R137.reuse ;  /* 0x0000b40008007a23 */ /* 0x104fe40000010889 */
[----:B------:R-:W-:Y:S02]  /*19790*/  FMUL.FTZ R8, R6, R164 ;  /* 0x000000a406087220 */ /* 0x000fe40000410000 */
[----:B------:R2:W5:Y:S01]  /*197a0*/  MUFU.EX2 R9, R0 ;  /* 0x0000000000097308 */ /* 0x0005620000000800 */
[C---:B---3--:R-:W-:Y:S02]  /*197b0*/  FMUL.FTZ R12, R2.reuse, R168 ;  /* 0x000000a8020c7220 */ /* 0x048fe40000410000 */
[C---:B------:R-:W-:Y:S02]  /*197c0*/  FMUL.FTZ R13, R2.reuse, R169 ;  /* 0x000000a9020d7220 */ /* 0x040fe40000410000 */
[----:B------:R-:W-:Y:S01]  /*197d0*/  FMUL.FTZ R16, R2, R172 ;  /* 0x000000ac02107220 */ /* 0x000fe20000410000 */
[----:B------:R-:W-:Y:S01]  /*197e0*/  MOV R172, R39 ;  /* 0x0000002700ac7202 */ /* 0x000fe20000000f00 */
[--C-:B----4-:R-:W-:Y:S02]  /*197f0*/  FFMA.FTZ R4, R22, c[0x0][0x2d0], -R137.reuse ;  /* 0x0000b40016047a23 */ /* 0x110fe40000010889 */
[C---:B------:R-:W-:Y:S02]  /*19800*/  FMUL.FTZ R22, R3.reuse, R158 ;  /* 0x0000009e03167220 */ /* 0x040fe40000410000 */
[----:B------:R3:W-:Y:S01]  /*19810*/  MUFU.EX2 R38, R4 ;  /* 0x0000000400267308 */ /* 0x0007e20000000800 */
[----:B------:R-:W-:Y:S02]  /*19820*/  FMUL.FTZ R39, R3, R151 ;  /* 0x0000009703277220 */ /* 0x000fe40000410000 */
[C---:B------:R-:W-:Y:S02]  /*19830*/  FMUL.FTZ R44, R2.reuse, R184 ;  /* 0x000000b8022c7220 */ /* 0x040fe40000410000 */
[C---:B------:R-:W-:Y:S02]  /*19840*/  FMUL.FTZ R45, R2.reuse, R185 ;  /* 0x000000b9022d7220 */ /* 0x040fe40000410000 */
[C---:B------:R-:W-:Y:S02]  /*19850*/  FMUL.FTZ R48, R2.reuse, R188 ;  /* 0x000000bc02307220 */ /* 0x040fe40000410000 */
[C---:B------:R-:W-:Y:S02]  /*19860*/  FMUL.FTZ R49, R2.reuse, R189 ;  /* 0x000000bd02317220 */ /* 0x040fe40000410000 */
[----:B------:R-:W-:Y:S02]  /*19870*/  FMUL.FTZ R60, R2, R60 ;  /* 0x0000003c023c7220 */ /* 0x000fe40000410000 */
[--C-:B--2---:R-:W-:Y:S01]  /*19880*/  FFMA.FTZ R0, R17, c[0x0][0x2d0], -R137.reuse ;  /* 0x0000b40011007a23 */ /* 0x104fe20000010889 */
[----:B-----5:R-:W-:Y:S01]  /*19890*/  MOV R164, R9 ;  /* 0x0000000900a47202 */ /* 0x020fe20000000f00 */
[----:B------:R-:W-:Y:S02]  /*198a0*/  FMUL.FTZ R9, R6, R165 ;  /* 0x000000a506097220 */ /* 0x000fe40000410000 */
[----:B------:R2:W4:Y:S01]  /*198b0*/  MUFU.EX2 R34, R0 ;  /* 0x0000000000227308 */ /* 0x0005220000000800 */
[C---:B------:R-:W-:Y:S01]  /*198c0*/  FMUL.FTZ R86, R3.reuse, R86 ;  /* 0x0000005603567220 */ /* 0x040fe20000410000 */
[----:B------:R-:W-:Y:S01]  /*198d0*/  F2FP.BF16.PACK_AB R197, R30, R164 ;  /* 0x000000a41ec5723e */ /* 0x000fe200000010ff */
[----:B------:R-:W-:Y:S02]  /*198e0*/  FMUL.FTZ R87, R3, R87 ;  /* 0x0000005703577220 */ /* 0x000fe40000410000 */
[-C--:B-1----:R-:W-:Y:S05]  /*198f0*/  HMMA.16816.F32.BF16 R8, R192, R24.reuse, R8 ;  /* 0x00000018c008723c */ /* 0x082fea0000041808 */
[----:B---3--:R-:W-:Y:S02]  /*19900*/  FFMA.FTZ R4, R204, c[0x0][0x2d0], -R142 ;  /* 0x0000b400cc047a23 */ /* 0x008fe4000001088e */
[C---:B------:R-:W-:Y:S01]  /*19910*/  FMUL.FTZ R17, R2.reuse, R173 ;  /* 0x000000ad02117220 */ /* 0x040fe20000410000 */
[----:B------:R-:W-:Y:S01]  /*19920*/  MOV R173, R31 ;  /* 0x0000001f00ad7202 */ /* 0x000fe20000000f00 */
[C---:B------:R-:W-:Y:S03]  /*19930*/  FMUL.FTZ R61, R2.reuse, R61 ;  /* 0x0000003d023d7220 */ /* 0x040fe60000410000 */
[C---:B------:R-:W-:Y:S02]  /*19940*/  FMUL.FTZ R64, R2.reuse, R64 ;  /* 0x0000004002407220 */ /* 0x040fe40000410000 */
[C---:B------:R-:W-:Y:S02]  /*19950*/  FMUL.FTZ R65, R2.reuse, R65 ;  /* 0x0000004102417220 */ /* 0x040fe40000410000 */
[C---:B------:R-:W-:Y:S02]  /*19960*/  FMUL.FTZ R76, R2.reuse, R76 ;  /* 0x0000004c024c7220 */ /* 0x040fe40000410000 */
[C---:B------:R-:W-:Y:S01]  /*19970*/  FMUL.FTZ R77, R2.reuse, R77 ;  /* 0x0000004d024d7220 */ /* 0x040fe20000410000 */
[----:B--2---:R-:W-:Y:S01]  /*19980*/  FSEL R0, R7, RZ, P0 ;  /* 0x000000ff07007208 */ /* 0x004fe20000000000 */
[----:B------:R-:W-:Y:S01]  /*19990*/  FMUL.FTZ R80, R2, R80 ;  /* 0x0000005002507220 */ /* 0x000fe20000410000 */
[----:B----4-:R-:W-:Y:S01]  /*199a0*/  F2FP.BF16.PACK_AB R199, R38, R34 ;  /* 0x0000002226c7723e */ /* 0x010fe200000010ff */
[----:B------:R-:W-:Y:S02]  /*199b0*/  FMUL.FTZ R81, R2, R81 ;  /* 0x0000005102517220 */ /* 0x000fe40000410000 */
[----:B------:R-:W-:Y:S02]  /*199c0*/  FADD.FTZ R0, -R0, R138 ;  /* 0x0000008a00007221 */ /* 0x000fe40000010100 */
[----:B------:R1:W-:Y:S01]  /*199d0*/  MUFU.EX2 R138, R4 ;  /* 0x00000004008a7308 */ /* 0x0003e20000000800 */
[C---:B------:R-:W-:Y:S02]  /*199e0*/  FMUL.FTZ R90, R3.reuse, R90 ;  /* 0x0000005a035a7220 */ /* 0x040fe40000410000 */
[----:B------:R-:W-:Y:S02]  /*199f0*/  FMUL.FTZ R0, R0, c[0x0][0x2d0] ;  /* 0x0000b40000007a20 */ /* 0x000fe40000410000 */
        /* <DEDUP_REMOVED lines=8> */
[C---:B------:R-:W-:Y:S02]  /*19a80*/  FMUL.FTZ R106, R3.reuse, R106 ;  /* 0x0000006a036a7220 */ /* 0x040fe40000410000 */
[----:B------:R-:W-:Y:S02]  /*19a90*/  FMUL.FTZ R107, R3, R107 ;  /* 0x0000006b036b7220 */ /* 0x000fe40000410000 */
[C---:B------:R-:W-:Y:S02]  /*19aa0*/  FMUL.FTZ R108, R2.reuse, R108 ;  /* 0x0000006c026c7220 */ /* 0x040fe40000410000 */
[----:B-1----:R-:W-:Y:S02]  /*19ab0*/  FFMA.FTZ R4, R203, c[0x0][0x2d0], -R142 ;  /* 0x0000b400cb047a23 */ /* 0x002fe4000001088e */
[C---:B------:R-:W-:Y:S02]  /*19ac0*/  FMUL.FTZ R109, R2.reuse, R109 ;  /* 0x0000006d026d7220 */ /* 0x040fe40000410000 */
[C---:B------:R-:W-:Y:S02]  /*19ad0*/  FMUL.FTZ R112, R2.reuse, R112 ;  /* 0x0000007002707220 */ /* 0x040fe40000410000 */
[----:B------:R-:W-:Y:S02]  /*19ae0*/  FMUL.FTZ R113, R2, R113 ;  /* 0x0000007102717220 */ /* 0x000fe40000410000 */
[C---:B------:R-:W-:Y:S02]  /*19af0*/  FMUL.FTZ R118, R3.reuse, R118 ;  /* 0x0000007603767220 */ /* 0x040fe40000410000 */
[C---:B--2---:R-:W-:Y:S01]  /*19b00*/  FMUL.FTZ R15, R0.reuse, R171 ;  /* 0x000000ab000f7220 */ /* 0x044fe20000410000 */
[----:B------:R-:W-:Y:S01]  /*19b10*/  MOV R171, R40 ;  /* 0x0000002800ab7202 */ /* 0x000fe20000000f00 */
[C---:B------:R-:W-:Y:S01]  /*19b20*/  FMUL.FTZ R14, R0.reuse, R170 ;  /* 0x000000aa000e7220 */ /* 0x040fe20000410000 */
[----:B------:R-:W1:Y:S01]  /*19b30*/  LDSM.16.MT88.4 R40, [R218+0x2080] ;  /* 0x00208000da28783b */ /* 0x000e620000004200 */
[C---:B------:R-:W-:Y:S02]  /*19b40*/  FMUL.FTZ R46, R0.reuse, R186 ;  /* 0x000000ba002e7220 */ /* 0x040fe40000410000 */
[C---:B------:R-:W-:Y:S02]  /*19b50*/  FMUL.FTZ R47, R0.reuse, R187 ;  /* 0x000000bb002f7220 */ /* 0x040fe40000410000 */
[C---:B------:R-:W-:Y:S01]  /*19b60*/  FMUL.FTZ R51, R0.reuse, R191 ;  /* 0x000000bf00337220 */ /* 0x040fe20000410000 */
[C---:B------:R-:W-:Y:S02]  /*19b70*/  HMMA.16816.F32.BF16 R12, R196.reuse, R24, R12 ;  /* 0x00000018c40c723c */ /* 0x040fe4000004180c */
[----:B------:R-:W2:Y:S02]  /*19b80*/  LDL.LU R191, [R1+0xac] ;  /* 0x0000ac0001bf7983 */ /* 0x000ea40000300800 */
[C---:B------:R-:W-:Y:S01]  /*19b90*/  FMUL.FTZ R18, R0.reuse, R174 ;  /* 0x000000ae00127220 */ /* 0x040fe20000410000 */
[----:B------:R-:W-:Y:S01]  /*19ba0*/  MOV R174, R33 ;  /* 0x0000002100ae7202 */ /* 0x000fe20000000f00 */
[----:B------:R-:W-:Y:S01]  /*19bb0*/  FMUL.FTZ R19, R0, R175 ;  /* 0x000000af00137220 */ /* 0x000fe20000410000 */
[----:B------:R-:W-:Y:S01]  /*19bc0*/  LDSM.16.MT88.4 R184, [R218+0x3080] ;  /* 0x00308000dab8783b */ /* 0x000fe20000004200 */
[----:B------:R-:W-:Y:S01]  /*19bd0*/  FMUL.FTZ R24, R6, R160 ;  /* 0x000000a006187220 */ /* 0x000fe20000410000 */
[----:B------:R-:W-:Y:S03]  /*19be0*/  MOV R160, R32 ;  /* 0x0000002000a07202 */ /* 0x000fe60000000f00 */
[----:B------:R-:W-:Y:S01]  /*19bf0*/  FMUL.FTZ R32, R2, R180 ;  /* 0x000000b402207220 */ /* 0x000fe20000410000 */
[-C--:B------:R-:W-:Y:S01]  /*19c00*/  HMMA.16816.F32.BF16 R16, R196, R26.reuse, R16 ;  /* 0x0000001ac410723c */ /* 0x080fe20000041810 */
[----:B------:R3:W-:Y:S02]  /*19c10*/  MUFU.EX2 R180, R4 ;  /* 0x0000000400b47308 */ /* 0x0007e40000000800 */
[C---:B------:R-:W-:Y:S01]  /*19c20*/  FMUL.FTZ R119, R3.reuse, R119 ;  /* 0x0000007703777220 */ /* 0x040fe20000410000 */
[----:B------:R-:W-:Y:S01]  /*19c30*/  MOV R175, R34 ;  /* 0x0000002200af7202 */ /* 0x000fe20000000f00 */
[C---:B------:R-:W-:Y:S02]  /*19c40*/  FMUL.FTZ R122, R3.reuse, R122 ;  /* 0x0000007a037a7220 */ /* 0x040fe40000410000 */
[C---:B------:R-:W-:Y:S01]  /*19c50*/  FMUL.FTZ R123, R3.reuse, R123 ;  /* 0x0000007b037b7220 */ /* 0x040fe20000410000 */
[C---:B------:R-:W-:Y:S04]  /*19c60*/  HMMA.16816.F32.BF16 R20, R192.reuse, R26, R20 ;  /* 0x0000001ac014723c */ /* 0x040fe80000041814 */
[----:B------:R-:W-:Y:S01]  /*19c70*/  FMUL.FTZ R25, R6, R161 ;  /* 0x000000a106197220 */ /* 0x000fe20000410000 */
[----:B------:R-:W-:Y:S01]  /*19c80*/  MOV R161, R30 ;  /* 0x0000001e00a17202 */ /* 0x000fe20000000f00 */
[----:B------:R-:W-:Y:S01]  /*19c90*/  FMUL.FTZ R30, R0, R178 ;  /* 0x000000b2001e7220 */ /* 0x000fe20000410000 */
[----:B------:R-:W-:Y:S01]  /*19ca0*/  MOV R178, R37 ;  /* 0x0000002500b27202 */ /* 0x000fe20000000f00 */
[C---:B------:R-:W-:Y:S01]  /*19cb0*/  FMUL.FTZ R26, R3.reuse, R162 ;  /* 0x000000a2031a7220 */ /* 0x040fe20000410000 */
[----:B------:R-:W-:Y:S03]  /*19cc0*/  MOV R162, R29 ;  /* 0x0000001d00a27202 */ /* 0x000fe60000000f00 */
[C---:B------:R-:W-:Y:S01]  /*19cd0*/  FMUL.FTZ R27, R3.reuse, R163 ;  /* 0x000000a3031b7220 */ /* 0x040fe20000410000 */
[----:B------:R-:W-:Y:S01]  /*19ce0*/  MOV R163, R28 ;  /* 0x0000001c00a37202 */ /* 0x000fe20000000f00 */
[----:B------:R-:W-:Y:S01]  /*19cf0*/  FMUL.FTZ R37, R6, R149 ;  /* 0x0000009506257220 */ /* 0x000fe20000410000 */
[----:B------:R-:W-:Y:S01]  /*19d00*/  MOV R238, R178 ;  /* 0x000000b200ee7202 */ /* 0x000fe20000000f00 */
[----:B------:R-:W-:Y:S01]  /*19d10*/  FMUL.FTZ R29, R2, R177 ;  /* 0x000000b1021d7220 */ /* 0x000fe20000410000 */
[----:B------:R-:W-:Y:S01]  /*19d20*/  MOV R177, R36 ;  /* 0x0000002400b17202 */ /* 0x000fe20000000f00 */
[----:B------:R-:W-:Y:S01]  /*19d30*/  FMUL.FTZ R36, R6, R148 ;  /* 0x0000009406247220 */ /* 0x000fe20000410000 */
[-C--:B-1----:R-:W-:Y:S03]  /*19d40*/  HMMA.16816.F32.BF16 R24, R192, R40.reuse, R24 ;  /* 0x00000028c018723c */ /* 0x082fe60000041818 */
[----:B------:R-:W-:Y:S01]  /*19d50*/  FMUL.FTZ R31, R0, R179 ;  /* 0x000000b3001f7220 */ /* 0x000fe20000410000 */
[----:B------:R-:W-:Y:S01]  /*19d60*/  MOV R179, R38 ;  /* 0x0000002600b37202 */ /* 0x000fe20000000f00 */
[----:B------:R-:W-:Y:S02]  /*19d70*/  FMUL.FTZ R38, R3, R150 ;  /* 0x0000009603267220 */ /* 0x000fe40000410000 */
[----:B------:R-:W1:Y:S01]  /*19d80*/  LDSM.16.MT88.4 R148, [R220+0x2080] ;  /* 0x00208000dc94783b */ /* 0x000e620000004200 */
[C---:B------:R-:W-:Y:S01]  /*19d90*/  FMUL.FTZ R28, R2.reuse, R176 ;  /* 0x000000b0021c7220 */ /* 0x040fe20000410000 */
[----:B------:R-:W-:Y:S03]  /*19da0*/  MOV R176, R35 ;  /* 0x0000002300b07202 */ /* 0x000fe60000000f00 */
[--C-:B---3--:R-:W-:Y:S02]  /*19db0*/  FFMA.FTZ R4, R201, c[0x0][0x2d0], -R200.reuse ;  /* 0x0000b400c9047a23 */ /* 0x108fe400000108c8 */
[C---:B------:R-:W-:Y:S01]  /*19dc0*/  FMUL.FTZ R134, R3.reuse, R134 ;  /* 0x0000008603867220 */ /* 0x040fe20000410000 */
[C---:B------:R-:W-:Y:S01]  /*19dd0*/  HMMA.16816.F32.BF16 R28, R196.reuse, R40, R28 ;  /* 0x00000028c41c723c */ /* 0x040fe2000004181c */
[----:B------:R3:W-:Y:S03]  /*19de0*/  MUFU.EX2 R170, R4 ;  /* 0x0000000400aa7308 */ /* 0x0007e60000000800 */
[----:B------:R-:W-:Y:S01]  /*19df0*/  FMUL.FTZ R33, R2, R181 ;  /* 0x000000b502217220 */ /* 0x000fe20000410000 */
[----:B------:R-:W-:Y:S01]  /*19e00*/  MOV R181, R162 ;  /* 0x000000a200b57202 */ /* 0x000fe20000000f00 */
[C---:B------:R-:W-:Y:S01]  /*19e10*/  FMUL.FTZ R34, R0.reuse, R182 ;  /* 0x000000b600227220 */ /* 0x040fe20000410000 */
[----:B------:R-:W-:Y:S01]  /*19e20*/  MOV R162, R171 ;  /* 0x000000ab00a27202 */ /* 0x000fe20000000f00 */
[----:B------:R-:W-:Y:S01]  /*19e30*/  FMUL.FTZ R35, R0, R183 ;  /* 0x000000b700237220 */ /* 0x000fe20000410000 */
[----:B------:R-:W-:Y:S03]  /*19e40*/  MOV R182, R161 ;  /* 0x000000a100b67202 */ /* 0x000fe60000000f00 */
[C---:B------:R-:W-:Y:S01]  /*19e50*/  FMUL.FTZ R40, R6.reuse, R152 ;  /* 0x0000009806287220 */ /* 0x040fe20000410000 */
[----:B------:R-:W-:Y:S01]  /*19e60*/  MOV R161, R164 ;  /* 0x000000a400a17202 */ /* 0x000fe20000000f00 */
[----:B------:R-:W4:Y:S01]  /*19e70*/  LDL.LU R152, [R1+0x94] ;  /* 0x0000940001987983 */ /* 0x000f220000300800 */
[-C--:B------:R-:W-:Y:S03]  /*19e80*/  HMMA.16816.F32.BF16 R32, R196, R42.reuse, R32 ;  /* 0x0000002ac420723c */ /* 0x080fe60000041820 */
[----:B------:R-:W-:Y:S01]  /*19e90*/  FMUL.FTZ R41, R6, R153 ;  /* 0x0000009906297220 */ /* 0x000fe20000410000 */
[----:B------:R-:W-:Y:S01]  /*19ea0*/  MOV R189, R162 ;  /* 0x000000a200bd7202 */ /* 0x000fe20000000f00 */
[----:B------:R-:W5:Y:S01]  /*19eb0*/  LDL.LU R153, [R1+0x90] ;  /* 0x0000900001997983 */ /* 0x000f620000300800 */
[C---:B------:R-:W-:Y:S01]  /*19ec0*/  FMUL.FTZ R135, R3.reuse, R135 ;  /* 0x0000008703877220 */ /* 0x040fe20000410000 */
[----:B------:R-:W-:Y:S01]  /*19ed0*/  MOV R183, R173 ;  /* 0x000000ad00b77202 */ /* 0x000fe20000000f00 */
[C---:B------:R-:W-:Y:S04]  /*19ee0*/  HMMA.16816.F32.BF16 R36, R192.reuse, R42, R36 ;  /* 0x0000002ac024723c */ /* 0x040fe80000041824 */
[----:B---3--:R-:W-:Y:S02]  /*19ef0*/  FFMA.FTZ R4, R202, c[0x0][0x2d0], -R200 ;  /* 0x0000b400ca047a23 */ /* 0x008fe400000108c8 */
[C---:B------:R-:W-:Y:S01]  /*19f00*/  FMUL.FTZ R50, R0.reuse, R190 ;  /* 0x000000be00327220 */ /* 0x040fe20000410000 */
[----:B------:R-:W-:Y:S01]  /*19f10*/  MOV R190, R161 ;  /* 0x000000a100be7202 */ /* 0x000fe20000000f00 */
[C---:B------:R-:W-:Y:S01]  /*19f20*/  FMUL.FTZ R42, R3.reuse, R154 ;  /* 0x0000009a032a7220 */ /* 0x040fe20000410000 */
[----:B------:R3:W-:Y:S03]  /*19f30*/  MUFU.EX2 R165, R4 ;  /* 0x0000000400a57308 */ /* 0x0007e60000000800 */
[----:B------:R-:W-:Y:S02]  /*19f40*/  FMUL.FTZ R43, R3, R155 ;  /* 0x0000009b032b7220 */ /* 0x000fe40000410000 */
[C---:B------:R-:W-:Y:S02]  /*19f50*/  FMUL.FTZ R62, R0.reuse, R62 ;  /* 0x0000003e003e7220 */ /* 0x040fe40000410000 */
[C---:B------:R-:W-:Y:S02]  /*19f60*/  FMUL.FTZ R63, R0.reuse, R63 ;  /* 0x0000003f003f7220 */ /* 0x040fe40000410000 */
[C---:B------:R-:W-:Y:S01]  /*19f70*/  FMUL.FTZ R66, R0.reuse, R66 ;  /* 0x0000004200427220 */ /* 0x040fe20000410000 */
[-C--:B-1----:R-:W-:Y:S01]  /*19f80*/  HMMA.16816.F32.BF16 R40, R192, R148.reuse, R40 ;  /* 0x00000094c028723c */ /* 0x082fe20000041828 */
[----:B------:R-:W-:Y:S02]  /*19f90*/  MUFU.EX2 R202, R136 ;  /* 0x0000008800ca7308 */ /* 0x000fe40000000800 */
[C---:B------:R-:W-:Y:S02]  /*19fa0*/  FMUL.FTZ R67, R0.reuse, R67 ;  /* 0x0000004300437220 */ /* 0x040fe40000410000 */
[C---:B------:R-:W-:Y:S02]  /*19fb0*/  FMUL.FTZ R78, R0.reuse, R78 ;  /* 0x0000004e004e7220 */ /* 0x040fe40000410000 */
[C---:B------:R-:W-:Y:S01]  /*19fc0*/  FMUL.FTZ R79, R0.reuse, R79 ;  /* 0x0000004f004f7220 */ /* 0x040fe20000410000 */
[C---:B------:R-:W-:Y:S04]  /*19fd0*/  HMMA.16816.F32.BF16 R44, R196.reuse, R148, R44 ;  /* 0x00000094c42c723c */ /* 0x040fe8000004182c */
[----:B------:R-:W-:Y:S02]  /*19fe0*/  FMUL.FTZ R82, R0, R82 ;  /* 0x0000005200527220 */ /* 0x000fe40000410000 */
[--C-:B---3--:R-:W-:Y:S02]  /*19ff0*/  FFMA.FTZ R4, R212, c[0x0][0x2d0], -R142.reuse ;  /* 0x0000b400d4047a23 */ /* 0x108fe4000001088e */
[-C--:B------:R-:W-:Y:S02]  /*1a000*/  HMMA.16816.F32.BF16 R48, R196, R150.reuse, R48 ;  /* 0x00000096c430723c */ /* 0x080fe40000041830 */
[----:B------:R1:W3:Y:S02]  /*1a010*/  MUFU.EX2 R156, R4 ;  /* 0x00000004009c7308 */ /* 0x0002e40000000800 */
[C---:B------:R-:W-:Y:S02]  /*1a020*/  FMUL.FTZ R83, R0.reuse, R83 ;  /* 0x0000005300537220 */ /* 0x040fe40000410000 */
[C---:B------:R-:W-:Y:S02]  /*1a030*/  FMUL.FTZ R94, R0.reuse, R94 ;  /* 0x0000005e005e7220 */ /* 0x040fe40000410000 */
[C---:B------:R-:W-:Y:S01]  /*1a040*/  HMMA.16816.F32.BF16 R52, R192.reuse, R150, R52 ;  /* 0x00000096c034723c */ /* 0x040fe20000041834 */
[----:B------:R-:W-:Y:S03]  /*1a050*/  LDSM.16.MT88.4 R148, [R217+0x2880] ;  /* 0x00288000d994783b */ /* 0x000fe60000004200 */
[C---:B------:R-:W-:Y:S02]  /*1a060*/  FMUL.FTZ R95, R0.reuse, R95 ;  /* 0x0000005f005f7220 */ /* 0x040fe40000410000 */
[C---:B------:R-:W-:Y:S02]  /*1a070*/  FMUL.FTZ R98, R0.reuse, R98 ;  /* 0x0000006200627220 */ /* 0x040fe40000410000 */
[-C--:B------:R-:W-:Y:S04]  /*1a080*/  HMMA.16816.F32.BF16 R56, R192, R144.reuse, R56 ;  /* 0x00000090c038723c */ /* 0x080fe80000041838 */
[C---:B------:R-:W-:Y:S02]  /*1a090*/  FMUL.FTZ R99, R0.reuse, R99 ;  /* 0x0000006300637220 */ /* 0x040fe40000410000 */
[C---:B------:R-:W-:Y:S02]  /*1a0a0*/  FMUL.FTZ R110, R0.reuse, R110 ;  /* 0x0000006e006e7220 */ /* 0x040fe40000410000 */
        /* <DEDUP_REMOVED lines=8> */
[----:B------:R-:W1:Y:S03]  /*1a130*/  LDSM.16.MT88.4 R144, [R217+0x3880] ;  /* 0x00388000d990783b */ /* 0x000e660000004200 */
[--C-:B------:R-:W-:Y:S02]  /*1a140*/  FFMA.FTZ R169, R249, c[0x0][0x2d0], -R142.reuse ;  /* 0x0000b400f9a97a23 */ /* 0x100fe4000001088e */
[--C-:B------:R-:W-:Y:S02]  /*1a150*/  FFMA.FTZ R168, R248, c[0x0][0x2d0], -R142.reuse ;  /* 0x0000b400f8a87a23 */ /* 0x100fe4000001088e */
[--C-:B------:R-:W-:Y:S01]  /*1a160*/  FFMA.FTZ R167, R250, c[0x0][0x2d0], -R142.reuse ;  /* 0x0000b400faa77a23 */ /* 0x100fe2000001088e */
[----:B------:R-:W-:Y:S01]  /*1a170*/  MOV R250, R157 ;  /* 0x0000009d00fa7202 */ /* 0x000fe20000000f00 */
[----:B------:R-:W-:Y:S02]  /*1a180*/  MUFU.EX2 R204, R169 ;  /* 0x000000a900cc7308 */ /* 0x000fe40000000800 */
[----:B------:R-:W-:Y:S01]  /*1a190*/  FFMA.FTZ R142, R246, c[0x0][0x2d0], -R142 ;  /* 0x0000b400f68e7a23 */ /* 0x000fe2000001088e */
[----:B---3--:R-:W-:Y:S01]  /*1a1a0*/  MOV R246, R156 ;  /* 0x0000009c00f67202 */ /* 0x008fe20000000f00 */
[--C-:B------:R-:W-:Y:S01]  /*1a1b0*/  FFMA.FTZ R164, R243, c[0x0][0x2d0], -R200.reuse ;  /* 0x0000b400f3a47a23 */ /* 0x100fe200000108c8 */
[----:B------:R-:W-:Y:S01]  /*1a1c0*/  MOV R243, R170 ;  /* 0x000000aa00f37202 */ /* 0x000fe20000000f00 */
[--C-:B------:R-:W-:Y:S01]  /*1a1d0*/  FFMA.FTZ R170, R235, c[0x0][0x2d0], -R137.reuse ;  /* 0x0000b400ebaa7a23 */ /* 0x100fe20000010889 */
[----:B------:R-:W-:Y:S01]  /*1a1e0*/  MOV R235, R175 ;  /* 0x000000af00eb7202 */ /* 0x000fe20000000f00 */
[--C-:B-1----:R-:W-:Y:S02]  /*1a1f0*/  FFMA.FTZ R4, R213, c[0x0][0x2d0], -R200.reuse ;  /* 0x0000b400d5047a23 */ /* 0x102fe400000108c8 */
[----:B------:R-:W-:Y:S01]  /*1a200*/  FFMA.FTZ R171, R234, c[0x0][0x2d0], -R137 ;  /* 0x0000b400eaab7a23 */ /* 0x000fe20000010889 */
[----:B------:R-:W-:Y:S01]  /*1a210*/  MOV R234, R174 ;  /* 0x000000ae00ea7202 */ /* 0x000fe20000000f00 */
[----:B------:R1:W3:Y:S01]  /*1a220*/  MUFU.EX2 R159, R4 ;  /* 0x00000004009f7308 */ /* 0x0002e20000000800 */
[C---:B------:R-:W-:Y:S02]  /*1a230*/  FMUL.FTZ R124, R2.reuse, R124 ;  /* 0x0000007c027c7220 */ /* 0x040fe40000410000 */
[----:B------:R-:W-:Y:S02]  /*1a240*/  FMUL.FTZ R125, R2, R125 ;  /* 0x0000007d027d7220 */ /* 0x000fe40000410000 */
[C---:B------:R-:W-:Y:S02]  /*1a250*/  FMUL.FTZ R126, R0.reuse, R126 ;  /* 0x0000007e007e7220 */ /* 0x040fe40000410000 */
[----:B------:R-:W-:Y:S02]  /*1a260*/  FMUL.FTZ R127, R0, R127 ;  /* 0x0000007f007f7220 */ /* 0x000fe40000410000 */
[C---:B------:R-:W-:Y:S02]  /*1a270*/  FMUL.FTZ R128, R2.reuse, R128 ;  /* 0x0000008002807220 */ /* 0x040fe40000410000 */
[----:B------:R-:W-:Y:S02]  /*1a280*/  FMUL.FTZ R129, R2, R129 ;  /* 0x0000008102817220 */ /* 0x000fe40000410000 */
[C---:B------:R-:W-:Y:S02]  /*1a290*/  FMUL.FTZ R130, R0.reuse, R130 ;  /* 0x0000008200827220 */ /* 0x040fe40000410000 */
[----:B------:R-:W-:Y:S01]  /*1a2a0*/  FMUL.FTZ R131, R0, R131 ;  /* 0x0000008300837220 */ /* 0x000fe20000410000 */
[-C--:B------:R-:W-:Y:S03]  /*1a2b0*/  HMMA.16816.F32.BF16 R72, R192, R144.reuse, R72 ;  /* 0x00000090c048723c */ /* 0x080fe60000041848 */
[--C-:B-1----:R-:W-:Y:S01]  /*1a2c0*/  FFMA.FTZ R4, R209, c[0x0][0x2d0], -R143.reuse ;  /* 0x0000b400d1047a23 */ /* 0x102fe2000001088f */
[----:B---3--:R-:W-:Y:S01]  /*1a2d0*/  MOV R248, R159 ;  /* 0x0000009f00f87202 */ /* 0x008fe20000000f00 */
[----:B------:R-:W-:Y:S03]  /*1a2e0*/  MUFU.EX2 R209, R167 ;  /* 0x000000a700d17308 */ /* 0x000fe60000000800 */
[C---:B------:R-:W-:Y:S08]  /*1a2f0*/  HMMA.16816.F32.BF16 R76, R196.reuse, R144, R76 ;  /* 0x00000090c44c723c */ /* 0x040ff0000004184c */
[-C--:B------:R-:W-:Y:S01]  /*1a300*/  HMMA.16816.F32.BF16 R80, R196, R146.reuse, R80 ;  /* 0x00000092c450723c */ /* 0x080fe20000041850 */
[----:B------:R1:W-:Y:S07]  /*1a310*/  MUFU.EX2 R247, R4 ;  /* 0x0000000400f77308 */ /* 0x0003ee0000000800 */
[C---:B------:R-:W-:Y:S01]  /*1a320*/  HMMA.16816.F32.BF16 R84, R192.reuse, R146, R84 ;  /* 0x00000092c054723c */ /* 0x040fe20000041854 */
[----:B------:R-:W3:Y:S03]  /*1a330*/  LDSM.16.MT88.4 R144, [R218+0x3880] ;  /* 0x00388000da90783b */ /* 0x000ee60000004200 */
[--C-:B-1----:R-:W-:Y:S02]  /*1a340*/  FFMA.FTZ R4, R208, c[0x0][0x2d0], -R143.reuse ;  /* 0x0000b400d0047a23 */ /* 0x102fe4000001088f */
[----:B------:R-:W-:Y:S10]  /*1a350*/  MUFU.EX2 R208, R164 ;  /* 0x000000a400d07308 */ /* 0x000ff40000000800 */
[----:B------:R1:W-:Y:S01]  /*1a360*/  MUFU.EX2 R251, R4 ;  /* 0x0000000400fb7308 */ /* 0x0003e20000000800 */
[-C--:B---3--:R-:W-:Y:S08]  /*1a370*/  HMMA.16816.F32.BF16 R88, R192, R144.reuse, R88 ;  /* 0x00000090c058723c */ /* 0x088ff00000041858 */
[C---:B------:R-:W-:Y:S04]  /*1a380*/  HMMA.16816.F32.BF16 R92, R196.reuse, R144, R92 ;  /* 0x00000090c45c723c */ /* 0x040fe8000004185c */
[--C-:B-1----:R-:W-:Y:S04]  /*1a390*/  FFMA.FTZ R4, R207, c[0x0][0x2d0], -R143.reuse ;  /* 0x0000b400cf047a23 */ /* 0x102fe8000001088f */
[-C--:B------:R-:W-:Y:S01]  /*1a3a0*/  HMMA.16816.F32.BF16 R96, R196, R146.reuse, R96 ;  /* 0x00000092c460723c */ /* 0x080fe20000041860 */
[----:B------:R1:W-:Y:S07]  /*1a3b0*/  MUFU.EX2 R252, R4 ;  /* 0x0000000400fc7308 */ /* 0x0003ee0000000800 */
[C---:B------:R-:W-:Y:S01]  /*1a3c0*/  HMMA.16816.F32.BF16 R100, R192.reuse, R146, R100 ;  /* 0x00000092c064723c */ /* 0x040fe20000041864 */
[----:B------:R-:W3:Y:S03]  /*1a3d0*/  LDSM.16.MT88.4 R144, [R220+0x3880] ;  /* 0x00388000dc90783b */ /* 0x000ee60000004200 */
[----:B-1----:R-:W-:Y:S02]  /*1a3e0*/  FFMA.FTZ R4, R206, c[0x0][0x2d0], -R143 ;  /* 0x0000b400ce047a23 */ /* 0x002fe4000001088f */
[----:B------:R-:W-:Y:S10]  /*1a3f0*/  MUFU.EX2 R206, R168 ;  /* 0x000000a800ce7308 */ /* 0x000ff40000000800 */
[----:B------:R1:W1:Y:S01]  /*1a400*/  MUFU.EX2 R166, R4 ;  /* 0x0000000400a67308 */ /* 0x0002620000000800 */
[-C--:B---3--:R-:W-:Y:S08]  /*1a410*/  HMMA.16816.F32.BF16 R104, R192, R144.reuse, R104 ;  /* 0x00000090c068723c */ /* 0x088ff00000041868 */
[C---:B------:R-:W-:Y:S04]  /*1a420*/  HMMA.16816.F32.BF16 R108, R196.reuse, R144, R108 ;  /* 0x00000090c46c723c */ /* 0x040fe8000004186c */
[----:B-1----:R-:W-:Y:S01]  /*1a430*/  FFMA.FTZ R4, R205, c[0x0][0x2d0], -R137 ;  /* 0x0000b400cd047a23 */ /* 0x002fe20000010889 */
[----:B------:R-:W-:Y:S01]  /*1a440*/  MOV R249, R166 ;  /* 0x000000a600f97202 */ /* 0x000fe20000000f00 */
[--C-:B------:R-:W-:Y:S01]  /*1a450*/  FFMA.FTZ R166, R245, c[0x0][0x2d0], -R200.reuse ;  /* 0x0000b400f5a67a23 */ /* 0x100fe200000108c8 */
[----:B------:R-:W-:Y:S01]  /*1a460*/  MOV R245, R165 ;  /* 0x000000a500f57202 */ /* 0x000fe20000000f00 */
[-C--:B------:R-:W-:Y:S01]  /*1a470*/  HMMA.16816.F32.BF16 R112, R196, R146.reuse, R112 ;  /* 0x00000092c470723c */ /* 0x080fe20000041870 */
[----:B------:R1:W-:Y:S03]  /*1a480*/  MUFU.EX2 R231, R4 ;  /* 0x0000000400e77308 */ /* 0x0003e60000000800 */
[--C-:B------:R-:W-:Y:S01]  /*1a490*/  FFMA.FTZ R165, R244, c[0x0][0x2d0], -R200.reuse ;  /* 0x0000b400f4a57a23 */ /* 0x100fe200000108c8 */
[----:B------:R-:W-:Y:S01]  /*1a4a0*/  MOV R244, R180 ;  /* 0x000000b400f47202 */ /* 0x000fe20000000f00 */
[----:B------:R-:W-:Y:S01]  /*1a4b0*/  FFMA.FTZ R200, R242, c[0x0][0x2d0], -R200 ;  /* 0x0000b400f2c87a23 */ /* 0x000fe200000108c8 */
[----:B------:R-:W-:Y:S01]  /*1a4c0*/  MOV R242, R138 ;  /* 0x0000008a00f27202 */ /* 0x000fe20000000f00 */
[C---:B------:R-:W-:Y:S01]  /*1a4d0*/  HMMA.16816.F32.BF16 R116, R192.reuse, R146, R116 ;  /* 0x00000092c074723c */ /* 0x040fe20000041874 */
[----:B------:R-:W3:Y:S02]  /*1a4e0*/  LDSM.16.MT88.4 R144, [R219+0x3880] ;  /* 0x00388000db90783b */ /* 0x000ee40000004200 */
[----:B------:R-:W-:Y:S01]  /*1a4f0*/  MUFU.EX2 R203, R166 ;  /* 0x000000a600cb7308 */ /* 0x000fe20000000800 */
[----:B------:R-:W-:Y:S01]  /*1a500*/  F2FP.BF16.PACK_AB R154, R249, R252 ;  /* 0x000000fcf99a723e */ /* 0x000fe200000010ff */
[----:B------:R-:W-:Y:S01]  /*1a510*/  FFMA.FTZ R138, R239, c[0x0][0x2d0], -R143 ;  /* 0x0000b400ef8a7a23 */ /* 0x000fe2000001088f */
[----:B------:R-:W-:Y:S02]  /*1a520*/  MOV R180, R163 ;  /* 0x000000a300b47202 */ /* 0x000fe40000000f00 */
[----:B------:R-:W-:Y:S01]  /*1a530*/  MOV R163, R172 ;  /* 0x000000ac00a37202 */ /* 0x000fe20000000f00 */
[--C-:B------:R-:W-:Y:S03]  /*1a540*/  FFMA.FTZ R172, R232, c[0x0][0x2d0], -R137.reuse ;  /* 0x0000b400e8ac7a23 */ /* 0x100fe60000010889 */
[----:B------:R-:W-:Y:S01]  /*1a550*/  MOV R188, R163 ;  /* 0x000000a300bc7202 */ /* 0x000fe20000000f00 */
[----:B------:R-:W-:Y:S01]  /*1a560*/  MUFU.EX2 R205, R165 ;  /* 0x000000a500cd7308 */ /* 0x000fe20000000800 */
[----:B------:R-:W-:Y:S01]  /*1a570*/  MOV R239, R179 ;  /* 0x000000b300ef7202 */ /* 0x000fe20000000f00 */
[----:B-1----:R-:W-:Y:S08]  /*1a580*/  FFMA.FTZ R4, R210, c[0x0][0x2d0], -R137 ;  /* 0x0000b400d2047a23 */ /* 0x002ff00000010889 */
[----:B------:R1:W1:Y:S01]  /*1a590*/  MUFU.EX2 R214, R4 ;  /* 0x0000000400d67308 */ /* 0x0002620000000800 */
[----:B-----5:R-:W-:Y:S02]  /*1a5a0*/  FFMA.FTZ R173, R6, R153, R241 ;  /* 0x0000009906ad7223 */ /* 0x020fe400000100f1 */
[----:B----4-:R-:W-:Y:S01]  /*1a5b0*/  FFMA.FTZ R6, R3, R152, R240 ;  /* 0x0000009803067223 */ /* 0x010fe200000100f0 */
[----:B------:R-:W-:Y:S01]  /*1a5c0*/  F2FP.BF16.PACK_AB R152, R251, R247 ;  /* 0x000000f7fb98723e */ /* 0x000fe200000010ff */
[----:B------:R-:W4:Y:S05]  /*1a5d0*/  LDL.LU R3, [R1+0xa8] ;  /* 0x0000a80001037983 */ /* 0x000f2a0000300800 */
[----:B------:R-:W-:Y:S01]  /*1a5e0*/  MUFU.EX2 R210, R200 ;  /* 0x000000c800d27308 */ /* 0x000fe20000000800 */
[-C--:B---3--:R-:W-:Y:S09]  /*1a5f0*/  HMMA.16816.F32.BF16 R120, R192, R144.reuse, R120 ;  /* 0x00000090c078723c */ /* 0x088ff20000041878 */
[----:B------:R-:W3:Y:S03]  /*1a600*/  MUFU.EX2 R200, R138 ;  /* 0x0000008a00c87308 */ /* 0x000ee60000000800 */
[----:B-1----:R-:W-:Y:S01]  /*1a610*/  FFMA.FTZ R4, R211, c[0x0][0x2d0], -R137 ;  /* 0x0000b400d3047a23 */ /* 0x002fe20000010889 */
[----:B------:R-:W-:Y:S01]  /*1a620*/  F2FP.BF16.PACK_AB R153, R214, R231 ;  /* 0x000000e7d699723e */ /* 0x000fe200000010ff */
[C---:B------:R-:W-:Y:S05]  /*1a630*/  HMMA.16816.F32.BF16 R124, R196.reuse, R144, R124 ;  /* 0x00000090c47c723c */ /* 0x040fea000004187c */
[----:B------:R1:W-:Y:S02]  /*1a640*/  MUFU.EX2 R213, R4 ;  /* 0x0000000400d57308 */ /* 0x0003e40000000800 */
[----:B------:R-:W-:Y:S01]  /*1a650*/  F2FP.BF16.PACK_AB R144, R244, R242 ;  /* 0x000000f2f490723e */ /* 0x000fe200000010ff */
[-C--:B------:R-:W-:Y:S04]  /*1a660*/  HMMA.16816.F32.BF16 R128, R196, R146.reuse, R128 ;  /* 0x00000092c480723c */ /* 0x080fe80000041880 */
[----:B------:R-:W-:Y:S03]  /*1a670*/  F2FP.BF16.PACK_AB R145, R245, R243 ;  /* 0x000000f3f591723e */ /* 0x000fe600000010ff */
[----:B------:R-:W5:Y:S01]  /*1a680*/  MUFU.EX2 R211, R142 ;  /* 0x0000008e00d37308 */ /* 0x000f620000000800 */
[----:B------:R-:W-:Y:S01]  /*1a690*/  MOV R199, R160 ;  /* 0x000000a000c77202 */ /* 0x000fe20000000f00 */
[----:B------:R-:W-:Y:S01]  /*1a6a0*/  HMMA.16816.F32.BF16 R132, R192, R146, R132 ;  /* 0x00000092c084723c */ /* 0x000fe20000041884 */
[----:B------:R-:W-:Y:S03]  /*1a6b0*/  LDSM.16.MT88.4 R160, [R220+0x2880] ;  /* 0x00288000dca0783b */ /* 0x000fe60000004200 */
[----:B---3--:R-:W-:Y:S01]  /*1a6c0*/  F2FP.BF16.PACK_AB R196, R202, R200 ;  /* 0x000000c8cac4723e */ /* 0x008fe200000010ff */
[----:B--2---:R-:W-:Y:S02]  /*1a6d0*/  FFMA.FTZ R2, R2, R191, R199 ;  /* 0x000000bf02027223 */ /* 0x004fe400000100c7 */
[----:B------:R-:W-:Y:S01]  /*1a6e0*/  F2FP.BF16.PACK_AB R147, R248, R250 ;  /* 0x000000faf893723e */ /* 0x000fe200000010ff */
[----:B------:R-:W-:Y:S01]  /*1a6f0*/  MUFU.EX2 R142, R171 ;  /* 0x000000ab008e7308 */ /* 0x000fe20000000800 */
[----:B------:R-:W-:Y:S03]  /*1a700*/  F2FP.BF16.PACK_AB R192, R206, R204 ;  /* 0x000000cccec0723e */ /* 0x000fe600000010ff */
[--C-:B-1----:R-:W-:Y:S01]  /*1a710*/  FFMA.FTZ R4, R215, c[0x0][0x2d0], -R137.reuse ;  /* 0x0000b400d7047a23 */ /* 0x102fe20000010889 */
[----:B------:R-:W-:Y:S01]  /*1a720*/  MOV R215, R158 ;  /* 0x0000009e00d77202 */ /* 0x000fe20000000f00 */
[----:B------:R-:W-:Y:S01]  /*1a730*/  FFMA.FTZ R137, R233, c[0x0][0x2d0], -R137 ;  /* 0x0000b400e9897a23 */ /* 0x000fe20000010889 */
[----:B------:R-:W1:Y:S01]  /*1a740*/  LDSM.16.MT88.4 R156, [R218+0x2880] ;  /* 0x00288000da9c783b */ /* 0x000e620000004200 */
[----:B------:R-:W-:Y:S02]  /*1a750*/  F2FP.BF16.PACK_AB R193, R205, R203 ;  /* 0x000000cbcdc1723e */ /* 0x000fe400000010ff */
[----:B------:R-:W2:Y:S01]  /*1a760*/  MUFU.EX2 R212, R4 ;  /* 0x0000000400d47308 */ /* 0x000ea20000000800 */
[----:B------:R-:W-:Y:S02]  /*1a770*/  F2FP.BF16.PACK_AB R146, R215, R246 ;  /* 0x000000f6d792723e */ /* 0x000fe400000010ff */
[----:B------:R-:W-:Y:S02]  /*1a780*/  F2FP.BF16.PACK_AB R195, R210, R208 ;  /* 0x000000d0d2c3723e */ /* 0x000fe400000010ff */
[----:B-----5:R-:W-:Y:S03]  /*1a790*/  F2FP.BF16.PACK_AB R194, R211, R209 ;  /* 0x000000d1d3c2723e */ /* 0x020fe600000010ff */
[-C--:B------:R-:W-:Y:S02]  /*1a7a0*/  HMMA.16816.F32.BF16 R8, R144, R148.reuse, R8 ;  /* 0x000000949008723c */ /* 0x080fe40000041808 */
[----:B------:R-:W-:Y:S10]  /*1a7b0*/  MUFU.EX2 R138, R172 ;  /* 0x000000ac008a7308 */ /* 0x000ff40000000800 */
[----:B------:R-:W3:Y:S01]  /*1a7c0*/  MUFU.EX2 R137, R137 ;  /* 0x0000008900897308 */ /* 0x000ee20000000800 */
[----:B--2---:R-:W-:Y:S01]  /*1a7d0*/  F2FP.BF16.PACK_AB R155, R212, R213 ;  /* 0x000000d5d49b723e */ /* 0x004fe200000010ff */
[--C-:B------:R-:W-:Y:S01]  /*1a7e0*/  FFMA.FTZ R4, R237, c[0x0][0x2d0], -R143.reuse ;  /* 0x0000b400ed047a23 */ /* 0x100fe2000001088f */
[----:B------:R-:W-:Y:S01]  /*1a7f0*/  MOV R237, R177 ;  /* 0x000000b100ed7202 */ /* 0x000fe20000000f00 */
[----:B------:R-:W-:Y:S01]  /*1a800*/  FFMA.FTZ R143, R236, c[0x0][0x2d0], -R143 ;  /* 0x0000b400ec8f7a23 */ /* 0x000fe2000001088f */
[----:B------:R-:W-:Y:S05]  /*1a810*/  MOV R236, R176 ;  /* 0x000000b000ec7202 */ /* 0x000fea0000000f00 */
[----:B------:R-:W-:Y:S01]  /*1a820*/  MUFU.EX2 R207, R4 ;  /* 0x0000000400cf7308 */ /* 0x000fe20000000800 */
[C---:B------:R-:W-:Y:S08]  /*1a830*/  HMMA.16816.F32.BF16 R12, R152.reuse, R148, R12 ;  /* 0x00000094980c723c */ /* 0x040ff0000004180c */
[-C--:B------:R-:W-:Y:S01]  /*1a840*/  HMMA.16816.F32.BF16 R16, R152, R150.reuse, R16 ;  /* 0x000000969810723c */ /* 0x080fe20000041810 */
[----:B------:R-:W2:Y:S03]  /*1a850*/  MUFU.EX2 R201, R143 ;  /* 0x0000008f00c97308 */ /* 0x000ea60000000800 */
[----:B---3--:R-:W-:Y:S04]  /*1a860*/  F2FP.BF16.PACK_AB R199, R137, R138 ;  /* 0x0000008a89c7723e */ /* 0x008fe800000010ff */
[C---:B------:R-:W-:Y:S01]  /*1a870*/  HMMA.16816.F32.BF16 R20, R144.reuse, R150, R20 ;  /* 0x000000969014723c */ /* 0x040fe20000041814 */
[----:B------:R-:W3:Y:S02]  /*1a880*/  LDSM.16.MT88.4 R148, [R219+0x2880] ;  /* 0x00288000db94783b */ /* 0x000ee40000004200 */
[----:B------:R-:W5:Y:S05]  /*1a890*/  MUFU.EX2 R143, R170 ;  /* 0x000000aa008f7308 */ /* 0x000f6a0000000800 */
[-C--:B-1----:R-:W-:Y:S08]  /*1a8a0*/  HMMA.16816.F32.BF16 R24, R144, R156.reuse, R24 ;  /* 0x0000009c9018723c */ /* 0x082ff00000041818 */
[C---:B------:R-:W-:Y:S04]  /*1a8b0*/  HMMA.16816.F32.BF16 R28, R152.reuse, R156, R28 ;  /* 0x0000009c981c723c */ /* 0x040fe8000004181c */
[----:B--2---:R-:W-:Y:S04]  /*1a8c0*/  F2FP.BF16.PACK_AB R198, R201, R207 ;  /* 0x000000cfc9c6723e */ /* 0x004fe800000010ff */
[-C--:B------:R-:W-:Y:S04]  /*1a8d0*/  HMMA.16816.F32.BF16 R32, R152, R158.reuse, R32 ;  /* 0x0000009e9820723c */ /* 0x080fe80000041820 */
[----:B-----5:R-:W-:Y:S04]  /*1a8e0*/  F2FP.BF16.PACK_AB R197, R142, R143 ;  /* 0x0000008f8ec5723e */ /* 0x020fe800000010ff */
        /* <DEDUP_REMOVED lines=20> */
[C---:B------:R-:W-:Y:S08]  /*1aa30*/  HMMA.16816.F32.BF16 R100, R144.reuse, R162, R100 ;  /* 0x000000a29064723c */ /* 0x040ff00000041864 */
[-C--:B---3--:R-:W-:Y:S08]  /*1aa40*/  HMMA.16816.F32.BF16 R104, R144, R148.reuse, R104 ;  /* 0x000000949068723c */ /* 0x088ff00000041868 */
[C---:B------:R-:W-:Y:S08]  /*1aa50*/  HMMA.16816.F32.BF16 R108, R152.reuse, R148, R108 ;  /* 0x00000094986c723c */ /* 0x040ff0000004186c */
[-C--:B------:R-:W-:Y:S08]  /*1aa60*/  HMMA.16816.F32.BF16 R112, R152, R150.reuse, R112 ;  /* 0x000000969870723c */ /* 0x080ff00000041870 */
[C---:B------:R-:W-:Y:S01]  /*1aa70*/  HMMA.16816.F32.BF16 R116, R144.reuse, R150, R116 ;  /* 0x000000969074723c */ /* 0x040fe20000041874 */
[----:B------:R-:W2:Y:S07]  /*1aa80*/  LDSM.16.MT88.4 R148, [R217+0x3080] ;  /* 0x00308000d994783b */ /* 0x000eae0000004200 */
[-C--:B-1----:R-:W-:Y:S04]  /*1aa90*/  HMMA.16816.F32.BF16 R120, R144, R156.reuse, R120 ;  /* 0x0000009c9078723c */ /* 0x082fe80000041878 */
[----:B----4-:R-:W-:Y:S02]  /*1aaa0*/  FFMA.FTZ R4, R0, R3, R190 ;  /* 0x0000000300047223 */ /* 0x010fe400000100be */
[----:B------:R-:W-:Y:S02]  /*1aab0*/  FADD.FTZ R3, R189, R173 ;  /* 0x000000adbd037221 */ /* 0x000fe40000010000 */
[C---:B------:R-:W-:Y:S04]  /*1aac0*/  HMMA.16816.F32.BF16 R124, R152.reuse, R156, R124 ;  /* 0x0000009c987c723c */ /* 0x040fe8000004187c */
[----:B------:R-:W-:Y:S02]  /*1aad0*/  FADD.FTZ R0, R188, R6 ;  /* 0x00000006bc007221 */ /* 0x000fe40000010000 */
[----:B------:R-:W-:Y:S02]  /*1aae0*/  FADD.FTZ R6, R183, R2 ;  /* 0x00000002b7067221 */ /* 0x000fe40000010000 */
[-C--:B------:R-:W-:Y:S04]  /*1aaf0*/  HMMA.16816.F32.BF16 R128, R152, R158.reuse, R128 ;  /* 0x0000009e9880723c */ /* 0x080fe80000041880 */
[----:B------:R-:W-:Y:S02]  /*1ab00*/  FADD.FTZ R136, R182, R4 ;  /* 0x00000004b6887221 */ /* 0x000fe40000010000 */
[----:B------:R-:W-:Y:S02]  /*1ab10*/  FADD.FTZ R2, R181, R3 ;  /* 0x00000003b5027221 */ /* 0x000fe40000010000 */
[----:B------:R-:W-:Y:S01]  /*1ab20*/  HMMA.16816.F32.BF16 R132, R144, R158, R132 ;  /* 0x0000009e9084723c */ /* 0x000fe20000041884 */
[----:B------:R-:W1:Y:S03]  /*1ab30*/  LDSM.16.MT88.4 R144, [R220+0x3080] ;  /* 0x00308000dc90783b */ /* 0x000e660000004200 */
[----:B------:R-:W-:Y:S02]  /*1ab40*/  FADD.FTZ R0, R180, R0 ;  /* 0x00000000b4007221 */ /* 0x000fe40000010000 */
[----:B------:R-:W-:Y:S02]  /*1ab50*/  FADD.FTZ R2, R236, R2 ;  /* 0x00000002ec027221 */ /* 0x000fe40000010000 */
[----:B------:R-:W-:Y:S01]  /*1ab60*/  FADD.FTZ R4, R234, R6 ;  /* 0x00000006ea047221 */ /* 0x000fe20000010000 */
[-C--:B--2---:R-:W-:Y:S01]  /*1ab70*/  HMMA.16816.F32.BF16 R164, R192, R148.reuse, R8 ;  /* 0x00000094c0a4723c */ /* 0x084fe20000041808 */
[----:B------:R-:W2:Y:S04]  /*1ab80*/  LDSM.16.MT88.4 R8, [R219+0x3080] ;  /* 0x00308000db08783b */ /* 0x000ea80000004200 */
[----:B------:R-:W-:Y:S02]  /*1ab90*/  FADD.FTZ R6, R242, R2 ;  /* 0x00000002f2067221 */ /* 0x000fe40000010000 */
[----:B------:R-:W-:Y:S01]  /*1aba0*/  FADD.FTZ R0, R237, R0 ;  /* 0x00000000ed007221 */ /* 0x000fe20000010000 */
[C---:B------:R-:W-:Y:S01]  /*1abb0*/  HMMA.16816.F32.BF16 R168, R196.reuse, R148, R12 ;  /* 0x00000094c4a8723c */ /* 0x040fe2000004180c */
[----:B------:R-:W3:Y:S03]  /*1abc0*/  LDSM.16.MT88.4 R12, [R217+0x4880] ;  /* 0x00488000d90c783b */ /* 0x000ee60000004200 */
[----:B------:R-:W-:Y:S01]  /*1abd0*/  FADD.FTZ R3, R235, R136 ;  /* 0x00000088eb037221 */ /* 0x000fe20000010000 */
[----:B------:R-:W-:Y:S03]  /*1abe0*/  MOV R136, R140 ;  /* 0x0000008c00887202 */ /* 0x000fe60000000f00 */
[-C--:B------:R-:W-:Y:S01]  /*1abf0*/  HMMA.16816.F32.BF16 R172, R196, R150.reuse, R16 ;  /* 0x00000096c4ac723c */ /* 0x080fe20000041810 */
[----:B------:R-:W4:Y:S07]  /*1ac00*/  LDSM.16.MT88.4 R16, [R218+0x4880] ;  /* 0x00488000da10783b */ /* 0x000f2e0000004200 */
[C---:B------:R-:W-:Y:S01]  /*1ac10*/  HMMA.16816.F32.BF16 R156, R192.reuse, R150, R20 ;  /* 0x00000096c09c723c */ /* 0x040fe20000041814 */
[----:B------:R-:W5:Y:S07]  /*1ac20*/  LDSM.16.MT88.4 R20, [R220+0x4880] ;  /* 0x00488000dc14783b */ /* 0x000f6e0000004200 */
[-C--:B------:R-:W-:Y:S01]  /*1ac30*/  HMMA.16816.F32.BF16 R160, R192, R184.reuse, R24 ;  /* 0x000000b8c0a0723c */ /* 0x080fe20000041818 */
[----:B------:R-:W2:Y:S07]  /*1ac40*/  LDSM.16.MT88.4 R24, [R219+0x4880] ;  /* 0x00488000db18783b */ /* 0x000eae0000004200 */
[C---:B------:R-:W-:Y:S08]  /*1ac50*/  HMMA.16816.F32.BF16 R176, R196.reuse, R184, R28 ;  /* 0x000000b8c4b0723c */ /* 0x040ff0000004181c */
[-C--:B------:R-:W-:Y:S08]  /*1ac60*/  HMMA.16816.F32.BF16 R180, R196, R186.reuse, R32 ;  /* 0x000000bac4b4723c */ /* 0x080ff00000041820 */
[C---:B------:R-:W-:Y:S08]  /*1ac70*/  HMMA.16816.F32.BF16 R148, R192.reuse, R186, R36 ;  /* 0x000000bac094723c */ /* 0x040ff00000041824 */
[-C--:B-1----:R-:W-:Y:S08]  /*1ac80*/  HMMA.16816.F32.BF16 R152, R192, R144.reuse, R40 ;  /* 0x00000090c098723c */ /* 0x082ff00000041828 */
        /* <DEDUP_REMOVED lines=9> */
[C---:B------:R-:W-:Y:S01]  /*1ad20*/  HMMA.16816.F32.BF16 R68, R192.reuse, R10, R68 ;  /* 0x0000000ac044723c */ /* 0x040fe20000041844 */
[----:B------:R-:W2:Y:S03]  /*1ad30*/  LDL R10, [R1+0xb4] ;  /* 0x0000b400010a7983 */ /* 0x000ea60000100800 */
        /* <DEDUP_REMOVED lines=26> */
[-C--:B-----5:R-:W-:Y:S04]  /*1aee0*/  HMMA.16816.F32.BF16 R104, R192, R20.reuse, R104 ;  /* 0x00000014c068723c */ /* 0x0a0fe80000041868 */
[----:B------:R-:W-:Y:S02]  /*1aef0*/  FADD.FTZ R3, R211, R3 ;  /* 0x00000003d3037221 */ /* 0x000fe40000010000 */
[----:B------:R-:W-:Y:S02]  /*1af00*/  FADD.FTZ R6, R212, R0 ;  /* 0x00000000d4067221 */ /* 0x000fe40000010000 */
[C---:B------:R-:W-:Y:S01]  /*1af10*/  HMMA.16816.F32.BF16 R108, R196.reuse, R20, R108 ;  /* 0x00000014c46c723c */ /* 0x040fe2000004186c */
[----:B------:R1:W-:Y:S03]  /*1af20*/  STL [R1+0x90], R3 ;  /* 0x0000900301007387 */ /* 0x0003e60000100800 */
        /* <DEDUP_REMOVED lines=10> */
[----:B-1----:R-:W-:Y:S02]  /*1afd0*/  FADD.FTZ R3, R201, R4 ;  /* 0x00000004c9037221 */ /* 0x002fe40000010000 */
[C---:B------:R-:W-:Y:S01]  /*1afe0*/  HMMA.16816.F32.BF16 R124, R196.reuse, R24, R124 ;  /* 0x00000018c47c723c */ /* 0x040fe2000004187c */
[----:B------:R1:W-:Y:S03]  /*1aff0*/  STL [R1+0x94], R6 ;  /* 0x0000940601007387 */ /* 0x0003e60000100800 */
[----:B------:R-:W-:Y:S01]  /*1b000*/  FADD.FTZ R2, R138, R0 ;  /* 0x000000008a027221 */ /* 0x000fe20000010000 */
[----:B------:R3:W-:Y:S01]  /*1b010*/  STL [R1+0xac], R3 ;  /* 0x0000ac0301007387 */ /* 0x0007e20000100800 */
[C---:B------:R-:W-:Y:S02]  /*1b020*/  IADD3 R0, R230.reuse, -0x1, RZ ;  /* 0xffffffffe6007810 */ /* 0x040fe40007ffe0ff */
[-C--:B------:R-:W-:Y:S04]  /*1b030*/  HMMA.16816.F32.BF16 R128, R196, R26.reuse, R128 ;  /* 0x0000001ac480723c */ /* 0x080fe80000041880 */
[----:B------:R-:W-:Y:S01]  /*1b040*/  MOV R138, R7 ;  /* 0x00000007008a7202 */ /* 0x000fe20000000f00 */
[----:B------:R-:W-:Y:S01]  /*1b050*/  FADD.FTZ R2, R137, R2 ;  /* 0x0000000289027221 */ /* 0x000fe20000010000 */
[----:B------:R-:W-:Y:S02]  /*1b060*/  MOV R137, R141 ;  /* 0x0000008d00897202 */ /* 0x000fe40000000f00 */
[----:B------:R-:W-:Y:S02]  /*1b070*/  HMMA.16816.F32.BF16 R132, R192, R26, R132 ;  /* 0x0000001ac084723c */ /* 0x000fe40000041884 */
[----:B------:R3:W-:Y:S02]  /*1b080*/  STL [R1+0xa8], R2 ;  /* 0x0000a80201007387 */ /* 0x0007e40000100800 */
[----:B-1----:R-:W-:Y:S02]  /*1b090*/  MOV R6, R139 ;  /* 0x0000008b00067202 */ /* 0x002fe40000000f00 */
[----:B--2---:R-:W-:Y:S02]  /*1b0a0*/  ISETP.GT.AND P0, PT, R230, R10, PT ;  /* 0x0000000ae600720c */ /* 0x004fe40003f04270 */
[----:B------:R-:W-:Y:S11]  /*1b0b0*/  MOV R230, R0 ;  /* 0x0000000000e67202 */ /* 0x000ff60000000f00 */
[----:B---3--:R-:W-:-:S05]  /*1b0c0*/  @P0 BRA `(.L_x_1376) ;  /* 0xffffaf6000000947 */ /* 0x008fca000383ffff */
.L_x_1348:
[----:B------:R-:W-:Y:S05]  /*1b0d0*/  BRA.DIV ~URZ, `(.L_x_1377) ;  /* 0x000074027f007947 */ /* 0x000fea000b800000 */
[----:B------:R-:W2:Y:S04]  /*1b0e0*/  LDL R0, [R1+0x90] ;  /* 0x0000900001007983 */ /* 0x000ea80000100800 */
[----:B--2---:R2:W3:Y:S02]  /*1b0f0*/  SHFL.BFLY PT, R6, R0, 0x2, 0x1f ;  /* 0x0c401f0000067f89 */ /* 0x0044e400000e0000 */
.L_x_1470:
[----:B--2---:R-:W2:Y:S02]  /*1b100*/  LDL.LU R0, [R1+0x90] ;  /* 0x0000900001007983 */ /* 0x004ea40000300800 */
[----:B--23--:R-:W-:Y:S01]  /*1b110*/  FADD.FTZ R6, R6, R0 ;  /* 0x0000000006067221 */ /* 0x00cfe20000010000 */
[----:B------:R-:W-:Y:S05]  /*1b120*/  BRA.DIV ~URZ, `(.L_x_1378) ;  /* 0x000074127f007947 */ /* 0x000fea000b800000 */
[----:B------:R-:W2:Y:S04]  /*1b130*/  LDL.LU R2, [R1+0x94] ;  /* 0x0000940001027983 */ /* 0x000ea80000300800 */
[----:B------:R-:W3:Y:S04]  /*1b140*/  LDL.LU R0, [R1+0xac] ;  /* 0x0000ac0001007983 */ /* 0x000ee80000300800 */
[----:B------:R-:W4:Y:S04]  /*1b150*/  LDL.LU R4, [R1+0xa8] ;  /* 0x0000a80001047983 */ /* 0x000f280000300800 */
[----:B--2---:R-:W2:Y:S04]  /*1b160*/  SHFL.BFLY PT, R5, R2, 0x2, 0x1f ;  /* 0x0c401f0002057f89 */ /* 0x004ea800000e0000 */
[----:B---3--:R-:W3:Y:S04]  /*1b170*/  SHFL.BFLY PT, R8, R0, 0x2, 0x1f ;  /* 0x0c401f0000087f89 */ /* 0x008ee800000e0000 */
[----:B----4-:R-:W4:Y:S01]  /*1b180*/  SHFL.BFLY PT, R10, R4, 0x2, 0x1f ;  /* 0x0c401f00040a7f89 */ /* 0x010f2200000e0000 */
[----:B--2---:R-:W-:-:S02]  /*1b190*/  FADD.FTZ R5, R5, R2 ;  /* 0x0000000205057221 */ /* 0x004fc40000010000 */
[----:B---3--:R-:W-:-:S03]  /*1b1a0*/  FADD.FTZ R8, R8, R0 ;  /* 0x0000000008087221 */ /* 0x008fc60000010000 */
[----:B------:R-:W2:Y:S01]  /*1b1b0*/  SHFL.BFLY PT, R2, R5, 0x1, 0x1f ;  /* 0x0c201f0005027f89 */ /* 0x000ea200000e0000 */
[----:B----4-:R-:W-:-:S03]  /*1b1c0*/  FADD.FTZ R10, R10, R4 ;  /* 0x000000040a0a7221 */ /* 0x010fc60000010000 */
[----:B------:R-:W3:Y:S04]  /*1b1d0*/  SHFL.BFLY PT, R0, R6, 0x1, 0x1f ;  /* 0x0c201f0006007f89 */ /* 0x000ee800000e0000 */
[----:B-1----:R-:W1:Y:S04]  /*1b1e0*/  SHFL.BFLY PT, R3, R8, 0x1, 0x1f ;  /* 0x0c201f0008037f89 */ /* 0x002e6800000e0000 */
[----:B------:R4:W4:Y:S01]  /*1b1f0*/  SHFL.BFLY PT, R51, R10, 0x1, 0x1f ;  /* 0x0c201f000a337f89 */ /* 0x00092200000e0000 */
[----:B--2---:R-:W-:Y:S02]  /*1b200*/  FADD.FTZ R5, R5, R2 ;  /* 0x0000000205057221 */ /* 0x004fe40000010000 */
[----:B---3--:R-:W-:-:S02]  /*1b210*/  FADD.FTZ R6, R6, R0 ;  /* 0x0000000006067221 */ /* 0x008fc40000010000 */
[----:B-1----:R-:W-:-:S03]  /*1b220*/  FADD.FTZ R8, R8, R3 ;  /* 0x0000000308087221 */ /* 0x002fc60000010000 */
.L_x_1471:
[----:B------:R-:W-:Y:S01]  /*1b230*/  FSETP.NE.FTZ.AND P2, PT, R6, RZ, PT ;  /* 0x000000ff0600720b */ /* 0x000fe20003f55000 */
[----:B------:R-:W-:Y:S01]  /*1b240*/  CS2R R2, SRZ ;  /* 0x0000000000027805 */ /* 0x000fe2000001ff00 */
[----:B------:R-:W-:Y:S01]  /*1b250*/  FSETP.NE.FTZ.AND P1, PT, R5, RZ, PT ;  /* 0x000000ff0500720b */ /* 0x000fe20003f35000 */
[----:B----4-:R-:W-:Y:S01]  /*1b260*/  FADD.FTZ R10, R51, R10 ;  /* 0x0000000a330a7221 */ /* 0x010fe20000010000 */
[----:B------:R-:W-:Y:S02]  /*1b270*/  FSETP.NE.FTZ.AND P0, PT, R8, RZ, PT ;  /* 0x000000ff0800720b */ /* 0x000fe40003f15000 */
[----:B------:R-:W-:Y:S02]  /*1b280*/  MOV R0, RZ ;  /* 0x000000ff00007202 */ /* 0x000fe40000000f00 */
[----:B------:R-:W-:-:S05]  /*1b290*/  FSETP.NE.FTZ.AND P3, PT, R10, RZ, PT ;  /* 0x000000ff0a00720b */ /* 0x000fca0003f75000 */
[----:B------:R-:W1:Y:S04]  /*1b2a0*/  @P2 MUFU.RCP R0, R6 ;  /* 0x0000000600002308 */ /* 0x000e680000001000 */
[----:B------:R-:W-:-:S04]  /*1b2b0*/  @P0 MOV R13, 0x3f317218 ;  /* 0x3f317218000d0802 */ /* 0x000fc80000000f00 */
[----:B------:R-:W2:Y:S08]  /*1b2c0*/  @P1 MUFU.RCP R3, R5 ;  /* 0x0000000500031308 */ /* 0x000eb00000001000 */
[----:B------:R-:W3:Y:S01]  /*1b2d0*/  @P0 MUFU.RCP R2, R8 ;  /* 0x0000000800020308 */ /* 0x000ee20000001000 */
[C---:B-1----:R-:W-:Y:S02]  /*1b2e0*/  FMUL.FTZ R164, R0.reuse, R164 ;  /* 0x000000a400a47220 */ /* 0x042fe40000410000 */
[----:B------:R-:W-:-:S02]  /*1b2f0*/  FMUL.FTZ R55, R0, R165 ;  /* 0x000000a500377220 */ /* 0x000fc40000410000 */
[C---:B------:R-:W-:Y:S02]  /*1b300*/  FMUL.FTZ R156, R0.reuse, R156 ;  /* 0x0000009c009c7220 */ /* 0x040fe40000410000 */
[C---:B------:R-:W-:Y:S01]  /*1b310*/  FMUL.FTZ R157, R0.reuse, R157 ;  /* 0x0000009d009d7220 */ /* 0x040fe20000410000 */
[----:B------:R1:W4:Y:S01]  /*1b320*/  @P1 MUFU.LG2 R4, R5 ;  /* 0x0000000500041308 */ /* 0x0003220000000c00 */
        /* <DEDUP_REMOVED lines=9> */
[----:B------:R4:W5:Y:S01]  /*1b3c0*/  @P0 MUFU.LG2 R6, R8 ;  /* 0x0000000800060308 */ /* 0x0009620000000c00 */
[C---:B------:R-:W-:Y:S01]  /*1b3d0*/  FMUL.FTZ R20, R0.reuse, R56 ;  /* 0x0000003800147220 */ /* 0x040fe20000410000 */
[----:B-1----:R-:W-:Y:S01]  /*1b3e0*/  @P2 MOV R5, 0x3f317218 ;  /* 0x3f31721800052802 */ /* 0x002fe20000000f00 */
[C---:B------:R-:W-:Y:S02]  /*1b3f0*/  FMUL.FTZ R42, R0.reuse, R57 ;  /* 0x00000039002a7220 */ /* 0x040fe40000410000 */
[----:B------:R-:W-:-:S02]  /*1b400*/  FMUL.FTZ R68, R0, R68 ;  /* 0x0000004400447220 */ /* 0x000fc40000410000 */
[C---:B------:R-:W-:Y:S01]  /*1b410*/  FMUL.FTZ R39, R0.reuse, R69 ;  /* 0x0000004500277220 */ /* 0x040fe20000410000 */
[----:B------:R-:W-:Y:S01]  /*1b420*/  MOV R69, 0xff800000 ;  /* 0xff80000000457802 */ /* 0x000fe20000000f00 */
[C---:B------:R-:W-:Y:S02]  /*1b430*/  FMUL.FTZ R72, R0.reuse, R72 ;  /* 0x0000004800487220 */ /* 0x040fe40000410000 */
[C---:B------:R-:W-:Y:S01]  /*1b440*/  FMUL.FTZ R36, R0.reuse, R73 ;  /* 0x0000004900247220 */ /* 0x040fe20000410000 */
[----:B------:R-:W-:Y:S01]  /*1b450*/  MOV R73, 0xff800000 ;  /* 0xff80000000497802 */ /* 0x000fe20000000f00 */
        /* <DEDUP_REMOVED lines=18> */
[----:B------:R-:W-:Y:S01]  /*1b580*/  @P3 MUFU.RCP R0, R10 ;  /* 0x0000000a00003308 */ /* 0x000fe20000001000 */
        /* <DEDUP_REMOVED lines=32> */
[C---:B---3--:R-:W-:Y:S02]  /*1b790*/  FMUL.FTZ R56, R2.reuse, R168 ;  /* 0x000000a802387220 */ /* 0x048fe40000410000 */
        /* <DEDUP_REMOVED lines=31> */
[----:B------:R-:W1:Y:S01]  /*1b990*/  @P3 MUFU.LG2 R2, R10 ;  /* 0x0000000a00023308 */ /* 0x000e620000000c00 */
[----:B----4-:R-:W-:Y:S02]  /*1b9a0*/  @P1 FMUL.FTZ R8, R4, 0.69314718246459960938 ;  /* 0x3f31721804081820 */ /* 0x010fe40000410000 */
[----:B------:R-:W-:Y:S02]  /*1b9b0*/  @P1 FMUL.FTZ R4, R3, c[0x0][0x2d0] ;  /* 0x0000b40003041a20 */ /* 0x000fe40000410000 */
[----:B-----5:R-:W-:-:S02]  /*1b9c0*/  @P0 FMUL.FTZ R6, R6, 0.69314718246459960938 ;  /* 0x3f31721806060820 */ /* 0x020fc40000410000 */
[----:B------:R-:W-:Y:S02]  /*1b9d0*/  @P0 FMUL.FTZ R3, R13, c[0x0][0x2d0] ;  /* 0x0000b4000d030a20 */ /* 0x000fe40000410000 */
[----:B------:R-:W-:Y:S02]  /*1b9e0*/  @P2 FMUL.FTZ R9, R9, 0.69314718246459960938 ;  /* 0x3f31721809092820 */ /* 0x000fe40000410000 */
[----:B------:R-:W-:Y:S01]  /*1b9f0*/  @P0 FFMA.FTZ R73, R3, R141, R6 ;  /* 0x0000008d03490223 */ /* 0x000fe20000010006 */
[----:B------:R-:W-:Y:S01]  /*1ba00*/  @P3 MOV R3, 0x3f317218 ;  /* 0x3f31721800033802 */ /* 0x000fe20000000f00 */
[----:B------:R-:W-:Y:S01]  /*1ba10*/  @P2 FMUL.FTZ R5, R5, c[0x0][0x2d0] ;  /* 0x0000b40005052a20 */ /* 0x000fe20000410000 */
[----:B------:R-:W-:Y:S01]  /*1ba20*/  PLOP3.LUT P0, PT, PT, PT, PT, 0x8, 0x0 ;  /* 0x000000000000781c */ /* 0x000fe20003f0e170 */
[----:B------:R-:W-:Y:S02]  /*1ba30*/  @P1 FFMA.FTZ R71, R4, R140, R8 ;  /* 0x0000008c04471223 */ /* 0x000fe40000010008 */
[----:B-1----:R-:W-:-:S02]  /*1ba40*/  @P3 FMUL.FTZ R2, R2, 0.69314718246459960938 ;  /* 0x3f31721802023820 */ /* 0x002fc40000410000 */
[----:B------:R-:W-:Y:S02]  /*1ba50*/  @P3 FMUL.FTZ R3, R3, c[0x0][0x2d0] ;  /* 0x0000b40003033a20 */ /* 0x000fe40000410000 */
[----:B------:R-:W-:Y:S02]  /*1ba60*/  @P2 FFMA.FTZ R69, R5, R139, R9 ;  /* 0x0000008b05452223 */ /* 0x000fe40000010009 */
        /* <DEDUP_REMOVED lines=32> */
[----:B------:R-:W-:Y:S02]  /*1bc70*/  @P3 FFMA.FTZ R59, R3, R7, R2 ;  /* 0x00000007033b3223 */ /* 0x000fe40000010002 */
.L_x_1241:
[----:B-1----:R-:W-:Y:S05]  /*1bc80*/  @P0 BRA `(.L_x_1379) ;  /* 0x00001c6000000947 */ /* 0x002fea0003800000 */
[----:B------:R-:W2:Y:S01]  /*1bc90*/  LDL R65, [R1+0xec] ;  /* 0x0000ec0001417983 */ /* 0x000ea20000100800 */
[----:B------:R-:W-:Y:S01]  /*1bca0*/  F2FP.BF16.PACK_AB R40, R40, R60 ;  /* 0x0000003c2828723e */ /* 0x000fe200000010ff */
[----:B------:R-:W-:Y:S01]  /*1bcb0*/  WARPSYNC 0xffffffff ;  /* 0xffffffff00007948 */ /* 0x000fe20003800000 */
        /* <DEDUP_REMOVED lines=113> */
[----:B------:R-:W-:Y:S01]  /*1c3d0*/  ISETP.NE.U32.AND P0, PT, RZ, c[0x0][0x500], PT ;  /* 0x00014000ff007a0c */ /* 0x000fe20003f05070 */
[----:B------:R-:W-:Y:S03]  /*1c3e0*/  STS [R6+0x480], R46 ;  /* 0x0004802e06007388 */ /* 0x000fe60000000800 */
[----:B------:R-:W-:Y:S01]  /*1c3f0*/  ISETP.NE.AND.EX P1, PT, RZ, c[0x0][0x504], PT, P0 ;  /* 0x00014100ff007a0c */ /* 0x000fe20003f25300 */
[----:B------:R1:W-:Y:S01]  /*1c400*/  STS [R8+0x400], R5 ;  /* 0x0004000508007388 */ /* 0x0003e20000000800 */
[----:B------:R-:W-:-:S03]  /*1c410*/  ISETP.NE.U32.AND P0, PT, RZ, c[0x0][0x508], PT ;  /* 0x00014200ff007a0c */ /* 0x000fc60003f05070 */
[----:B------:R-:W-:Y:S01]  /*1c420*/  STS [R8], R43 ;  /* 0x0000002b08007388 */ /* 0x000fe20000000800 */
[----:B------:R-:W-:-:S03]  /*1c430*/  ISETP.NE.AND.EX P0, PT, RZ, c[0x0][0x50c], PT, P0 ;  /* 0x00014300ff007a0c */ /* 0x000fc60003f05300 */
        /* <DEDUP_REMOVED lines=28> */
[----:B-1----:R-:W-:-:S03]  /*1c600*/  IMAD.MOV.U32 R2, RZ, RZ, 0x4 ;  /* 0x00000004ff027424 */ /* 0x002fc600078e00ff */
        /* <DEDUP_REMOVED lines=18> */
[----:B--2---:R-:W-:-:S03]  /*1c730*/  IMAD.WIDE R8, R65, R2, c[0x0][0x500] ;  /* 0x0001400041087625 */ /* 0x004fc600078e0202 */
[----:B------:R-:W-:Y:S06]  /*1c740*/  BAR.SYNC.DEFER_BLOCKING 0x1, 0x80 ;  /* 0x0042000000007b1d */ /* 0x000fec0000010000 */
[----:B------:R-:W2:Y:S01]  /*1c750*/  @P1 LDG.E R0, [R8.64] ;  /* 0x0000000608001981 */ /* 0x000ea2000c1e1900 */
[----:B------:R-:W-:Y:S02]  /*1c760*/  IMAD.MOV.U32 R20, RZ, RZ, c[0x0][0x388] ;  /* 0x0000e200ff147624 */ /* 0x000fe400078e00ff */
[----:B------:R-:W-:-:S05]  /*1c770*/  @P0 IMAD.WIDE R2, R65, R2, c[0x0][0x508] ;  /* 0x0001420041020625 */ /* 0x000fca00078e0202 */
[----:B------:R3:W5:Y:S02]  /*1c780*/  @P0 LDG.E R20, [R2.64] ;  /* 0x0000000602140981 */ /* 0x000764000c1e1900 */
[----:B---3--:R-:W-:Y:S02]  /*1c790*/  CS2R R2, SRZ ;  /* 0x0000000000027805 */ /* 0x008fe4000001ff00 */
[--C-:B--2---:R-:W-:Y:S01]  /*1c7a0*/  @P1 SHF.R.S32.HI R3, RZ, 0x1f, R0.reuse ;  /* 0x0000001fff031819 */ /* 0x104fe20000011400 */
[----:B------:R-:W-:Y:S01]  /*1c7b0*/  @P1 IMAD.MOV.U32 R2, RZ, RZ, R0 ;  /* 0x000000ffff021224 */ /* 0x000fe200078e0000 */
[----:B------:R-:W-:Y:S05]  /*1c7c0*/  @P0 BRA `(.L_x_1380) ;  /* 0x0000004000000947 */ /* 0x000fea0003800000 */
[----:B-1----:R-:W-:Y:S05]  /*1c7d0*/  @!P1 BRA `(.L_x_1380) ;  /* 0x0000003000009947 */ /* 0x002fea0003800000 */
[----:B------:R-:W2:Y:S04]  /*1c7e0*/  LDG.E R4, [R8.64] ;  /* 0x0000000608047981 */ /* 0x000ea8000c1e1900 */
[----:B------:R-:W2:Y:S02]  /*1c7f0*/  LDG.E R0, [R8.64+0x4] ;  /* 0x0000040608007981 */ /* 0x000ea4000c1e1900 */
[----:B--2--5:R-:W-:-:S02]  /*1c800*/  IADD3 R20, -R4, R0, RZ ;  /* 0x0000000004147210 */ /* 0x024fc40007ffe1ff */
.L_x_1380:
[----:B-1----:R-:W-:Y:S01]  /*1c810*/  LOP3.LUT R0, R58, 0xffffffe0, RZ, 0xc0, !PT ;  /* 0xffffffe03a007812 */ /* 0x002fe200078ec0ff */
[----:B------:R-:W1:Y:S01]  /*1c820*/  S2R R11, SR_CTAID.Y ;  /* 0x00000000000b7919 */ /* 0x000e620000002600 */
[----:B------:R-:W-:Y:S01]  /*1c830*/  LEA.HI R4, R21, R21, RZ, 0x1 ;  /* 0x0000001515047211 */ /* 0x000fe200078f08ff */
[----:B-----5:R-:W-:Y:S01]  /*1c840*/  IMAD R20, R20, c[0x0][0x4e8], RZ ;  /* 0x00013a0014147a24 */ /* 0x020fe200078e02ff */
[----:B------:R-:W-:Y:S01]  /*1c850*/  SHF.R.S32.HI R6, RZ, 0x1f, R57 ;  /* 0x0000001fff067819 */ /* 0x000fe20000011439 */
[----:B------:R-:W-:Y:S01]  /*1c860*/  IMAD.IADD R0, R61, 0x1, -R0 ;  /* 0x000000013d007824 */ /* 0x000fe200078e0a00 */
[----:B------:R-:W-:Y:S01]  /*1c870*/  LOP3.LUT R5, R4, 0x1ffffffe, RZ, 0xc0, !PT ;  /* 0x1ffffffe04057812 */ /* 0x000fe200078ec0ff */
[----:B------:R-:W2:Y:S01]  /*1c880*/  S2R R80, SR_CTAID.X ;  /* 0x0000000000507919 */ /* 0x000ea20000002500 */
[----:B------:R-:W-:Y:S01]  /*1c890*/  LEA.HI R6, R6, R57, RZ, 0x2 ;  /* 0x0000003906067211 */ /* 0x000fe200078f10ff */
[----:B------:R-:W-:Y:S01]  /*1c8a0*/  IMAD.SHL.U32 R4, R4, 0x20, RZ ;  /* 0x0000002004047824 */ /* 0x000fe200078e00ff */
[----:B------:R-:W-:Y:S01]  /*1c8b0*/  SHF.R.S32.HI R7, RZ, 0x1f, R0 ;  /* 0x0000001fff077819 */ /* 0x000fe20000011400 */
[----:B------:R-:W-:Y:S01]  /*1c8c0*/  IMAD.IADD R8, R21, 0x1, -R5 ;  /* 0x0000000115087824 */ /* 0x000fe200078e0a05 */
[----:B------:R-:W-:Y:S01]  /*1c8d0*/  LOP3.LUT R5, R6, 0xffffffc, RZ, 0xc0, !PT ;  /* 0x0ffffffc06057812 */ /* 0x000fe200078ec0ff */
[----:B------:R-:W3:Y:S01]  /*1c8e0*/  S2R R10, SR_CTAID.Y ;  /* 0x00000000000a7919 */ /* 0x000ee20000002600 */
[----:B------:R-:W-:Y:S01]  /*1c8f0*/  LEA.HI R7, R7, R0, RZ, 0x2 ;  /* 0x0000000007077211 */ /* 0x000fe200078f10ff */
[----:B------:R-:W-:Y:S01]  /*1c900*/  BSSY B0, `(.L_x_1381) ;  /* 0x0000087000007945 */ /* 0x000fe20003800000 */
[----:B------:R-:W-:Y:S01]  /*1c910*/  LOP3.LUT R4, R4, 0xffffffc0, RZ, 0xc0, !PT ;  /* 0xffffffc004047812 */ /* 0x000fe200078ec0ff */
[----:B------:R-:W-:Y:S01]  /*1c920*/  IMAD.IADD R6, R57, 0x1, -R5 ;  /* 0x0000000139067824 */ /* 0x000fe200078e0a05 */
[----:B------:R-:W-:-:S02]  /*1c930*/  SHF.R.S32.HI R5, RZ, 0x2, R7 ;  /* 0x00000002ff057819 */ /* 0x000fc40000011407 */
[----:B------:R-:W-:Y:S01]  /*1c940*/  MOV R9, c[0x0][0x4e8] ;  /* 0x00013a0000097a02 */ /* 0x000fe20000000f00 */
[----:B------:R-:W-:Y:S01]  /*1c950*/  IMAD R7, R8, 0x8, R4 ;  /* 0x0000000808077824 */ /* 0x000fe200078e0204 */
[----:B------:R-:W-:Y:S01]  /*1c960*/  LOP3.LUT P0, RZ, R0, 0x3, RZ, 0xc0, !PT ;  /* 0x0000000300ff7812 */ /* 0x000fe2000780c0ff */
[----:B------:R-:W-:Y:S01]  /*1c970*/  IMAD R19, R6, 0x10, R5 ;  /* 0x0000001006137824 */ /* 0x000fe200078e0205 */
[----:B------:R-:W-:Y:S01]  /*1c980*/  ISETP.NE.AND P2, PT, R9, 0x1, PT ;  /* 0x000000010900780c */ /* 0x000fe20003f45270 */
[----:B------:R-:W-:Y:S01]  /*1c990*/  IMAD R0, R3, c[0x0][0x3a0], RZ ;  /* 0x0000e80003007a24 */ /* 0x000fe200078e02ff */
[----:B------:R-:W-:Y:S01]  /*1c9a0*/  SEL R18, R65, RZ, !P1 ;  /* 0x000000ff41127207 */ /* 0x000fe20004800000 */
[----:B-1----:R-:W-:Y:S01]  /*1c9b0*/  IMAD.WIDE.U32 R4, R11, c[0x0][0x490], R2 ;  /* 0x000124000b047a25 */ /* 0x002fe200078e0002 */
[----:B------:R-:W-:Y:S02]  /*1c9c0*/  IADD3 R6, R19, R7, RZ ;  /* 0x0000000713067210 */ /* 0x000fe40007ffe0ff */
[----:B------:R-:W-:Y:S01]  /*1c9d0*/  LEA.HI R23, R60, R61, RZ, 0x6 ;  /* 0x0000003d3c177211 */ /* 0x000fe200078f30ff */
[----:B------:R-:W-:-:S02]  /*1c9e0*/  IMAD R7, R2, c[0x0][0x3a4], R0 ;  /* 0x0000e90002077a24 */ /* 0x000fc400078e0200 */
[----:B------:R-:W-:-:S04]  /*1c9f0*/  IMAD.WIDE.U32 R2, R2, c[0x0][0x3a0], RZ ;  /* 0x0000e80002027a25 */ /* 0x000fc800078e00ff */
[----:B--2---:R-:W-:Y:S01]  /*1ca00*/  IMAD R0, R80, 0x80, R6 ;  /* 0x0000008050007824 */ /* 0x004fe200078e0206 */
[----:B---3--:R-:W-:Y:S02]  /*1ca10*/  SHF.R.S32.HI R13, RZ, 0x1f, R10 ;  /* 0x0000001fff0d7819 */ /* 0x008fe4000001140a */
[----:B------:R-:W-:Y:S01]  /*1ca20*/  IADD3 R3, R3, R7, RZ ;  /* 0x0000000703037210 */ /* 0x000fe20007ffe0ff */
[----:B------:R-:W-:Y:S01]  /*1ca30*/  @P2 IMAD.HI.U32 R7, R0, c[0x0][0x4ec], RZ ;  /* 0x00013b0000072a27 */ /* 0x000fe200078e00ff */
[----:B------:R-:W-:Y:S02]  /*1ca40*/  LEA.HI R10, R60, R61, RZ, 0x3 ;  /* 0x0000003d3c0a7211 */ /* 0x000fe400078f18ff */
[----:B------:R-:W-:Y:S01]  /*1ca50*/  SHF.R.S32.HI R6, RZ, 0x1f, R65 ;  /* 0x0000001fff067819 */ /* 0x000fe20000011441 */
[----:B------:R-:W-:Y:S01]  /*1ca60*/  IMAD R8, R13, c[0x0][0x490], RZ ;  /* 0x000124000d087a24 */ /* 0x000fe200078e02ff */
[----:B------:R-:W-:Y:S01]  /*1ca70*/  SHF.R.S32.HI R21, RZ, 0x3, R10 ;  /* 0x00000003ff157819 */ /* 0x000fe2000001140a */
[----:B------:R-:W-:Y:S01]  /*1ca80*/  IMAD.MOV.U32 R9, RZ, RZ, R0 ;  /* 0x000000ffff097224 */ /* 0x000fe200078e0000 */
[----:B------:R-:W-:Y:S01]  /*1ca90*/  @P2 SHF.R.U32.HI R9, RZ, c[0x0][0x4f0], R7 ;  /* 0x00013c00ff092a19 */ /* 0x000fe20000011607 */
[----:B------:R-:W-:Y:S01]  /*1caa0*/  IMAD R8, R11, c[0x0][0x494], R8 ;  /* 0x000125000b087a24 */ /* 0x000fe200078e0208 */
[----:B------:R-:W-:Y:S01]  /*1cab0*/  LOP3.LUT R12, R10, 0xfffffff8, RZ, 0xc0, !PT ;  /* 0xfffffff80a0c7812 */ /* 0x000fe200078ec0ff */
[----:B------:R-:W-:Y:S01]  /*1cac0*/  IMAD R14, R13, c[0x0][0x3e8], RZ ;  /* 0x0000fa000d0e7a24 */ /* 0x000fe200078e02ff */
[----:B------:R-:W-:Y:S01]  /*1cad0*/  SEL R15, R6, RZ, !P1 ;  /* 0x000000ff060f7207 */ /* 0x000fe20004800000 */
[----:B------:R-:W-:-:S02]  /*1cae0*/  IMAD.MOV R10, RZ, RZ, -R9 ;  /* 0x000000ffff0a7224 */ /* 0x000fc400078e0a09 */
[----:B------:R-:W-:Y:S01]  /*1caf0*/  IMAD.WIDE.U32 R6, R11, c[0x0][0x3e8], R2 ;  /* 0x0000fa000b067a25 */ /* 0x000fe200078e0002 */
[----:B------:R-:W-:-:S03]  /*1cb00*/  SHF.L.U32 R2, R21, 0x6, RZ ;  /* 0x0000000615027819 */ /* 0x000fc600000006ff */
[----:B------:R-:W-:Y:S02]  /*1cb10*/  IMAD.IADD R5, R5, 0x1, R8 ;  /* 0x0000000105057824 */ /* 0x000fe400078e0208 */
[----:B------:R-:W-:Y:S01]  /*1cb20*/  IMAD R10, R10, c[0x0][0x4e8], R0 ;  /* 0x00013a000a0a7a24 */ /* 0x000fe200078e0200 */
[----:B------:R-:W-:Y:S01]  /*1cb30*/  LOP3.LUT R0, R2, 0x1c0, RZ, 0xc0, !PT ;  /* 0x000001c002007812 */ /* 0x000fe200078ec0ff */
[----:B------:R-:W-:Y:S02]  /*1cb40*/  IMAD.IADD R12, R61, 0x1, -R12 ;  /* 0x000000013d0c7824 */ /* 0x000fe400078e0a0c */
[----:B------:R-:W-:Y:S01]  /*1cb50*/  IMAD R8, R15, c[0x0][0x498], RZ ;  /* 0x000126000f087a24 */ /* 0x000fe200078e02ff */
[----:B------:R-:W-:Y:S01]  /*1cb60*/  SHF.R.U32.HI R13, RZ, 0x3, R0 ;  /* 0x00000003ff0d7819 */ /* 0x000fe20000011600 */
[----:B------:R-:W-:Y:S02]  /*1cb70*/  IMAD R14, R11, c[0x0][0x3ec], R14 ;  /* 0x0000fb000b0e7a24 */ /* 0x000fe400078e020e */
[----:B------:R-:W-:-:S04]  /*1cb80*/  IMAD.WIDE.U32 R2, R18, c[0x0][0x498], R4 ;  /* 0x0001260012027a25 */ /* 0x000fc800078e0004 */
[----:B------:R-:W-:Y:S01]  /*1cb90*/  IMAD R17, R18, c[0x0][0x49c], R8 ;  /* 0x0001270012117a24 */ /* 0x000fe200078e0208 */
[----:B------:R-:W-:Y:S01]  /*1cba0*/  IADD3 R2, P1, R9, R2, RZ ;  /* 0x0000000209027210 */ /* 0x000fe20007f3e0ff */
[C---:B------:R-:W-:Y:S02]  /*1cbb0*/  IMAD R11, R12.reuse, 0x10, R21 ;  /* 0x000000100c0b7824 */ /* 0x040fe400078e0215 */
[----:B------:R-:W-:Y:S01]  /*1cbc0*/  IMAD.SHL.U32 R8, R12, 0x8, RZ ;  /* 0x000000080c087824 */ /* 0x000fe200078e00ff */
[----:B------:R-:W-:Y:S01]  /*1cbd0*/  SHF.R.S32.HI R12, RZ, 0x1f, R9 ;  /* 0x0000001fff0c7819 */ /* 0x000fe20000011409 */
[----:B------:R-:W-:Y:S01]  /*1cbe0*/  IMAD.IADD R5, R7, 0x1, R14 ;  /* 0x0000000107057824 */ /* 0x000fe200078e020e */
[----:B------:R-:W-:Y:S02]  /*1cbf0*/  SHF.R.S32.HI R7, RZ, 0x1f, R10 ;  /* 0x0000001fff077819 */ /* 0x000fe4000001140a */
[----:B------:R-:W-:Y:S02]  /*1cc00*/  LEA R11, R80, R11, 0x7 ;  /* 0x0000000b500b7211 */ /* 0x000fe400078e38ff */
[----:B------:R-:W-:Y:S01]  /*1cc10*/  IADD3.X R3, R12, R3, R17, P1, !PT ;  /* 0x000000030c037210 */ /* 0x000fe20000ffe411 */
[----:B------:R-:W-:Y:S01]  /*1cc20*/  IMAD R7, R7, c[0x0][0x488], RZ ;  /* 0x0001220007077a24 */ /* 0x000fe200078e02ff */
[----:B------:R-:W-:Y:S01]  /*1cc30*/  LOP3.LUT R4, R0, 0x38, R8, 0xf8, !PT ;  /* 0x0000003800047812 */ /* 0x000fe200078ef808 */
[----:B------:R-:W-:-:S03]  /*1cc40*/  @P2 IMAD.HI.U32 R0, R11, c[0x0][0x4ec], RZ ;  /* 0x00013b000b002a27 */ /* 0x000fc600078e00ff */
[----:B------:R-:W-:Y:S01]  /*1cc50*/  LOP3.LUT R22, R4, R13, RZ, 0x3c, !PT ;  /* 0x0000000d04167212 */ /* 0x000fe200078e3cff */
[----:B------:R-:W-:Y:S01]  /*1cc60*/  IMAD.WIDE.U32 R2, R10, c[0x0][0x488], R2 ;  /* 0x000122000a027a25 */ /* 0x000fe200078e0002 */
[----:B------:R-:W-:-:S03]  /*1cc70*/  MOV R4, R6 ;  /* 0x0000000600047202 */ /* 0x000fc60000000f00 */
[----:B------:R-:W-:Y:S02]  /*1cc80*/  IMAD R7, R10, c[0x0][0x48c], R7 ;  /* 0x000123000a077a24 */ /* 0x000fe400078e0207 */
[----:B------:R-:W-:Y:S01]  /*1cc90*/  IMAD.MOV.U32 R16, RZ, RZ, R11 ;  /* 0x000000ffff107224 */ /* 0x000fe200078e000b */
[----:B------:R-:W-:Y:S01]  /*1cca0*/  @P2 SHF.R.U32.HI R16, RZ, c[0x0][0x4f0], R0 ;  /* 0x00013c00ff102a19 */ /* 0x000fe20000011600 */
[----:B------:R-:W-:Y:S01]  /*1ccb0*/  IMAD R17, R80, 0x80, R19 ;  /* 0x0000008050117824 */ /* 0x000fe200078e0213 */
[----:B------:R-:W-:Y:S01]  /*1ccc0*/  LEA R0, P1, R2, c[0x0][0x450], 0x2 ;  /* 0x0001140002007a11 */ /* 0x000fe200078210ff */
[----:B------:R-:W-:Y:S01]  /*1ccd0*/  IMAD R6, R15, c[0x0][0x3f0], RZ ;  /* 0x0000fc000f067a24 */ /* 0x000fe200078e02ff */
[----:B------:R-:W-:Y:S01]  /*1cce0*/  IADD3 R7, R3, R7, RZ ;  /* 0x0000000703077210 */ /* 0x000fe20007ffe0ff */
[----:B------:R-:W-:Y:S01]  /*1ccf0*/  IMAD.MOV R10, RZ, RZ, -R16 ;  /* 0x000000ffff0a7224 */ /* 0x000fe200078e0a10 */
[----:B------:R-:W-:Y:S01]  /*1cd00*/  IADD3 R9, R17, 0x8, RZ ;  /* 0x0000000811097810 */ /* 0x000fe20007ffe0ff */
[----:B------:R-:W-:Y:S01]  /*1cd10*/  IMAD R3, R18, c[0x0][0x3f4], R6 ;  /* 0x0000fd0012037a24 */ /* 0x000fe200078e0206 */
[----:B------:R-:W-:Y:S01]  /*1cd20*/  LEA.HI.X R2, R2, c[0x0][0x454], R7, 0x2, P1 ;  /* 0x0001150002027a11 */ /* 0x000fe200008f1407 */
[----:B------:R-:W-:Y:S01]  /*1cd30*/  IMAD.WIDE.U32 R4, R18, c[0x0][0x3f0], R4 ;  /* 0x0000fc0012047a25 */ /* 0x000fe200078e0004 */
[----:B------:R-:W-:Y:S01]  /*1cd40*/  SHF.R.S32.HI R6, RZ, 0x1f, R16 ;  /* 0x0000001fff067819 */ /* 0x000fe20000011410 */
[----:B------:R-:W-:Y:S01]  /*1cd50*/  SHFL.IDX PT, R12, R0, RZ, 0x1c1f ;  /* 0x001c1fff000c7589 */ /* 0x000fe200000e0000 */
[-C--:B------:R-:W-:Y:S01]  /*1cd60*/  ISETP.GE.OR P3, PT, R9, R20.reuse, P0 ;  /* 0x000000140900720c */ /* 0x080fe20000766670 */
[----:B------:R-:W-:Y:S01]  /*1cd70*/  IMAD R9, R10, c[0x0][0x4e8], R11 ;  /* 0x00013a000a097a24 */ /* 0x000fe200078e020b */
[----:B------:R-:W-:Y:S01]  /*1cd80*/  ISETP.GE.OR P2, PT, R17, R20, P0 ;  /* 0x000000141100720c */ /* 0x000fe20000746670 */
[----:B------:R-:W1:Y:S01]  /*1cd90*/  SHFL.IDX PT, R13, R2, RZ, 0x1c1f ;  /* 0x001c1fff020d7589 */ /* 0x000e6200000e0000 */
[----:B------:R-:W-:-:S02]  /*1cda0*/  IMAD.IADD R3, R5, 0x1, R3 ;  /* 0x0000000105037824 */ /* 0x000fc400078e0203 */
[----:B------:R-:W-:Y:S01]  /*1cdb0*/  IMAD R5, R6, c[0x0][0x3e0], RZ ;  /* 0x0000f80006057a24 */ /* 0x000fe200078e02ff */
[----:B------:R-:W-:Y:S03]  /*1cdc0*/  SHFL.IDX PT, R10, R0, 0x1, 0x1c1f ;  /* 0x003c1f00000a7f89 */ /* 0x000fe600000e0000 */
[----:B------:R-:W-:Y:S01]  /*1cdd0*/  IMAD R18, R16, c[0x0][0x3e4], R5 ;  /* 0x0000f90010127a24 */ /* 0x000fe200078e0205 */
[----:B------:R-:W2:Y:S01]  /*1cde0*/  SHFL.IDX PT, R11, R2, 0x1, 0x1c1f ;  /* 0x003c1f00020b7f89 */ /* 0x000ea200000e0000 */
[----:B------:R-:W-:-:S03]  /*1cdf0*/  SHF.L.U32 R5, R23, 0x3, RZ ;  /* 0x0000000317057819 */ /* 0x000fc600000006ff */
[----:B------:R-:W-:Y:S01]  /*1ce00*/  SHFL.IDX PT, R14, R0, 0x2, 0x1c1f ;  /* 0x005c1f00000e7f89 */ /* 0x000fe200000e0000 */
[----:B------:R-:W-:-:S03]  /*1ce10*/  LOP3.LUT R5, R22, 0x7ffffe00, R5, 0xf8, !PT ;  /* 0x7ffffe0016057812 */ /* 0x000fc600078ef805 */
[----:B------:R-:W3:Y:S04]  /*1ce20*/  SHFL.IDX PT, R15, R2, 0x2, 0x1c1f ;  /* 0x005c1f00020f7f89 */ /* 0x000ee800000e0000 */
[----:B------:R4:W-:Y:S04]  /*1ce30*/  SHFL.IDX PT, R6, R0, 0x3, 0x1c1f ;  /* 0x007c1f0000067f89 */ /* 0x0009e800000e0000 */
[----:B------:R3:W3:Y:S04]  /*1ce40*/  SHFL.IDX PT, R7, R2, 0x3, 0x1c1f ;  /* 0x007c1f0002077f89 */ /* 0x0006e800000e0000 */
[----:B-1----:R-:W-:Y:S04]  /*1ce50*/  @!P2 ST.E [R12.64], R69 ;  /* 0x000000450c00a985 */ /* 0x002fe8000c101906 */
[----:B--2---:R-:W-:Y:S01]  /*1ce60*/  @!P3 ST.E [R10.64], R71 ;  /* 0x000000470a00b985 */ /* 0x004fe2000c101906 */
[----:B----4-:R-:W-:Y:S01]  /*1ce70*/  SHF.R.S32.HI R0, RZ, 0x1f, R9 ;  /* 0x0000001fff007819 */ /* 0x010fe20000011409 */
[----:B---3--:R-:W-:Y:S01]  /*1ce80*/  IMAD.MOV.U32 R2, RZ, RZ, R4 ;  /* 0x000000ffff027224 */ /* 0x008fe200078e0004 */
[----:B------:R-:W-:-:S03]  /*1ce90*/  IADD3 R4, R17, 0x40, RZ ;  /* 0x0000004011047810 */ /* 0x000fc60007ffe0ff */
[----:B------:R-:W-:Y:S01]  /*1cea0*/  IMAD R0, R0, c[0x0][0x3d8], RZ ;  /* 0x0000f60000007a24 */ /* 0x000fe200078e02ff */
[----:B------:R-:W-:Y:S01]  /*1ceb0*/  IADD3 R17, R17, 0x48, RZ ;  /* 0x0000004811117810 */ /* 0x000fe20007ffe0ff */
[----:B------:R-:W-:Y:S01]  /*1cec0*/  IMAD.WIDE.U32 R2, R16, c[0x0][0x3e0], R2 ;  /* 0x0000f80010027a25 */ /* 0x000fe200078e0002 */
[-C--:B------:R-:W-:Y:S02]  /*1ced0*/  ISETP.GE.OR P1, PT, R4, R20.reuse, P0 ;  /* 0x000000140400720c */ /* 0x080fe40000726670 */
[----:B------:R-:W-:Y:S01]  /*1cee0*/  ISETP.GE.OR P0, PT, R17, R20, P0 ;  /* 0x000000141100720c */ /* 0x000fe20000706670 */
[----:B------:R-:W-:Y:S02]  /*1cef0*/  IMAD R4, R9, c[0x0][0x3dc], R0 ;  /* 0x0000f70009047a24 */ /* 0x000fe400078e0200 */
[----:B------:R-:W-:Y:S02]  /*1cf00*/  IMAD.SHL.U32 R0, R5, 0x2, RZ ;  /* 0x0000000205007824 */ /* 0x000fe400078e00ff */
[----:B------:R-:W-:-:S04]  /*1cf10*/  IMAD.IADD R3, R3, 0x1, R18 ;  /* 0x0000000103037824 */ /* 0x000fc800078e0212 */
[----:B------:R-:W-:Y:S02]  /*1cf20*/  IMAD.WIDE.U32 R2, R9, c[0x0][0x3d8], R2 ;  /* 0x0000f60009027a25 */ /* 0x000fe400078e0002 */
[----:B------:R-:W-:Y:S03]  /*1cf30*/  @!P1 ST.E [R14.64], R73 ;  /* 0x000000490e009985 */ /* 0x000fe6000c101906 */
[----:B------:R-:W-:Y:S01]  /*1cf40*/  IADD3 R3, R3, R4, RZ ;  /* 0x0000000403037210 */ /* 0x000fe20007ffe0ff */
[----:B------:R1:W-:Y:S01]  /*1cf50*/  @!P0 ST.E [R6.64], R59 ;  /* 0x0000003b06008985 */ /* 0x0003e2000c101906 */
[----:B------:R-:W-:-:S03]  /*1cf60*/  LEA R9, P0, R2, c[0x0][0x380], 0x1 ;  /* 0x0000e00002097a11 */ /* 0x000fc600078008ff */
[----:B------:R2:W3:Y:S04]  /*1cf70*/  LDS.128 R28, [R0+0x880] ;  /* 0x00088000001c7984 */ /* 0x0004e80000000c00 */
[----:B------:R2:W4:Y:S04]  /*1cf80*/  LDS.128 R36, [R0+0x1080] ;  /* 0x0010800000247984 */ /* 0x0005280000000c00 */
[----:B------:R2:W2:Y:S04]  /*1cf90*/  LDS.128 R44, [R0+0x1880] ;  /* 0x00188000002c7984 */ /* 0x0004a80000000c00 */
[----:B------:R2:W2:Y:S04]  /*1cfa0*/  LDS.128 R52, [R0+0x2080] ;  /* 0x0020800000347984 */ /* 0x0004a80000000c00 */
[----:B------:R2:W2:Y:S04]  /*1cfb0*/  LDS.128 R60, [R0+0x2880] ;  /* 0x00288000003c7984 */ /* 0x0004a80000000c00 */
[----:B------:R2:W2:Y:S01]  /*1cfc0*/  LDS.128 R68, [R0+0x3080] ;  /* 0x0030800000447984 */ /* 0x0004a20000000c00 */
[----:B-1----:R-:W-:-:S03]  /*1cfd0*/  IMAD R6, R80, 0x80, R21 ;  /* 0x0000008050067824 */ /* 0x002fc600078e0215 */
[----:B------:R1:W1:Y:S01]  /*1cfe0*/  LDS.128 R72, [R0+0x3880] ;  /* 0x0038800000487984 */ /* 0x0002620000000c00 */
[----:B------:R-:W-:-:S03]  /*1cff0*/  LEA.HI.X R7, R2, c[0x0][0x384], R3, 0x1, P0 ;  /* 0x0000e10002077a11 */ /* 0x000fc600000f0c03 */
[----:B------:R1:W1:Y:S01]  /*1d000*/  LDS.128 R24, [R0+0x4880] ;  /* 0x0048800000187984 */ /* 0x0002620000000c00 */
[----:B------:R-:W-:-:S03]  /*1d010*/  ISETP.GE.AND P0, PT, R6, R20, PT ;  /* 0x000000140600720c */ /* 0x000fc60003f06270 */
        /* <DEDUP_REMOVED lines=9> */
[----:B--234-:R-:W2:Y:S01]  /*1d0b0*/  LDS.128 R16, [R0+0x80] ;  /* 0x0000800000107984 */ /* 0x01cea20000000c00 */
[----:B------:R-:W-:-:S02]  /*1d0c0*/  IADD3 R4, R8, 0x40, RZ ;  /* 0x0000004008047810 */ /* 0x000fc40007ffe0ff */
[----:B------:R-:W-:Y:S01]  /*1d0d0*/  ISETP.GE.AND P1, PT, R8, c[0x0][0x3c8], PT ;  /* 0x0000f20008007a0c */ /* 0x000fe20003f26270 */
[----:B------:R3:W4:Y:S01]  /*1d0e0*/  LDS.128 R12, [R0+0x4080] ;  /* 0x00408000000c7984 */ /* 0x0007220000000c00 */
[----:B------:R-:W-:-:S13]  /*1d0f0*/  ISETP.GE.AND P0, PT, R4, c[0x0][0x3c8], PT ;  /* 0x0000f20004007a0c */ /* 0x000fda0003f06270 */
[----:B-1-3--:R-:W-:-:S04]  /*1d100*/  @!P0 SHF.R.S32.HI R0, RZ, 0x1f, R4 ;  /* 0x0000001fff008819 */ /* 0x00afc80000011404 */
[----:B------:R-:W-:Y:S01]  /*1d110*/  @!P0 LEA.HI R0, R0, R4, RZ, 0x3 ;  /* 0x0000000400008211 */ /* 0x000fe200078f18ff */
[----:B------:R-:W-:-:S03]  /*1d120*/  @!P1 IMAD.WIDE R4, R8, 0x2, R2 ;  /* 0x0000000208049825 */ /* 0x000fc600078e0202 */
[----:B------:R-:W-:-:S05]  /*1d130*/  @!P0 LOP3.LUT R0, R0, 0xfffffff8, RZ, 0xc0, !PT ;  /* 0xfffffff800008812 */ /* 0x000fca00078ec0ff */
[----:B------:R-:W-:Y:S01]  /*1d140*/  @!P0 IMAD.WIDE R2, R0, 0x2, R2 ;  /* 0x0000000200028825 */ /* 0x000fe200078e0202 */
[----:B--2---:R1:W-:Y:S04]  /*1d150*/  @!P1 ST.E.128 [R4.64], R16 ;  /* 0x0000001004009985 */ /* 0x0043e8000c101d06 */
[----:B----4-:R1:W-:Y:S02]  /*1d160*/  @!P0 ST.E.128 [R2.64], R12 ;  /* 0x0000000c02008985 */ /* 0x0103e4000c101d06 */
.L_x_1382:
[----:B--234-:R-:W-:Y:S05]  /*1d170*/  BSYNC B0 ;  /* 0x0000000000007941 */ /* 0x01cfea0003800000 */
.L_x_1381:
        /* <DEDUP_REMOVED lines=16> */
.L_x_1384:
[----:B------:R-:W-:Y:S05]  /*1d280*/  BSYNC B0 ;  /* 0x0000000000007941 */ /* 0x000fea0003800000 */
.L_x_1383:
        /* <DEDUP_REMOVED lines=16> */
.L_x_1386:
[----:B------:R-:W-:Y:S05]  /*1d390*/  BSYNC B0 ;  /* 0x0000000000007941 */ /* 0x000fea0003800000 */
.L_x_1385:
        /* <DEDUP_REMOVED lines=16> */
.L_x_1388:
[----:B------:R-:W-:Y:S05]  /*1d4a0*/  BSYNC B0 ;  /* 0x0000000000007941 */ /* 0x000fea0003800000 */
.L_x_1387:
        /* <DEDUP_REMOVED lines=16> */
.L_x_1390:
[----:B------:R-:W-:Y:S05]  /*1d5b0*/  BSYNC B0 ;  /* 0x0000000000007941 */ /* 0x000fea0003800000 */
.L_x_1389:
        /* <DEDUP_REMOVED lines=16> */
.L_x_1392:
[----:B------:R-:W-:Y:S05]  /*1d6c0*/  BSYNC B0 ;  /* 0x0000000000007941 */ /* 0x000fea0003800000 */
.L_x_1391:
        /* <DEDUP_REMOVED lines=16> */
.L_x_1394:
[----:B------:R-:W-:Y:S05]  /*1d7d0*/  BSYNC B0 ;  /* 0x0000000000007941 */ /* 0x000fea0003800000 */
.L_x_1393:
        /* <DEDUP_REMOVED lines=17> */
.L_x_1379:
        /* <DEDUP_REMOVED lines=19> */
.L_x_1395:
[----:B-1----:R-:W1:Y:S01]  /*1da20*/  S2R R11, SR_TID.X ;  /* 0x00000000000b7919 */ /* 0x002e620000002100 */
[----:B------:R-:W-:Y:S01]  /*1da30*/  SHF.R.S32.HI R0, RZ, 0x1f, R8 ;  /* 0x0000001fff007819 */ /* 0x000fe20000011408 */
[----:B------:R-:W-:Y:S01]  /*1da40*/  BSSY B0, `(.L_x_1396) ;  /* 0x0000029000007945 */ /* 0x000fe20003800000 */
[----:B------:R-:W-:Y:S01]  /*1da50*/  SEL R9, R8, RZ, !P0 ;  /* 0x000000ff08097207 */ /* 0x000fe20004000000 */
[----:B------:R-:W2:Y:S01]  /*1da60*/  S2R R2, SR_CTAID.Y ;  /* 0x0000000000027919 */ /* 0x000ea20000002600 */
[----:B------:R-:W-:-:S03]  /*1da70*/  SEL R10, R0, RZ, !P0 ;  /* 0x000000ff000a7207 */ /* 0x000fc60004000000 */
[----:B------:R-:W3:Y:S01]  /*1da80*/  S2R R14, SR_CTAID.Y ;  /* 0x00000000000e7919 */ /* 0x000ee20000002600 */
[----:B-1----:R-:W-:Y:S02]  /*1da90*/  ISETP.GE.AND P1, PT, R11, 0x80, PT ;  /* 0x000000800b00780c */ /* 0x002fe40003f26270 */
[----:B--2---:R-:W-:-:S11]  /*1daa0*/  SHF.R.S32.HI R15, RZ, 0x1f, R2 ;  /* 0x0000001fff0f7819 */ /* 0x004fd60000011402 */
[----:B------:R-:W-:Y:S05]  /*1dab0*/  @P1 BRA `(.L_x_1397) ;  /* 0x0000021000001947 */ /* 0x000fea0003800000 */
[----:B---3--:R-:W1:Y:S01]  /*1dac0*/  S2R R8, SR_CTAID.X ;  /* 0x0000000000087919 */ /* 0x008e620000002500 */
        /* <DEDUP_REMOVED lines=32> */
.L_x_1397:
[----:B---3--:R-:W-:Y:S05]  /*1dcd0*/  BSYNC B0 ;  /* 0x0000000000007941 */ /* 0x008fea0003800000 */
.L_x_1396:
[----:B------:R-:W2:Y:S01]  /*1dce0*/  S2R R13, SR_CTAID.X ;  /* 0x00000000000d7919 */ /* 0x000ea20000002500 */
[----:B-1----:R-:W-:Y:S01]  /*1dcf0*/  IMAD R0, R5, c[0x0][0x3a0], RZ ;  /* 0x0000e80005007a24 */ /* 0x002fe200078e02ff */
[----:B------:R-:W-:Y:S01]  /*1dd00*/  SHF.R.S32.HI R5, RZ, 0x1f, R11 ;  /* 0x0000001fff057819 */ /* 0x000fe2000001140b */
[C---:B------:R-:W-:Y:S01]  /*1dd10*/  IMAD.WIDE.U32 R2, R4.reuse, c[0x0][0x3a0], RZ ;  /* 0x0000e80004027a25 */ /* 0x040fe200078e00ff */
[----:B------:R-:W-:Y:S02]  /*1dd20*/  MOV R6, c[0x0][0x4e8] ;  /* 0x00013a0000067a02 */ /* 0x000fe40000000f00 */
[----:B------:R-:W-:Y:S01]  /*1dd30*/  LEA.HI R5, R5, R11, RZ, 0x3 ;  /* 0x0000000b05057211 */ /* 0x000fe200078f18ff */
[----:B------:R-:W-:Y:S01]  /*1dd40*/  IMAD R0, R4, c[0x0][0x3a4], R0 ;  /* 0x0000e90004007a24 */ /* 0x000fe200078e0200 */
[----:B------:R-:W-:Y:S02]  /*1dd50*/  ISETP.NE.AND P0, PT, R6, 0x1, PT ;  /* 0x000000010600780c */ /* 0x000fe40003f05270 */
[----:B------:R-:W-:-:S02]  /*1dd60*/  LOP3.LUT R4, R5, 0xfffffff8, RZ, 0xc0, !PT ;  /* 0xfffffff805047812 */ /* 0x000fc400078ec0ff */
[----:B------:R-:W-:Y:S01]  /*1dd70*/  SHF.R.S32.HI R8, RZ, 0x3, R5 ;  /* 0x00000003ff087819 */ /* 0x000fe20000011405 */
[----:B------:R-:W-:Y:S01]  /*1dd80*/  IMAD R5, R10, c[0x0][0x3f0], RZ ;  /* 0x0000fc000a057a24 */ /* 0x000fe200078e02ff */
[----:B------:R-:W-:Y:S02]  /*1dd90*/  IADD3 R7, -R4, R11, RZ ;  /* 0x0000000b04077210 */ /* 0x000fe40007ffe1ff */
[----:B------:R-:W-:Y:S01]  /*1dda0*/  IADD3 R3, R3, R0, RZ ;  /* 0x0000000003037210 */ /* 0x000fe20007ffe0ff */
[----:B------:R-:W-:Y:S02]  /*1ddb0*/  IMAD R0, R15, c[0x0][0x3e8], RZ ;  /* 0x0000fa000f007a24 */ /* 0x000fe400078e02ff */
[----:B------:R-:W-:Y:S02]  /*1ddc0*/  IMAD R4, R7, 0x10, R8 ;  /* 0x0000001007047824 */ /* 0x000fe400078e0208 */
[C---:B------:R-:W-:Y:S02]  /*1ddd0*/  IMAD R0, R14.reuse, c[0x0][0x3ec], R0 ;  /* 0x0000fb000e007a24 */ /* 0x040fe400078e0200 */
[----:B------:R-:W-:Y:S01]  /*1dde0*/  IMAD.WIDE.U32 R2, R14, c[0x0][0x3e8], R2 ;  /* 0x0000fa000e027a25 */ /* 0x000fe200078e0002 */
[----:B--2---:R-:W-:-:S02]  /*1ddf0*/  LEA R4, R13, R4, 0x7 ;  /* 0x000000040d047211 */ /* 0x004fc400078e38ff */
[----:B------:R-:W-:Y:S01]  /*1de00*/  LEA R8, R13, R8, 0x7 ;  /* 0x000000080d087211 */ /* 0x000fe200078e38ff */
[----:B------:R-:W-:Y:S01]  /*1de10*/  IMAD R5, R9, c[0x0][0x3f4], R5 ;  /* 0x0000fd0009057a24 */ /* 0x000fe200078e0205 */
[----:B------:R-:W-:Y:S01]  /*1de20*/  IADD3 R3, R0, R3, RZ ;  /* 0x0000000300037210 */ /* 0x000fe20007ffe0ff */
[----:B------:R-:W-:-:S04]  /*1de30*/  @P0 IMAD.HI.U32 R6, R4, c[0x0][0x4ec], RZ ;  /* 0x00013b0004060a27 */ /* 0x000fc800078e00ff */
[----:B------:R-:W-:-:S04]  /*1de40*/  IMAD.WIDE.U32 R2, R9, c[0x0][0x3f0], R2 ;  /* 0x0000fc0009027a25 */ /* 0x000fc800078e0002 */
[----:B------:R-:W-:Y:S01]  /*1de50*/  IMAD.MOV.U32 R0, RZ, RZ, R4 ;  /* 0x000000ffff007224 */ /* 0x000fe200078e0004 */
[----:B------:R-:W-:Y:S02]  /*1de60*/  @P0 SHF.R.U32.HI R0, RZ, c[0x0][0x4f0], R6 ;  /* 0x00013c00ff000a19 */ /* 0x000fe40000011606 */
[----:B------:R-:W-:Y:S02]  /*1de70*/  IADD3 R3, R3, R5, RZ ;  /* 0x0000000503037210 */ /* 0x000fe40007ffe0ff */
[C---:B------:R-:W-:Y:S02]  /*1de80*/  IADD3 R5, -R0.reuse, RZ, RZ ;  /* 0x000000ff00057210 */ /* 0x040fe40007ffe1ff */
[----:B------:R-:W-:Y:S01]  /*1de90*/  SHF.R.S32.HI R6, RZ, 0x1f, R0 ;  /* 0x0000001fff067819 */ /* 0x000fe20000011400 */
[----:B------:R-:W-:-:S04]  /*1dea0*/  IMAD.WIDE.U32 R2, R0, c[0x0][0x3e0], R2 ;  /* 0x0000f80000027a25 */ /* 0x000fc800078e0002 */
[----:B------:R-:W-:Y:S02]  /*1deb0*/  IMAD R4, R5, c[0x0][0x4e8], R4 ;  /* 0x00013a0005047a24 */ /* 0x000fe400078e0204 */
[----:B------:R-:W-:-:S03]  /*1dec0*/  IMAD R6, R6, c[0x0][0x3e0], RZ ;  /* 0x0000f80006067a24 */ /* 0x000fc600078e02ff */
[----:B------:R-:W-:Y:S01]  /*1ded0*/  SHF.R.S32.HI R5, RZ, 0x1f, R4 ;  /* 0x0000001fff057819 */ /* 0x000fe20000011404 */
[----:B------:R-:W-:Y:S01]  /*1dee0*/  IMAD R0, R0, c[0x0][0x3e4], R6 ;  /* 0x0000f90000007a24 */ /* 0x000fe200078e0206 */
[----:B------:R-:W-:-:S03]  /*1def0*/  SHF.L.U32 R6, R7, 0x3, RZ ;  /* 0x0000000307067819 */ /* 0x000fc600000006ff */
[----:B------:R-:W-:Y:S01]  /*1df00*/  IMAD.IADD R3, R3, 0x1, R0 ;  /* 0x0000000103037824 */ /* 0x000fe200078e0200 */
[----:B------:R-:W-:Y:S01]  /*1df10*/  IADD3 R7, R6, 0x40, RZ ;  /* 0x0000004006077810 */ /* 0x000fe20007ffe0ff */
[----:B------:R-:W-:Y:S02]  /*1df20*/  IMAD R0, R5, c[0x0][0x3d8], RZ ;  /* 0x0000f60005007a24 */ /* 0x000fe400078e02ff */
[----:B------:R-:W-:-:S04]  /*1df30*/  IMAD.WIDE.U32 R2, R4, c[0x0][0x3d8], R2 ;  /* 0x0000f60004027a25 */ /* 0x000fc800078e0002 */
[----:B------:R-:W-:Y:S01]  /*1df40*/  IMAD R0, R4, c[0x0][0x3dc], R0 ;  /* 0x0000f70004007a24 */ /* 0x000fe200078e0200 */
[----:B------:R-:W-:-:S04]  /*1df50*/  LEA R11, P0, R2, c[0x0][0x380], 0x1 ;  /* 0x0000e000020b7a11 */ /* 0x000fc800078008ff */
[----:B------:R-:W-:-:S04]  /*1df60*/  IADD3 R0, R3, R0, RZ ;  /* 0x0000000003007210 */ /* 0x000fc80007ffe0ff */
[----:B------:R-:W-:Y:S01]  /*1df70*/  LEA.HI.X R9, R2, c[0x0][0x384], R0, 0x1, P0 ;  /* 0x0000e10002097a11 */ /* 0x000fe200000f0c00 */
[----:B------:R-:W-:Y:S05]  /*1df80*/  BRA.DIV ~URZ, `(.L_x_1398) ;  /* 0x000048127f007947 */ /* 0x000fea000b800000 */
[----:B------:R1:W2:Y:S02]  /*1df90*/  SHFL.IDX PT, R0, R9, RZ, 0x181f ;  /* 0x00181fff09007589 */ /* 0x0002a400000e0000 */
.L_x_1472:
[----:B------:R-:W-:Y:S05]  /*1dfa0*/  BRA.DIV ~URZ, `(.L_x_1399) ;  /* 0x000048727f007947 */ /* 0x000fea000b800000 */
[----:B------:R3:W4:Y:S02]  /*1dfb0*/  SHFL.IDX PT, R2, R11, RZ, 0x181f ;  /* 0x00181fff0b027589 */ /* 0x00072400000e0000 */
.L_x_1473:
[----:B-----5:R-:W-:Y:S01]  /*1dfc0*/  IMAD R10, R12, c[0x0][0x4e8], RZ ;  /* 0x00013a000c0a7a24 */ /* 0x020fe200078e02ff */
[----:B------:R-:W-:Y:S01]  /*1dfd0*/  BSSY B0, `(.L_x_1400) ;  /* 0x000000d000007945 */ /* 0x000fe20003800000 */
[----:B--2---:R-:W-:-:S03]  /*1dfe0*/  MOV R3, R0 ;  /* 0x0000000000037202 */ /* 0x004fc60000000f00 */
[----:B------:R-:W-:-:S13]  /*1dff0*/  ISETP.GE.AND P0, PT, R8, R10, PT ;  /* 0x0000000a0800720c */ /* 0x000fda0003f06270 */
[----:B------:R-:W-:Y:S05]  /*1e000*/  @P0 BRA `(.L_x_1401) ;  /* 0x0000009000000947 */ /* 0x000fea0003800000 */
[----:B------:R-:W-:Y:S02]  /*1e010*/  ISETP.GE.AND P0, PT, R7, c[0x0][0x3c8], PT ;  /* 0x0000f20007007a0c */ /* 0x000fe40003f06270 */
[----:B------:R-:W-:-:S11]  /*1e020*/  ISETP.GE.AND P1, PT, R6, c[0x0][0x3c8], PT ;  /* 0x0000f20006007a0c */ /* 0x000fd60003f26270 */
[----:B------:R-:W-:Y:S02]  /*1e030*/  @!P0 SHF.R.S32.HI R0, RZ, 0x1f, R7 ;  /* 0x0000001fff008819 */ /* 0x000fe40000011407 */
[----:B----4-:R-:W-:Y:S02]  /*1e040*/  @!P1 IMAD.WIDE R4, R6, 0x2, R2 ;  /* 0x0000000206049825 */ /* 0x010fe400078e0202 */
[----:B------:R-:W-:-:S03]  /*1e050*/  @!P0 LEA.HI R0, R0, R7, RZ, 0x3 ;  /* 0x0000000700008211 */ /* 0x000fc600078f18ff */
[----:B------:R2:W-:Y:S01]  /*1e060*/  @!P1 ST.E.128 [R4.64], RZ ;  /* 0x000000ff04009985 */ /* 0x0005e2000c101d06 */
[----:B------:R-:W-:-:S05]  /*1e070*/  @!P0 LOP3.LUT R0, R0, 0xfffffff8, RZ, 0xc0, !PT ;  /* 0xfffffff800008812 */ /* 0x000fca00078ec0ff */
[----:B------:R-:W-:-:S05]  /*1e080*/  @!P0 IMAD.WIDE R2, R0, 0x2, R2 ;  /* 0x0000000200028825 */ /* 0x000fca00078e0202 */
[----:B------:R2:W-:Y:S02]  /*1e090*/  @!P0 ST.E.128 [R2.64], RZ ;  /* 0x000000ff02008985 */ /* 0x0005e4000c101d06 */
.L_x_1401:
[----:B------:R-:W-:Y:S05]  /*1e0a0*/  BSYNC B0 ;  /* 0x0000000000007941 */ /* 0x000fea0003800000 */
.L_x_1400:
[----:B------:R-:W-:Y:S05]  /*1e0b0*/  BRA.DIV ~URZ, `(.L_x_1402) ;  /* 0x000047e27f007947 */ /* 0x000fea000b800000 */
[----:B------:R1:W2:Y:S04]  /*1e0c0*/  SHFL.IDX PT, R0, R9, 0x1, 0x181f ;  /* 0x00381f0009007f89 */ /* 0x0002a800000e0000 */
[----:B--2-4-:R1:W2:Y:S02]  /*1e0d0*/  SHFL.IDX PT, R2, R11, 0x1, 0x181f ;  /* 0x00381f000b027f89 */ /* 0x0142a400000e0000 */
.L_x_1474:
[----:B------:R-:W-:Y:S01]  /*1e0e0*/  IADD3 R3, R8, 0x10, RZ ;  /* 0x0000001008037810 */ /* 0x000fe20007ffe0ff */
[----:B------:R-:W-:Y:S03]  /*1e0f0*/  BSSY B0, `(.L_x_1403) ;  /* 0x000000d000007945 */ /* 0x000fe60003800000 */
[----:B------:R-:W-:Y:S01]  /*1e100*/  ISETP.GE.AND P0, PT, R3, R10, PT ;  /* 0x0000000a0300720c */ /* 0x000fe20003f06270 */
[----:B------:R-:W-:-:S12]  /*1e110*/  IMAD.MOV.U32 R3, RZ, RZ, R0 ;  /* 0x000000ffff037224 */ /* 0x000fd800078e0000 */
[----:B------:R-:W-:Y:S05]  /*1e120*/  @P0 BRA `(.L_x_1404) ;  /* 0x0000009000000947 */ /* 0x000fea0003800000 */
[----:B------:R-:W-:Y:S02]  /*1e130*/  ISETP.GE.AND P0, PT, R7, c[0x0][0x3c8], PT ;  /* 0x0000f20007007a0c */ /* 0x000fe40003f06270 */
[----:B------:R-:W-:-:S11]  /*1e140*/  ISETP.GE.AND P1, PT, R6, c[0x0][0x3c8], PT ;  /* 0x0000f20006007a0c */ /* 0x000fd60003f26270 */
[----:B------:R-:W-:Y:S02]  /*1e150*/  @!P0 SHF.R.S32.HI R0, RZ, 0x1f, R7 ;  /* 0x0000001fff008819 */ /* 0x000fe40000011407 */
[----:B--2---:R-:W-:Y:S02]  /*1e160*/  @!P1 IMAD.WIDE R4, R6, 0x2, R2 ;  /* 0x0000000206049825 */ /* 0x004fe400078e0202 */
[----:B------:R-:W-:-:S03]  /*1e170*/  @!P0 LEA.HI R0, R0, R7, RZ, 0x3 ;  /* 0x0000000700008211 */ /* 0x000fc600078f18ff */
[----:B------:R2:W-:Y:S01]  /*1e180*/  @!P1 ST.E.128 [R4.64], RZ ;  /* 0x000000ff04009985 */ /* 0x0005e2000c101d06 */
[----:B------:R-:W-:-:S05]  /*1e190*/  @!P0 LOP3.LUT R0, R0, 0xfffffff8, RZ, 0xc0, !PT ;  /* 0xfffffff800008812 */ /* 0x000fca00078ec0ff */
[----:B------:R-:W-:-:S05]  /*1e1a0*/  @!P0 IMAD.WIDE R2, R0, 0x2, R2 ;  /* 0x0000000200028825 */ /* 0x000fca00078e0202 */
[----:B------:R2:W-:Y:S02]  /*1e1b0*/  @!P0 ST.E.128 [R2.64], RZ ;  /* 0x000000ff02008985 */ /* 0x0005e4000c101d06 */
.L_x_1404:
[----:B------:R-:W-:Y:S05]  /*1e1c0*/  BSYNC B0 ;  /* 0x0000000000007941 */ /* 0x000fea0003800000 */
.L_x_1403:
[----:B------:R-:W-:Y:S05]  /*1e1d0*/  BRA.DIV ~URZ, `(.L_x_1405) ;  /* 0x000047d27f007947 */ /* 0x000fea000b800000 */
[----:B------:R4:W1:Y:S02]  /*1e1e0*/  SHFL.IDX PT, R0, R9, 0x2, 0x181f ;  /* 0x00581f0009007f89 */ /* 0x00086400000e0000 */
.L_x_1475:
[----:B------:R-:W-:Y:S05]  /*1e1f0*/  BRA.DIV ~URZ, `(.L_x_1406) ;  /* 0x000048427f007947 */ /* 0x000fea000b800000 */
[----:B--2---:R2:W3:Y:S02]  /*1e200*/  SHFL.IDX PT, R2, R11, 0x2, 0x181f ;  /* 0x00581f000b027f89 */ /* 0x0044e400000e0000 */
.L_x_1476:
[----:B------:R-:W-:Y:S01]  /*1e210*/  IADD3 R3, R8, 0x20, RZ ;  /* 0x0000002008037810 */ /* 0x000fe20007ffe0ff */
[----:B------:R-:W-:Y:S03]  /*1e220*/  BSSY B0, `(.L_x_1407) ;  /* 0x000000d000007945 */ /* 0x000fe60003800000 */
[----:B------:R-:W-:Y:S01]  /*1e230*/  ISETP.GE.AND P0, PT, R3, R10, PT ;  /* 0x0000000a0300720c */ /* 0x000fe20003f06270 */
[----:B-1----:R-:W-:-:S12]  /*1e240*/  IMAD.MOV.U32 R3, RZ, RZ, R0 ;  /* 0x000000ffff037224 */ /* 0x002fd800078e0000 */
[----:B------:R-:W-:Y:S05]  /*1e250*/  @P0 BRA `(.L_x_1408) ;  /* 0x0000009000000947 */ /* 0x000fea0003800000 */
[----:B------:R-:W-:Y:S02]  /*1e260*/  ISETP.GE.AND P0, PT, R7, c[0x0][0x3c8], PT ;  /* 0x0000f20007007a0c */ /* 0x000fe40003f06270 */
[----:B------:R-:W-:-:S11]  /*1e270*/  ISETP.GE.AND P1, PT, R6, c[0x0][0x3c8], PT ;  /* 0x0000f20006007a0c */ /* 0x000fd60003f26270 */
[----:B------:R-:W-:Y:S02]  /*1e280*/  @!P0 SHF.R.S32.HI R0, RZ, 0x1f, R7 ;  /* 0x0000001fff008819 */ /* 0x000fe40000011407 */
[----:B---3--:R-:W-:Y:S02]  /*1e290*/  @!P1 IMAD.WIDE R4, R6, 0x2, R2 ;  /* 0x0000000206049825 */ /* 0x008fe400078e0202 */
[----:B------:R-:W-:-:S03]  /*1e2a0*/  @!P0 LEA.HI R0, R0, R7, RZ, 0x3 ;  /* 0x0000000700008211 */ /* 0x000fc600078f18ff */
[----:B------:R1:W-:Y:S01]  /*1e2b0*/  @!P1 ST.E.128 [R4.64], RZ ;  /* 0x000000ff04009985 */ /* 0x0003e2000c101d06 */
[----:B------:R-:W-:-:S05]  /*1e2c0*/  @!P0 LOP3.LUT R0, R0, 0xfffffff8, RZ, 0xc0, !PT ;  /* 0xfffffff800008812 */ /* 0x000fca00078ec0ff */
[----:B------:R-:W-:-:S05]  /*1e2d0*/  @!P0 IMAD.WIDE R2, R0, 0x2, R2 ;  /* 0x0000000200028825 */ /* 0x000fca00078e0202 */
[----:B------:R1:W-:Y:S02]  /*1e2e0*/  @!P0 ST.E.128 [R2.64], RZ ;  /* 0x000000ff02008985 */ /* 0x0003e4000c101d06 */
.L_x_1408:
[----:B------:R-:W-:Y:S05]  /*1e2f0*/  BSYNC B0 ;  /* 0x0000000000007941 */ /* 0x000fea0003800000 */
.L_x_1407:
[----:B------:R-:W-:Y:S05]  /*1e300*/  BRA.DIV ~URZ, `(.L_x_1409) ;  /* 0x000047c27f007947 */ /* 0x000fea000b800000 */
[----:B------:R1:W2:Y:S04]  /*1e310*/  SHFL.IDX PT, R0, R9, 0x3, 0x181f ;  /* 0x00781f0009007f89 */ /* 0x0002a800000e0000 */
[----:B-1-3--:R1:W3:Y:S02]  /*1e320*/  SHFL.IDX PT, R2, R11, 0x3, 0x181f ;  /* 0x00781f000b027f89 */ /* 0x00a2e400000e0000 */
.L_x_1477:
[----:B------:R-:W-:Y:S01]  /*1e330*/  IADD3 R3, R8, 0x30, RZ ;  /* 0x0000003008037810 */ /* 0x000fe20007ffe0ff */
[----:B------:R-:W-:Y:S03]  /*1e340*/  BSSY B0, `(.L_x_1410) ;  /* 0x000000d000007945 */ /* 0x000fe60003800000 */
[----:B------:R-:W-:Y:S01]  /*1e350*/  ISETP.GE.AND P0, PT, R3, R10, PT ;  /* 0x0000000a0300720c */ /* 0x000fe20003f06270 */
[----:B--2---:R-:W-:-:S12]  /*1e360*/  IMAD.MOV.U32 R3, RZ, RZ, R0 ;  /* 0x000000ffff037224 */ /* 0x004fd800078e0000 */
        /* <DEDUP_REMOVED lines=10> */
.L_x_1411:
[----:B------:R-:W-:Y:S05]  /*1e410*/  BSYNC B0 ;  /* 0x0000000000007941 */ /* 0x000fea0003800000 */
.L_x_1410:
[----:B------:R-:W-:Y:S05]  /*1e420*/  BRA.DIV ~URZ, `(.L_x_1412) ;  /* 0x000047b27f007947 */ /* 0x000fea000b800000 */
[----:B------:R1:W2:Y:S02]  /*1e430*/  SHFL.IDX PT, R0, R9, 0x4, 0x181f ;  /* 0x00981f0009007f89 */ /* 0x0002a400000e0000 */
.L_x_1478:
[----:B------:R-:W-:Y:S05]  /*1e440*/  BRA.DIV ~URZ, `(.L_x_1413) ;  /* 0x000048227f007947 */ /* 0x000fea000b800000 */
[----:B--23--:R2:W3:Y:S02]  /*1e450*/  SHFL.IDX PT, R2, R11, 0x4, 0x181f ;  /* 0x00981f000b027f89 */ /* 0x00c4e400000e0000 */
.L_x_1479:
        /* <DEDUP_REMOVED lines=14> */
.L_x_1415:
[----:B------:R-:W-:Y:S05]  /*1e540*/  BSYNC B0 ;  /* 0x0000000000007941 */ /* 0x000fea0003800000 */
.L_x_1414:
[----:B------:R-:W-:Y:S05]  /*1e550*/  BRA.DIV ~URZ, `(.L_x_1416) ;  /* 0x000047a27f007947 */ /* 0x000fea000b800000 */
[----:B------:R1:W2:Y:S04]  /*1e560*/  SHFL.IDX PT, R0, R9, 0x5, 0x181f ;  /* 0x00b81f0009007f89 */ /* 0x0002a800000e0000 */
[----:B---3--:R1:W3:Y:S02]  /*1e570*/  SHFL.IDX PT, R2, R11, 0x5, 0x181f ;  /* 0x00b81f000b027f89 */ /* 0x0082e400000e0000 */
.L_x_1480:
        /* <DEDUP_REMOVED lines=14> */
.L_x_1418:
[----:B------:R-:W-:Y:S05]  /*1e660*/  BSYNC B0 ;  /* 0x0000000000007941 */ /* 0x000fea0003800000 */
.L_x_1417:
[----:B------:R-:W-:Y:S05]  /*1e670*/  BRA.DIV ~URZ, `(.L_x_1419) ;  /* 0x000047927f007947 */ /* 0x000fea000b800000 */
[----:B------:R1:W2:Y:S02]  /*1e680*/  SHFL.IDX PT, R0, R9, 0x6, 0x181f ;  /* 0x00d81f0009007f89 */ /* 0x0002a400000e0000 */
.L_x_1481:
[----:B------:R-:W-:Y:S05]  /*1e690*/  BRA.DIV ~URZ, `(.L_x_1420) ;  /* 0x000048027f007947 */ /* 0x000fea000b800000 */
[----:B--23--:R2:W3:Y:S02]  /*1e6a0*/  SHFL.IDX PT, R2, R11, 0x6, 0x181f ;  /* 0x00d81f000b027f89 */ /* 0x00c4e400000e0000 */
.L_x_1482:
        /* <DEDUP_REMOVED lines=14> */
.L_x_1422:
[----:B------:R-:W-:Y:S05]  /*1e790*/  BSYNC B0 ;  /* 0x0000000000007941 */ /* 0x000fea0003800000 */
.L_x_1421:
[----:B------:R-:W-:Y:S05]  /*1e7a0*/  BRA.DIV ~URZ, `(.L_x_1423) ;  /* 0x000047827f007947 */ /* 0x000fea000b800000 */
[----:B------:R1:W2:Y:S04]  /*1e7b0*/  SHFL.IDX PT, R0, R9, 0x7, 0x181f ;  /* 0x00f81f0009007f89 */ /* 0x0002a800000e0000 */
[----:B---3--:R1:W3:Y:S02]  /*1e7c0*/  SHFL.IDX PT, R2, R11, 0x7, 0x181f ;  /* 0x00f81f000b027f89 */ /* 0x0082e400000e0000 */
.L_x_1483:
[----:B------:R-:W-:-:S04]  /*1e7d0*/  IADD3 R3, R8, 0x70, RZ ;  /* 0x0000007008037810 */ /* 0x000fc80007ffe0ff */
[----:B------:R-:W-:Y:S01]  /*1e7e0*/  ISETP.GE.AND P0, PT, R3, R10, PT ;  /* 0x0000000a0300720c */ /* 0x000fe20003f06270 */
[----:B--2---:R-:W-:-:S12]  /*1e7f0*/  IMAD.MOV.U32 R3, RZ, RZ, R0 ;  /* 0x000000ffff037224 */ /* 0x004fd800078e0000 */
[----:B------:R-:W-:Y:S05]  /*1e800*/  @P0 EXIT ;  /* 0x000000000000094d */ /* 0x000fea0003800000 */
[----:B------:R-:W-:-:S13]  /*1e810*/  ISETP.GE.AND P0, PT, R6, c[0x0][0x3c8], PT ;  /* 0x0000f20006007a0c */ /* 0x000fda0003f06270 */
[----:B---3--:R-:W-:-:S05]  /*1e820*/  @!P0 IMAD.WIDE R4, R6, 0x2, R2 ;  /* 0x0000000206048825 */ /* 0x008fca00078e0202 */
        /* <DEDUP_REMOVED lines=9> */
.L_x_1242:
[----:B------:R-:W-:Y:S01]  /*1e8c0*/  MOV R0, 0x181f ;  /* 0x0000181f00007802 */ /* 0x000fe20000000f00 */
[----:B------:R1:W-:Y:S01]  /*1e8d0*/  STL [R1+0x84], RZ ;  /* 0x000084ff01007387 */ /* 0x0003e20000100800 */
[----:B------:R-:W-:Y:S01]  /*1e8e0*/  IMAD.MOV.U32 R2, RZ, RZ, R12 ;  /* 0x000000ffff027224 */ /* 0x000fe200078e000c */
[----:B------:R-:W-:Y:S02]  /*1e8f0*/  MOV R3, 0x1e920 ;  /* 0x0001e92000037802 */ /* 0x000fe40000000f00 */
[----:B------:R1:W-:Y:S04]  /*1e900*/  STL [R1+0x80], R0 ;  /* 0x0000800001007387 */ /* 0x0003e80000100800 */
[----:B-1---5:R-:W-:Y:S05]  /*1e910*/  CALL.REL.NOINC `($__internal_3_$__cuda_sm70_shflsync_idx_p) ;  /* 0x00010c4000007944 */ /* 0x022fea0003c00000 */
[----:B-----5:R1:W5:Y:S02]  /*1e920*/  LDL.LU R0, [R1+0x88] ;  /* 0x0000880001007983 */ /* 0x0203640000300800 */
[----:B-1---5:R-:W-:Y:S05]  /*1e930*/  BRA `(.L_x_1424) ;  /* 0xfffe886000007947 */ /* 0x022fea000383ffff */
.L_x_1243:
[----:B------:R-:W-:Y:S01]  /*1e940*/  MOV R4, 0x181f ;  /* 0x0000181f00047802 */ /* 0x000fe20000000f00 */
[----:B------:R3:W-:Y:S01]  /*1e950*/  STL [R1+0x84], RZ ;  /* 0x000084ff01007387 */ /* 0x0007e20000100800 */
[----:B------:R-:W-:Y:S01]  /*1e960*/  IMAD.MOV.U32 R2, RZ, RZ, R14 ;  /* 0x000000ffff027224 */ /* 0x000fe200078e000e */
[----:B------:R-:W-:-:S02]  /*1e970*/  MOV R3, 0x1e9a0 ;  /* 0x0001e9a000037802 */ /* 0x000fc40000000f00 */
[----:B------:R3:W-:Y:S04]  /*1e980*/  STL [R1+0x80], R4 ;  /* 0x0000800401007387 */ /* 0x0007e80000100800 */
[----:B-123-5:R-:W-:Y:S05]  /*1e990*/  CALL.REL.NOINC `($__internal_3_$__cuda_sm70_shflsync_idx_p) ;  /* 0x00010bc000007944 */ /* 0x02efea0003c00000 */
[----:B------:R1:W5:Y:S02]  /*1e9a0*/  LDL.LU R2, [R1+0x88] ;  /* 0x0000880001027983 */ /* 0x0003640000300800 */
[----:B-1---5:R-:W-:Y:S05]  /*1e9b0*/  BRA `(.L_x_1425) ;  /* 0xfffe880000007947 */ /* 0x022fea000383ffff */
.L_x_1246:
[----:B------:R-:W-:Y:S01]  /*1e9c0*/  MOV R4, 0x1 ;  /* 0x0000000100047802 */ /* 0x000fe20000000f00 */
[----:B--2---:R-:W-:Y:S01]  /*1e9d0*/  IMAD.MOV.U32 R0, RZ, RZ, 0x181f ;  /* 0x0000181fff007424 */ /* 0x004fe200078e00ff */
[----:B------:R-:W-:Y:S01]  /*1e9e0*/  MOV R3, 0x1ea30 ;  /* 0x0001ea3000037802 */ /* 0x000fe20000000f00 */
[----:B----4-:R-:W-:Y:S02]  /*1e9f0*/  IMAD.MOV.U32 R2, RZ, RZ, R12 ;  /* 0x000000ffff027224 */ /* 0x010fe400078e000c */
[----:B------:R2:W-:Y:S04]  /*1ea00*/  STL [R1+0x84], R4 ;  /* 0x0000840401007387 */ /* 0x0005e80000100800 */
[----:B------:R2:W-:Y:S02]  /*1ea10*/  STL [R1+0x80], R0 ;  /* 0x0000800001007387 */ /* 0x0005e40000100800 */
[----:B-123-5:R-:W-:Y:S05]  /*1ea20*/  CALL.REL.NOINC `($__internal_3_$__cuda_sm70_shflsync_idx_p) ;  /* 0x00010b3000007944 */ /* 0x02efea0003c00000 */
[----:B-----5:R1:W5:Y:S01]  /*1ea30*/  LDL.LU R4, [R1+0x88] ;  /* 0x0000880001047983 */ /* 0x0203620000300800 */
[----:B------:R-:W-:Y:S01]  /*1ea40*/  MOV R6, 0x1 ;  /* 0x0000000100067802 */ /* 0x000fe20000000f00 */
[----:B------:R-:W-:Y:S01]  /*1ea50*/  IMAD.MOV.U32 R0, RZ, RZ, 0x181f ;  /* 0x0000181fff007424 */ /* 0x000fe200078e00ff */
[----:B------:R-:W-:Y:S01]  /*1ea60*/  MOV R3, 0x1eab0 ;  /* 0x0001eab000037802 */ /* 0x000fe20000000f00 */
[----:B------:R-:W-:-:S02]  /*1ea70*/  IMAD.MOV.U32 R2, RZ, RZ, R14 ;  /* 0x000000ffff027224 */ /* 0x000fc400078e000e */
[----:B------:R1:W-:Y:S04]  /*1ea80*/  STL [R1+0x84], R6 ;  /* 0x0000840601007387 */ /* 0x0003e80000100800 */
[----:B------:R1:W-:Y:S02]  /*1ea90*/  STL [R1+0x80], R0 ;  /* 0x0000800001007387 */ /* 0x0003e40000100800 */
[----:B-1---5:R-:W-:Y:S05]  /*1eaa0*/  CALL.REL.NOINC `($__internal_3_$__cuda_sm70_shflsync_idx_p) ;  /* 0x00010ab000007944 */ /* 0x022fea0003c00000 */
[----:B------:R1:W5:Y:S02]  /*1eab0*/  LDL.LU R2, [R1+0x88] ;  /* 0x0000880001027983 */ /* 0x0003640000300800 */
[----:B-1---5:R-:W-:Y:S05]  /*1eac0*/  BRA `(.L_x_1426) ;  /* 0xfffe884000007947 */ /* 0x022fea000383ffff */
.L_x_1249:
[----:B------:R-:W-:Y:S01]  /*1ead0*/  MOV R4, 0x2 ;  /* 0x0000000200047802 */ /* 0x000fe20000000f00 */
[----:B--2---:R-:W-:Y:S01]  /*1eae0*/  IMAD.MOV.U32 R0, RZ, RZ, 0x181f ;  /* 0x0000181fff007424 */ /* 0x004fe200078e00ff */
[----:B------:R-:W-:Y:S01]  /*1eaf0*/  MOV R3, 0x1eb40 ;  /* 0x0001eb4000037802 */ /* 0x000fe20000000f00 */
[----:B------:R-:W-:Y:S02]  /*1eb00*/  IMAD.MOV.U32 R2, RZ, RZ, R12 ;  /* 0x000000ffff027224 */ /* 0x000fe400078e000c */
[----:B------:R2:W-:Y:S04]  /*1eb10*/  STL [R1+0x84], R4 ;  /* 0x0000840401007387 */ /* 0x0005e80000100800 */
[----:B------:R2:W-:Y:S02]  /*1eb20*/  STL [R1+0x80], R0 ;  /* 0x0000800001007387 */ /* 0x0005e40000100800 */
[----:B-123-5:R-:W-:Y:S05]  /*1eb30*/  CALL.REL.NOINC `($__internal_3_$__cuda_sm70_shflsync_idx_p) ;  /* 0x00010a2000007944 */ /* 0x02efea0003c00000 */
[----:B-----5:R1:W5:Y:S02]  /*1eb40*/  LDL.LU R4, [R1+0x88] ;  /* 0x0000880001047983 */ /* 0x0203640000300800 */
[----:B-1---5:R-:W-:Y:S05]  /*1eb50*/  BRA `(.L_x_1427) ;  /* 0xfffe88e000007947 */ /* 0x022fea000383ffff */
.L_x_1250:
[----:B--2---:R-:W-:Y:S01]  /*1eb60*/  MOV R6, 0x2 ;  /* 0x0000000200067802 */ /* 0x004fe20000000f00 */
[----:B------:R-:W-:Y:S01]  /*1eb70*/  IMAD.MOV.U32 R0, RZ, RZ, 0x181f ;  /* 0x0000181fff007424 */ /* 0x000fe200078e00ff */
[----:B------:R-:W-:Y:S01]  /*1eb80*/  MOV R3, 0x1ebd0 ;  /* 0x0001ebd000037802 */ /* 0x000fe20000000f00 */
[----:B------:R-:W-:-:S02]  /*1eb90*/  IMAD.MOV.U32 R2, RZ, RZ, R14 ;  /* 0x000000ffff027224 */ /* 0x000fc400078e000e */
[----:B------:R2:W-:Y:S04]  /*1eba0*/  STL [R1+0x84], R6 ;  /* 0x0000840601007387 */ /* 0x0005e80000100800 */
[----:B------:R2:W-:Y:S02]  /*1ebb0*/  STL [R1+0x80], R0 ;  /* 0x0000800001007387 */ /* 0x0005e40000100800 */
[----:B-12345:R-:W-:Y:S05]  /*1ebc0*/  CALL.REL.NOINC `($__internal_3_$__cuda_sm70_shflsync_idx_p) ;  /* 0x0001099000007944 */ /* 0x03efea0003c00000 */
[----:B------:R1:W5:Y:S02]  /*1ebd0*/  LDL.LU R2, [R1+0x88] ;  /* 0x0000880001027983 */ /* 0x0003640000300800 */
[----:B-1---5:R-:W-:Y:S05]  /*1ebe0*/  BRA `(.L_x_1428) ;  /* 0xfffe887000007947 */ /* 0x022fea000383ffff */
.L_x_1253:
[----:B------:R-:W-:Y:S01]  /*1ebf0*/  MOV R4, 0x3 ;  /* 0x0000000300047802 */ /* 0x000fe20000000f00 */
[----:B-1----:R-:W-:Y:S01]  /*1ec00*/  IMAD.MOV.U32 R0, RZ, RZ, 0x181f ;  /* 0x0000181fff007424 */ /* 0x002fe200078e00ff */
[----:B------:R-:W-:Y:S01]  /*1ec10*/  MOV R3, 0x1ec60 ;  /* 0x0001ec6000037802 */ /* 0x000fe20000000f00 */
[----:B---3--:R-:W-:Y:S02]  /*1ec20*/  IMAD.MOV.U32 R2, RZ, RZ, R12 ;  /* 0x000000ffff027224 */ /* 0x008fe400078e000c */
        /* <DEDUP_REMOVED lines=13> */
.L_x_1256:
[----:B------:R-:W-:Y:S01]  /*1ed00*/  MOV R4, 0x4 ;  /* 0x0000000400047802 */ /* 0x000fe20000000f00 */
[----:B--2---:R-:W-:Y:S01]  /*1ed10*/  IMAD.MOV.U32 R0, RZ, RZ, 0x181f ;  /* 0x0000181fff007424 */ /* 0x004fe200078e00ff */
[----:B------:R-:W-:Y:S01]  /*1ed20*/  MOV R3, 0x1ed70 ;  /* 0x0001ed7000037802 */ /* 0x000fe20000000f00 */
[----:B---3--:R-:W-:Y:S02]  /*1ed30*/  IMAD.MOV.U32 R2, RZ, RZ, R12 ;  /* 0x000000ffff027224 */ /* 0x008fe400078e000c */
[----:B------:R2:W-:Y:S04]  /*1ed40*/  STL [R1+0x84], R4 ;  /* 0x0000840401007387 */ /* 0x0005e80000100800 */
[----:B------:R2:W-:Y:S02]  /*1ed50*/  STL [R1+0x80], R0 ;  /* 0x0000800001007387 */ /* 0x0005e40000100800 */
[----:B-12-45:R-:W-:Y:S05]  /*1ed60*/  CALL.REL.NOINC `($__internal_3_$__cuda_sm70_shflsync_idx_p) ;  /* 0x000107f000007944 */ /* 0x036fea0003c00000 */
[----:B-----5:R1:W5:Y:S02]  /*1ed70*/  LDL.LU R4, [R1+0x88] ;  /* 0x0000880001047983 */ /* 0x0203640000300800 */
[----:B-1---5:R-:W-:Y:S05]  /*1ed80*/  BRA `(.L_x_1430) ;  /* 0xfffe894000007947 */ /* 0x022fea000383ffff */
.L_x_1257:
[----:B--2---:R-:W-:Y:S01]  /*1ed90*/  MOV R6, 0x4 ;  /* 0x0000000400067802 */ /* 0x004fe20000000f00 */
[----:B------:R-:W-:Y:S01]  /*1eda0*/  IMAD.MOV.U32 R0, RZ, RZ, 0x181f ;  /* 0x0000181fff007424 */ /* 0x000fe200078e00ff */
[----:B------:R-:W-:Y:S01]  /*1edb0*/  MOV R3, 0x1ee00 ;  /* 0x0001ee0000037802 */ /* 0x000fe20000000f00 */
[----:B---3--:R-:W-:-:S02]  /*1edc0*/  IMAD.MOV.U32 R2, RZ, RZ, R14 ;  /* 0x000000ffff027224 */ /* 0x008fc400078e000e */
[----:B------:R2:W-:Y:S04]  /*1edd0*/  STL [R1+0x84], R6 ;  /* 0x0000840601007387 */ /* 0x0005e80000100800 */
[----:B------:R2:W-:Y:S02]  /*1ede0*/  STL [R1+0x80], R0 ;  /* 0x0000800001007387 */ /* 0x0005e40000100800 */
[----:B-12-45:R-:W-:Y:S05]  /*1edf0*/  CALL.REL.NOINC `($__internal_3_$__cuda_sm70_shflsync_idx_p) ;  /* 0x0001076000007944 */ /* 0x036fea0003c00000 */
[----:B------:R1:W5:Y:S02]  /*1ee00*/  LDL.LU R2, [R1+0x88] ;  /* 0x0000880001027983 */ /* 0x0003640000300800 */
[----:B-1---5:R-:W-:Y:S05]  /*1ee10*/  BRA `(.L_x_1431) ;  /* 0xfffe88d000007947 */ /* 0x022fea000383ffff */
.L_x_1260:
[----:B------:R-:W-:Y:S01]  /*1ee20*/  MOV R4, 0x5 ;  /* 0x0000000500047802 */ /* 0x000fe20000000f00 */
[----:B---3--:R-:W-:Y:S01]  /*1ee30*/  IMAD.MOV.U32 R0, RZ, RZ, 0x181f ;  /* 0x0000181fff007424 */ /* 0x008fe200078e00ff */
[----:B------:R-:W-:Y:S01]  /*1ee40*/  MOV R3, 0x1ee90 ;  /* 0x0001ee9000037802 */ /* 0x000fe20000000f00 */
[----:B------:R-:W-:Y:S02]  /*1ee50*/  IMAD.MOV.U32 R2, RZ, RZ, R12 ;  /* 0x000000ffff027224 */ /* 0x000fe400078e000c */
[----:B------:R3:W-:Y:S04]  /*1ee60*/  STL [R1+0x84], R4 ;  /* 0x0000840401007387 */ /* 0x0007e80000100800 */
[----:B------:R3:W-:Y:S02]  /*1ee70*/  STL [R1+0x80], R0 ;  /* 0x0000800001007387 */ /* 0x0007e40000100800 */
[----:B-12345:R-:W-:Y:S05]  /*1ee80*/  CALL.REL.NOINC `($__internal_3_$__cuda_sm70_shflsync_idx_p) ;  /* 0x000106d000007944 */ /* 0x03efea0003c00000 */
        /* <DEDUP_REMOVED lines=10> */
.L_x_1263:
        /* <DEDUP_REMOVED lines=9> */
.L_x_1264:
        /* <DEDUP_REMOVED lines=9> */
.L_x_1267:
        /* <DEDUP_REMOVED lines=15> */
[----:B-----5:R1:W5:Y:S02]  /*1f140*/  LDL.LU R0, [R1+0x88] ;  /* 0x0000880001007983 */ /* 0x0203640000300800 */
[----:B-1---5:R-:W-:Y:S05]  /*1f150*/  BRA `(.L_x_1435) ;  /* 0xfffe896000007947 */ /* 0x022fea000383ffff */
.L_x_1269:
[----:B-1-3--:R-:W-:Y:S01]  /*1f160*/  MOV R0, 0x181f ;  /* 0x0000181f00007802 */ /* 0x00afe20000000f00 */
[----:B------:R1:W-:Y:S01]  /*1f170*/  STL [R1+0x84], RZ ;  /* 0x000084ff01007387 */ /* 0x0003e20000100800 */
[----:B------:R-:W-:Y:S01]  /*1f180*/  IMAD.MOV.U32 R2, RZ, RZ, R4 ;  /* 0x000000ffff027224 */ /* 0x000fe200078e0004 */
[----:B------:R-:W-:Y:S02]  /*1f190*/  MOV R3, 0x1f1c0 ;  /* 0x0001f1c000037802 */ /* 0x000fe40000000f00 */
[----:B------:R1:W-:Y:S04]  /*1f1a0*/  STL [R1+0x80], R0 ;  /* 0x0000800001007387 */ /* 0x0003e80000100800 */
[----:B-1---5:R-:W-:Y:S05]  /*1f1b0*/  CALL.REL.NOINC `($__internal_3_$__cuda_sm70_shflsync_idx_p) ;  /* 0x000103a000007944 */ /* 0x022fea0003c00000 */
[----:B-----5:R1:W5:Y:S01]  /*1f1c0*/  LDL.LU R0, [R1+0x88] ;  /* 0x0000880001007983 */ /* 0x0203620000300800 */
[----:B------:R-:W-:Y:S01]  /*1f1d0*/  MOV R11, 0x181f ;  /* 0x0000181f000b7802 */ /* 0x000fe20000000f00 */
[----:B------:R-:W-:Y:S01]  /*1f1e0*/  IMAD.MOV.U32 R2, RZ, RZ, R7 ;  /* 0x000000ffff027224 */ /* 0x000fe200078e0007 */
[----:B------:R-:W-:Y:S01]  /*1f1f0*/  MOV R3, 0x1f230 ;  /* 0x0001f23000037802 */ /* 0x000fe20000000f00 */
[----:B------:R1:W-:Y:S04]  /*1f200*/  STL [R1+0x84], RZ ;  /* 0x000084ff01007387 */ /* 0x0003e80000100800 */
[----:B------:R1:W-:Y:S02]  /*1f210*/  STL [R1+0x80], R11 ;  /* 0x0000800b01007387 */ /* 0x0003e40000100800 */
[----:B-1---5:R-:W-:Y:S05]  /*1f220*/  CALL.REL.NOINC `($__internal_3_$__cuda_sm70_shflsync_idx_p) ;  /* 0x0001033000007944 */ /* 0x022fea0003c00000 */
[----:B------:R-:W2:Y:S04]  /*1f230*/  LDL R11, [R1+0xa4] ;  /* 0x0000a400010b7983 */ /* 0x000ea80000100800 */
[----:B------:R-:W3:Y:S04]  /*1f240*/  LDL R2, [R1+0xe8] ;  /* 0x0000e80001027983 */ /* 0x000ee80000100800 */
[----:B------:R-:W4:Y:S04]  /*1f250*/  LDL.LU R28, [R1+0x88] ;  /* 0x00008800011c7983 */ /* 0x000f280000300800 */
[----:B------:R-:W4:Y:S01]  /*1f260*/  LDL R35, [R1+0xf4] ;  /* 0x0000f40001237983 */ /* 0x000f220000100800 */
[----:B------:R-:W-:-:S05]  /*1f270*/  IMAD.SHL.U32 R36, R136, 0x2, RZ ;  /* 0x0000000288247824 */ /* 0x000fca00078e00ff */
[----:B------:R-:W-:Y:S01]  /*1f280*/  STL [R1+0x74], R36 ;  /* 0x0000742401007387 */ /* 0x000fe20000100800 */
[----:B--2---:R-:W-:-:S04]  /*1f290*/  IMAD.WIDE R32, R11, 0x2, RZ ;  /* 0x000000020b207825 */ /* 0x004fc800078e02ff */
[----:B---3--:R-:W-:Y:S01]  /*1f2a0*/  IMAD.WIDE R2, R2, 0x2, RZ ;  /* 0x0000000202027825 */ /* 0x008fe200078e02ff */
[----:B------:R-:W-:Y:S02]  /*1f2b0*/  ISETP.GE.AND P1, PT, R11, c[0x0][0x1d4], PT ;  /* 0x000075000b007a0c */ /* 0x000fe40003f26270 */
[-C--:B----4-:R-:W-:Y:S02]  /*1f2c0*/  IADD3 R30, P3, R32, R28.reuse, RZ ;  /* 0x0000001c201e7210 */ /* 0x090fe40007f7e0ff */
[----:B------:R-:W-:Y:S02]  /*1f2d0*/  IADD3 R28, P2, R2, R28, RZ ;  /* 0x0000001c021c7210 */ /* 0x000fe40007f5e0ff */
[----:B------:R-:W-:Y:S01]  /*1f2e0*/  ISETP.GE.AND P0, PT, R35, c[0x0][0x1d4], PT ;  /* 0x0000750023007a0c */ /* 0x000fe20003f06270 */
[----:B-----5:R-:W-:Y:S01]  /*1f2f0*/  IMAD.X R31, R0, 0x1, R33, P3 ;  /* 0x00000001001f7824 */ /* 0x020fe200018e0621 */
[----:B------:R-:W-:Y:S01]  /*1f300*/  ISETP.LT.OR P3, PT, R116, 0x1, P1 ;  /* 0x000000017400780c */ /* 0x000fe20000f61670 */
[----:B------:R-:W-:Y:S01]  /*1f310*/  IMAD.X R29, R0, 0x1, R3, P2 ;  /* 0x00000001001d7824 */ /* 0x000fe200010e0603 */
[----:B------:R-:W-:Y:S01]  /*1f320*/  ISETP.LT.OR P2, PT, R116, 0x1, P0 ;  /* 0x000000017400780c */ /* 0x000fe20000741670 */
[--C-:B------:R-:W-:Y:S01]  /*1f330*/  IMAD.MOV.U32 R34, RZ, RZ, R11.reuse ;  /* 0x000000ffff227224 */ /* 0x100fe200078e000b */
[----:B------:R-:W-:-:S02]  /*1f340*/  SHF.R.S32.HI R35, RZ, 0x1f, R11 ;  /* 0x0000001fff237819 */ /* 0x000fc4000001140b */
[----:B------:R-:W-:-:S07]  /*1f350*/  IADD3 R0, R36, 0x2080, RZ ;  /* 0x0000208024007810 */ /* 0x000fce0007ffe0ff */
[----:B------:R-:W-:Y:S01]  /*1f360*/  @!PT LDS RZ, [RZ] ;  /* 0x00000000fffff984 */ /* 0x000fe20000000800 */
[----:B------:R-:W-:Y:S01]  /*1f370*/  @!PT LDS RZ, [RZ] ;  /* 0x00000000fffff984 */ /* 0x000fe20000000800 */
[----:B------:R-:W-:Y:S01]  /*1f380*/  @!PT LDS RZ, [RZ] ;  /* 0x00000000fffff984 */ /* 0x000fe20000000800 */
[----:B------:R1:W-:Y:S04]  /*1f390*/  LDGSTS.E.BYPASS.LTC128B.128 [R36+0x2080], [R30.64], !P3 ;  /* 0x020800001e247fae */ /* 0x0003e8000d901d46 */
[----:B------:R2:W-:Y:S04]  /*1f3a0*/  LDGSTS.E.BYPASS.LTC128B.128 [R36+0x3880], [R28.64], !P2 ;  /* 0x038800001c247fae */ /* 0x0005e8000d101d46 */
[----:B------:R-:W-:Y:S04]  /*1f3b0*/  STL [R1+0x78], R0 ;  /* 0x0000780001007387 */ /* 0x000fe80000100800 */
[----:B------:R-:W-:Y:S01]  /*1f3c0*/  STL.64 [R1+0xc0], R34 ;  /* 0x0000c02201007387 */ /* 0x000fe20000100a00 */
[----:B------:R-:W-:Y:S01]  /*1f3d0*/  MOV R61, R3 ;  /* 0x00000003003d7202 */ /* 0x000fe20000000f00 */
[----:B--2---:R-:W-:-:S05]  /*1f3e0*/  IMAD.MOV.U32 R28, RZ, RZ, 0x1 ;  /* 0x00000001ff1c7424 */ /* 0x004fca00078e00ff */
[----:B------:R-:W-:Y:S01]  /*1f3f0*/  STL [R1+0x84], R28 ;  /* 0x0000841c01007387 */ /* 0x000fe20000100800 */
[----:B------:R-:W-:Y:S01]  /*1f400*/  MOV R3, 0x181f ;  /* 0x0000181f00037802 */ /* 0x000fe20000000f00 */
[----:B------:R-:W-:Y:S01]  /*1f410*/  IMAD.MOV.U32 R62, RZ, RZ, R2 ;  /* 0x000000ffff3e7224 */ /* 0x000fe200078e0002 */
[----:B------:R-:W-:Y:S01]  /*1f420*/  MOV R60, R32 ;  /* 0x00000020003c7202 */ /* 0x000fe20000000f00 */
[----:B------:R-:W-:Y:S02]  /*1f430*/  IMAD.MOV.U32 R63, RZ, RZ, R33 ;  /* 0x000000ffff3f7224 */ /* 0x000fe400078e0021 */
[----:B------:R2:W-:Y:S01]  /*1f440*/  STL [R1+0x80], R3 ;  /* 0x0000800301007387 */ /* 0x0005e20000100800 */
[----:B------:R-:W-:Y:S01]  /*1f450*/  IMAD.MOV.U32 R2, RZ, RZ, R4 ;  /* 0x000000ffff027224 */ /* 0x000fe200078e0004 */
[----:B--2---:R-:W-:Y:S02]  /*1f460*/  MOV R3, 0x1f480 ;  /* 0x0001f48000037802 */ /* 0x004fe40000000f00 */
[----:B-1----:R-:W-:Y:S05]  /*1f470*/  CALL.REL.NOINC `($__internal_3_$__cuda_sm70_shflsync_idx_p) ;  /* 0x000100e000007944 */ /* 0x002fea0003c00000 */
        /* <DEDUP_REMOVED lines=8> */
[----:B------:R-:W2:Y:S04]  /*1f500*/  LDL.LU R2, [R1+0x88] ;  /* 0x0000880001027983 */ /* 0x000ea80000300800 */
[----:B------:R-:W3:Y:S01]  /*1f510*/  LDL R11, [R1+0x74] ;  /* 0x00007400010b7983 */ /* 0x000ee20000100800 */
[C---:B--2---:R-:W-:Y:S02]  /*1f520*/  IADD3 R28, P3, R2.reuse, R60, RZ ;  /* 0x0000003c021c7210 */ /* 0x044fe40007f7e0ff */
[----:B------:R-:W-:-:S03]  /*1f530*/  IADD3 R2, P2, R2, R62, RZ ;  /* 0x0000003e02027210 */ /* 0x000fc60007f5e0ff */
[----:B-----5:R-:W-:Y:S01]  /*1f540*/  IMAD.X R29, R0, 0x1, R63, P3 ;  /* 0x00000001001d7824 */ /* 0x020fe200018e063f */
[----:B------:R-:W-:Y:S01]  /*1f550*/  ISETP.LT.OR P3, PT, R116, 0x11, P1 ;  /* 0x000000117400780c */ /* 0x000fe20000f61670 */
[----:B------:R-:W-:Y:S01]  /*1f560*/  IMAD.X R3, R0, 0x1, R61, P2 ;  /* 0x0000000100037824 */ /* 0x000fe200010e063d */
[----:B------:R-:W-:Y:S01]  /*1f570*/  ISETP.LT.OR P2, PT, R116, 0x11, P0 ;  /* 0x000000117400780c */ /* 0x000fe20000741670 */
[----:B------:R-:W-:-:S05]  /*1f580*/  IMAD.MOV.U32 R0, RZ, RZ, 0x181f ;  /* 0x0000181fff007424 */ /* 0x000fca00078e00ff */
[----:B------:R1:W-:Y:S05]  /*1f590*/  STL [R1+0x80], R0 ;  /* 0x0000800001007387 */ /* 0x0003ea0000100800 */
[----:B------:R-:W-:Y:S01]  /*1f5a0*/  @!PT LDS RZ, [RZ] ;  /* 0x00000000fffff984 */ /* 0x000fe20000000800 */
[----:B------:R-:W-:Y:S01]  /*1f5b0*/  @!PT LDS RZ, [RZ] ;  /* 0x00000000fffff984 */ /* 0x000fe20000000800 */
[----:B------:R-:W-:Y:S01]  /*1f5c0*/  @!PT LDS RZ, [RZ] ;  /* 0x00000000fffff984 */ /* 0x000fe20000000800 */
[----:B---3--:R1:W-:Y:S04]  /*1f5d0*/  LDGSTS.E.BYPASS.LTC128B.128 [R11+0x2880], [R28.64], !P3 ;  /* 0x028800001c0b7fae */ /* 0x0083e8000d901d46 */
[----:B------:R2:W-:Y:S02]  /*1f5e0*/  LDGSTS.E.BYPASS.LTC128B.128 [R11+0x4080], [R2.64], !P2 ;  /* 0x04080000020b7fae */ /* 0x0005e4000d101d46 */
[----:B--2---:R-:W-:Y:S01]  /*1f5f0*/  IMAD.MOV.U32 R2, RZ, RZ, R4 ;  /* 0x000000ffff027224 */ /* 0x004fe200078e0004 */
[----:B------:R-:W-:Y:S01]  /*1f600*/  MOV R3, 0x1f640 ;  /* 0x0001f64000037802 */ /* 0x000fe20000000f00 */
[----:B------:R-:W-:-:S05]  /*1f610*/  IMAD.MOV.U32 R4, RZ, RZ, 0x2 ;  /* 0x00000002ff047424 */ /* 0x000fca00078e00ff */
[----:B------:R1:W-:Y:S02]  /*1f620*/  STL [R1+0x84], R4 ;  /* 0x0000840401007387 */ /* 0x0003e40000100800 */
[----:B-1----:R-:W-:Y:S05]  /*1f630*/  CALL.REL.NOINC `($__internal_3_$__cuda_sm70_shflsync_idx_p) ;  /* 0x0000ff2000007944 */ /* 0x002fea0003c00000 */
[----:B------:R1:W5:Y:S02]  /*1f640*/  LDL.LU R11, [R1+0x88] ;  /* 0x00008800010b7983 */ /* 0x0003640000300800 */
[----:B-----5:R-:W-:Y:S01]  /*1f650*/  MOV R4, 0x2 ;  /* 0x0000000200047802 */ /* 0x020fe20000000f00 */
[----:B------:R-:W-:Y:S01]  /*1f660*/  IMAD.MOV.U32 R0, RZ, RZ, 0x181f ;  /* 0x0000181fff007424 */ /* 0x000fe200078e00ff */
[----:B------:R-:W-:Y:S01]  /*1f670*/  MOV R3, 0x1f6c0 ;  /* 0x0001f6c000037802 */ /* 0x000fe20000000f00 */
[----:B------:R-:W-:Y:S02]  /*1f680*/  IMAD.MOV.U32 R2, RZ, RZ, R7 ;  /* 0x000000ffff027224 */ /* 0x000fe400078e0007 */
[----:B------:R1:W-:Y:S04]  /*1f690*/  STL [R1+0x84], R4 ;  /* 0x0000840401007387 */ /* 0x0003e80000100800 */
[----:B------:R1:W-:Y:S02]  /*1f6a0*/  STL [R1+0x80], R0 ;  /* 0x0000800001007387 */ /* 0x0003e40000100800 */
[----:B-1----:R-:W-:Y:S05]  /*1f6b0*/  CALL.REL.NOINC `($__internal_3_$__cuda_sm70_shflsync_idx_p) ;  /* 0x0000fea000007944 */ /* 0x002fea0003c00000 */
[----:B-----5:R1:W5:Y:S02]  /*1f6c0*/  LDL.LU R4, [R1+0x88] ;  /* 0x0000880001047983 */ /* 0x0203640000300800 */
[----:B-1---5:R-:W-:Y:S05]  /*1f6d0*/  BRA `(.L_x_1436) ;  /* 0xfffe953000007947 */ /* 0x022fea000383ffff */
.L_x_1272:
[----:B------:R-:W-:Y:S01]  /*1f6e0*/  MOV R0, 0x181f ;  /* 0x0000181f00007802 */ /* 0x000fe20000000f00 */
[----:B------:R2:W-:Y:S01]  /*1f6f0*/  STL [R1+0x84], RZ ;  /* 0x000084ff01007387 */ /* 0x0005e20000100800 */
[----:B------:R-:W-:Y:S01]  /*1f700*/  IMAD.MOV.U32 R2, RZ, RZ, R4 ;  /* 0x000000ffff027224 */ /* 0x000fe200078e0004 */
[----:B------:R-:W-:-:S02]  /*1f710*/  MOV R3, 0x1f740 ;  /* 0x0001f74000037802 */ /* 0x000fc40000000f00 */
[----:B------:R2:W-:Y:S04]  /*1f720*/  STL [R1+0x80], R0 ;  /* 0x0000800001007387 */ /* 0x0005e80000100800 */
[----:B-12---:R-:W-:Y:S05]  /*1f730*/  CALL.REL.NOINC `($__internal_3_$__cuda_sm70_shflsync_idx_p) ;  /* 0x0000fe2000007944 */ /* 0x006fea0003c00000 */
[----:B------:R1:W5:Y:S02]  /*1f740*/  LDL.LU R13, [R1+0x88] ;  /* 0x00008800010d7983 */ /* 0x0003640000300800 */
[----:B-1---5:R-:W-:Y:S05]  /*1f750*/  BRA `(.L_x_1437) ;  /* 0xfffea0e000007947 */ /* 0x022fea000383ffff */
.L_x_1273:
[----:B------:R-:W-:Y:S01]  /*1f760*/  MOV R0, 0x181f ;  /* 0x0000181f00007802 */ /* 0x000fe20000000f00 */
[----:B------:R4:W-:Y:S01]  /*1f770*/  STL [R1+0x84], RZ ;  /* 0x000084ff01007387 */ /* 0x0009e20000100800 */
[----:B------:R-:W-:Y:S01]  /*1f780*/  IMAD.MOV.U32 R2, RZ, RZ, R18 ;  /* 0x000000ffff027224 */ /* 0x000fe200078e0012 */
[----:B------:R-:W-:Y:S02]  /*1f790*/  MOV R3, 0x1f7c0 ;  /* 0x0001f7c000037802 */ /* 0x000fe40000000f00 */
[----:B------:R4:W-:Y:S04]  /*1f7a0*/  STL [R1+0x80], R0 ;  /* 0x0000800001007387 */ /* 0x0009e80000100800 */
[----:B-1234-:R-:W-:Y:S05]  /*1f7b0*/  CALL.REL.NOINC `($__internal_3_$__cuda_sm70_shflsync_idx_p) ;  /* 0x0000fda000007944 */ /* 0x01efea0003c00000 */
[----:B------:R-:W2:Y:S04]  /*1f7c0*/  LDL R7, [R1+0xf4] ;  /* 0x0000f40001077983 */ /* 0x000ea80000100800 */
[----:B------:R-:W3:Y:S04]  /*1f7d0*/  LDL.64 R16, [R1+0xc0] ;  /* 0x0000c00001107983 */ /* 0x000ee80000100a00 */
[----:B------:R-:W4:Y:S04]  /*1f7e0*/  LDL R11, [R1+0xe8] ;  /* 0x0000e800010b7983 */ /* 0x000f280000100800 */
[----:B------:R-:W4:Y:S04]  /*1f7f0*/  LDL R3, [R1+0xa4] ;  /* 0x0000a40001037983 */ /* 0x000f280000100800 */
[----:B------:R-:W4:Y:S04]  /*1f800*/  LDL.LU R2, [R1+0x88] ;  /* 0x0000880001027983 */ /* 0x000f280000300800 */
[----:B------:R-:W4:Y:S04]  /*1f810*/  LDL R12, [R1+0xf0] ;  /* 0x0000f000010c7983 */ /* 0x000f280000100800 */
[----:B-----5:R-:W4:Y:S01]  /*1f820*/  LDL R0, [R1+0x74] ;  /* 0x0000740001007983 */ /* 0x020f220000100800 */
[----:B--2---:R-:W-:-:S03]  /*1f830*/  ISETP.GE.AND P3, PT, R7, c[0x0][0x1d4], PT ;  /* 0x0000750007007a0c */ /* 0x004fc60003f66270 */
[----:B------:R1:W5:Y:S01]  /*1f840*/  LDL R7, [R1+0xa0] ;  /* 0x0000a00001077983 */ /* 0x0003620000100800 */
[C---:B---3--:R-:W-:Y:S02]  /*1f850*/  IMAD.SHL.U32 R6, R16.reuse, 0x2, RZ ;  /* 0x0000000210067824 */ /* 0x048fe400078e00ff */
[----:B----4-:R-:W-:Y:S01]  /*1f860*/  IMAD.SHL.U32 R14, R11, 0x2, RZ ;  /* 0x000000020b0e7824 */ /* 0x010fe200078e00ff */
[----:B------:R-:W-:Y:S02]  /*1f870*/  SHF.L.U64.HI R15, R16, 0x1, R17 ;  /* 0x00000001100f7819 */ /* 0x000fe40000010211 */
[----:B------:R-:W-:Y:S02]  /*1f880*/  ISETP.GE.AND P2, PT, R3, c[0x0][0x1d4], PT ;  /* 0x0000750003007a0c */ /* 0x000fe40003f46270 */
[C---:B------:R-:W-:Y:S02]  /*1f890*/  IADD3 R20, P1, R2.reuse, R6, RZ ;  /* 0x0000000602147210 */ /* 0x040fe40007f3e0ff */
[----:B------:R-:W-:-:S02]  /*1f8a0*/  IADD3 R2, P0, R2, R14, RZ ;  /* 0x0000000e02027210 */ /* 0x000fc40007f1e0ff */
[----:B------:R-:W-:Y:S01]  /*1f8b0*/  SHF.L.U64.HI R16, R11, 0x1, R12 ;  /* 0x000000010b107819 */ /* 0x000fe2000001020c */
[----:B------:R-:W-:-:S04]  /*1f8c0*/  IMAD.X R21, R13, 0x1, R15, P1 ;  /* 0x000000010d157824 */ /* 0x000fc800008e060f */
[----:B------:R-:W-:Y:S02]  /*1f8d0*/  IMAD.X R3, R13, 0x1, R16, P0 ;  /* 0x000000010d037824 */ /* 0x000fe400000e0610 */
[----:B------:R-:W-:Y:S01]  /*1f8e0*/  @!PT LDS RZ, [RZ] ;  /* 0x00000000fffff984 */ /* 0x000fe20000000800 */
[----:B------:R-:W-:Y:S01]  /*1f8f0*/  @!PT LDS RZ, [RZ] ;  /* 0x00000000fffff984 */ /* 0x000fe20000000800 */
[----:B------:R-:W-:Y:S01]  /*1f900*/  @!PT LDS RZ, [RZ] ;  /* 0x00000000fffff984 */ /* 0x000fe20000000800 */
[----:B------:R2:W-:Y:S01]  /*1f910*/  LDGSTS.E.BYPASS.LTC128B.128 [R0+0x5080], [R20.64], !P2 ;  /* 0x0508000014007fae */ /* 0x0005e2000d101d46 */
[----:B------:R-:W-:-:S03]  /*1f920*/  IMAD.MOV.U32 R12, RZ, RZ, 0x1 ;  /* 0x00000001ff0c7424 */ /* 0x000fc600078e00ff */
[----:B------:R2:W-:Y:S04]  /*1f930*/  LDGSTS.E.BYPASS.LTC128B.128 [R0+0x6880], [R2.64], !P3 ;  /* 0x0688000002007fae */ /* 0x0005e8000d901d46 */
[----:B------:R1:W-:Y:S01]  /*1f940*/  STL [R1+0x84], R12 ;  /* 0x0000840c01007387 */ /* 0x0003e20000100800 */
[----:B--2---:R-:W-:-:S05]  /*1f950*/  IMAD.MOV.U32 R0, RZ, RZ, 0x181f ;  /* 0x0000181fff007424 */ /* 0x004fca00078e00ff */
[----:B------:R1:W-:Y:S01]  /*1f960*/  STL [R1+0x80], R0 ;  /* 0x0000800001007387 */ /* 0x0003e20000100800 */
[----:B------:R-:W-:Y:S01]  /*1f970*/  SEL R11, RZ, 0x10, P2 ;  /* 0x00000010ff0b7807 */ /* 0x000fe20001000000 */
[----:B------:R-:W-:Y:S01]  /*1f980*/  IMAD.MOV.U32 R2, RZ, RZ, R4 ;  /* 0x000000ffff027224 */ /* 0x000fe200078e0004 */
[----:B------:R-:W-:Y:S02]  /*1f990*/  MOV R3, 0x1f9b0 ;  /* 0x0001f9b000037802 */ /* 0x000fe40000000f00 */
[----:B-1---5:R-:W-:Y:S05]  /*1f9a0*/  CALL.REL.NOINC `($__internal_3_$__cuda_sm70_shflsync_idx_p) ;  /* 0x0000fbb000007944 */ /* 0x022fea0003c00000 */
[----:B-----5:R1:W5:Y:S01]  /*1f9b0*/  LDL.LU R0, [R1+0x88] ;  /* 0x0000880001007983 */ /* 0x0203620000300800 */
[----:B------:R-:W-:Y:S01]  /*1f9c0*/  MOV R13, 0x1 ;  /* 0x00000001000d7802 */ /* 0x000fe20000000f00 */
[----:B------:R-:W-:Y:S01]  /*1f9d0*/  IMAD.MOV.U32 R12, RZ, RZ, 0x181f ;  /* 0x0000181fff0c7424 */ /* 0x000fe200078e00ff */
[----:B------:R-:W-:Y:S01]  /*1f9e0*/  MOV R3, 0x1fa30 ;  /* 0x0001fa3000037802 */ /* 0x000fe20000000f00 */
[----:B------:R-:W-:Y:S02]  /*1f9f0*/  IMAD.MOV.U32 R2, RZ, RZ, R18 ;  /* 0x000000ffff027224 */ /* 0x000fe400078e0012 */
[----:B------:R1:W-:Y:S04]  /*1fa00*/  STL [R1+0x84], R13 ;  /* 0x0000840d01007387 */ /* 0x0003e80000100800 */
[----:B------:R1:W-:Y:S02]  /*1fa10*/  STL [R1+0x80], R12 ;  /* 0x0000800c01007387 */ /* 0x0003e40000100800 */
[----:B-1---5:R-:W-:Y:S05]  /*1fa20*/  CALL.REL.NOINC `($__internal_3_$__cuda_sm70_shflsync_idx_p) ;  /* 0x0000fb3000007944 */ /* 0x022fea0003c00000 */
[----:B------:R-:W2:Y:S04]  /*1fa30*/  LDL.LU R3, [R1+0x88] ;  /* 0x0000880001037983 */ /* 0x000ea80000300800 */
[----:B------:R-:W3:Y:S01]  /*1fa40*/  LDL R17, [R1+0x74] ;  /* 0x0000740001117983 */ /* 0x000ee20000100800 */
[----:B------:R-:W-:-:S02]  /*1fa50*/  IADD3 R12, -R11, 0x10, RZ ;  /* 0x000000100b0c7810 */ /* 0x000fc40007ffe1ff */
[----:B------:R-:W-:Y:S02]  /*1fa60*/  IADD3 R2, -R7, 0x10, RZ ;  /* 0x0000001007027810 */ /* 0x000fe40007ffe1ff */
[----:B------:R-:W-:Y:S02]  /*1fa70*/  LOP3.LUT R12, R12, 0xf, RZ, 0xc0, !PT ;  /* 0x0000000f0c0c7812 */ /* 0x000fe400078ec0ff */
[----:B------:R-:W-:Y:S02]  /*1fa80*/  ISETP.NE.U32.AND P3, PT, R11, RZ, PT ;  /* 0x000000ff0b00720c */ /* 0x000fe40003f65070 */
[----:B------:R-:W-:Y:S02]  /*1fa90*/  LOP3.LUT R2, R2, 0xf, RZ, 0xc0, !PT ;  /* 0x0000000f02027812 */ /* 0x000fe400078ec0ff */
[----:B------:R-:W-:Y:S02]  /*1faa0*/  ISETP.NE.U32.AND P2, PT, R7, RZ, PT ;  /* 0x000000ff0700720c */ /* 0x000fe40003f45070 */
[----:B--2---:R-:W-:-:S04]  /*1fab0*/  IADD3 R12, P1, P0, R12, R3, R6 ;  /* 0x000000030c0c7210 */ /* 0x004fc8000783e006 */
[----:B-----5:R-:W-:Y:S02]  /*1fac0*/  IADD3.X R13, RZ, R0, R15, P1, P0 ;  /* 0x00000000ff0d7210 */ /* 0x020fe40000fe040f */
[----:B------:R-:W-:-:S03]  /*1fad0*/  IADD3 R2, P1, P0, R2, R3, R14 ;  /* 0x0000000302027210 */ /* 0x000fc6000783e00e */
[----:B------:R-:W-:Y:S01]  /*1fae0*/  @!PT LDS RZ, [RZ] ;  /* 0x00000000fffff984 */ /* 0x000fe20000000800 */
[----:B------:R-:W-:Y:S01]  /*1faf0*/  @!PT LDS RZ, [RZ] ;  /* 0x00000000fffff984 */ /* 0x000fe20000000800 */
[----:B------:R-:W-:Y:S01]  /*1fb00*/  @!PT LDS RZ, [RZ] ;  /* 0x00000000fffff984 */ /* 0x000fe20000000800 */
[----:B---3--:R1:W-:Y:S01]  /*1fb10*/  LDGSTS.E.BYPASS.LTC128B.128.ZFILL [R17+0x5880], [R12.64], P3 ;  /* 0x058800000c117fae */ /* 0x0083e20009941d46 */
[----:B------:R-:W-:Y:S01]  /*1fb20*/  IADD3.X R3, RZ, R0, R16, P1, P0 ;  /* 0x00000000ff037210 */ /* 0x000fe20000fe0410 */
[----:B------:R-:W-:-:S04]  /*1fb30*/  IMAD.MOV.U32 R0, RZ, RZ, 0x181f ;  /* 0x0000181fff007424 */ /* 0x000fc800078e00ff */
[----:B------:R2:W-:Y:S04]  /*1fb40*/  LDGSTS.E.BYPASS.LTC128B.128.ZFILL [R17+0x7080], [R2.64], P2 ;  /* 0x0708000002117fae */ /* 0x0005e80009141d46 */
[----:B------:R1:W-:Y:S01]  /*1fb50*/  STL [R1+0x80], R0 ;  /* 0x0000800001007387 */ /* 0x0003e20000100800 */
        /* <DEDUP_REMOVED lines=15> */
.L_x_1274:
[----:B------:R-:W-:Y:S01]  /*1fc50*/  MOV R0, 0x1c1f ;  /* 0x00001c1f00007802 */ /* 0x000fe20000000f00 */
[----:B------:R1:W-:Y:S01]  /*1fc60*/  STL [R1+0x84], RZ ;  /* 0x000084ff01007387 */ /* 0x0003e20000100800 */
[----:B------:R-:W-:Y:S01]  /*1fc70*/  IMAD.MOV.U32 R2, RZ, RZ, R6 ;  /* 0x000000ffff027224 */ /* 0x000fe200078e0006 */
[----:B------:R-:W-:-:S02]  /*1fc80*/  MOV R3, 0x1fcb0 ;  /* 0x0001fcb000037802 */ /* 0x000fc40000000f00 */
[----:B------:R1:W-:Y:S04]  /*1fc90*/  STL [R1+0x80], R0 ;  /* 0x0000800001007387 */ /* 0x0003e80000100800 */
[----:B-1----:R-:W-:Y:S05]  /*1fca0*/  CALL.REL.NOINC `($__internal_3_$__cuda_sm70_shflsync_idx_p) ;  /* 0x0000f8b000007944 */ /* 0x002fea0003c00000 */
[----:B------:R1:W5:Y:S02]  /*1fcb0*/  LDL.LU R3, [R1+0x88] ;  /* 0x0000880001037983 */ /* 0x0003640000300800 */
[----:B-1---5:R-:W-:Y:S05]  /*1fcc0*/  BRA `(.L_x_1439) ;  /* 0xfffea1e000007947 */ /* 0x022fea000383ffff */
.L_x_1279:
[----:B------:R-:W-:Y:S01]  /*1fcd0*/  MOV R4, 0x1 ;  /* 0x0000000100047802 */ /* 0x000fe20000000f00 */
[----:B------:R-:W-:Y:S01]  /*1fce0*/  IMAD.MOV.U32 R0, RZ, RZ, 0x1c1f ;  /* 0x00001c1fff007424 */ /* 0x000fe200078e00ff */
[----:B------:R-:W-:Y:S01]  /*1fcf0*/  MOV R3, 0x1fd40 ;  /* 0x0001fd4000037802 */ /* 0x000fe20000000f00 */
[----:B------:R-:W-:Y:S02]  /*1fd00*/  IMAD.MOV.U32 R2, RZ, RZ, R6 ;  /* 0x000000ffff027224 */ /* 0x000fe400078e0006 */
[----:B------:R1:W-:Y:S04]  /*1fd10*/  STL [R1+0x84], R4 ;  /* 0x0000840401007387 */ /* 0x0003e80000100800 */
[----:B------:R1:W-:Y:S02]  /*1fd20*/  STL [R1+0x80], R0 ;  /* 0x0000800001007387 */ /* 0x0003e40000100800 */
[----:B-1----:R-:W-:Y:S05]  /*1fd30*/  CALL.REL.NOINC `($__internal_3_$__cuda_sm70_shflsync_idx_p) ;  /* 0x0000f82000007944 */ /* 0x002fea0003c00000 */
[----:B------:R1:W5:Y:S02]  /*1fd40*/  LDL.LU R3, [R1+0x88] ;  /* 0x0000880001037983 */ /* 0x0003640000300800 */
[----:B-1---5:R-:W-:Y:S05]  /*1fd50*/  BRA `(.L_x_1440) ;  /* 0xfffea86000007947 */ /* 0x022fea000383ffff */
.L_x_1284:
[----:B------:R-:W-:Y:S01]  /*1fd60*/  MOV R4, 0x2 ;  /* 0x0000000200047802 */ /* 0x000fe20000000f00 */
[----:B------:R-:W-:Y:S01]  /*1fd70*/  IMAD.MOV.U32 R0, RZ, RZ, 0x1c1f ;  /* 0x00001c1fff007424 */ /* 0x000fe200078e00ff */
[----:B------:R-:W-:Y:S01]  /*1fd80*/  MOV R3, 0x1fdd0 ;  /* 0x0001fdd000037802 */ /* 0x000fe20000000f00 */
[----:B------:R-:W-:-:S02]  /*1fd90*/  IMAD.MOV.U32 R2, RZ, RZ, R6 ;  /* 0x000000ffff027224 */ /* 0x000fc400078e0006 */
[----:B------:R1:W-:Y:S04]  /*1fda0*/  STL [R1+0x84], R4 ;  /* 0x0000840401007387 */ /* 0x0003e80000100800 */
[----:B------:R1:W-:Y:S02]  /*1fdb0*/  STL [R1+0x80], R0 ;  /* 0x0000800001007387 */ /* 0x0003e40000100800 */
[----:B-1----:R-:W-:Y:S05]  /*1fdc0*/  CALL.REL.NOINC `($__internal_3_$__cuda_sm70_shflsync_idx_p) ;  /* 0x0000f79000007944 */ /* 0x002fea0003c00000 */
[----:B------:R1:W5:Y:S02]  /*1fdd0*/  LDL.LU R3, [R1+0x88] ;  /* 0x0000880001037983 */ /* 0x0003640000300800 */
[----:B-1---5:R-:W-:Y:S05]  /*1fde0*/  BRA `(.L_x_1441) ;  /* 0xfffeadb000007947 */ /* 0x022fea000383ffff */
.L_x_1289:
        /* <DEDUP_REMOVED lines=9> */
.L_x_1294:
[----:B------:R-:W-:Y:S01]  /*1fe80*/  IMAD.MOV.U32 R4, RZ, RZ, R0 ;  /* 0x000000ffff047224 */ /* 0x000fe200078e0000 */
[----:B------:R-:W-:-:S02]  /*1fe90*/  MOV R3, 0x2 ;  /* 0x0000000200037802 */ /* 0x000fc40000000f00 */
[----:B------:R-:W-:Y:S02]  /*1fea0*/  MOV R2, 0x1fec0 ;  /* 0x0001fec000027802 */ /* 0x000fe40000000f00 */
[----:B------:R-:W-:Y:S05]  /*1feb0*/  CALL.REL.NOINC `($__internal_2_$__cuda_sm70_shflsync_bfly_p) ;  /* 0x0000f64000007944 */ /* 0x000fea0003c00000 */
[----:B------:R-:W-:Y:S01]  /*1fec0*/  MOV R139, R51 ;  /* 0x00000033008b7202 */ /* 0x000fe20000000f00 */
[----:B------:R-:W-:Y:S05]  /*1fed0*/  BRA `(.L_x_1443) ;  /* 0xfffebb4000007947 */ /* 0x000fea000383ffff */
.L_x_1295:
[----:B------:R-:W-:Y:S01]  /*1fee0*/  IMAD.MOV.U32 R4, RZ, RZ, R139 ;  /* 0x000000ffff047224 */ /* 0x000fe200078e008b */
[----:B------:R-:W-:Y:S02]  /*1fef0*/  MOV R3, 0x1 ;  /* 0x0000000100037802 */ /* 0x000fe40000000f00 */
[----:B------:R-:W-:Y:S02]  /*1ff00*/  MOV R2, 0x1ff20 ;  /* 0x0001ff2000027802 */ /* 0x000fe40000000f00 */
[----:B-1----:R-:W-:Y:S05]  /*1ff10*/  CALL.REL.NOINC `($__internal_2_$__cuda_sm70_shflsync_bfly_p) ;  /* 0x0000f5e000007944 */ /* 0x002fea0003c00000 */
[----:B------:R-:W-:Y:S01]  /*1ff20*/  FMNMX.FTZ R139, R139, R51, !PT ;  /* 0x000000338b8b7209 */ /* 0x000fe20007810000 */
[----:B------:R-:W-:Y:S01]  /*1ff30*/  IMAD.MOV.U32 R4, RZ, RZ, R140 ;  /* 0x000000ffff047224 */ /* 0x000fe200078e008c */
[----:B------:R-:W-:Y:S01]  /*1ff40*/  MOV R2, 0x1ff70 ;  /* 0x0001ff7000027802 */ /* 0x000fe20000000f00 */
[----:B------:R-:W-:Y:S02]  /*1ff50*/  IMAD.MOV.U32 R3, RZ, RZ, 0x2 ;  /* 0x00000002ff037424 */ /* 0x000fe400078e00ff */
[----:B------:R-:W-:Y:S05]  /*1ff60*/  CALL.REL.NOINC `($__internal_2_$__cuda_sm70_shflsync_bfly_p) ;  /* 0x0000f59000007944 */ /* 0x000fea0003c00000 */
[----:B------:R-:W-:Y:S01]  /*1ff70*/  FMNMX.FTZ R140, R140, R51, !PT ;  /* 0x000000338c8c7209 */ /* 0x000fe20007810000 */
[----:B------:R-:W-:Y:S01]  /*1ff80*/  IMAD.MOV.U32 R3, RZ, RZ, 0x1 ;  /* 0x00000001ff037424 */ /* 0x000fe200078e00ff */
[----:B------:R-:W-:-:S03]  /*1ff90*/  MOV R2, 0x1ffc0 ;  /* 0x0001ffc000027802 */ /* 0x000fc60000000f00 */
[----:B------:R-:W-:Y:S02]  /*1ffa0*/  IMAD.MOV.U32 R4, RZ, RZ, R140 ;  /* 0x000000ffff047224 */ /* 0x000fe400078e008c */
[----:B------:R-:W-:Y:S05]  /*1ffb0*/  CALL.REL.NOINC `($__internal_2_$__cuda_sm70_shflsync_bfly_p) ;  /* 0x0000f54000007944 */ /* 0x000fea0003c00000 */
        /* <DEDUP_REMOVED lines=20> */
[----:B------:R-:W-:Y:S01]  /*20100*/  MOV R7, R51 ;  /* 0x0000003300077202 */ /* 0x000fe20000000f00 */
[----:B------:R-:W-:Y:S05]  /*20110*/  BRA `(.L_x_1444) ;  /* 0xfffeb9f000007947 */ /* 0x000fea000383ffff */
.L_x_1303:
[----:B------:R1:W-:Y:S01]  /*20120*/  STL [R1+0x84], RZ ;  /* 0x000084ff01007387 */ /* 0x0003e20000100800 */
[----:B------:R-:W-:Y:S01]  /*20130*/  MOV R6, 0x181f ;  /* 0x0000181f00067802 */ /* 0x000fe20000000f00 */
[----:B------:R-:W-:Y:S01]  /*20140*/  IMAD.MOV.U32 R2, RZ, RZ, R0 ;  /* 0x000000ffff027224 */ /* 0x000fe200078e0000 */
[----:B------:R-:W-:Y:S03]  /*20150*/  MOV R3, 0x20180 ;  /* 0x0002018000037802 */ /* 0x000fe60000000f00 */
[----:B------:R1:W-:Y:S04]  /*20160*/  STL [R1+0x80], R6 ;  /* 0x0000800601007387 */ /* 0x0003e80000100800 */
[----:B-1----:R-:W-:Y:S05]  /*20170*/  CALL.REL.NOINC `($__internal_3_$__cuda_sm70_shflsync_idx_p) ;  /* 0x0000f3e000007944 */ /* 0x002fea0003c00000 */
[----:B------:R1:W5:Y:S02]  /*20180*/  LDL.LU R6, [R1+0x88] ;  /* 0x0000880001067983 */ /* 0x0003640000300800 */
[----:B-1---5:R-:W-:-:S05]  /*20190*/  BRA `(.L_x_1445) ;  /* 0xfffed25000007947 */ /* 0x022fca000383ffff */
.L_x_1304:
[----:B------:R3:W-:Y:S01]  /*201a0*/  STL [R1+0x84], RZ ;  /* 0x000084ff01007387 */ /* 0x0007e20000100800 */
[----:B------:R-:W-:Y:S01]  /*201b0*/  MOV R8, 0x181f ;  /* 0x0000181f00087802 */ /* 0x000fe20000000f00 */
[----:B------:R-:W-:Y:S01]  /*201c0*/  IMAD.MOV.U32 R2, RZ, RZ, R4 ;  /* 0x000000ffff027224 */ /* 0x000fe200078e0004 */
[----:B------:R-:W-:Y:S03]  /*201d0*/  MOV R3, 0x20200 ;  /* 0x0002020000037802 */ /* 0x000fe60000000f00 */
[----:B------:R3:W-:Y:S04]  /*201e0*/  STL [R1+0x80], R8 ;  /* 0x0000800801007387 */ /* 0x0007e80000100800 */
[----:B-123--:R-:W-:Y:S05]  /*201f0*/  CALL.REL.NOINC `($__internal_3_$__cuda_sm70_shflsync_idx_p) ;  /* 0x0000f36000007944 */ /* 0x00efea0003c00000 */
[----:B------:R-:W2:Y:S04]  /*20200*/  LDL.LU R2, [R1+0x88] ;  /* 0x0000880001027983 */ /* 0x000ea80000300800 */
[----:B------:R-:W3:Y:S04]  /*20210*/  LDL R3, [R1+0xf4] ;  /* 0x0000f40001037983 */ /* 0x000ee80000100800 */
[----:B------:R-:W4:Y:S04]  /*20220*/  LDL R11, [R1+0xa4] ;  /* 0x0000a400010b7983 */ /* 0x000f280000100800 */
[----:B------:R-:W4:Y:S01]  /*20230*/  LDL R10, [R1+0x78] ;  /* 0x00007800010a7983 */ /* 0x000f220000100800 */
[----:B--2---:R-:W-:Y:S02]  /*20240*/  IADD3 R8, P0, R2, R238, RZ ;  /* 0x000000ee02087210 */ /* 0x004fe40007f1e0ff */
[----:B---3--:R-:W-:Y:S03]  /*20250*/  ISETP.GE.AND P1, PT, R3, c[0x0][0x1d4], PT ;  /* 0x0000750003007a0c */ /* 0x008fe60003f26270 */
[----:B------:R-:W-:Y:S01]  /*20260*/  IMAD.X R9, R6, 0x1, R239, P0 ;  /* 0x0000000106097824 */ /* 0x000fe200000e06ef */
[----:B------:R-:W-:Y:S02]  /*20270*/  IADD3 R2, P0, R2, R236, RZ ;  /* 0x000000ec02027210 */ /* 0x000fe40007f1e0ff */
[----:B----4-:R-:W-:Y:S03]  /*20280*/  ISETP.GE.AND P2, PT, R11, c[0x0][0x1d4], PT ;  /* 0x000075000b007a0c */ /* 0x010fe60003f46270 */
[----:B------:R-:W-:Y:S02]  /*20290*/  IMAD.X R3, R6, 0x1, R237, P0 ;  /* 0x0000000106037824 */ /* 0x000fe400000e06ed */
[----:B------:R1:W5:Y:S08]  /*202a0*/  LDL R6, [R1+0xa0] ;  /* 0x0000a00001067983 */ /* 0x0003700000100800 */
[----:B------:R-:W-:Y:S01]  /*202b0*/  @!PT LDS RZ, [RZ] ;  /* 0x00000000fffff984 */ /* 0x000fe20000000800 */
[----:B------:R-:W-:Y:S01]  /*202c0*/  @!PT LDS RZ, [RZ] ;  /* 0x00000000fffff984 */ /* 0x000fe20000000800 */
[----:B------:R-:W-:Y:S01]  /*202d0*/  @!PT LDS RZ, [RZ] ;  /* 0x00000000fffff984 */ /* 0x000fe20000000800 */
[----:B------:R2:W-:Y:S04]  /*202e0*/  LDGSTS.E.BYPASS.LTC128B.128 [R10], [R8.64], !P2 ;  /* 0x00000000080a7fae */ /* 0x0005e8000d101d46 */
[----:B------:R3:W-:Y:S01]  /*202f0*/  LDGSTS.E.BYPASS.LTC128B.128 [R10+0x1800], [R2.64], !P1 ;  /* 0x01800000020a7fae */ /* 0x0007e2000c901d46 */
[----:B--2---:R-:W-:Y:S02]  /*20300*/  IMAD.MOV.U32 R9, RZ, RZ, 0x1 ;  /* 0x00000001ff097424 */ /* 0x004fe400078e00ff */
[----:B------:R-:W-:Y:S02]  /*20310*/  IMAD.MOV.U32 R8, RZ, RZ, 0x181f ;  /* 0x0000181fff087424 */ /* 0x000fe400078e00ff */
[----:B---3-5:R-:W-:Y:S01]  /*20320*/  IMAD.MOV.U32 R2, RZ, RZ, R0 ;  /* 0x000000ffff027224 */ /* 0x028fe200078e0000 */
[----:B------:R1:W-:Y:S01]  /*20330*/  STL [R1+0x84], R9 ;  /* 0x0000840901007387 */ /* 0x0003e20000100800 */
[----:B------:R-:W-:Y:S03]  /*20340*/  MOV R3, 0x20370 ;  /* 0x0002037000037802 */ /* 0x000fe60000000f00 */
[----:B------:R1:W-:Y:S04]  /*20350*/  STL [R1+0x80], R8 ;  /* 0x0000800801007387 */ /* 0x0003e80000100800 */
[----:B-1----:R-:W-:Y:S05]  /*20360*/  CALL.REL.NOINC `($__internal_3_$__cuda_sm70_shflsync_idx_p) ;  /* 0x0000f1f000007944 */ /* 0x002fea0003c00000 */
[----:B------:R1:W5:Y:S01]  /*20370*/  LDL.LU R8, [R1+0x88] ;  /* 0x0000880001087983 */ /* 0x0003620000300800 */
[----:B------:R-:W-:Y:S01]  /*20380*/  MOV R10, 0x1 ;  /* 0x00000001000a7802 */ /* 0x000fe20000000f00 */
[----:B------:R-:W-:Y:S01]  /*20390*/  IMAD.MOV.U32 R9, RZ, RZ, 0x181f ;  /* 0x0000181fff097424 */ /* 0x000fe200078e00ff */
[----:B------:R-:W-:Y:S01]  /*203a0*/  MOV R3, 0x203f0 ;  /* 0x000203f000037802 */ /* 0x000fe20000000f00 */
[----:B-----5:R-:W-:Y:S02]  /*203b0*/  IMAD.MOV.U32 R2, RZ, RZ, R4 ;  /* 0x000000ffff027224 */ /* 0x020fe400078e0004 */
[----:B------:R1:W-:Y:S04]  /*203c0*/  STL [R1+0x84], R10 ;  /* 0x0000840a01007387 */ /* 0x0003e80000100800 */
[----:B------:R1:W-:Y:S02]  /*203d0*/  STL [R1+0x80], R9 ;  /* 0x0000800901007387 */ /* 0x0003e40000100800 */
[----:B-1----:R-:W-:Y:S05]  /*203e0*/  CALL.REL.NOINC `($__internal_3_$__cuda_sm70_shflsync_idx_p) ;  /* 0x0000f17000007944 */ /* 0x002fea0003c00000 */
[----:B------:R-:W2:Y:S04]  /*203f0*/  LDL R2, [R1+0xa4] ;  /* 0x0000a40001027983 */ /* 0x000ea80000100800 */
[----:B------:R-:W3:Y:S04]  /*20400*/  LDL.LU R10, [R1+0x88] ;  /* 0x00008800010a7983 */ /* 0x000ee80000300800 */
[----:B------:R-:W4:Y:S01]  /*20410*/  LDL R9, [R1+0x78] ;  /* 0x0000780001097983 */ /* 0x000f220000100800 */
[----:B--2---:R-:W-:Y:S02]  /*20420*/  ISETP.GE.AND P1, PT, R2, c[0x0][0x1d4], PT ;  /* 0x0000750002007a0c */ /* 0x004fe40003f26270 */
[----:B---3--:R-:W-:Y:S05]  /*20430*/  IADD3 R2, P0, R10, R238, RZ ;  /* 0x000000ee0a027210 */ /* 0x008fea0007f1e0ff */
[----:B------:R-:W-:Y:S06]  /*20440*/  IMAD.X R3, R8, 0x1, R239, P0 ;  /* 0x0000000108037824 */ /* 0x000fec00000e06ef */
[----:B------:R-:W-:Y:S01]  /*20450*/  @!PT LDS RZ, [RZ] ;  /* 0x00000000fffff984 */ /* 0x000fe20000000800 */
[----:B------:R-:W-:Y:S01]  /*20460*/  @!PT LDS RZ, [RZ] ;  /* 0x00000000fffff984 */ /* 0x000fe20000000800 */
[----:B------:R-:W-:Y:S01]  /*20470*/  @!PT LDS RZ, [RZ] ;  /* 0x00000000fffff984 */ /* 0x000fe20000000800 */
[----:B----4-:R1:W-:Y:S02]  /*20480*/  LDGSTS.E.BYPASS.LTC128B.128 [R9+0x800], [R2.64], !P1 ;  /* 0x0080000002097fae */ /* 0x0103e4000c901d46 */
[----:B-1----:R-:W-:Y:S04]  /*20490*/  IADD3 R2, -R6, 0x10, RZ ;  /* 0x0000001006027810 */ /* 0x002fe80007ffe1ff */
[----:B------:R-:W-:Y:S04]  /*204a0*/  LOP3.LUT R2, R2, 0xf, RZ, 0xc0, !PT ;  /* 0x0000000f02027812 */ /* 0x000fe800078ec0ff */
[----:B------:R-:W-:Y:S04]  /*204b0*/  IADD3 R2, P1, P0, R2, R10, R236 ;  /* 0x0000000a02027210 */ /* 0x000fe8000783e0ec */
[----:B------:R-:W-:Y:S01]  /*204c0*/  IADD3.X R3, RZ, R8, R237, P1, P0 ;  /* 0x00000008ff037210 */ /* 0x000fe20000fe04ed */
[----:B------:R-:W-:Y:S01]  /*204d0*/  IMAD.MOV.U32 R8, RZ, RZ, 0x2 ;  /* 0x00000002ff087424 */ /* 0x000fe200078e00ff */
[----:B------:R-:W-:Y:S04]  /*204e0*/  ISETP.NE.U32.AND P0, PT, R6, RZ, PT ;  /* 0x000000ff0600720c */ /* 0x000fe80003f05070 */
[----:B------:R1:W-:Y:S09]  /*204f0*/  STL [R1+0x84], R8 ;  /* 0x0000840801007387 */ /* 0x0003f20000100800 */
[----:B------:R2:W-:Y:S02]  /*20500*/  LDGSTS.E.BYPASS.LTC128B.128.ZFILL [R9+0x2000], [R2.64], P0 ;  /* 0x0200000002097fae */ /* 0x0005e40008141d46 */
[----:B--2--5:R-:W-:Y:S01]  /*20510*/  IMAD.MOV.U32 R2, RZ, RZ, R0 ;  /* 0x000000ffff027224 */ /* 0x024fe200078e0000 */
[----:B------:R-:W-:Y:S01]  /*20520*/  MOV R3, 0x20560 ;  /* 0x0002056000037802 */ /* 0x000fe20000000f00 */
[----:B------:R-:W-:Y:S05]  /*20530*/  IMAD.MOV.U32 R0, RZ, RZ, 0x181f ;  /* 0x0000181fff007424 */ /* 0x000fea00078e00ff */
[----:B------:R1:W-:Y:S02]  /*20540*/  STL [R1+0x80], R0 ;  /* 0x0000800001007387 */ /* 0x0003e40000100800 */
[----:B-1----:R-:W-:Y:S05]  /*20550*/  CALL.REL.NOINC `($__internal_3_$__cuda_sm70_shflsync_idx_p) ;  /* 0x0000f00000007944 */ /* 0x002fea0003c00000 */
[----:B-----5:R1:W5:Y:S01]  /*20560*/  LDL.LU R0, [R1+0x88] ;  /* 0x0000880001007983 */ /* 0x0203620000300800 */
[----:B------:R-:W-:Y:S01]  /*20570*/  MOV R8, 0x2 ;  /* 0x0000000200087802 */ /* 0x000fe20000000f00 */
[----:B------:R-:W-:Y:S01]  /*20580*/  IMAD.MOV.U32 R2, RZ, RZ, R4 ;  /* 0x000000ffff027224 */ /* 0x000fe200078e0004 */
[----:B------:R-:W-:Y:S01]  /*20590*/  MOV R3, 0x205e0 ;  /* 0x000205e000037802 */ /* 0x000fe20000000f00 */
[----:B------:R-:W-:Y:S02]  /*205a0*/  IMAD.MOV.U32 R4, RZ, RZ, 0x181f ;  /* 0x0000181fff047424 */ /* 0x000fe400078e00ff */
[----:B------:R1:W-:Y:S04]  /*205b0*/  STL [R1+0x84], R8 ;  /* 0x0000840801007387 */ /* 0x0003e80000100800 */
[----:B------:R1:W-:Y:S02]  /*205c0*/  STL [R1+0x80], R4 ;  /* 0x0000800401007387 */ /* 0x0003e40000100800 */
[----:B-1---5:R-:W-:Y:S05]  /*205d0*/  CALL.REL.NOINC `($__internal_3_$__cuda_sm70_shflsync_idx_p) ;  /* 0x0000ef8000007944 */ /* 0x022fea0003c00000 */
[----:B------:R1:W5:Y:S02]  /*205e0*/  LDL.LU R2, [R1+0x88] ;  /* 0x0000880001027983 */ /* 0x0003640000300800 */
[----:B-1---5:R-:W-:-:S05]  /*205f0*/  BRA `(.L_x_1446) ;  /* 0xfffecf7000007947 */ /* 0x022fca000383ffff */
.L_x_1307:
[----:B------:R2:W-:Y:S01]  /*20600*/  STL [R1+0x84], RZ ;  /* 0x000084ff01007387 */ /* 0x0005e20000100800 */
[----:B------:R-:W-:Y:S01]  /*20610*/  MOV R6, 0x181f ;  /* 0x0000181f00067802 */ /* 0x000fe20000000f00 */
[----:B------:R-:W-:Y:S01]  /*20620*/  IMAD.MOV.U32 R2, RZ, RZ, R0 ;  /* 0x000000ffff027224 */ /* 0x000fe200078e0000 */
[----:B------:R-:W-:Y:S03]  /*20630*/  MOV R3, 0x20660 ;  /* 0x0002066000037802 */ /* 0x000fe60000000f00 */
[----:B------:R2:W-:Y:S04]  /*20640*/  STL [R1+0x80], R6 ;  /* 0x0000800601007387 */ /* 0x0005e80000100800 */
[----:B-12---:R-:W-:Y:S05]  /*20650*/  CALL.REL.NOINC `($__internal_3_$__cuda_sm70_shflsync_idx_p) ;  /* 0x0000ef0000007944 */ /* 0x006fea0003c00000 */
[----:B------:R1:W5:Y:S02]  /*20660*/  LDL.LU R6, [R1+0x88] ;  /* 0x0000880001067983 */ /* 0x0003640000300800 */
[----:B-1---5:R-:W-:-:S05]  /*20670*/  BRA `(.L_x_1447) ;  /* 0xfffee14000007947 */ /* 0x022fca000383ffff */
.L_x_1308:
[----:B------:R4:W-:Y:S01]  /*20680*/  STL [R1+0x84], RZ ;  /* 0x000084ff01007387 */ /* 0x0009e20000100800 */
[----:B------:R-:W-:Y:S01]  /*20690*/  MOV R8, 0x181f ;  /* 0x0000181f00087802 */ /* 0x000fe20000000f00 */
[----:B------:R-:W-:Y:S01]  /*206a0*/  IMAD.MOV.U32 R2, RZ, RZ, R4 ;  /* 0x000000ffff027224 */ /* 0x000fe200078e0004 */
[----:B------:R-:W-:Y:S03]  /*206b0*/  MOV R3, 0x206e0 ;  /* 0x000206e000037802 */ /* 0x000fe60000000f00 */
[----:B------:R4:W-:Y:S04]  /*206c0*/  STL [R1+0x80], R8 ;  /* 0x0000800801007387 */ /* 0x0009e80000100800 */
[----:B-1234-:R-:W-:Y:S05]  /*206d0*/  CALL.REL.NOINC `($__internal_3_$__cuda_sm70_shflsync_idx_p) ;  /* 0x0000ee8000007944 */ /* 0x01efea0003c00000 */
        /* <DEDUP_REMOVED lines=14> */
[----:B------:R2:W-:Y:S04]  /*207c0*/  LDGSTS.E.BYPASS.LTC128B.128 [R10+0x5080], [R8.64], !P2 ;  /* 0x05080000080a7fae */ /* 0x0005e8000d101d46 */
        /* <DEDUP_REMOVED lines=47> */
[----:B-----5:R1:W5:Y:S02]  /*20ac0*/  LDL.LU R4, [R1+0x88] ;  /* 0x0000880001047983 */ /* 0x0203640000300800 */
[----:B-1---5:R-:W-:-:S05]  /*20ad0*/  BRA `(.L_x_1448) ;  /* 0xfffede6000007947 */ /* 0x022fca000383ffff */
.L_x_1309:
[----:B------:R1:W-:Y:S01]  /*20ae0*/  STL [R1+0x84], RZ ;  /* 0x000084ff01007387 */ /* 0x0003e20000100800 */
[----:B------:R-:W-:Y:S01]  /*20af0*/  MOV R4, 0x1c1f ;  /* 0x00001c1f00047802 */ /* 0x000fe20000000f00 */
[----:B------:R-:W-:Y:S01]  /*20b00*/  IMAD.MOV.U32 R2, RZ, RZ, R6 ;  /* 0x000000ffff027224 */ /* 0x000fe200078e0006 */
[----:B------:R-:W-:Y:S03]  /*20b10*/  MOV R3, 0x20b40 ;  /* 0x00020b4000037802 */ /* 0x000fe60000000f00 */
[----:B------:R1:W-:Y:S04]  /*20b20*/  STL [R1+0x80], R4 ;  /* 0x0000800401007387 */ /* 0x0003e80000100800 */
[----:B-1----:R-:W-:Y:S05]  /*20b30*/  CALL.REL.NOINC `($__internal_3_$__cuda_sm70_shflsync_idx_p) ;  /* 0x0000ea2000007944 */ /* 0x002fea0003c00000 */
[----:B-----5:R1:W5:Y:S02]  /*20b40*/  LDL.LU R4, [R1+0x88] ;  /* 0x0000880001047983 */ /* 0x0203640000300800 */
[----:B-1---5:R-:W-:-:S05]  /*20b50*/  BRA `(.L_x_1449) ;  /* 0xfffee02000007947 */ /* 0x022fca000383ffff */
.L_x_1314:
[----:B------:R-:W-:Y:S01]  /*20b60*/  MOV R10, 0x1 ;  /* 0x00000001000a7802 */ /* 0x000fe20000000f00 */
[----:B------:R-:W-:Y:S01]  /*20b70*/  IMAD.MOV.U32 R4, RZ, RZ, 0x1c1f ;  /* 0x00001c1fff047424 */ /* 0x000fe200078e00ff */
[----:B------:R-:W-:Y:S01]  /*20b80*/  MOV R3, 0x20bd0 ;  /* 0x00020bd000037802 */ /* 0x000fe20000000f00 */
[----:B------:R-:W-:Y:S02]  /*20b90*/  IMAD.MOV.U32 R2, RZ, RZ, R6 ;  /* 0x000000ffff027224 */ /* 0x000fe400078e0006 */
[----:B------:R2:W-:Y:S04]  /*20ba0*/  STL [R1+0x84], R10 ;  /* 0x0000840a01007387 */ /* 0x0005e80000100800 */
[----:B------:R2:W-:Y:S02]  /*20bb0*/  STL [R1+0x80], R4 ;  /* 0x0000800401007387 */ /* 0x0005e40000100800 */
[----:B-12---:R-:W-:Y:S05]  /*20bc0*/  CALL.REL.NOINC `($__internal_3_$__cuda_sm70_shflsync_idx_p) ;  /* 0x0000e99000007944 */ /* 0x006fea0003c00000 */
[----:B-----5:R1:W5:Y:S02]  /*20bd0*/  LDL.LU R4, [R1+0x88] ;  /* 0x0000880001047983 */ /* 0x0203640000300800 */
[----:B-1---5:R-:W-:-:S05]  /*20be0*/  BRA `(.L_x_1450) ;  /* 0xfffee5a000007947 */ /* 0x022fca000383ffff */
.L_x_1319:
[----:B------:R-:W-:Y:S01]  /*20bf0*/  MOV R10, 0x2 ;  /* 0x00000002000a7802 */ /* 0x000fe20000000f00 */
[----:B------:R-:W-:Y:S01]  /*20c00*/  IMAD.MOV.U32 R4, RZ, RZ, 0x1c1f ;  /* 0x00001c1fff047424 */ /* 0x000fe200078e00ff */
[----:B------:R-:W-:Y:S01]  /*20c10*/  MOV R3, 0x20c60 ;  /* 0x00020c6000037802 */ /* 0x000fe20000000f00 */
[----:B------:R-:W-:Y:S02]  /*20c20*/  IMAD.MOV.U32 R2, RZ, RZ, R6 ;  /* 0x000000ffff027224 */ /* 0x000fe400078e0006 */
[----:B------:R3:W-:Y:S04]  /*20c30*/  STL [R1+0x84], R10 ;  /* 0x0000840a01007387 */ /* 0x0007e80000100800 */
[----:B------:R3:W-:Y:S02]  /*20c40*/  STL [R1+0x80], R4 ;  /* 0x0000800401007387 */ /* 0x0007e40000100800 */
[----:B-123--:R-:W-:Y:S05]  /*20c50*/  CALL.REL.NOINC `($__internal_3_$__cuda_sm70_shflsync_idx_p) ;  /* 0x0000e90000007944 */ /* 0x00efea0003c00000 */
[----:B-----5:R1:W5:Y:S02]  /*20c60*/  LDL.LU R4, [R1+0x88] ;  /* 0x0000880001047983 */ /* 0x0203640000300800 */
[----:B-1---5:R-:W-:-:S05]  /*20c70*/  BRA `(.L_x_1451) ;  /* 0xfffee9d000007947 */ /* 0x022fca000383ffff */
.L_x_1324:
[----:B------:R-:W-:Y:S01]  /*20c80*/  IMAD.MOV.U32 R4, RZ, RZ, 0x1c1f ;  /* 0x00001c1fff047424 */ /* 0x000fe200078e00ff */
[----:B------:R-:W-:Y:S01]  /*20c90*/  MOV R3, 0x20cf0 ;  /* 0x00020cf000037802 */ /* 0x000fe20000000f00 */
[----:B------:R-:W-:Y:S01]  /*20ca0*/  IMAD.MOV.U32 R2, RZ, RZ, R6 ;  /* 0x000000ffff027224 */ /* 0x000fe200078e0006 */
[----:B-123--:R-:W-:Y:S02]  /*20cb0*/  MOV R6, 0x3 ;  /* 0x0000000300067802 */ /* 0x00efe40000000f00 */
[----:B------:R1:W-:Y:S04]  /*20cc0*/  STL [R1+0x80], R4 ;  /* 0x0000800401007387 */ /* 0x0003e80000100800 */
[----:B------:R1:W-:Y:S02]  /*20cd0*/  STL [R1+0x84], R6 ;  /* 0x0000840601007387 */ /* 0x0003e40000100800 */
[----:B-1----:R-:W-:Y:S05]  /*20ce0*/  CALL.REL.NOINC `($__internal_3_$__cuda_sm70_shflsync_idx_p) ;  /* 0x0000e87000007944 */ /* 0x002fea0003c00000 */
[----:B-----5:R1:W5:Y:S02]  /*20cf0*/  LDL.LU R4, [R1+0x88] ;  /* 0x0000880001047983 */ /* 0x0203640000300800 */
[----:B-1---5:R-:W-:-:S05]  /*20d00*/  BRA `(.L_x_1452) ;  /* 0xfffeee0000007947 */ /* 0x022fca000383ffff */
.L_x_1329:
[----:B------:R-:W-:Y:S02]  /*20d10*/  MOV R3, 0x2 ;  /* 0x0000000200037802 */ /* 0x000fe40000000f00 */
[----:B------:R-:W-:Y:S02]  /*20d20*/  MOV R2, 0x20d40 ;  /* 0x00020d4000027802 */ /* 0x000fe40000000f00 */
[----:B------:R-:W-:Y:S05]  /*20d30*/  CALL.REL.NOINC `($__internal_2_$__cuda_sm70_shflsync_bfly_p) ;  /* 0x0000e7c000007944 */ /* 0x000fea0003c00000 */
[----:B------:R-:W-:Y:S01]  /*20d40*/  MOV R0, R51 ;  /* 0x0000003300007202 */ /* 0x000fe20000000f00 */
[----:B------:R-:W-:-:S05]  /*20d50*/  BRA `(.L_x_1453) ;  /* 0xfffef57000007947 */ /* 0x000fca000383ffff */
.L_x_1330:
[----:B------:R-:W-:Y:S02]  /*20d60*/  MOV R3, 0x1 ;  /* 0x0000000100037802 */ /* 0x000fe40000000f00 */
[----:B------:R-:W-:Y:S02]  /*20d70*/  MOV R2, 0x20d90 ;  /* 0x00020d9000027802 */ /* 0x000fe40000000f00 */
[----:B------:R-:W-:Y:S05]  /*20d80*/  CALL.REL.NOINC `($__internal_2_$__cuda_sm70_shflsync_bfly_p) ;  /* 0x0000e77000007944 */ /* 0x000fea0003c00000 */
[----:B------:R-:W-:Y:S01]  /*20d90*/  IMAD.MOV.U32 R3, RZ, RZ, 0x2 ;  /* 0x00000002ff037424 */ /* 0x000fe200078e00ff */
[----:B------:R-:W-:Y:S01]  /*20da0*/  FMNMX.FTZ R138, R4, R51, !PT ;  /* 0x00000033048a7209 */ /* 0x000fe20007810000 */
[----:B------:R-:W-:Y:S01]  /*20db0*/  IMAD.MOV.U32 R4, RZ, RZ, R137 ;  /* 0x000000ffff047224 */ /* 0x000fe200078e0089 */
[----:B------:R-:W-:Y:S02]  /*20dc0*/  MOV R2, 0x20de0 ;  /* 0x00020de000027802 */ /* 0x000fe40000000f00 */
[----:B------:R-:W-:Y:S05]  /*20dd0*/  CALL.REL.NOINC `($__internal_2_$__cuda_sm70_shflsync_bfly_p) ;  /* 0x0000e72000007944 */ /* 0x000fea0003c00000 */
[----:B------:R-:W-:Y:S01]  /*20de0*/  FMNMX.FTZ R4, R137, R51, !PT ;  /* 0x0000003389047209 */ /* 0x000fe20007810000 */
[----:B------:R-:W-:Y:S01]  /*20df0*/  IMAD.MOV.U32 R3, RZ, RZ, 0x1 ;  /* 0x00000001ff037424 */ /* 0x000fe200078e00ff */
        /* <DEDUP_REMOVED lines=16> */
[----:B------:R-:W-:Y:S01]  /*20f00*/  IMAD.MOV.U32 R3, RZ, RZ, 0x1 ;  /* 0x00000001ff037424 */ /* 0x000fe200078e00ff */
[----:B------:R-:W-:Y:S02]  /*20f10*/  FMNMX.FTZ R6, R6, R51, !PT ;  /* 0x0000003306067209 */ /* 0x000fe40007810000 */
[----:B------:R-:W-:Y:S03]  /*20f20*/  MOV R2, 0x20f50 ;  /* 0x00020f5000027802 */ /* 0x000fe60000000f00 */
[----:B------:R-:W-:Y:S02]  /*20f30*/  IMAD.MOV.U32 R4, RZ, RZ, R6 ;  /* 0x000000ffff047224 */ /* 0x000fe400078e0006 */
[----:B------:R-:W-:Y:S05]  /*20f40*/  CALL.REL.NOINC `($__internal_2_$__cuda_sm70_shflsync_bfly_p) ;  /* 0x0000e5b000007944 */ /* 0x000fea0003c00000 */
[----:B------:R-:W-:Y:S01]  /*20f50*/  MOV R3, R51 ;  /* 0x0000003300037202 */ /* 0x000fe20000000f00 */
[----:B------:R-:W-:-:S05]  /*20f60*/  BRA `(.L_x_1454) ;  /* 0xfffef45000007947 */ /* 0x000fca000383ffff */
.L_x_1339:
        /* <DEDUP_REMOVED lines=8> */
.L_x_1340:
        /* <DEDUP_REMOVED lines=8> */
[----:B------:R-:W4:Y:S01]  /*21070*/  LDL R8, [R1+0x78] ;  /* 0x0000780001087983 */ /* 0x000f220000100800 */
[C---:B--2---:R-:W-:Y:S02]  /*21080*/  IADD3 R10, P0, R2.reuse, R240, RZ ;  /* 0x000000f0020a7210 */ /* 0x044fe40007f1e0ff */
[----:B---3--:R-:W-:Y:S03]  /*21090*/  ISETP.GE.AND P1, PT, R3, c[0x0][0x1d4], PT ;  /* 0x0000750003007a0c */ /* 0x008fe60003f26270 */
[C---:B------:R-:W-:Y:S01]  /*210a0*/  IMAD.X R11, R9.reuse, 0x1, R241, P0 ;  /* 0x00000001090b7824 */ /* 0x040fe200000e06f1 */
[----:B------:R-:W-:Y:S04]  /*210b0*/  IADD3 R2, P0, R2, R238, RZ ;  /* 0x000000ee02027210 */ /* 0x000fe80007f1e0ff */
[----:B------:R-:W-:Y:S01]  /*210c0*/  @!PT LDS RZ, [RZ] ;  /* 0x00000000fffff984 */ /* 0x000fe20000000800 */
[----:B------:R-:W-:Y:S01]  /*210d0*/  @!PT LDS RZ, [RZ] ;  /* 0x00000000fffff984 */ /* 0x000fe20000000800 */
[----:B------:R-:W-:Y:S01]  /*210e0*/  @!PT LDS RZ, [RZ] ;  /* 0x00000000fffff984 */ /* 0x000fe20000000800 */
[----:B----4-:R1:W-:Y:S01]  /*210f0*/  LDGSTS.E.BYPASS.LTC128B.128 [R8], [R10.64], !P3 ;  /* 0x000000000a087fae */ /* 0x0103e2000d901d46 */
[----:B------:R-:W-:Y:S01]  /*21100*/  IMAD.X R3, R9, 0x1, R239, P0 ;  /* 0x0000000109037824 */ /* 0x000fe200000e06ef */
[----:B------:R-:W-:Y:S04]  /*21110*/  MOV R9, 0x181f ;  /* 0x0000181f00097802 */ /* 0x000fe80000000f00 */
[----:B------:R2:W-:Y:S04]  /*21120*/  LDGSTS.E.BYPASS.LTC128B.128 [R8+0x1800], [R2.64], !P1 ;  /* 0x0180000002087fae */ /* 0x0005e8000c901d46 */
[----:B------:R3:W-:Y:S01]  /*21130*/  STL [R1+0x80], R9 ;  /* 0x0000800901007387 */ /* 0x0007e20000100800 */
[----:B-1----:R-:W-:Y:S05]  /*21140*/  IMAD.MOV.U32 R10, RZ, RZ, 0x1 ;  /* 0x00000001ff0a7424 */ /* 0x002fea00078e00ff */
[----:B------:R3:W-:Y:S01]  /*21150*/  STL [R1+0x84], R10 ;  /* 0x0000840a01007387 */ /* 0x0007e20000100800 */
[----:B--2--5:R-:W-:Y:S03]  /*21160*/  MOV R2, R4 ;  /* 0x0000000400027202 */ /* 0x024fe60000000f00 */
[----:B------:R3:W5:Y:S01]  /*21170*/  LDL R8, [R1+0xa0] ;  /* 0x0000a00001087983 */ /* 0x0007620000100800 */
[----:B------:R-:W-:Y:S03]  /*21180*/  MOV R3, 0x211a0 ;  /* 0x000211a000037802 */ /* 0x000fe60000000f00 */
[----:B---3-5:R-:W-:Y:S05]  /*21190*/  CALL.REL.NOINC `($__internal_3_$__cuda_sm70_shflsync_idx_p) ;  /* 0x0000e3c000007944 */ /* 0x028fea0003c00000 */
[----:B------:R1:W5:Y:S01]  /*211a0*/  LDL.LU R9, [R1+0x88] ;  /* 0x0000880001097983 */ /* 0x0003620000300800 */
        /* <DEDUP_REMOVED lines=9> */
[----:B--2---:R-:W-:Y:S05]  /*21240*/  IADD3 R2, P0, R11, R240, RZ ;  /* 0x000000f00b027210 */ /* 0x004fea0007f1e0ff */
[----:B------:R-:W-:Y:S05]  /*21250*/  IMAD.X R3, R9, 0x1, R241, P0 ;  /* 0x0000000109037824 */ /* 0x000fea00000e06f1 */
[----:B------:R-:W-:Y:S01]  /*21260*/  @!PT LDS RZ, [RZ] ;  /* 0x00000000fffff984 */ /* 0x000fe20000000800 */
[----:B------:R-:W-:Y:S01]  /*21270*/  @!PT LDS RZ, [RZ] ;  /* 0x00000000fffff984 */ /* 0x000fe20000000800 */
[----:B------:R-:W-:Y:S01]  /*21280*/  @!PT LDS RZ, [RZ] ;  /* 0x00000000fffff984 */ /* 0x000fe20000000800 */
[----:B---3--:R1:W-:Y:S02]  /*21290*/  LDGSTS.E.BYPASS.LTC128B.128 [R10+0x800], [R2.64], !P3 ;  /* 0x00800000020a7fae */ /* 0x0083e4000d901d46 */
        /* <DEDUP_REMOVED lines=23> */
.L_x_1343:
        /* <DEDUP_REMOVED lines=8> */
.L_x_1344:
        /* <DEDUP_REMOVED lines=8> */
[----:B------:R-:W4:Y:S02]  /*21510*/  LDL R3, [R1+0xf4] ;  /* 0x0000f40001037983 */ /* 0x000f240000100800 */
[----:B----4-:R-:W-:Y:S02]  /*21520*/  ISETP.GE.AND P1, PT, R3, c[0x0][0x1d4], PT ;  /* 0x0000750003007a0c */ /* 0x010fe40003f26270 */
[C---:B--2---:R-:W-:Y:S05]  /*21530*/  IADD3 R10, P0, R2.reuse, R240, RZ ;  /* 0x000000f0020a7210 */ /* 0x044fea0007f1e0ff */
[C---:B------:R-:W-:Y:S01]  /*21540*/  IMAD.X R11, R9.reuse, 0x1, R241, P0 ;  /* 0x00000001090b7824 */ /* 0x040fe200000e06f1 */
[----:B------:R-:W-:Y:S04]  /*21550*/  IADD3 R2, P0, R2, R238, RZ ;  /* 0x000000ee02027210 */ /* 0x000fe80007f1e0ff */
[----:B------:R-:W-:Y:S01]  /*21560*/  @!PT LDS RZ, [RZ] ;  /* 0x00000000fffff984 */ /* 0x000fe20000000800 */
[----:B------:R-:W-:Y:S01]  /*21570*/  @!PT LDS RZ, [RZ] ;  /* 0x00000000fffff984 */ /* 0x000fe20000000800 */
[----:B------:R-:W-:Y:S01]  /*21580*/  @!PT LDS RZ, [RZ] ;  /* 0x00000000fffff984 */ /* 0x000fe20000000800 */
[----:B---3--:R1:W-:Y:S01]  /*21590*/  LDGSTS.E.BYPASS.LTC128B.128 [R8+0x5080], [R10.64], !P3 ;  /* 0x050800000a087fae */ /* 0x0083e2000d901d46 */
[----:B------:R-:W-:Y:S02]  /*215a0*/  IMAD.X R3, R9, 0x1, R239, P0 ;  /* 0x0000000109037824 */ /* 0x000fe400000e06ef */
[----:B------:R-:W-:Y:S03]  /*215b0*/  IMAD.MOV.U32 R9, RZ, RZ, 0x1 ;  /* 0x00000001ff097424 */ /* 0x000fe600078e00ff */
[----:B------:R2:W-:Y:S04]  /*215c0*/  LDGSTS.E.BYPASS.LTC128B.128 [R8+0x6880], [R2.64], !P1 ;  /* 0x0688000002087fae */ /* 0x0005e8000c901d46 */
[----:B------:R3:W-:Y:S04]  /*215d0*/  STL [R1+0x84], R9 ;  /* 0x0000840901007387 */ /* 0x0007e80000100800 */
[----:B-1----:R3:W5:Y:S01]  /*215e0*/  LDL R10, [R1+0xa0] ;  /* 0x0000a000010a7983 */ /* 0x0027620000100800 */
[----:B--2---:R-:W-:Y:S02]  /*215f0*/  MOV R8, 0x181f ;  /* 0x0000181f00087802 */ /* 0x004fe40000000f00 */
[----:B-----5:R-:W-:Y:S02]  /*21600*/  MOV R2, R4 ;  /* 0x0000000400027202 */ /* 0x020fe40000000f00 */
[----:B------:R-:W-:Y:S01]  /*21610*/  MOV R3, 0x21640 ;  /* 0x0002164000037802 */ /* 0x000fe20000000f00 */
[----:B------:R3:W-:Y:S04]  /*21620*/  STL [R1+0x80], R8 ;  /* 0x0000800801007387 */ /* 0x0007e80000100800 */
[----:B---3--:R-:W-:Y:S05]  /*21630*/  CALL.REL.NOINC `($__internal_3_$__cuda_sm70_shflsync_idx_p) ;  /* 0x0000df2000007944 */ /* 0x008fea0003c00000 */
        /* <DEDUP_REMOVED lines=39> */
.L_x_1345:
[----:B------:R-:W-:Y:S02]  /*218b0*/  MOV R3, 0x2 ;  /* 0x0000000200037802 */ /* 0x000fe40000000f00 */
[----:B------:R-:W-:Y:S02]  /*218c0*/  MOV R2, 0x218e0 ;  /* 0x000218e000027802 */ /* 0x000fe40000000f00 */
[----:B------:R-:W-:Y:S05]  /*218d0*/  CALL.REL.NOINC `($__internal_2_$__cuda_sm70_shflsync_bfly_p) ;  /* 0x0000dc2000007944 */ /* 0x000fea0003c00000 */
[----:B------:R-:W-:Y:S01]  /*218e0*/  MOV R139, R51 ;  /* 0x00000033008b7202 */ /* 0x000fe20000000f00 */
[----:B------:R-:W-:-:S05]  /*218f0*/  BRA `(.L_x_1459) ;  /* 0xffff283000007947 */ /* 0x000fca000383ffff */
.L_x_1346:
[----:B------:R-:W-:Y:S01]  /*21900*/  MOV R3, 0x1 ;  /* 0x0000000100037802 */ /* 0x000fe20000000f00 */
[----:B-1----:R-:W-:Y:S01]  /*21910*/  IMAD.MOV.U32 R4, RZ, RZ, R139 ;  /* 0x000000ffff047224 */ /* 0x002fe200078e008b */
[----:B------:R-:W-:Y:S02]  /*21920*/  MOV R2, 0x21940 ;  /* 0x0002194000027802 */ /* 0x000fe40000000f00 */
[----:B------:R-:W-:Y:S05]  /*21930*/  CALL.REL.NOINC `($__internal_2_$__cuda_sm70_shflsync_bfly_p) ;  /* 0x0000dbc000007944 */ /* 0x000fea0003c00000 */
[----:B------:R-:W-:Y:S01]  /*21940*/  IMAD.MOV.U32 R4, RZ, RZ, R140 ;  /* 0x000000ffff047224 */ /* 0x000fe200078e008c */
[----:B------:R-:W-:Y:S01]  /*21950*/  FMNMX.FTZ R139, R139, R51, !PT ;  /* 0x000000338b8b7209 */ /* 0x000fe20007810000 */
[----:B------:R-:W-:Y:S01]  /*21960*/  IMAD.MOV.U32 R3, RZ, RZ, 0x2 ;  /* 0x00000002ff037424 */ /* 0x000fe200078e00ff */
        /* <DEDUP_REMOVED lines=24> */
[----:B------:R-:W-:Y:S01]  /*21af0*/  MOV R2, R51 ;  /* 0x0000003300027202 */ /* 0x000fe20000000f00 */
[----:B------:R-:W-:-:S05]  /*21b00*/  BRA `(.L_x_1460) ;  /* 0xffff271000007947 */ /* 0x000fca000383ffff */
.L_x_1349:
[----:B----4-:R1:W-:Y:S01]  /*21b10*/  STL [R1+0x84], RZ ;  /* 0x000084ff01007387 */ /* 0x0103e20000100800 */
[----:B------:R-:W-:Y:S01]  /*21b20*/  MOV R7, 0x181f ;  /* 0x0000181f00077802 */ /* 0x000fe20000000f00 */
[----:B------:R-:W-:Y:S01]  /*21b30*/  IMAD.MOV.U32 R2, RZ, RZ, R0 ;  /* 0x000000ffff027224 */ /* 0x000fe200078e0000 */
[----:B------:R-:W-:Y:S03]  /*21b40*/  MOV R3, 0x21b70 ;  /* 0x00021b7000037802 */ /* 0x000fe60000000f00 */
[----:B------:R1:W-:Y:S04]  /*21b50*/  STL [R1+0x80], R7 ;  /* 0x0000800701007387 */ /* 0x0003e80000100800 */
[----:B-1----:R-:W-:Y:S05]  /*21b60*/  CALL.REL.NOINC `($__internal_3_$__cuda_sm70_shflsync_idx_p) ;  /* 0x0000d9f000007944 */ /* 0x002fea0003c00000 */
[----:B------:R1:W5:Y:S02]  /*21b70*/  LDL.LU R7, [R1+0x88] ;  /* 0x0000880001077983 */ /* 0x0003640000300800 */
[----:B-1---5:R-:W-:-:S05]  /*21b80*/  BRA `(.L_x_1461) ;  /* 0xffff46f000007947 */ /* 0x022fca000383ffff */
.L_x_1352:
        /* <DEDUP_REMOVED lines=8> */
.L_x_1353:
[----:B------:R4:W-:Y:S01]  /*21c10*/  STL [R1+0x84], RZ ;  /* 0x000084ff01007387 */ /* 0x0009e20000100800 */
[----:B------:R-:W-:Y:S01]  /*21c20*/  MOV R8, 0x181f ;  /* 0x0000181f00087802 */ /* 0x000fe20000000f00 */
[----:B------:R-:W-:Y:S01]  /*21c30*/  IMAD.MOV.U32 R2, RZ, RZ, R4 ;  /* 0x000000ffff027224 */ /* 0x000fe200078e0004 */
[----:B------:R-:W-:Y:S03]  /*21c40*/  MOV R3, 0x21c70 ;  /* 0x00021c7000037802 */ /* 0x000fe60000000f00 */
[----:B------:R4:W-:Y:S04]  /*21c50*/  STL [R1+0x80], R8 ;  /* 0x0000800801007387 */ /* 0x0009e80000100800 */
[----:B-1234-:R-:W-:Y:S05]  /*21c60*/  CALL.REL.NOINC `($__internal_3_$__cuda_sm70_shflsync_idx_p) ;  /* 0x0000d8f000007944 */ /* 0x01efea0003c00000 */
[----:B------:R-:W2:Y:S04]  /*21c70*/  LDL R11, [R1+0xa4] ;  /* 0x0000a400010b7983 */ /* 0x000ea80000100800 */
[----:B------:R-:W3:Y:S04]  /*21c80*/  LDL.LU R2, [R1+0x88] ;  /* 0x0000880001027983 */ /* 0x000ee80000300800 */
[----:B------:R-:W4:Y:S04]  /*21c90*/  LDL R10, [R1+0x74] ;  /* 0x00007400010a7983 */ /* 0x000f280000100800 */
[----:B------:R-:W2:Y:S02]  /*21ca0*/  LDL R3, [R1+0xf4] ;  /* 0x0000f40001037983 */ /* 0x000ea40000100800 */
[----:B--2---:R-:W-:Y:S02]  /*21cb0*/  ISETP.GE.AND P1, PT, R3, c[0x0][0x1d4], PT ;  /* 0x0000750003007a0c */ /* 0x004fe40003f26270 */
[----:B------:R-:W-:Y:S02]  /*21cc0*/  ISETP.GE.AND P2, PT, R11, c[0x0][0x1d4], PT ;  /* 0x000075000b007a0c */ /* 0x000fe40003f46270 */
[C---:B---3--:R-:W-:Y:S05]  /*21cd0*/  IADD3 R8, P0, R2.reuse, R212, RZ ;  /* 0x000000d402087210 */ /* 0x048fea0007f1e0ff */
[C---:B------:R-:W-:Y:S01]  /*21ce0*/  IMAD.X R9, R7.reuse, 0x1, R214, P0 ;  /* 0x0000000107097824 */ /* 0x040fe200000e06d6 */
[----:B------:R-:W-:Y:S05]  /*21cf0*/  IADD3 R2, P0, R2, R139, RZ ;  /* 0x0000008b02027210 */ /* 0x000fea0007f1e0ff */
[----:B------:R-:W-:Y:S01]  /*21d00*/  @!PT LDS RZ, [RZ] ;  /* 0x00000000fffff984 */ /* 0x000fe20000000800 */
[----:B------:R-:W-:Y:S01]  /*21d10*/  @!PT LDS RZ, [RZ] ;  /* 0x00000000fffff984 */ /* 0x000fe20000000800 */
[----:B------:R-:W-:Y:S01]  /*21d20*/  @!PT LDS RZ, [RZ] ;  /* 0x00000000fffff984 */ /* 0x000fe20000000800 */
[----:B----4-:R1:W-:Y:S01]  /*21d30*/  LDGSTS.E.BYPASS.LTC128B.128 [R10+0x5080], [R8.64], !P2 ;  /* 0x05080000080a7fae */ /* 0x0103e2000d101d46 */
[----:B------:R-:W-:Y:S02]  /*21d40*/  IMAD.X R3, R7, 0x1, R213, P0 ;  /* 0x0000000107037824 */ /* 0x000fe400000e06d5 */
[----:B------:R-:W-:Y:S03]  /*21d50*/  IMAD.MOV.U32 R7, RZ, RZ, 0x181f ;  /* 0x0000181fff077424 */ /* 0x000fe600078e00ff */
[----:B------:R2:W-:Y:S04]  /*21d60*/  LDGSTS.E.BYPASS.LTC128B.128 [R10+0x6880], [R2.64], !P1 ;  /* 0x06880000020a7fae */ /* 0x0005e8000c901d46 */
[----:B------:R3:W-:Y:S01]  /*21d70*/  STL [R1+0x80], R7 ;  /* 0x0000800701007387 */ /* 0x0007e20000100800 */
[----:B-1----:R-:W-:Y:S05]  /*21d80*/  IMAD.MOV.U32 R8, RZ, RZ, 0x1 ;  /* 0x00000001ff087424 */ /* 0x002fea00078e00ff */
[----:B------:R3:W-:Y:S01]  /*21d90*/  STL [R1+0x84], R8 ;  /* 0x0000840801007387 */ /* 0x0007e20000100800 */
[----:B--2---:R-:W-:Y:S01]  /*21da0*/  MOV R3, 0x21dd0 ;  /* 0x00021dd000037802 */ /* 0x004fe20000000f00 */
[----:B-----5:R-:W-:Y:S02]  /*21db0*/  IMAD.MOV.U32 R2, RZ, RZ, R0 ;  /* 0x000000ffff027224 */ /* 0x020fe400078e0000 */
[----:B---3--:R-:W-:Y:S05]  /*21dc0*/  CALL.REL.NOINC `($__internal_3_$__cuda_sm70_shflsync_idx_p) ;  /* 0x0000d79000007944 */ /* 0x008fea0003c00000 */
        /* <DEDUP_REMOVED lines=10> */
[----:B------:R-:W4:Y:S04]  /*21e70*/  LDL R3, [R1+0xf4] ;  /* 0x0000f40001037983 */ /* 0x000f280000100800 */
[----:B------:R-:W4:Y:S01]  /*21e80*/  LDL R10, [R1+0x74] ;  /* 0x00007400010a7983 */ /* 0x000f220000100800 */
[----:B--2---:R-:W-:Y:S02]  /*21e90*/  ISETP.GE.AND P2, PT, R11, c[0x0][0x1d4], PT ;  /* 0x000075000b007a0c */ /* 0x004fe40003f46270 */
[C---:B---3--:R-:W-:Y:S02]  /*21ea0*/  IADD3 R8, P0, R2.reuse, R212, RZ ;  /* 0x000000d402087210 */ /* 0x048fe40007f1e0ff */
[----:B----4-:R-:W-:Y:S03]  /*21eb0*/  ISETP.GE.AND P1, PT, R3, c[0x0][0x1d4], PT ;  /* 0x0000750003007a0c */ /* 0x010fe60003f26270 */
[C---:B------:R-:W-:Y:S01]  /*21ec0*/  IMAD.X R9, R7.reuse, 0x1, R214, P0 ;  /* 0x0000000107097824 */ /* 0x040fe200000e06d6 */
[----:B------:R-:W-:Y:S05]  /*21ed0*/  IADD3 R2, P0, R2, R139, RZ ;  /* 0x0000008b02027210 */ /* 0x000fea0007f1e0ff */
[----:B------:R-:W-:Y:S01]  /*21ee0*/  @!PT LDS RZ, [RZ] ;  /* 0x00000000fffff984 */ /* 0x000fe20000000800 */
[----:B------:R-:W-:Y:S01]  /*21ef0*/  @!PT LDS RZ, [RZ] ;  /* 0x00000000fffff984 */ /* 0x000fe20000000800 */
[----:B------:R-:W-:Y:S01]  /*21f00*/  @!PT LDS RZ, [RZ] ;  /* 0x00000000fffff984 */ /* 0x000fe20000000800 */
[----:B------:R1:W-:Y:S01]  /*21f10*/  LDGSTS.E.BYPASS.LTC128B.128 [R10+0x5880], [R8.64], !P2 ;  /* 0x05880000080a7fae */ /* 0x0003e2000d101d46 */
[----:B------:R-:W-:Y:S02]  /*21f20*/  IMAD.X R3, R7, 0x1, R213, P0 ;  /* 0x0000000107037824 */ /* 0x000fe400000e06d5 */
[----:B------:R-:W-:Y:S03]  /*21f30*/  IMAD.MOV.U32 R7, RZ, RZ, 0x2 ;  /* 0x00000002ff077424 */ /* 0x000fe600078e00ff */
[----:B------:R2:W-:Y:S04]  /*21f40*/  LDGSTS.E.BYPASS.LTC128B.128 [R10+0x7080], [R2.64], !P1 ;  /* 0x07080000020a7fae */ /* 0x0005e8000c901d46 */
[----:B------:R1:W-:Y:S01]  /*21f50*/  STL [R1+0x84], R7 ;  /* 0x0000840701007387 */ /* 0x0003e20000100800 */
        /* <DEDUP_REMOVED lines=15> */
.L_x_1354:
        /* <DEDUP_REMOVED lines=8> */
.L_x_1359:
[----:B------:R-:W-:Y:S01]  /*220d0*/  MOV R4, 0x1 ;  /* 0x0000000100047802 */ /* 0x000fe20000000f00 */
[----:B------:R-:W-:Y:S01]  /*220e0*/  IMAD.MOV.U32 R0, RZ, RZ, 0x1c1f ;  /* 0x00001c1fff007424 */ /* 0x000fe200078e00ff */
[----:B------:R-:W-:Y:S01]  /*220f0*/  MOV R3, 0x22140 ;  /* 0x0002214000037802 */ /* 0x000fe20000000f00 */
[----:B------:R-:W-:Y:S02]  /*22100*/  IMAD.MOV.U32 R2, RZ, RZ, R7 ;  /* 0x000000ffff027224 */ /* 0x000fe400078e0007 */
[----:B------:R2:W-:Y:S04]  /*22110*/  STL [R1+0x84], R4 ;  /* 0x0000840401007387 */ /* 0x0005e80000100800 */
[----:B------:R2:W-:Y:S02]  /*22120*/  STL [R1+0x80], R0 ;  /* 0x0000800001007387 */ /* 0x0005e40000100800 */
[----:B-12---:R-:W-:Y:S05]  /*22130*/  CALL.REL.NOINC `($__internal_3_$__cuda_sm70_shflsync_idx_p) ;  /* 0x0000d42000007944 */ /* 0x006fea0003c00000 */
[----:B------:R1:W5:Y:S02]  /*22140*/  LDL.LU R3, [R1+0x88] ;  /* 0x0000880001037983 */ /* 0x0003640000300800 */
[----:B-1---5:R-:W-:-:S05]  /*22150*/  BRA `(.L_x_1465) ;  /* 0xffff5e3000007947 */ /* 0x022fca000383ffff */
.L_x_1364:
[----:B------:R-:W-:Y:S01]  /*22160*/  MOV R4, 0x2 ;  /* 0x0000000200047802 */ /* 0x000fe20000000f00 */
[----:B------:R-:W-:Y:S01]  /*22170*/  IMAD.MOV.U32 R0, RZ, RZ, 0x1c1f ;  /* 0x00001c1fff007424 */ /* 0x000fe200078e00ff */
[----:B------:R-:W-:Y:S01]  /*22180*/  MOV R3, 0x221d0 ;  /* 0x000221d000037802 */ /* 0x000fe20000000f00 */
[----:B------:R-:W-:Y:S02]  /*22190*/  IMAD.MOV.U32 R2, RZ, RZ, R7 ;  /* 0x000000ffff027224 */ /* 0x000fe400078e0007 */
[----:B------:R3:W-:Y:S04]  /*221a0*/  STL [R1+0x84], R4 ;  /* 0x0000840401007387 */ /* 0x0007e80000100800 */
[----:B------:R3:W-:Y:S02]  /*221b0*/  STL [R1+0x80], R0 ;  /* 0x0000800001007387 */ /* 0x0007e40000100800 */
[----:B-123--:R-:W-:Y:S05]  /*221c0*/  CALL.REL.NOINC `($__internal_3_$__cuda_sm70_shflsync_idx_p) ;  /* 0x0000d39000007944 */ /* 0x00efea0003c00000 */
[----:B------:R1:W5:Y:S02]  /*221d0*/  LDL.LU R3, [R1+0x88] ;  /* 0x0000880001037983 */ /* 0x0003640000300800 */
[----:B-1---5:R-:W-:-:S05]  /*221e0*/  BRA `(.L_x_1466) ;  /* 0xffff624000007947 */ /* 0x022fca000383ffff */
.L_x_1369:
[----:B------:R-:W-:Y:S01]  /*221f0*/  MOV R4, 0x3 ;  /* 0x0000000300047802 */ /* 0x000fe20000000f00 */
[----:B------:R-:W-:Y:S01]  /*22200*/  IMAD.MOV.U32 R0, RZ, RZ, 0x1c1f ;  /* 0x00001c1fff007424 */ /* 0x000fe200078e00ff */
[----:B------:R-:W-:Y:S01]  /*22210*/  MOV R3, 0x22260 ;  /* 0x0002226000037802 */ /* 0x000fe20000000f00 */
[----:B------:R-:W-:Y:S02]  /*22220*/  IMAD.MOV.U32 R2, RZ, RZ, R7 ;  /* 0x000000ffff027224 */ /* 0x000fe400078e0007 */
[----:B------:R4:W-:Y:S04]  /*22230*/  STL [R1+0x84], R4 ;  /* 0x0000840401007387 */ /* 0x0009e80000100800 */
[----:B------:R4:W-:Y:S02]  /*22240*/  STL [R1+0x80], R0 ;  /* 0x0000800001007387 */ /* 0x0009e40000100800 */
[----:B-1234-:R-:W-:Y:S05]  /*22250*/  CALL.REL.NOINC `($__internal_3_$__cuda_sm70_shflsync_idx_p) ;  /* 0x0000d30000007944 */ /* 0x01efea0003c00000 */
[----:B------:R1:W5:Y:S02]  /*22260*/  LDL.LU R3, [R1+0x88] ;  /* 0x0000880001037983 */ /* 0x0003640000300800 */
[----:B-1---5:R-:W-:-:S05]  /*22270*/  BRA `(.L_x_1467) ;  /* 0xffff665000007947 */ /* 0x022fca000383ffff */
.L_x_1374:
[----:B------:R-:W-:Y:S02]  /*22280*/  MOV R3, 0x2 ;  /* 0x0000000200037802 */ /* 0x000fe40000000f00 */
[----:B------:R-:W-:Y:S02]  /*22290*/  MOV R2, 0x222b0 ;  /* 0x000222b000027802 */ /* 0x000fe40000000f00 */
[----:B------:R-:W-:Y:S05]  /*222a0*/  CALL.REL.NOINC `($__internal_2_$__cuda_sm70_shflsync_bfly_p) ;  /* 0x0000d25000007944 */ /* 0x000fea0003c00000 */
[----:B------:R-:W-:Y:S01]  /*222b0*/  MOV R139, R51 ;  /* 0x00000033008b7202 */ /* 0x000fe20000000f00 */
[----:B------:R-:W-:-:S05]  /*222c0*/  BRA `(.L_x_1468) ;  /* 0xffff6da000007947 */ /* 0x000fca000383ffff */
.L_x_1375:
        /* <DEDUP_REMOVED lines=33> */
.L_x_1377:
[----:B------:R2:W5:Y:S01]  /*224e0*/  LDL R4, [R1+0x90] ;  /* 0x0000900001047983 */ /* 0x0005620000100800 */
[----:B-1----:R-:W-:-:S02]  /*224f0*/  MOV R3, 0x2 ;  /* 0x0000000200037802 */ /* 0x002fc40000000f00 */
[----:B------:R-:W-:Y:S02]  /*22500*/  MOV R2, 0x22520 ;  /* 0x0002252000027802 */ /* 0x000fe40000000f00 */
[----:B--2--5:R-:W-:Y:S05]  /*22510*/  CALL.REL.NOINC `($__internal_2_$__cuda_sm70_shflsync_bfly_p) ;  /* 0x0000cfe000007944 */ /* 0x024fea0003c00000 */
[----:B------:R-:W-:Y:S01]  /*22520*/  MOV R6, R51 ;  /* 0x0000003300067202 */ /* 0x000fe20000000f00 */
[----:B------:R-:W-:Y:S05]  /*22530*/  BRA `(.L_x_1470) ;  /* 0xffff8bc000007947 */ /* 0x000fea000383ffff */
.L_x_1378:
[----:B------:R-:W-:Y:S01]  /*22540*/  IMAD.MOV.U32 R4, RZ, RZ, R6 ;  /* 0x000000ffff047224 */ /* 0x000fe200078e0006 */
[----:B-1----:R-:W-:Y:S02]  /*22550*/  MOV R3, 0x1 ;  /* 0x0000000100037802 */ /* 0x002fe40000000f00 */
[----:B------:R-:W-:Y:S02]  /*22560*/  MOV R2, 0x22580 ;  /* 0x0002258000027802 */ /* 0x000fe40000000f00 */
[----:B------:R-:W-:Y:S05]  /*22570*/  CALL.REL.NOINC `($__internal_2_$__cuda_sm70_shflsync_bfly_p) ;  /* 0x0000cf8000007944 */ /* 0x000fea0003c00000 */
[----:B------:R1:W5:Y:S01]  /*22580*/  LDL R4, [R1+0x94] ;  /* 0x0000940001047983 */ /* 0x0003620000100800 */
[----:B------:R-:W-:Y:S01]  /*22590*/  FADD.FTZ R6, R6, R51 ;  /* 0x0000003306067221 */ /* 0x000fe20000010000 */
[----:B------:R-:W-:Y:S02]  /*225a0*/  MOV R3, 0x2 ;  /* 0x0000000200037802 */ /* 0x000fe40000000f00 */
[----:B------:R-:W-:Y:S02]  /*225b0*/  MOV R2, 0x225d0 ;  /* 0x000225d000027802 */ /* 0x000fe40000000f00 */
[----:B-1---5:R-:W-:Y:S05]  /*225c0*/  CALL.REL.NOINC `($__internal_2_$__cuda_sm70_shflsync_bfly_p) ;  /* 0x0000cf3000007944 */ /* 0x022fea0003c00000 */
[----:B------:R-:W2:Y:S01]  /*225d0*/  LDL.LU R0, [R1+0x94] ;  /* 0x0000940001007983 */ /* 0x000ea20000300800 */
[----:B------:R-:W-:Y:S02]  /*225e0*/  MOV R3, 0x1 ;  /* 0x0000000100037802 */ /* 0x000fe40000000f00 */
[----:B------:R-:W-:Y:S01]  /*225f0*/  MOV R2, 0x22630 ;  /* 0x0002263000027802 */ /* 0x000fe20000000f00 */
[----:B--2---:R-:W-:-:S05]  /*22600*/  FADD.FTZ R5, R0, R51 ;  /* 0x0000003300057221 */ /* 0x004fca0000010000 */
[----:B------:R-:W-:Y:S02]  /*22610*/  MOV R4, R5 ;  /* 0x0000000500047202 */ /* 0x000fe40000000f00 */
        /* <DEDUP_REMOVED lines=23> */
[----:B------:R-:W-:Y:S05]  /*22790*/  BRA `(.L_x_1471) ;  /* 0xffff8a9000007947 */ /* 0x000fea000383ffff */
.L_x_1398:
        /* <DEDUP_REMOVED lines=8> */
.L_x_1399:
        /* <DEDUP_REMOVED lines=8> */
.L_x_1402:
[----:B--2---:R-:W-:Y:S01]  /*228a0*/  MOV R4, 0x1 ;  /* 0x0000000100047802 */ /* 0x004fe20000000f00 */
[----:B------:R-:W-:Y:S01]  /*228b0*/  IMAD.MOV.U32 R0, RZ, RZ, 0x181f ;  /* 0x0000181fff007424 */ /* 0x000fe200078e00ff */
[----:B------:R-:W-:Y:S01]  /*228c0*/  MOV R3, 0x22910 ;  /* 0x0002291000037802 */ /* 0x000fe20000000f00 */
[----:B----4-:R-:W-:Y:S02]  /*228d0*/  IMAD.MOV.U32 R2, RZ, RZ, R9 ;  /* 0x000000ffff027224 */ /* 0x010fe400078e0009 */
[----:B------:R2:W-:Y:S04]  /*228e0*/  STL [R1+0x84], R4 ;  /* 0x0000840401007387 */ /* 0x0005e80000100800 */
[----:B------:R2:W-:Y:S02]  /*228f0*/  STL [R1+0x80], R0 ;  /* 0x0000800001007387 */ /* 0x0005e40000100800 */
[----:B-123--:R-:W-:Y:S05]  /*22900*/  CALL.REL.NOINC `($__internal_3_$__cuda_sm70_shflsync_idx_p) ;  /* 0x0000cc5000007944 */ /* 0x00efea0003c00000 */
        /* <DEDUP_REMOVED lines=10> */
.L_x_1405:
[----:B--2---:R-:W-:Y:S01]  /*229b0*/  MOV R4, 0x2 ;  /* 0x0000000200047802 */ /* 0x004fe20000000f00 */
[----:B------:R-:W-:Y:S01]  /*229c0*/  IMAD.MOV.U32 R0, RZ, RZ, 0x181f ;  /* 0x0000181fff007424 */ /* 0x000fe200078e00ff */
[----:B------:R-:W-:Y:S01]  /*229d0*/  MOV R3, 0x22a20 ;  /* 0x00022a2000037802 */ /* 0x000fe20000000f00 */
[----:B------:R-:W-:Y:S02]  /*229e0*/  IMAD.MOV.U32 R2, RZ, RZ, R9 ;  /* 0x000000ffff027224 */ /* 0x000fe400078e0009 */
[----:B------:R2:W-:Y:S04]  /*229f0*/  STL [R1+0x84], R4 ;  /* 0x0000840401007387 */ /* 0x0005e80000100800 */
[----:B------:R2:W-:Y:S02]  /*22a00*/  STL [R1+0x80], R0 ;  /* 0x0000800001007387 */ /* 0x0005e40000100800 */
[----:B-123--:R-:W-:Y:S05]  /*22a10*/  CALL.REL.NOINC `($__internal_3_$__cuda_sm70_shflsync_idx_p) ;  /* 0x0000cb4000007944 */ /* 0x00efea0003c00000 */
[----:B-----5:R1:W5:Y:S02]  /*22a20*/  LDL.LU R0, [R1+0x88] ;  /* 0x0000880001007983 */ /* 0x0203640000300800 */
[----:B-1---5:R-:W-:Y:S05]  /*22a30*/  BRA `(.L_x_1475) ;  /* 0xffffb7b000007947 */ /* 0x022fea000383ffff */
.L_x_1406:
[----:B--2---:R-:W-:Y:S01]  /*22a40*/  MOV R5, 0x2 ;  /* 0x0000000200057802 */ /* 0x004fe20000000f00 */
[----:B------:R-:W-:Y:S01]  /*22a50*/  IMAD.MOV.U32 R4, RZ, RZ, 0x181f ;  /* 0x0000181fff047424 */ /* 0x000fe200078e00ff */
[----:B------:R-:W-:Y:S01]  /*22a60*/  MOV R3, 0x22ab0 ;  /* 0x00022ab000037802 */ /* 0x000fe20000000f00 */
[----:B------:R-:W-:-:S02]  /*22a70*/  IMAD.MOV.U32 R2, RZ, RZ, R11 ;  /* 0x000000ffff027224 */ /* 0x000fc400078e000b */
[----:B------:R2:W-:Y:S04]  /*22a80*/  STL [R1+0x84], R5 ;  /* 0x0000840501007387 */ /* 0x0005e80000100800 */
[----:B------:R2:W-:Y:S02]  /*22a90*/  STL [R1+0x80], R4 ;  /* 0x0000800401007387 */ /* 0x0005e40000100800 */
[----:B-1234-:R-:W-:Y:S05]  /*22aa0*/  CALL.REL.NOINC `($__internal_3_$__cuda_sm70_shflsync_idx_p) ;  /* 0x0000cab000007944 */ /* 0x01efea0003c00000 */
[----:B------:R1:W5:Y:S02]  /*22ab0*/  LDL.LU R2, [R1+0x88] ;  /* 0x0000880001027983 */ /* 0x0003640000300800 */
[----:B-1---5:R-:W-:Y:S05]  /*22ac0*/  BRA `(.L_x_1476) ;  /* 0xffffb74000007947 */ /* 0x022fea000383ffff */
.L_x_1409:
[----:B-1----:R-:W-:Y:S01]  /*22ad0*/  MOV R4, 0x3 ;  /* 0x0000000300047802 */ /* 0x002fe20000000f00 */
[----:B------:R-:W-:Y:S01]  /*22ae0*/  IMAD.MOV.U32 R0, RZ, RZ, 0x181f ;  /* 0x0000181fff007424 */ /* 0x000fe200078e00ff */
[----:B------:R-:W-:Y:S01]  /*22af0*/  MOV R3, 0x22b40 ;  /* 0x00022b4000037802 */ /* 0x000fe20000000f00 */
[----:B---3--:R-:W-:Y:S02]  /*22b00*/  IMAD.MOV.U32 R2, RZ, RZ, R9 ;  /* 0x000000ffff027224 */ /* 0x008fe400078e0009 */
[----:B------:R1:W-:Y:S04]  /*22b10*/  STL [R1+0x84], R4 ;  /* 0x0000840401007387 */ /* 0x0003e80000100800 */
[----:B------:R1:W-:Y:S02]  /*22b20*/  STL [R1+0x80], R0 ;  /* 0x0000800001007387 */ /* 0x0003e40000100800 */
[----:B-12-4-:R-:W-:Y:S05]  /*22b30*/  CALL.REL.NOINC `($__internal_3_$__cuda_sm70_shflsync_idx_p) ;  /* 0x0000ca2000007944 */ /* 0x016fea0003c00000 */
        /* <DEDUP_REMOVED lines=10> */
.L_x_1412:
[----:B--2---:R-:W-:Y:S01]  /*22be0*/  MOV R4, 0x4 ;  /* 0x0000000400047802 */ /* 0x004fe20000000f00 */
[----:B------:R-:W-:Y:S01]  /*22bf0*/  IMAD.MOV.U32 R0, RZ, RZ, 0x181f ;  /* 0x0000181fff007424 */ /* 0x000fe200078e00ff */
[----:B------:R-:W-:Y:S01]  /*22c00*/  MOV R3, 0x22c50 ;  /* 0x00022c5000037802 */ /* 0x000fe20000000f00 */
[----:B---3--:R-:W-:Y:S02]  /*22c10*/  IMAD.MOV.U32 R2, RZ, RZ, R9 ;  /* 0x000000ffff027224 */ /* 0x008fe400078e0009 */
[----:B------:R2:W-:Y:S04]  /*22c20*/  STL [R1+0x84], R4 ;  /* 0x0000840401007387 */ /* 0x0005e80000100800 */
[----:B------:R2:W-:Y:S02]  /*22c30*/  STL [R1+0x80], R0 ;  /* 0x0000800001007387 */ /* 0x0005e40000100800 */
[----:B-12-4-:R-:W-:Y:S05]  /*22c40*/  CALL.REL.NOINC `($__internal_3_$__cuda_sm70_shflsync_idx_p) ;  /* 0x0000c91000007944 */ /* 0x016fea0003c00000 */
[----:B-----5:R1:W5:Y:S02]  /*22c50*/  LDL.LU R0, [R1+0x88] ;  /* 0x0000880001007983 */ /* 0x0203640000300800 */
[----:B-1---5:R-:W-:Y:S05]  /*22c60*/  BRA `(.L_x_1478) ;  /* 0xffffb7d000007947 */ /* 0x022fea000383ffff */
.L_x_1413:
[----:B--2---:R-:W-:Y:S01]  /*22c70*/  MOV R5, 0x4 ;  /* 0x0000000400057802 */ /* 0x004fe20000000f00 */
[----:B------:R-:W-:Y:S01]  /*22c80*/  IMAD.MOV.U32 R4, RZ, RZ, 0x181f ;  /* 0x0000181fff047424 */ /* 0x000fe200078e00ff */
[----:B------:R-:W-:Y:S01]  /*22c90*/  MOV R3, 0x22ce0 ;  /* 0x00022ce000037802 */ /* 0x000fe20000000f00 */
[----:B---3--:R-:W-:-:S02]  /*22ca0*/  IMAD.MOV.U32 R2, RZ, RZ, R11 ;  /* 0x000000ffff027224 */ /* 0x008fc400078e000b */
[----:B------:R2:W-:Y:S04]  /*22cb0*/  STL [R1+0x84], R5 ;  /* 0x0000840501007387 */ /* 0x0005e80000100800 */
[----:B------:R2:W-:Y:S02]  /*22cc0*/  STL [R1+0x80], R4 ;  /* 0x0000800401007387 */ /* 0x0005e40000100800 */
[----:B-12-4-:R-:W-:Y:S05]  /*22cd0*/  CALL.REL.NOINC `($__internal_3_$__cuda_sm70_shflsync_idx_p) ;  /* 0x0000c88000007944 */ /* 0x016fea0003c00000 */
[----:B------:R1:W5:Y:S02]  /*22ce0*/  LDL.LU R2, [R1+0x88] ;  /* 0x0000880001027983 */ /* 0x0003640000300800 */
[----:B-1---5:R-:W-:Y:S05]  /*22cf0*/  BRA `(.L_x_1479) ;  /* 0xffffb76000007947 */ /* 0x022fea000383ffff */
.L_x_1416:
[----:B---3--:R-:W-:Y:S01]  /*22d00*/  MOV R4, 0x5 ;  /* 0x0000000500047802 */ /* 0x008fe20000000f00 */
[----:B------:R-:W-:Y:S01]  /*22d10*/  IMAD.MOV.U32 R0, RZ, RZ, 0x181f ;  /* 0x0000181fff007424 */ /* 0x000fe200078e00ff */
[----:B------:R-:W-:Y:S01]  /*22d20*/  MOV R3, 0x22d70 ;  /* 0x00022d7000037802 */ /* 0x000fe20000000f00 */
[----:B------:R-:W-:Y:S02]  /*22d30*/  IMAD.MOV.U32 R2, RZ, RZ, R9 ;  /* 0x000000ffff027224 */ /* 0x000fe400078e0009 */
[----:B------:R3:W-:Y:S04]  /*22d40*/  STL [R1+0x84], R4 ;  /* 0x0000840401007387 */ /* 0x0007e80000100800 */
[----:B------:R3:W-:Y:S02]  /*22d50*/  STL [R1+0x80], R0 ;  /* 0x0000800001007387 */ /* 0x0007e40000100800 */
[----:B-1234-:R-:W-:Y:S05]  /*22d60*/  CALL.REL.NOINC `($__internal_3_$__cuda_sm70_shflsync_idx_p) ;  /* 0x0000c7f000007944 */ /* 0x01efea0003c00000 */
        /* <DEDUP_REMOVED lines=10> */
.L_x_1419:
        /* <DEDUP_REMOVED lines=9> */
.L_x_1420:
        /* <DEDUP_REMOVED lines=9> */
.L_x_1423:
        /* <DEDUP_REMOVED lines=17> */
        .type           $_ZN7cutlass13device_kernelIN5flash19enable_sm80_to_sm89INS1_16FlashAttnFwdSm80INS1_25CollectiveMainloopFwdSm80ILi4ELi1ELb0EN4cute5tupleIJNS5_1CILi128EEENS7_ILi48EEES8_EEELi128ENS_10bfloat16_tEfNS_4arch4Sm80ELb0ELb1ELb1ELb1ELb1ELb1ELb1ELb0EEENS1_21CollectiveEpilogueFwdINS6_IJS8_S8_S9_EEENS6_IJNS7_ILi1EEESH_SH_EEESB_SD_Li128ELb1ELb1ELb0ELb0EEENS1_19SingleTileSchedulerILb1ELb0ELb1ELi128EEEEEEEEEvNT_6ParamsE$_ZZN5flash25CollectiveMainloopFwdSm80ILi4ELi1ELb0EN4cute5tupleIJNS1_1CILi128EEENS3_ILi48EEES4_EEELi128EN7cutlass10bfloat16_tEfNS7_4arch4Sm80ELb0ELb1ELb1ELb1ELb1ELb1ELb1ELb0EE3mmaINS_16FlashAttnFwdSm80ISB_NS_21CollectiveEpilogueFwdINS2_IJS4_S4_S5_EEENS2_IJNS3_ILi1EEESG_SG_EEES8_SA_Li128ELb1ELb1ELb0ELb0EEENS_19SingleTileSchedulerILb1ELb0ELb1ELi128EEEE13SharedStorageENS1_6TensorINS1_11ArrayEngineIfLm128EEENS1_6LayoutINS2_IJNS2_IJNS3_ILi2EEESR_EEESR_NS3_ILi16EEEEEENS2_IJNS2_IJSG_SR_EEENS3_ILi4EEENS3_ILi8EEEEEEEEEENS_7SoftmaxILi4ELi0EEEEEbRKNSB_6ParamsERT0_RT1_iRKNS_16SeqlenInfoQKNewKILb1ELb1EEENS2_IJiiiiEEERT_ENKUlvE_clEv,@function
        .size           $_ZN7cutlass13device_kernelIN5flash19enable_sm80_to_sm89INS1_16FlashAttnFwdSm80INS1_25CollectiveMainloopFwdSm80ILi4ELi1ELb0EN4cute5tupleIJNS5_1CILi128EEENS7_ILi48EEES8_EEELi128ENS_10bfloat16_tEfNS_4arch4Sm80ELb0ELb1ELb1ELb1ELb1ELb1ELb1ELb0EEENS1_21CollectiveEpilogueFwdINS6_IJS8_S8_S9_EEENS6_IJNS7_ILi1EEESH_SH_EEESB_SD_Li128ELb1ELb1ELb0ELb0EEENS1_19SingleTileSchedulerILb1ELb0ELb1ELi128EEEEEEEEEvNT_6ParamsE$_ZZN5flash25CollectiveMainloopFwdSm80ILi4ELi1ELb0EN4cute5tupleIJNS1_1CILi128EEENS3_ILi48EEES4_EEELi128EN7cutlass10bfloat16_tEfNS7_4arch4Sm80ELb0ELb1ELb1ELb1ELb1ELb1ELb1ELb0EE3mmaINS_16FlashAttnFwdSm80ISB_NS_21CollectiveEpilogueFwdINS2_IJS4_S4_S5_EEENS2_IJNS3_ILi1EEESG_SG_EEES8_SA_Li128ELb1ELb1ELb0ELb0EEENS_19SingleTileSchedulerILb1ELb0ELb1ELi128EEEE13SharedStorageENS1_6TensorINS1_11ArrayEngineIfLm128EEENS1_6LayoutINS2_IJNS2_IJNS3_ILi2EEESR_EEESR_NS3_ILi16EEEEEENS2_IJNS2_IJSG_SR_EEENS3_ILi4EEENS3_ILi8EEEEEEEEEENS_7SoftmaxILi4ELi0EEEEEbRKNSB_6ParamsERT0_RT1_iRKNS_16SeqlenInfoQKNewKILb1ELb1EEENS2_IJiiiiEEERT_ENKUlvE_clEv,($__internal_2_$__cuda_sm70_shflsync_bfly_p - $_ZN7cutlass13device_kernelIN5flash19enable_sm80_to_sm89INS1_16FlashAttnFwdSm80INS1_25CollectiveMainloopFwdSm80ILi4ELi1ELb0EN4cute5tupleIJNS5_1CILi128EEENS7_ILi48EEES8_EEELi128ENS_10bfloat16_tEfNS_4arch4Sm80ELb0ELb1ELb1ELb1ELb1ELb1ELb1ELb0EEENS1_21CollectiveEpilogueFwdINS6_IJS8_S8_S9_EEENS6_IJNS7_ILi1EEESH_SH_EEESB_SD_Li128ELb1ELb1ELb0ELb0EEENS1_19SingleTileSchedulerILb1ELb0ELb1ELi128EEEEEEEEEvNT_6ParamsE$_ZZN5flash25CollectiveMainloopFwdSm80ILi4ELi1ELb0EN4cute5tupleIJNS1_1CILi128EEENS3_ILi48EEES4_EEELi128EN7cutlass10bfloat16_tEfNS7_4arch4Sm80ELb0ELb1ELb1ELb1ELb1ELb1ELb1ELb0EE3mmaINS_16FlashAttnFwdSm80ISB_NS_21CollectiveEpilogueFwdINS2_IJS4_S4_S5_EEENS2_IJNS3_ILi1EEESG_SG_EEES8_SA_Li128ELb1ELb1ELb0ELb0EEENS_19SingleTileSchedulerILb1ELb0ELb1ELi128EEEE13SharedStorageENS1_6TensorINS1_11ArrayEngineIfLm128EEENS1_6LayoutINS2_IJNS2_IJNS3_ILi2EEESR_EEESR_NS3_ILi16EEEEEENS2_IJNS2_IJSG_SR_EEENS3_ILi4EEENS3_ILi8EEEEEEEEEENS_7SoftmaxILi4ELi0EEEEEbRKNSB_6ParamsERT0_RT1_iRKNS_16SeqlenInfoQKNewKILb1ELb1EEENS2_IJiiiiEEERT_ENKUlvE_clEv)
$_ZN7cutlass13device_kernelIN5flash19enable_sm80_to_sm89INS1_16FlashAttnFwdSm80INS1_25CollectiveMainloopFwdSm80ILi4ELi1ELb0EN4cute5tupleIJNS5_1CILi128EEENS7_ILi48EEES8_EEELi128ENS_10bfloat16_tEfNS_4arch4Sm80ELb0ELb1ELb1ELb1ELb1ELb1ELb1ELb0EEENS1_21CollectiveEpilogueFwdINS6_IJS8_S8_S9_EEENS6_IJNS7_ILi1EEESH_SH_EEESB_SD_Li128ELb1ELb1ELb0ELb0EEENS1_19SingleTileSchedulerILb1ELb0ELb1ELi128EEEEEEEEEvNT_6ParamsE$_ZZN5flash25CollectiveMainloopFwdSm80ILi4ELi1ELb0EN4cute5tupleIJNS1_1CILi128EEENS3_ILi48EEES4_EEELi128EN7cutlass10bfloat16_tEfNS7_4arch4Sm80ELb0ELb1ELb1ELb1ELb1ELb1ELb1ELb0EE3mmaINS_16FlashAttnFwdSm80ISB_NS_21CollectiveEpilogueFwdINS2_IJS4_S4_S5_EEENS2_IJNS3_ILi1EEESG_SG_EEES8_SA_Li128ELb1ELb1ELb0ELb0EEENS_19SingleTileSchedulerILb1ELb0ELb1ELi128EEEE13SharedStorageENS1_6TensorINS1_11ArrayEngineIfLm128EEENS1_6LayoutINS2_IJNS2_IJNS3_ILi2EEESR_EEESR_NS3_ILi16EEEEEENS2_IJNS2_IJSG_SR_EEENS3_ILi4EEENS3_ILi8EEEEEEEEEENS_7SoftmaxILi4ELi0EEEEEbRKNSB_6ParamsERT0_RT1_iRKNS_16SeqlenInfoQKNewKILb1ELb1EEENS2_IJiiiiEEERT_ENKUlvE_clEv:
[----:B------:R-:W-:-:S05]  /*23040*/  IADD3 R20, R45, -c[0x0][0x20], RZ ;  /* 0x800008002d147a10 */ /* 0x000fca0007ffe0ff */
[----:B------:R-:W2:Y:S01]  /*23050*/  LDL.64 R12, [R20] ;  /* 0x00000000140c7983 */ /* 0x000ea20000100a00 */
[----:B------:R-:W-:-:S03]  /*23060*/  ULDC.64 UR4, c[0x0][0x118] ;  /* 0x0000460000047ab9 */ /* 0x000fc60000000a00 */
[----:B--2---:R-:W2:Y:S02]  /*23070*/  LD.E R44, [R12.64+0x11c] ;  /* 0x00011c040c2c7980 */ /* 0x004ea4000c101900 */
[----:B--2---:R-:W-:-:S13]  /*23080*/  ISETP.GT.AND P0, PT, R44, RZ, PT ;  /* 0x000000ff2c00720c */ /* 0x004fda0003f04270 */
[----:B------:R-:W-:Y:S05]  /*23090*/  @P0 BRA `(.L_x_1484) ;  /* 0x0000004000000947 */ /* 0x000fea0003800000 */
[----:B------:R-:W-:Y:S01]  /*230a0*/  MOV R2, R141 ;  /* 0x0000008d00027202 */ /* 0x000fe20000000f00 */
[----:B------:R-:W-:-:S04]  /*230b0*/  DEPBAR.LE SB0, 0x1 ;  /* 0x000080400000791a */ /* 0x000fc80000000000 */
[----:B------:R-:W-:-:S04]  /*230c0*/  MOV R3, 0x0 ;  /* 0x0000000000037802 */ /* 0x000fc80000000f00 */
[----:B------:R-:W-:Y:S05]  /*230d0*/  RET.REL.NODEC R2 `(_ZN7cutlass13device_kernelIN5flash19enable_sm80_to_sm89INS1_16FlashAttnFwdSm80INS1_25CollectiveMainloopFwdSm80ILi4ELi1ELb0EN4cute5tupleIJNS5_1CILi128EEENS7_ILi48EEES8_EEELi128ENS_10bfloat16_tEfNS_4arch4Sm80ELb0ELb1ELb1ELb1ELb1ELb1ELb1ELb0EEENS1_21CollectiveEpilogueFwdINS6_IJS8_S8_S9_EEENS6_IJNS7_ILi1EEESH_SH_EEESB_SD_Li128ELb1ELb1ELb0ELb0EEENS1_19SingleTileSchedulerILb1ELb0ELb1ELi128EEEEEEEEEvNT_6ParamsE) ;  /* 0xfffdcf2002007950 */ /* 0x000fea0003c3ffff */
.L_x_1484:
[----:B------:R1:W2:Y:S04]  /*230e0*/  LDL.64 R2, [R20+0x8] ;  /* 0x0000080014027983 */ /* 0x0002a80000100a00 */
[----:B------:R1:W3:Y:S04]  /*230f0*/  LDL.64 R14, [R20+0x18] ;  /* 0x00001800140e7983 */ /* 0x0002e80000100a00 */
[----:B------:R1:W4:Y:S04]  /*23100*/  LDL.64 R18, [R20+0x20] ;  /* 0x0000200014127983 */ /* 0x0003280000100a00 */
[----:B------:R-:W3:Y:S04]  /*23110*/  LD.E.U8 R11, [R12.64+0x138] ;  /* 0x000138040c0b7980 */ /* 0x000ee8000c101100 */
[----:B------:R-:W3:Y:S04]  /*23120*/  LD.E.64 R16, [R12.64+0x120] ;  /* 0x000120040c107980 */ /* 0x000ee8000c101b00 */
[----:B------:R2:W5:Y:S04]  /*23130*/  LD.E R30, [R12.64+0x164] ;  /* 0x000164040c1e7980 */ /* 0x000568000c101900 */
[----:B------:R2:W5:Y:S04]  /*23140*/  LD.E.64 R26, [R12.64+0x110] ;  /* 0x000110040c1a7980 */ /* 0x000568000c101b00 */
[----:B------:R2:W5:Y:S04]  /*23150*/  LD.E.64 R24, [R12.64+0x128] ;  /* 0x000128040c187980 */ /* 0x000568000c101b00 */
[----:B-1----:R-:W3:Y:S04]  /*23160*/  LDL.64 R20, [R20+0x10] ;  /* 0x0000100014147983 */ /* 0x002ee80000100a00 */
[----:B--2---:R3:W2:Y:S04]  /*23170*/  LD.E R36, [R2.64] ;  /* 0x0000000402247980 */ /* 0x0046a8000c101900 */
[----:B----4-:R1:W4:Y:S04]  /*23180*/  LD.E R37, [R18.64] ;  /* 0x0000000412257980 */ /* 0x010328000c101900 */
[----:B---3--:R3:W4:Y:S01]  /*23190*/  LD.E R2, [R14.64+0x20] ;  /* 0x000020040e027980 */ /* 0x008722000c101900 */
[----:B------:R-:W-:-:S03]  /*231a0*/  ISETP.NE.AND P0, PT, R11, RZ, PT ;  /* 0x000000ff0b00720c */ /* 0x000fc60003f05270 */
[----:B------:R4:W5:Y:S04]  /*231b0*/  LD.E R34, [R20.64] ;  /* 0x0000000414227980 */ /* 0x000968000c101900 */
[----:B---3--:R-:W3:Y:S01]  /*231c0*/  LD.E.64 R14, [R12.64+0x130] ;  /* 0x000130040c0e7980 */ /* 0x008ee2000c101b00 */
[----:B--2---:R-:W-:-:S04]  /*231d0*/  SHF.R.S32.HI R3, RZ, 0x1f, R36 ;  /* 0x0000001fff037819 */ /* 0x004fc80000011424 */
[----:B------:R-:W-:-:S04]  /*231e0*/  LEA.HI R3, R3, R36, RZ, 0x3 ;  /* 0x0000002403037211 */ /* 0x000fc800078f18ff */
[----:B-1----:R-:W-:-:S05]  /*231f0*/  LOP3.LUT R18, R3, 0xfffffff8, RZ, 0xc0, !PT ;  /* 0xfffffff803127812 */ /* 0x002fca00078ec0ff */
[----:B------:R-:W-:-:S04]  /*23200*/  IMAD.IADD R35, R36, 0x1, -R18 ;  /* 0x0000000124237824 */ /* 0x000fc800078e0a12 */
[----:B------:R-:W-:-:S05]  /*23210*/  IMAD.SHL.U32 R32, R35, 0x4, RZ ;  /* 0x0000000423207824 */ /* 0x000fca00078e00ff */
[----:B------:R-:W-:-:S04]  /*23220*/  IADD3 R64, R32, 0x20, RZ ;  /* 0x0000002020407810 */ /* 0x000fc80007ffe0ff */
[----:B------:R-:W-:Y:S01]  /*23230*/  ISETP.GE.AND P1, PT, R64, R44, PT ;  /* 0x0000002c4000720c */ /* 0x000fe20003f26270 */
[----:B----4-:R-:W-:Y:S01]  /*23240*/  IMAD R20, R17, R2, RZ ;  /* 0x0000000211147224 */ /* 0x010fe200078e02ff */
[----:B------:R-:W-:Y:S02]  /*23250*/  SHF.R.S32.HI R18, RZ, 0x1f, R2 ;  /* 0x0000001fff127819 */ /* 0x000fe40000011402 */
[----:B------:R-:W-:Y:S02]  /*23260*/  SEL R11, RZ, 0xffffffff, P1 ;  /* 0xffffffffff0b7807 */ /* 0x000fe40000800000 */
[----:B------:R-:W-:Y:S02]  /*23270*/  ISETP.GE.AND P2, PT, R32, R44, PT ;  /* 0x0000002c2000720c */ /* 0x000fe40003f46270 */
[----:B------:R-:W-:Y:S01]  /*23280*/  SHF.R.S32.HI R68, RZ, 0x3, R3 ;  /* 0x00000003ff447819 */ /* 0x000fe20000011403 */
[C---:B------:R-:W-:Y:S01]  /*23290*/  IMAD R20, R16.reuse, R18, R20 ;  /* 0x0000001210147224 */ /* 0x040fe200078e0214 */
[----:B------:R-:W-:Y:S01]  /*232a0*/  SEL R3, RZ, 0x1, P2 ;  /* 0x00000001ff037807 */ /* 0x000fe20001000000 */
[----:B------:R-:W-:Y:S01]  /*232b0*/  IMAD.SHL.U32 R11, R11, 0x2, RZ ;  /* 0x000000020b0b7824 */ /* 0x000fe200078e00ff */
[----:B------:R-:W-:Y:S01]  /*232c0*/  LEA R33, R37, R68, 0x7 ;  /* 0x0000004425217211 */ /* 0x000fe200078e38ff */
[----:B------:R-:W-:-:S03]  /*232d0*/  IMAD.WIDE.U32 R28, R16, R2, RZ ;  /* 0x00000002101c7225 */ /* 0x000fc600078e00ff */
[----:B------:R-:W-:Y:S01]  /*232e0*/  LOP3.LUT R31, R11, 0x2, R3, 0xe2, !PT ;  /* 0x000000020b1f7812 */ /* 0x000fe200078ee203 */
[-C--:B---3--:R-:W-:Y:S02]  /*232f0*/  IMAD R19, R15, R2.reuse, RZ ;  /* 0x000000020f137224 */ /* 0x088fe400078e02ff */
[----:B------:R-:W-:-:S04]  /*23300*/  IMAD.WIDE.U32 R22, R14, R2, RZ ;  /* 0x000000020e167225 */ /* 0x000fc800078e00ff */
[----:B------:R-:W-:Y:S01]  /*23310*/  IMAD R18, R14, R18, R19 ;  /* 0x000000120e127224 */ /* 0x000fe200078e0213 */
[----:B------:R-:W-:Y:S01]  /*23320*/  LEA R2, R35, R33, 0x4 ;  /* 0x0000002123027211 */ /* 0x000fe200078e20ff */
[----:B------:R-:W-:Y:S02]  /*23330*/  IMAD.IADD R21, R29, 0x1, R20 ;  /* 0x000000011d157824 */ /* 0x000fe400078e0214 */
[----:B------:R-:W-:Y:S01]  /*23340*/  IMAD.IADD R19, R23, 0x1, R18 ;  /* 0x0000000117137824 */ /* 0x000fe200078e0212 */
[----:B------:R-:W-:Y:S05]  /*23350*/  @!P0 BRA `(.L_x_1485) ;  /* 0x00004f2000008947 */ /* 0x000fea0003800000 */
[----:B-----5:R-:W-:Y:S01]  /*23360*/  ISETP.NE.AND P0, PT, R30, 0x1, PT ;  /* 0x000000011e00780c */ /* 0x020fe20003f05270 */
[----:B------:R-:W-:-:S12]  /*23370*/  BSSY B0, `(.L_x_1486) ;  /* 0x0000006000007945 */ /* 0x000fd80003800000 */
[----:B------:R-:W-:Y:S05]  /*23380*/  @!P0 BRA `(.L_x_1487) ;  /* 0x0000004000008947 */ /* 0x000fea0003800000 */
[----:B------:R1:W2:Y:S04]  /*23390*/  LD.E R3, [R12.64+0x168] ;  /* 0x000168040c037980 */ /* 0x0002a8000c101900 */
[----:B-1----:R-:W3:Y:S01]  /*233a0*/  LD.E R12, [R12.64+0x16c] ;  /* 0x00016c040c0c7980 */ /* 0x002ee2000c101900 */
[----:B--2---:R-:W-:-:S05]  /*233b0*/  IMAD.HI.U32 R2, R2, R3, RZ ;  /* 0x0000000302027227 */ /* 0x004fca00078e00ff */
[----:B---3--:R-:W-:Y:S02]  /*233c0*/  SHF.R.U32.HI R2, RZ, R12, R2 ;  /* 0x0000000cff027219 */ /* 0x008fe40000011602 */
.L_x_1487:
[----:B------:R-:W-:Y:S05]  /*233d0*/  BSYNC B0 ;  /* 0x0000000000007941 */ /* 0x000fea0003800000 */
.L_x_1486:
[----:B------:R-:W-:Y:S01]  /*233e0*/  MOV R20, R28 ;  /* 0x0000001c00147202 */ /* 0x000fe20000000f00 */
[----:B------:R-:W-:Y:S01]  /*233f0*/  IMAD R12, R17, R2, RZ ;  /* 0x00000002110c7224 */ /* 0x000fe200078e02ff */
[----:B------:R-:W-:Y:S01]  /*23400*/  MOV R18, R22 ;  /* 0x0000001600127202 */ /* 0x000fe20000000f00 */
[-C--:B------:R-:W-:Y:S01]  /*23410*/  IMAD R13, R15, R2.reuse, RZ ;  /* 0x000000020f0d7224 */ /* 0x080fe200078e02ff */
[----:B------:R-:W-:Y:S01]  /*23420*/  SHF.R.S32.HI R11, RZ, 0x1f, R2 ;  /* 0x0000001fff0b7819 */ /* 0x000fe20000011402 */
[----:B------:R-:W-:-:S04]  /*23430*/  IMAD.WIDE.U32 R20, R16, R2, R20 ;  /* 0x0000000210147225 */ /* 0x000fc800078e0014 */
[----:B------:R-:W-:Y:S01]  /*23440*/  IMAD.WIDE.U32 R2, R14, R2, R18 ;  /* 0x000000020e027225 */ /* 0x000fe200078e0012 */
[----:B------:R-:W-:-:S03]  /*23450*/  LEA R18, P1, R20, R26, 0x1 ;  /* 0x0000001a14127211 */ /* 0x000fc600078208ff */
[-C--:B------:R-:W-:Y:S01]  /*23460*/  IMAD R16, R16, R11.reuse, R12 ;  /* 0x0000000b10107224 */ /* 0x080fe200078e020c */
[----:B------:R-:W-:Y:S01]  /*23470*/  LEA R19, P0, R2, R24, 0x1 ;  /* 0x0000001802137211 */ /* 0x000fe200078008ff */
[----:B------:R-:W-:-:S03]  /*23480*/  IMAD R14, R14, R11, R13 ;  /* 0x0000000b0e0e7224 */ /* 0x000fc600078e020d */
[----:B------:R-:W-:Y:S02]  /*23490*/  IADD3 R11, R21, R16, RZ ;  /* 0x00000010150b7210 */ /* 0x000fe40007ffe0ff */
[----:B------:R-:W-:Y:S02]  /*234a0*/  IADD3 R14, R3, R14, RZ ;  /* 0x0000000e030e7210 */ /* 0x000fe40007ffe0ff */
[----:B------:R-:W-:Y:S02]  /*234b0*/  LEA.HI.X R20, R20, R27, R11, 0x1, P1 ;  /* 0x0000001b14147211 */ /* 0x000fe400008f0c0b */
[----:B------:R-:W-:Y:S01]  /*234c0*/  LEA.HI.X R24, R2, R25, R14, 0x1, P0 ;  /* 0x0000001902187211 */ /* 0x000fe200000f0c0e */
[----:B------:R-:W-:Y:S05]  /*234d0*/  BRA.DIV ~URZ, `(.L_x_1488) ;  /* 0x00009d327f007947 */ /* 0x000fea000b800000 */
[----:B------:R1:W2:Y:S02]  /*234e0*/  SHFL.IDX PT, R11, R20, RZ, 0x181f ;  /* 0x00181fff140b7589 */ /* 0x0002a400000e0000 */
.L_x_1586:
[----:B------:R-:W-:Y:S05]  /*234f0*/  BRA.DIV ~URZ, `(.L_x_1489) ;  /* 0x00009d927f007947 */ /* 0x000fea000b800000 */
[----:B------:R3:W4:Y:S01]  /*23500*/  SHFL.IDX PT, R12, R18, RZ, 0x181f ;  /* 0x00181fff120c7589 */ /* 0x00072200000e0000 */
[----:B--2---:R-:W-:-:S03]  /*23510*/  MOV R13, R11 ;  /* 0x0000000b000d7202 */ /* 0x004fc60000000f00 */
[----:B------:R3:W2:Y:S04]  /*23520*/  SHFL.IDX PT, R14, R24, RZ, 0x181f ;  /* 0x00181fff180e7589 */ /* 0x0006a800000e0000 */
[----:B------:R3:W1:Y:S02]  /*23530*/  SHFL.IDX PT, R2, R19, RZ, 0x181f ;  /* 0x00181fff13027589 */ /* 0x00066400000e0000 */
.L_x_1587:
[----:B------:R-:W-:Y:S01]  /*23540*/  IMAD R30, R34, R30, RZ ;  /* 0x0000001e221e7224 */ /* 0x000fe200078e02ff */
[----:B------:R-:W-:Y:S01]  /*23550*/  BSSY B0, `(.L_x_1490) ;  /* 0x000001b000007945 */ /* 0x000fe20003800000 */
[----:B------:R-:W-:Y:S01]  /*23560*/  CS2R R46, SRZ ;  /* 0x00000000002e7805 */ /* 0x000fe2000001ff00 */
[----:B------:R-:W-:Y:S01]  /*23570*/  CS2R R28, SRZ ;  /* 0x00000000001c7805 */ /* 0x000fe2000001ff00 */
[----:B------:R-:W-:Y:S01]  /*23580*/  CS2R R22, SRZ ;  /* 0x0000000000167805 */ /* 0x000fe2000001ff00 */
[----:B------:R-:W-:Y:S01]  /*23590*/  ISETP.GE.AND P0, PT, R33, R30, PT ;  /* 0x0000001e2100720c */ /* 0x000fe20003f06270 */
[----:B------:R-:W-:Y:S01]  /*235a0*/  CS2R R34, SRZ ;  /* 0x0000000000227805 */ /* 0x000fe2000001ff00 */
[----:B------:R-:W-:Y:S01]  /*235b0*/  CS2R R26, SRZ ;  /* 0x00000000001a7805 */ /* 0x000fe2000001ff00 */
[----:B--2---:R-:W-:-:S10]  /*235c0*/  MOV R3, R14 ;  /* 0x0000000e00037202 */ /* 0x004fd40000000f00 */
[----:B------:R-:W-:Y:S05]  /*235d0*/  @P0 BRA `(.L_x_1491) ;  /* 0x0000012000000947 */ /* 0x000fea0003800000 */
[C---:B------:R-:W-:Y:S01]  /*235e0*/  LOP3.LUT P0, RZ, R31.reuse, 0x2, RZ, 0xc0, !PT ;  /* 0x000000021fff7812 */ /* 0x040fe2000780c0ff */
[----:B------:R-:W-:Y:S01]  /*235f0*/  CS2R R22, SRZ ;  /* 0x0000000000167805 */ /* 0x000fe2000001ff00 */
[----:B------:R-:W-:Y:S01]  /*23600*/  LOP3.LUT R11, R31, 0x1, RZ, 0xc0, !PT ;  /* 0x000000011f0b7812 */ /* 0x000fe200078ec0ff */
[----:B------:R-:W-:Y:S01]  /*23610*/  CS2R R26, SRZ ;  /* 0x00000000001a7805 */ /* 0x000fe2000001ff00 */
[----:B------:R-:W-:Y:S01]  /*23620*/  CS2R R28, SRZ ;  /* 0x00000000001c7805 */ /* 0x000fe2000001ff00 */
[----:B------:R-:W-:Y:S01]  /*23630*/  CS2R R34, SRZ ;  /* 0x0000000000227805 */ /* 0x000fe2000001ff00 */
[----:B------:R-:W-:-:S07]  /*23640*/  ISETP.NE.U32.AND P1, PT, R11, 0x1, PT ;  /* 0x000000010b00780c */ /* 0x000fce0003f25070 */
[----:B------:R-:W-:-:S04]  /*23650*/  @P0 SHF.R.S32.HI R11, RZ, 0x1f, R64 ;  /* 0x0000001fff0b0819 */ /* 0x000fc80000011440 */
[----:B------:R-:W-:Y:S02]  /*23660*/  @P0 LEA.HI R11, R11, R64, RZ, 0x2 ;  /* 0x000000400b0b0211 */ /* 0x000fe400078f10ff */
[----:B----4-:R-:W-:Y:S02]  /*23670*/  @!P1 IMAD.WIDE R16, R32, 0x2, R12 ;  /* 0x0000000220109825 */ /* 0x010fe400078e020c */
[----:B------:R-:W-:-:S03]  /*23680*/  @P0 LOP3.LUT R11, R11, 0xfffffffc, RZ, 0xc0, !PT ;  /* 0xfffffffc0b0b0812 */ /* 0x000fc600078ec0ff */
[----:B------:R2:W5:Y:S02]  /*23690*/  @!P1 LD.E.64 R22, [R16.64] ;  /* 0x0000000410169980 */ /* 0x000564000c101b00 */
[----:B------:R-:W-:-:S04]  /*236a0*/  @P0 IMAD.WIDE R14, R11, 0x2, R12 ;  /* 0x000000020b0e0825 */ /* 0x000fc800078e020c */
[--C-:B-1----:R-:W-:Y:S01]  /*236b0*/  @P0 IMAD.WIDE R12, R11, 0x2, R2.reuse ;  /* 0x000000020b0c0825 */ /* 0x102fe200078e0202 */
[----:B------:R2:W5:Y:S03]  /*236c0*/  @P0 LD.E.64 R28, [R14.64] ;  /* 0x000000040e1c0980 */ /* 0x000566000c101b00 */
[----:B------:R-:W-:Y:S01]  /*236d0*/  @!P1 IMAD.WIDE R2, R32, 0x2, R2 ;  /* 0x0000000220029825 */ /* 0x000fe200078e0202 */
[----:B------:R2:W5:Y:S04]  /*236e0*/  @P0 LD.E.64 R34, [R12.64] ;  /* 0x000000040c220980 */ /* 0x000568000c101b00 */
[----:B------:R2:W5:Y:S02]  /*236f0*/  @!P1 LD.E.64 R26, [R2.64] ;  /* 0x00000004021a9980 */ /* 0x000564000c101b00 */
.L_x_1491:
[----:B------:R-:W-:Y:S05]  /*23700*/  BSYNC B0 ;  /* 0x0000000000007941 */ /* 0x000fea0003800000 */
.L_x_1490:
[----:B--2-45:R-:W-:Y:S01]  /*23710*/  IMAD.MOV.U32 R12, RZ, RZ, R28 ;  /* 0x000000ffff0c7224 */ /* 0x034fe200078e001c */
[----:B------:R-:W-:Y:S01]  /*23720*/  MOV R3, R22 ;  /* 0x0000001600037202 */ /* 0x000fe20000000f00 */
[----:B------:R-:W-:-:S02]  /*23730*/  IMAD.MOV.U32 R11, RZ, RZ, R29 ;  /* 0x000000ffff0b7224 */ /* 0x000fc400078e001d */
[----:B-1----:R-:W-:-:S03]  /*23740*/  IMAD.MOV.U32 R2, RZ, RZ, R23 ;  /* 0x000000ffff027224 */ /* 0x002fc600078e0017 */
        /* <DEDUP_REMOVED lines=8> */
[----:B------:R-:W-:Y:S05]  /*237d0*/  BRA.DIV ~URZ, `(.L_x_1492) ;  /* 0x00009c327f007947 */ /* 0x000fea000b800000 */
[----:B------:R1:W2:Y:S04]  /*237e0*/  SHFL.IDX PT, R13, R20, 0x1, 0x181f ;  /* 0x00381f00140d7f89 */ /* 0x0002a800000e0000 */
[----:B------:R1:W4:Y:S04]  /*237f0*/  SHFL.IDX PT, R12, R18, 0x1, 0x181f ;  /* 0x00381f00120c7f89 */ /* 0x00032800000e0000 */
[----:B------:R1:W3:Y:S04]  /*23800*/  SHFL.IDX PT, R11, R24, 0x1, 0x181f ;  /* 0x00381f00180b7f89 */ /* 0x0002e800000e0000 */
[----:B------:R1:W1:Y:S02]  /*23810*/  SHFL.IDX PT, R2, R19, 0x1, 0x181f ;  /* 0x00381f0013027f89 */ /* 0x00026400000e0000 */
.L_x_1588:
[----:B------:R-:W-:Y:S01]  /*23820*/  IADD3 R3, R33, 0x10, RZ ;  /* 0x0000001021037810 */ /* 0x000fe20007ffe0ff */
[----:B------:R-:W-:Y:S01]  /*23830*/  BSSY B0, `(.L_x_1493) ;  /* 0x0000019000007945 */ /* 0x000fe20003800000 */
[----:B------:R-:W-:Y:S01]  /*23840*/  CS2R R38, SRZ ;  /* 0x0000000000267805 */ /* 0x000fe2000001ff00 */
[----:B------:R-:W-:Y:S01]  /*23850*/  CS2R R42, SRZ ;  /* 0x00000000002a7805 */ /* 0x000fe2000001ff00 */
[----:B------:R-:W-:Y:S01]  /*23860*/  ISETP.GE.AND P0, PT, R3, R30, PT ;  /* 0x0000001e0300720c */ /* 0x000fe20003f06270 */
[----:B------:R-:W-:Y:S01]  /*23870*/  CS2R R40, SRZ ;  /* 0x0000000000287805 */ /* 0x000fe2000001ff00 */
[----:B---3--:R-:W-:-:S11]  /*23880*/  IMAD.MOV.U32 R3, RZ, RZ, R11 ;  /* 0x000000ffff037224 */ /* 0x008fd600078e000b */
        /* <DEDUP_REMOVED lines=10> */
[----:B--2-4-:R-:W-:Y:S02]  /*23930*/  @!P1 IMAD.WIDE R16, R32, 0x2, R12 ;  /* 0x0000000220109825 */ /* 0x014fe400078e020c */
        /* <DEDUP_REMOVED lines=8> */
.L_x_1494:
[----:B------:R-:W-:Y:S05]  /*239c0*/  BSYNC B0 ;  /* 0x0000000000007941 */ /* 0x000fea0003800000 */
.L_x_1493:
        /* <DEDUP_REMOVED lines=13> */
[----:B------:R1:W2:Y:S02]  /*23aa0*/  SHFL.IDX PT, R11, R20, 0x2, 0x181f ;  /* 0x00581f00140b7f89 */ /* 0x0002a400000e0000 */
.L_x_1589:
[----:B------:R-:W-:Y:S05]  /*23ab0*/  BRA.DIV ~URZ, `(.L_x_1496) ;  /* 0x00009c127f007947 */ /* 0x000fea000b800000 */
[----:B------:R3:W4:Y:S01]  /*23ac0*/  SHFL.IDX PT, R12, R18, 0x2, 0x181f ;  /* 0x00581f00120c7f89 */ /* 0x00072200000e0000 */
[----:B--2---:R-:W-:-:S03]  /*23ad0*/  MOV R13, R11 ;  /* 0x0000000b000d7202 */ /* 0x004fc60000000f00 */
[----:B------:R3:W2:Y:S04]  /*23ae0*/  SHFL.IDX PT, R14, R24, 0x2, 0x181f ;  /* 0x00581f00180e7f89 */ /* 0x0006a800000e0000 */
[----:B------:R3:W1:Y:S02]  /*23af0*/  SHFL.IDX PT, R2, R19, 0x2, 0x181f ;  /* 0x00581f0013027f89 */ /* 0x00066400000e0000 */
.L_x_1590:
[----:B------:R-:W-:Y:S01]  /*23b00*/  IADD3 R3, R33, 0x20, RZ ;  /* 0x0000002021037810 */ /* 0x000fe20007ffe0ff */
[----:B------:R-:W-:Y:S01]  /*23b10*/  BSSY B0, `(.L_x_1497) ;  /* 0x000001b000007945 */ /* 0x000fe20003800000 */
[----:B------:R-:W-:Y:S01]  /*23b20*/  CS2R R62, SRZ ;  /* 0x00000000003e7805 */ /* 0x000fe2000001ff00 */
[----:B------:R-:W-:Y:S01]  /*23b30*/  CS2R R52, SRZ ;  /* 0x0000000000347805 */ /* 0x000fe2000001ff00 */
[----:B------:R-:W-:Y:S01]  /*23b40*/  ISETP.GE.AND P0, PT, R3, R30, PT ;  /* 0x0000001e0300720c */ /* 0x000fe20003f06270 */
[----:B------:R-:W-:Y:S01]  /*23b50*/  CS2R R48, SRZ ;  /* 0x0000000000307805 */ /* 0x000fe2000001ff00 */
[----:B------:R-:W-:Y:S01]  /*23b60*/  CS2R R54, SRZ ;  /* 0x0000000000367805 */ /* 0x000fe2000001ff00 */
[----:B------:R-:W-:Y:S01]  /*23b70*/  CS2R R50, SRZ ;  /* 0x0000000000327805 */ /* 0x000fe2000001ff00 */
[----:B--2---:R-:W-:-:S09]  /*23b80*/  IMAD.MOV.U32 R3, RZ, RZ, R14 ;  /* 0x000000ffff037224 */ /* 0x004fd200078e000e */
        /* <DEDUP_REMOVED lines=19> */
.L_x_1498:
[----:B------:R-:W-:Y:S05]  /*23cc0*/  BSYNC B0 ;  /* 0x0000000000007941 */ /* 0x000fea0003800000 */
.L_x_1497:
        /* <DEDUP_REMOVED lines=17> */
.L_x_1591:
        /* <DEDUP_REMOVED lines=26> */
.L_x_1501:
[----:B------:R-:W-:Y:S05]  /*23f80*/  BSYNC B0 ;  /* 0x0000000000007941 */ /* 0x000fea0003800000 */
.L_x_1500:
        /* <DEDUP_REMOVED lines=14> */
.L_x_1592:
[----:B------:R-:W-:Y:S05]  /*24070*/  BRA.DIV ~URZ, `(.L_x_1503) ;  /* 0x00009ac27f007947 */ /* 0x000fea000b800000 */
[----:B------:R3:W4:Y:S01]  /*24080*/  SHFL.IDX PT, R12, R18, 0x4, 0x181f ;  /* 0x00981f00120c7f89 */ /* 0x00072200000e0000 */
[----:B--2---:R-:W-:-:S03]  /*24090*/  MOV R13, R11 ;  /* 0x0000000b000d7202 */ /* 0x004fc60000000f00 */
[----:B------:R3:W2:Y:S04]  /*240a0*/  SHFL.IDX PT, R14, R24, 0x4, 0x181f ;  /* 0x00981f00180e7f89 */ /* 0x0006a800000e0000 */
[----:B------:R3:W1:Y:S02]  /*240b0*/  SHFL.IDX PT, R2, R19, 0x4, 0x181f ;  /* 0x00981f0013027f89 */ /* 0x00066400000e0000 */
.L_x_1593:
[----:B------:R-:W-:Y:S01]  /*240c0*/  IADD3 R3, R33, 0x40, RZ ;  /* 0x0000004021037810 */ /* 0x000fe20007ffe0ff */
[----:B------:R-:W-:Y:S01]  /*240d0*/  BSSY B0, `(.L_x_1504) ;  /* 0x000001b000007945 */ /* 0x000fe20003800000 */
[----:B------:R-:W-:Y:S01]  /*240e0*/  CS2R R70, SRZ ;  /* 0x0000000000467805 */ /* 0x000fe2000001ff00 */
[----:B------:R-:W-:Y:S01]  /*240f0*/  CS2R R64, SRZ ;  /* 0x0000000000407805 */ /* 0x000fe2000001ff00 */
[----:B------:R-:W-:Y:S01]  /*24100*/  ISETP.GE.AND P0, PT, R3, R30, PT ;  /* 0x0000001e0300720c */ /* 0x000fe20003f06270 */
[----:B------:R-:W-:Y:S01]  /*24110*/  CS2R R72, SRZ ;  /* 0x0000000000487805 */ /* 0x000fe2000001ff00 */
[----:B------:R-:W-:Y:S01]  /*24120*/  CS2R R66, SRZ ;  /* 0x0000000000427805 */ /* 0x000fe2000001ff00 */
[----:B--2---:R-:W-:-:S10]  /*24130*/  IMAD.MOV.U32 R3, RZ, RZ, R14 ;  /* 0x000000ffff037224 */ /* 0x004fd400078e000e */
        /* <DEDUP_REMOVED lines=8> */
[----:B------:R-:W-:-:S04]  /*241c0*/  @P0 IADD3 R11, R32, 0x20, RZ ;  /* 0x00000020200b0810 */ /* 0x000fc80007ffe0ff */
[----:B------:R-:W-:Y:S02]  /*241d0*/  @P0 SHF.R.S32.HI R14, RZ, 0x1f, R11 ;  /* 0x0000001fff0e0819 */ /* 0x000fe4000001140b */
[----:B----4-:R-:W-:Y:S02]  /*241e0*/  @!P1 IMAD.WIDE R16, R32, 0x2, R12 ;  /* 0x0000000220109825 */ /* 0x010fe400078e020c */
[----:B------:R-:W-:-:S03]  /*241f0*/  @P0 LEA.HI R11, R14, R11, RZ, 0x2 ;  /* 0x0000000b0e0b0211 */ /* 0x000fc600078f10ff */
[----:B------:R2:W5:Y:S01]  /*24200*/  @!P1 LD.E.64 R64, [R16.64] ;  /* 0x0000000410409980 */ /* 0x000562000c101b00 */
[----:B------:R-:W-:-:S05]  /*24210*/  @P0 LOP3.LUT R11, R11, 0xfffffffc, RZ, 0xc0, !PT ;  /* 0xfffffffc0b0b0812 */ /* 0x000fca00078ec0ff */
[----:B------:R-:W-:-:S04]  /*24220*/  @P0 IMAD.WIDE R14, R11, 0x2, R12 ;  /* 0x000000020b0e0825 */ /* 0x000fc800078e020c */
[--C-:B-1----:R-:W-:Y:S01]  /*24230*/  @P0 IMAD.WIDE R12, R11, 0x2, R2.reuse ;  /* 0x000000020b0c0825 */ /* 0x102fe200078e0202 */
[----:B------:R2:W5:Y:S03]  /*24240*/  @P0 LD.E.64 R70, [R14.64] ;  /* 0x000000040e460980 */ /* 0x000566000c101b00 */
[----:B------:R-:W-:Y:S01]  /*24250*/  @!P1 IMAD.WIDE R2, R32, 0x2, R2 ;  /* 0x0000000220029825 */ /* 0x000fe200078e0202 */
[----:B------:R2:W5:Y:S04]  /*24260*/  @P0 LD.E.64 R72, [R12.64] ;  /* 0x000000040c480980 */ /* 0x000568000c101b00 */
[----:B------:R2:W5:Y:S02]  /*24270*/  @!P1 LD.E.64 R66, [R2.64] ;  /* 0x0000000402429980 */ /* 0x000564000c101b00 */
.L_x_1505:
[----:B------:R-:W-:Y:S05]  /*24280*/  BSYNC B0 ;  /* 0x0000000000007941 */ /* 0x000fea0003800000 */
.L_x_1504:
[----:B--2-45:R-:W-:Y:S01]  /*24290*/  IMAD.MOV.U32 R12, RZ, RZ, R70 ;  /* 0x000000ffff0c7224 */ /* 0x034fe200078e0046 */
[----:B------:R-:W-:Y:S01]  /*242a0*/  MOV R3, R64 ;  /* 0x0000004000037202 */ /* 0x000fe20000000f00 */
[----:B------:R-:W-:Y:S01]  /*242b0*/  IMAD.MOV.U32 R11, RZ, RZ, R71 ;  /* 0x000000ffff0b7224 */ /* 0x000fe200078e0047 */
[----:B------:R-:W-:Y:S01]  /*242c0*/  CS2R R80, SRZ ;  /* 0x0000000000507805 */ /* 0x000fe2000001ff00 */
        /* <DEDUP_REMOVED lines=11> */
.L_x_1594:
[----:B------:R-:W-:Y:S05]  /*24380*/  BRA.DIV ~URZ, `(.L_x_1507) ;  /* 0x000099f27f007947 */ /* 0x000fea000b800000 */
[----:B------:R4:W1:Y:S01]  /*24390*/  SHFL.IDX PT, R12, R18, 0x5, 0x181f ;  /* 0x00b81f00120c7f89 */ /* 0x00086200000e0000 */
[----:B--2---:R-:W-:-:S03]  /*243a0*/  MOV R13, R11 ;  /* 0x0000000b000d7202 */ /* 0x004fc60000000f00 */
[----:B------:R4:W2:Y:S04]  /*243b0*/  SHFL.IDX PT, R14, R24, 0x5, 0x181f ;  /* 0x00b81f00180e7f89 */ /* 0x0008a800000e0000 */
[----:B------:R4:W3:Y:S02]  /*243c0*/  SHFL.IDX PT, R2, R19, 0x5, 0x181f ;  /* 0x00b81f0013027f89 */ /* 0x0008e400000e0000 */
.L_x_1595:
[----:B------:R-:W-:Y:S01]  /*243d0*/  IADD3 R3, R33, 0x50, RZ ;  /* 0x0000005021037810 */ /* 0x000fe20007ffe0ff */
[----:B------:R-:W-:Y:S01]  /*243e0*/  BSSY B0, `(.L_x_1508) ;  /* 0x000001a000007945 */ /* 0x000fe20003800000 */
[----:B------:R-:W-:Y:S01]  /*243f0*/  CS2R R74, SRZ ;  /* 0x00000000004a7805 */ /* 0x000fe2000001ff00 */
[----:B------:R-:W-:Y:S01]  /*24400*/  CS2R R78, SRZ ;  /* 0x00000000004e7805 */ /* 0x000fe2000001ff00 */
[----:B------:R-:W-:Y:S01]  /*24410*/  ISETP.GE.AND P0, PT, R3, R30, PT ;  /* 0x0000001e0300720c */ /* 0x000fe20003f06270 */
[----:B------:R-:W-:Y:S01]  /*24420*/  CS2R R76, SRZ ;  /* 0x00000000004c7805 */ /* 0x000fe2000001ff00 */
[----:B--2---:R-:W-:-:S11]  /*24430*/  IMAD.MOV.U32 R3, RZ, RZ, R14 ;  /* 0x000000ffff037224 */ /* 0x004fd600078e000e */
        /* <DEDUP_REMOVED lines=10> */
[----:B-1----:R-:W-:Y:S02]  /*244e0*/  @!P1 IMAD.WIDE R16, R32, 0x2, R12 ;  /* 0x0000000220109825 */ /* 0x002fe400078e020c */
[----:B------:R-:W-:-:S03]  /*244f0*/  @P0 LEA.HI R11, R14, R11, RZ, 0x2 ;  /* 0x0000000b0e0b0211 */ /* 0x000fc600078f10ff */
[----:B------:R1:W5:Y:S01]  /*24500*/  @!P1 LD.E.64 R74, [R16.64] ;  /* 0x00000004104a9980 */ /* 0x000362000c101b00 */
[----:B------:R-:W-:-:S05]  /*24510*/  @P0 LOP3.LUT R11, R11, 0xfffffffc, RZ, 0xc0, !PT ;  /* 0xfffffffc0b0b0812 */ /* 0x000fca00078ec0ff */
[----:B------:R-:W-:-:S04]  /*24520*/  @P0 IMAD.WIDE R14, R11, 0x2, R12 ;  /* 0x000000020b0e0825 */ /* 0x000fc800078e020c */
[--C-:B---3--:R-:W-:Y:S01]  /*24530*/  @P0 IMAD.WIDE R12, R11, 0x2, R2.reuse ;  /* 0x000000020b0c0825 */ /* 0x108fe200078e0202 */
[----:B------:R1:W5:Y:S03]  /*24540*/  @P0 LD.E.64 R80, [R14.64] ;  /* 0x000000040e500980 */ /* 0x000366000c101b00 */
[----:B------:R-:W-:Y:S01]  /*24550*/  @!P1 IMAD.WIDE R2, R32, 0x2, R2 ;  /* 0x0000000220029825 */ /* 0x000fe200078e0202 */
[----:B------:R1:W5:Y:S04]  /*24560*/  @P0 LD.E.64 R78, [R12.64] ;  /* 0x000000040c4e0980 */ /* 0x000368000c101b00 */
[----:B------:R1:W5:Y:S02]  /*24570*/  @!P1 LD.E.64 R76, [R2.64] ;  /* 0x00000004024c9980 */ /* 0x000364000c101b00 */
.L_x_1509:
[----:B------:R-:W-:Y:S05]  /*24580*/  BSYNC B0 ;  /* 0x0000000000007941 */ /* 0x000fea0003800000 */
.L_x_1508:
[----:B-1---5:R-:W-:Y:S01]  /*24590*/  IMAD.MOV.U32 R12, RZ, RZ, R80 ;  /* 0x000000ffff0c7224 */ /* 0x022fe200078e0050 */
[----:B------:R-:W-:Y:S01]  /*245a0*/  MOV R3, R74 ;  /* 0x0000004a00037202 */ /* 0x000fe20000000f00 */
[----:B------:R-:W-:-:S02]  /*245b0*/  IMAD.MOV.U32 R11, RZ, RZ, R81 ;  /* 0x000000ffff0b7224 */ /* 0x000fc400078e0051 */
[----:B---3--:R-:W-:-:S03]  /*245c0*/  IMAD.MOV.U32 R2, RZ, RZ, R75 ;  /* 0x000000ffff027224 */ /* 0x008fc600078e004b */
        /* <DEDUP_REMOVED lines=10> */
.L_x_1596:
[----:B------:R-:W-:Y:S01]  /*24670*/  SHF.R.S32.HI R2, RZ, 0x1f, R36 ;  /* 0x0000001fff027819 */ /* 0x000fe20000011424 */
[----:B------:R-:W-:-:S03]  /*24680*/  IMAD.SHL.U32 R11, R37, 0x80, RZ ;  /* 0x00000080250b7824 */ /* 0x000fc600078e00ff */
[----:B------:R-:W-:-:S04]  /*24690*/  LEA.HI R2, R2, R36, RZ, 0x3 ;  /* 0x0000002402027211 */ /* 0x000fc800078f18ff */
[----:B------:R-:W-:Y:S01]  /*246a0*/  LEA.HI.SX32 R11, R2, R11, 0x1d ;  /* 0x0000000b020b7211 */ /* 0x000fe200078feaff */
[----:B------:R-:W-:Y:S05]  /*246b0*/  BRA.DIV ~URZ, `(.L_x_1511) ;  /* 0x000099027f007947 */ /* 0x000fea000b800000 */
[----:B------:R3:W1:Y:S04]  /*246c0*/  SHFL.IDX PT, R12, R18, 0x6, 0x181f ;  /* 0x00d81f00120c7f89 */ /* 0x00066800000e0000 */
[----:B------:R3:W4:Y:S04]  /*246d0*/  SHFL.IDX PT, R14, R24, 0x6, 0x181f ;  /* 0x00d81f00180e7f89 */ /* 0x00072800000e0000 */
[----:B------:R3:W2:Y:S02]  /*246e0*/  SHFL.IDX PT, R2, R19, 0x6, 0x181f ;  /* 0x00d81f0013027f89 */ /* 0x0006a400000e0000 */
.L_x_1597:
[----:B------:R-:W-:Y:S01]  /*246f0*/  IADD3 R11, R11, 0x60, RZ ;  /* 0x000000600b0b7810 */ /* 0x000fe20007ffe0ff */
[----:B------:R-:W-:Y:S01]  /*24700*/  BSSY B0, `(.L_x_1512) ;  /* 0x000001b000007945 */ /* 0x000fe20003800000 */
[----:B------:R-:W-:Y:S01]  /*24710*/  CS2R R86, SRZ ;  /* 0x0000000000567805 */ /* 0x000fe2000001ff00 */
[----:B------:R-:W-:Y:S01]  /*24720*/  CS2R R82, SRZ ;  /* 0x0000000000527805 */ /* 0x000fe2000001ff00 */
[----:B------:R-:W-:Y:S01]  /*24730*/  ISETP.GE.AND P0, PT, R11, R30, PT ;  /* 0x0000001e0b00720c */ /* 0x000fe20003f06270 */
[----:B------:R-:W-:Y:S01]  /*24740*/  CS2R R88, SRZ ;  /* 0x0000000000587805 */ /* 0x000fe2000001ff00 */
[----:B------:R-:W-:Y:S01]  /*24750*/  CS2R R84, SRZ ;  /* 0x0000000000547805 */ /* 0x000fe2000001ff00 */
[----:B----4-:R-:W-:-:S10]  /*24760*/  IMAD.MOV.U32 R3, RZ, RZ, R14 ;  /* 0x000000ffff037224 */ /* 0x010fd400078e000e */
        /* <DEDUP_REMOVED lines=10> */
[----:B-12---:R-:W-:Y:S02]  /*24810*/  @!P1 IMAD.WIDE R16, R32, 0x2, R12 ;  /* 0x0000000220109825 */ /* 0x006fe400078e020c */
[----:B------:R-:W-:-:S03]  /*24820*/  @P0 LEA.HI R11, R14, R11, RZ, 0x2 ;  /* 0x0000000b0e0b0211 */ /* 0x000fc600078f10ff */
[----:B------:R1:W5:Y:S01]  /*24830*/  @!P1 LD.E.64 R82, [R16.64] ;  /* 0x0000000410529980 */ /* 0x000362000c101b00 */
[----:B------:R-:W-:-:S05]  /*24840*/  @P0 LOP3.LUT R11, R11, 0xfffffffc, RZ, 0xc0, !PT ;  /* 0xfffffffc0b0b0812 */ /* 0x000fca00078ec0ff */
[----:B------:R-:W-:-:S04]  /*24850*/  @P0 IMAD.WIDE R14, R11, 0x2, R12 ;  /* 0x000000020b0e0825 */ /* 0x000fc800078e020c */
[--C-:B------:R-:W-:Y:S01]  /*24860*/  @P0 IMAD.WIDE R12, R11, 0x2, R2.reuse ;  /* 0x000000020b0c0825 */ /* 0x100fe200078e0202 */
[----:B------:R1:W5:Y:S03]  /*24870*/  @P0 LD.E.64 R86, [R14.64] ;  /* 0x000000040e560980 */ /* 0x000366000c101b00 */
[----:B------:R-:W-:Y:S01]  /*24880*/  @!P1 IMAD.WIDE R2, R32, 0x2, R2 ;  /* 0x0000000220029825 */ /* 0x000fe200078e0202 */
[----:B------:R1:W5:Y:S04]  /*24890*/  @P0 LD.E.64 R88, [R12.64] ;  /* 0x000000040c580980 */ /* 0x000368000c101b00 */
[----:B------:R1:W5:Y:S02]  /*248a0*/  @!P1 LD.E.64 R84, [R2.64] ;  /* 0x0000000402549980 */ /* 0x000364000c101b00 */
.L_x_1513:
[----:B------:R-:W-:Y:S05]  /*248b0*/  BSYNC B0 ;  /* 0x0000000000007941 */ /* 0x000fea0003800000 */
.L_x_1512:
[----:B-1---5:R-:W-:Y:S01]  /*248c0*/  IMAD.MOV.U32 R12, RZ, RZ, R86 ;  /* 0x000000ffff0c7224 */ /* 0x022fe200078e0056 */
[----:B------:R-:W-:Y:S01]  /*248d0*/  MOV R3, R82 ;  /* 0x0000005200037202 */ /* 0x000fe20000000f00 */
[----:B------:R-:W-:Y:S01]  /*248e0*/  IMAD.MOV.U32 R11, RZ, RZ, R87 ;  /* 0x000000ffff0b7224 */ /* 0x000fe200078e0057 */
[----:B------:R-:W-:Y:S01]  /*248f0*/  CS2R R96, SRZ ;  /* 0x0000000000607805 */ /* 0x000fe2000001ff00 */
[----:B--2---:R-:W-:-:S03]  /*24900*/  IMAD.MOV.U32 R2, RZ, RZ, R83 ;  /* 0x000000ffff027224 */ /* 0x004fc600078e0053 */
        /* <DEDUP_REMOVED lines=10> */
.L_x_1598:
[----:B------:R-:W-:Y:S01]  /*249b0*/  SHF.R.S32.HI R2, RZ, 0x1f, R36 ;  /* 0x0000001fff027819 */ /* 0x000fe20000011424 */
[----:B------:R-:W-:-:S03]  /*249c0*/  IMAD.SHL.U32 R11, R37, 0x80, RZ ;  /* 0x00000080250b7824 */ /* 0x000fc600078e00ff */
[----:B------:R-:W-:-:S04]  /*249d0*/  LEA.HI R2, R2, R36, RZ, 0x3 ;  /* 0x0000002402027211 */ /* 0x000fc800078f18ff */
[----:B------:R-:W-:Y:S01]  /*249e0*/  LEA.HI.SX32 R11, R2, R11, 0x1d ;  /* 0x0000000b020b7211 */ /* 0x000fe200078feaff */
[----:B------:R-:W-:Y:S05]  /*249f0*/  BRA.DIV ~URZ, `(.L_x_1515) ;  /* 0x000097f27f007947 */ /* 0x000fea000b800000 */
[----:B------:R4:W1:Y:S04]  /*24a00*/  SHFL.IDX PT, R12, R18, 0x7, 0x181f ;  /* 0x00f81f00120c7f89 */ /* 0x00086800000e0000 */
[----:B------:R4:W3:Y:S04]  /*24a10*/  SHFL.IDX PT, R14, R24, 0x7, 0x181f ;  /* 0x00f81f00180e7f89 */ /* 0x0008e800000e0000 */
[----:B------:R4:W2:Y:S02]  /*24a20*/  SHFL.IDX PT, R2, R19, 0x7, 0x181f ;  /* 0x00f81f0013027f89 */ /* 0x0008a400000e0000 */
.L_x_1599:
        /* <DEDUP_REMOVED lines=27> */
.L_x_1517:
[----:B------:R-:W-:Y:S05]  /*24be0*/  BSYNC B0 ;  /* 0x0000000000007941 */ /* 0x000fea0003800000 */
.L_x_1516:
[----:B-1----:R-:W-:Y:S01]  /*24bf0*/  IADD3 R12, R45, -c[0x0][0x20], RZ ;  /* 0x800008002d0c7a10 */ /* 0x002fe20007ffe0ff */
[----:B------:R-:W-:-:S04]  /*24c00*/  DEPBAR.LE SB0, 0x1 ;  /* 0x000080400000791a */ /* 0x000fc80000000000 */
[----:B--2---:R1:W2:Y:S04]  /*24c10*/  LDL.64 R2, [R12+0x20] ;  /* 0x000020000c027983 */ /* 0x0042a80000100a00 */
[----:B-1----:R-:W3:Y:S01]  /*24c20*/  LDL.64 R12, [R12+0x28] ;  /* 0x000028000c0c7983 */ /* 0x002ee20000100a00 */
[----:B------:R-:W-:Y:S03]  /*24c30*/  WARPSYNC 0xffffffff ;  /* 0xffffffff00007948 */ /* 0x000fe60003800000 */
[----:B------:R-:W-:Y:S06]  /*24c40*/  BAR.SYNC.DEFER_BLOCKING 0x0 ;  /* 0x0000000000007b1d */ /* 0x000fec0000010000 */
[----:B--2---:R1:W2:Y:S04]  /*24c50*/  LD.E R14, [R2.64] ;  /* 0x00000004020e7980 */ /* 0x0042a8000c101900 */
[----:B---34-:R3:W4:Y:S01]  /*24c60*/  LD.E.64 R16, [R12.64] ;  /* 0x000000040c107980 */ /* 0x018722000c101b00 */
[----:B------:R-:W-:Y:S01]  /*24c70*/  IMAD.SHL.U32 R11, R68, 0x40, RZ ;  /* 0x00000040440b7824 */ /* 0x000fe200078e00ff */
[----:B------:R-:W-:Y:S01]  /*24c80*/  BSSY B1, `(.L_x_1518) ;  /* 0x0000082000017945 */ /* 0x000fe20003800000 */
[----:B---3--:R-:W-:-:S04]  /*24c90*/  SHF.R.S32.HI R13, RZ, 0x1f, R36 ;  /* 0x0000001fff0d7819 */ /* 0x008fc80000011424 */
[CC--:B-1----:R-:W-:Y:S02]  /*24ca0*/  LEA.HI R2, R13.reuse, R36.reuse, RZ, 0x3 ;  /* 0x000000240d027211 */ /* 0x0c2fe400078f18ff */
[----:B------:R-:W-:Y:S02]  /*24cb0*/  LEA.HI R13, R13, R36, RZ, 0x6 ;  /* 0x000000240d0d7211 */ /* 0x000fe400078f30ff */
[----:B------:R-:W-:-:S03]  /*24cc0*/  LOP3.LUT R2, R2, 0xfffffff8, RZ, 0xc0, !PT ;  /* 0xfffffff802027812 */ /* 0x000fc600078ec0ff */
[----:B------:R-:W-:Y:S02]  /*24cd0*/  IMAD.SHL.U32 R13, R13, 0x8, RZ ;  /* 0x000000080d0d7824 */ /* 0x000fe400078e00ff */
[----:B------:R-:W-:Y:S01]  /*24ce0*/  IMAD.IADD R3, R36, 0x1, -R2 ;  /* 0x0000000124037824 */ /* 0x000fe200078e0a02 */
[----:B------:R-:W-:Y:S01]  /*24cf0*/  LOP3.LUT R2, R11, 0x1c0, RZ, 0xc0, !PT ;  /* 0x000001c00b027812 */ /* 0x000fe200078ec0ff */
[----:B-----5:R-:W-:Y:S02]  /*24d00*/  IMAD.MOV.U32 R11, RZ, RZ, R96 ;  /* 0x000000ffff0b7224 */ /* 0x020fe400078e0060 */
[----:B------:R-:W-:-:S03]  /*24d10*/  IMAD.SHL.U32 R3, R3, 0x8, RZ ;  /* 0x0000000803037824 */ /* 0x000fc600078e00ff */
[----:B------:R-:W-:Y:S01]  /*24d20*/  PRMT R45, R45, 0x5410, R11 ;  /* 0x000054102d2d7816 */ /* 0x000fe2000000000b */
[----:B------:R-:W-:Y:S01]  /*24d30*/  IMAD.MOV.U32 R11, RZ, RZ, R97 ;  /* 0x000000ffff0b7224 */ /* 0x000fe200078e0061 */
[----:B------:R-:W-:Y:S02]  /*24d40*/  LOP3.LUT R3, R2, 0x38, R3, 0xf8, !PT ;  /* 0x0000003802037812 */ /* 0x000fe400078ef803 */
[----:B------:R-:W-:Y:S02]  /*24d50*/  SHF.R.U32.HI R2, RZ, 0x3, R2 ;  /* 0x00000003ff027819 */ /* 0x000fe40000011602 */
[----:B------:R-:W-:Y:S01]  /*24d60*/  PRMT R45, R11, 0x7610, R45 ;  /* 0x000076100b2d7816 */ /* 0x000fe2000000002d */
[----:B------:R-:W-:Y:S01]  /*24d70*/  IMAD.MOV.U32 R11, RZ, RZ, R95 ;  /* 0x000000ffff0b7224 */ /* 0x000fe200078e005f */
[----:B------:R-:W-:Y:S01]  /*24d80*/  LOP3.LUT R12, R3, R2, RZ, 0x3c, !PT ;  /* 0x00000002030c7212 */ /* 0x000fe200078e3cff */
[----:B------:R-:W-:Y:S02]  /*24d90*/  IMAD.MOV.U32 R3, RZ, RZ, R90 ;  /* 0x000000ffff037224 */ /* 0x000fe400078e005a */
[----:B------:R-:W-:Y:S01]  /*24da0*/  IMAD.MOV.U32 R2, RZ, RZ, R91 ;  /* 0x000000ffff027224 */ /* 0x000fe200078e005b */
[----:B------:R-:W-:Y:S01]  /*24db0*/  LOP3.LUT R13, R12, 0xfffffe00, R13, 0xf8, !PT ;  /* 0xfffffe000c0d7812 */ /* 0x000fe200078ef80d */
[----:B------:R-:W-:-:S03]  /*24dc0*/  IMAD.MOV.U32 R12, RZ, RZ, R94 ;  /* 0x000000ffff0c7224 */ /* 0x000fc600078e005e */
[----:B------:R-:W-:Y:S01]  /*24dd0*/  PRMT R36, R2, 0x5410, R3 ;  /* 0x0000541002247816 */ /* 0x000fe20000000003 */
[----:B------:R-:W-:Y:S01]  /*24de0*/  IMAD.MOV.U32 R3, RZ, RZ, R92 ;  /* 0x000000ffff037224 */ /* 0x000fe200078e005c */
[----:B------:R-:W-:Y:S01]  /*24df0*/  PRMT R37, R11, 0x5410, R12 ;  /* 0x000054100b257816 */ /* 0x000fe2000000000c */
[----:B------:R-:W-:-:S05]  /*24e00*/  IMAD.MOV.U32 R2, RZ, RZ, R93 ;  /* 0x000000ffff027224 */ /* 0x000fca00078e005d */
[----:B------:R-:W-:Y:S01]  /*24e10*/  PRMT R31, R2, 0x5410, R3 ;  /* 0x00005410021f7816 */ /* 0x000fe20000000003 */
[----:B--2---:R-:W-:-:S05]  /*24e20*/  IMAD R14, R14, -0x80, R30 ;  /* 0xffffff800e0e7824 */ /* 0x004fca00078e021e */
[----:B------:R-:W-:-:S04]  /*24e30*/  IMNMX R30, R14, 0x80, PT ;  /* 0x000000800e1e7817 */ /* 0x000fc80003800200 */
[----:B------:R-:W-:Y:S01]  /*24e40*/  ISETP.GE.AND P0, PT, R68, R30, PT ;  /* 0x0000001e4400720c */ /* 0x000fe20003f06270 */
[----:B----4-:R-:W-:-:S12]  /*24e50*/  IMAD.WIDE.U32 R24, R13, 0x2, R16 ;  /* 0x000000020d187825 */ /* 0x010fd800078e0010 */
[----:B------:R-:W-:Y:S05]  /*24e60*/  @P0 BRA `(.L_x_1519) ;  /* 0x0000063000000947 */ /* 0x000fea0003800000 */
[----:B------:R-:W-:Y:S01]  /*24e70*/  ISETP.GE.AND P0, PT, R32, R44, PT ;  /* 0x0000002c2000720c */ /* 0x000fe20003f06270 */
[----:B------:R-:W-:-:S12]  /*24e80*/  BSSY B0, `(.L_x_1520) ;  /* 0x0000030000007945 */ /* 0x000fd80003800000 */
[----:B------:R-:W-:Y:S05]  /*24e90*/  @P0 BRA `(.L_x_1521) ;  /* 0x000002e000000947 */ /* 0x000fea0003800000 */
[----:B------:R-:W2:Y:S01]  /*24ea0*/  LD.E.128 R12, [R24.64] ;  /* 0x00000004180c7980 */ /* 0x000ea2000c101d00 */
[----:B------:R-:W-:Y:S02]  /*24eb0*/  SHF.R.U32.HI R16, RZ, 0x10, R27 ;  /* 0x00000010ff107819 */ /* 0x000fe4000001161b */
[----:B------:R-:W-:Y:S02]  /*24ec0*/  SHF.R.U32.HI R17, RZ, 0x10, R23 ;  /* 0x00000010ff117819 */ /* 0x000fe40000011617 */
[----:B------:R-:W-:Y:S02]  /*24ed0*/  PRMT R16, R21, 0x5410, R16 ;  /* 0x0000541015107816 */ /* 0x000fe40000000010 */
[----:B------:R-:W-:Y:S02]  /*24ee0*/  PRMT R17, R69, 0x5410, R17 ;  /* 0x0000541045117816 */ /* 0x000fe40000000011 */
[----:B------:R-:W-:Y:S01]  /*24ef0*/  SHF.R.U64 R19, R26, 0x10, R27 ;  /* 0x000000101a137819 */ /* 0x000fe2000000121b */
[----:B------:R-:W-:Y:S01]  /*24f00*/  IMAD.U32 R26, R16, 0x10000, RZ ;  /* 0x00010000101a7824 */ /* 0x000fe200078e00ff */
[----:B------:R-:W-:Y:S01]  /*24f10*/  SHF.R.U64 R2, R22, 0x10, R23 ;  /* 0x0000001016027819 */ /* 0x000fe20000001217 */
[----:B------:R-:W-:Y:S01]  /*24f20*/  IMAD.U32 R23, R17, 0x10000, RZ ;  /* 0x0001000011177824 */ /* 0x000fe200078e00ff */
[----:B------:R-:W-:-:S02]  /*24f30*/  PRMT R19, R21, 0x5432, R19 ;  /* 0x0000543215137816 */ /* 0x000fc40000000013 */
[----:B------:R-:W-:Y:S02]  /*24f40*/  LOP3.LUT R17, R17, 0xffff0000, RZ, 0xc0, !PT ;  /* 0xffff000011117812 */ /* 0x000fe400078ec0ff */
[----:B------:R-:W-:Y:S02]  /*24f50*/  PRMT R22, R69, 0x5432, R2 ;  /* 0x0000543245167816 */ /* 0x000fe40000000002 */
[----:B------:R-:W-:Y:S02]  /*24f60*/  LOP3.LUT R16, R16, 0xffff0000, RZ, 0xc0, !PT ;  /* 0xffff000010107812 */ /* 0x000fe400078ec0ff */
[C---:B--2---:R-:W-:Y:S01]  /*24f70*/  LOP3.LUT R18, R14.reuse, 0xffff0000, RZ, 0xc0, !PT ;  /* 0xffff00000e127812 */ /* 0x044fe200078ec0ff */
[----:B------:R-:W-:Y:S01]  /*24f80*/  IMAD.U32 R21, R14, 0x10000, RZ ;  /* 0x000100000e157824 */ /* 0x000fe200078e00ff */
[C---:B------:R-:W-:Y:S01]  /*24f90*/  LOP3.LUT R14, R15.reuse, 0xffff0000, RZ, 0xc0, !PT ;  /* 0xffff00000f0e7812 */ /* 0x040fe200078ec0ff */
[----:B------:R-:W-:Y:S01]  /*24fa0*/  IMAD.U32 R20, R15, 0x10000, RZ ;  /* 0x000100000f147824 */ /* 0x000fe200078e00ff */
[----:B------:R-:W-:Y:S01]  /*24fb0*/  SHF.L.U32 R11, R12, 0x10, RZ ;  /* 0x000000100c0b7819 */ /* 0x000fe200000006ff */
[-C--:B------:R-:W-:Y:S01]  /*24fc0*/  FMUL.FTZ R15, R18, R26.reuse ;  /* 0x0000001a120f7220 */ /* 0x080fe20000410000 */
[----:B------:R-:W-:Y:S01]  /*24fd0*/  LOP3.LUT R3, R12, 0xffff0000, RZ, 0xc0, !PT ;  /* 0xffff00000c037812 */ /* 0x000fe200078ec0ff */
[-C--:B------:R-:W-:Y:S01]  /*24fe0*/  FMUL.FTZ R18, R18, R23.reuse ;  /* 0x0000001712127220 */ /* 0x080fe20000410000 */
[----:B------:R-:W-:Y:S01]  /*24ff0*/  SHF.L.U32 R2, R13, 0x10, RZ ;  /* 0x000000100d027819 */ /* 0x000fe200000006ff */
[----:B------:R-:W-:Y:S01]  /*25000*/  FFMA.FTZ R23, R21, R23, -R15 ;  /* 0x0000001715177223 */ /* 0x000fe2000001080f */
[----:B------:R-:W-:Y:S01]  /*25010*/  LOP3.LUT R12, R13, 0xffff0000, RZ, 0xc0, !PT ;  /* 0xffff00000d0c7812 */ /* 0x000fe200078ec0ff */
[----:B------:R-:W-:Y:S01]  /*25020*/  FFMA.FTZ R18, R21, R26, R18 ;  /* 0x0000001a15127223 */ /* 0x000fe20000010012 */
[----:B------:R-:W-:Y:S01]  /*25030*/  SHF.L.U32 R21, R22, 0x10, RZ ;  /* 0x0000001016157819 */ /* 0x000fe200000006ff */
[----:B------:R-:W-:Y:S01]  /*25040*/  FMUL.FTZ R15, R14, R17 ;  /* 0x000000110e0f7220 */ /* 0x000fe20000410000 */
[----:B------:R-:W-:Y:S01]  /*25050*/  LOP3.LUT R22, R22, 0xffff0000, RZ, 0xc0, !PT ;  /* 0xffff000016167812 */ /* 0x000fe200078ec0ff */
[C---:B------:R-:W-:Y:S01]  /*25060*/  IMAD.U32 R26, R19.reuse, 0x10000, RZ ;  /* 0x00010000131a7824 */ /* 0x040fe200078e00ff */
[----:B------:R-:W-:Y:S01]  /*25070*/  LOP3.LUT R19, R19, 0xffff0000, RZ, 0xc0, !PT ;  /* 0xffff000013137812 */ /* 0x000fe200078ec0ff */
[----:B------:R-:W-:-:S02]  /*25080*/  FMUL.FTZ R13, R14, R16 ;  /* 0x000000100e0d7220 */ /* 0x000fc40000410000 */
[C---:B------:R-:W-:Y:S02]  /*25090*/  FFMA.FTZ R15, R20.reuse, R16, R15 ;  /* 0x00000010140f7223 */ /* 0x040fe4000001000f */
[C---:B------:R-:W-:Y:S02]  /*250a0*/  FMUL.FTZ R16, R3.reuse, R26 ;  /* 0x0000001a03107220 */ /* 0x040fe40000410000 */
[----:B------:R-:W-:Y:S02]  /*250b0*/  FFMA.FTZ R17, R20, R17, -R13 ;  /* 0x0000001114117223 */ /* 0x000fe4000001080d */
[----:B------:R-:W-:Y:S02]  /*250c0*/  FMUL.FTZ R3, R3, R21 ;  /* 0x0000001503037220 */ /* 0x000fe40000410000 */
[C---:B------:R-:W-:Y:S01]  /*250d0*/  FMUL.FTZ R14, R12.reuse, R19 ;  /* 0x000000130c0e7220 */ /* 0x040fe20000410000 */
[----:B------:R-:W-:Y:S01]  /*250e0*/  F2FP.BF16.PACK_AB R15, R15, R17 ;  /* 0x000000110f0f723e */ /* 0x000fe200000010ff */
[----:B------:R-:W-:-:S02]  /*250f0*/  FMUL.FTZ R13, R12, R22 ;  /* 0x000000160c0d7220 */ /* 0x000fc40000410000 */
[C---:B------:R-:W-:Y:S02]  /*25100*/  FFMA.FTZ R12, R11.reuse, R26, R3 ;  /* 0x0000001a0b0c7223 */ /* 0x040fe40000010003 */
[----:B------:R-:W-:Y:S02]  /*25110*/  FFMA.FTZ R16, R11, R21, -R16 ;  /* 0x000000150b107223 */ /* 0x000fe40000010810 */
[----:B------:R-:W-:Y:S01]  /*25120*/  FFMA.FTZ R3, R2, R22, -R14 ;  /* 0x0000001602037223 */ /* 0x000fe2000001080e */
[----:B------:R-:W-:Y:S01]  /*25130*/  F2FP.BF16.PACK_AB R14, R18, R23 ;  /* 0x00000017120e723e */ /* 0x000fe200000010ff */
[----:B------:R-:W-:Y:S01]  /*25140*/  FFMA.FTZ R13, R2, R19, R13 ;  /* 0x00000013020d7223 */ /* 0x000fe2000001000d */
[----:B------:R-:W-:-:S04]  /*25150*/  F2FP.BF16.PACK_AB R12, R12, R16 ;  /* 0x000000100c0c723e */ /* 0x000fc800000010ff */
[----:B------:R-:W-:-:S05]  /*25160*/  F2FP.BF16.PACK_AB R13, R13, R3 ;  /* 0x000000030d0d723e */ /* 0x000fca00000010ff */
[----:B------:R1:W-:Y:S02]  /*25170*/  ST.E.128 [R24.64], R12 ;  /* 0x0000000c18007985 */ /* 0x0003e4000c101d04 */
.L_x_1521:
[----:B------:R-:W-:Y:S05]  /*25180*/  BSYNC B0 ;  /* 0x0000000000007941 */ /* 0x000fea0003800000 */
.L_x_1520:
[----:B------:R-:W-:-:S04]  /*25190*/  IADD3 R2, R32, 0x20, RZ ;  /* 0x0000002020027810 */ /* 0x000fc80007ffe0ff */
[----:B------:R-:W-:-:S13]  /*251a0*/  ISETP.GE.AND P0, PT, R2, R44, PT ;  /* 0x0000002c0200720c */ /* 0x000fda0003f06270 */
[----:B------:R-:W-:Y:S05]  /*251b0*/  @P0 BRA `(.L_x_1519) ;  /* 0x000002e000000947 */ /* 0x000fea0003800000 */
[----:B-1----:R-:W2:Y:S01]  /*251c0*/  LD.E.128 R12, [R24.64+0x4000] ;  /* 0x00400004180c7980 */ /* 0x002ea2000c101d00 */
[----:B------:R-:W-:Y:S02]  /*251d0*/  SHF.R.U32.HI R16, RZ, 0x10, R35 ;  /* 0x00000010ff107819 */ /* 0x000fe40000011623 */
[----:B------:R-:W-:Y:S02]  /*251e0*/  SHF.R.U32.HI R17, RZ, 0x10, R29 ;  /* 0x00000010ff117819 */ /* 0x000fe4000001161d */
[----:B------:R-:W-:Y:S02]  /*251f0*/  PRMT R16, R98, 0x5410, R16 ;  /* 0x0000541062107816 */ /* 0x000fe40000000010 */
[----:B------:R-:W-:Y:S02]  /*25200*/  PRMT R17, R99, 0x5410, R17 ;  /* 0x0000541063117816 */ /* 0x000fe40000000011 */
[----:B------:R-:W-:Y:S01]  /*25210*/  SHF.R.U64 R19, R34, 0x10, R35 ;  /* 0x0000001022137819 */ /* 0x000fe20000001223 */
[----:B------:R-:W-:Y:S01]  /*25220*/  IMAD.U32 R26, R16, 0x10000, RZ ;  /* 0x00010000101a7824 */ /* 0x000fe200078e00ff */
[----:B------:R-:W-:Y:S01]  /*25230*/  SHF.R.U64 R2, R28, 0x10, R29 ;  /* 0x000000101c027819 */ /* 0x000fe2000000121d */
[C---:B------:R-:W-:Y:S01]  /*25240*/  IMAD.U32 R23, R17.reuse, 0x10000, RZ ;  /* 0x0001000011177824 */ /* 0x040fe200078e00ff */
[----:B------:R-:W-:-:S02]  /*25250*/  LOP3.LUT R17, R17, 0xffff0000, RZ, 0xc0, !PT ;  /* 0xffff000011117812 */ /* 0x000fc400078ec0ff */
[----:B------:R-:W-:Y:S02]  /*25260*/  PRMT R19, R98, 0x5432, R19 ;  /* 0x0000543262137816 */ /* 0x000fe40000000013 */
        /* <DEDUP_REMOVED lines=34> */
[----:B------:R1:W-:Y:S02]  /*25490*/  ST.E.128 [R24.64+0x4000], R12 ;  /* 0x0040000c18007985 */ /* 0x0003e4000c101d04 */
.L_x_1519:
[----:B------:R-:W-:Y:S05]  /*254a0*/  BSYNC B1 ;  /* 0x0000000000017941 */ /* 0x000fea0003800000 */
.L_x_1518:
[----:B------:R-:W-:Y:S01]  /*254b0*/  IADD3 R2, R68, 0x10, RZ ;  /* 0x0000001044027810 */ /* 0x000fe20007ffe0ff */
[----:B------:R-:W-:Y:S03]  /*254c0*/  BSSY B1, `(.L_x_1522) ;  /* 0x0000066000017945 */ /* 0x000fe60003800000 */
[----:B------:R-:W-:-:S13]  /*254d0*/  ISETP.GE.AND P0, PT, R2, R30, PT ;  /* 0x0000001e0200720c */ /* 0x000fda0003f06270 */
[----:B------:R-:W-:Y:S05]  /*254e0*/  @P0 BRA `(.L_x_1523) ;  /* 0x0000063000000947 */ /* 0x000fea0003800000 */
[----:B------:R-:W-:Y:S01]  /*254f0*/  ISETP.GE.AND P0, PT, R32, R44, PT ;  /* 0x0000002c2000720c */ /* 0x000fe20003f06270 */
[----:B------:R-:W-:-:S12]  /*25500*/  BSSY B0, `(.L_x_1524) ;  /* 0x0000030000007945 */ /* 0x000fd80003800000 */
        /* <DEDUP_REMOVED lines=47> */
.L_x_1525:
[----:B------:R-:W-:Y:S05]  /*25800*/  BSYNC B0 ;  /* 0x0000000000007941 */ /* 0x000fea0003800000 */
.L_x_1524:
        /* <DEDUP_REMOVED lines=49> */
.L_x_1523:
[----:B------:R-:W-:Y:S05]  /*25b20*/  BSYNC B1 ;  /* 0x0000000000017941 */ /* 0x000fea0003800000 */
.L_x_1522:
        /* <DEDUP_REMOVED lines=53> */
.L_x_1529:
[----:B------:R-:W-:Y:S05]  /*25e80*/  BSYNC B0 ;  /* 0x0000000000007941 */ /* 0x000fea0003800000 */
.L_x_1528:
        /* <DEDUP_REMOVED lines=49> */
.L_x_1527:
[----:B------:R-:W-:Y:S05]  /*261a0*/  BSYNC B1 ;  /* 0x0000000000017941 */ /* 0x000fea0003800000 */
.L_x_1526:
        /* <DEDUP_REMOVED lines=53> */
.L_x_1533:
[----:B------:R-:W-:Y:S05]  /*26500*/  BSYNC B0 ;  /* 0x0000000000007941 */ /* 0x000fea0003800000 */
.L_x_1532:
        /* <DEDUP_REMOVED lines=49> */
.L_x_1531:
[----:B------:R-:W-:Y:S05]  /*26820*/  BSYNC B1 ;  /* 0x0000000000017941 */ /* 0x000fea0003800000 */
.L_x_1530:
        /* <DEDUP_REMOVED lines=53> */
.L_x_1537:
[----:B------:R-:W-:Y:S05]  /*26b80*/  BSYNC B0 ;  /* 0x0000000000007941 */ /* 0x000fea0003800000 */
.L_x_1536:
        /* <DEDUP_REMOVED lines=49> */
.L_x_1535:
[----:B------:R-:W-:Y:S05]  /*26ea0*/  BSYNC B1 ;  /* 0x0000000000017941 */ /* 0x000fea0003800000 */
.L_x_1534:
        /* <DEDUP_REMOVED lines=53> */
.L_x_1541:
[----:B------:R-:W-:Y:S05]  /*27200*/  BSYNC B0 ;  /* 0x0000000000007941 */ /* 0x000fea0003800000 */
.L_x_1540:
        /* <DEDUP_REMOVED lines=49> */
.L_x_1539:
[----:B------:R-:W-:Y:S05]  /*27520*/  BSYNC B1 ;  /* 0x0000000000017941 */ /* 0x000fea0003800000 */
.L_x_1538:
        /* <DEDUP_REMOVED lines=53> */
.L_x_1545:
[----:B------:R-:W-:Y:S05]  /*27880*/  BSYNC B0 ;  /* 0x0000000000007941 */ /* 0x000fea0003800000 */
.L_x_1544:
        /* <DEDUP_REMOVED lines=49> */
.L_x_1543:
[----:B------:R-:W-:Y:S05]  /*27ba0*/  BSYNC B1 ;  /* 0x0000000000017941 */ /* 0x000fea0003800000 */
.L_x_1542:
[----:B------:R-:W-:Y:S01]  /*27bb0*/  IADD3 R2, R68, 0x70, RZ ;  /* 0x0000007044027810 */ /* 0x000fe20007ffe0ff */
[----:B------:R-:W-:-:S03]  /*27bc0*/  IMAD.MOV.U32 R3, RZ, RZ, 0x0 ;  /* 0x00000000ff037424 */ /* 0x000fc600078e00ff */
[----:B------:R-:W-:Y:S01]  /*27bd0*/  ISETP.GE.AND P0, PT, R2, R30, PT ;  /* 0x0000001e0200720c */ /* 0x000fe20003f06270 */
[----:B------:R-:W-:-:S12]  /*27be0*/  IMAD.MOV.U32 R2, RZ, RZ, R141 ;  /* 0x000000ffff027224 */ /* 0x000fd800078e008d */
[----:B------:R-:W-:Y:S05]  /*27bf0*/  @P0 RET.REL.NODEC R2 `(_ZN7cutlass13device_kernelIN5flash19enable_sm80_to_sm89INS1_16FlashAttnFwdSm80INS1_25CollectiveMainloopFwdSm80ILi4ELi1ELb0EN4cute5tupleIJNS5_1CILi128EEENS7_ILi48EEES8_EEELi128ENS_10bfloat16_tEfNS_4arch4Sm80ELb0ELb1ELb1ELb1ELb1ELb1ELb1ELb0EEENS1_21CollectiveEpilogueFwdINS6_IJS8_S8_S9_EEENS6_IJNS7_ILi1EEESH_SH_EEESB_SD_Li128ELb1ELb1ELb0ELb0EEENS1_19SingleTileSchedulerILb1ELb0ELb1ELi128EEEEEEEEEvNT_6ParamsE) ;  /* 0xfffd840002000950 */ /* 0x000fea0003c3ffff */
        /* <DEDUP_REMOVED lines=49> */
.L_x_1547:
[----:B------:R-:W-:Y:S05]  /*27f10*/  BSYNC B0 ;  /* 0x0000000000007941 */ /* 0x000fea0003800000 */
.L_x_1546:
[----:B------:R-:W-:Y:S01]  /*27f20*/  IADD3 R2, R32, 0x20, RZ ;  /* 0x0000002020027810 */ /* 0x000fe20007ffe0ff */
[----:B------:R-:W-:-:S03]  /*27f30*/  IMAD.MOV.U32 R3, RZ, RZ, 0x0 ;  /* 0x00000000ff037424 */ /* 0x000fc600078e00ff */
[----:B------:R-:W-:Y:S01]  /*27f40*/  ISETP.GE.AND P0, PT, R2, R44, PT ;  /* 0x0000002c0200720c */ /* 0x000fe20003f06270 */
[----:B------:R-:W-:-:S12]  /*27f50*/  IMAD.MOV.U32 R2, RZ, RZ, R141 ;  /* 0x000000ffff027224 */ /* 0x000fd800078e008d */
[----:B------:R-:W-:Y:S05]  /*27f60*/  @P0 RET.REL.NODEC R2 `(_ZN7cutlass13device_kernelIN5flash19enable_sm80_to_sm89INS1_16FlashAttnFwdSm80INS1_25CollectiveMainloopFwdSm80ILi4ELi1ELb0EN4cute5tupleIJNS5_1CILi128EEENS7_ILi48EEES8_EEELi128ENS_10bfloat16_tEfNS_4arch4Sm80ELb0ELb1ELb1ELb1ELb1ELb1ELb1ELb0EEENS1_21CollectiveEpilogueFwdINS6_IJS8_S8_S9_EEENS6_IJNS7_ILi1EEESH_SH_EEESB_SD_Li128ELb1ELb1ELb0ELb0EEENS1_19SingleTileSchedulerILb1ELb0ELb1ELi128EEEEEEEEEvNT_6ParamsE) ;  /* 0xfffd809002000950 */ /* 0x000fea0003c3ffff */
        /* <DEDUP_REMOVED lines=43> */
[----:B------:R-:W-:Y:S01]  /*28220*/  F2FP.BF16.PACK_AB R12, R12, R16 ;  /* 0x000000100c0c723e */ /* 0x000fe200000010ff */
[----:B------:R-:W-:-:S03]  /*28230*/  IMAD.MOV.U32 R2, RZ, RZ, R141 ;  /* 0x000000ffff027224 */ /* 0x000fc600078e008d */
[----:B------:R-:W-:Y:S02]  /*28240*/  F2FP.BF16.PACK_AB R13, R13, R3 ;  /* 0x000000030d0d723e */ /* 0x000fe400000010ff */
[----:B------:R-:W-:-:S03]  /*28250*/  MOV R3, 0x0 ;  /* 0x0000000000037802 */ /* 0x000fc60000000f00 */
[----:B------:R1:W-:Y:S01]  /*28260*/  ST.E.128 [R24.64+0x7800], R12 ;  /* 0x0078000c18007985 */ /* 0x0003e2000c101d04 */
[----:B------:R-:W-:Y:S05]  /*28270*/  RET.REL.NODEC R2 `(_ZN7cutlass13device_kernelIN5flash19enable_sm80_to_sm89INS1_16FlashAttnFwdSm80INS1_25CollectiveMainloopFwdSm80ILi4ELi1ELb0EN4cute5tupleIJNS5_1CILi128EEENS7_ILi48EEES8_EEELi128ENS_10bfloat16_tEfNS_4arch4Sm80ELb0ELb1ELb1ELb1ELb1ELb1ELb1ELb0EEENS1_21CollectiveEpilogueFwdINS6_IJS8_S8_S9_EEENS6_IJNS7_ILi1EEESH_SH_EEESB_SD_Li128ELb1ELb1ELb0ELb0EEENS1_19SingleTileSchedulerILb1ELb0ELb1ELi128EEEEEEEEEvNT_6ParamsE) ;  /* 0xfffd7d8002007950 */ /* 0x000fea0003c3ffff */
.L_x_1485:
[----:B-----5:R-:W-:Y:S01]  /*28280*/  ISETP.NE.AND P0, PT, R30, 0x1, PT ;  /* 0x000000011e00780c */ /* 0x020fe20003f05270 */
[----:B------:R-:W-:Y:S01]  /*28290*/  BSSY B0, `(.L_x_1548) ;  /* 0x0000007000007945 */ /* 0x000fe20003800000 */
[----:B------:R-:W-:-:S11]  /*282a0*/  SHF.L.U32 R55, R35, 0x3, RZ ;  /* 0x0000000323377819 */ /* 0x000fd600000006ff */
[----:B------:R-:W-:Y:S05]  /*282b0*/  @!P0 BRA `(.L_x_1549) ;  /* 0x0000004000008947 */ /* 0x000fea0003800000 */
[----:B------:R1:W2:Y:S04]  /*282c0*/  LD.E R3, [R12.64+0x168] ;  /* 0x000168040c037980 */ /* 0x0002a8000c101900 */
[----:B-1----:R-:W3:Y:S01]  /*282d0*/  LD.E R12, [R12.64+0x16c] ;  /* 0x00016c040c0c7980 */ /* 0x002ee2000c101900 */
[----:B--2---:R-:W-:-:S05]  /*282e0*/  IMAD.HI.U32 R2, R2, R3, RZ ;  /* 0x0000000302027227 */ /* 0x004fca00078e00ff */
[----:B---3--:R-:W-:Y:S02]  /*282f0*/  SHF.R.U32.HI R2, RZ, R12, R2 ;  /* 0x0000000cff027219 */ /* 0x008fe40000011602 */
.L_x_1549:
[----:B------:R-:W-:Y:S05]  /*28300*/  BSYNC B0 ;  /* 0x0000000000007941 */ /* 0x000fea0003800000 */
.L_x_1548:
[----:B------:R-:W-:Y:S01]  /*28310*/  MOV R12, R28 ;  /* 0x0000001c000c7202 */ /* 0x000fe20000000f00 */
[-C--:B------:R-:W-:Y:S01]  /*28320*/  IMAD R17, R17, R2.reuse, RZ ;  /* 0x0000000211117224 */ /* 0x080fe200078e02ff */
[----:B------:R-:W-:Y:S01]  /*28330*/  MOV R13, R21 ;  /* 0x00000015000d7202 */ /* 0x000fe20000000f00 */
[----:B------:R-:W-:Y:S01]  /*28340*/  IMAD.MOV.U32 R18, RZ, RZ, R22 ;  /* 0x000000ffff127224 */ /* 0x000fe200078e0016 */
[----:B------:R-:W-:Y:S01]  /*28350*/  SHF.R.S32.HI R11, RZ, 0x1f, R2 ;  /* 0x0000001fff0b7819 */ /* 0x000fe20000011402 */
[-C--:B------:R-:W-:Y:S02]  /*28360*/  IMAD R15, R15, R2.reuse, RZ ;  /* 0x000000020f0f7224 */ /* 0x080fe400078e02ff */
[----:B------:R-:W-:-:S04]  /*28370*/  IMAD.WIDE.U32 R12, R16, R2, R12 ;  /* 0x00000002100c7225 */ /* 0x000fc800078e000c */
[-C--:B------:R-:W-:Y:S02]  /*28380*/  IMAD R16, R16, R11.reuse, R17 ;  /* 0x0000000b10107224 */ /* 0x080fe400078e0211 */
[----:B------:R-:W-:Y:S01]  /*28390*/  IMAD.WIDE.U32 R2, R14, R2, R18 ;  /* 0x000000020e027225 */ /* 0x000fe200078e0012 */
[----:B------:R-:W-:Y:S02]  /*283a0*/  LEA R18, P1, R12, R26, 0x1 ;  /* 0x0000001a0c127211 */ /* 0x000fe400078208ff */
[----:B------:R-:W-:Y:S01]  /*283b0*/  IADD3 R13, R13, R16, RZ ;  /* 0x000000100d0d7210 */ /* 0x000fe20007ffe0ff */
[----:B------:R-:W-:Y:S01]  /*283c0*/  IMAD R11, R14, R11, R15 ;  /* 0x0000000b0e0b7224 */ /* 0x000fe200078e020f */
[----:B------:R-:W-:Y:S02]  /*283d0*/  LEA R19, P0, R2, R24, 0x1 ;  /* 0x0000001802137211 */ /* 0x000fe400078008ff */
[----:B------:R-:W-:Y:S01]  /*283e0*/  LEA.HI.X R17, R12, R27, R13, 0x1, P1 ;  /* 0x0000001b0c117211 */ /* 0x000fe200008f0c0d */
[----:B------:R-:W-:-:S05]  /*283f0*/  IMAD.IADD R3, R3, 0x1, R11 ;  /* 0x0000000103037824 */ /* 0x000fca00078e020b */
[----:B------:R-:W-:Y:S01]  /*28400*/  LEA.HI.X R16, R2, R25, R3, 0x1, P0 ;  /* 0x0000001902107211 */ /* 0x000fe200000f0c03 */
[----:B------:R-:W-:Y:S05]  /*28410*/  BRA.DIV ~URZ, `(.L_x_1550) ;  /* 0x00005f727f007947 */ /* 0x000fea000b800000 */
[----:B------:R1:W2:Y:S02]  /*28420*/  SHFL.IDX PT, R11, R17, RZ, 0x181f ;  /* 0x00181fff110b7589 */ /* 0x0002a400000e0000 */
.L_x_1600:
[----:B------:R-:W-:Y:S05]  /*28430*/  BRA.DIV ~URZ, `(.L_x_1551) ;  /* 0x00005fd27f007947 */ /* 0x000fea000b800000 */
[----:B------:R3:W4:Y:S01]  /*28440*/  SHFL.IDX PT, R12, R18, RZ, 0x181f ;  /* 0x00181fff120c7589 */ /* 0x00072200000e0000 */
[----:B--2---:R-:W-:-:S03]  /*28450*/  MOV R13, R11 ;  /* 0x0000000b000d7202 */ /* 0x004fc60000000f00 */
[----:B------:R3:W2:Y:S04]  /*28460*/  SHFL.IDX PT, R15, R16, RZ, 0x181f ;  /* 0x00181fff100f7589 */ /* 0x0006a800000e0000 */
[----:B------:R3:W1:Y:S02]  /*28470*/  SHFL.IDX PT, R14, R19, RZ, 0x181f ;  /* 0x00181fff130e7589 */ /* 0x00066400000e0000 */
.L_x_1601:
[----:B------:R-:W-:Y:S01]  /*28480*/  IMAD R20, R34, R30, RZ ;  /* 0x0000001e22147224 */ /* 0x000fe200078e02ff */
[----:B------:R-:W-:Y:S01]  /*28490*/  ISETP.GE.AND P0, PT, R55, R44, PT ;  /* 0x0000002c3700720c */ /* 0x000fe20003f06270 */
[----:B------:R-:W-:Y:S01]  /*284a0*/  CS2R R30, SRZ ;  /* 0x00000000001e7805 */ /* 0x000fe2000001ff00 */
[----:B------:R-:W-:Y:S01]  /*284b0*/  SHF.R.S32.HI R21, RZ, 0x1f, R55 ;  /* 0x0000001fff157819 */ /* 0x000fe20000011437 */
[----:B------:R-:W-:Y:S01]  /*284c0*/  CS2R R28, SRZ ;  /* 0x00000000001c7805 */ /* 0x000fe2000001ff00 */
[----:B------:R-:W-:-:S13]  /*284d0*/  ISETP.GE.OR P0, PT, R33, R20, P0 ;  /* 0x000000142100720c */ /* 0x000fda0000706670 */
[C---:B------:R-:W-:Y:S01]  /*284e0*/  @!P0 IMAD.SHL.U32 R2, R55.reuse, 0x2, RZ ;  /* 0x0000000237028824 */ /* 0x040fe200078e00ff */
[----:B------:R-:W-:-:S04]  /*284f0*/  @!P0 SHF.L.U64.HI R3, R55, 0x1, R21 ;  /* 0x0000000137038819 */ /* 0x000fc80000010215 */
[----:B----4-:R-:W-:-:S05]  /*28500*/  @!P0 IADD3 R12, P1, R12, R2, RZ ;  /* 0x000000020c0c8210 */ /* 0x010fca0007f3e0ff */
[--C-:B------:R-:W-:Y:S01]  /*28510*/  @!P0 IMAD.X R13, R13, 0x1, R3.reuse, P1 ;  /* 0x000000010d0d8824 */ /* 0x100fe200008e0603 */
[----:B-1----:R-:W-:Y:S01]  /*28520*/  @!P0 IADD3 R2, P1, R14, R2, RZ ;  /* 0x000000020e028210 */ /* 0x002fe20007f3e0ff */
[----:B------:R-:W-:Y:S01]  /*28530*/  CS2R R26, SRZ ;  /* 0x00000000001a7805 */ /* 0x000fe2000001ff00 */
[----:B------:R-:W-:Y:S02]  /*28540*/  CS2R R24, SRZ ;  /* 0x0000000000187805 */ /* 0x000fe4000001ff00 */
[----:B------:R-:W4:Y:S01]  /*28550*/  @!P0 LD.E.128 R28, [R12.64] ;  /* 0x000000040c1c8980 */ /* 0x000f22000c101d00 */
[----:B--2---:R-:W-:-:S05]  /*28560*/  @!P0 IMAD.X R3, R15, 0x1, R3, P1 ;  /* 0x000000010f038824 */ /* 0x004fca00008e0603 */
[----:B------:R1:W2:Y:S01]  /*28570*/  @!P0 LD.E.128 R24, [R2.64] ;  /* 0x0000000402188980 */ /* 0x0002a2000c101d00 */
[----:B------:R-:W-:Y:S01]  /*28580*/  CS2R R50, SRZ ;  /* 0x0000000000327805 */ /* 0x000fe2000001ff00 */
[----:B----4-:R-:W-:Y:S01]  /*28590*/  IMAD.MOV.U32 R12, RZ, RZ, R30 ;  /* 0x000000ffff0c7224 */ /* 0x010fe200078e001e */
[----:B-1----:R-:W-:Y:S01]  /*285a0*/  MOV R3, R28 ;  /* 0x0000001c00037202 */ /* 0x002fe20000000f00 */
[----:B------:R-:W-:Y:S02]  /*285b0*/  IMAD.MOV.U32 R11, RZ, RZ, R31 ;  /* 0x000000ffff0b7224 */ /* 0x000fe400078e001f */
[----:B------:R-:W-:Y:S01]  /*285c0*/  IMAD.MOV.U32 R2, RZ, RZ, R29 ;  /* 0x000000ffff027224 */ /* 0x000fe200078e001d */
[----:B------:R-:W-:Y:S02]  /*285d0*/  PRMT R34, R3, 0x7610, R34 ;  /* 0x0000761003227816 */ /* 0x000fe40000000022 */
[----:B------:R-:W-:Y:S01]  /*285e0*/  PRMT R54, R11, 0x7610, R54 ;  /* 0x000076100b367816 */ /* 0x000fe20000000036 */
[----:B--2---:R-:W-:Y:S01]  /*285f0*/  IMAD.MOV.U32 R11, RZ, RZ, R27 ;  /* 0x000000ffff0b7224 */ /* 0x004fe200078e001b */
[----:B------:R-:W-:Y:S01]  /*28600*/  PRMT R32, R2, 0x5410, R12 ;  /* 0x0000541002207816 */ /* 0x000fe2000000000c */
[----:B------:R-:W-:Y:S01]  /*28610*/  IMAD.MOV.U32 R12, RZ, RZ, R26 ;  /* 0x000000ffff0c7224 */ /* 0x000fe200078e001a */
[----:B------:R-:W-:Y:S01]  /*28620*/  MOV R3, R24 ;  /* 0x0000001800037202 */ /* 0x000fe20000000f00 */
[----:B------:R-:W-:-:S03]  /*28630*/  IMAD.MOV.U32 R2, RZ, RZ, R25 ;  /* 0x000000ffff027224 */ /* 0x000fc600078e0019 */
[----:B------:R-:W-:Y:S02]  /*28640*/  PRMT R47, R11, 0x5410, R12 ;  /* 0x000054100b2f7816 */ /* 0x000fe4000000000c */
[----:B------:R-:W-:Y:S01]  /*28650*/  PRMT R46, R2, 0x5410, R3 ;  /* 0x00005410022e7816 */ /* 0x000fe20000000003 */
[----:B------:R-:W-:Y:S05]  /*28660*/  BRA.DIV ~URZ, `(.L_x_1552) ;  /* 0x00005f227f007947 */ /* 0x000fea000b800000 */
[----:B------:R1:W2:Y:S04]  /*28670*/  SHFL.IDX PT, R13, R17, 0x1, 0x181f ;  /* 0x00381f00110d7f89 */ /* 0x0002a800000e0000 */
[----:B------:R1:W4:Y:S04]  /*28680*/  SHFL.IDX PT, R12, R18, 0x1, 0x181f ;  /* 0x00381f00120c7f89 */ /* 0x00032800000e0000 */
[----:B------:R1:W3:Y:S04]  /*28690*/  SHFL.IDX PT, R11, R16, 0x1, 0x181f ;  /* 0x00381f00100b7f89 */ /* 0x0002e800000e0000 */
[----:B------:R1:W1:Y:S02]  /*286a0*/  SHFL.IDX PT, R2, R19, 0x1, 0x181f ;  /* 0x00381f0013027f89 */ /* 0x00026400000e0000 */
.L_x_1602:
[----:B------:R-:W-:Y:S01]  /*286b0*/  IADD3 R3, R33, 0x10, RZ ;  /* 0x0000001021037810 */ /* 0x000fe20007ffe0ff */
[----:B------:R-:W-:Y:S01]  /*286c0*/  BSSY B0, `(.L_x_1553) ;  /* 0x0000013000007945 */ /* 0x000fe20003800000 */
[----:B------:R-:W-:Y:S01]  /*286d0*/  CS2R R48, SRZ ;  /* 0x0000000000307805 */ /* 0x000fe2000001ff00 */
[----:B------:R-:W-:Y:S01]  /*286e0*/  CS2R R42, SRZ ;  /* 0x00000000002a7805 */ /* 0x000fe2000001ff00 */
[----:B------:R-:W-:Y:S01]  /*286f0*/  ISETP.GE.AND P0, PT, R3, R20, PT ;  /* 0x000000140300720c */ /* 0x000fe20003f06270 */
[----:B------:R-:W-:-:S12]  /*28700*/  CS2R R40, SRZ ;  /* 0x0000000000287805 */ /* 0x000fd8000001ff00 */
[----:B------:R-:W-:Y:S05]  /*28710*/  @P0 BRA `(.L_x_1554) ;  /* 0x000000d000000947 */ /* 0x000fea0003800000 */
[----:B------:R-:W-:Y:S01]  /*28720*/  ISETP.GE.AND P0, PT, R55, R44, PT ;  /* 0x0000002c3700720c */ /* 0x000fe20003f06270 */
[----:B------:R-:W-:Y:S01]  /*28730*/  CS2R R48, SRZ ;  /* 0x0000000000307805 */ /* 0x000fe2000001ff00 */
[----:B------:R-:W-:Y:S01]  /*28740*/  CS2R R42, SRZ ;  /* 0x00000000002a7805 */ /* 0x000fe2000001ff00 */
[----:B------:R-:W-:-:S10]  /*28750*/  CS2R R40, SRZ ;  /* 0x0000000000287805 */ /* 0x000fd4000001ff00 */
[----:B------:R-:W-:Y:S05]  /*28760*/  @P0 BRA `(.L_x_1554) ;  /* 0x0000008000000947 */ /* 0x000fea0003800000 */
[C---:B------:R-:W-:Y:S01]  /*28770*/  IMAD.SHL.U32 R14, R55.reuse, 0x2, RZ ;  /* 0x00000002370e7824 */ /* 0x040fe200078e00ff */
[----:B------:R-:W-:-:S04]  /*28780*/  SHF.L.U64.HI R3, R55, 0x1, R21 ;  /* 0x0000000137037819 */ /* 0x000fc80000010215 */
[-C--:B----4-:R-:W-:Y:S02]  /*28790*/  IADD3 R12, P1, R12, R14.reuse, RZ ;  /* 0x0000000e0c0c7210 */ /* 0x090fe40007f3e0ff */
[----:B-1----:R-:W-:-:S03]  /*287a0*/  IADD3 R2, P0, R2, R14, RZ ;  /* 0x0000000e02027210 */ /* 0x002fc60007f1e0ff */
[--C-:B--2---:R-:W-:Y:S02]  /*287b0*/  IMAD.X R13, R13, 0x1, R3.reuse, P1 ;  /* 0x000000010d0d7824 */ /* 0x104fe400008e0603 */
[----:B---3--:R-:W-:-:S03]  /*287c0*/  IMAD.X R3, R11, 0x1, R3, P0 ;  /* 0x000000010b037824 */ /* 0x008fc600000e0603 */
[----:B------:R1:W5:Y:S04]  /*287d0*/  LD.E.128 R48, [R12.64] ;  /* 0x000000040c307980 */ /* 0x000368000c101d00 */
[----:B------:R1:W5:Y:S02]  /*287e0*/  LD.E.128 R40, [R2.64] ;  /* 0x0000000402287980 */ /* 0x000364000c101d00 */
.L_x_1554:
[----:B------:R-:W-:Y:S05]  /*287f0*/  BSYNC B0 ;  /* 0x0000000000007941 */ /* 0x000fea0003800000 */
.L_x_1553:
[----:B-1--45:R-:W-:Y:S01]  /*28800*/  IMAD.MOV.U32 R12, RZ, RZ, R50 ;  /* 0x000000ffff0c7224 */ /* 0x032fe200078e0032 */
[----:B------:R-:W-:Y:S01]  /*28810*/  MOV R3, R48 ;  /* 0x0000003000037202 */ /* 0x000fe20000000f00 */
[----:B---3--:R-:W-:Y:S02]  /*28820*/  IMAD.MOV.U32 R11, RZ, RZ, R51 ;  /* 0x000000ffff0b7224 */ /* 0x008fe400078e0033 */
[----:B------:R-:W-:-:S03]  /*28830*/  IMAD.MOV.U32 R2, RZ, RZ, R49 ;  /* 0x000000ffff027224 */ /* 0x000fc600078e0031 */
        /* <DEDUP_REMOVED lines=9> */
[----:B------:R1:W3:Y:S02]  /*288d0*/  SHFL.IDX PT, R11, R17, 0x2, 0x181f ;  /* 0x00581f00110b7f89 */ /* 0x0002e400000e0000 */
.L_x_1603:
[----:B------:R-:W-:Y:S05]  /*288e0*/  BRA.DIV ~URZ, `(.L_x_1556) ;  /* 0x00005f627f007947 */ /* 0x000fea000b800000 */
[----:B------:R4:W1:Y:S01]  /*288f0*/  SHFL.IDX PT, R12, R18, 0x2, 0x181f ;  /* 0x00581f00120c7f89 */ /* 0x00086200000e0000 */
[----:B--23--:R-:W-:-:S03]  /*28900*/  MOV R13, R11 ;  /* 0x0000000b000d7202 */ /* 0x00cfc60000000f00 */
[----:B------:R4:W2:Y:S04]  /*28910*/  SHFL.IDX PT, R15, R16, 0x2, 0x181f ;  /* 0x00581f00100f7f89 */ /* 0x0008a800000e0000 */
[----:B------:R4:W3:Y:S02]  /*28920*/  SHFL.IDX PT, R14, R19, 0x2, 0x181f ;  /* 0x00581f00130e7f89 */ /* 0x0008e400000e0000 */
.L_x_1604:
[----:B------:R-:W-:Y:S01]  /*28930*/  ISETP.GE.AND P0, PT, R55, R44, PT ;  /* 0x0000002c3700720c */ /* 0x000fe20003f06270 */
[----:B------:R-:W-:Y:S01]  /*28940*/  CS2R R62, SRZ ;  /* 0x00000000003e7805 */ /* 0x000fe2000001ff00 */
[----:B------:R-:W-:Y:S01]  /*28950*/  IADD3 R2, R33, 0x20, RZ ;  /* 0x0000002021027810 */ /* 0x000fe20007ffe0ff */
[----:B------:R-:W-:-:S03]  /*28960*/  CS2R R60, SRZ ;  /* 0x00000000003c7805 */ /* 0x000fc6000001ff00 */
[----:B------:R-:W-:-:S13]  /*28970*/  ISETP.GE.OR P0, PT, R2, R20, P0 ;  /* 0x000000140200720c */ /* 0x000fda0000706670 */
[C---:B------:R-:W-:Y:S01]  /*28980*/  @!P0 IMAD.SHL.U32 R2, R55.reuse, 0x2, RZ ;  /* 0x0000000237028824 */ /* 0x040fe200078e00ff */
[----:B------:R-:W-:-:S04]  /*28990*/  @!P0 SHF.L.U64.HI R3, R55, 0x1, R21 ;  /* 0x0000000137038819 */ /* 0x000fc80000010215 */
[----:B-1----:R-:W-:-:S05]  /*289a0*/  @!P0 IADD3 R12, P1, R12, R2, RZ ;  /* 0x000000020c0c8210 */ /* 0x002fca0007f3e0ff */
[--C-:B------:R-:W-:Y:S01]  /*289b0*/  @!P0 IMAD.X R13, R13, 0x1, R3.reuse, P1 ;  /* 0x000000010d0d8824 */ /* 0x100fe200008e0603 */
[----:B---3--:R-:W-:Y:S01]  /*289c0*/  @!P0 IADD3 R2, P1, R14, R2, RZ ;  /* 0x000000020e028210 */ /* 0x008fe20007f3e0ff */
[----:B------:R-:W-:Y:S01]  /*289d0*/  CS2R R58, SRZ ;  /* 0x00000000003a7805 */ /* 0x000fe2000001ff00 */
[----:B------:R-:W-:Y:S02]  /*289e0*/  CS2R R56, SRZ ;  /* 0x0000000000387805 */ /* 0x000fe4000001ff00 */
[----:B------:R-:W3:Y:S01]  /*289f0*/  @!P0 LD.E.128 R60, [R12.64] ;  /* 0x000000040c3c8980 */ /* 0x000ee2000c101d00 */
[----:B--2---:R-:W-:-:S05]  /*28a00*/  @!P0 IMAD.X R3, R15, 0x1, R3, P1 ;  /* 0x000000010f038824 */ /* 0x004fca00008e0603 */
[----:B------:R1:W2:Y:S01]  /*28a10*/  @!P0 LD.E.128 R56, [R2.64] ;  /* 0x0000000402388980 */ /* 0x0002a2000c101d00 */
[----:B------:R-:W-:Y:S01]  /*28a20*/  CS2R R74, SRZ ;  /* 0x00000000004a7805 */ /* 0x000fe2000001ff00 */
[----:B---3--:R-:W-:Y:S01]  /*28a30*/  IMAD.MOV.U32 R12, RZ, RZ, R62 ;  /* 0x000000ffff0c7224 */ /* 0x008fe200078e003e */
[----:B-1----:R-:W-:Y:S01]  /*28a40*/  MOV R3, R60 ;  /* 0x0000003c00037202 */ /* 0x002fe20000000f00 */
[----:B------:R-:W-:Y:S02]  /*28a50*/  IMAD.MOV.U32 R11, RZ, RZ, R63 ;  /* 0x000000ffff0b7224 */ /* 0x000fe400078e003f */
[----:B------:R-:W-:-:S03]  /*28a60*/  IMAD.MOV.U32 R2, RZ, RZ, R61 ;  /* 0x000000ffff027224 */ /* 0x000fc600078e003d */
        /* <DEDUP_REMOVED lines=10> */
[----:B------:R1:W3:Y:S04]  /*28b10*/  SHFL.IDX PT, R12, R18, 0x3, 0x181f ;  /* 0x00781f00120c7f89 */ /* 0x0002e800000e0000 */
[----:B------:R1:W4:Y:S04]  /*28b20*/  SHFL.IDX PT, R11, R16, 0x3, 0x181f ;  /* 0x00781f00100b7f89 */ /* 0x00032800000e0000 */
[----:B------:R1:W1:Y:S02]  /*28b30*/  SHFL.IDX PT, R2, R19, 0x3, 0x181f ;  /* 0x00781f0013027f89 */ /* 0x00026400000e0000 */
.L_x_1605:
        /* <DEDUP_REMOVED lines=14> */
[-C--:B---3--:R-:W-:Y:S02]  /*28c20*/  IADD3 R12, P1, R12, R14.reuse, RZ ;  /* 0x0000000e0c0c7210 */ /* 0x088fe40007f3e0ff */
[----:B-1----:R-:W-:-:S03]  /*28c30*/  IADD3 R2, P0, R2, R14, RZ ;  /* 0x0000000e02027210 */ /* 0x002fc60007f1e0ff */
[--C-:B--2---:R-:W-:Y:S02]  /*28c40*/  IMAD.X R13, R13, 0x1, R3.reuse, P1 ;  /* 0x000000010d0d7824 */ /* 0x104fe400008e0603 */
[----:B----4-:R-:W-:-:S03]  /*28c50*/  IMAD.X R3, R11, 0x1, R3, P0 ;  /* 0x000000010b037824 */ /* 0x010fc600000e0603 */
[----:B------:R1:W5:Y:S04]  /*28c60*/  LD.E.128 R72, [R12.64] ;  /* 0x000000040c487980 */ /* 0x000368000c101d00 */
[----:B------:R1:W5:Y:S02]  /*28c70*/  LD.E.128 R64, [R2.64] ;  /* 0x0000000402407980 */ /* 0x000364000c101d00 */
.L_x_1559:
[----:B------:R-:W-:Y:S05]  /*28c80*/  BSYNC B0 ;  /* 0x0000000000007941 */ /* 0x000fea0003800000 */
.L_x_1558:
[----:B-1-3-5:R-:W-:Y:S01]  /*28c90*/  IMAD.MOV.U32 R12, RZ, RZ, R74 ;  /* 0x000000ffff0c7224 */ /* 0x02afe200078e004a */
[----:B------:R-:W-:Y:S01]  /*28ca0*/  MOV R3, R72 ;  /* 0x0000004800037202 */ /* 0x000fe20000000f00 */
[----:B----4-:R-:W-:Y:S02]  /*28cb0*/  IMAD.MOV.U32 R11, RZ, RZ, R75 ;  /* 0x000000ffff0b7224 */ /* 0x010fe400078e004b */
        /* <DEDUP_REMOVED lines=11> */
.L_x_1606:
[----:B------:R-:W-:Y:S05]  /*28d70*/  BRA.DIV ~URZ, `(.L_x_1561) ;  /* 0x00005f427f007947 */ /* 0x000fea000b800000 */
[----:B------:R4:W1:Y:S01]  /*28d80*/  SHFL.IDX PT, R12, R18, 0x4, 0x181f ;  /* 0x00981f00120c7f89 */ /* 0x00086200000e0000 */
[----:B--23--:R-:W-:-:S03]  /*28d90*/  MOV R13, R11 ;  /* 0x0000000b000d7202 */ /* 0x00cfc60000000f00 */
[----:B------:R4:W2:Y:S04]  /*28da0*/  SHFL.IDX PT, R15, R16, 0x4, 0x181f ;  /* 0x00981f00100f7f89 */ /* 0x0008a800000e0000 */
[----:B------:R4:W3:Y:S02]  /*28db0*/  SHFL.IDX PT, R14, R19, 0x4, 0x181f ;  /* 0x00981f00130e7f89 */ /* 0x0008e400000e0000 */
.L_x_1607:
        /* <DEDUP_REMOVED lines=33> */
.L_x_1608:
        /* <DEDUP_REMOVED lines=20> */
.L_x_1564:
[----:B------:R-:W-:Y:S05]  /*29110*/  BSYNC B0 ;  /* 0x0000000000007941 */ /* 0x000fea0003800000 */
.L_x_1563:
        /* <DEDUP_REMOVED lines=14> */
.L_x_1609:
[----:B------:R-:W-:Y:S05]  /*29200*/  BRA.DIV ~URZ, `(.L_x_1566) ;  /* 0x00005f227f007947 */ /* 0x000fea000b800000 */
[----:B------:R4:W1:Y:S01]  /*29210*/  SHFL.IDX PT, R12, R18, 0x6, 0x181f ;  /* 0x00d81f00120c7f89 */ /* 0x00086200000e0000 */
[----:B--23--:R-:W-:-:S03]  /*29220*/  MOV R13, R11 ;  /* 0x0000000b000d7202 */ /* 0x00cfc60000000f00 */
[----:B------:R4:W2:Y:S04]  /*29230*/  SHFL.IDX PT, R14, R16, 0x6, 0x181f ;  /* 0x00d81f00100e7f89 */ /* 0x0008a800000e0000 */
[----:B------:R4:W3:Y:S02]  /*29240*/  SHFL.IDX PT, R2, R19, 0x6, 0x181f ;  /* 0x00d81f0013027f89 */ /* 0x0008e400000e0000 */
.L_x_1610:
[----:B------:R-:W-:Y:S01]  /*29250*/  IADD3 R3, R33, 0x60, RZ ;  /* 0x0000006021037810 */ /* 0x000fe20007ffe0ff */
[----:B------:R-:W-:Y:S01]  /*29260*/  BSSY B0, `(.L_x_1567) ;  /* 0x0000013000007945 */ /* 0x000fe20003800000 */
[----:B------:R-:W-:Y:S01]  /*29270*/  CS2R R94, SRZ ;  /* 0x00000000005e7805 */ /* 0x000fe2000001ff00 */
[----:B------:R-:W-:Y:S01]  /*29280*/  CS2R R92, SRZ ;  /* 0x00000000005c7805 */ /* 0x000fe2000001ff00 */
[----:B------:R-:W-:Y:S01]  /*29290*/  ISETP.GE.AND P0, PT, R3, R20, PT ;  /* 0x000000140300720c */ /* 0x000fe20003f06270 */
[----:B------:R-:W-:Y:S01]  /*292a0*/  CS2R R98, SRZ ;  /* 0x0000000000627805 */ /* 0x000fe2000001ff00 */
[----:B------:R-:W-:-:S11]  /*292b0*/  CS2R R96, SRZ ;  /* 0x0000000000607805 */ /* 0x000fd6000001ff00 */
[----:B------:R-:W-:Y:S05]  /*292c0*/  @P0 BRA `(.L_x_1568) ;  /* 0x000000c000000947 */ /* 0x000fea0003800000 */
[----:B------:R-:W-:Y:S01]  /*292d0*/  ISETP.GE.AND P0, PT, R55, R44, PT ;  /* 0x0000002c3700720c */ /* 0x000fe20003f06270 */
[----:B------:R-:W-:-:S12]  /*292e0*/  CS2R R94, SRZ ;  /* 0x00000000005e7805 */ /* 0x000fd8000001ff00 */
[----:B------:R-:W-:Y:S05]  /*292f0*/  @P0 BRA `(.L_x_1568) ;  /* 0x0000009000000947 */ /* 0x000fea0003800000 */
[----:B------:R-:W-:Y:S01]  /*29300*/  IMAD.SHL.U32 R11, R55, 0x2, RZ ;  /* 0x00000002370b7824 */ /* 0x000fe200078e00ff */
[----:B------:R-:W-:-:S04]  /*29310*/  SHF.R.S32.HI R3, RZ, 0x1f, R55 ;  /* 0x0000001fff037819 */ /* 0x000fc80000011437 */
[----:B------:R-:W-:Y:S02]  /*29320*/  SHF.L.U64.HI R3, R55, 0x1, R3 ;  /* 0x0000000137037819 */ /* 0x000fe40000010203 */
[-C--:B-1----:R-:W-:Y:S02]  /*29330*/  IADD3 R12, P1, R12, R11.reuse, RZ ;  /* 0x0000000b0c0c7210 */ /* 0x082fe40007f3e0ff */
[----:B---3--:R-:W-:-:S03]  /*29340*/  IADD3 R2, P0, R2, R11, RZ ;  /* 0x0000000b02027210 */ /* 0x008fc60007f1e0ff */
[--C-:B------:R-:W-:Y:S02]  /*29350*/  IMAD.X R13, R13, 0x1, R3.reuse, P1 ;  /* 0x000000010d0d7824 */ /* 0x100fe400008e0603 */
[----:B--2---:R-:W-:-:S03]  /*29360*/  IMAD.X R3, R14, 0x1, R3, P0 ;  /* 0x000000010e037824 */ /* 0x004fc600000e0603 */
[----:B------:R1:W5:Y:S04]  /*29370*/  LD.E.128 R92, [R12.64] ;  /* 0x000000040c5c7980 */ /* 0x000368000c101d00 */
[----:B------:R1:W5:Y:S02]  /*29380*/  LD.E.128 R96, [R2.64] ;  /* 0x0000000402607980 */ /* 0x000364000c101d00 */
.L_x_1568:
[----:B------:R-:W-:Y:S05]  /*29390*/  BSYNC B0 ;  /* 0x0000000000007941 */ /* 0x000fea0003800000 */
.L_x_1567:
[----:B-1---5:R-:W-:Y:S01]  /*293a0*/  IMAD.MOV.U32 R12, RZ, RZ, R94 ;  /* 0x000000ffff0c7224 */ /* 0x022fe200078e005e */
[----:B------:R-:W-:Y:S01]  /*293b0*/  MOV R3, R92 ;  /* 0x0000005c00037202 */ /* 0x000fe20000000f00 */
[----:B------:R-:W-:Y:S01]  /*293c0*/  IMAD.MOV.U32 R11, RZ, RZ, R95 ;  /* 0x000000ffff0b7224 */ /* 0x000fe200078e005f */
[----:B------:R-:W-:Y:S01]  /*293d0*/  CS2R R102, SRZ ;  /* 0x0000000000667805 */ /* 0x000fe2000001ff00 */
        /* <DEDUP_REMOVED lines=10> */
[----:B------:R1:W3:Y:S04]  /*29480*/  SHFL.IDX PT, R13, R17, 0x7, 0x181f ;  /* 0x00f81f00110d7f89 */ /* 0x0002e800000e0000 */
[----:B------:R1:W4:Y:S04]  /*29490*/  SHFL.IDX PT, R12, R18, 0x7, 0x181f ;  /* 0x00f81f00120c7f89 */ /* 0x00032800000e0000 */
[----:B------:R1:W2:Y:S04]  /*294a0*/  SHFL.IDX PT, R15, R16, 0x7, 0x181f ;  /* 0x00f81f00100f7f89 */ /* 0x0002a800000e0000 */
[----:B------:R1:W1:Y:S02]  /*294b0*/  SHFL.IDX PT, R2, R19, 0x7, 0x181f ;  /* 0x00f81f0013027f89 */ /* 0x00026400000e0000 */
.L_x_1611:
[----:B------:R-:W-:Y:S01]  /*294c0*/  IADD3 R3, R33, 0x70, RZ ;  /* 0x0000007021037810 */ /* 0x000fe20007ffe0ff */
[----:B------:R-:W-:Y:S01]  /*294d0*/  BSSY B0, `(.L_x_1570) ;  /* 0x0000012000007945 */ /* 0x000fe20003800000 */
[----:B------:R-:W-:Y:S01]  /*294e0*/  CS2R R100, SRZ ;  /* 0x0000000000647805 */ /* 0x000fe2000001ff00 */
[----:B------:R-:W-:Y:S01]  /*294f0*/  CS2R R106, SRZ ;  /* 0x00000000006a7805 */ /* 0x000fe2000001ff00 */
[----:B------:R-:W-:Y:S01]  /*29500*/  ISETP.GE.AND P0, PT, R3, R20, PT ;  /* 0x000000140300720c */ /* 0x000fe20003f06270 */
[----:B------:R-:W-:-:S12]  /*29510*/  CS2R R104, SRZ ;  /* 0x0000000000687805 */ /* 0x000fd8000001ff00 */
[----:B------:R-:W-:Y:S05]  /*29520*/  @P0 BRA `(.L_x_1571) ;  /* 0x000000c000000947 */ /* 0x000fea0003800000 */
[C---:B------:R-:W-:Y:S01]  /*29530*/  ISETP.GE.AND P0, PT, R55.reuse, R44, PT ;  /* 0x0000002c3700720c */ /* 0x040fe20003f06270 */
[----:B------:R-:W-:Y:S01]  /*29540*/  IMAD.SHL.U32 R3, R55, 0x2, RZ ;  /* 0x0000000237037824 */ /* 0x000fe200078e00ff */
[----:B------:R-:W-:Y:S01]  /*29550*/  SHF.R.S32.HI R11, RZ, 0x1f, R55 ;  /* 0x0000001fff0b7819 */ /* 0x000fe20000011437 */
[----:B------:R-:W-:-:S03]  /*29560*/  CS2R R102, SRZ ;  /* 0x0000000000667805 */ /* 0x000fc6000001ff00 */
[-C--:B-12---:R-:W-:Y:S02]  /*29570*/  IADD3 R14, P1, R2, R3.reuse, RZ ;  /* 0x00000003020e7210 */ /* 0x086fe40007f3e0ff */
[----:B----4-:R-:W-:Y:S02]  /*29580*/  IADD3 R2, P2, R12, R3, RZ ;  /* 0x000000030c027210 */ /* 0x010fe40007f5e0ff */
[----:B------:R-:W-:-:S05]  /*29590*/  SHF.L.U64.HI R11, R55, 0x1, R11 ;  /* 0x00000001370b7819 */ /* 0x000fca000001020b */
[--C-:B---3--:R-:W-:Y:S02]  /*295a0*/  IMAD.X R3, R13, 0x1, R11.reuse, P2 ;  /* 0x000000010d037824 */ /* 0x108fe400010e060b */
[----:B------:R-:W-:Y:S01]  /*295b0*/  IMAD.X R15, R15, 0x1, R11, P1 ;  /* 0x000000010f0f7824 */ /* 0x000fe200008e060b */
[----:B------:R-:W-:Y:S05]  /*295c0*/  @P0 BRA `(.L_x_1571) ;  /* 0x0000002000000947 */ /* 0x000fea0003800000 */
[----:B------:R1:W5:Y:S04]  /*295d0*/  LD.E.128 R100, [R2.64] ;  /* 0x0000000402647980 */ /* 0x000368000c101d00 */
[----:B------:R1:W5:Y:S02]  /*295e0*/  LD.E.128 R104, [R14.64] ;  /* 0x000000040e687980 */ /* 0x000364000c101d00 */
.L_x_1571:
[----:B------:R-:W-:Y:S05]  /*295f0*/  BSYNC B0 ;  /* 0x0000000000007941 */ /* 0x000fea0003800000 */
.L_x_1570:
[----:B------:R-:W-:Y:S01]  /*29600*/  IADD3 R11, R45, -c[0x0][0x20], RZ ;  /* 0x800008002d0b7a10 */ /* 0x000fe20007ffe0ff */
[----:B------:R-:W-:-:S04]  /*29610*/  DEPBAR.LE SB0, 0x1 ;  /* 0x000080400000791a */ /* 0x000fc80000000000 */
[----:B-1--4-:R-:W4:Y:S01]  /*29620*/  LDL.64 R2, [R11+0x20] ;  /* 0x000020000b027983 */ /* 0x012f220000100a00 */
[----:B------:R-:W-:Y:S03]  /*29630*/  WARPSYNC 0xffffffff ;  /* 0xffffffff00007948 */ /* 0x000fe60003800000 */
[----:B------:R-:W-:Y:S06]  /*29640*/  BAR.SYNC.DEFER_BLOCKING 0x0 ;  /* 0x0000000000007b1d */ /* 0x000fec0000010000 */
[----:B---3--:R1:W3:Y:S04]  /*29650*/  LDL.64 R12, [R11+0x28] ;  /* 0x000028000b0c7983 */ /* 0x0082e80000100a00 */
[----:B--2-4-:R2:W4:Y:S01]  /*29660*/  LD.E R14, [R2.64] ;  /* 0x00000004020e7980 */ /* 0x014522000c101900 */
[----:B------:R-:W-:Y:S01]  /*29670*/  ISETP.GE.AND P1, PT, R55, R44, PT ;  /* 0x0000002c3700720c */ /* 0x000fe20003f26270 */
[----:B-1---5:R-:W-:-:S02]  /*29680*/  IMAD.MOV.U32 R11, RZ, RZ, R103 ;  /* 0x000000ffff0b7224 */ /* 0x022fc400078e0067 */
[----:B---3--:R4:W5:Y:S01]  /*29690*/  LD.E.64 R52, [R12.64] ;  /* 0x000000040c347980 */ /* 0x008962000c101b00 */
[----:B------:R-:W-:Y:S01]  /*296a0*/  BSSY B0, `(.L_x_1572) ;  /* 0x0000080000007945 */ /* 0x000fe20003800000 */
[----:B--2---:R-:W-:Y:S02]  /*296b0*/  IMAD.MOV.U32 R2, RZ, RZ, R102 ;  /* 0x000000ffff027224 */ /* 0x004fe400078e0066 */
[----:B------:R-:W-:-:S03]  /*296c0*/  IMAD.MOV.U32 R3, RZ, RZ, R100 ;  /* 0x000000ffff037224 */ /* 0x000fc600078e0064 */
[----:B------:R-:W-:Y:S01]  /*296d0*/  PRMT R135, R11, 0x5410, R2 ;  /* 0x000054100b877816 */ /* 0x000fe20000000002 */
[----:B------:R-:W-:Y:S02]  /*296e0*/  IMAD.MOV.U32 R2, RZ, RZ, R101 ;  /* 0x000000ffff027224 */ /* 0x000fe400078e0065 */
[----:B------:R-:W-:-:S03]  /*296f0*/  IMAD.MOV.U32 R11, RZ, RZ, R107 ;  /* 0x000000ffff0b7224 */ /* 0x000fc600078e006b */
[----:B------:R-:W-:Y:S01]  /*29700*/  PRMT R133, R2, 0x5410, R3 ;  /* 0x0000541002857816 */ /* 0x000fe20000000003 */
[----:B------:R-:W-:Y:S01]  /*29710*/  IMAD.MOV.U32 R3, RZ, RZ, R104 ;  /* 0x000000ffff037224 */ /* 0x000fe200078e0068 */
[----:B------:R-:W-:-:S04]  /*29720*/  MOV R2, R105 ;  /* 0x0000006900027202 */ /* 0x000fc80000000f00 */
[----:B------:R-:W-:Y:S01]  /*29730*/  PRMT R132, R2, 0x5410, R3 ;  /* 0x0000541002847816 */ /* 0x000fe20000000003 */
[----:B----4-:R-:W-:-:S05]  /*29740*/  IMAD R12, R14, -0x80, R20 ;  /* 0xffffff800e0c7824 */ /* 0x010fca00078e0214 */
[----:B------:R-:W-:Y:S02]  /*29750*/  IMNMX R69, R12, 0x80, PT ;  /* 0x000000800c457817 */ /* 0x000fe40003800200 */
[----:B------:R-:W-:Y:S02]  /*29760*/  MOV R12, R106 ;  /* 0x0000006a000c7202 */ /* 0x000fe40000000f00 */
[----:B------:R-:W-:Y:S02]  /*29770*/  ISETP.GE.OR P0, PT, R68, R69, P1 ;  /* 0x000000454400720c */ /* 0x000fe40000f06670 */
[----:B------:R-:W-:-:S11]  /*29780*/  PRMT R134, R11, 0x5410, R12 ;  /* 0x000054100b867816 */ /* 0x000fd6000000000c */
[----:B------:R-:W-:Y:S05]  /*29790*/  @P0 BRA `(.L_x_1573) ;  /* 0x0000070000000947 */ /* 0x000fea0003800000 */
[----:B------:R-:W-:Y:S01]  /*297a0*/  SHF.R.S32.HI R3, RZ, 0x1f, R36 ;  /* 0x0000001fff037819 */ /* 0x000fe20000011424 */
[----:B------:R-:W-:Y:S01]  /*297b0*/  IMAD.SHL.U32 R2, R68, 0x40, RZ ;  /* 0x0000004044027824 */ /* 0x000fe200078e00ff */
[----:B------:R-:W-:Y:S02]  /*297c0*/  LEA.HI R12, R44, R35, RZ, 0x1d ;  /* 0x000000232c0c7211 */ /* 0x000fe400078fe8ff */
[----:B------:R-:W-:Y:S02]  /*297d0*/  LEA.HI R3, R3, R36, RZ, 0x6 ;  /* 0x0000002403037211 */ /* 0x000fe400078f30ff */
[----:B------:R-:W-:Y:S02]  /*297e0*/  SHF.R.S32.HI R13, RZ, 0x1f, R12 ;  /* 0x0000001fff0d7819 */ /* 0x000fe4000001140c */
[----:B------:R-:W-:Y:S01]  /*297f0*/  LOP3.LUT R2, R2, 0x1c0, RZ, 0xc0, !PT ;  /* 0x000001c002027812 */ /* 0x000fe200078ec0ff */
[----:B------:R-:W-:Y:S01]  /*29800*/  IMAD.SHL.U32 R11, R3, 0x8, RZ ;  /* 0x00000008030b7824 */ /* 0x000fe200078e00ff */
[----:B------:R-:W-:Y:S01]  /*29810*/  LEA.HI R13, R13, R12, RZ, 0x3 ;  /* 0x0000000c0d0d7211 */ /* 0x000fe200078f18ff */
[----:B------:R-:W-:Y:S01]  /*29820*/  IMAD.SHL.U32 R12, R12, 0x8, RZ ;  /* 0x000000080c0c7824 */ /* 0x000fe200078e00ff */
[----:B------:R-:W-:-:S02]  /*29830*/  LOP3.LUT R14, R2, 0x38, R55, 0xf8, !PT ;  /* 0x00000038020e7812 */ /* 0x000fc400078ef837 */
[----:B------:R-:W-:Y:S02]  /*29840*/  SHF.R.U32.HI R3, RZ, 0x3, R2 ;  /* 0x00000003ff037819 */ /* 0x000fe40000011602 */
[----:B------:R-:W-:Y:S02]  /*29850*/  LOP3.LUT R11, R11, 0xfffffe00, RZ, 0xc0, !PT ;  /* 0xfffffe000b0b7812 */ /* 0x000fe400078ec0ff */
[----:B------:R-:W-:Y:S01]  /*29860*/  LOP3.LUT R2, R2, 0x38, R12, 0xf8, !PT ;  /* 0x0000003802027812 */ /* 0x000fe200078ef80c */
[----:B------:R-:W-:Y:S01]  /*29870*/  IMAD.SHL.U32 R12, R13, 0x400, RZ ;  /* 0x000004000d0c7824 */ /* 0x000fe200078e00ff */
[----:B------:R-:W-:Y:S02]  /*29880*/  LOP3.LUT R13, R11, R14, R3, 0xf6, !PT ;  /* 0x0000000e0b0d7212 */ /* 0x000fe400078ef603 */
[----:B------:R-:W-:Y:S02]  /*29890*/  LOP3.LUT R3, R2, R3, RZ, 0x3c, !PT ;  /* 0x0000000302037212 */ /* 0x000fe400078e3cff */
[----:B------:R-:W-:Y:S01]  /*298a0*/  LOP3.LUT R2, R12, 0xffffe000, RZ, 0xc0, !PT ;  /* 0xffffe0000c027812 */ /* 0x000fe200078ec0ff */
[----:B-----5:R-:W-:-:S03]  /*298b0*/  IMAD.WIDE.U32 R38, R13, 0x2, R52 ;  /* 0x000000020d267825 */ /* 0x020fc600078e0034 */
[----:B------:R-:W-:Y:S02]  /*298c0*/  IADD3 R2, R3, R2, R11 ;  /* 0x0000000203027210 */ /* 0x000fe40007ffe00b */
[----:B------:R-:W2:Y:S03]  /*298d0*/  LD.E.128 R16, [R38.64] ;  /* 0x0000000426107980 */ /* 0x000ea6000c101d00 */
[----:B------:R-:W-:-:S05]  /*298e0*/  IMAD.WIDE.U32 R36, R2, 0x2, R52 ;  /* 0x0000000202247825 */ /* 0x000fca00078e0034 */
[----:B------:R-:W3:Y:S01]  /*298f0*/  LD.E.128 R12, [R36.64] ;  /* 0x00000004240c7980 */ /* 0x000ee2000c101d00 */
[----:B------:R-:W-:Y:S02]  /*29900*/  SHF.R.U64 R21, R24, 0x10, R25 ;  /* 0x0000001018157819 */ /* 0x000fe40000001219 */
[--C-:B------:R-:W-:Y:S02]  /*29910*/  SHF.R.U64 R2, R28, 0x10, R29.reuse ;  /* 0x000000101c027819 */ /* 0x100fe4000000121d */
[----:B------:R-:W-:Y:S02]  /*29920*/  SHF.R.U32.HI R3, RZ, 0x10, R29 ;  /* 0x00000010ff037819 */ /* 0x000fe4000001161d */
[----:B------:R-:W-:Y:S02]  /*29930*/  SHF.R.U32.HI R23, RZ, 0x10, R25 ;  /* 0x00000010ff177819 */ /* 0x000fe40000011619 */
[----:B------:R-:W-:Y:S02]  /*29940*/  PRMT R29, R46, 0x5432, R21 ;  /* 0x000054322e1d7816 */ /* 0x000fe40000000015 */
[----:B------:R-:W-:-:S02]  /*29950*/  SHF.R.U64 R22, R26, 0x10, R27 ;  /* 0x000000101a167819 */ /* 0x000fc4000000121b */
[--C-:B------:R-:W-:Y:S02]  /*29960*/  SHF.R.U64 R11, R30, 0x10, R31.reuse ;  /* 0x000000101e0b7819 */ /* 0x100fe4000000121f */
[----:B------:R-:W-:Y:S02]  /*29970*/  SHF.R.U32.HI R20, RZ, 0x10, R31 ;  /* 0x00000010ff147819 */ /* 0x000fe4000001161f */
[----:B------:R-:W-:Y:S02]  /*29980*/  SHF.R.U32.HI R27, RZ, 0x10, R27 ;  /* 0x00000010ff1b7819 */ /* 0x000fe4000001161b */
[----:B------:R-:W-:Y:S02]  /*29990*/  PRMT R34, R34, 0x5410, R2 ;  /* 0x0000541022227816 */ /* 0x000fe40000000002 */
[----:B------:R-:W-:Y:S01]  /*299a0*/  PRMT R23, R46, 0x5410, R23 ;  /* 0x000054102e177816 */ /* 0x000fe20000000017 */
[----:B------:R-:W-:Y:S01]  /*299b0*/  IMAD.U32 R46, R29, 0x10000, RZ ;  /* 0x000100001d2e7824 */ /* 0x000fe200078e00ff */
[----:B------:R-:W-:Y:S01]  /*299c0*/  PRMT R28, R47, 0x5432, R22 ;  /* 0x000054322f1c7816 */ /* 0x000fe20000000016 */
[----:B------:R-:W-:Y:S01]  /*299d0*/  IMAD.U32 R45, R34, 0x10000, RZ ;  /* 0x00010000222d7824 */ /* 0x000fe200078e00ff */
[----:B------:R-:W-:-:S02]  /*299e0*/  PRMT R33, R32, 0x5410, R3 ;  /* 0x0000541020217816 */ /* 0x000fc40000000003 */
[----:B------:R-:W-:Y:S02]  /*299f0*/  PRMT R32, R32, 0x5432, R11 ;  /* 0x0000543220207816 */ /* 0x000fe4000000000b */
[----:B------:R-:W-:Y:S02]  /*29a00*/  PRMT R27, R47, 0x5410, R27 ;  /* 0x000054102f1b7816 */ /* 0x000fe4000000001b */
[----:B------:R-:W-:Y:S02]  /*29a10*/  LOP3.LUT R47, R29, 0xffff0000, RZ, 0xc0, !PT ;  /* 0xffff00001d2f7812 */ /* 0x000fe400078ec0ff */
[----:B------:R-:W-:Y:S02]  /*29a20*/  PRMT R30, R54, 0x5410, R20 ;  /* 0x00005410361e7816 */ /* 0x000fe40000000014 */
[----:B------:R-:W-:Y:S01]  /*29a30*/  LOP3.LUT R29, R34, 0xffff0000, RZ, 0xc0, !PT ;  /* 0xffff0000221d7812 */ /* 0x000fe200078ec0ff */
[C---:B------:R-:W-:Y:S01]  /*29a40*/  IMAD.U32 R34, R23.reuse, 0x10000, RZ ;  /* 0x0001000017227824 */ /* 0x040fe200078e00ff */
[----:B------:R-:W-:Y:S01]  /*29a50*/  LOP3.LUT R23, R23, 0xffff0000, RZ, 0xc0, !PT ;  /* 0xffff000017177812 */ /* 0x000fe200078ec0ff */
[C---:B--2---:R-:W-:Y:S01]  /*29a60*/  IMAD.U32 R21, R18.reuse, 0x10000, RZ ;  /* 0x0001000012157824 */ /* 0x044fe200078e00ff */
[----:B------:R-:W-:Y:S01]  /*29a70*/  LOP3.LUT R31, R18, 0xffff0000, RZ, 0xc0, !PT ;  /* 0xffff0000121f7812 */ /* 0x000fe200078ec0ff */
[C---:B------:R-:W-:Y:S01]  /*29a80*/  IMAD.U32 R24, R17.reuse, 0x10000, RZ ;  /* 0x0001000011187824 */ /* 0x040fe200078e00ff */
[----:B------:R-:W-:Y:S01]  /*29a90*/  LOP3.LUT R22, R17, 0xffff0000, RZ, 0xc0, !PT ;  /* 0xffff000011167812 */ /* 0x000fe200078ec0ff */
[C---:B------:R-:W-:Y:S01]  /*29aa0*/  IMAD.U32 R26, R16.reuse, 0x10000, RZ ;  /* 0x00010000101a7824 */ /* 0x040fe200078e00ff */
[----:B------:R-:W-:Y:S01]  /*29ab0*/  LOP3.LUT R25, R16, 0xffff0000, RZ, 0xc0, !PT ;  /* 0xffff000010197812 */ /* 0x000fe200078ec0ff */
[C---:B------:R-:W-:Y:S01]  /*29ac0*/  IMAD.U32 R20, R19.reuse, 0x10000, RZ ;  /* 0x0001000013147824 */ /* 0x040fe200078e00ff */
[----:B------:R-:W-:Y:S01]  /*29ad0*/  LOP3.LUT R19, R19, 0xffff0000, RZ, 0xc0, !PT ;  /* 0xffff000013137812 */ /* 0x000fe200078ec0ff */
[C---:B---3--:R-:W-:Y:S01]  /*29ae0*/  IMAD.U32 R18, R12.reuse, 0x10000, RZ ;  /* 0x000100000c127824 */ /* 0x048fe200078e00ff */
[----:B------:R-:W-:Y:S01]  /*29af0*/  LOP3.LUT R17, R12, 0xffff0000, RZ, 0xc0, !PT ;  /* 0xffff00000c117812 */ /* 0x000fe200078ec0ff */
[C---:B------:R-:W-:Y:S01]  /*29b00*/  IMAD.U32 R12, R14.reuse, 0x10000, RZ ;  /* 0x000100000e0c7824 */ /* 0x040fe200078e00ff */
[----:B------:R-:W-:Y:S01]  /*29b10*/  LOP3.LUT R11, R14, 0xffff0000, RZ, 0xc0, !PT ;  /* 0xffff00000e0b7812 */ /* 0x000fe200078ec0ff */
[----:B------:R-:W-:Y:S01]  /*29b20*/  FMUL.FTZ R14, R18, R46 ;  /* 0x0000002e120e7220 */ /* 0x000fe20000410000 */
[C---:B------:R-:W-:Y:S01]  /*29b30*/  LOP3.LUT R2, R15.reuse, 0xffff0000, RZ, 0xc0, !PT ;  /* 0xffff00000f027812 */ /* 0x040fe200078ec0ff */
[----:B------:R-:W-:-:S02]  /*29b40*/  IMAD.U32 R3, R15, 0x10000, RZ ;  /* 0x000100000f037824 */ /* 0x000fc400078e00ff */
[-C--:B------:R-:W-:Y:S02]  /*29b50*/  FFMA.FTZ R54, R26, R45.reuse, -R14 ;  /* 0x0000002d1a367223 */ /* 0x080fe4000001080e */
[----:B------:R-:W-:Y:S02]  /*29b60*/  FMUL.FTZ R15, R18, R45 ;  /* 0x0000002d120f7220 */ /* 0x000fe40000410000 */
[----:B------:R-:W-:Y:S02]  /*29b70*/  FMUL.FTZ R14, R17, R47 ;  /* 0x0000002f110e7220 */ /* 0x000fe40000410000 */
[C---:B------:R-:W-:Y:S01]  /*29b80*/  IMAD.U32 R16, R13.reuse, 0x10000, RZ ;  /* 0x000100000d107824 */ /* 0x040fe200078e00ff */
[----:B------:R-:W-:Y:S01]  /*29b90*/  LOP3.LUT R13, R13, 0xffff0000, RZ, 0xc0, !PT ;  /* 0xffff00000d0d7812 */ /* 0x000fe200078ec0ff */
[----:B------:R-:W-:Y:S02]  /*29ba0*/  IMAD.U32 R18, R33, 0x10000, RZ ;  /* 0x0001000021127824 */ /* 0x000fe400078e00ff */
[----:B------:R-:W-:-:S02]  /*29bb0*/  FMUL.FTZ R17, R17, R29 ;  /* 0x0000001d11117220 */ /* 0x000fc40000410000 */
[----:B------:R-:W-:Y:S02]  /*29bc0*/  FFMA.FTZ R45, R25, R29, -R14 ;  /* 0x0000001d192d7223 */ /* 0x000fe4000001080e */
[----:B------:R-:W-:Y:S02]  /*29bd0*/  FFMA.FTZ R46, R26, R46, R15 ;  /* 0x0000002e1a2e7223 */ /* 0x000fe4000001000f */
[C---:B------:R-:W-:Y:S02]  /*29be0*/  FMUL.FTZ R14, R16.reuse, R18 ;  /* 0x00000012100e7220 */ /* 0x040fe40000410000 */
[-C--:B------:R-:W-:Y:S01]  /*29bf0*/  FMUL.FTZ R15, R16, R34.reuse ;  /* 0x00000022100f7220 */ /* 0x080fe20000410000 */
[----:B------:R-:W-:Y:S01]  /*29c00*/  LOP3.LUT R16, R33, 0xffff0000, RZ, 0xc0, !PT ;  /* 0xffff000021107812 */ /* 0x000fe200078ec0ff */
[----:B------:R-:W-:Y:S02]  /*29c10*/  FFMA.FTZ R29, R25, R47, R17 ;  /* 0x0000002f191d7223 */ /* 0x000fe40000010011 */
[----:B------:R-:W-:-:S02]  /*29c20*/  FFMA.FTZ R25, R24, R34, R14 ;  /* 0x0000002218197223 */ /* 0x000fc4000001000e */
[----:B------:R-:W-:Y:S02]  /*29c30*/  FFMA.FTZ R26, R24, R18, -R15 ;  /* 0x00000012181a7223 */ /* 0x000fe4000001080f */
[----:B------:R-:W-:Y:S02]  /*29c40*/  FMUL.FTZ R14, R13, R23 ;  /* 0x000000170d0e7220 */ /* 0x000fe40000410000 */
[----:B------:R-:W-:Y:S02]  /*29c50*/  IMAD.U32 R18, R32, 0x10000, RZ ;  /* 0x0001000020127824 */ /* 0x000fe400078e00ff */
[----:B------:R-:W-:Y:S02]  /*29c60*/  IMAD.U32 R17, R28, 0x10000, RZ ;  /* 0x000100001c117824 */ /* 0x000fe400078e00ff */
[----:B------:R-:W-:Y:S02]  /*29c70*/  IMAD.U32 R33, R27, 0x10000, RZ ;  /* 0x000100001b217824 */ /* 0x000fe400078e00ff */
[----:B------:R-:W-:-:S02]  /*29c80*/  FMUL.FTZ R15, R13, R16 ;  /* 0x000000100d0f7220 */ /* 0x000fc40000410000 */
[----:B------:R-:W-:Y:S02]  /*29c90*/  FFMA.FTZ R24, R22, R16, -R14 ;  /* 0x0000001016187223 */ /* 0x000fe4000001080e */
[C---:B------:R-:W-:Y:S02]  /*29ca0*/  FMUL.FTZ R14, R12.reuse, R17 ;  /* 0x000000110c0e7220 */ /* 0x040fe40000410000 */
[----:B------:R-:W-:Y:S02]  /*29cb0*/  FMUL.FTZ R13, R12, R18 ;  /* 0x000000120c0d7220 */ /* 0x000fe40000410000 */
[----:B------:R-:W-:Y:S02]  /*29cc0*/  IMAD.U32 R16, R30, 0x10000, RZ ;  /* 0x000100001e107824 */ /* 0x000fe400078e00ff */
[----:B------:R-:W-:Y:S02]  /*29cd0*/  FMUL.FTZ R12, R3, R33 ;  /* 0x00000021030c7220 */ /* 0x000fe40000410000 */
[----:B------:R-:W-:-:S02]  /*29ce0*/  FFMA.FTZ R23, R22, R23, R15 ;  /* 0x0000001716177223 */ /* 0x000fc4000001000f */
[C---:B------:R-:W-:Y:S01]  /*29cf0*/  FFMA.FTZ R18, R21.reuse, R18, -R14 ;  /* 0x0000001215127223 */ /* 0x040fe2000001080e */
[----:B------:R-:W-:Y:S01]  /*29d00*/  LOP3.LUT R14, R32, 0xffff0000, RZ, 0xc0, !PT ;  /* 0xffff0000200e7812 */ /* 0x000fe200078ec0ff */
[----:B------:R-:W-:Y:S01]  /*29d10*/  FFMA.FTZ R22, R21, R17, R13 ;  /* 0x0000001115167223 */ /* 0x000fe2000001000d */
[----:B------:R-:W-:Y:S01]  /*29d20*/  LOP3.LUT R17, R28, 0xffff0000, RZ, 0xc0, !PT ;  /* 0xffff00001c117812 */ /* 0x000fe200078ec0ff */
[-C--:B------:R-:W-:Y:S01]  /*29d30*/  FMUL.FTZ R3, R3, R16.reuse ;  /* 0x0000001003037220 */ /* 0x080fe20000410000 */
[----:B------:R-:W-:Y:S01]  /*29d40*/  LOP3.LUT R13, R30, 0xffff0000, RZ, 0xc0, !PT ;  /* 0xffff00001e0d7812 */ /* 0x000fe200078ec0ff */
[C---:B------:R-:W-:Y:S01]  /*29d50*/  FFMA.FTZ R21, R20.reuse, R16, -R12 ;  /* 0x0000001014157223 */ /* 0x040fe2000001080c */
[----:B------:R-:W-:Y:S01]  /*29d60*/  LOP3.LUT R16, R27, 0xffff0000, RZ, 0xc0, !PT ;  /* 0xffff00001b107812 */ /* 0x000fe200078ec0ff */
[----:B------:R-:W-:Y:S02]  /*29d70*/  FFMA.FTZ R15, R20, R33, R3 ;  /* 0x00000021140f7223 */ /* 0x000fe40000010003 */
[----:B------:R-:W-:-:S02]  /*29d80*/  FMUL.FTZ R12, R11, R17 ;  /* 0x000000110b0c7220 */ /* 0x000fc40000410000 */
[C---:B------:R-:W-:Y:S02]  /*29d90*/  FMUL.FTZ R3, R2.reuse, R16 ;  /* 0x0000001002037220 */ /* 0x040fe40000410000 */
        /* <DEDUP_REMOVED lines=11> */
[----:B------:R-:W-:Y:S02]  /*29e50*/  F2FP.BF16.PACK_AB R19, R3, R21 ;  /* 0x000000150313723e */ /* 0x000fe400000010ff */
[----:B------:R-:W-:Y:S02]  /*29e60*/  F2FP.BF16.PACK_AB R14, R11, R22 ;  /* 0x000000160b0e723e */ /* 0x000fe400000010ff */
[----:B------:R-:W-:Y:S01]  /*29e70*/  F2FP.BF16.PACK_AB R15, R2, R15 ;  /* 0x0000000f020f723e */ /* 0x000fe200000010ff */
[----:B------:R1:W-:Y:S04]  /*29e80*/  ST.E.128 [R38.64], R16 ;  /* 0x0000001026007985 */ /* 0x0003e8000c101d04 */
[----:B------:R1:W-:Y:S02]  /*29e90*/  ST.E.128 [R36.64], R12 ;  /* 0x0000000c24007985 */ /* 0x0003e4000c101d04 */
.L_x_1573:
[----:B------:R-:W-:Y:S05]  /*29ea0*/  BSYNC B0 ;  /* 0x0000000000007941 */ /* 0x000fea0003800000 */
.L_x_1572:
[----:B------:R-:W-:Y:S01]  /*29eb0*/  IADD3 R3, R68, 0x10, RZ ;  /* 0x0000001044037810 */ /* 0x000fe20007ffe0ff */
[----:B------:R-:W-:Y:S03]  /*29ec0*/  BSSY B0, `(.L_x_1574) ;  /* 0x0000073000007945 */ /* 0x000fe60003800000 */
[----:B------:R-:W-:-:S13]  /*29ed0*/  ISETP.GE.OR P0, PT, R3, R69, P1 ;  /* 0x000000450300720c */ /* 0x000fda0000f06670 */
[----:B------:R-:W-:Y:S05]  /*29ee0*/  @P0 BRA `(.L_x_1575) ;  /* 0x0000070000000947 */ /* 0x000fea0003800000 */
[----:B------:R-:W-:Y:S01]  /*29ef0*/  SHF.R.S32.HI R2, RZ, 0x1f, R3 ;  /* 0x0000001fff027819 */ /* 0x000fe20000011403 */
[----:B------:R-:W-:Y:S01]  /*29f00*/  IMAD.SHL.U32 R11, R3, 0x40, RZ ;  /* 0x00000040030b7824 */ /* 0x000fe200078e00ff */
[----:B-1----:R-:W-:Y:S02]  /*29f10*/  LEA.HI R12, R44, R35, RZ, 0x1d ;  /* 0x000000232c0c7211 */ /* 0x002fe400078fe8ff */
        /* <DEDUP_REMOVED lines=20> */
[----:B------:R-:W-:Y:S02]  /*2a060*/  SHF.R.U64 R2, R48, 0x10, R49 ;  /* 0x0000001030027819 */ /* 0x000fe40000001231 */
[----:B------:R-:W-:Y:S02]  /*2a070*/  PRMT R29, R70, 0x5432, R21 ;  /* 0x00005432461d7816 */ /* 0x000fe40000000015 */
[----:B------:R-:W-:Y:S02]  /*2a080*/  SHF.R.U64 R22, R42, 0x10, R43 ;  /* 0x000000102a167819 */ /* 0x000fe4000000122b */
[----:B------:R-:W-:Y:S02]  /*2a090*/  SHF.R.U64 R11, R50, 0x10, R51 ;  /* 0x00000010320b7819 */ /* 0x000fe40000001233 */
[----:B------:R-:W-:Y:S01]  /*2a0a0*/  SHF.R.U32.HI R23, RZ, 0x10, R41 ;  /* 0x00000010ff177819 */ /* 0x000fe20000011629 */
[----:B------:R-:W-:Y:S01]  /*2a0b0*/  IMAD.U32 R41, R29, 0x10000, RZ ;  /* 0x000100001d297824 */ /* 0x000fe200078e00ff */
[----:B------:R-:W-:-:S02]  /*2a0c0*/  PRMT R34, R71, 0x5432, R2 ;  /* 0x0000543247227816 */ /* 0x000fc40000000002 */
[----:B------:R-:W-:Y:S02]  /*2a0d0*/  PRMT R28, R108, 0x5432, R22 ;  /* 0x000054326c1c7816 */ /* 0x000fe40000000016 */
[----:B------:R-:W-:Y:S01]  /*2a0e0*/  SHF.R.U32.HI R3, RZ, 0x10, R49 ;  /* 0x00000010ff037819 */ /* 0x000fe20000011631 */
[----:B------:R-:W-:Y:S01]  /*2a0f0*/  IMAD.U32 R40, R34, 0x10000, RZ ;  /* 0x0001000022287824 */ /* 0x000fe200078e00ff */
[----:B------:R-:W-:Y:S02]  /*2a100*/  PRMT R32, R109, 0x5432, R11 ;  /* 0x000054326d207816 */ /* 0x000fe4000000000b */
[----:B------:R-:W-:Y:S02]  /*2a110*/  LOP3.LUT R42, R29, 0xffff0000, RZ, 0xc0, !PT ;  /* 0xffff00001d2a7812 */ /* 0x000fe400078ec0ff */
[----:B------:R-:W-:Y:S02]  /*2a120*/  PRMT R33, R71, 0x5410, R3 ;  /* 0x0000541047217816 */ /* 0x000fe40000000003 */
[----:B------:R-:W-:-:S02]  /*2a130*/  PRMT R23, R70, 0x5410, R23 ;  /* 0x0000541046177816 */ /* 0x000fc40000000017 */
[----:B------:R-:W-:Y:S02]  /*2a140*/  LOP3.LUT R29, R34, 0xffff0000, RZ, 0xc0, !PT ;  /* 0xffff0000221d7812 */ /* 0x000fe400078ec0ff */
[----:B------:R-:W-:Y:S01]  /*2a150*/  SHF.R.U32.HI R27, RZ, 0x10, R43 ;  /* 0x00000010ff1b7819 */ /* 0x000fe2000001162b */
[----:B------:R-:W-:Y:S01]  /*2a160*/  IMAD.U32 R34, R23, 0x10000, RZ ;  /* 0x0001000017227824 */ /* 0x000fe200078e00ff */
[----:B------:R-:W-:Y:S02]  /*2a170*/  SHF.R.U32.HI R20, RZ, 0x10, R51 ;  /* 0x00000010ff147819 */ /* 0x000fe40000011633 */
[----:B------:R-:W-:Y:S02]  /*2a180*/  PRMT R27, R108, 0x5410, R27 ;  /* 0x000054106c1b7816 */ /* 0x000fe4000000001b */
[----:B------:R-:W-:Y:S01]  /*2a190*/  PRMT R30, R109, 0x5410, R20 ;  /* 0x000054106d1e7816 */ /* 0x000fe20000000014 */
        /* <DEDUP_REMOVED lines=21> */
[----:B------:R-:W-:Y:S01]  /*2a2f0*/  FFMA.FTZ R45, R26, R41, R15 ;  /* 0x000000291a2d7223 */ /* 0x000fe2000001000f */
[----:B------:R-:W-:Y:S01]  /*2a300*/  LOP3.LUT R41, R23, 0xffff0000, RZ, 0xc0, !PT ;  /* 0xffff000017297812 */ /* 0x000fe200078ec0ff */
[----:B------:R-:W-:-:S02]  /*2a310*/  FFMA.FTZ R43, R25, R29, -R14 ;  /* 0x0000001d192b7223 */ /* 0x000fc4000001080e */
[C---:B------:R-:W-:Y:S02]  /*2a320*/  FMUL.FTZ R14, R16.reuse, R18 ;  /* 0x00000012100e7220 */ /* 0x040fe40000410000 */
[----:B------:R-:W-:Y:S02]  /*2a330*/  FMUL.FTZ R17, R17, R29 ;  /* 0x0000001d11117220 */ /* 0x000fe40000410000 */
[-C--:B------:R-:W-:Y:S01]  /*2a340*/  FMUL.FTZ R15, R16, R34.reuse ;  /* 0x00000022100f7220 */ /* 0x080fe20000410000 */
[----:B------:R-:W-:Y:S01]  /*2a350*/  LOP3.LUT R16, R33, 0xffff0000, RZ, 0xc0, !PT ;  /* 0xffff000021107812 */ /* 0x000fe200078ec0ff */
[----:B------:R-:W-:Y:S02]  /*2a360*/  FFMA.FTZ R26, R24, R34, R14 ;  /* 0x00000022181a7223 */ /* 0x000fe4000001000e */
[----:B------:R-:W-:Y:S02]  /*2a370*/  FFMA.FTZ R42, R25, R42, R17 ;  /* 0x0000002a192a7223 */ /* 0x000fe40000010011 */
[----:B------:R-:W-:-:S02]  /*2a380*/  FMUL.FTZ R14, R13, R41 ;  /* 0x000000290d0e7220 */ /* 0x000fc40000410000 */
[----:B------:R-:W-:Y:S02]  /*2a390*/  IMAD.U32 R17, R32, 0x10000, RZ ;  /* 0x0001000020117824 */ /* 0x000fe400078e00ff */
[----:B------:R-:W-:Y:S02]  /*2a3a0*/  IMAD.U32 R23, R28, 0x10000, RZ ;  /* 0x000100001c177824 */ /* 0x000fe400078e00ff */
[----:B------:R-:W-:Y:S02]  /*2a3b0*/  IMAD.U32 R29, R27, 0x10000, RZ ;  /* 0x000100001b1d7824 */ /* 0x000fe400078e00ff */
[----:B------:R-:W-:Y:S02]  /*2a3c0*/  FFMA.FTZ R40, R24, R18, -R15 ;  /* 0x0000001218287223 */ /* 0x000fe4000001080f */
[-C--:B------:R-:W-:Y:S02]  /*2a3d0*/  FMUL.FTZ R15, R13, R16.reuse ;  /* 0x000000100d0f7220 */ /* 0x080fe40000410000 */
[----:B------:R-:W-:-:S02]  /*2a3e0*/  FFMA.FTZ R25, R22, R16, -R14 ;  /* 0x0000001016197223 */ /* 0x000fc4000001080e */
[C---:B------:R-:W-:Y:S02]  /*2a3f0*/  FMUL.FTZ R14, R12.reuse, R23 ;  /* 0x000000170c0e7220 */ /* 0x040fe40000410000 */
[----:B------:R-:W-:Y:S02]  /*2a400*/  FMUL.FTZ R13, R12, R17 ;  /* 0x000000110c0d7220 */ /* 0x000fe40000410000 */
[----:B------:R-:W-:Y:S02]  /*2a410*/  IMAD.U32 R16, R30, 0x10000, RZ ;  /* 0x000100001e107824 */ /* 0x000fe400078e00ff */
[----:B------:R-:W-:Y:S02]  /*2a420*/  FMUL.FTZ R12, R3, R29 ;  /* 0x0000001d030c7220 */ /* 0x000fe40000410000 */
[----:B------:R-:W-:Y:S02]  /*2a430*/  FFMA.FTZ R24, R22, R41, R15 ;  /* 0x0000002916187223 */ /* 0x000fe4000001000f */
        /* <DEDUP_REMOVED lines=27> */
.L_x_1575:
[----:B------:R-:W-:Y:S05]  /*2a5f0*/  BSYNC B0 ;  /* 0x0000000000007941 */ /* 0x000fea0003800000 */
.L_x_1574:
        /* <DEDUP_REMOVED lines=30> */
[----:B------:R-:W-:Y:S01]  /*2a7e0*/  SHF.R.U64 R11, R62, 0x10, R63 ;  /* 0x000000103e0b7819 */ /* 0x000fe2000000123f */
[----:B------:R-:W-:Y:S01]  /*2a7f0*/  IMAD.U32 R41, R29, 0x10000, RZ ;  /* 0x000100001d297824 */ /* 0x000fe200078e00ff */
[----:B------:R-:W-:-:S02]  /*2a800*/  PRMT R34, R111, 0x5432, R2 ;  /* 0x000054326f227816 */ /* 0x000fc40000000002 */
[----:B------:R-:W-:Y:S02]  /*2a810*/  PRMT R28, R112, 0x5432, R22 ;  /* 0x00005432701c7816 */ /* 0x000fe40000000016 */
[----:B------:R-:W-:Y:S01]  /*2a820*/  SHF.R.U32.HI R3, RZ, 0x10, R61 ;  /* 0x00000010ff037819 */ /* 0x000fe2000001163d */
[----:B------:R-:W-:Y:S01]  /*2a830*/  IMAD.U32 R40, R34, 0x10000, RZ ;  /* 0x0001000022287824 */ /* 0x000fe200078e00ff */
[----:B------:R-:W-:Y:S02]  /*2a840*/  PRMT R32, R113, 0x5432, R11 ;  /* 0x0000543271207816 */ /* 0x000fe4000000000b */
[----:B------:R-:W-:Y:S02]  /*2a850*/  SHF.R.U32.HI R23, RZ, 0x10, R57 ;  /* 0x00000010ff177819 */ /* 0x000fe40000011639 */
[----:B------:R-:W-:Y:S02]  /*2a860*/  LOP3.LUT R42, R29, 0xffff0000, RZ, 0xc0, !PT ;  /* 0xffff00001d2a7812 */ /* 0x000fe400078ec0ff */
[----:B------:R-:W-:-:S02]  /*2a870*/  PRMT R33, R111, 0x5410, R3 ;  /* 0x000054106f217816 */ /* 0x000fc40000000003 */
[----:B------:R-:W-:Y:S02]  /*2a880*/  PRMT R23, R110, 0x5410, R23 ;  /* 0x000054106e177816 */ /* 0x000fe40000000017 */
        /* <DEDUP_REMOVED lines=75> */
.L_x_1577:
[----:B------:R-:W-:Y:S05]  /*2ad40*/  BSYNC B0 ;  /* 0x0000000000007941 */ /* 0x000fea0003800000 */
.L_x_1576:
        /* <DEDUP_REMOVED lines=116> */
.L_x_1579:
[----:B------:R-:W-:Y:S05]  /*2b490*/  BSYNC B0 ;  /* 0x0000000000007941 */ /* 0x000fea0003800000 */
.L_x_1578:
        /* <DEDUP_REMOVED lines=116> */
.L_x_1581:
[----:B------:R-:W-:Y:S05]  /*2bbe0*/  BSYNC B0 ;  /* 0x0000000000007941 */ /* 0x000fea0003800000 */
.L_x_1580:
        /* <DEDUP_REMOVED lines=116> */
.L_x_1583:
[----:B------:R-:W-:Y:S05]  /*2c330*/  BSYNC B0 ;  /* 0x0000000000007941 */ /* 0x000fea0003800000 */
.L_x_1582:
        /* <DEDUP_REMOVED lines=116> */
.L_x_1585:
[----:B------:R-:W-:Y:S05]  /*2ca80*/  BSYNC B0 ;  /* 0x0000000000007941 */ /* 0x000fea0003800000 */
.L_x_1584:
[----:B------:R-:W-:Y:S01]  /*2ca90*/  IADD3 R2, R68, 0x70, RZ ;  /* 0x0000007044027810 */ /* 0x000fe20007ffe0ff */
[----:B-1----:R-:W-:-:S02]  /*2caa0*/  IMAD.MOV.U32 R12, RZ, RZ, R141 ;  /* 0x000000ffff0c7224 */ /* 0x002fc400078e008d */
[----:B------:R-:W-:Y:S01]  /*2cab0*/  IMAD.MOV.U32 R13, RZ, RZ, 0x0 ;  /* 0x00000000ff0d7424 */ /* 0x000fe200078e00ff */
[----:B------:R-:W-:-:S13]  /*2cac0*/  ISETP.GE.OR P0, PT, R2, R69, P1 ;  /* 0x000000450200720c */ /* 0x000fda0000f06670 */
[----:B------:R-:W-:Y:S05]  /*2cad0*/  @P0 RET.REL.NODEC R12 `(_ZN7cutlass13device_kernelIN5flash19enable_sm80_to_sm89INS1_16FlashAttnFwdSm80INS1_25CollectiveMainloopFwdSm80ILi4ELi1ELb0EN4cute5tupleIJNS5_1CILi128EEENS7_ILi48EEES8_EEELi128ENS_10bfloat16_tEfNS_4arch4Sm80ELb0ELb1ELb1ELb1ELb1ELb1ELb1ELb0EEENS1_21CollectiveEpilogueFwdINS6_IJS8_S8_S9_EEENS6_IJNS7_ILi1EEESH_SH_EEESB_SD_Li128ELb1ELb1ELb0ELb0EEENS1_19SingleTileSchedulerILb1ELb0ELb1ELi128EEEEEEEEEvNT_6ParamsE) ;  /* 0xfffd35200c000950 */ /* 0x000fea0003c3ffff */
        /* <DEDUP_REMOVED lines=25> */
[----:B------:R-:W-:Y:S02]  /*2cc70*/  PRMT R34, R133, 0x5432, R2 ;  /* 0x0000543285227816 */ /* 0x000fe40000000002 */
[----:B------:R-:W-:Y:S01]  /*2cc80*/  SHF.R.U32.HI R23, RZ, 0x10, R105 ;  /* 0x00000010ff177819 */ /* 0x000fe20000011669 */
[----:B------:R-:W-:Y:S01]  /*2cc90*/  IMAD.U32 R40, R29, 0x10000, RZ ;  /* 0x000100001d287824 */ /* 0x000fe200078e00ff */
[----:B------:R-:W-:-:S02]  /*2cca0*/  SHF.L.U32 R35, R34, 0x10, RZ ;  /* 0x0000001022237819 */ /* 0x000fc400000006ff */
[----:B------:R-:W-:Y:S02]  /*2ccb0*/  SHF.R.U32.HI R3, RZ, 0x10, R101 ;  /* 0x00000010ff037819 */ /* 0x000fe40000011665 */
[----:B------:R-:W-:Y:S02]  /*2ccc0*/  LOP3.LUT R41, R29, 0xffff0000, RZ, 0xc0, !PT ;  /* 0xffff00001d297812 */ /* 0x000fe400078ec0ff */
[----:B------:R-:W-:Y:S02]  /*2ccd0*/  PRMT R23, R132, 0x5410, R23 ;  /* 0x0000541084177816 */ /* 0x000fe40000000017 */
[----:B------:R-:W-:Y:S02]  /*2cce0*/  SHF.R.U64 R11, R102, 0x10, R103 ;  /* 0x00000010660b7819 */ /* 0x000fe40000001267 */
[----:B------:R-:W-:Y:S01]  /*2ccf0*/  LOP3.LUT R34, R34, 0xffff0000, RZ, 0xc0, !PT ;  /* 0xffff000022227812 */ /* 0x000fe200078ec0ff */
[----:B------:R-:W-:Y:S01]  /*2cd00*/  IMAD.U32 R29, R23, 0x10000, RZ ;  /* 0x00010000171d7824 */ /* 0x000fe200078e00ff */
[----:B------:R-:W-:-:S02]  /*2cd10*/  PRMT R33, R133, 0x5410, R3 ;  /* 0x0000541085217816 */ /* 0x000fc40000000003 */
[----:B------:R-:W-:Y:S02]  /*2cd20*/  PRMT R32, R135, 0x5432, R11 ;  /* 0x0000543287207816 */ /* 0x000fe4000000000b */
[--C-:B------:R-:W-:Y:S02]  /*2cd30*/  SHF.R.U64 R28, R106, 0x10, R107.reuse ;  /* 0x000000106a1c7819 */ /* 0x100fe4000000126b */
[----:B------:R-:W-:Y:S02]  /*2cd40*/  SHF.R.U32.HI R27, RZ, 0x10, R107 ;  /* 0x00000010ff1b7819 */ /* 0x000fe4000001166b */
[----:B------:R-:W-:Y:S02]  /*2cd50*/  SHF.R.U32.HI R20, RZ, 0x10, R103 ;  /* 0x00000010ff147819 */ /* 0x000fe40000011667 */
[C---:B------:R-:W-:Y:S02]  /*2cd60*/  PRMT R28, R134.reuse, 0x5432, R28 ;  /* 0x00005432861c7816 */ /* 0x040fe4000000001c */
[----:B------:R-:W-:-:S02]  /*2cd70*/  PRMT R27, R134, 0x5410, R27 ;  /* 0x00005410861b7816 */ /* 0x000fc4000000001b */
        /* <DEDUP_REMOVED lines=14> */
[----:B------:R-:W-:Y:S01]  /*2ce60*/  LOP3.LUT R3, R14, 0xffff0000, RZ, 0xc0, !PT ;  /* 0xffff00000e037812 */ /* 0x000fe200078ec0ff */
[----:B------:R-:W-:-:S02]  /*2ce70*/  FMUL.FTZ R18, R18, R35 ;  /* 0x0000002312127220 */ /* 0x000fc40000410000 */
[----:B------:R-:W-:Y:S02]  /*2ce80*/  FFMA.FTZ R35, R26, R35, -R13 ;  /* 0x000000231a237223 */ /* 0x000fe4000001080d */
[----:B------:R-:W-:Y:S02]  /*2ce90*/  FMUL.FTZ R13, R17, R41 ;  /* 0x00000029110d7220 */ /* 0x000fe40000410000 */
[----:B------:R-:W-:Y:S01]  /*2cea0*/  IMAD.U32 R11, R14, 0x10000, RZ ;  /* 0x000100000e0b7824 */ /* 0x000fe200078e00ff */
[C---:B------:R-:W-:Y:S01]  /*2ceb0*/  LOP3.LUT R14, R15.reuse, 0xffff0000, RZ, 0xc0, !PT ;  /* 0xffff00000f0e7812 */ /* 0x040fe200078ec0ff */
[----:B------:R-:W-:Y:S02]  /*2cec0*/  IMAD.U32 R2, R15, 0x10000, RZ ;  /* 0x000100000f027824 */ /* 0x000fe400078e00ff */
[----:B------:R-:W-:Y:S02]  /*2ced0*/  FMUL.FTZ R17, R17, R34 ;  /* 0x0000002211117220 */ /* 0x000fe40000410000 */
[----:B------:R-:W-:Y:S01]  /*2cee0*/  FFMA.FTZ R40, R26, R40, R18 ;  /* 0x000000281a287223 */ /* 0x000fe20000010012 */
[----:B------:R-:W-:Y:S01]  /*2cef0*/  LOP3.LUT R18, R23, 0xffff0000, RZ, 0xc0, !PT ;  /* 0xffff000017127812 */ /* 0x000fe200078ec0ff */
[C---:B------:R-:W-:Y:S01]  /*2cf00*/  IMAD.U32 R15, R33.reuse, 0x10000, RZ ;  /* 0x00010000210f7824 */ /* 0x040fe200078e00ff */
[----:B------:R-:W-:Y:S01]  /*2cf10*/  LOP3.LUT R33, R33, 0xffff0000, RZ, 0xc0, !PT ;  /* 0xffff000021217812 */ /* 0x000fe200078ec0ff */
[----:B------:R-:W-:Y:S01]  /*2cf20*/  FFMA.FTZ R34, R25, R34, -R13 ;  /* 0x0000002219227223 */ /* 0x000fe2000001080d */
[----:B------:R-:W-:Y:S01]  /*2cf30*/  SHF.L.U32 R23, R28, 0x10, RZ ;  /* 0x000000101c177819 */ /* 0x000fe200000006ff */
[----:B------:R-:W-:Y:S01]  /*2cf40*/  FMUL.FTZ R13, R16, R29 ;  /* 0x0000001d100d7220 */ /* 0x000fe20000410000 */
[----:B------:R-:W-:Y:S01]  /*2cf50*/  LOP3.LUT R28, R28, 0xffff0000, RZ, 0xc0, !PT ;  /* 0xffff00001c1c7812 */ /* 0x000fe200078ec0ff */
[----:B------:R-:W-:-:S02]  /*2cf60*/  FMUL.FTZ R16, R16, R15 ;  /* 0x0000000f10107220 */ /* 0x000fc40000410000 */
[----:B------:R-:W-:Y:S02]  /*2cf70*/  FFMA.FTZ R26, R24, R15, -R13 ;  /* 0x0000000f181a7223 */ /* 0x000fe4000001080d */
[----:B------:R-:W-:Y:S02]  /*2cf80*/  FFMA.FTZ R41, R25, R41, R17 ;  /* 0x0000002919297223 */ /* 0x000fe40000010011 */
[----:B------:R-:W-:Y:S02]  /*2cf90*/  FMUL.FTZ R13, R12, R18 ;  /* 0x000000120c0d7220 */ /* 0x000fe40000410000 */
[C---:B------:R-:W-:Y:S01]  /*2cfa0*/  IMAD.U32 R17, R32.reuse, 0x10000, RZ ;  /* 0x0001000020117824 */ /* 0x040fe200078e00ff */
[----:B------:R-:W-:Y:S01]  /*2cfb0*/  LOP3.LUT R32, R32, 0xffff0000, RZ, 0xc0, !PT ;  /* 0xffff000020207812 */ /* 0x000fe200078ec0ff */
[----:B------:R-:W-:Y:S02]  /*2cfc0*/  FFMA.FTZ R29, R24, R29, R16 ;  /* 0x0000001d181d7223 */ /* 0x000fe40000010010 */
[----:B------:R-:W-:-:S02]  /*2cfd0*/  FMUL.FTZ R15, R12, R33 ;  /* 0x000000210c0f7220 */ /* 0x000fc40000410000 */
[----:B------:R-:W-:Y:S02]  /*2cfe0*/  IMAD.U32 R25, R27, 0x10000, RZ ;  /* 0x000100001b197824 */ /* 0x000fe400078e00ff */
[C---:B------:R-:W-:Y:S01]  /*2cff0*/  IMAD.U32 R16, R30.reuse, 0x10000, RZ ;  /* 0x000100001e107824 */ /* 0x040fe200078e00ff */
[----:B------:R-:W-:Y:S01]  /*2d000*/  LOP3.LUT R30, R30, 0xffff0000, RZ, 0xc0, !PT ;  /* 0xffff00001e1e7812 */ /* 0x000fe200078ec0ff */
[C---:B------:R-:W-:Y:S02]  /*2d010*/  FFMA.FTZ R33, R22.reuse, R33, -R13 ;  /* 0x0000002116217223 */ /* 0x040fe4000001080d */
[C---:B------:R-:W-:Y:S02]  /*2d020*/  FMUL.FTZ R13, R11.reuse, R23 ;  /* 0x000000170b0d7220 */ /* 0x040fe40000410000 */
[----:B------:R-:W-:Y:S02]  /*2d030*/  FMUL.FTZ R12, R11, R17 ;  /* 0x000000110b0c7220 */ /* 0x000fe40000410000 */
[----:B------:R-:W-:Y:S01]  /*2d040*/  FFMA.FTZ R24, R22, R18, R15 ;  /* 0x0000001216187223 */ /* 0x000fe2000001000f */
[----:B------:R-:W-:Y:S01]  /*2d050*/  LOP3.LUT R15, R27, 0xffff0000, RZ, 0xc0, !PT ;  /* 0xffff00001b0f7812 */ /* 0x000fe200078ec0ff */
[----:B------:R-:W-:-:S02]  /*2d060*/  FMUL.FTZ R11, R2, R25 ;  /* 0x00000019020b7220 */ /* 0x000fc40000410000 */
[----:B------:R-:W-:Y:S02]  /*2d070*/  FMUL.FTZ R2, R2, R16 ;  /* 0x0000001002027220 */ /* 0x000fe40000410000 */
[----:B------:R-:W-:Y:S01]  /*2d080*/  FFMA.FTZ R18, R21, R17, -R13 ;  /* 0x0000001115127223 */ /* 0x000fe2000001080d */
[----:B------:R-:W-:Y:S01]  /*2d090*/  F2FP.BF16.PACK_AB R17, R33, R26 ;  /* 0x0000001a2111723e */ /* 0x000fe200000010ff */
[----:B------:R-:W-:Y:S01]  /*2d0a0*/  FFMA.FTZ R22, R21, R23, R12 ;  /* 0x0000001715167223 */ /* 0x000fe2000001000c */
[----:B------:R-:W-:Y:S01]  /*2d0b0*/  F2FP.BF16.PACK_AB R12, R41, R40 ;  /* 0x00000028290c723e */ /* 0x000fe200000010ff */
[----:B------:R-:W-:Y:S01]  /*2d0c0*/  FFMA.FTZ R21, R20, R16, -R11 ;  /* 0x0000001014157223 */ /* 0x000fe2000001080b */
[----:B------:R-:W-:Y:S01]  /*2d0d0*/  F2FP.BF16.PACK_AB R16, R34, R35 ;  /* 0x000000232210723e */ /* 0x000fe200000010ff */
[----:B------:R-:W-:Y:S01]  /*2d0e0*/  FFMA.FTZ R20, R20, R25, R2 ;  /* 0x0000001914147223 */ /* 0x000fe20000010002 */
[----:B------:R-:W-:Y:S01]  /*2d0f0*/  F2FP.BF16.PACK_AB R13, R24, R29 ;  /* 0x0000001d180d723e */ /* 0x000fe200000010ff */
[----:B------:R-:W-:-:S02]  /*2d100*/  FMUL.FTZ R11, R3, R28 ;  /* 0x0000001c030b7220 */ /* 0x000fc40000410000 */
[CC--:B------:R-:W-:Y:S02]  /*2d110*/  FMUL.FTZ R2, R14.reuse, R15.reuse ;  /* 0x0000000f0e027220 */ /* 0x0c0fe40000410000 */
[----:B------:R-:W-:Y:S02]  /*2d120*/  FMUL.FTZ R3, R3, R32 ;  /* 0x0000002003037220 */ /* 0x000fe40000410000 */
[----:B------:R-:W-:Y:S02]  /*2d130*/  FMUL.FTZ R14, R14, R30 ;  /* 0x0000001e0e0e7220 */ /* 0x000fe40000410000 */
[----:B------:R-:W-:Y:S02]  /*2d140*/  FFMA.FTZ R11, R31, R32, -R11 ;  /* 0x000000201f0b7223 */ /* 0x000fe4000001080b */
[----:B------:R-:W-:Y:S02]  /*2d150*/  FFMA.FTZ R2, R19, R30, -R2 ;  /* 0x0000001e13027223 */ /* 0x000fe40000010802 */
[----:B------:R-:W-:Y:S01]  /*2d160*/  FFMA.FTZ R3, R31, R28, R3 ;  /* 0x0000001c1f037223 */ /* 0x000fe20000010003 */
[----:B------:R-:W-:Y:S01]  /*2d170*/  F2FP.BF16.PACK_AB R18, R11, R18 ;  /* 0x000000120b12723e */ /* 0x000fe200000010ff */
[----:B------:R-:W-:Y:S01]  /*2d180*/  FFMA.FTZ R15, R19, R15, R14 ;  /* 0x0000000f130f7223 */ /* 0x000fe2000001000e */
[----:B------:R-:W-:Y:S01]  /*2d190*/  F2FP.BF16.PACK_AB R19, R2, R21 ;  /* 0x000000150213723e */ /* 0x000fe200000010ff */
[----:B------:R-:W-:Y:S01]  /*2d1a0*/  IMAD.MOV.U32 R2, RZ, RZ, R141 ;  /* 0x000000ffff027224 */ /* 0x000fe200078e008d */
[----:B------:R-:W-:Y:S01]  /*2d1b0*/  F2FP.BF16.PACK_AB R14, R3, R22 ;  /* 0x00000016030e723e */ /* 0x000fe200000010ff */
[----:B------:R-:W-:Y:S01]  /*2d1c0*/  IMAD.MOV.U32 R3, RZ, RZ, 0x0 ;  /* 0x00000000ff037424 */ /* 0x000fe200078e00ff */
[----:B------:R-:W-:Y:S01]  /*2d1d0*/  F2FP.BF16.PACK_AB R15, R15, R20 ;  /* 0x000000140f0f723e */ /* 0x000fe200000010ff */
[----:B------:R1:W-:Y:S04]  /*2d1e0*/  ST.E.128 [R38.64], R16 ;  /* 0x0000001026007985 */ /* 0x0003e8000c101d04 */
[----:B------:R1:W-:Y:S01]  /*2d1f0*/  ST.E.128 [R36.64], R12 ;  /* 0x0000000c24007985 */ /* 0x0003e2000c101d04 */
[----:B------:R-:W-:Y:S05]  /*2d200*/  RET.REL.NODEC R2 `(_ZN7cutlass13device_kernelIN5flash19enable_sm80_to_sm89INS1_16FlashAttnFwdSm80INS1_25CollectiveMainloopFwdSm80ILi4ELi1ELb0EN4cute5tupleIJNS5_1CILi128EEENS7_ILi48EEES8_EEELi128ENS_10bfloat16_tEfNS_4arch4Sm80ELb0ELb1ELb1ELb1ELb1ELb1ELb1ELb0EEENS1_21CollectiveEpilogueFwdINS6_IJS8_S8_S9_EEENS6_IJNS7_ILi1EEESH_SH_EEESB_SD_Li128ELb1ELb1ELb0ELb0EEENS1_19SingleTileSchedulerILb1ELb0ELb1ELi128EEEEEEEEEvNT_6ParamsE) ;  /* 0xfffd2df002007950 */ /* 0x000fea0003c3ffff */
.L_x_1488:
        /* <DEDUP_REMOVED lines=8> */
.L_x_1489:
[----:B------:R-:W-:Y:S01]  /*2d290*/  MOV R12, 0x181f ;  /* 0x0000181f000c7802 */ /* 0x000fe20000000f00 */
[----:B------:R3:W-:Y:S01]  /*2d2a0*/  STL [R1+0x84], RZ ;  /* 0x000084ff01007387 */ /* 0x0007e20000100800 */
[----:B------:R-:W-:Y:S01]  /*2d2b0*/  IMAD.MOV.U32 R2, RZ, RZ, R18 ;  /* 0x000000ffff027224 */ /* 0x000fe200078e0012 */
[----:B------:R-:W-:Y:S02]  /*2d2c0*/  MOV R3, 0x2d2f0 ;  /* 0x0002d2f000037802 */ /* 0x000fe40000000f00 */
[----:B------:R3:W-:Y:S04]  /*2d2d0*/  STL [R1+0x80], R12 ;  /* 0x0000800c01007387 */ /* 0x0007e80000100800 */
[----:B-123--:R-:W-:Y:S05]  /*2d2e0*/  CALL.REL.NOINC `($__internal_3_$__cuda_sm70_shflsync_idx_p) ;  /* 0x0000227000007944 */ /* 0x00efea0003c00000 */
[----:B------:R-:W2:Y:S01]  /*2d2f0*/  LDL.LU R3, [R1+0x88] ;  /* 0x0000880001037983 */ /* 0x000ea20000300800 */
[----:B------:R-:W-:Y:S01]  /*2d300*/  IMAD.MOV.U32 R14, RZ, RZ, 0x181f ;  /* 0x0000181fff0e7424 */ /* 0x000fe200078e00ff */
[----:B------:R-:W-:Y:S01]  /*2d310*/  MOV R13, R11 ;  /* 0x0000000b000d7202 */ /* 0x000fe20000000f00 */
[----:B------:R-:W-:Y:S01]  /*2d320*/  IMAD.MOV.U32 R2, RZ, RZ, R24 ;  /* 0x000000ffff027224 */ /* 0x000fe200078e0018 */
[----:B------:R1:W-:Y:S04]  /*2d330*/  STL [R1+0x84], RZ ;  /* 0x000084ff01007387 */ /* 0x0003e80000100800 */
[----:B------:R1:W-:Y:S01]  /*2d340*/  STL [R1+0x80], R14 ;  /* 0x0000800e01007387 */ /* 0x0003e20000100800 */
[----:B--2---:R-:W-:-:S02]  /*2d350*/  MOV R12, R3 ;  /* 0x00000003000c7202 */ /* 0x004fc40000000f00 */
[----:B------:R-:W-:Y:S02]  /*2d360*/  MOV R3, 0x2d380 ;  /* 0x0002d38000037802 */ /* 0x000fe40000000f00 */
[----:B-1---5:R-:W-:Y:S05]  /*2d370*/  CALL.REL.NOINC `($__internal_3_$__cuda_sm70_shflsync_idx_p) ;  /* 0x000021e000007944 */ /* 0x022fea0003c00000 */
[----:B------:R1:W5:Y:S01]  /*2d380*/  LDL.LU R14, [R1+0x88] ;  /* 0x00008800010e7983 */ /* 0x0003620000300800 */
[----:B------:R-:W-:Y:S01]  /*2d390*/  MOV R11, 0x181f ;  /* 0x0000181f000b7802 */ /* 0x000fe20000000f00 */
[----:B------:R-:W-:Y:S01]  /*2d3a0*/  IMAD.MOV.U32 R2, RZ, RZ, R19 ;  /* 0x000000ffff027224 */ /* 0x000fe200078e0013 */
[----:B------:R-:W-:Y:S01]  /*2d3b0*/  MOV R3, 0x2d3f0 ;  /* 0x0002d3f000037802 */ /* 0x000fe20000000f00 */
[----:B------:R1:W-:Y:S04]  /*2d3c0*/  STL [R1+0x84], RZ ;  /* 0x000084ff01007387 */ /* 0x0003e80000100800 */
[----:B------:R1:W-:Y:S02]  /*2d3d0*/  STL [R1+0x80], R11 ;  /* 0x0000800b01007387 */ /* 0x0003e40000100800 */
[----:B-1---5:R-:W-:Y:S05]  /*2d3e0*/  CALL.REL.NOINC `($__internal_3_$__cuda_sm70_shflsync_idx_p) ;  /* 0x0000217000007944 */ /* 0x022fea0003c00000 */
[----:B------:R1:W5:Y:S02]  /*2d3f0*/  LDL.LU R2, [R1+0x88] ;  /* 0x0000880001027983 */ /* 0x0003640000300800 */
[----:B-1---5:R-:W-:Y:S05]  /*2d400*/  BRA `(.L_x_1587) ;  /* 0xffff613000007947 */ /* 0x022fea000383ffff */
.L_x_1492:
[----:B------:R-:W-:Y:S01]  /*2d410*/  MOV R12, 0x1 ;  /* 0x00000001000c7802 */ /* 0x000fe20000000f00 */
[----:B------:R-:W-:Y:S01]  /*2d420*/  IMAD.MOV.U32 R11, RZ, RZ, 0x181f ;  /* 0x0000181fff0b7424 */ /* 0x000fe200078e00ff */
[----:B------:R-:W-:Y:S01]  /*2d430*/  MOV R3, 0x2d480 ;  /* 0x0002d48000037802 */ /* 0x000fe20000000f00 */
[----:B------:R-:W-:-:S02]  /*2d440*/  IMAD.MOV.U32 R2, RZ, RZ, R20 ;  /* 0x000000ffff027224 */ /* 0x000fc400078e0014 */
[----:B------:R1:W-:Y:S04]  /*2d450*/  STL [R1+0x84], R12 ;  /* 0x0000840c01007387 */ /* 0x0003e80000100800 */
[----:B------:R1:W-:Y:S02]  /*2d460*/  STL [R1+0x80], R11 ;  /* 0x0000800b01007387 */ /* 0x0003e40000100800 */
[----:B-1-3--:R-:W-:Y:S05]  /*2d470*/  CALL.REL.NOINC `($__internal_3_$__cuda_sm70_shflsync_idx_p) ;  /* 0x000020e000007944 */ /* 0x00afea0003c00000 */
        /* <DEDUP_REMOVED lines=8> */
[----:B------:R-:W2:Y:S01]  /*2d500*/  LDL.LU R3, [R1+0x88] ;  /* 0x0000880001037983 */ /* 0x000ea20000300800 */
[----:B------:R-:W-:Y:S01]  /*2d510*/  MOV R15, 0x1 ;  /* 0x00000001000f7802 */ /* 0x000fe20000000f00 */
[----:B------:R-:W-:-:S02]  /*2d520*/  IMAD.MOV.U32 R14, RZ, RZ, 0x181f ;  /* 0x0000181fff0e7424 */ /* 0x000fc400078e00ff */
[----:B------:R-:W-:Y:S02]  /*2d530*/  IMAD.MOV.U32 R2, RZ, RZ, R24 ;  /* 0x000000ffff027224 */ /* 0x000fe400078e0018 */
[----:B------:R1:W-:Y:S01]  /*2d540*/  STL [R1+0x84], R15 ;  /* 0x0000840f01007387 */ /* 0x0003e20000100800 */
[----:B------:R-:W-:-:S03]  /*2d550*/  IMAD.MOV.U32 R13, RZ, RZ, R11 ;  /* 0x000000ffff0d7224 */ /* 0x000fc600078e000b */
[----:B------:R1:W-:Y:S01]  /*2d560*/  STL [R1+0x80], R14 ;  /* 0x0000800e01007387 */ /* 0x0003e20000100800 */
[----:B--2---:R-:W-:Y:S02]  /*2d570*/  MOV R12, R3 ;  /* 0x00000003000c7202 */ /* 0x004fe40000000f00 */
[----:B------:R-:W-:Y:S02]  /*2d580*/  MOV R3, 0x2d5a0 ;  /* 0x0002d5a000037802 */ /* 0x000fe40000000f00 */
[----:B-1---5:R-:W-:Y:S05]  /*2d590*/  CALL.REL.NOINC `($__internal_3_$__cuda_sm70_shflsync_idx_p) ;  /* 0x00001fc000007944 */ /* 0x022fea0003c00000 */
        /* <DEDUP_REMOVED lines=8> */
[----:B------:R1:W5:Y:S02]  /*2d620*/  LDL.LU R2, [R1+0x88] ;  /* 0x0000880001027983 */ /* 0x0003640000300800 */
[----:B-1---5:R-:W-:Y:S05]  /*2d630*/  BRA `(.L_x_1588) ;  /* 0xffff61e000007947 */ /* 0x022fea000383ffff */
.L_x_1495:
        /* <DEDUP_REMOVED lines=9> */
.L_x_1496:
[----:B------:R-:W-:Y:S01]  /*2d6d0*/  MOV R13, 0x2 ;  /* 0x00000002000d7802 */ /* 0x000fe20000000f00 */
[----:B------:R-:W-:Y:S01]  /*2d6e0*/  IMAD.MOV.U32 R12, RZ, RZ, 0x181f ;  /* 0x0000181fff0c7424 */ /* 0x000fe200078e00ff */
[----:B------:R-:W-:Y:S01]  /*2d6f0*/  MOV R3, 0x2d740 ;  /* 0x0002d74000037802 */ /* 0x000fe20000000f00 */
[----:B------:R-:W-:Y:S02]  /*2d700*/  IMAD.MOV.U32 R2, RZ, RZ, R18 ;  /* 0x000000ffff027224 */ /* 0x000fe400078e0012 */
[----:B------:R3:W-:Y:S04]  /*2d710*/  STL [R1+0x84], R13 ;  /* 0x0000840d01007387 */ /* 0x0007e80000100800 */
[----:B------:R3:W-:Y:S02]  /*2d720*/  STL [R1+0x80], R12 ;  /* 0x0000800c01007387 */ /* 0x0007e40000100800 */
[----:B-123--:R-:W-:Y:S05]  /*2d730*/  CALL.REL.NOINC `($__internal_3_$__cuda_sm70_shflsync_idx_p) ;  /* 0x00001e2000007944 */ /* 0x00efea0003c00000 */
        /* <DEDUP_REMOVED lines=20> */
.L_x_1499:
        /* <DEDUP_REMOVED lines=35> */
.L_x_1502:
        /* <DEDUP_REMOVED lines=9> */
.L_x_1503:
        /* <DEDUP_REMOVED lines=27> */
.L_x_1506:
[----:B------:R-:W-:Y:S01]  /*2dcf0*/  MOV R12, 0x5 ;  /* 0x00000005000c7802 */ /* 0x000fe20000000f00 */
[----:B------:R-:W-:Y:S01]  /*2dd00*/  IMAD.MOV.U32 R11, RZ, RZ, 0x181f ;  /* 0x0000181fff0b7424 */ /* 0x000fe200078e00ff */
[----:B------:R-:W-:Y:S01]  /*2dd10*/  MOV R3, 0x2dd60 ;  /* 0x0002dd6000037802 */ /* 0x000fe20000000f00 */
[----:B------:R-:W-:-:S02]  /*2dd20*/  IMAD.MOV.U32 R2, RZ, RZ, R20 ;  /* 0x000000ffff027224 */ /* 0x000fc400078e0014 */
[----:B------:R1:W-:Y:S04]  /*2dd30*/  STL [R1+0x84], R12 ;  /* 0x0000840c01007387 */ /* 0x0003e80000100800 */
[----:B------:R1:W-:Y:S02]  /*2dd40*/  STL [R1+0x80], R11 ;  /* 0x0000800b01007387 */ /* 0x0003e40000100800 */
[----:B-1-3--:R-:W-:Y:S05]  /*2dd50*/  CALL.REL.NOINC `($__internal_3_$__cuda_sm70_shflsync_idx_p) ;  /* 0x0000180000007944 */ /* 0x00afea0003c00000 */
[----:B------:R1:W5:Y:S02]  /*2dd60*/  LDL.LU R11, [R1+0x88] ;  /* 0x00008800010b7983 */ /* 0x0003640000300800 */
[----:B-1---5:R-:W-:Y:S05]  /*2dd70*/  BRA `(.L_x_1594) ;  /* 0xffff660000007947 */ /* 0x022fea000383ffff */
.L_x_1507:
[----:B------:R-:W-:Y:S01]  /*2dd80*/  MOV R13, 0x5 ;  /* 0x00000005000d7802 */ /* 0x000fe20000000f00 */
[----:B------:R-:W-:Y:S01]  /*2dd90*/  IMAD.MOV.U32 R12, RZ, RZ, 0x181f ;  /* 0x0000181fff0c7424 */ /* 0x000fe200078e00ff */
[----:B------:R-:W-:Y:S01]  /*2dda0*/  MOV R3, 0x2ddf0 ;  /* 0x0002ddf000037802 */ /* 0x000fe20000000f00 */
[----:B------:R-:W-:Y:S02]  /*2ddb0*/  IMAD.MOV.U32 R2, RZ, RZ, R18 ;  /* 0x000000ffff027224 */ /* 0x000fe400078e0012 */
[----:B------:R4:W-:Y:S04]  /*2ddc0*/  STL [R1+0x84], R13 ;  /* 0x0000840d01007387 */ /* 0x0009e80000100800 */
[----:B------:R4:W-:Y:S02]  /*2ddd0*/  STL [R1+0x80], R12 ;  /* 0x0000800c01007387 */ /* 0x0009e40000100800 */
[----:B-1234-:R-:W-:Y:S05]  /*2dde0*/  CALL.REL.NOINC `($__internal_3_$__cuda_sm70_shflsync_idx_p) ;  /* 0x0000177000007944 */ /* 0x01efea0003c00000 */
        /* <DEDUP_REMOVED lines=20> */
.L_x_1510:
[----:B------:R-:W-:Y:S01]  /*2df30*/  MOV R12, 0x6 ;  /* 0x00000006000c7802 */ /* 0x000fe20000000f00 */
[----:B------:R-:W-:Y:S01]  /*2df40*/  IMAD.MOV.U32 R11, RZ, RZ, 0x181f ;  /* 0x0000181fff0b7424 */ /* 0x000fe200078e00ff */
[----:B------:R-:W-:Y:S01]  /*2df50*/  MOV R3, 0x2dfa0 ;  /* 0x0002dfa000037802 */ /* 0x000fe20000000f00 */
[----:B------:R-:W-:-:S02]  /*2df60*/  IMAD.MOV.U32 R2, RZ, RZ, R20 ;  /* 0x000000ffff027224 */ /* 0x000fc400078e0014 */
[----:B------:R1:W-:Y:S04]  /*2df70*/  STL [R1+0x84], R12 ;  /* 0x0000840c01007387 */ /* 0x0003e80000100800 */
[----:B------:R1:W-:Y:S02]  /*2df80*/  STL [R1+0x80], R11 ;  /* 0x0000800b01007387 */ /* 0x0003e40000100800 */
[----:B-1--4-:R-:W-:Y:S05]  /*2df90*/  CALL.REL.NOINC `($__internal_3_$__cuda_sm70_shflsync_idx_p) ;  /* 0x000015c000007944 */ /* 0x012fea0003c00000 */
[----:B------:R1:W5:Y:S02]  /*2dfa0*/  LDL.LU R13, [R1+0x88] ;  /* 0x00008800010d7983 */ /* 0x0003640000300800 */
[----:B-1---5:R-:W-:Y:S05]  /*2dfb0*/  BRA `(.L_x_1596) ;  /* 0xffff66b000007947 */ /* 0x022fea000383ffff */
.L_x_1511:
        /* <DEDUP_REMOVED lines=8> */
[----:B------:R-:W-:Y:S01]  /*2e040*/  IMAD.MOV.U32 R15, RZ, RZ, 0x6 ;  /* 0x00000006ff0f7424 */ /* 0x000fe200078e00ff */
[----:B------:R-:W-:Y:S01]  /*2e050*/  MOV R14, 0x181f ;  /* 0x0000181f000e7802 */ /* 0x000fe20000000f00 */
[----:B------:R-:W-:-:S03]  /*2e060*/  IMAD.MOV.U32 R2, RZ, RZ, R24 ;  /* 0x000000ffff027224 */ /* 0x000fc600078e0018 */
[----:B------:R1:W-:Y:S04]  /*2e070*/  STL [R1+0x84], R15 ;  /* 0x0000840f01007387 */ /* 0x0003e80000100800 */
        /* <DEDUP_REMOVED lines=14> */
.L_x_1514:
[----:B------:R-:W-:Y:S01]  /*2e160*/  MOV R12, 0x7 ;  /* 0x00000007000c7802 */ /* 0x000fe20000000f00 */
[----:B------:R-:W-:Y:S01]  /*2e170*/  IMAD.MOV.U32 R11, RZ, RZ, 0x181f ;  /* 0x0000181fff0b7424 */ /* 0x000fe200078e00ff */
[----:B------:R-:W-:Y:S01]  /*2e180*/  MOV R3, 0x2e1d0 ;  /* 0x0002e1d000037802 */ /* 0x000fe20000000f00 */
[----:B------:R-:W-:Y:S02]  /*2e190*/  IMAD.MOV.U32 R2, RZ, RZ, R20 ;  /* 0x000000ffff027224 */ /* 0x000fe400078e0014 */
[----:B------:R1:W-:Y:S04]  /*2e1a0*/  STL [R1+0x84], R12 ;  /* 0x0000840c01007387 */ /* 0x0003e80000100800 */
[----:B------:R1:W-:Y:S02]  /*2e1b0*/  STL [R1+0x80], R11 ;  /* 0x0000800b01007387 */ /* 0x0003e40000100800 */
[----:B-1-3--:R-:W-:Y:S05]  /*2e1c0*/  CALL.REL.NOINC `($__internal_3_$__cuda_sm70_shflsync_idx_p) ;  /* 0x0000139000007944 */ /* 0x00afea0003c00000 */
[----:B------:R1:W5:Y:S02]  /*2e1d0*/  LDL.LU R13, [R1+0x88] ;  /* 0x00008800010d7983 */ /* 0x0003640000300800 */
[----:B-1---5:R-:W-:Y:S05]  /*2e1e0*/  BRA `(.L_x_1598) ;  /* 0xffff67c000007947 */ /* 0x022fea000383ffff */
.L_x_1515:
[----:B------:R-:W-:Y:S01]  /*2e1f0*/  MOV R14, 0x7 ;  /* 0x00000007000e7802 */ /* 0x000fe20000000f00 */
[----:B------:R-:W-:Y:S01]  /*2e200*/  IMAD.MOV.U32 R12, RZ, RZ, 0x181f ;  /* 0x0000181fff0c7424 */ /* 0x000fe200078e00ff */
[----:B------:R-:W-:Y:S01]  /*2e210*/  MOV R3, 0x2e260 ;  /* 0x0002e26000037802 */ /* 0x000fe20000000f00 */
[----:B------:R-:W-:-:S02]  /*2e220*/  IMAD.MOV.U32 R2, RZ, RZ, R18 ;  /* 0x000000ffff027224 */ /* 0x000fc400078e0012 */
        /* <DEDUP_REMOVED lines=22> */
.L_x_1550:
[----:B------:R-:W-:Y:S01]  /*2e390*/  MOV R11, 0x181f ;  /* 0x0000181f000b7802 */ /* 0x000fe20000000f00 */
[----:B------:R1:W-:Y:S01]  /*2e3a0*/  STL [R1+0x84], RZ ;  /* 0x000084ff01007387 */ /* 0x0003e20000100800 */
[----:B------:R-:W-:Y:S01]  /*2e3b0*/  IMAD.MOV.U32 R2, RZ, RZ, R17 ;  /* 0x000000ffff027224 */ /* 0x000fe200078e0011 */
[----:B------:R-:W-:Y:S02]  /*2e3c0*/  MOV R3, 0x2e3f0 ;  /* 0x0002e3f000037802 */ /* 0x000fe40000000f00 */
[----:B------:R1:W-:Y:S04]  /*2e3d0*/  STL [R1+0x80], R11 ;  /* 0x0000800b01007387 */ /* 0x0003e80000100800 */
[----:B-1----:R-:W-:Y:S05]  /*2e3e0*/  CALL.REL.NOINC `($__internal_3_$__cuda_sm70_shflsync_idx_p) ;  /* 0x0000117000007944 */ /* 0x002fea0003c00000 */
[----:B------:R1:W5:Y:S02]  /*2e3f0*/  LDL.LU R11, [R1+0x88] ;  /* 0x00008800010b7983 */ /* 0x0003640000300800 */
[----:B-1---5:R-:W-:Y:S05]  /*2e400*/  BRA `(.L_x_1600) ;  /* 0xffffa02000007947 */ /* 0x022fea000383ffff */
.L_x_1551:
[----:B------:R-:W-:Y:S01]  /*2e410*/  MOV R12, 0x181f ;  /* 0x0000181f000c7802 */ /* 0x000fe20000000f00 */
[----:B------:R3:W-:Y:S01]  /*2e420*/  STL [R1+0x84], RZ ;  /* 0x000084ff01007387 */ /* 0x0007e20000100800 */
[----:B------:R-:W-:Y:S01]  /*2e430*/  IMAD.MOV.U32 R2, RZ, RZ, R18 ;  /* 0x000000ffff027224 */ /* 0x000fe200078e0012 */
[----:B------:R-:W-:-:S02]  /*2e440*/  MOV R3, 0x2e470 ;  /* 0x0002e47000037802 */ /* 0x000fc40000000f00 */
        /* <DEDUP_REMOVED lines=8> */
[----:B--2---:R-:W-:Y:S02]  /*2e4d0*/  MOV R12, R3 ;  /* 0x00000003000c7202 */ /* 0x004fe40000000f00 */
[----:B------:R-:W-:-:S02]  /*2e4e0*/  MOV R3, 0x2e500 ;  /* 0x0002e50000037802 */ /* 0x000fc40000000f00 */
        /* <DEDUP_REMOVED lines=10> */
.L_x_1552:
        /* <DEDUP_REMOVED lines=35> */
.L_x_1555:
[----:B------:R-:W-:Y:S01]  /*2e7c0*/  MOV R12, 0x2 ;  /* 0x00000002000c7802 */ /* 0x000fe20000000f00 */
[----:B------:R-:W-:Y:S01]  /*2e7d0*/  IMAD.MOV.U32 R11, RZ, RZ, 0x181f ;  /* 0x0000181fff0b7424 */ /* 0x000fe200078e00ff */
[----:B------:R-:W-:Y:S01]  /*2e7e0*/  MOV R3, 0x2e830 ;  /* 0x0002e83000037802 */ /* 0x000fe20000000f00 */
[----:B------:R-:W-:-:S02]  /*2e7f0*/  IMAD.MOV.U32 R2, RZ, RZ, R17 ;  /* 0x000000ffff027224 */ /* 0x000fc400078e0011 */
[----:B------:R1:W-:Y:S04]  /*2e800*/  STL [R1+0x84], R12 ;  /* 0x0000840c01007387 */ /* 0x0003e80000100800 */
[----:B------:R1:W-:Y:S02]  /*2e810*/  STL [R1+0x80], R11 ;  /* 0x0000800b01007387 */ /* 0x0003e40000100800 */
[----:B-12---:R-:W-:Y:S05]  /*2e820*/  CALL.REL.NOINC `($__internal_3_$__cuda_sm70_shflsync_idx_p) ;  /* 0x00000d3000007944 */ /* 0x006fea0003c00000 */
[----:B------:R1:W5:Y:S02]  /*2e830*/  LDL.LU R11, [R1+0x88] ;  /* 0x00008800010b7983 */ /* 0x0003640000300800 */
[----:B-1---5:R-:W-:Y:S05]  /*2e840*/  BRA `(.L_x_1603) ;  /* 0xffffa09000007947 */ /* 0x022fea000383ffff */
.L_x_1556:
[----:B--2---:R-:W-:Y:S01]  /*2e850*/  MOV R13, 0x2 ;  /* 0x00000002000d7802 */ /* 0x004fe20000000f00 */
        /* <DEDUP_REMOVED lines=26> */
.L_x_1557:
[----:B------:R-:W-:Y:S01]  /*2ea00*/  MOV R12, 0x3 ;  /* 0x00000003000c7802 */ /* 0x000fe20000000f00 */
[----:B------:R-:W-:Y:S01]  /*2ea10*/  IMAD.MOV.U32 R11, RZ, RZ, 0x181f ;  /* 0x0000181fff0b7424 */ /* 0x000fe200078e00ff */
[----:B------:R-:W-:Y:S01]  /*2ea20*/  MOV R3, 0x2ea70 ;  /* 0x0002ea7000037802 */ /* 0x000fe20000000f00 */
[----:B------:R-:W-:-:S02]  /*2ea30*/  IMAD.MOV.U32 R2, RZ, RZ, R17 ;  /* 0x000000ffff027224 */ /* 0x000fc400078e0011 */
[----:B------:R1:W-:Y:S04]  /*2ea40*/  STL [R1+0x84], R12 ;  /* 0x0000840c01007387 */ /* 0x0003e80000100800 */
[----:B------:R1:W-:Y:S02]  /*2ea50*/  STL [R1+0x80], R11 ;  /* 0x0000800b01007387 */ /* 0x0003e40000100800 */
[----:B-1--4-:R-:W-:Y:S05]  /*2ea60*/  CALL.REL.NOINC `($__internal_3_$__cuda_sm70_shflsync_idx_p) ;  /* 0x00000af000007944 */ /* 0x012fea0003c00000 */
        /* <DEDUP_REMOVED lines=28> */
.L_x_1560:
        /* <DEDUP_REMOVED lines=9> */
.L_x_1561:
        /* <DEDUP_REMOVED lines=27> */
.L_x_1562:
        /* <DEDUP_REMOVED lines=35> */
.L_x_1565:
        /* <DEDUP_REMOVED lines=9> */
.L_x_1566:
        /* <DEDUP_REMOVED lines=27> */
.L_x_1569:
[----:B------:R-:W-:Y:S01]  /*2f2e0*/  MOV R12, 0x7 ;  /* 0x00000007000c7802 */ /* 0x000fe20000000f00 */
[----:B------:R-:W-:Y:S01]  /*2f2f0*/  IMAD.MOV.U32 R11, RZ, RZ, 0x181f ;  /* 0x0000181fff0b7424 */ /* 0x000fe200078e00ff */
[----:B------:R-:W-:Y:S01]  /*2f300*/  MOV R3, 0x2f350 ;  /* 0x0002f35000037802 */ /* 0x000fe20000000f00 */
[----:B------:R-:W-:-:S02]  /*2f310*/  IMAD.MOV.U32 R2, RZ, RZ, R17 ;  /* 0x000000ffff027224 */ /* 0x000fc400078e0011 */
[----:B------:R1:W-:Y:S04]  /*2f320*/  STL [R1+0x84], R12 ;  /* 0x0000840c01007387 */ /* 0x0003e80000100800 */
[----:B------:R1:W-:Y:S02]  /*2f330*/  STL [R1+0x80], R11 ;  /* 0x0000800b01007387 */ /* 0x0003e40000100800 */
[----:B-12-4-:R-:W-:Y:S05]  /*2f340*/  CALL.REL.NOINC `($__internal_3_$__cuda_sm70_shflsync_idx_p) ;  /* 0x0000021000007944 */ /* 0x016fea0003c00000 */
        /* <DEDUP_REMOVED lines=27> */
        .weak           $__internal_2_$__cuda_sm70_shflsync_bfly_p
        .type           $__internal_2_$__cuda_sm70_shflsync_bfly_p,@function
        .size           $__internal_2_$__cuda_sm70_shflsync_bfly_p,($__internal_3_$__cuda_sm70_shflsync_idx_p - $__internal_2_$__cuda_sm70_shflsync_bfly_p)
$__internal_2_$__cuda_sm70_shflsync_bfly_p:
[----:B------:R-:W-:Y:S02]  /*2f500*/  MOV R51, 0x1f ;  /* 0x0000001f00337802 */ /* 0x000fe40000000f00 */
[----:B------:R-:W-:-:S04]  /*2f510*/  MOV R247, 0xffffffff ;  /* 0xffffffff00f77802 */ /* 0x000fc80000000f00 */
[----:B------:R-:W-:Y:S04]  /*2f520*/  WARPSYNC R247 ;  /* 0x000000f700007348 */ /* 0x000fe80003800000 */
[----:B------:R1:W2:Y:S02]  /*2f530*/  SHFL.BFLY PT, R51, R4, R3, R51 ;  /* 0x0c00000304337389 */ /* 0x0002a400000e0033 */
[----:B-1----:R-:W-:-:S04]  /*2f540*/  MOV R3, 0x0 ;  /* 0x0000000000037802 */ /* 0x002fc80000000f00 */
[----:B--2---:R-:W-:Y:S05]  /*2f550*/  RET.REL.NODEC R2 `(_ZN7cutlass13device_kernelIN5flash19enable_sm80_to_sm89INS1_16FlashAttnFwdSm80INS1_25CollectiveMainloopFwdSm80ILi4ELi1ELb0EN4cute5tupleIJNS5_1CILi128EEENS7_ILi48EEES8_EEELi128ENS_10bfloat16_tEfNS_4arch4Sm80ELb0ELb1ELb1ELb1ELb1ELb1ELb1ELb0EEENS1_21CollectiveEpilogueFwdINS6_IJS8_S8_S9_EEENS6_IJNS7_ILi1EEESH_SH_EEESB_SD_Li128ELb1ELb1ELb0ELb0EEENS1_19SingleTileSchedulerILb1ELb0ELb1ELi128EEEEEEEEEvNT_6ParamsE) ;  /* 0xfffd0aa002007950 */ /* 0x004fea0003c3ffff */
        .weak           $__internal_3_$__cuda_sm70_shflsync_idx_p
        .type           $__internal_3_$__cuda_sm70_shflsync_idx_p,@function
        .size           $__internal_3_$__cuda_sm70_shflsync_idx_p,(.L_x_2181 - $__internal_3_$__cuda_sm70_shflsync_idx_p)
$__internal_3_$__cuda_sm70_shflsync_idx_p:
[----:B------:R1:W-:Y:S04]  /*2f560*/  STL [R1+0xfc], R4 ;  /* 0x0000fc0401007387 */ /* 0x0003e80000100800 */
[----:B------:R2:W-:Y:S04]  /*2f570*/  STL [R1+0xf8], R0 ;  /* 0x0000f80001007387 */ /* 0x0005e80000100800 */
[----:B------:R3:W-:Y:S04]  /*2f580*/  STL [R1+0x100], R5 ;  /* 0x0001000501007387 */ /* 0x0007e80000100800 */
[----:B-1----:R-:W4:Y:S04]  /*2f590*/  LDL.LU R4, [R1+0x80] ;  /* 0x0000800001047983 */ /* 0x002f280000300800 */
[----:B--2---:R-:W4:Y:S01]  /*2f5a0*/  LDL.LU R0, [R1+0x84] ;  /* 0x0000840001007983 */ /* 0x004f220000300800 */
[----:B---3--:R-:W-:-:S04]  /*2f5b0*/  MOV R5, 0xffffffff ;  /* 0xffffffff00057802 */ /* 0x008fc80000000f00 */
[----:B------:R-:W-:Y:S04]  /*2f5c0*/  WARPSYNC R5 ;  /* 0x0000000500007348 */ /* 0x000fe80003800000 */
[----:B----4-:R1:W2:Y:S04]  /*2f5d0*/  SHFL.IDX PT, R2, R2, R0, R4 ;  /* 0x0000000002027389 */ /* 0x0102a800000e0004 */
[----:B-1----:R1:W5:Y:S04]  /*2f5e0*/  LDL.LU R5, [R1+0x100] ;  /* 0x0001000001057983 */ /* 0x0023680000300800 */
[----:B------:R1:W5:Y:S04]  /*2f5f0*/  LDL.LU R4, [R1+0xfc] ;  /* 0x0000fc0001047983 */ /* 0x0003680000300800 */
[----:B------:R1:W5:Y:S04]  /*2f600*/  LDL.LU R0, [R1+0xf8] ;  /* 0x0000f80001007983 */ /* 0x0003680000300800 */
[----:B--2---:R2:W-:Y:S02]  /*2f610*/  STL [R1+0x88], R2 ;  /* 0x0000880201007387 */ /* 0x0045e40000100800 */
[----:B--2---:R-:W-:-:S02]  /*2f620*/  MOV R2, R3 ;  /* 0x0000000300027202 */ /* 0x004fc40000000f00 */
[----:B------:R-:W-:-:S04]  /*2f630*/  MOV R3, 0x0 ;  /* 0x0000000000037802 */ /* 0x000fc80000000f00 */
[----:B-1----:R-:W-:Y:S05]  /*2f640*/  RET.REL.NODEC R2 `(_ZN7cutlass13device_kernelIN5flash19enable_sm80_to_sm89INS1_16FlashAttnFwdSm80INS1_25CollectiveMainloopFwdSm80ILi4ELi1ELb0EN4cute5tupleIJNS5_1CILi128EEENS7_ILi48EEES8_EEELi128ENS_10bfloat16_tEfNS_4arch4Sm80ELb0ELb1ELb1ELb1ELb1ELb1ELb1ELb0EEENS1_21CollectiveEpilogueFwdINS6_IJS8_S8_S9_EEENS6_IJNS7_ILi1EEESH_SH_EEESB_SD_Li128ELb1ELb1ELb0ELb0EEENS1_19SingleTileSchedulerILb1ELb0ELb1ELi128EEEEEEEEEvNT_6ParamsE) ;  /* 0xfffd09b002007950 */ /* 0x002fea0003c3ffff */
.L_x_1612:
        /* <DEDUP_REMOVED lines=11> */
.L_x_2181:


//--------------------- .text._ZN7cutlass13device_kernelIN5flash19enable_sm80_to_sm89INS1_16FlashAttnFwdSm80INS1_25CollectiveMainloopFwdSm80ILi4ELi1ELb0EN4cute5tupleIJNS5_1CILi128EEENS7_ILi64EEES8_EEELi128ENS_10bfloat16_tEfNS_4arch4Sm80ELb1ELb0ELb1ELb0ELb1ELb0ELb1ELb0EEENS1_21CollectiveEpilogueFwdINS6_IJS8_S8_S9_EEENS6_IJNS7_ILi1EEESH_SH_EEESB_SD_Li128ELb0ELb1ELb0ELb0EEENS1_30DynamicPersistentTileSchedulerILi128ELi128ELb0ELb1ELb0EEEEEEEEEvNT_6ParamsE --------------------------
	.section	.text._ZN7cutlass13device_kernelIN5flash19enable_sm80_to_sm89INS1_16FlashAttnFwdSm80INS1_25CollectiveMainloopFwdSm80ILi4ELi1ELb0EN4cute5tupleIJNS5_1CILi128EEENS7_ILi64EEES8_EEELi128ENS_10bfloat16_tEfNS_4arch4Sm80ELb1ELb0ELb1ELb0ELb1ELb0ELb1ELb0EEENS1_21CollectiveEpilogueFwdINS6_IJS8_S8_S9_EEENS6_IJNS7_ILi1EEESH_SH_EEESB_SD_Li128ELb0ELb1ELb0ELb0EEENS1_30DynamicPersistentTileSchedulerILi128ELi128ELb0ELb1ELb0EEEEEEEEEvNT_6ParamsE,"ax",@progbits
	.sectioninfo	@"SHI_REGISTERS=255"
	.align	128
.text._ZN7cutlass13device_kernelIN5flash19enable_sm80_to_sm89INS1_16FlashAttnFwdSm80INS1_25CollectiveMainloopFwdSm80ILi4ELi1ELb0EN4cute5tupleIJNS5_1CILi128EEENS7_ILi64EEES8_EEELi128ENS_10bfloat16_tEfNS_4arch4Sm80ELb1ELb0ELb1ELb0ELb1ELb0ELb1ELb0EEENS1_21CollectiveEpilogueFwdINS6_IJS8_S8_S9_EEENS6_IJNS7_ILi1EEESH_SH_EEESB_SD_Li128ELb0ELb1ELb0ELb0EEENS1_30DynamicPersistentTileSchedulerILi128ELi128ELb0ELb1ELb0EEEEEEEEEvNT_6ParamsE:
        .type           _ZN7cutlass13device_kernelIN5flash19enable_sm80_to_sm89INS1_16FlashAttnFwdSm80INS1_25CollectiveMainloopFwdSm80ILi4ELi1ELb0EN4cute5tupleIJNS5_1CILi128EEENS7_ILi64EEES8_EEELi128ENS_10bfloat16_tEfNS_4arch4Sm80ELb1ELb0ELb1ELb0ELb1ELb0ELb1ELb0EEENS1_21CollectiveEpilogueFwdINS6_IJS8_S8_S9_EEENS6_IJNS7_ILi1EEESH_SH_EEESB_SD_Li128ELb0ELb1ELb0ELb0EEENS1_30DynamicPersistentTileSchedulerILi128ELi128ELb0ELb1ELb0EEEEEEEEEvNT_6ParamsE,@function
        .size           _ZN7cutlass13device_kernelIN5flash19enable_sm80_to_sm89INS1_16FlashAttnFwdSm80INS1_25CollectiveMainloopFwdSm80ILi4ELi1ELb0EN4cute5tupleIJNS5_1CILi128EEENS7_ILi64EEES8_EEELi128ENS_10bfloat16_tEfNS_4arch4Sm80ELb1ELb0ELb1ELb0ELb1ELb0ELb1ELb0EEENS1_21CollectiveEpilogueFwdINS6_IJS8_S8_S9_EEENS6_IJNS7_ILi1EEESH_SH_EEESB_SD_Li128ELb0ELb1ELb0ELb0EEENS1_30DynamicPersistentTileSchedulerILi128ELi128ELb0ELb1ELb0EEEEEEEEEvNT_6ParamsE,(.L_x_2185 - _ZN7cutlass13device_kernelIN5flash19enable_sm80_to_sm89INS1_16FlashAttnFwdSm80INS1_25CollectiveMainloopFwdSm80ILi4ELi1ELb0EN4cute5tupleIJNS5_1CILi128EEENS7_ILi64EEES8_EEELi128ENS_10bfloat16_tEfNS_4arch4Sm80ELb1ELb0ELb1ELb0ELb1ELb0ELb1ELb0EEENS1_21CollectiveEpilogueFwdINS6_IJS8_S8_S9_EEENS6_IJNS7_ILi1EEESH_SH_EEESB_SD_Li128ELb0ELb1ELb0ELb0EEENS1_30DynamicPersistentTileSchedulerILi128ELi128ELb0ELb1ELb0EEEEEEEEEvNT_6ParamsE)
        .other          _ZN7cutlass13device_kernelIN5flash19enable_sm80_to_sm89INS1_16FlashAttnFwdSm80INS1_25CollectiveMainloopFwdSm80ILi4ELi1ELb0EN4cute5tupleIJNS5_1CILi128EEENS7_ILi64EEES8_EEELi128ENS_10bfloat16_tEfNS_4arch4Sm80ELb1ELb0ELb1ELb0ELb1ELb0ELb1ELb0EEENS1_21CollectiveEpilogueFwdINS6_IJS8_S8_S9_EEENS6_IJNS7_ILi1EEESH_SH_EEESB_SD_Li128ELb0ELb1ELb0ELb0EEENS1_30DynamicPersistentTileSchedulerILi128ELi128ELb0ELb1ELb0EEEEEEEEEvNT_6ParamsE,@"STO_CUDA_ENTRY STV_DEFAULT"
_ZN7cutlass13device_kernelIN5flash19enable_sm80_to_sm89INS1_16FlashAttnFwdSm80INS1_25CollectiveMainloopFwdSm80ILi4ELi1ELb0EN4cute5tupleIJNS5_1CILi128EEENS7_ILi64EEES8_EEELi128ENS_10bfloat16_tEfNS_4arch4Sm80ELb1ELb0ELb1ELb0ELb1ELb0ELb1ELb0EEENS1_21CollectiveEpilogueFwdINS6_IJS8_S8_S9_EEENS6_IJNS7_ILi1EEESH_SH_EEESB_SD_Li128ELb0ELb1ELb0ELb0EEENS1_30DynamicPersistentTileSchedulerILi128ELi128ELb0ELb1ELb0EEEEEEEEEvNT_6ParamsE:
        /* <DEDUP_REMOVED lines=13> */
[----:B------:R-:W-:Y:S01]  /*00d0*/  ULDC.64 UR6, c[0x0][0x118] ;  /* 0x0000460000067ab9 */ /* 0x000fe20000000a00 */
[----:B------:R-:W-:Y:S01]  /*00e0*/  IMAD.MOV.U32 R236, RZ, RZ, 0x40 ;  /* 0x00000040ffec7424 */ /* 0x000fe200078e00ff */
[CC--:B------:R-:W-:Y:S02]  /*00f0*/  LEA.HI R7, R2.reuse, R247.reuse, RZ, 0x4 ;  /* 0x000000f702077211 */ /* 0x0c0fe400078f20ff */
[CC--:B------:R-:W-:Y:S02]  /*0100*/  LEA.HI R6, R2.reuse, R247.reuse, RZ, 0x3 ;  /* 0x000000f702067211 */ /* 0x0c0fe400078f18ff */
[----:B------:R-:W-:Y:S02]  /*0110*/  SHF.R.S32.HI R4, RZ, 0x4, R7 ;  /* 0x00000004ff047819 */ /* 0x000fe40000011407 */
[----:B------:R-:W-:-:S02]  /*0120*/  LEA.HI R3, R2, R247, RZ, 0x2 ;  /* 0x000000f702037211 */ /* 0x000fc400078f10ff */
[----:B------:R-:W-:Y:S02]  /*0130*/  LEA.HI R8, R7, R4, RZ, 0x1 ;  /* 0x0000000407087211 */ /* 0x000fe400078f08ff */
[----:B------:R-:W-:Y:S02]  /*0140*/  LOP3.LUT R5, R6, 0xfffffff8, RZ, 0xc0, !PT ;  /* 0xfffffff806057812 */ /* 0x000fe400078ec0ff */
[----:B------:R-:W-:Y:S02]  /*0150*/  LOP3.LUT R8, R8, 0xfffffffe, RZ, 0xc0, !PT ;  /* 0xfffffffe08087812 */ /* 0x000fe400078ec0ff */
[----:B------:R-:W-:Y:S01]  /*0160*/  SHF.R.S32.HI R12, RZ, 0x2, R3 ;  /* 0x00000002ff0c7819 */ /* 0x000fe20000011403 */
[----:B------:R-:W-:Y:S01]  /*0170*/  IMAD.IADD R16, R247, 0x1, -R5 ;  /* 0x00000001f7107824 */ /* 0x000fe200078e0a05 */
[----:B------:R-:W-:Y:S01]  /*0180*/  LOP3.LUT R7, R7, 0xfffffff0, RZ, 0xc0, !PT ;  /* 0xfffffff007077812 */ /* 0x000fe200078ec0ff */
[----:B------:R-:W-:Y:S01]  /*0190*/  IMAD.IADD R8, R4, 0x1, -R8 ;  /* 0x0000000104087824 */ /* 0x000fe200078e0a08 */
[----:B------:R-:W-:Y:S01]  /*01a0*/  SHF.R.S32.HI R4, RZ, 0x1f, R3 ;  /* 0x0000001fff047819 */ /* 0x000fe20000011403 */
[----:B------:R-:W-:Y:S01]  /*01b0*/  IMAD.SHL.U32 R5, R16, 0x40, RZ ;  /* 0x0000004010057824 */ /* 0x000fe200078e00ff */
[----:B------:R-:W-:Y:S01]  /*01c0*/  SHF.R.S32.HI R17, RZ, 0x3, R6 ;  /* 0x00000003ff117819 */ /* 0x000fe20000011406 */
[----:B------:R-:W-:Y:S01]  /*01d0*/  IMAD.IADD R7, R247, 0x1, -R7 ;  /* 0x00000001f7077824 */ /* 0x000fe200078e0a07 */
[----:B------:R-:W-:Y:S01]  /*01e0*/  LEA.HI R4, R4, R12, RZ, 0x3 ;  /* 0x0000000c04047211 */ /* 0x000fe200078f18ff */
[----:B------:R-:W-:Y:S01]  /*01f0*/  IMAD.SHL.U32 R15, R16, 0x8, RZ ;  /* 0x00000008100f7824 */ /* 0x000fe200078e00ff */
[----:B------:R-:W-:Y:S01]  /*0200*/  LOP3.LUT R5, R5, 0x1c0, RZ, 0xc0, !PT ;  /* 0x000001c005057812 */ /* 0x000fe200078ec0ff */
[----:B------:R-:W-:Y:S01]  /*0210*/  IMAD.SHL.U32 R11, R17, 0x40, RZ ;  /* 0x00000040110b7824 */ /* 0x000fe200078e00ff */
[----:B------:R-:W-:-:S02]  /*0220*/  LOP3.LUT R4, R4, 0xfffffff8, RZ, 0xc0, !PT ;  /* 0xfffffff804047812 */ /* 0x000fc400078ec0ff */
[----:B------:R-:W-:Y:S01]  /*0230*/  LOP3.LUT R243, R5, 0x8, R6, 0xf8, !PT ;  /* 0x0000000805f37812 */ /* 0x000fe200078ef806 */
[----:B------:R-:W-:Y:S01]  /*0240*/  STL [R1+0xc], R15 ;  /* 0x00000c0f01007387 */ /* 0x000fe20000100800 */
[----:B------:R-:W-:Y:S01]  /*0250*/  SHF.R.U32.HI R5, RZ, 0x3, R5 ;  /* 0x00000003ff057819 */ /* 0x000fe20000011605 */
[----:B------:R-:W-:Y:S01]  /*0260*/  IMAD.IADD R4, R12, 0x1, -R4 ;  /* 0x000000010c047824 */ /* 0x000fe200078e0a04 */
[----:B------:R-:W-:Y:S02]  /*0270*/  LEA.HI R12, R2, R247, RZ, 0x5 ;  /* 0x000000f7020c7211 */ /* 0x000fe400078f28ff */
[----:B------:R-:W-:Y:S02]  /*0280*/  SHF.R.S32.HI R10, RZ, 0x1f, R7 ;  /* 0x0000001fff0a7819 */ /* 0x000fe40000011407 */
[----:B------:R-:W-:Y:S02]  /*0290*/  LOP3.LUT R6, R4, 0x1, RZ, 0xc0, !PT ;  /* 0x0000000104067812 */ /* 0x000fe400078ec0ff */
[----:B------:R-:W-:-:S02]  /*02a0*/  LOP3.LUT R3, R3, 0xfffffffc, RZ, 0xc0, !PT ;  /* 0xfffffffc03037812 */ /* 0x000fc400078ec0ff */
[----:B------:R-:W-:Y:S02]  /*02b0*/  ISETP.NE.U32.AND P0, PT, R6, 0x1, PT ;  /* 0x000000010600780c */ /* 0x000fe40003f05070 */
[----:B------:R-:W-:Y:S01]  /*02c0*/  LOP3.LUT R6, R12, 0xffffffe0, RZ, 0xc0, !PT ;  /* 0xffffffe00c067812 */ /* 0x000fe200078ec0ff */
[----:B------:R-:W-:Y:S01]  /*02d0*/  IMAD.IADD R3, R247, 0x1, -R3 ;  /* 0x00000001f7037824 */ /* 0x000fe200078e0a03 */
[----:B------:R-:W-:Y:S02]  /*02e0*/  LOP3.LUT R243, R243, R5, RZ, 0x3c, !PT ;  /* 0x00000005f3f37212 */ /* 0x000fe400078e3cff */
[----:B------:R-:W-:Y:S01]  /*02f0*/  SHF.R.S32.HI R5, RZ, 0x5, R12 ;  /* 0x00000005ff057819 */ /* 0x000fe2000001140c */
[----:B------:R-:W-:Y:S01]  /*0300*/  IMAD.IADD R14, R247, 0x1, -R6 ;  /* 0x00000001f70e7824 */ /* 0x000fe200078e0a06 */
[----:B------:R-:W-:Y:S01]  /*0310*/  SHF.R.S32.HI R12, RZ, 0x1f, R12 ;  /* 0x0000001fff0c7819 */ /* 0x000fe2000001140c */
[----:B------:R-:W-:Y:S01]  /*0320*/  IMAD R243, R8, 0x200, R243 ;  /* 0x0000020008f37824 */ /* 0x000fe200078e02f3 */
[----:B------:R-:W-:-:S02]  /*0330*/  LEA.HI R10, R10, R7, RZ, 0x3 ;  /* 0x000000070a0a7211 */ /* 0x000fc400078f18ff */
[----:B------:R-:W-:Y:S02]  /*0340*/  LOP3.LUT R11, R11, 0x1c0, RZ, 0xc0, !PT ;  /* 0x000001c00b0b7812 */ /* 0x000fe400078ec0ff */
[----:B------:R-:W-:Y:S02]  /*0350*/  LEA.HI R12, R12, R5, RZ, 0x2 ;  /* 0x000000050c0c7211 */ /* 0x000fe400078f10ff */
[----:B------:R-:W-:Y:S02]  /*0360*/  SHF.R.S32.HI R248, RZ, 0x1f, R14 ;  /* 0x0000001ffff87819 */ /* 0x000fe4000001140e */
[C---:B------:R-:W-:Y:S01]  /*0370*/  LOP3.LUT R9, R10.reuse, 0xfffffff8, RZ, 0xc0, !PT ;  /* 0xfffffff80a097812 */ /* 0x040fe200078ec0ff */
[----:B------:R-:W-:Y:S01]  /*0380*/  IMAD.SHL.U32 R10, R10, 0x40, RZ ;  /* 0x000000400a0a7824 */ /* 0x000fe200078e00ff */
[----:B------:R-:W-:Y:S02]  /*0390*/  SHF.R.U32.HI R251, RZ, 0x3, R11 ;  /* 0x00000003fffb7819 */ /* 0x000fe4000001160b */
[C---:B------:R-:W-:Y:S01]  /*03a0*/  R2P PR, R4.reuse, 0x6 ;  /* 0x0000000604007804 */ /* 0x040fe20000000000 */
[----:B------:R-:W-:Y:S01]  /*03b0*/  IMAD.SHL.U32 R4, R4, 0x40, RZ ;  /* 0x0000004004047824 */ /* 0x000fe200078e00ff */
[----:B------:R-:W-:Y:S01]  /*03c0*/  LOP3.LUT R11, R11, 0x38, R15, 0xf8, !PT ;  /* 0x000000380b0b7812 */ /* 0x000fe200078ef80f */
[----:B------:R-:W-:Y:S01]  /*03d0*/  IMAD.IADD R9, R7, 0x1, -R9 ;  /* 0x0000000107097824 */ /* 0x000fe200078e0a09 */
[----:B------:R-:W-:-:S02]  /*03e0*/  LEA.HI R252, R3, R3, RZ, 0x1 ;  /* 0x0000000303fc7211 */ /* 0x000fc400078f08ff */
[----:B------:R-:W-:Y:S02]  /*03f0*/  LOP3.LUT R12, R12, 0xffffffc, RZ, 0xc0, !PT ;  /* 0x0ffffffc0c0c7812 */ /* 0x000fe400078ec0ff */
[----:B------:R-:W-:Y:S02]  /*0400*/  LEA.HI R248, R248, R14, RZ, 0x2 ;  /* 0x0000000ef8f87211 */ /* 0x000fe400078f10ff */
[----:B------:R-:W-:Y:S01]  /*0410*/  LOP3.LUT R251, R11, R251, RZ, 0x3c, !PT ;  /* 0x000000fb0bfb7212 */ /* 0x000fe200078e3cff */
[C---:B------:R-:W-:Y:S01]  /*0420*/  IMAD.IADD R12, R5.reuse, 0x1, -R12 ;  /* 0x00000001050c7824 */ /* 0x040fe200078e0a0c */
[C---:B------:R-:W-:Y:S01]  /*0430*/  LOP3.LUT R7, R252.reuse, 0x1ffffffe, RZ, 0xc0, !PT ;  /* 0x1ffffffefc077812 */ /* 0x040fe200078ec0ff */
[----:B------:R-:W-:Y:S01]  /*0440*/  IMAD.SHL.U32 R5, R5, 0x400, RZ ;  /* 0x0000040005057824 */ /* 0x000fe200078e00ff */
[----:B------:R-:W-:Y:S01]  /*0450*/  SHF.R.S32.HI R11, RZ, 0x2, R248 ;  /* 0x00000002ff0b7819 */ /* 0x000fe200000114f8 */
[----:B------:R-:W-:Y:S01]  /*0460*/  IMAD.SHL.U32 R252, R252, 0x20, RZ ;  /* 0x00000020fcfc7824 */ /* 0x000fe200078e00ff */
[----:B------:R-:W-:Y:S01]  /*0470*/  LOP3.LUT R4, R4, 0x1c0, RZ, 0xc0, !PT ;  /* 0x000001c004047812 */ /* 0x000fe200078ec0ff */
[C---:B------:R-:W-:Y:S01]  /*0480*/  IMAD.IADD R7, R3.reuse, 0x1, -R7 ;  /* 0x0000000103077824 */ /* 0x040fe200078e0a07 */
[-C--:B------:R-:W-:Y:S01]  /*0490*/  LEA.HI R6, R2, R247.reuse, RZ, 0x6 ;  /* 0x000000f702067211 */ /* 0x080fe200078f30ff */
[----:B------:R-:W-:Y:S01]  /*04a0*/  IMAD R13, R12, 0x10, R11 ;  /* 0x000000100c0d7824 */ /* 0x000fe200078e020b */
[----:B------:R-:W-:Y:S01]  /*04b0*/  LEA.HI R4, R4, R4, RZ, 0x1d ;  /* 0x0000000404047211 */ /* 0x000fe200078fe8ff */
[----:B------:R-:W-:Y:S01]  /*04c0*/  IMAD R3, R3, 0x2, R5 ;  /* 0x0000000203037824 */ /* 0x000fe200078e0205 */
[----:B------:R-:W-:Y:S01]  /*04d0*/  LEA.HI R2, R2, R247, RZ, 0x7 ;  /* 0x000000f702027211 */ /* 0x000fe200078f38ff */
[----:B------:R-:W-:Y:S01]  /*04e0*/  IMAD.SHL.U32 R6, R6, 0x8, RZ ;  /* 0x0000000806067824 */ /* 0x000fe200078e00ff */
[----:B------:R-:W-:Y:S01]  /*04f0*/  STL [R1], R13 ;  /* 0x0000000d01007387 */ /* 0x000fe20000100800 */
[----:B------:R-:W-:Y:S01]  /*0500*/  IMAD.IADD R3, R3, 0x1, R4 ;  /* 0x0000000103037824 */ /* 0x000fe200078e0204 */
[----:B------:R-:W-:-:S02]  /*0510*/  LOP3.LUT R252, R252, 0xffffffc0, RZ, 0xc0, !PT ;  /* 0xffffffc0fcfc7812 */ /* 0x000fc400078ec0ff */
[----:B------:R1:W-:Y:S01]  /*0520*/  STL [R1+0x10], R0 ;  /* 0x0000100001007387 */ /* 0x0003e20000100800 */
[----:B------:R-:W-:Y:S01]  /*0530*/  LOP3.LUT R251, R251, 0x7ffffe00, R6, 0xf8, !PT ;  /* 0x7ffffe00fbfb7812 */ /* 0x000fe200078ef806 */
[----:B------:R-:W-:Y:S01]  /*0540*/  IMAD.SHL.U32 R6, R8, 0x8, RZ ;  /* 0x0000000808067824 */ /* 0x000fe200078e00ff */
[----:B------:R-:W-:Y:S01]  /*0550*/  LEA R4, R3, 0x80, 0x1 ;  /* 0x0000008003047811 */ /* 0x000fe200078e08ff */
[----:B------:R-:W-:Y:S01]  /*0560*/  IMAD R252, R7, 0x8, R252 ;  /* 0x0000000807fc7824 */ /* 0x000fe200078e02fc */
[----:B------:R-:W-:Y:S01]  /*0570*/  LOP3.LUT R10, R10, 0xfffffe00, RZ, 0xc0, !PT ;  /* 0xfffffe000a0a7812 */ /* 0x000fe200078ec0ff */
[----:B------:R-:W-:Y:S01]  /*0580*/  IMAD.SHL.U32 R7, R9, 0x40, RZ ;  /* 0x0000004009077824 */ /* 0x000fe200078e00ff */
[C---:B------:R-:W-:Y:S01]  /*0590*/  IADD3 R249, R4.reuse, -0x10, RZ ;  /* 0xfffffff004f97810 */ /* 0x040fe20007ffe0ff */
[----:B------:R-:W-:Y:S01]  /*05a0*/  IMAD.SHL.U32 R251, R251, 0x2, RZ ;  /* 0x00000002fbfb7824 */ /* 0x000fe200078e00ff */
[----:B------:R-:W-:Y:S01]  /*05b0*/  @P0 IADD3 R249, R4, 0x10, RZ ;  /* 0x0000001004f90810 */ /* 0x000fe20007ffe0ff */
[----:B------:R-:W-:Y:S01]  /*05c0*/  IMAD.IADD R252, R13, 0x1, R252 ;  /* 0x000000010dfc7824 */ /* 0x000fe200078e02fc */
[----:B------:R-:W-:-:S02]  /*05d0*/  LOP3.LUT R7, R7, 0x1c0, RZ, 0xc0, !PT ;  /* 0x000001c007077812 */ /* 0x000fc400078ec0ff */
[----:B------:R-:W-:Y:S02]  /*05e0*/  LOP3.LUT P4, RZ, R9, 0x2, RZ, 0xc0, !PT ;  /* 0x0000000209ff7812 */ /* 0x000fe4000788c0ff */
[----:B------:R-:W-:Y:S02]  /*05f0*/  LOP3.LUT R6, R7, 0x8, R6, 0xf8, !PT ;  /* 0x0000000807067812 */ /* 0x000fe400078ef806 */
[----:B------:R-:W-:Y:S02]  /*0600*/  SHF.R.U32.HI R7, RZ, 0x3, R7 ;  /* 0x00000003ff077819 */ /* 0x000fe40000011607 */
[----:B------:R-:W-:Y:S02]  /*0610*/  LOP3.LUT P3, RZ, R9, 0x4, RZ, 0xc0, !PT ;  /* 0x0000000409ff7812 */ /* 0x000fe4000786c0ff */
[----:B------:R-:W-:Y:S02]  /*0620*/  LOP3.LUT R6, R6, R7, RZ, 0x3c, !PT ;  /* 0x0000000706067212 */ /* 0x000fe400078e3cff */
[----:B------:R-:W-:-:S02]  /*0630*/  LOP3.LUT R248, R248, 0x7ffffffc, RZ, 0xc0, !PT ;  /* 0x7ffffffcf8f87812 */ /* 0x000fc400078ec0ff */
[----:B-1----:R-:W-:Y:S01]  /*0640*/  SHF.R.S32.HI R0, RZ, 0x7, R2 ;  /* 0x00000007ff007819 */ /* 0x002fe20000011402 */
[----:B------:R-:W-:Y:S01]  /*0650*/  IMAD R0, R16, 0x10, R17 ;  /* 0x0000001010007824 */ /* 0x000fe200078e0211 */
[C---:B------:R-:W-:Y:S01]  /*0660*/  SEL R2, R233.reuse, 0xffffffe0, !P1 ;  /* 0xffffffe0e9027807 */ /* 0x040fe20004800000 */
[----:B------:R-:W-:Y:S01]  /*0670*/  IMAD.IADD R248, R14, 0x1, -R248 ;  /* 0x000000010ef87824 */ /* 0x000fe200078e0af8 */
[-C--:B------:R-:W-:Y:S02]  /*0680*/  IADD3 R244, R6, R10.reuse, R5 ;  /* 0x0000000a06f47210 */ /* 0x080fe40007ffe005 */
[----:B------:R1:W-:Y:S01]  /*0690*/  STL [R1+0x4], R0 ;  /* 0x0000040001007387 */ /* 0x0003e20000100800 */
[----:B------:R-:W-:Y:S01]  /*06a0*/  IMAD.IADD R3, R4, 0x1, R2 ;  /* 0x0000000104037824 */ /* 0x000fe200078e0202 */
[----:B------:R-:W-:Y:S01]  /*06b0*/  LOP3.LUT R239, R6, R10, RZ, 0xfc, !PT ;  /* 0x0000000a06ef7212 */ /* 0x000fe200078efcff */
[----:B------:R-:W-:Y:S01]  /*06c0*/  IMAD.IADD R2, R2, 0x1, R249 ;  /* 0x0000000102027824 */ /* 0x000fe200078e02f9 */
[----:B------:R2:W-:Y:S01]  /*06d0*/  STL [R1+0x8], R4 ;  /* 0x0000080401007387 */ /* 0x0005e20000100800 */
[----:B------:R-:W-:Y:S01]  /*06e0*/  SEL R233, R233, 0xffffffe0, !P4 ;  /* 0xffffffe0e9e97807 */ /* 0x000fe20006000000 */
[----:B------:R-:W-:Y:S01]  /*06f0*/  IMAD.SHL.U32 R248, R248, 0x2, RZ ;  /* 0x00000002f8f87824 */ /* 0x000fe200078e00ff */
[----:B------:R-:W-:Y:S01]  /*0700*/  LEA R244, R244, 0x8100, 0x1 ;  /* 0x00008100f4f47811 */ /* 0x000fe200078e08ff */
[----:B------:R3:W-:Y:S01]  /*0710*/  STL [R1+0x24], R3 ;  /* 0x0000240301007387 */ /* 0x0007e20000100800 */
[----:B------:R-:W-:-:S02]  /*0720*/  LEA R239, R239, 0x100, 0x1 ;  /* 0x00000100efef7811 */ /* 0x000fc400078e08ff */
[----:B------:R-:W-:Y:S01]  /*0730*/  IADD3 R250, R15, 0x40, RZ ;  /* 0x000000400ffa7810 */ /* 0x000fe20007ffe0ff */
[----:B------:R-:W-:Y:S01]  /*0740*/  IMAD.IADD R242, R244, 0x1, R233 ;  /* 0x00000001f4f27824 */ /* 0x000fe200078e02e9 */
[----:B------:R-:W-:Y:S01]  /*0750*/  SHF.R.S32.HI R246, RZ, 0x1f, R15 ;  /* 0x0000001ffff67819 */ /* 0x000fe2000001140f */
[----:B------:R-:W-:Y:S01]  /*0760*/  IMAD.IADD R238, R233, 0x1, R239 ;  /* 0x00000001e9ee7824 */ /* 0x000fe200078e02ef */
[----:B------:R-:W-:Y:S02]  /*0770*/  SHF.R.S32.HI R245, RZ, 0x1f, R250 ;  /* 0x0000001ffff57819 */ /* 0x000fe400000114fa */
[----:B------:R-:W-:Y:S02]  /*0780*/  LEA R243, R243, 0x4100, 0x1 ;  /* 0x00004100f3f37811 */ /* 0x000fe400078e08ff */
[C---:B-1----:R-:W-:Y:S02]  /*0790*/  SEL R0, R236.reuse, 0xffffffc0, !P2 ;  /* 0xffffffc0ec007807 */ /* 0x042fe40005000000 */
[----:B------:R-:W-:-:S03]  /*07a0*/  SEL R236, R236, 0xffffffc0, !P3 ;  /* 0xffffffc0ecec7807 */ /* 0x000fc60005800000 */
[----:B--2---:R-:W-:Y:S02]  /*07b0*/  IMAD.IADD R4, R4, 0x1, R0 ;  /* 0x0000000104047824 */ /* 0x004fe400078e0200 */
[----:B------:R-:W-:Y:S02]  /*07c0*/  IMAD.IADD R241, R244, 0x1, R236 ;  /* 0x00000001f4f17824 */ /* 0x000fe400078e02ec */
[----:B---3--:R-:W-:Y:S01]  /*07d0*/  IMAD.IADD R3, R3, 0x1, R0 ;  /* 0x0000000103037824 */ /* 0x008fe200078e0200 */
[----:B------:R-:W-:Y:S01]  /*07e0*/  STL [R1+0x20], R4 ;  /* 0x0000200401007387 */ /* 0x000fe20000100800 */
[----:B------:R-:W-:Y:S02]  /*07f0*/  IMAD.IADD R237, R236, 0x1, R239 ;  /* 0x00000001eced7824 */ /* 0x000fe400078e02ef */
[----:B------:R-:W-:Y:S01]  /*0800*/  IMAD.IADD R240, R242, 0x1, R236 ;  /* 0x00000001f2f07824 */ /* 0x000fe200078e02ec */
[----:B------:R1:W-:Y:S01]  /*0810*/  STL [R1+0x1c], R3 ;  /* 0x00001c0301007387 */ /* 0x0003e20000100800 */
[----:B------:R-:W-:-:S02]  /*0820*/  IMAD.IADD R233, R233, 0x1, R241 ;  /* 0x00000001e9e97824 */ /* 0x000fc400078e02f1 */
[----:B------:R-:W-:Y:S01]  /*0830*/  IMAD.IADD R236, R236, 0x1, R238 ;  /* 0x00000001ecec7824 */ /* 0x000fe200078e02ee */
[----:B------:R2:W-:Y:S01]  /*0840*/  STL [R1+0x18], R2 ;  /* 0x0000180201007387 */ /* 0x0005e20000100800 */
[----:B-1----:R-:W-:Y:S02]  /*0850*/  IMAD.IADD R3, R0, 0x1, R249 ;  /* 0x0000000100037824 */ /* 0x002fe400078e02f9 */
[----:B------:R-:W-:-:S03]  /*0860*/  IMAD.IADD R0, R2, 0x1, R0 ;  /* 0x0000000102007824 */ /* 0x000fc600078e0200 */
[----:B------:R2:W-:Y:S04]  /*0870*/  STL [R1+0x2c], R3 ;  /* 0x00002c0301007387 */ /* 0x0005e80000100800 */
[----:B------:R2:W-:Y:S02]  /*0880*/  STL [R1+0x28], R0 ;  /* 0x0000280001007387 */ /* 0x0005e40000100800 */
.L_x_1722:
[----:B--2---:R-:W2:Y:S01]  /*0890*/  LDL R2, [R1+0x10] ;  /* 0x0000100001027983 */ /* 0x004ea20000100800 */
        /* <DEDUP_REMOVED lines=11> */
[----:B------:R-:W-:Y:S02]  /*0950*/  MOV R2, c[0x0][0x56c] ;  /* 0x00015b0000027a02 */ /* 0x000fe40000000f00 */
[----:B------:R-:W-:Y:S02]  /*0960*/  MOV R3, R0 ;  /* 0x0000000000037202 */ /* 0x000fe40000000f00 */
[----:B------:R-:W-:-:S13]  /*0970*/  ISETP.NE.AND P0, PT, R2, 0x1, PT ;  /* 0x000000010200780c */ /* 0x000fda0003f05270 */
[----:B------:R-:W-:-:S05]  /*0980*/  @P0 IMAD.HI.U32 R2, R0, c[0x0][0x570], RZ ;  /* 0x00015c0000020a27 */ /* 0x000fca00078e00ff */
[----:B------:R-:W-:-:S05]  /*0990*/  @P0 SHF.R.U32.HI R3, RZ, c[0x0][0x574], R2 ;  /* 0x00015d00ff030a19 */ /* 0x000fca0000011602 */
[----:B------:R-:W-:Y:S01]  /*09a0*/  IMAD R4, R3, c[0x0][0x56c], RZ ;  /* 0x00015b0003047a24 */ /* 0x000fe200078e02ff */
[----:B------:R-:W-:Y:S05]  /*09b0*/  BRA `(.L_x_1615) ;  /* 0x0000006000007947 */ /* 0x000fea0003800000 */
.L_x_1614:
[----:B------:R-:W-:Y:S02]  /*09c0*/  MOV R2, c[0x0][0x554] ;  /* 0x0001550000027a02 */ /* 0x000fe40000000f00 */
[----:B------:R-:W-:Y:S02]  /*09d0*/  MOV R3, R0 ;  /* 0x0000000000037202 */ /* 0x000fe40000000f00 */
[----:B------:R-:W-:-:S13]  /*09e0*/  ISETP.NE.AND P0, PT, R2, 0x1, PT ;  /* 0x000000010200780c */ /* 0x000fda0003f05270 */
[----:B------:R-:W-:-:S05]  /*09f0*/  @P0 IMAD.HI.U32 R2, R0, c[0x0][0x558], RZ ;  /* 0x0001560000020a27 */ /* 0x000fca00078e00ff */
[----:B------:R-:W-:-:S05]  /*0a00*/  @P0 SHF.R.U32.HI R3, RZ, c[0x0][0x55c], R2 ;  /* 0x00015700ff030a19 */ /* 0x000fca0000011602 */
[----:B------:R-:W-:Y:S02]  /*0a10*/  IMAD R4, R3, c[0x0][0x554], RZ ;  /* 0x0001550003047a24 */ /* 0x000fe400078e02ff */
.L_x_1615:
[----:B------:R-:W-:Y:S05]  /*0a20*/  BSYNC B0 ;  /* 0x0000000000007941 */ /* 0x000fea0003800000 */
.L_x_1613:
[----:B------:R-:W-:Y:S01]  /*0a30*/  IMAD.MOV.U32 R2, RZ, RZ, c[0x0][0x548] ;  /* 0x00015200ff027624 */ /* 0x000fe200078e00ff */
[----:B------:R-:W-:Y:S02]  /*0a40*/  ISETP.NE.U32.AND P0, PT, RZ, c[0x0][0x370], PT ;  /* 0x0000dc00ff007a0c */ /* 0x000fe40003f05070 */
[----:B------:R-:W-:Y:S02]  /*0a50*/  MOV R6, RZ ;  /* 0x000000ff00067202 */ /* 0x000fe40000000f00 */
[----:B------:R-:W-:Y:S01]  /*0a60*/  ISETP.NE.AND P1, PT, R2, 0x1, PT ;  /* 0x000000010200780c */ /* 0x000fe20003f25270 */
[----:B------:R-:W-:Y:S01]  /*0a70*/  IMAD.IADD R2, R0, 0x1, -R4 ;  /* 0x0000000100027824 */ /* 0x000fe200078e0a04 */
[----:B------:R-:W-:-:S03]  /*0a80*/  ISETP.NE.AND.EX P0, PT, RZ, c[0x0][0x374], PT, P0 ;  /* 0x0000dd00ff007a0c */ /* 0x000fc60003f05300 */
[----:B------:R-:W-:-:S04]  /*0a90*/  IMAD R2, R5, c[0x0][0x554], R2 ;  /* 0x0001550005027a24 */ /* 0x000fc800078e0202 */
[----:B------:R-:W-:-:S04]  /*0aa0*/  IMAD.MOV.U32 R14, RZ, RZ, R2 ;  /* 0x000000ffff0e7224 */ /* 0x000fc800078e0002 */
[----:B------:R-:W-:-:S04]  /*0ab0*/  @P1 IMAD.HI.U32 R4, R2, c[0x0][0x54c], RZ ;  /* 0x0001530002041a27 */ /* 0x000fc800078e00ff */
[----:B------:R-:W-:Y:S01]  /*0ac0*/  @P0 IMAD.MOV.U32 R0, RZ, RZ, 0x4 ;  /* 0x00000004ff000424 */ /* 0x000fe200078e00ff */
[----:B------:R-:W-:-:S05]  /*0ad0*/  @P1 SHF.R.U32.HI R14, RZ, c[0x0][0x550], R4 ;  /* 0x00015400ff0e1a19 */ /* 0x000fca0000011604 */
[----:B------:R-:W-:Y:S01]  /*0ae0*/  @P0 IMAD.WIDE R4, R14, R0, c[0x0][0x370] ;  /* 0x0000dc000e040625 */ /* 0x000fe200078e0200 */
[----:B------:R-:W-:Y:S01]  /*0af0*/  LOP3.LUT R3, R3, 0x1ffffff, RZ, 0x3c, !PT ;  /* 0x01ffffff03037812 */ /* 0x000fe200078e3cff */
[----:B------:R-:W-:Y:S04]  /*0b00*/  STL [R1+0x50], R14 ;  /* 0x0000500e01007387 */ /* 0x000fe80000100800 */
[----:B------:R1:W2:Y:S01]  /*0b10*/  @P0 LDG.E R6, [R4.64] ;  /* 0x0000000604060981 */ /* 0x0002a2000c1e1900 */
[----:B------:R-:W-:Y:S01]  /*0b20*/  IMAD.MOV.U32 R0, RZ, RZ, c[0x0][0x2c4] ;  /* 0x0000b100ff007624 */ /* 0x000fe200078e00ff */
[----:B------:R-:W-:Y:S01]  /*0b30*/  IADD3 R3, R3, c[0x0][0x53c], RZ ;  /* 0x00014f0003037a10 */ /* 0x000fe20007ffe0ff */
[----:B------:R-:W-:Y:S01]  /*0b40*/  IMAD.MOV.U32 R9, RZ, RZ, RZ ;  /* 0x000000ffff097224 */ /* 0x000fe200078e00ff */
[----:B------:R-:W-:Y:S01]  /*0b50*/  MOV R126, RZ ;  /* 0x000000ff007e7202 */ /* 0x000fe20000000f00 */
[----:B------:R-:W-:Y:S01]  /*0b60*/  IMAD.MOV.U32 R124, RZ, RZ, RZ ;  /* 0x000000ffff7c7224 */ /* 0x000fe200078e00ff */
[----:B------:R-:W-:Y:S01]  /*0b70*/  ISETP.NE.AND P4, PT, R0, 0x1, PT ;  /* 0x000000010000780c */ /* 0x000fe20003f85270 */
[----:B------:R-:W-:Y:S01]  /*0b80*/  IMAD.SHL.U32 R15, R3, 0x80, RZ ;  /* 0x00000080030f7824 */ /* 0x000fe200078e00ff */
[----:B------:R-:W-:Y:S01]  /*0b90*/  MOV R3, c[0x0][0x2ac] ;  /* 0x0000ab0000037a02 */ /* 0x000fe20000000f00 */
[----:B------:R-:W-:Y:S01]  /*0ba0*/  IMAD.MOV.U32 R130, RZ, RZ, RZ ;  /* 0x000000ffff827224 */ /* 0x000fe200078e00ff */
[----:B------:R-:W-:Y:S01]  /*0bb0*/  MOV R128, RZ ;  /* 0x000000ff00807202 */ /* 0x000fe20000000f00 */
[----:B------:R-:W-:Y:S01]  /*0bc0*/  CS2R R122, SRZ ;  /* 0x00000000007a7805 */ /* 0x000fe2000001ff00 */
[----:B------:R-:W-:Y:S01]  /*0bd0*/  STL [R1+0x3c], R15 ;  /* 0x00003c0f01007387 */ /* 0x000fe20000100800 */
[----:B------:R-:W-:Y:S01]  /*0be0*/  IMAD R49, R3, c[0x0][0x1d0], RZ ;  /* 0x0000740003317a24 */ /* 0x000fe200078e02ff */
        /* <DEDUP_REMOVED lines=11> */
[----:B-1----:R-:W-:Y:S01]  /*0ca0*/  IADD3 R4, R15, 0x7f, RZ ;  /* 0x0000007f0f047810 */ /* 0x002fe20007ffe0ff */
[----:B------:R-:W-:Y:S01]  /*0cb0*/  IMAD.MOV.U32 R5, RZ, RZ, 0x40 ;  /* 0x00000040ff057424 */ /* 0x000fe200078e00ff */
[----:B------:R-:W-:Y:S01]  /*0cc0*/  CS2R R94, SRZ ;  /* 0x00000000005e7805 */ /* 0x000fe2000001ff00 */
[----:B------:R-:W-:Y:S01]  /*0cd0*/  CS2R R92, SRZ ;  /* 0x00000000005c7805 */ /* 0x000fe2000001ff00 */
[----:B------:R-:W-:Y:S01]  /*0ce0*/  CS2R R98, SRZ ;  /* 0x0000000000627805 */ /* 0x000fe2000001ff00 */
[----:B------:R-:W-:Y:S01]  /*0cf0*/  @P4 IMAD.HI.U32 R0, R4, c[0x0][0x2c8], RZ ;  /* 0x0000b20004004a27 */ /* 0x000fe200078e00ff */
[----:B------:R-:W-:Y:S01]  /*0d00*/  IADD3 R5, R5, -c[0x0][0x168], RZ ;  /* 0x80005a0005057a10 */ /* 0x000fe20007ffe0ff */
[----:B------:R-:W-:Y:S01]  /*0d10*/  CS2R R96, SRZ ;  /* 0x0000000000607805 */ /* 0x000fe2000001ff00 */
[----:B------:R-:W-:Y:S01]  /*0d20*/  CS2R R90, SRZ ;  /* 0x00000000005a7805 */ /* 0x000fe2000001ff00 */
[----:B------:R-:W-:Y:S01]  /*0d30*/  CS2R R88, SRZ ;  /* 0x0000000000587805 */ /* 0x000fe2000001ff00 */
[----:B------:R-:W-:Y:S01]  /*0d40*/  @P4 SHF.R.U32.HI R4, RZ, c[0x0][0x2cc], R0 ;  /* 0x0000b300ff044a19 */ /* 0x000fe20000011600 */
[----:B------:R-:W-:Y:S01]  /*0d50*/  IMAD R3, R3, c[0x0][0x1d0], R5 ;  /* 0x0000740003037a24 */ /* 0x000fe200078e0205 */
[----:B------:R-:W-:Y:S01]  /*0d60*/  IADD3 R0, R49, 0x3f, RZ ;  /* 0x0000003f31007810 */ /* 0x000fe20007ffe0ff */
[----:B------:R-:W-:Y:S01]  /*0d70*/  CS2R R86, SRZ ;  /* 0x0000000000567805 */ /* 0x000fe2000001ff00 */
[----:B------:R-:W-:Y:S01]  /*0d80*/  CS2R R84, SRZ ;  /* 0x0000000000547805 */ /* 0x000fe2000001ff00 */
[----:B------:R-:W-:Y:S01]  /*0d90*/  IMAD.IADD R3, R3, 0x1, R4 ;  /* 0x0000000103037824 */ /* 0x000fe200078e0204 */
[----:B------:R-:W-:Y:S01]  /*0da0*/  SHF.R.S32.HI R4, RZ, 0x1f, R0 ;  /* 0x0000001fff047819 */ /* 0x000fe20000011400 */
[----:B------:R-:W-:Y:S01]  /*0db0*/  CS2R R78, SRZ ;  /* 0x00000000004e7805 */ /* 0x000fe2000001ff00 */
[----:B------:R-:W-:Y:S01]  /*0dc0*/  CS2R R76, SRZ ;  /* 0x00000000004c7805 */ /* 0x000fe2000001ff00 */
[----:B------:R-:W-:Y:S01]  /*0dd0*/  CS2R R82, SRZ ;  /* 0x0000000000527805 */ /* 0x000fe2000001ff00 */
[----:B------:R-:W-:Y:S01]  /*0de0*/  SHF.R.S32.HI R48, RZ, 0x1f, R3 ;  /* 0x0000001fff307819 */ /* 0x000fe20000011403 */
[----:B------:R-:W-:Y:S01]  /*0df0*/  CS2R R80, SRZ ;  /* 0x0000000000507805 */ /* 0x000fe2000001ff00 */
[----:B------:R-:W-:Y:S01]  /*0e00*/  LEA.HI R0, R4, R0, RZ, 0x6 ;  /* 0x0000000004007211 */ /* 0x000fe200078f30ff */
[----:B------:R-:W-:Y:S01]  /*0e10*/  CS2R R74, SRZ ;  /* 0x00000000004a7805 */ /* 0x000fe2000001ff00 */
[----:B------:R-:W-:Y:S01]  /*0e20*/  LEA.HI R48, R48, R3, RZ, 0x6 ;  /* 0x0000000330307211 */ /* 0x000fe200078f30ff */
[----:B------:R-:W-:Y:S01]  /*0e30*/  IMAD.MOV R3, RZ, RZ, -R14 ;  /* 0x000000ffff037224 */ /* 0x000fe200078e0a0e */
[----:B------:R-:W-:Y:S01]  /*0e40*/  SHF.R.S32.HI R0, RZ, 0x6, R0 ;  /* 0x00000006ff007819 */ /* 0x000fe20000011400 */
[----:B------:R-:W-:Y:S01]  /*0e50*/  CS2R R4, SRZ ;  /* 0x0000000000047805 */ /* 0x000fe2000001ff00 */
[----:B------:R-:W-:Y:S01]  /*0e60*/  SHF.R.S32.HI R48, RZ, 0x6, R48 ;  /* 0x00000006ff307819 */ /* 0x000fe20000011430 */
[--C-:B------:R-:W-:Y:S01]  /*0e70*/  IMAD R7, R3, c[0x0][0x548], R2.reuse ;  /* 0x0001520003077a24 */ /* 0x100fe200078e0202 */
[----:B------:R-:W-:Y:S01]  /*0e80*/  PRMT R2, RZ, 0x7610, R2 ;  /* 0x00007610ff027816 */ /* 0x000fe20000000002 */
[----:B------:R-:W-:Y:S01]  /*0e90*/  CS2R R72, SRZ ;  /* 0x0000000000487805 */ /* 0x000fe2000001ff00 */
[----:B------:R-:W-:Y:S01]  /*0ea0*/  IMNMX R48, R0, R48, PT ;  /* 0x0000003000307217 */ /* 0x000fe20003800200 */
[----:B------:R-:W-:Y:S01]  /*0eb0*/  CS2R R70, SRZ ;  /* 0x0000000000467805 */ /* 0x000fe2000001ff00 */
[----:B------:R-:W-:Y:S01]  /*0ec0*/  STL [R1+0x40], R7 ;  /* 0x0000400701007387 */ /* 0x000fe20000100800 */
[----:B------:R-:W-:Y:S01]  /*0ed0*/  CS2R R68, SRZ ;  /* 0x0000000000447805 */ /* 0x000fe2000001ff00 */
[----:B------:R-:W-:Y:S01]  /*0ee0*/  ISETP.GE.AND P0, PT, R48, 0x1, PT ;  /* 0x000000013000780c */ /* 0x000fe20003f06270 */
        /* <DEDUP_REMOVED lines=34> */
[----:B------:R-:W-:Y:S01]  /*1110*/  IMAD.MOV.U32 R10, RZ, RZ, RZ ;  /* 0x000000ffff0a7224 */ /* 0x000fe200078e00ff */
[----:B--2---:R1:W-:Y:S02]  /*1120*/  STL [R1+0x4c], R6 ;  /* 0x00004c0601007387 */ /* 0x0043e40000100800 */
[----:B-1----:R-:W-:Y:S01]  /*1130*/  IMAD.MOV.U32 R6, RZ, RZ, RZ ;  /* 0x000000ffff067224 */ /* 0x002fe200078e00ff */
[----:B------:R-:W-:Y:S05]  /*1140*/  @!P0 BRA `(.L_x_1616) ;  /* 0x0000fc0000008947 */ /* 0x000fea0003800000 */
[----:B------:R-:W2:Y:S01]  /*1150*/  LDL R8, [R1+0x4] ;  /* 0x0000040001087983 */ /* 0x000ea20000100800 */
[----:B------:R-:W-:-:S03]  /*1160*/  ISETP.NE.U32.AND P1, PT, RZ, c[0x0][0x340], PT ;  /* 0x0000d000ff007a0c */ /* 0x000fc60003f25070 */
[----:B------:R-:W3:Y:S01]  /*1170*/  LDL R11, [R1+0xc] ;  /* 0x00000c00010b7983 */ /* 0x000ee20000100800 */
[----:B------:R-:W-:-:S13]  /*1180*/  ISETP.NE.AND.EX P1, PT, RZ, c[0x0][0x344], PT, P1 ;  /* 0x0000d100ff007a0c */ /* 0x000fda0003f25310 */
[----:B------:R-:W-:-:S05]  /*1190*/  @P1 MOV R0, 0x4 ;  /* 0x0000000400001802 */ /* 0x000fca0000000f00 */
[----:B------:R-:W-:-:S05]  /*11a0*/  @P1 IMAD.WIDE R2, R14, R0, c[0x0][0x340] ;  /* 0x0000d0000e021625 */ /* 0x000fca00078e0200 */
[----:B------:R1:W5:Y:S01]  /*11b0*/  @P1 LDG.E R0, [R2.64] ;  /* 0x0000000602001981 */ /* 0x000362000c1e1900 */
[----:B------:R-:W-:Y:S02]  /*11c0*/  SHF.R.S32.HI R5, RZ, 0x1f, R14 ;  /* 0x0000001fff057819 */ /* 0x000fe4000001140e */
[----:B------:R-:W-:-:S03]  /*11d0*/  ISETP.GE.AND P3, PT, R250, c[0x0][0x198], PT ;  /* 0x00006600fa007a0c */ /* 0x000fc60003f66270 */
[----:B------:R-:W-:-:S04]  /*11e0*/  IMAD R5, R5, c[0x0][0x1c0], RZ ;  /* 0x0000700005057a24 */ /* 0x000fc800078e02ff */
[----:B------:R-:W-:Y:S01]  /*11f0*/  IMAD R5, R14, c[0x0][0x1c4], R5 ;  /* 0x000071000e057a24 */ /* 0x000fe200078e0205 */
[----:B-1----:R-:W-:-:S05]  /*1200*/  SHF.R.S32.HI R2, RZ, 0x1f, R7 ;  /* 0x0000001fff027819 */ /* 0x002fca0000011407 */
[----:B------:R-:W-:-:S04]  /*1210*/  IMAD R4, R2, c[0x0][0x1b8], RZ ;  /* 0x00006e0002047a24 */ /* 0x000fc800078e02ff */
[C---:B------:R-:W-:Y:S01]  /*1220*/  IMAD R4, R7.reuse, c[0x0][0x1bc], R4 ;  /* 0x00006f0007047a24 */ /* 0x040fe200078e0204 */
[----:B--2---:R-:W-:Y:S01]  /*1230*/  IADD3 R3, R8, R15, RZ ;  /* 0x0000000f08037210 */ /* 0x004fe20007ffe0ff */
[----:B------:R-:W-:Y:S01]  /*1240*/  IMAD.WIDE.U32 R8, R7, c[0x0][0x1b8], RZ ;  /* 0x00006e0007087a25 */ /* 0x000fe200078e00ff */
[----:B---3--:R-:W-:-:S03]  /*1250*/  ISETP.GE.AND P5, PT, R11, c[0x0][0x198], PT ;  /* 0x000066000b007a0c */ /* 0x008fc60003fa6270 */
[----:B------:R-:W-:Y:S01]  /*1260*/  @P4 IMAD.HI.U32 R6, R3, c[0x0][0x2c8], RZ ;  /* 0x0000b20003064a27 */ /* 0x000fe200078e00ff */
[----:B------:R-:W-:-:S03]  /*1270*/  IADD3 R9, R9, R4, RZ ;  /* 0x0000000409097210 */ /* 0x000fc60007ffe0ff */
[----:B------:R-:W-:Y:S01]  /*1280*/  IMAD.MOV.U32 R7, RZ, RZ, R3 ;  /* 0x000000ffff077224 */ /* 0x000fe200078e0003 */
[----:B------:R-:W-:Y:S01]  /*1290*/  @P4 SHF.R.U32.HI R7, RZ, c[0x0][0x2cc], R6 ;  /* 0x0000b300ff074a19 */ /* 0x000fe20000011606 */
[----:B------:R-:W-:-:S03]  /*12a0*/  IMAD.WIDE.U32 R8, R14, c[0x0][0x1c0], R8 ;  /* 0x000070000e087a25 */ /* 0x000fc600078e0008 */
[--C-:B------:R-:W-:Y:S01]  /*12b0*/  SHF.R.S32.HI R6, RZ, 0x1f, R7.reuse ;  /* 0x0000001fff067819 */ /* 0x100fe20000011407 */
[----:B------:R-:W-:Y:S01]  /*12c0*/  IMAD.MOV R4, RZ, RZ, -R7 ;  /* 0x000000ffff047224 */ /* 0x000fe200078e0a07 */
[----:B------:R-:W-:-:S03]  /*12d0*/  IADD3 R9, R9, R5, RZ ;  /* 0x0000000509097210 */ /* 0x000fc60007ffe0ff */
[----:B------:R-:W-:Y:S02]  /*12e0*/  IMAD R6, R6, c[0x0][0x1b0], RZ ;  /* 0x00006c0006067a24 */ /* 0x000fe400078e02ff */
[----:B------:R-:W-:Y:S02]  /*12f0*/  IMAD R4, R4, c[0x0][0x2c4], R3 ;  /* 0x0000b10004047a24 */ /* 0x000fe400078e0203 */
[C---:B------:R-:W-:Y:S02]  /*1300*/  IMAD R6, R7.reuse, c[0x0][0x1b4], R6 ;  /* 0x00006d0007067a24 */ /* 0x040fe400078e0206 */
[----:B------:R-:W-:Y:S01]  /*1310*/  IMAD.WIDE.U32 R8, R7, c[0x0][0x1b0], R8 ;  /* 0x00006c0007087a25 */ /* 0x000fe200078e0008 */
[----:B------:R-:W-:Y:S02]  /*1320*/  SHF.R.S32.HI R3, RZ, 0x1f, R4 ;  /* 0x0000001fff037819 */ /* 0x000fe40000011404 */
[----:B------:R-:W-:Y:S02]  /*1330*/  @!P1 MOV R0, R14 ;  /* 0x0000000e00009202 */ /* 0x000fe40000000f00 */
[----:B------:R-:W-:Y:S01]  /*1340*/  IADD3 R7, R9, R6, RZ ;  /* 0x0000000609077210 */ /* 0x000fe20007ffe0ff */
[----:B------:R-:W-:-:S02]  /*1350*/  IMAD R3, R3, c[0x0][0x1a8], RZ ;  /* 0x00006a0003037a24 */ /* 0x000fc400078e02ff */
[----:B------:R-:W-:Y:S02]  /*1360*/  IMAD.MOV.U32 R6, RZ, RZ, R8 ;  /* 0x000000ffff067224 */ /* 0x000fe400078e0008 */
[C---:B------:R-:W-:Y:S02]  /*1370*/  IMAD R3, R4.reuse, c[0x0][0x1ac], R3 ;  /* 0x00006b0004037a24 */ /* 0x040fe400078e0203 */
[----:B------:R-:W-:-:S05]  /*1380*/  IMAD.WIDE.U32 R6, R4, c[0x0][0x1a8], R6 ;  /* 0x00006a0004067a25 */ /* 0x000fca00078e0006 */
[----:B------:R-:W-:Y:S02]  /*1390*/  LEA R11, P0, R6, c[0x0][0x160], 0x1 ;  /* 0x00005800060b7a11 */ /* 0x000fe400078008ff */
[----:B------:R-:W-:-:S04]  /*13a0*/  IADD3 R3, R7, R3, RZ ;  /* 0x0000000307037210 */ /* 0x000fc80007ffe0ff */
[----:B------:R-:W-:Y:S01]  /*13b0*/  LEA.HI.X R10, R6, c[0x0][0x164], R3, 0x1, P0 ;  /* 0x00005900060a7a11 */ /* 0x000fe200000f0c03 */
[----:B------:R-:W-:Y:S05]  /*13c0*/  BRA.DIV ~URZ, `(.L_x_1617) ;  /* 0x000121027f007947 */ /* 0x000fea000b800000 */
[----:B------:R1:W2:Y:S02]  /*13d0*/  SHFL.IDX PT, R12, R10, RZ, 0x181f ;  /* 0x00181fff0a0c7589 */ /* 0x0002a400000e0000 */
.L_x_1723:
[----:B------:R-:W-:Y:S05]  /*13e0*/  BRA.DIV ~URZ, `(.L_x_1618) ;  /* 0x000121527f007947 */ /* 0x000fea000b800000 */
[----:B------:R3:W4:Y:S02]  /*13f0*/  SHFL.IDX PT, R4, R11, RZ, 0x181f ;  /* 0x00181fff0b047589 */ /* 0x00072400000e0000 */
.L_x_1724:
[----:B---3--:R-:W3:Y:S01]  /*1400*/  LDL R5, [R1+0x3c] ;  /* 0x00003c0001057983 */ /* 0x008ee20000100800 */
[----:B------:R-:W-:Y:S01]  /*1410*/  SHF.R.S32.HI R3, RZ, 0x1f, R247 ;  /* 0x0000001fff037819 */ /* 0x000fe200000114f7 */
[----:B------:R-:W-:Y:S01]  /*1420*/  IMAD.MOV.U32 R13, RZ, RZ, c[0x0][0x2c4] ;  /* 0x0000b100ff0d7624 */ /* 0x000fe200078e00ff */
[----:B------:R-:W-:Y:S02]  /*1430*/  BSSY B0, `(.L_x_1619) ;  /* 0x0000011000007945 */ /* 0x000fe40003800000 */
[----:B------:R-:W-:Y:S01]  /*1440*/  LEA.HI R3, R3, R247, RZ, 0x3 ;  /* 0x000000f703037211 */ /* 0x000fe200078f18ff */
[----:B------:R-:W-:-:S03]  /*1450*/  IMAD R13, R13, c[0x0][0x168], RZ ;  /* 0x00005a000d0d7a24 */ /* 0x000fc600078e02ff */
[----:B------:R-:W-:-:S05]  /*1460*/  SHF.R.S32.HI R3, RZ, 0x3, R3 ;  /* 0x00000003ff037819 */ /* 0x000fca0000011403 */
[----:B---3--:R-:W-:-:S05]  /*1470*/  IMAD.IADD R3, R3, 0x1, R5 ;  /* 0x0000000103037824 */ /* 0x008fca00078e0205 */
[----:B------:R-:W-:-:S13]  /*1480*/  ISETP.GE.AND P0, PT, R3, R13, PT ;  /* 0x0000000d0300720c */ /* 0x000fda0003f06270 */
[----:B------:R-:W-:Y:S05]  /*1490*/  @P0 BRA `(.L_x_1620) ;  /* 0x000000a000000947 */ /* 0x000fea0003800000 */
[----:B------:R-:W3:Y:S02]  /*14a0*/  LDL R8, [R1+0xc] ;  /* 0x00000c0001087983 */ /* 0x000ee40000100800 */
[-C--:B---34-:R-:W-:Y:S02]  /*14b0*/  LEA R6, P1, R8, R4.reuse, 0x1 ;  /* 0x0000000408067211 */ /* 0x098fe400078208ff */
[----:B------:R-:W-:Y:S02]  /*14c0*/  LEA R4, P0, R250, R4, 0x1 ;  /* 0x00000004fa047211 */ /* 0x000fe400078008ff */
[-C--:B--2---:R-:W-:Y:S02]  /*14d0*/  LEA.HI.X R7, R8, R12.reuse, R246, 0x1, P1 ;  /* 0x0000000c08077211 */ /* 0x084fe400008f0cf6 */
[----:B------:R-:W-:-:S03]  /*14e0*/  LEA.HI.X R5, R250, R12, R245, 0x1, P0 ;  /* 0x0000000cfa057211 */ /* 0x000fc600000f0cf5 */
[----:B------:R-:W-:Y:S01]  /*14f0*/  @!PT LDS RZ, [RZ] ;  /* 0x00000000fffff984 */ /* 0x000fe20000000800 */
[----:B------:R-:W-:Y:S01]  /*1500*/  @!PT LDS RZ, [RZ] ;  /* 0x00000000fffff984 */ /* 0x000fe20000000800 */
[----:B------:R-:W-:Y:S01]  /*1510*/  @!PT LDS RZ, [RZ] ;  /* 0x00000000fffff984 */ /* 0x000fe20000000800 */
[----:B------:R2:W-:Y:S04]  /*1520*/  LDGSTS.E.BYPASS.LTC128B.128 [R251+0x8100], [R6.64], !P5 ;  /* 0x0810000006fb7fae */ /* 0x0005e8000e901d46 */
[----:B------:R2:W-:Y:S02]  /*1530*/  LDGSTS.E.BYPASS.LTC128B.128 [R251+0xc100], [R4.64], !P3 ;  /* 0x0c10000004fb7fae */ /* 0x0005e4000d901d46 */
.L_x_1620:
[----:B------:R-:W-:Y:S05]  /*1540*/  BSYNC B0 ;  /* 0x0000000000007941 */ /* 0x000fea0003800000 */
.L_x_1619:
[----:B------:R-:W-:Y:S05]  /*1550*/  BRA.DIV ~URZ, `(.L_x_1621) ;  /* 0x000120527f007947 */ /* 0x000fea000b800000 */
[----:B--2---:R2:W3:Y:S04]  /*1560*/  SHFL.IDX PT, R12, R10, 0x1, 0x181f ;  /* 0x00381f000a0c7f89 */ /* 0x0044e800000e0000 */
[----:B----4-:R2:W4:Y:S02]  /*1570*/  SHFL.IDX PT, R4, R11, 0x1, 0x181f ;  /* 0x00381f000b047f89 */ /* 0x01052400000e0000 */
.L_x_1725:
[----:B------:R-:W-:Y:S01]  /*1580*/  IADD3 R5, R3, 0x10, RZ ;  /* 0x0000001003057810 */ /* 0x000fe20007ffe0ff */
[----:B------:R-:W-:Y:S03]  /*1590*/  BSSY B0, `(.L_x_1622) ;  /* 0x000000d000007945 */ /* 0x000fe60003800000 */
[----:B------:R-:W-:-:S13]  /*15a0*/  ISETP.GE.AND P0, PT, R5, R13, PT ;  /* 0x0000000d0500720c */ /* 0x000fda0003f06270 */
[----:B------:R-:W-:Y:S05]  /*15b0*/  @P0 BRA `(.L_x_1623) ;  /* 0x000000a000000947 */ /* 0x000fea0003800000 */
[----:B--2---:R-:W2:Y:S02]  /*15c0*/  LDL R8, [R1+0xc] ;  /* 0x00000c0001087983 */ /* 0x004ea40000100800 */
[-C--:B--2-4-:R-:W-:Y:S02]  /*15d0*/  LEA R6, P1, R8, R4.reuse, 0x1 ;  /* 0x0000000408067211 */ /* 0x094fe400078208ff */
[----:B------:R-:W-:Y:S02]  /*15e0*/  LEA R4, P0, R250, R4, 0x1 ;  /* 0x00000004fa047211 */ /* 0x000fe400078008ff */
[-C--:B---3--:R-:W-:Y:S02]  /*15f0*/  LEA.HI.X R7, R8, R12.reuse, R246, 0x1, P1 ;  /* 0x0000000c08077211 */ /* 0x088fe400008f0cf6 */
[----:B------:R-:W-:-:S03]  /*1600*/  LEA.HI.X R5, R250, R12, R245, 0x1, P0 ;  /* 0x0000000cfa057211 */ /* 0x000fc600000f0cf5 */
[----:B------:R-:W-:Y:S01]  /*1610*/  @!PT LDS RZ, [RZ] ;  /* 0x00000000fffff984 */ /* 0x000fe20000000800 */
[----:B------:R-:W-:Y:S01]  /*1620*/  @!PT LDS RZ, [RZ] ;  /* 0x00000000fffff984 */ /* 0x000fe20000000800 */
[----:B------:R-:W-:Y:S01]  /*1630*/  @!PT LDS RZ, [RZ] ;  /* 0x00000000fffff984 */ /* 0x000fe20000000800 */
[----:B------:R2:W-:Y:S04]  /*1640*/  LDGSTS.E.BYPASS.LTC128B.128 [R251+0x8900], [R6.64], !P5 ;  /* 0x0890000006fb7fae */ /* 0x0005e8000e901d46 */
[----:B------:R2:W-:Y:S02]  /*1650*/  LDGSTS.E.BYPASS.LTC128B.128 [R251+0xc900], [R4.64], !P3 ;  /* 0x0c90000004fb7fae */ /* 0x0005e4000d901d46 */
.L_x_1623:
[----:B------:R-:W-:Y:S05]  /*1660*/  BSYNC B0 ;  /* 0x0000000000007941 */ /* 0x000fea0003800000 */
.L_x_1622:
[----:B------:R-:W-:Y:S05]  /*1670*/  BRA.DIV ~URZ, `(.L_x_1624) ;  /* 0x000120027f007947 */ /* 0x000fea000b800000 */
[----:B---3--:R3:W1:Y:S02]  /*1680*/  SHFL.IDX PT, R12, R10, 0x2, 0x181f ;  /* 0x00581f000a0c7f89 */ /* 0x00866400000e0000 */
.L_x_1726:
[----:B------:R-:W-:Y:S05]  /*1690*/  BRA.DIV ~URZ, `(.L_x_1625) ;  /* 0x000120527f007947 */ /* 0x000fea000b800000 */
[----:B--2-4-:R2:W4:Y:S02]  /*16a0*/  SHFL.IDX PT, R4, R11, 0x2, 0x181f ;  /* 0x00581f000b047f89 */ /* 0x01452400000e0000 */
.L_x_1727:
[----:B------:R-:W-:Y:S01]  /*16b0*/  IADD3 R5, R3, 0x20, RZ ;  /* 0x0000002003057810 */ /* 0x000fe20007ffe0ff */
[----:B------:R-:W-:Y:S03]  /*16c0*/  BSSY B0, `(.L_x_1626) ;  /* 0x000000d000007945 */ /* 0x000fe60003800000 */
[----:B------:R-:W-:-:S13]  /*16d0*/  ISETP.GE.AND P0, PT, R5, R13, PT ;  /* 0x0000000d0500720c */ /* 0x000fda0003f06270 */
[----:B------:R-:W-:Y:S05]  /*16e0*/  @P0 BRA `(.L_x_1627) ;  /* 0x000000a000000947 */ /* 0x000fea0003800000 */
[----:B--2---:R-:W2:Y:S02]  /*16f0*/  LDL R8, [R1+0xc] ;  /* 0x00000c0001087983 */ /* 0x004ea40000100800 */
[-C--:B--2-4-:R-:W-:Y:S02]  /*1700*/  LEA R6, P1, R8, R4.reuse, 0x1 ;  /* 0x0000000408067211 */ /* 0x094fe400078208ff */
[----:B------:R-:W-:Y:S02]  /*1710*/  LEA R4, P0, R250, R4, 0x1 ;  /* 0x00000004fa047211 */ /* 0x000fe400078008ff */
[-C--:B-1----:R-:W-:Y:S02]  /*1720*/  LEA.HI.X R7, R8, R12.reuse, R246, 0x1, P1 ;  /* 0x0000000c08077211 */ /* 0x082fe400008f0cf6 */
[----:B------:R-:W-:-:S03]  /*1730*/  LEA.HI.X R5, R250, R12, R245, 0x1, P0 ;  /* 0x0000000cfa057211 */ /* 0x000fc600000f0cf5 */
[----:B------:R-:W-:Y:S01]  /*1740*/  @!PT LDS RZ, [RZ] ;  /* 0x00000000fffff984 */ /* 0x000fe20000000800 */
[----:B------:R-:W-:Y:S01]  /*1750*/  @!PT LDS RZ, [RZ] ;  /* 0x00000000fffff984 */ /* 0x000fe20000000800 */
[----:B------:R-:W-:Y:S01]  /*1760*/  @!PT LDS RZ, [RZ] ;  /* 0x00000000fffff984 */ /* 0x000fe20000000800 */
[----:B------:R1:W-:Y:S04]  /*1770*/  LDGSTS.E.BYPASS.LTC128B.128 [R251+0x9100], [R6.64], !P5 ;  /* 0x0910000006fb7fae */ /* 0x0003e8000e901d46 */
[----:B------:R1:W-:Y:S02]  /*1780*/  LDGSTS.E.BYPASS.LTC128B.128 [R251+0xd100], [R4.64], !P3 ;  /* 0x0d10000004fb7fae */ /* 0x0003e4000d901d46 */
.L_x_1627:
[----:B------:R-:W-:Y:S05]  /*1790*/  BSYNC B0 ;  /* 0x0000000000007941 */ /* 0x000fea0003800000 */
.L_x_1626:
[----:B------:R-:W-:Y:S05]  /*17a0*/  BRA.DIV ~URZ, `(.L_x_1628) ;  /* 0x00011fb27f007947 */ /* 0x000fea000b800000 */
[----:B-1----:R1:W2:Y:S04]  /*17b0*/  SHFL.IDX PT, R12, R10, 0x3, 0x181f ;  /* 0x00781f000a0c7f89 */ /* 0x0022a800000e0000 */
[----:B----4-:R1:W4:Y:S02]  /*17c0*/  SHFL.IDX PT, R4, R11, 0x3, 0x181f ;  /* 0x00781f000b047f89 */ /* 0x01032400000e0000 */
.L_x_1728:
[----:B------:R-:W-:Y:S01]  /*17d0*/  IADD3 R5, R3, 0x30, RZ ;  /* 0x0000003003057810 */ /* 0x000fe20007ffe0ff */
[----:B------:R-:W-:Y:S03]  /*17e0*/  BSSY B0, `(.L_x_1629) ;  /* 0x000000d000007945 */ /* 0x000fe60003800000 */
[----:B------:R-:W-:-:S13]  /*17f0*/  ISETP.GE.AND P0, PT, R5, R13, PT ;  /* 0x0000000d0500720c */ /* 0x000fda0003f06270 */
[----:B------:R-:W-:Y:S05]  /*1800*/  @P0 BRA `(.L_x_1630) ;  /* 0x000000a000000947 */ /* 0x000fea0003800000 */
[----:B---3--:R-:W3:Y:S02]  /*1810*/  LDL R8, [R1+0xc] ;  /* 0x00000c0001087983 */ /* 0x008ee40000100800 */
        /* <DEDUP_REMOVED lines=9> */
.L_x_1630:
[----:B------:R-:W-:Y:S05]  /*18b0*/  BSYNC B0 ;  /* 0x0000000000007941 */ /* 0x000fea0003800000 */
.L_x_1629:
[----:B------:R-:W-:Y:S05]  /*18c0*/  BRA.DIV ~URZ, `(.L_x_1631) ;  /* 0x00011f627f007947 */ /* 0x000fea000b800000 */
[----:B--2---:R2:W1:Y:S02]  /*18d0*/  SHFL.IDX PT, R12, R10, 0x4, 0x181f ;  /* 0x00981f000a0c7f89 */ /* 0x00446400000e0000 */
.L_x_1729:
[----:B------:R-:W-:Y:S05]  /*18e0*/  BRA.DIV ~URZ, `(.L_x_1632) ;  /* 0x00011fb27f007947 */ /* 0x000fea000b800000 */
[----:B----4-:R4:W2:Y:S02]  /*18f0*/  SHFL.IDX PT, R4, R11, 0x4, 0x181f ;  /* 0x00981f000b047f89 */ /* 0x0108a400000e0000 */
.L_x_1730:
[----:B------:R-:W-:Y:S01]  /*1900*/  IADD3 R5, R3, 0x40, RZ ;  /* 0x0000004003057810 */ /* 0x000fe20007ffe0ff */
[----:B------:R-:W-:Y:S03]  /*1910*/  BSSY B0, `(.L_x_1633) ;  /* 0x000000d000007945 */ /* 0x000fe60003800000 */
[----:B------:R-:W-:-:S13]  /*1920*/  ISETP.GE.AND P0, PT, R5, R13, PT ;  /* 0x0000000d0500720c */ /* 0x000fda0003f06270 */
[----:B------:R-:W-:Y:S05]  /*1930*/  @P0 BRA `(.L_x_1634) ;  /* 0x000000a000000947 */ /* 0x000fea0003800000 */
[----:B---3--:R-:W3:Y:S02]  /*1940*/  LDL R8, [R1+0xc] ;  /* 0x00000c0001087983 */ /* 0x008ee40000100800 */
[-C--:B--23--:R-:W-:Y:S02]  /*1950*/  LEA R6, P1, R8, R4.reuse, 0x1 ;  /* 0x0000000408067211 */ /* 0x08cfe400078208ff */
        /* <DEDUP_REMOVED lines=8> */
.L_x_1634:
[----:B------:R-:W-:Y:S05]  /*19e0*/  BSYNC B0 ;  /* 0x0000000000007941 */ /* 0x000fea0003800000 */
.L_x_1633:
[----:B------:R-:W-:Y:S05]  /*19f0*/  BRA.DIV ~URZ, `(.L_x_1635) ;  /* 0x00011f127f007947 */ /* 0x000fea000b800000 */
[----:B-1----:R1:W3:Y:S04]  /*1a00*/  SHFL.IDX PT, R12, R10, 0x5, 0x181f ;  /* 0x00b81f000a0c7f89 */ /* 0x0022e800000e0000 */
[----:B--2---:R1:W2:Y:S02]  /*1a10*/  SHFL.IDX PT, R4, R11, 0x5, 0x181f ;  /* 0x00b81f000b047f89 */ /* 0x0042a400000e0000 */
.L_x_1731:
[----:B------:R-:W-:Y:S01]  /*1a20*/  IADD3 R5, R3, 0x50, RZ ;  /* 0x0000005003057810 */ /* 0x000fe20007ffe0ff */
[----:B------:R-:W-:Y:S03]  /*1a30*/  BSSY B0, `(.L_x_1636) ;  /* 0x000000d000007945 */ /* 0x000fe60003800000 */
[----:B------:R-:W-:-:S13]  /*1a40*/  ISETP.GE.AND P0, PT, R5, R13, PT ;  /* 0x0000000d0500720c */ /* 0x000fda0003f06270 */
[----:B------:R-:W-:Y:S05]  /*1a50*/  @P0 BRA `(.L_x_1637) ;  /* 0x000000a000000947 */ /* 0x000fea0003800000 */
[----:B----4-:R-:W4:Y:S02]  /*1a60*/  LDL R8, [R1+0xc] ;  /* 0x00000c0001087983 */ /* 0x010f240000100800 */
        /* <DEDUP_REMOVED lines=9> */
.L_x_1637:
[----:B------:R-:W-:Y:S05]  /*1b00*/  BSYNC B0 ;  /* 0x0000000000007941 */ /* 0x000fea0003800000 */
.L_x_1636:
[----:B------:R-:W-:Y:S05]  /*1b10*/  BRA.DIV ~URZ, `(.L_x_1638) ;  /* 0x00011ec27f007947 */ /* 0x000fea000b800000 */
[----:B---3--:R3:W1:Y:S02]  /*1b20*/  SHFL.IDX PT, R12, R10, 0x6, 0x181f ;  /* 0x00d81f000a0c7f89 */ /* 0x00866400000e0000 */
.L_x_1732:
[----:B------:R-:W-:Y:S05]  /*1b30*/  BRA.DIV ~URZ, `(.L_x_1639) ;  /* 0x00011f127f007947 */ /* 0x000fea000b800000 */
[----:B--2---:R2:W3:Y:S02]  /*1b40*/  SHFL.IDX PT, R4, R11, 0x6, 0x181f ;  /* 0x00d81f000b047f89 */ /* 0x0044e400000e0000 */
.L_x_1733:
[----:B------:R-:W-:Y:S01]  /*1b50*/  IADD3 R5, R3, 0x60, RZ ;  /* 0x0000006003057810 */ /* 0x000fe20007ffe0ff */
[----:B------:R-:W-:Y:S03]  /*1b60*/  BSSY B0, `(.L_x_1640) ;  /* 0x000000d000007945 */ /* 0x000fe60003800000 */
[----:B------:R-:W-:-:S13]  /*1b70*/  ISETP.GE.AND P0, PT, R5, R13, PT ;  /* 0x0000000d0500720c */ /* 0x000fda0003f06270 */
[----:B------:R-:W-:Y:S05]  /*1b80*/  @P0 BRA `(.L_x_1641) ;  /* 0x000000a000000947 */ /* 0x000fea0003800000 */
[----:B--2---:R-:W2:Y:S02]  /*1b90*/  LDL R8, [R1+0xc] ;  /* 0x00000c0001087983 */ /* 0x004ea40000100800 */
        /* <DEDUP_REMOVED lines=9> */
.L_x_1641:
[----:B------:R-:W-:Y:S05]  /*1c30*/  BSYNC B0 ;  /* 0x0000000000007941 */ /* 0x000fea0003800000 */
.L_x_1640:
[----:B------:R-:W-:Y:S05]  /*1c40*/  BRA.DIV ~URZ, `(.L_x_1642) ;  /* 0x00011e727f007947 */ /* 0x000fea000b800000 */
[----:B-1-3--:R-:W1:Y:S04]  /*1c50*/  SHFL.IDX PT, R10, R10, 0x7, 0x181f ;  /* 0x00f81f000a0a7f89 */ /* 0x00ae6800000e0000 */
[----:B--2-4-:R-:W2:Y:S02]  /*1c60*/  SHFL.IDX PT, R11, R11, 0x7, 0x181f ;  /* 0x00f81f000b0b7f89 */ /* 0x014ea400000e0000 */
.L_x_1734:
[----:B------:R-:W3:Y:S01]  /*1c70*/  LDL R31, [R1+0xc] ;  /* 0x00000c00011f7983 */ /* 0x000ee20000100800 */
[----:B------:R-:W-:Y:S01]  /*1c80*/  IADD3 R3, R3, 0x70, RZ ;  /* 0x0000007003037810 */ /* 0x000fe20007ffe0ff */
[----:B-----5:R-:W-:-:S03]  /*1c90*/  IMAD.WIDE.U32 R142, R0, c[0x0][0x2b0], RZ ;  /* 0x0000ac00008e7a25 */ /* 0x020fc600078e00ff */
[----:B------:R-:W-:Y:S02]  /*1ca0*/  ISETP.GE.AND P2, PT, R3, R13, PT ;  /* 0x0000000d0300720c */ /* 0x000fe40003f46270 */
[----:B------:R-:W-:Y:S01]  /*1cb0*/  SHF.R.S32.HI R3, RZ, 0x1f, R0 ;  /* 0x0000001fff037819 */ /* 0x000fe20000011400 */
[----:B------:R4:W-:Y:S04]  /*1cc0*/  STL.64 [R1+0x68], R142 ;  /* 0x0000688e01007387 */ /* 0x0009e80000100a00 */
[----:B------:R-:W-:-:S04]  /*1cd0*/  IMAD R3, R3, c[0x0][0x2b0], RZ ;  /* 0x0000ac0003037a24 */ /* 0x000fc800078e02ff */
[----:B------:R-:W-:Y:S02]  /*1ce0*/  IMAD R3, R0, c[0x0][0x2b4], R3 ;  /* 0x0000ad0000037a24 */ /* 0x000fe400078e0203 */
[C---:B--2---:R-:W-:Y:S02]  /*1cf0*/  @!P2 LEA R6, P0, R250.reuse, R11, 0x1 ;  /* 0x0000000bfa06a211 */ /* 0x044fe400078008ff */
[----:B------:R-:W-:Y:S02]  /*1d00*/  IMAD.IADD R139, R143, 0x1, R3 ;  /* 0x000000018f8b7824 */ /* 0x000fe400078e0203 */
[----:B-1----:R-:W-:-:S03]  /*1d10*/  @!P2 LEA.HI.X R7, R250, R10, R245, 0x1, P0 ;  /* 0x0000000afa07a211 */ /* 0x002fc600000f0cf5 */
[----:B------:R4:W-:Y:S01]  /*1d20*/  STL [R1+0x38], R139 ;  /* 0x0000388b01007387 */ /* 0x0009e20000100800 */
[----:B---3--:R-:W-:-:S04]  /*1d30*/  @!P2 LEA R4, P1, R31, R11, 0x1 ;  /* 0x0000000b1f04a211 */ /* 0x008fc800078208ff */
[----:B------:R-:W-:-:S05]  /*1d40*/  @!P2 LEA.HI.X R5, R31, R10, R246, 0x1, P1 ;  /* 0x0000000a1f05a211 */ /* 0x000fca00008f0cf6 */
[----:B------:R-:W-:Y:S01]  /*1d50*/  @!PT LDS RZ, [RZ] ;  /* 0x00000000fffff984 */ /* 0x000fe20000000800 */
[----:B------:R-:W-:Y:S01]  /*1d60*/  @!PT LDS RZ, [RZ] ;  /* 0x00000000fffff984 */ /* 0x000fe20000000800 */
[----:B------:R-:W-:Y:S01]  /*1d70*/  @!PT LDS RZ, [RZ] ;  /* 0x00000000fffff984 */ /* 0x000fe20000000800 */
[----:B------:R4:W-:Y:S04]  /*1d80*/  @!P2 LDGSTS.E.BYPASS.LTC128B.128 [R251+0xb900], [R4.64], !P5 ;  /* 0x0b90000004fbafae */ /* 0x0009e8000e901d46 */
[----:B------:R4:W-:Y:S04]  /*1d90*/  @!P2 LDGSTS.E.BYPASS.LTC128B.128 [R251+0xf900], [R6.64], !P3 ;  /* 0x0f90000006fbafae */ /* 0x0009e8000d901d46 */
[----:B------:R-:W0:Y:S01]  /*1da0*/  LDGDEPBAR ;  /* 0x00000000000079af */ /* 0x000e220000000000 */
[----:B------:R-:W-:Y:S02]  /*1db0*/  WARPSYNC 0xffffffff ;  /* 0xffffffff00007948 */ /* 0x000fe40003800000 */
[----:B------:R-:W2:Y:S04]  /*1dc0*/  LDL R144, [R1+0x4] ;  /* 0x0000040001907983 */ /* 0x000ea80000100800 */
[----:B------:R-:W3:Y:S01]  /*1dd0*/  LDL R145, [R1+0x4c] ;  /* 0x00004c0001917983 */ /* 0x000ee20000100800 */
[----:B------:R-:W-:-:S03]  /*1de0*/  MOV R0, c[0x0][0x2b8] ;  /* 0x0000ae0000007a02 */ /* 0x000fc60000000f00 */
[----:B------:R-:W5:Y:S01]  /*1df0*/  LDL R19, [R1+0x40] ;  /* 0x0000400001137983 */ /* 0x000f620000100800 */
[----:B------:R-:W-:Y:S02]  /*1e00*/  ISETP.NE.AND P3, PT, R0, 0x1, PT ;  /* 0x000000010000780c */ /* 0x000fe40003f65270 */
[----:B------:R-:W-:Y:S01]  /*1e10*/  MOV R18, RZ ;  /* 0x000000ff00127202 */ /* 0x000fe20000000f00 */
[----:B------:R-:W-:Y:S01]  /*1e20*/  BAR.SYNC.DEFER_BLOCKING 0x0 ;  /* 0x0000000000007b1d */ /* 0x000fe20000010000 */
[----:B--2---:R-:W-:-:S05]  /*1e30*/  IMAD R3, R48, 0x40, R144 ;  /* 0x0000004030037824 */ /* 0x004fca00078e0290 */
[----:B------:R-:W-:-:S04]  /*1e40*/  IADD3 R3, R3, -0x40, RZ ;  /* 0xffffffc003037810 */ /* 0x000fc80007ffe0ff */
[C---:B------:R-:W-:Y:S02]  /*1e50*/  ISETP.GE.AND P1, PT, R3.reuse, R49, PT ;  /* 0x000000310300720c */ /* 0x040fe40003f26270 */
[----:B---3--:R-:W-:Y:S02]  /*1e60*/  IADD3 R0, R3, R145, RZ ;  /* 0x0000009103007210 */ /* 0x008fe40007ffe0ff */
[----:B------:R-:W-:-:S03]  /*1e70*/  ISETP.GT.OR P1, PT, R144, 0x3f, P1 ;  /* 0x0000003f9000780c */ /* 0x000fc60000f24670 */
[----:B----4-:R-:W-:-:S04]  /*1e80*/  @P3 IMAD.HI.U32 R4, R0, c[0x0][0x2bc], RZ ;  /* 0x0000af0000043a27 */ /* 0x010fc800078e00ff */
[----:B------:R-:W-:Y:S01]  /*1e90*/  IMAD.MOV.U32 R3, RZ, RZ, R0 ;  /* 0x000000ffff037224 */ /* 0x000fe200078e0000 */
[----:B------:R-:W-:-:S05]  /*1ea0*/  @P3 SHF.R.U32.HI R3, RZ, c[0x0][0x2c0], R4 ;  /* 0x0000b000ff033a19 */ /* 0x000fca0000011604 */
[----:B------:R-:W-:-:S04]  /*1eb0*/  @!P1 IADD3 R5, P0, R3, R142, RZ ;  /* 0x0000008e03059210 */ /* 0x000fc80007f1e0ff */
[----:B------:R-:W-:Y:S02]  /*1ec0*/  @!P1 LEA.HI.X.SX32 R4, R3, R139, 0x1, P0 ;  /* 0x0000008b03049211 */ /* 0x000fe400000f0eff */
[----:B------:R-:W-:-:S04]  /*1ed0*/  @!P1 LEA R6, P0, R5, c[0x0][0x2a0], 0x2 ;  /* 0x0000a80005069a11 */ /* 0x000fc800078010ff */
[----:B------:R-:W-:-:S05]  /*1ee0*/  @!P1 LEA.HI.X R7, R5, c[0x0][0x2a4], R4, 0x2, P0 ;  /* 0x0000a90005079a11 */ /* 0x000fca00000f1404 */
[----:B------:R1:W2:Y:S01]  /*1ef0*/  @!P1 LDG.E R18, [R6.64] ;  /* 0x0000000606129981 */ /* 0x0002a2000c1e1900 */
[----:B------:R-:W-:-:S04]  /*1f00*/  IMAD.MOV R3, RZ, RZ, -R3 ;  /* 0x000000ffff037224 */ /* 0x000fc800078e0a03 */
[----:B------:R-:W-:-:S05]  /*1f10*/  IMAD R24, R3, c[0x0][0x2b8], R0 ;  /* 0x0000ae0003187a24 */ /* 0x000fca00078e0200 */
[----:B------:R-:W-:-:S05]  /*1f20*/  SHF.R.S32.HI R13, RZ, 0x1f, R24 ;  /* 0x0000001fff0d7819 */ /* 0x000fca0000011418 */
[----:B------:R-:W-:-:S04]  /*1f30*/  IMAD R4, R13, c[0x0][0x1e0], RZ ;  /* 0x000078000d047a24 */ /* 0x000fc800078e02ff */
[C---:B------:R-:W-:Y:S02]  /*1f40*/  IMAD R4, R24.reuse, c[0x0][0x1e4], R4 ;  /* 0x0000790018047a24 */ /* 0x040fe400078e0204 */
[----:B-1----:R-:W-:-:S04]  /*1f50*/  IMAD.WIDE.U32 R6, R24, c[0x0][0x1e0], RZ ;  /* 0x0000780018067a25 */ /* 0x002fc800078e00ff */
[----:B------:R-:W-:Y:S01]  /*1f60*/  IMAD R0, R2, c[0x0][0x1e8], RZ ;  /* 0x00007a0002007a24 */ /* 0x000fe200078e02ff */
[----:B------:R-:W-:Y:S01]  /*1f70*/  IADD3 R5, R7, R4, RZ ;  /* 0x0000000407057210 */ /* 0x000fe20007ffe0ff */
[----:B------:R-:W-:Y:S02]  /*1f80*/  IMAD.MOV.U32 R4, RZ, RZ, R6 ;  /* 0x000000ffff047224 */ /* 0x000fe400078e0006 */
[----:B-----5:R-:W-:-:S04]  /*1f90*/  IMAD.WIDE.U32 R140, R19, c[0x0][0x1e8], RZ ;  /* 0x00007a00138c7a25 */ /* 0x020fc800078e00ff */
[----:B------:R-:W-:Y:S01]  /*1fa0*/  IMAD R0, R19, c[0x0][0x1ec], R0 ;  /* 0x00007b0013007a24 */ /* 0x000fe200078e0200 */
[----:B------:R-:W-:-:S04]  /*1fb0*/  SHF.R.S32.HI R8, RZ, 0x1f, R247 ;  /* 0x0000001fff087819 */ /* 0x000fc800000114f7 */
[----:B------:R-:W-:Y:S02]  /*1fc0*/  IADD3 R138, R141, R0, RZ ;  /* 0x000000008d8a7210 */ /* 0x000fe40007ffe0ff */
[----:B------:R-:W-:Y:S02]  /*1fd0*/  LEA R3, R48, 0xffffffc0, 0x6 ;  /* 0xffffffc030037811 */ /* 0x000fe400078e30ff */
[----:B------:R-:W-:-:S03]  /*1fe0*/  LEA.HI R8, R8, R247, RZ, 0x3 ;  /* 0x000000f708087211 */ /* 0x000fc600078f18ff */
[----:B------:R-:W-:Y:S01]  /*1ff0*/  IMAD.IADD R3, R49, 0x1, -R3 ;  /* 0x0000000131037824 */ /* 0x000fe200078e0a03 */
[----:B------:R-:W-:Y:S01]  /*2000*/  SHF.R.S32.HI R8, RZ, 0x3, R8 ;  /* 0x00000003ff087819 */ /* 0x000fe20000011408 */
[----:B------:R-:W-:Y:S02]  /*2010*/  IMAD R2, R2, c[0x0][0x210], RZ ;  /* 0x0000840002027a24 */ /* 0x000fe400078e02ff */
[----:B------:R-:W-:Y:S02]  /*2020*/  IMAD R13, R13, c[0x0][0x208], RZ ;  /* 0x000082000d0d7a24 */ /* 0x000fe400078e02ff */
[----:B------:R-:W-:Y:S02]  /*2030*/  IMAD R2, R19, c[0x0][0x214], R2 ;  /* 0x0000850013027a24 */ /* 0x000fe400078e0202 */
[----:B------:R-:W-:Y:S01]  /*2040*/  IMAD R13, R24, c[0x0][0x20c], R13 ;  /* 0x00008300180d7a24 */ /* 0x000fe200078e020d */
[----:B------:R-:W-:Y:S01]  /*2050*/  STL [R1+0x48], R24 ;  /* 0x0000481801007387 */ /* 0x000fe20000100800 */
[C---:B------:R-:W-:Y:S01]  /*2060*/  SHF.L.U32 R51, R31.reuse, 0x1, RZ ;  /* 0x000000011f337819 */ /* 0x040fe200000006ff */
[----:B------:R-:W-:Y:S01]  /*2070*/  IMAD.SHL.U32 R137, R250, 0x2, RZ ;  /* 0x00000002fa897824 */ /* 0x000fe200078e00ff */
[----:B------:R-:W-:-:S02]  /*2080*/  SHF.L.U64.HI R50, R31, 0x1, R246 ;  /* 0x000000011f327819 */ /* 0x000fc400000102f6 */
[----:B------:R-:W-:Y:S02]  /*2090*/  IADD3 R235, R243, 0x20, RZ ;  /* 0x00000020f3eb7810 */ /* 0x000fe40007ffe0ff */
[----:B------:R-:W-:Y:S02]  /*20a0*/  SHF.L.U64.HI R136, R250, 0x1, R245 ;  /* 0x00000001fa887819 */ /* 0x000fe400000102f5 */
[----:B--2---:R-:W-:Y:S01]  /*20b0*/  SHF.R.S32.HI R12, RZ, 0x1f, R18 ;  /* 0x0000001fff0c7819 */ /* 0x004fe20000011412 */
[----:B------:R-:W-:-:S04]  /*20c0*/  IMAD.WIDE.U32 R4, R18, c[0x0][0x1f0], R4 ;  /* 0x00007c0012047a25 */ /* 0x000fc800078e0004 */
[----:B------:R-:W-:Y:S01]  /*20d0*/  IMAD R9, R12, c[0x0][0x1f0], RZ ;  /* 0x00007c000c097a24 */ /* 0x000fe200078e02ff */
[----:B------:R-:W-:-:S03]  /*20e0*/  IADD3 R0, P0, R4, R140, RZ ;  /* 0x0000008c04007210 */ /* 0x000fc60007f1e0ff */
[----:B------:R-:W-:-:S05]  /*20f0*/  IMAD R9, R18, c[0x0][0x1f4], R9 ;  /* 0x00007d0012097a24 */ /* 0x000fca00078e0209 */
[----:B------:R-:W-:Y:S02]  /*2100*/  IADD3.X R9, R138, R5, R9, P0, !PT ;  /* 0x000000058a097210 */ /* 0x000fe400007fe409 */
[----:B------:R-:W-:-:S04]  /*2110*/  LEA R10, P0, R0, c[0x0][0x1c8], 0x1 ;  /* 0x00007200000a7a11 */ /* 0x000fc800078008ff */
[----:B------:R-:W-:Y:S01]  /*2120*/  LEA.HI.X R9, R0, c[0x0][0x1cc], R9, 0x1, P0 ;  /* 0x0000730000097a11 */ /* 0x000fe200000f0c09 */
[----:B------:R-:W1:Y:S01]  /*2130*/  SHFL.IDX PT, R16, R10, RZ, 0x181f ;  /* 0x00181fff0a107589 */ /* 0x000e6200000e0000 */
[----:B------:R-:W-:-:S03]  /*2140*/  IADD3 R0, -R8, R3, RZ ;  /* 0x0000000308007210 */ /* 0x000fc60007ffe1ff */
[----:B------:R-:W2:Y:S01]  /*2150*/  SHFL.IDX PT, R8, R9, RZ, 0x181f ;  /* 0x00181fff09087589 */ /* 0x000ea200000e0000 */
[----:B------:R-:W-:-:S03]  /*2160*/  ISETP.GE.AND P5, PT, R0, 0x1, PT ;  /* 0x000000010000780c */ /* 0x000fc60003fa6270 */
[----:B------:R-:W3:Y:S04]  /*2170*/  SHFL.IDX PT, R6, R10, 0x1, 0x181f ;  /* 0x00381f000a067f89 */ /* 0x000ee800000e0000 */
[----:B------:R-:W4:Y:S01]  /*2180*/  SHFL.IDX PT, R7, R9, 0x1, 0x181f ;  /* 0x00381f0009077f89 */ /* 0x000f2200000e0000 */
[----:B------:R-:W-:-:S05]  /*2190*/  ISETP.GE.AND P2, PT, R0, 0x11, PT ;  /* 0x000000110000780c */ /* 0x000fca0003f46270 */
[C---:B------:R-:W-:Y:S01]  /*21a0*/  @P5 ISETP.GE.AND P1, PT, R31.reuse, c[0x0][0x1d4], PT ;  /* 0x000075001f005a0c */ /* 0x040fe20003f26270 */
[----:B------:R-:W5:Y:S01]  /*21b0*/  SHFL.IDX PT, R4, R10, 0x2, 0x181f ;  /* 0x00581f000a047f89 */ /* 0x000f6200000e0000 */
[----:B-1----:R-:W-:-:S04]  /*21c0*/  @P5 LEA R14, P0, R31, R16, 0x1 ;  /* 0x000000101f0e5211 */ /* 0x002fc800078008ff */
[----:B--2---:R-:W-:Y:S01]  /*21d0*/  @P5 LEA.HI.X R15, R31, R8, R246, 0x1, P0 ;  /* 0x000000081f0f5211 */ /* 0x004fe200000f0cf6 */
[----:B------:R-:W1:Y:S06]  /*21e0*/  SHFL.IDX PT, R5, R9, 0x2, 0x181f ;  /* 0x00581f0009057f89 */ /* 0x000e6c00000e0000 */
[----:B------:R3:W-:Y:S01]  /*21f0*/  @P5 LDGSTS.E.BYPASS.LTC128B.128 [R251+0x4100], [R14.64], !P1 ;  /* 0x041000000efb5fae */ /* 0x0007e2000c901d46 */
[C---:B------:R-:W-:Y:S02]  /*2200*/  @P5 LEA R16, P1, R250.reuse, R16, 0x1 ;  /* 0x00000010fa105211 */ /* 0x040fe400078208ff */
[----:B------:R-:W-:-:S02]  /*2210*/  @P5 ISETP.GE.AND P0, PT, R250, c[0x0][0x1d4], PT ;  /* 0x00007500fa005a0c */ /* 0x000fc40003f06270 */
[----:B------:R-:W-:Y:S02]  /*2220*/  @P5 LEA.HI.X R17, R250, R8, R245, 0x1, P1 ;  /* 0x00000008fa115211 */ /* 0x000fe400008f0cf5 */
[C---:B------:R-:W-:Y:S01]  /*2230*/  @P2 ISETP.GE.AND P1, PT, R31.reuse, c[0x0][0x1d4], PT ;  /* 0x000075001f002a0c */ /* 0x040fe20003f26270 */
[----:B------:R-:W2:Y:S04]  /*2240*/  SHFL.IDX PT, R10, R10, 0x3, 0x181f ;  /* 0x00781f000a0a7f89 */ /* 0x000ea800000e0000 */
[----:B------:R-:W1:Y:S04]  /*2250*/  SHFL.IDX PT, R9, R9, 0x3, 0x181f ;  /* 0x00781f0009097f89 */ /* 0x000e6800000e0000 */
[----:B------:R1:W-:Y:S01]  /*2260*/  @P5 LDGSTS.E.BYPASS.LTC128B.128 [R251+0x6100], [R16.64], !P0 ;  /* 0x0610000010fb5fae */ /* 0x0003e2000c101d46 */
[----:B---3--:R-:W-:-:S04]  /*2270*/  @P2 LEA R14, P6, R31, R6, 0x1 ;  /* 0x000000061f0e2211 */ /* 0x008fc800078c08ff */
[-C--:B----4-:R-:W-:Y:S02]  /*2280*/  @P2 LEA.HI.X R15, R31, R7.reuse, R246, 0x1, P6 ;  /* 0x000000071f0f2211 */ /* 0x090fe400030f0cf6 */
[----:B------:R-:W-:Y:S02]  /*2290*/  ISETP.GE.AND P6, PT, R0, 0x21, PT ;  /* 0x000000210000780c */ /* 0x000fe40003fc6270 */
[C---:B------:R-:W-:Y:S01]  /*22a0*/  @P2 LEA R6, P0, R250.reuse, R6, 0x1 ;  /* 0x00000006fa062211 */ /* 0x040fe200078008ff */
[----:B------:R5:W-:Y:S01]  /*22b0*/  @P2 LDGSTS.E.BYPASS.LTC128B.128 [R251+0x4900], [R14.64], !P1 ;  /* 0x049000000efb2fae */ /* 0x000be2000c901d46 */
[C---:B------:R-:W-:Y:S02]  /*22c0*/  @P2 ISETP.GE.AND P1, PT, R250.reuse, c[0x0][0x1d4], PT ;  /* 0x00007500fa002a0c */ /* 0x040fe40003f26270 */
[----:B------:R-:W-:-:S07]  /*22d0*/  @P2 LEA.HI.X R7, R250, R7, R245, 0x1, P0 ;  /* 0x00000007fa072211 */ /* 0x000fce00000f0cf5 */
[----:B------:R-:W-:-:S04]  /*22e0*/  @P6 ISETP.GE.AND P0, PT, R31, c[0x0][0x1d4], PT ;  /* 0x000075001f006a0c */ /* 0x000fc80003f06270 */
[----:B------:R2:W-:Y:S01]  /*22f0*/  @P2 LDGSTS.E.BYPASS.LTC128B.128 [R251+0x6900], [R6.64], !P1 ;  /* 0x0690000006fb2fae */ /* 0x0005e2000c901d46 */
[----:B-----5:R-:W-:-:S04]  /*2300*/  @P6 LEA R14, P5, R31, R4, 0x1 ;  /* 0x000000041f0e6211 */ /* 0x020fc800078a08ff */
[-C--:B-1----:R-:W-:Y:S02]  /*2310*/  @P6 LEA.HI.X R15, R31, R5.reuse, R246, 0x1, P5 ;  /* 0x000000051f0f6211 */ /* 0x082fe400028f0cf6 */
[----:B------:R-:W-:Y:S02]  /*2320*/  ISETP.GE.AND P5, PT, R0, 0x31, PT ;  /* 0x000000310000780c */ /* 0x000fe40003fa6270 */
[C---:B------:R-:W-:Y:S01]  /*2330*/  @P6 LEA R4, P2, R250.reuse, R4, 0x1 ;  /* 0x00000004fa046211 */ /* 0x040fe200078408ff */
[----:B------:R1:W-:Y:S03]  /*2340*/  @P6 LDGSTS.E.BYPASS.LTC128B.128 [R251+0x5100], [R14.64], !P0 ;  /* 0x051000000efb6fae */ /* 0x0003e6000c101d46 */
[C---:B------:R-:W-:Y:S02]  /*2350*/  @P6 LEA.HI.X R5, R250.reuse, R5, R245, 0x1, P2 ;  /* 0x00000005fa056211 */ /* 0x040fe400010f0cf5 */
[----:B------:R-:W-:-:S05]  /*2360*/  @P6 ISETP.GE.AND P2, PT, R250, c[0x0][0x1d4], PT ;  /* 0x00007500fa006a0c */ /* 0x000fca0003f46270 */
[CC--:B--2---:R-:W-:Y:S02]  /*2370*/  @P5 LEA R6, P1, R31.reuse, R10.reuse, 0x1 ;  /* 0x0000000a1f065211 */ /* 0x0c4fe400078208ff */
[C---:B------:R-:W-:Y:S02]  /*2380*/  @P5 LEA R10, P0, R250.reuse, R10, 0x1 ;  /* 0x0000000afa0a5211 */ /* 0x040fe400078008ff */
[CC--:B------:R-:W-:Y:S02]  /*2390*/  @P5 LEA.HI.X R7, R31.reuse, R9.reuse, R246, 0x1, P1 ;  /* 0x000000091f075211 */ /* 0x0c0fe400008f0cf6 */
[----:B------:R-:W-:Y:S02]  /*23a0*/  @P5 ISETP.GE.AND P1, PT, R31, c[0x0][0x1d4], PT ;  /* 0x000075001f005a0c */ /* 0x000fe40003f26270 */
[C---:B------:R-:W-:Y:S01]  /*23b0*/  @P5 LEA.HI.X R11, R250.reuse, R9, R245, 0x1, P0 ;  /* 0x00000009fa0b5211 */ /* 0x040fe200000f0cf5 */
[----:B------:R2:W-:Y:S01]  /*23c0*/  @P6 LDGSTS.E.BYPASS.LTC128B.128 [R251+0x7100], [R4.64], !P2 ;  /* 0x0710000004fb6fae */ /* 0x0005e2000d101d46 */
[----:B------:R-:W-:-:S09]  /*23d0*/  @P5 ISETP.GE.AND P0, PT, R250, c[0x0][0x1d4], PT ;  /* 0x00007500fa005a0c */ /* 0x000fd20003f06270 */
[----:B------:R2:W-:Y:S04]  /*23e0*/  @P5 LDGSTS.E.BYPASS.LTC128B.128 [R251+0x5900], [R6.64], !P1 ;  /* 0x0590000006fb5fae */ /* 0x0005e8000c901d46 */
[----:B------:R3:W-:Y:S04]  /*23f0*/  @P5 LDGSTS.E.BYPASS.LTC128B.128 [R251+0x7900], [R10.64], !P0 ;  /* 0x079000000afb5fae */ /* 0x0007e8000c101d46 */
[----:B------:R-:W0:Y:S01]  /*2400*/  LDGDEPBAR ;  /* 0x00000000000079af */ /* 0x000e220000000000 */
[----:B------:R-:W-:-:S04]  /*2410*/  DEPBAR.LE SB0, 0x1 ;  /* 0x000080400000791a */ /* 0x000fc80000000000 */
[----:B------:R-:W-:-:S04]  /*2420*/  DEPBAR.LE SB0, 0x0 ;  /* 0x000080000000791a */ /* 0x000fc80000000000 */
[----:B------:R-:W-:Y:S01]  /*2430*/  BAR.SYNC.DEFER_BLOCKING 0x0 ;  /* 0x0000000000007b1d */ /* 0x000fe20000010000 */
[----:B------:R-:W-:Y:S01]  /*2440*/  IMAD.WIDE.U32 R16, R19, c[0x0][0x210], RZ ;  /* 0x0000840013107a25 */ /* 0x000fe200078e00ff */
[----:B------:R-:W-:-:S03]  /*2450*/  SHF.R.S32.HI R19, RZ, 0x1f, R247 ;  /* 0x0000001fff137819 */ /* 0x000fc600000114f7 */
[----:B-1----:R-:W-:Y:S01]  /*2460*/  IMAD.WIDE.U32 R14, R24, c[0x0][0x208], RZ ;  /* 0x00008200180e7a25 */ /* 0x002fe200078e00ff */
[----:B------:R-:W-:-:S03]  /*2470*/  LEA.HI R19, R19, R247, RZ, 0x3 ;  /* 0x000000f713137211 */ /* 0x000fc600078f18ff */
[----:B------:R-:W-:Y:S01]  /*2480*/  IMAD.IADD R15, R15, 0x1, R13 ;  /* 0x000000010f0f7824 */ /* 0x000fe200078e020d */
[----:B------:R-:W-:Y:S01]  /*2490*/  LOP3.LUT R19, R19, 0xfffffff8, RZ, 0xc0, !PT ;  /* 0xfffffff813137812 */ /* 0x000fe200078ec0ff */
[----:B------:R-:W-:Y:S01]  /*24a0*/  IMAD R30, R12, c[0x0][0x218], RZ ;  /* 0x000086000c1e7a24 */ /* 0x000fe200078e02ff */
[----:B------:R-:W-:Y:S04]  /*24b0*/  LDSM.16.M88.4 R52, [R244+0x2000] ;  /* 0x00200000f434783b */ /* 0x000fe80000000200 */
[----:B---3--:R-:W1:Y:S04]  /*24c0*/  LDSM.16.M88.4 R8, [R243+0x1800] ;  /* 0x00180000f308783b */ /* 0x008e680000000200 */
[----:B------:R-:W3:Y:S01]  /*24d0*/  LDSM.16.M88.4 R100, [R244] ;  /* 0x00000000f464783b */ /* 0x000ee20000000200 */
[----:B------:R-:W-:Y:S01]  /*24e0*/  IADD3 R19, -R19, R247, RZ ;  /* 0x000000f713137210 */ /* 0x000fe20007ffe1ff */
[----:B------:R-:W-:-:S02]  /*24f0*/  IMAD.WIDE.U32 R12, R18, c[0x0][0x218], R14 ;  /* 0x00008600120c7a25 */ /* 0x000fc400078e000e */
[----:B------:R-:W-:Y:S01]  /*2500*/  STL [R1+0x44], R18 ;  /* 0x0000441201007387 */ /* 0x000fe20000100800 */
[----:B------:R-:W-:Y:S01]  /*2510*/  R2P PR, R19, 0x6 ;  /* 0x0000000613007804 */ /* 0x000fe20000000000 */
[----:B------:R-:W-:Y:S01]  /*2520*/  IMAD.IADD R2, R17, 0x1, R2 ;  /* 0x0000000111027824 */ /* 0x000fe200078e0202 */
[----:B------:R-:W-:Y:S01]  /*2530*/  IADD3 R12, P0, R12, R16, RZ ;  /* 0x000000100c0c7210 */ /* 0x000fe20007f1e0ff */
[----:B------:R-:W-:Y:S01]  /*2540*/  IMAD R30, R18, c[0x0][0x21c], R30 ;  /* 0x00008700121e7a24 */ /* 0x000fe200078e021e */
[----:B------:R-:W-:Y:S04]  /*2550*/  STL.64 [R1+0x60], R140 ;  /* 0x0000608c01007387 */ /* 0x000fe80000100a00 */
[----:B------:R-:W-:Y:S01]  /*2560*/  STL [R1+0x34], R138 ;  /* 0x0000348a01007387 */ /* 0x000fe20000100800 */
[----:B------:R-:W-:-:S03]  /*2570*/  IADD3.X R30, R2, R13, R30, P0, !PT ;  /* 0x0000000d021e7210 */ /* 0x000fc600007fe41e */
[----:B------:R-:W-:Y:S04]  /*2580*/  STL.64 [R1+0x58], R16 ;  /* 0x0000581001007387 */ /* 0x000fe80000100a00 */
[----:B------:R4:W-:Y:S04]  /*2590*/  STL [R1+0x30], R2 ;  /* 0x0000300201007387 */ /* 0x0009e80000100800 */
[----:B------:R-:W-:Y:S04]  /*25a0*/  LDSM.16.M88.4 R36, [R243] ;  /* 0x00000000f324783b */ /* 0x000fe80000000200 */
[----:B------:R-:W-:Y:S04]  /*25b0*/  LDSM.16.M88.4 R68, [R243+0x800] ;  /* 0x00080000f344783b */ /* 0x000fe80000000200 */
[----:B------:R-:W-:Y:S04]  /*25c0*/  LDSM.16.M88.4 R108, [R243+0x1000] ;  /* 0x00100000f36c783b */ /* 0x000fe80000000200 */
[----:B------:R-:W-:Y:S01]  /*25d0*/  LDSM.16.M88.4 R24, [R242+0x2000] ;  /* 0x00200000f218783b */ /* 0x000fe20000000200 */
[----:B----4-:R-:W-:-:S04]  /*25e0*/  LEA R2, P0, R12, c[0x0][0x1f8], 0x1 ;  /* 0x00007e000c027a11 */ /* 0x010fc800078008ff */
[----:B------:R-:W-:Y:S01]  /*25f0*/  LEA.HI.X R30, R12, c[0x0][0x1fc], R30, 0x1, P0 ;  /* 0x00007f000c1e7a11 */ /* 0x000fe200000f0c1e */
[----:B------:R-:W4:Y:S04]  /*2600*/  SHFL.IDX PT, R44, R2, RZ, 0x181f ;  /* 0x00181fff022c7589 */ /* 0x000f2800000e0000 */
[----:B------:R-:W5:Y:S04]  /*2610*/  SHFL.IDX PT, R40, R2, 0x1, 0x181f ;  /* 0x00381f0002287f89 */ /* 0x000f6800000e0000 */
[----:B------:R-:W2:Y:S04]  /*2620*/  SHFL.IDX PT, R29, R30, RZ, 0x181f ;  /* 0x00181fff1e1d7589 */ /* 0x000ea800000e0000 */
[----:B------:R-:W2:Y:S04]  /*2630*/  SHFL.IDX PT, R32, R2, 0x2, 0x181f ;  /* 0x00581f0002207f89 */ /* 0x000ea800000e0000 */
[----:B------:R-:W2:Y:S01]  /*2640*/  SHFL.IDX PT, R28, R30, 0x1, 0x181f ;  /* 0x00381f001e1c7f89 */ /* 0x000ea200000e0000 */
[-C--:B-1----:R-:W-:Y:S03]  /*2650*/  HMMA.16816.F32.BF16 R56, R52, R8.reuse, RZ ;  /* 0x000000083438723c */ /* 0x082fe600000418ff */
[----:B------:R-:W-:Y:S05]  /*2660*/  SHFL.IDX PT, R2, R2, 0x3, 0x181f ;  /* 0x00781f0002027f89 */ /* 0x000fea00000e0000 */
[----:B---3--:R-:W-:Y:S01]  /*2670*/  HMMA.16816.F32.BF16 R104, R100, R8, RZ ;  /* 0x000000086468723c */ /* 0x008fe200000418ff */
[----:B------:R-:W1:Y:S04]  /*2680*/  SHFL.IDX PT, R8, R30, 0x2, 0x181f ;  /* 0x00581f001e087f89 */ /* 0x000e6800000e0000 */
[----:B------:R-:W3:Y:S01]  /*2690*/  SHFL.IDX PT, R30, R30, 0x3, 0x181f ;  /* 0x00781f001e1e7f89 */ /* 0x000ee200000e0000 */
[----:B----4-:R-:W-:-:S02]  /*26a0*/  IADD3 R46, P0, R44, R51, RZ ;  /* 0x000000332c2e7210 */ /* 0x010fc40007f1e0ff */
[----:B------:R-:W-:Y:S02]  /*26b0*/  IADD3 R44, P5, R44, R137, RZ ;  /* 0x000000892c2c7210 */ /* 0x000fe40007fbe0ff */
[----:B------:R-:W-:Y:S02]  /*26c0*/  @P1 IADD3 R235, R243, -0x20, RZ ;  /* 0xffffffe0f3eb1810 */ /* 0x000fe40007ffe0ff */
[C---:B-----5:R-:W-:Y:S02]  /*26d0*/  IADD3 R42, P1, R40.reuse, R51, RZ ;  /* 0x00000033282a7210 */ /* 0x060fe40007f3e0ff */
[CC--:B--2---:R-:W-:Y:S01]  /*26e0*/  IADD3.X R47, R29.reuse, R50.reuse, RZ, P0, !PT ;  /* 0x000000321d2f7210 */ /* 0x0c4fe200007fe4ff */
[--C-:B------:R-:W-:Y:S01]  /*26f0*/  IMAD.X R45, R29, 0x1, R136.reuse, P5 ;  /* 0x000000011d2d7824 */ /* 0x100fe200028e0688 */
[----:B------:R-:W-:Y:S02]  /*2700*/  IADD3 R40, P0, R40, R137, RZ ;  /* 0x0000008928287210 */ /* 0x000fe40007f1e0ff */
[----:B------:R-:W-:Y:S01]  /*2710*/  ISETP.GE.AND P6, PT, R31, c[0x0][0x1d4], PT ;  /* 0x000075001f007a0c */ /* 0x000fe20003fc6270 */
[----:B------:R-:W-:Y:S01]  /*2720*/  HMMA.16816.F32.BF16 R20, R52, R36, RZ ;  /* 0x000000243414723c */ /* 0x000fe200000418ff */
[----:B------:R-:W-:Y:S01]  /*2730*/  IADD3 R34, P5, R32, R51, RZ ;  /* 0x0000003320227210 */ /* 0x000fe20007fbe0ff */
[----:B------:R-:W2:Y:S01]  /*2740*/  LDSM.16.M88.4 R96, [R235] ;  /* 0x00000000eb60783b */ /* 0x000ea20000000200 */
[C---:B------:R-:W-:Y:S01]  /*2750*/  IADD3.X R43, R28.reuse, R50, RZ, P1, !PT ;  /* 0x000000321c2b7210 */ /* 0x040fe20000ffe4ff */
[----:B------:R-:W-:Y:S01]  /*2760*/  IMAD.X R41, R28, 0x1, R136, P0 ;  /* 0x000000011c297824 */ /* 0x000fe200000e0688 */
[----:B------:R-:W-:Y:S01]  /*2770*/  IADD3 R32, P1, R32, R137, RZ ;  /* 0x0000008920207210 */ /* 0x000fe20007f3e0ff */
[----:B------:R-:W4:Y:S01]  /*2780*/  LDSM.16.M88.4 R92, [R235+0x800] ;  /* 0x00080000eb5c783b */ /* 0x000f220000000200 */
[----:B------:R-:W-:-:S02]  /*2790*/  ISETP.LT.OR P0, PT, R0, 0x1, P6 ;  /* 0x000000010000780c */ /* 0x000fc40003701670 */
[CC--:B-1----:R-:W-:Y:S01]  /*27a0*/  IADD3.X R35, R8.reuse, R50.reuse, RZ, P5, !PT ;  /* 0x0000003208237210 */ /* 0x0c2fe20002ffe4ff */
[----:B------:R-:W-:Y:S01]  /*27b0*/  IMAD.X R33, R8, 0x1, R136, P1 ;  /* 0x0000000108217824 */ /* 0x000fe200008e0688 */
[----:B------:R-:W-:Y:S01]  /*27c0*/  IADD3 R28, P5, R2, R51, RZ ;  /* 0x00000033021c7210 */ /* 0x000fe20007fbe0ff */
[C---:B------:R-:W-:Y:S01]  /*27d0*/  HMMA.16816.F32.BF16 R76, R52.reuse, R68, RZ ;  /* 0x00000044344c723c */ /* 0x040fe200000418ff */
[----:B------:R-:W-:Y:S01]  /*27e0*/  ISETP.GE.AND P1, PT, R250, c[0x0][0x1d4], PT ;  /* 0x00007500fa007a0c */ /* 0x000fe20003f26270 */
[----:B------:R-:W1:Y:S01]  /*27f0*/  LDSM.16.M88.4 R16, [R235+0x1000] ;  /* 0x00100000eb10783b */ /* 0x000e620000000200 */
[----:B---3--:R-:W-:Y:S02]  /*2800*/  IADD3.X R29, R30, R50, RZ, P5, !PT ;  /* 0x000000321e1d7210 */ /* 0x008fe40002ffe4ff */
[C---:B------:R-:W-:Y:S01]  /*2810*/  ISETP.LT.OR P5, PT, R0.reuse, 0x1, P1 ;  /* 0x000000010000780c */ /* 0x040fe20000fa1670 */
[----:B------:R-:W3:Y:S02]  /*2820*/  LDSM.16.M88.4 R12, [R235+0x1800] ;  /* 0x00180000eb0c783b */ /* 0x000ee40000000200 */
[C---:B------:R-:W-:Y:S08]  /*2830*/  HMMA.16816.F32.BF16 R64, R52.reuse, R108, RZ ;  /* 0x0000006c3440723c */ /* 0x040ff000000418ff */
[C---:B------:R-:W-:Y:S08]  /*2840*/  HMMA.16816.F32.BF16 R84, R52.reuse, R38, RZ ;  /* 0x000000263454723c */ /* 0x040ff000000418ff */
[C---:B------:R-:W-:Y:S08]  /*2850*/  HMMA.16816.F32.BF16 R72, R52.reuse, R70, RZ ;  /* 0x000000463448723c */ /* 0x040ff000000418ff */
[----:B------:R-:W-:Y:S08]  /*2860*/  HMMA.16816.F32.BF16 R60, R52, R110, RZ ;  /* 0x0000006e343c723c */ /* 0x000ff000000418ff */
[C---:B------:R-:W-:Y:S08]  /*2870*/  HMMA.16816.F32.BF16 R4, R100.reuse, R36, RZ ;  /* 0x000000246404723c */ /* 0x040ff000000418ff */
[C---:B------:R-:W-:Y:S08]  /*2880*/  HMMA.16816.F32.BF16 R80, R100.reuse, R68, RZ ;  /* 0x000000446450723c */ /* 0x040ff000000418ff */
[C---:B------:R-:W-:Y:S08]  /*2890*/  HMMA.16816.F32.BF16 R112, R100.reuse, R108, RZ ;  /* 0x0000006c6470723c */ /* 0x040ff000000418ff */
[C---:B------:R-:W-:Y:S08]  /*28a0*/  HMMA.16816.F32.BF16 R36, R100.reuse, R38, RZ ;  /* 0x000000266424723c */ /* 0x040ff000000418ff */
[C---:B------:R-:W-:Y:S08]  /*28b0*/  HMMA.16816.F32.BF16 R68, R100.reuse, R70, RZ ;  /* 0x000000466444723c */ /* 0x040ff000000418ff */
[----:B------:R-:W-:Y:S08]  /*28c0*/  HMMA.16816.F32.BF16 R108, R100, R110, RZ ;  /* 0x0000006e646c723c */ /* 0x000ff000000418ff */
[-C--:B------:R-:W-:Y:S08]  /*28d0*/  HMMA.16816.F32.BF16 R52, R52, R10.reuse, RZ ;  /* 0x0000000a3434723c */ /* 0x080ff000000418ff */
[----:B------:R-:W-:Y:S01]  /*28e0*/  HMMA.16816.F32.BF16 R100, R100, R10, RZ ;  /* 0x0000000a6464723c */ /* 0x000fe200000418ff */
[----:B------:R-:W5:Y:S04]  /*28f0*/  LDSM.16.M88.4 R8, [R242] ;  /* 0x00000000f208783b */ /* 0x000f680000000200 */
[----:B------:R-:W-:Y:S01]  /*2900*/  @!PT LDS RZ, [RZ] ;  /* 0x00000000fffff984 */ /* 0x000fe20000000800 */
[----:B------:R-:W-:Y:S01]  /*2910*/  @!PT LDS RZ, [RZ] ;  /* 0x00000000fffff984 */ /* 0x000fe20000000800 */
[----:B------:R-:W-:Y:S01]  /*2920*/  @!PT LDS RZ, [RZ] ;  /* 0x00000000fffff984 */ /* 0x000fe20000000800 */
[----:B------:R1:W-:Y:S01]  /*2930*/  LDGSTS.E.BYPASS.LTC128B.128 [R251+0x100], [R46.64], !P0 ;  /* 0x001000002efb7fae */ /* 0x0003e2000c101d46 */
[----:B------:R-:W-:-:S03]  /*2940*/  ISETP.LT.OR P0, PT, R0, 0x11, P6 ;  /* 0x000000110000780c */ /* 0x000fc60003701670 */
[----:B------:R1:W-:Y:S01]  /*2950*/  LDGSTS.E.BYPASS.LTC128B.128 [R251+0x2100], [R44.64], !P5 ;  /* 0x021000002cfb7fae */ /* 0x0003e2000e901d46 */
[----:B------:R-:W-:-:S09]  /*2960*/  ISETP.LT.OR P5, PT, R0, 0x11, P1 ;  /* 0x000000110000780c */ /* 0x000fd20000fa1670 */
[----:B------:R1:W-:Y:S01]  /*2970*/  LDGSTS.E.BYPASS.LTC128B.128 [R251+0x900], [R42.64], !P0 ;  /* 0x009000002afb7fae */ /* 0x0003e2000c101d46 */
[----:B------:R-:W-:-:S03]  /*2980*/  ISETP.LT.OR P0, PT, R0, 0x21, P6 ;  /* 0x000000210000780c */ /* 0x000fc60003701670 */
[----:B------:R1:W-:Y:S01]  /*2990*/  LDGSTS.E.BYPASS.LTC128B.128 [R251+0x2900], [R40.64], !P5 ;  /* 0x0290000028fb7fae */ /* 0x0003e2000e901d46 */
[C---:B------:R-:W-:Y:S02]  /*29a0*/  ISETP.LT.OR P5, PT, R0.reuse, 0x31, P6 ;  /* 0x000000310000780c */ /* 0x040fe400037a1670 */
[C---:B------:R-:W-:Y:S02]  /*29b0*/  ISETP.LT.OR P6, PT, R0.reuse, 0x21, P1 ;  /* 0x000000210000780c */ /* 0x040fe40000fc1670 */
[----:B------:R-:W-:Y:S02]  /*29c0*/  ISETP.LT.OR P1, PT, R0, 0x31, P1 ;  /* 0x000000310000780c */ /* 0x000fe40000f21670 */
[----:B------:R-:W-:-:S03]  /*29d0*/  MOV R0, 0x40 ;  /* 0x0000004000007802 */ /* 0x000fc60000000f00 */
[----:B------:R1:W-:Y:S01]  /*29e0*/  LDGSTS.E.BYPASS.LTC128B.128 [R251+0x1100], [R34.64], !P0 ;  /* 0x0110000022fb7fae */ /* 0x0003e2000c101d46 */
[----:B------:R-:W-:-:S04]  /*29f0*/  SEL R0, R0, 0xffffffc0, !P2 ;  /* 0xffffffc000007807 */ /* 0x000fc80005000000 */
[----:B------:R-:W-:Y:S01]  /*2a00*/  IADD3 R234, R243, R0, RZ ;  /* 0x00000000f3ea7210 */ /* 0x000fe20007ffe0ff */
[----:B------:R3:W-:Y:S01]  /*2a10*/  LDGSTS.E.BYPASS.LTC128B.128 [R251+0x3100], [R32.64], !P6 ;  /* 0x0310000020fb7fae */ /* 0x0007e2000f101d46 */
[C---:B--2---:R-:W-:Y:S03]  /*2a20*/  HMMA.16816.F32.BF16 R20, R24.reuse, R96, R20 ;  /* 0x000000601814723c */ /* 0x044fe60000041814 */
[----:B------:R2:W-:Y:S05]  /*2a30*/  LDGSTS.E.BYPASS.LTC128B.128 [R251+0x1900], [R28.64], !P5 ;  /* 0x019000001cfb7fae */ /* 0x0005ea000e901d46 */
[----:B----4-:R-:W-:Y:S01]  /*2a40*/  HMMA.16816.F32.BF16 R76, R24, R92, R76 ;  /* 0x0000005c184c723c */ /* 0x010fe2000004184c */
[----:B-1----:R-:W-:-:S05]  /*2a50*/  IADD3 R34, P0, R2, R137, RZ ;  /* 0x0000008902227210 */ /* 0x002fca0007f1e0ff */
[----:B------:R-:W-:Y:S02]  /*2a60*/  IMAD.X R35, R30, 0x1, R136, P0 ;  /* 0x000000011e237824 */ /* 0x000fe400000e0688 */
[C---:B------:R-:W-:Y:S03]  /*2a70*/  HMMA.16816.F32.BF16 R64, R24.reuse, R16, R64 ;  /* 0x000000101840723c */ /* 0x040fe60000041840 */
[----:B------:R1:W-:Y:S05]  /*2a80*/  LDGSTS.E.BYPASS.LTC128B.128 [R251+0x3900], [R34.64], !P1 ;  /* 0x0390000022fb7fae */ /* 0x0003ea000c901d46 */
[C---:B---3--:R-:W-:Y:S01]  /*2a90*/  HMMA.16816.F32.BF16 R56, R24.reuse, R12, R56 ;  /* 0x0000000c1838723c */ /* 0x048fe20000041838 */
[----:B------:R-:W-:Y:S07]  /*2aa0*/  LDSM.16.M88.4 R88, [R234] ;  /* 0x00000000ea58783b */ /* 0x000fee0000000200 */
[C---:B------:R-:W-:Y:S08]  /*2ab0*/  HMMA.16816.F32.BF16 R84, R24.reuse, R98, R84 ;  /* 0x000000621854723c */ /* 0x040ff00000041854 */
[C---:B------:R-:W-:Y:S08]  /*2ac0*/  HMMA.16816.F32.BF16 R72, R24.reuse, R94, R72 ;  /* 0x0000005e1848723c */ /* 0x040ff00000041848 */
[C---:B------:R-:W-:Y:S08]  /*2ad0*/  HMMA.16816.F32.BF16 R60, R24.reuse, R18, R60 ;  /* 0x00000012183c723c */ /* 0x040ff0000004183c */
[----:B------:R-:W-:Y:S01]  /*2ae0*/  HMMA.16816.F32.BF16 R52, R24, R14, R52 ;  /* 0x0000000e1834723c */ /* 0x000fe20000041834 */
[----:B------:R-:W3:Y:S01]  /*2af0*/  LDSM.16.M88.4 R24, [R241] ;  /* 0x00000000f118783b */ /* 0x000ee20000000200 */
[----:B------:R-:W-:-:S03]  /*2b00*/  IADD3 R2, R235, 0x2000, RZ ;  /* 0x00002000eb027810 */ /* 0x000fc60007ffe0ff */
[----:B------:R-:W-:Y:S03]  /*2b10*/  LDSM.16.M88.4 R124, [R240] ;  /* 0x00000000f07c783b */ /* 0x000fe60000000200 */
[C---:B-----5:R-:W-:Y:S01]  /*2b20*/  HMMA.16816.F32.BF16 R4, R8.reuse, R96, R4 ;  /* 0x000000600804723c */ /* 0x060fe20000041804 */
[----:B------:R-:W-:Y:S01]  /*2b30*/  IADD3 R232, R2, R0, RZ ;  /* 0x0000000002e87210 */ /* 0x000fe20007ffe0ff */
[----:B------:R-:W-:Y:S04]  /*2b40*/  LDSM.16.M88.4 R44, [R241+0x2000] ;  /* 0x00200000f12c783b */ /* 0x000fe80000000200 */
[----:B------:R-:W-:Y:S02]  /*2b50*/  LDSM.16.M88.4 R40, [R234+0x800] ;  /* 0x00080000ea28783b */ /* 0x000fe40000000200 */
[C---:B------:R-:W-:Y:S02]  /*2b60*/  HMMA.16816.F32.BF16 R112, R8.reuse, R16, R112 ;  /* 0x000000100870723c */ /* 0x040fe40000041870 */
[----:B-1----:R-:W-:Y:S04]  /*2b70*/  LDSM.16.M88.4 R32, [R234+0x1000] ;  /* 0x00100000ea20783b */ /* 0x002fe80000000200 */
[----:B--2---:R-:W-:Y:S02]  /*2b80*/  LDSM.16.M88.4 R28, [R234+0x1800] ;  /* 0x00180000ea1c783b */ /* 0x004fe40000000200 */
[C---:B------:R-:W-:Y:S02]  /*2b90*/  HMMA.16816.F32.BF16 R108, R8.reuse, R18, R108 ;  /* 0x00000012086c723c */ /* 0x040fe4000004186c */
[----:B------:R-:W1:Y:S04]  /*2ba0*/  LDSM.16.M88.4 R16, [R232+-0x2000] ;  /* 0xffe00000e810783b */ /* 0x000e680000000200 */
[----:B------:R-:W-:Y:S02]  /*2bb0*/  LDSM.16.M88.4 R132, [R243+0x2000] ;  /* 0x00200000f384783b */ /* 0x000fe40000000200 */
[----:B------:R-:W-:Y:S02]  /*2bc0*/  HMMA.16816.F32.BF16 R36, R8, R98, R36 ;  /* 0x000000620824723c */ /* 0x000fe40000041824 */
[----:B------:R-:W2:Y:S04]  /*2bd0*/  LDSM.16.M88.4 R96, [R244+0x4000] ;  /* 0x00400000f460783b */ /* 0x000ea80000000200 */
[----:B------:R-:W-:Y:S02]  /*2be0*/  LDSM.16.M88.4 R128, [R235+0x2000] ;  /* 0x00200000eb80783b */ /* 0x000fe40000000200 */
[----:B---3--:R-:W-:Y:S02]  /*2bf0*/  HMMA.16816.F32.BF16 R4, R24, R88, R4 ;  /* 0x000000581804723c */ /* 0x008fe40000041804 */
[----:B------:R-:W-:Y:S04]  /*2c00*/  LDSM.16.M88.4 R120, [R232+-0x1000] ;  /* 0xfff00000e878783b */ /* 0x000fe80000000200 */
[----:B------:R-:W-:Y:S02]  /*2c10*/  LDSM.16.M88.4 R116, [R232+-0x800] ;  /* 0xfff80000e874783b */ /* 0x000fe40000000200 */
[C---:B------:R-:W-:Y:S02]  /*2c20*/  HMMA.16816.F32.BF16 R80, R8.reuse, R92, R80 ;  /* 0x0000005c0850723c */ /* 0x040fe40000041850 */
[----:B------:R-:W0:Y:S06]  /*2c30*/  LDGDEPBAR ;  /* 0x00000000000079af */ /* 0x000e2c0000000000 */
[----:B------:R-:W-:Y:S08]  /*2c40*/  HMMA.16816.F32.BF16 R104, R8, R12, R104 ;  /* 0x0000000c0868723c */ /* 0x000ff00000041868 */
[----:B-1----:R-:W-:Y:S08]  /*2c50*/  HMMA.16816.F32.BF16 R4, R124, R16, R4 ;  /* 0x000000107c04723c */ /* 0x002ff00000041804 */
[C---:B------:R-:W-:Y:S01]  /*2c60*/  HMMA.16816.F32.BF16 R68, R8.reuse, R94, R68 ;  /* 0x0000005e0844723c */ /* 0x040fe20000041844 */
[----:B------:R-:W-:Y:S07]  /*2c70*/  LDSM.16.M88.4 R92, [R244+0x6000] ;  /* 0x00600000f45c783b */ /* 0x000fee0000000200 */
[----:B------:R-:W-:Y:S01]  /*2c80*/  HMMA.16816.F32.BF16 R100, R8, R14, R100 ;  /* 0x0000000e0864723c */ /* 0x000fe20000041864 */
[----:B------:R-:W1:Y:S04]  /*2c90*/  LDSM.16.M88.4 R12, [R240+0x2000] ;  /* 0x00200000f00c783b */ /* 0x000e680000000200 */
[----:B------:R-:W-:Y:S03]  /*2ca0*/  LDSM.16.M88.4 R8, [R232+-0x1800] ;  /* 0xffe80000e808783b */ /* 0x000fe60000000200 */
        /* <DEDUP_REMOVED lines=31> */
[----:B------:R-:W1:Y:S07]  /*2ea0*/  LDSM.16.M88.4 R8, [R232] ;  /* 0x00000000e808783b */ /* 0x000e6e0000000200 */
        /* <DEDUP_REMOVED lines=18> */
[----:B------:R-:W-:Y:S08]  /*2fd0*/  HMMA.16816.F32.BF16 R36, R44, R130, R36 ;  /* 0x000000822c24723c */ /* 0x000ff00000041824 */
[C---:B------:R-:W-:Y:S08]  /*2fe0*/  HMMA.16816.F32.BF16 R104, R124.reuse, R116, R104 ;  /* 0x000000747c68723c */ /* 0x040ff00000041868 */
[----:B------:R-:W-:Y:S01]  /*2ff0*/  HMMA.16816.F32.BF16 R100, R124, R118, R100 ;  /* 0x000000767c64723c */ /* 0x000fe20000041864 */
[----:B------:R-:W1:Y:S07]  /*3000*/  LDSM.16.M88.4 R116, [R234+0x2800] ;  /* 0x00280000ea74783b */ /* 0x000e6e0000000200 */
[----:B------:R-:W-:Y:S01]  /*3010*/  HMMA.16816.F32.BF16 R84, R40, R130, R84 ;  /* 0x000000822854723c */ /* 0x000fe20000041854 */
[----:B------:R-:W-:-:S02]  /*3020*/  FMUL.FTZ R6, R6, c[0x0][0x320] ;  /* 0x0000c80006067a20 */ /* 0x000fc40000410000 */
[----:B------:R-:W-:-:S05]  /*3030*/  FMUL.FTZ R7, R7, c[0x0][0x320] ;  /* 0x0000c80007077a20 */ /* 0x000fca0000410000 */
[----:B--2---:R-:W-:Y:S01]  /*3040*/  HMMA.16816.F32.BF16 R80, R44, R120, R80 ;  /* 0x000000782c50723c */ /* 0x004fe20000041850 */
[----:B------:R-:W-:-:S07]  /*3050*/  FMUL.FTZ R0, R4, c[0x0][0x320] ;  /* 0x0000c80004007a20 */ /* 0x000fce0000410000 */
[----:B------:R-:W-:Y:S01]  /*3060*/  HMMA.16816.F32.BF16 R76, R40, R120, R76 ;  /* 0x00000078284c723c */ /* 0x000fe2000004184c */
[----:B------:R-:W-:-:S07]  /*3070*/  FMUL.FTZ R2, R5, c[0x0][0x320] ;  /* 0x0000c80005027a20 */ /* 0x000fce0000410000 */
[-C--:B------:R-:W-:Y:S01]  /*3080*/  HMMA.16816.F32.BF16 R68, R44, R122.reuse, R68 ;  /* 0x0000007a2c44723c */ /* 0x080fe20000041844 */
[----:B------:R-:W2:Y:S07]  /*3090*/  MUFU.TANH R88, R6 ;  /* 0x0000000600587308 */ /* 0x000eae0000002400 */
[----:B------:R-:W-:Y:S01]  /*30a0*/  HMMA.16816.F32.BF16 R72, R40, R122, R72 ;  /* 0x0000007a2848723c */ /* 0x000fe20000041848 */
[----:B------:R3:W4:Y:S07]  /*30b0*/  MUFU.TANH R89, R7 ;  /* 0x0000000700597308 */ /* 0x00072e0000002400 */
[----:B------:R-:W-:Y:S08]  /*30c0*/  HMMA.16816.F32.BF16 R20, R28, R24, R20 ;  /* 0x000000181c14723c */ /* 0x000ff00000041814 */
[-C--:B------:R-:W-:Y:S01]  /*30d0*/  HMMA.16816.F32.BF16 R36, R32, R26.reuse, R36 ;  /* 0x0000001a2024723c */ /* 0x080fe20000041824 */
[----:B---3--:R-:W3:Y:S07]  /*30e0*/  LDSM.16.M88.4 R4, [R232+0x800] ;  /* 0x00080000e804783b */ /* 0x008eee0000000200 */
[----:B------:R-:W-:Y:S01]  /*30f0*/  HMMA.16816.F32.BF16 R84, R28, R26, R84 ;  /* 0x0000001a1c54723c */ /* 0x000fe20000041854 */
[----:B------:R-:W-:Y:S07]  /*3100*/  LDSM.16.M88.4 R24, [R234+0x3000] ;  /* 0x00300000ea18783b */ /* 0x000fee0000000200 */
[-C--:B-1----:R-:W-:Y:S08]  /*3110*/  HMMA.16816.F32.BF16 R80, R32, R116.reuse, R80 ;  /* 0x000000742050723c */ /* 0x082ff00000041850 */
[----:B------:R-:W-:Y:S08]  /*3120*/  HMMA.16816.F32.BF16 R76, R28, R116, R76 ;  /* 0x000000741c4c723c */ /* 0x000ff0000004184c */
[-C--:B------:R-:W-:Y:S08]  /*3130*/  HMMA.16816.F32.BF16 R68, R32, R118.reuse, R68 ;  /* 0x000000762044723c */ /* 0x080ff00000041844 */
[----:B------:R-:W-:Y:S08]  /*3140*/  HMMA.16816.F32.BF16 R72, R28, R118, R72 ;  /* 0x000000761c48723c */ /* 0x000ff00000041848 */
[----:B------:R-:W-:Y:S08]  /*3150*/  HMMA.16816.F32.BF16 R20, R12, R8, R20 ;  /* 0x000000080c14723c */ /* 0x000ff00000041814 */
[-C--:B------:R-:W-:Y:S08]  /*3160*/  HMMA.16816.F32.BF16 R36, R16, R10.reuse, R36 ;  /* 0x0000000a1024723c */ /* 0x080ff00000041824 */
[----:B------:R-:W-:Y:S01]  /*3170*/  HMMA.16816.F32.BF16 R84, R12, R10, R84 ;  /* 0x0000000a0c54723c */ /* 0x000fe20000041854 */
[----:B------:R-:W1:Y:S07]  /*3180*/  LDSM.16.M88.4 R8, [R243+0x3000] ;  /* 0x00300000f308783b */ /* 0x000e6e0000000200 */
[----:B---3--:R-:W-:Y:S01]  /*3190*/  HMMA.16816.F32.BF16 R80, R16, R4, R80 ;  /* 0x000000041050723c */ /* 0x008fe20000041850 */
[----:B------:R-:W-:-:S02]  /*31a0*/  FMUL.FTZ R20, R20, c[0x0][0x320] ;  /* 0x0000c80014147a20 */ /* 0x000fc40000410000 */
[----:B------:R-:W-:Y:S02]  /*31b0*/  FMUL.FTZ R21, R21, c[0x0][0x320] ;  /* 0x0000c80015157a20 */ /* 0x000fe40000410000 */
[----:B------:R-:W-:-:S03]  /*31c0*/  FMUL.FTZ R22, R22, c[0x0][0x320] ;  /* 0x0000c80016167a20 */ /* 0x000fc60000410000 */
[----:B------:R-:W-:Y:S01]  /*31d0*/  HMMA.16816.F32.BF16 R76, R12, R4, R76 ;  /* 0x000000040c4c723c */ /* 0x000fe2000004184c */
[----:B------:R-:W-:-:S07]  /*31e0*/  FMUL.FTZ R23, R23, c[0x0][0x320] ;  /* 0x0000c80017177a20 */ /* 0x000fce0000410000 */
[-C--:B------:R-:W-:Y:S01]  /*31f0*/  HMMA.16816.F32.BF16 R68, R16, R6.reuse, R68 ;  /* 0x000000061044723c */ /* 0x080fe20000041844 */
[----:B------:R-:W3:Y:S07]  /*3200*/  MUFU.TANH R124, R20 ;  /* 0x00000014007c7308 */ /* 0x000eee0000002400 */
[----:B------:R-:W-:Y:S01]  /*3210*/  HMMA.16816.F32.BF16 R72, R12, R6, R72 ;  /* 0x000000060c48723c */ /* 0x000fe20000041848 */
[----:B------:R-:W5:Y:S01]  /*3220*/  LDSM.16.M88.4 R4, [R243+0x3800] ;  /* 0x00380000f304783b */ /* 0x000f620000000200 */
[----:B------:R-:W1:Y:S08]  /*3230*/  MUFU.TANH R120, R21 ;  /* 0x0000001500787308 */ /* 0x000e700000002400 */
[----:B------:R-:W1:Y:S08]  /*3240*/  MUFU.TANH R121, R22 ;  /* 0x0000001600797308 */ /* 0x000e700000002400 */
[----:B------:R1:W1:Y:S02]  /*3250*/  MUFU.TANH R125, R23 ;  /* 0x00000017007d7308 */ /* 0x0002640000002400 */
[----:B-1----:R-:W1:Y:S01]  /*3260*/  LDSM.16.M88.4 R20, [R235+0x3000] ;  /* 0x00300000eb14783b */ /* 0x002e620000000200 */
[-C--:B------:R-:W-:Y:S08]  /*3270*/  HMMA.16816.F32.BF16 R112, R96, R8.reuse, R112 ;  /* 0x000000086070723c */ /* 0x080ff00000041870 */
[----:B------:R-:W-:Y:S08]  /*3280*/  HMMA.16816.F32.BF16 R64, R92, R8, R64 ;  /* 0x000000085c40723c */ /* 0x000ff00000041840 */
[-C--:B------:R-:W-:Y:S08]  /*3290*/  HMMA.16816.F32.BF16 R108, R96, R10.reuse, R108 ;  /* 0x0000000a606c723c */ /* 0x080ff0000004186c */
[----:B------:R-:W-:Y:S01]  /*32a0*/  HMMA.16816.F32.BF16 R60, R92, R10, R60 ;  /* 0x0000000a5c3c723c */ /* 0x000fe2000004183c */
[----:B------:R-:W2:Y:S07]  /*32b0*/  LDSM.16.M88.4 R8, [R235+0x3800] ;  /* 0x00380000eb08783b */ /* 0x000eae0000000200 */
[C---:B-----5:R-:W-:Y:S08]  /*32c0*/  HMMA.16816.F32.BF16 R104, R96.reuse, R4, R104 ;  /* 0x000000046068723c */ /* 0x060ff00000041868 */
[-C--:B------:R-:W-:Y:S08]  /*32d0*/  HMMA.16816.F32.BF16 R100, R96, R6.reuse, R100 ;  /* 0x000000066064723c */ /* 0x080ff00000041864 */
[C---:B------:R-:W-:Y:S08]  /*32e0*/  HMMA.16816.F32.BF16 R52, R92.reuse, R6, R52 ;  /* 0x000000065c34723c */ /* 0x040ff00000041834 */
[----:B------:R-:W-:Y:S08]  /*32f0*/  HMMA.16816.F32.BF16 R56, R92, R4, R56 ;  /* 0x000000045c38723c */ /* 0x000ff00000041838 */
[-C--:B-1----:R-:W-:Y:S08]  /*3300*/  HMMA.16816.F32.BF16 R112, R44, R20.reuse, R112 ;  /* 0x000000142c70723c */ /* 0x082ff00000041870 */
[----:B------:R-:W-:Y:S08]  /*3310*/  HMMA.16816.F32.BF16 R64, R40, R20, R64 ;  /* 0x000000142840723c */ /* 0x000ff00000041840 */
[-C--:B------:R-:W-:Y:S08]  /*3320*/  HMMA.16816.F32.BF16 R108, R44, R22.reuse, R108 ;  /* 0x000000162c6c723c */ /* 0x080ff0000004186c */
[----:B------:R-:W-:Y:S01]  /*3330*/  HMMA.16816.F32.BF16 R60, R40, R22, R60 ;  /* 0x00000016283c723c */ /* 0x000fe2000004183c */
[----:B------:R-:W1:Y:S01]  /*3340*/  LDSM.16.M88.4 R20, [R234+0x3800] ;  /* 0x00380000ea14783b */ /* 0x000e620000000200 */
[----:B------:R-:W-:-:S02]  /*3350*/  FMUL.FTZ R36, R36, c[0x0][0x320] ;  /* 0x0000c80024247a20 */ /* 0x000fc40000410000 */
[----:B------:R-:W-:Y:S02]  /*3360*/  FMUL.FTZ R37, R37, c[0x0][0x320] ;  /* 0x0000c80025257a20 */ /* 0x000fe40000410000 */
[----:B------:R-:W-:Y:S02]  /*3370*/  FMUL.FTZ R38, R38, c[0x0][0x320] ;  /* 0x0000c80026267a20 */ /* 0x000fe40000410000 */
[----:B------:R-:W-:Y:S01]  /*3380*/  FMUL.FTZ R39, R39, c[0x0][0x320] ;  /* 0x0000c80027277a20 */ /* 0x000fe20000410000 */
[C---:B--2---:R-:W-:Y:S01]  /*3390*/  HMMA.16816.F32.BF16 R104, R44.reuse, R8, R104 ;  /* 0x000000082c68723c */ /* 0x044fe20000041868 */
[----:B------:R-:W2:Y:S07]  /*33a0*/  MUFU.TANH R126, R36 ;  /* 0x00000024007e7308 */ /* 0x000eae0000002400 */
[-C--:B------:R-:W-:Y:S01]  /*33b0*/  HMMA.16816.F32.BF16 R100, R44, R10.reuse, R100 ;  /* 0x0000000a2c64723c */ /* 0x080fe20000041864 */
[----:B------:R-:W1:Y:S07]  /*33c0*/  MUFU.TANH R90, R37 ;  /* 0x00000025005a7308 */ /* 0x000e6e0000002400 */
[C---:B------:R-:W-:Y:S01]  /*33d0*/  HMMA.16816.F32.BF16 R52, R40.reuse, R10, R52 ;  /* 0x0000000a2834723c */ /* 0x040fe20000041834 */
[----:B------:R-:W1:Y:S07]  /*33e0*/  MUFU.TANH R91, R38 ;  /* 0x00000026005b7308 */ /* 0x000e6e0000002400 */
[----:B------:R-:W-:Y:S01]  /*33f0*/  HMMA.16816.F32.BF16 R56, R40, R8, R56 ;  /* 0x000000082838723c */ /* 0x000fe20000041838 */
[----:B------:R5:W1:Y:S07]  /*3400*/  MUFU.TANH R116, R39 ;  /* 0x0000002700747308 */ /* 0x000a6e0000002400 */
[-C--:B------:R-:W-:Y:S01]  /*3410*/  HMMA.16816.F32.BF16 R112, R32, R24.reuse, R112 ;  /* 0x000000182070723c */ /* 0x080fe20000041870 */
[----:B-----5:R-:W5:Y:S07]  /*3420*/  LDSM.16.M88.4 R36, [R232+0x1000] ;  /* 0x00100000e824783b */ /* 0x020f6e0000000200 */
[----:B------:R-:W-:Y:S08]  /*3430*/  HMMA.16816.F32.BF16 R64, R28, R24, R64 ;  /* 0x000000181c40723c */ /* 0x000ff00000041840 */
[-C--:B------:R-:W-:Y:S08]  /*3440*/  HMMA.16816.F32.BF16 R108, R32, R26.reuse, R108 ;  /* 0x0000001a206c723c */ /* 0x080ff0000004186c */
[----:B------:R-:W-:Y:S01]  /*3450*/  HMMA.16816.F32.BF16 R60, R28, R26, R60 ;  /* 0x0000001a1c3c723c */ /* 0x000fe2000004183c */
[----:B------:R-:W2:Y:S01]  /*3460*/  LDSM.16.M88.4 R24, [R232+0x1800] ;  /* 0x00180000e818783b */ /* 0x000ea20000000200 */
[----:B------:R-:W-:Y:S01]  /*3470*/  FMUL.FTZ R80, R80, c[0x0][0x320] ;  /* 0x0000c80050507a20 */ /* 0x000fe20000410000 */
[----:B------:R-:W-:Y:S01]  /*3480*/  ISETP.GE.AND P0, PT, R48, 0x2, PT ;  /* 0x000000023000780c */ /* 0x000fe20003f06270 */
[----:B------:R-:W-:Y:S01]  /*3490*/  FMUL.FTZ R81, R81, c[0x0][0x320] ;  /* 0x0000c80051517a20 */ /* 0x000fe20000410000 */
[----:B------:R-:W2:Y:S01]  /*34a0*/  MUFU.TANH R0, R0 ;  /* 0x0000000000007308 */ /* 0x000ea20000002400 */
[----:B------:R-:W-:Y:S01]  /*34b0*/  FMUL.FTZ R78, R78, c[0x0][0x320] ;  /* 0x0000c8004e4e7a20 */ /* 0x000fe20000410000 */
[----:B------:R-:W-:-:S04]  /*34c0*/  DEPBAR.LE SB0, 0x0 ;  /* 0x000080000000791a */ /* 0x000fc80000000000 */
[C---:B-1----:R-:W-:Y:S08]  /*34d0*/  HMMA.16816.F32.BF16 R104, R32.reuse, R20, R104 ;  /* 0x000000142068723c */ /* 0x042ff00000041868 */
[-C--:B------:R-:W-:Y:S08]  /*34e0*/  HMMA.16816.F32.BF16 R100, R32, R22.reuse, R100 ;  /* 0x000000162064723c */ /* 0x080ff00000041864 */
[C---:B------:R-:W-:Y:S08]  /*34f0*/  HMMA.16816.F32.BF16 R52, R28.reuse, R22, R52 ;  /* 0x000000161c34723c */ /* 0x040ff00000041834 */
[----:B------:R-:W-:Y:S08]  /*3500*/  HMMA.16816.F32.BF16 R56, R28, R20, R56 ;  /* 0x000000141c38723c */ /* 0x000ff00000041838 */
[----:B-----5:R-:W-:Y:S08]  /*3510*/  HMMA.16816.F32.BF16 R64, R12, R36, R64 ;  /* 0x000000240c40723c */ /* 0x020ff00000041840 */
[-C--:B------:R-:W-:Y:S08]  /*3520*/  HMMA.16816.F32.BF16 R108, R16, R38.reuse, R108 ;  /* 0x00000026106c723c */ /* 0x080ff0000004186c */
[----:B------:R-:W-:Y:S08]  /*3530*/  HMMA.16816.F32.BF16 R60, R12, R38, R60 ;  /* 0x000000260c3c723c */ /* 0x000ff0000004183c */
[C---:B--2---:R-:W-:Y:S08]  /*3540*/  HMMA.16816.F32.BF16 R104, R16.reuse, R24, R104 ;  /* 0x000000181068723c */ /* 0x044ff00000041868 */
[-C--:B------:R-:W-:Y:S08]  /*3550*/  HMMA.16816.F32.BF16 R100, R16, R26.reuse, R100 ;  /* 0x0000001a1064723c */ /* 0x080ff00000041864 */
[----:B------:R-:W-:Y:S08]  /*3560*/  HMMA.16816.F32.BF16 R52, R12, R26, R52 ;  /* 0x0000001a0c34723c */ /* 0x000ff00000041834 */
[----:B------:R-:W-:Y:S08]  /*3570*/  HMMA.16816.F32.BF16 R112, R16, R36, R112 ;  /* 0x000000241070723c */ /* 0x000ff00000041870 */
[----:B------:R-:W-:Y:S01]  /*3580*/  HMMA.16816.F32.BF16 R56, R12, R24, R56 ;  /* 0x000000180c38723c */ /* 0x000fe20000041838 */
[----:B------:R-:W-:Y:S01]  /*3590*/  FMUL.FTZ R79, R79, c[0x0][0x320] ;  /* 0x0000c8004f4f7a20 */ /* 0x000fe20000410000 */
[----:B------:R1:W2:Y:S01]  /*35a0*/  MUFU.TANH R117, R80 ;  /* 0x0000005000757308 */ /* 0x0002a20000002400 */
[----:B------:R-:W-:-:S02]  /*35b0*/  FMUL.FTZ R68, R68, c[0x0][0x320] ;  /* 0x0000c80044447a20 */ /* 0x000fc40000410000 */
[----:B------:R-:W-:Y:S02]  /*35c0*/  FMUL.FTZ R69, R69, c[0x0][0x320] ;  /* 0x0000c80045457a20 */ /* 0x000fe40000410000 */
[----:B------:R-:W-:-:S03]  /*35d0*/  FMUL.FTZ R64, R64, c[0x0][0x320] ;  /* 0x0000c80040407a20 */ /* 0x000fc60000410000 */
[----:B------:R5:W2:Y:S01]  /*35e0*/  MUFU.TANH R122, R81 ;  /* 0x00000051007a7308 */ /* 0x000aa20000002400 */
[----:B------:R-:W-:Y:S02]  /*35f0*/  FMUL.FTZ R65, R65, c[0x0][0x320] ;  /* 0x0000c80041417a20 */ /* 0x000fe40000410000 */
[----:B------:R-:W-:Y:S02]  /*3600*/  FMUL.FTZ R66, R66, c[0x0][0x320] ;  /* 0x0000c80042427a20 */ /* 0x000fe40000410000 */
[----:B------:R-:W-:Y:S02]  /*3610*/  FMUL.FTZ R67, R67, c[0x0][0x320] ;  /* 0x0000c80043437a20 */ /* 0x000fe40000410000 */
[----:B-1----:R-:W-:Y:S02]  /*3620*/  FMUL.FTZ R80, R82, c[0x0][0x320] ;  /* 0x0000c80052507a20 */ /* 0x002fe40000410000 */
[----:B------:R-:W1:Y:S01]  /*3630*/  MUFU.TANH R82, R78 ;  /* 0x0000004e00527308 */ /* 0x000e620000002400 */
[----:B-----5:R-:W-:-:S07]  /*3640*/  FMUL.FTZ R81, R83, c[0x0][0x320] ;  /* 0x0000c80053517a20 */ /* 0x020fce0000410000 */
[----:B------:R-:W1:Y:S01]  /*3650*/  MUFU.TANH R83, R79 ;  /* 0x0000004f00537308 */ /* 0x000e620000002400 */
[----:B------:R-:W-:Y:S02]  /*3660*/  FMUL.FTZ R84, R84, c[0x0][0x320] ;  /* 0x0000c80054547a20 */ /* 0x000fe40000410000 */
[----:B------:R-:W-:-:S05]  /*3670*/  FMUL.FTZ R85, R85, c[0x0][0x320] ;  /* 0x0000c80055557a20 */ /* 0x000fca0000410000 */
[----:B------:R5:W1:Y:S01]  /*3680*/  MUFU.TANH R78, R68 ;  /* 0x00000044004e7308 */ /* 0x000a620000002400 */
[----:B------:R-:W-:Y:S02]  /*3690*/  FMUL.FTZ R86, R86, c[0x0][0x320] ;  /* 0x0000c80056567a20 */ /* 0x000fe40000410000 */
[----:B------:R-:W-:-:S05]  /*36a0*/  FMUL.FTZ R87, R87, c[0x0][0x320] ;  /* 0x0000c80057577a20 */ /* 0x000fca0000410000 */
[----:B------:R1:W1:Y:S01]  /*36b0*/  MUFU.TANH R79, R69 ;  /* 0x00000045004f7308 */ /* 0x0002620000002400 */
[----:B------:R-:W-:Y:S02]  /*36c0*/  FMUL.FTZ R76, R76, c[0x0][0x320] ;  /* 0x0000c8004c4c7a20 */ /* 0x000fe40000410000 */
[----:B------:R-:W-:Y:S02]  /*36d0*/  FMUL.FTZ R77, R77, c[0x0][0x320] ;  /* 0x0000c8004d4d7a20 */ /* 0x000fe40000410000 */
[----:B------:R-:W-:Y:S02]  /*36e0*/  FMUL.FTZ R36, R74, c[0x0][0x320] ;  /* 0x0000c8004a247a20 */ /* 0x000fe40000410000 */
[----:B-----5:R-:W-:Y:S01]  /*36f0*/  FMUL.FTZ R68, R70, c[0x0][0x320] ;  /* 0x0000c80046447a20 */ /* 0x020fe20000410000 */
[----:B------:R5:W2:Y:S01]  /*3700*/  MUFU.TANH R186, R66 ;  /* 0x0000004200ba7308 */ /* 0x000aa20000002400 */
[----:B------:R-:W-:Y:S02]  /*3710*/  FMUL.FTZ R70, R72, c[0x0][0x320] ;  /* 0x0000c80048467a20 */ /* 0x000fe40000410000 */
[----:B------:R-:W-:-:S02]  /*3720*/  FMUL.FTZ R37, R75, c[0x0][0x320] ;  /* 0x0000c8004b257a20 */ /* 0x000fc40000410000 */
[----:B-1----:R-:W-:-:S03]  /*3730*/  FMUL.FTZ R69, R71, c[0x0][0x320] ;  /* 0x0000c80047457a20 */ /* 0x002fc60000410000 */
[----:B------:R1:W1:Y:S01]  /*3740*/  MUFU.TANH R72, R64 ;  /* 0x0000004000487308 */ /* 0x0002620000002400 */
[----:B------:R-:W-:Y:S02]  /*3750*/  FMUL.FTZ R71, R73, c[0x0][0x320] ;  /* 0x0000c80049477a20 */ /* 0x000fe40000410000 */
[----:B------:R-:W-:Y:S02]  /*3760*/  FMUL.FTZ R111, R111, c[0x0][0x320] ;  /* 0x0000c8006f6f7a20 */ /* 0x000fe40000410000 */
[----:B------:R-:W-:Y:S02]  /*3770*/  FMUL.FTZ R21, R60, c[0x0][0x320] ;  /* 0x0000c8003c157a20 */ /* 0x000fe40000410000 */
[----:B------:R-:W-:Y:S01]  /*3780*/  FMUL.FTZ R20, R61, c[0x0][0x320] ;  /* 0x0000c8003d147a20 */ /* 0x000fe20000410000 */
[----:B------:R2:W2:Y:S01]  /*3790*/  MUFU.TANH R73, R65 ;  /* 0x0000004100497308 */ /* 0x0004a20000002400 */
[----:B------:R-:W-:Y:S02]  /*37a0*/  FMUL.FTZ R62, R62, c[0x0][0x320] ;  /* 0x0000c8003e3e7a20 */ /* 0x000fe40000410000 */
[----:B------:R-:W-:-:S02]  /*37b0*/  FMUL.FTZ R63, R63, c[0x0][0x320] ;  /* 0x0000c8003f3f7a20 */ /* 0x000fc40000410000 */
[----:B-----5:R-:W-:Y:S02]  /*37c0*/  FMUL.FTZ R66, R107, c[0x0][0x320] ;  /* 0x0000c8006b427a20 */ /* 0x020fe40000410000 */
[----:B------:R-:W-:Y:S01]  /*37d0*/  FMUL.FTZ R17, R52, c[0x0][0x320] ;  /* 0x0000c80034117a20 */ /* 0x000fe20000410000 */
[----:B------:R5:W3:Y:S01]  /*37e0*/  MUFU.TANH R179, R67 ;  /* 0x0000004300b37308 */ /* 0x000ae20000002400 */
[----:B-1----:R-:W-:Y:S02]  /*37f0*/  FMUL.FTZ R64, R103, c[0x0][0x320] ;  /* 0x0000c80067407a20 */ /* 0x002fe40000410000 */
[----:B------:R-:W-:Y:S02]  /*3800*/  FMUL.FTZ R16, R53, c[0x0][0x320] ;  /* 0x0000c80035107a20 */ /* 0x000fe40000410000 */
[----:B------:R-:W-:Y:S02]  /*3810*/  FMUL.FTZ R112, R112, c[0x0][0x320] ;  /* 0x0000c80070707a20 */ /* 0x000fe40000410000 */
[----:B--2---:R-:W-:-:S02]  /*3820*/  FMUL.FTZ R65, R102, c[0x0][0x320] ;  /* 0x0000c80066417a20 */ /* 0x004fc40000410000 */
[----:B------:R-:W-:Y:S02]  /*3830*/  FMUL.FTZ R113, R113, c[0x0][0x320] ;  /* 0x0000c80071717a20 */ /* 0x000fe40000410000 */
[----:B------:R-:W-:Y:S02]  /*3840*/  FMUL.FTZ R114, R114, c[0x0][0x320] ;  /* 0x0000c80072727a20 */ /* 0x000fe40000410000 */
[----:B------:R-:W-:Y:S02]  /*3850*/  FMUL.FTZ R115, R115, c[0x0][0x320] ;  /* 0x0000c80073737a20 */ /* 0x000fe40000410000 */
[----:B-----5:R-:W-:Y:S02]  /*3860*/  FMUL.FTZ R67, R106, c[0x0][0x320] ;  /* 0x0000c8006a437a20 */ /* 0x020fe40000410000 */
[----:B------:R-:W-:Y:S02]  /*3870*/  FMUL.FTZ R108, R108, c[0x0][0x320] ;  /* 0x0000c8006c6c7a20 */ /* 0x000fe40000410000 */
[----:B------:R-:W-:-:S02]  /*3880*/  FMUL.FTZ R109, R109, c[0x0][0x320] ;  /* 0x0000c8006d6d7a20 */ /* 0x000fc40000410000 */
[----:B------:R-:W-:Y:S02]  /*3890*/  FMUL.FTZ R110, R110, c[0x0][0x320] ;  /* 0x0000c8006e6e7a20 */ /* 0x000fe40000410000 */
[----:B------:R-:W-:Y:S02]  /*38a0*/  FMUL.FTZ R104, R104, c[0x0][0x320] ;  /* 0x0000c80068687a20 */ /* 0x000fe40000410000 */
[----:B------:R-:W-:Y:S02]  /*38b0*/  FMUL.FTZ R105, R105, c[0x0][0x320] ;  /* 0x0000c80069697a20 */ /* 0x000fe40000410000 */
[----:B------:R-:W-:Y:S02]  /*38c0*/  FMUL.FTZ R56, R56, c[0x0][0x320] ;  /* 0x0000c80038387a20 */ /* 0x000fe40000410000 */
[----:B------:R-:W-:Y:S02]  /*38d0*/  FMUL.FTZ R57, R57, c[0x0][0x320] ;  /* 0x0000c80039397a20 */ /* 0x000fe40000410000 */
[----:B------:R-:W-:-:S02]  /*38e0*/  FMUL.FTZ R58, R58, c[0x0][0x320] ;  /* 0x0000c8003a3a7a20 */ /* 0x000fc40000410000 */
[----:B------:R-:W-:Y:S02]  /*38f0*/  FMUL.FTZ R59, R59, c[0x0][0x320] ;  /* 0x0000c8003b3b7a20 */ /* 0x000fe40000410000 */
[----:B------:R-:W-:Y:S02]  /*3900*/  FMUL.FTZ R100, R100, c[0x0][0x320] ;  /* 0x0000c80064647a20 */ /* 0x000fe40000410000 */
[----:B------:R-:W-:Y:S02]  /*3910*/  FMUL.FTZ R101, R101, c[0x0][0x320] ;  /* 0x0000c80065657a20 */ /* 0x000fe40000410000 */
[----:B------:R-:W-:Y:S02]  /*3920*/  FMUL.FTZ R54, R54, c[0x0][0x320] ;  /* 0x0000c80036367a20 */ /* 0x000fe40000410000 */
[----:B------:R-:W-:Y:S01]  /*3930*/  FMUL.FTZ R55, R55, c[0x0][0x320] ;  /* 0x0000c80037377a20 */ /* 0x000fe20000410000 */
[----:B------:R1:W2:Y:S08]  /*3940*/  MUFU.TANH R215, R111 ;  /* 0x0000006f00d77308 */ /* 0x0002b00000002400 */
[----:B------:R1:W1:Y:S08]  /*3950*/  MUFU.TANH R177, R62 ;  /* 0x0000003e00b17308 */ /* 0x0002700000002400 */
[----:B------:R1:W1:Y:S08]  /*3960*/  MUFU.TANH R171, R63 ;  /* 0x0000003f00ab7308 */ /* 0x0002700000002400 */
        /* <DEDUP_REMOVED lines=25> */
[----:B------:R1:W1:Y:S08]  /*3b00*/  MUFU.TANH R199, R105 ;  /* 0x0000006900c77308 */ /* 0x0002700000002400 */
        /* <DEDUP_REMOVED lines=13> */
[----:B------:R1:W1:Y:S01]  /*3be0*/  MUFU.TANH R111, R55 ;  /* 0x00000037006f7308 */ /* 0x0002620000002400 */
[----:B------:R-:W-:Y:S01]  /*3bf0*/  BSSY B0, `(.L_x_1643) ;  /* 0x0000050000007945 */ /* 0x000fe20003800000 */
[----:B------:R-:W-:Y:S01]  /*3c00*/  BAR.SYNC.DEFER_BLOCKING 0x0 ;  /* 0x0000000000007b1d */ /* 0x000fe20000010000 */
[----:B------:R-:W-:-:S05]  /*3c10*/  ISETP.GT.AND P1, PT, R144, 0x3f, PT ;  /* 0x0000003f9000780c */ /* 0x000fca0003f24270 */
        /* <DEDUP_REMOVED lines=8> */
[----:B------:R-:W-:Y:S02]  /*3ca0*/  @!P1 LEA.HI.X.SX32 R6, R5, R139, 0x1, P0 ;  /* 0x0000008b05069211 */ /* 0x000fe400000f0eff */
[----:B------:R-:W-:-:S04]  /*3cb0*/  @!P1 LEA R8, P0, R7, c[0x0][0x2a0], 0x2 ;  /* 0x0000a80007089a11 */ /* 0x000fc800078010ff */
[----:B------:R-:W-:-:S05]  /*3cc0*/  @!P1 LEA.HI.X R9, R7, c[0x0][0x2a4], R6, 0x2, P0 ;  /* 0x0000a90007099a11 */ /* 0x000fca00000f1406 */
[----:B------:R-:W2:Y:S01]  /*3cd0*/  @!P1 LDG.E R11, [R8.64] ;  /* 0x00000006080b9981 */ /* 0x000ea2000c1e1900 */
[----:B------:R-:W-:-:S04]  /*3ce0*/  IMAD.MOV R5, RZ, RZ, -R5 ;  /* 0x000000ffff057224 */ /* 0x000fc800078e0a05 */
[----:B------:R-:W-:-:S04]  /*3cf0*/  IMAD R10, R5, c[0x0][0x2b8], R4 ;  /* 0x0000ae00050a7a24 */ /* 0x000fc800078e0204 */
[----:B------:R-:W-:Y:S01]  /*3d00*/  IMAD.WIDE.U32 R6, R10, c[0x0][0x1e0], RZ ;  /* 0x000078000a067a25 */ /* 0x000fe200078e00ff */
[----:B------:R-:W-:Y:S01]  /*3d10*/  SHF.R.S32.HI R4, RZ, 0x1f, R10 ;  /* 0x0000001fff047819 */ /* 0x000fe2000001140a */
[----:B------:R3:W-:Y:S04]  /*3d20*/  STL [R1+0x48], R10 ;  /* 0x0000480a01007387 */ /* 0x0007e80000100800 */
[----:B------:R-:W-:-:S04]  /*3d30*/  IMAD R4, R4, c[0x0][0x1e0], RZ ;  /* 0x0000780004047a24 */ /* 0x000fc800078e02ff */
[----:B------:R-:W-:-:S05]  /*3d40*/  IMAD R4, R10, c[0x0][0x1e4], R4 ;  /* 0x000079000a047a24 */ /* 0x000fca00078e0204 */
[----:B------:R-:W-:Y:S02]  /*3d50*/  IADD3 R7, R7, R4, RZ ;  /* 0x0000000407077210 */ /* 0x000fe40007ffe0ff */
[----:B--2---:R-:W-:-:S03]  /*3d60*/  SHF.R.S32.HI R4, RZ, 0x1f, R11 ;  /* 0x0000001fff047819 */ /* 0x004fc6000001140b */
[----:B------:R-:W-:Y:S01]  /*3d70*/  IMAD.WIDE.U32 R6, R11, c[0x0][0x1f0], R6 ;  /* 0x00007c000b067a25 */ /* 0x000fe200078e0006 */
[----:B------:R2:W-:Y:S03]  /*3d80*/  STL [R1+0x44], R11 ;  /* 0x0000440b01007387 */ /* 0x0005e60000100800 */
[----:B------:R-:W-:Y:S01]  /*3d90*/  IMAD R4, R4, c[0x0][0x1f0], RZ ;  /* 0x00007c0004047a24 */ /* 0x000fe200078e02ff */
[----:B---3--:R-:W-:-:S03]  /*3da0*/  IADD3 R10, P2, R140, R6, RZ ;  /* 0x000000068c0a7210 */ /* 0x008fc60007f5e0ff */
[----:B------:R-:W-:-:S05]  /*3db0*/  IMAD R4, R11, c[0x0][0x1f4], R4 ;  /* 0x00007d000b047a24 */ /* 0x000fca00078e0204 */
[----:B------:R-:W-:Y:S02]  /*3dc0*/  IADD3.X R4, R138, R7, R4, P2, !PT ;  /* 0x000000078a047210 */ /* 0x000fe400017fe404 */
[----:B--2---:R-:W-:-:S04]  /*3dd0*/  LEA R11, P0, R10, c[0x0][0x1c8], 0x1 ;  /* 0x000072000a0b7a11 */ /* 0x004fc800078008ff */
[----:B------:R-:W-:Y:S01]  /*3de0*/  LEA.HI.X R10, R10, c[0x0][0x1cc], R4, 0x1, P0 ;  /* 0x000073000a0a7a11 */ /* 0x000fe200000f0c04 */
[----:B------:R-:W-:Y:S06]  /*3df0*/  BRA.DIV ~URZ, `(.L_x_1645) ;  /* 0x0000fd927f007947 */ /* 0x000fec000b800000 */
[----:B------:R2:W3:Y:S02]  /*3e00*/  SHFL.IDX PT, R12, R10, RZ, 0x181f ;  /* 0x00181fff0a0c7589 */ /* 0x0004e400000e0000 */
.L_x_1735:
[----:B------:R-:W-:Y:S05]  /*3e10*/  BRA.DIV ~URZ, `(.L_x_1646) ;  /* 0x0000fde27f007947 */ /* 0x000fea000b800000 */
[----:B------:R-:W4:Y:S01]  /*3e20*/  LDL R9, [R1+0xc] ;  /* 0x00000c0001097983 */ /* 0x000f220000100800 */
[----:B------:R-:W-:-:S03]  /*3e30*/  ISETP.GE.AND P0, PT, R250, c[0x0][0x1d4], PT ;  /* 0x00007500fa007a0c */ /* 0x000fc60003f06270 */
[----:B------:R-:W5:Y:S04]  /*3e40*/  SHFL.IDX PT, R8, R11, RZ, 0x181f ;  /* 0x00181fff0b087589 */ /* 0x000f6800000e0000 */
[----:B------:R-:W2:Y:S04]  /*3e50*/  SHFL.IDX PT, R6, R11, 0x1, 0x181f ;  /* 0x00381f000b067f89 */ /* 0x000ea800000e0000 */
[----:B------:R-:W3:Y:S04]  /*3e60*/  SHFL.IDX PT, R7, R10, 0x1, 0x181f ;  /* 0x00381f000a077f89 */ /* 0x000ee800000e0000 */
[----:B------:R-:W1:Y:S04]  /*3e70*/  SHFL.IDX PT, R4, R11, 0x2, 0x181f ;  /* 0x00581f000b047f89 */ /* 0x000e6800000e0000 */
[----:B------:R-:W1:Y:S04]  /*3e80*/  SHFL.IDX PT, R5, R10, 0x2, 0x181f ;  /* 0x00581f000a057f89 */ /* 0x000e6800000e0000 */
[----:B--2---:R-:W2:Y:S01]  /*3e90*/  SHFL.IDX PT, R10, R10, 0x3, 0x181f ;  /* 0x00781f000a0a7f89 */ /* 0x004ea200000e0000 */
[----:B-----5:R-:W-:-:S03]  /*3ea0*/  IADD3 R14, P6, R8, R51, RZ ;  /* 0x00000033080e7210 */ /* 0x020fc60007fde0ff */
[----:B------:R-:W1:Y:S01]  /*3eb0*/  SHFL.IDX PT, R11, R11, 0x3, 0x181f ;  /* 0x00781f000b0b7f89 */ /* 0x000e6200000e0000 */
[----:B------:R-:W-:Y:S01]  /*3ec0*/  IADD3 R18, P5, R8, R137, RZ ;  /* 0x0000008908127210 */ /* 0x000fe20007fbe0ff */
[----:B---3--:R-:W-:Y:S01]  /*3ed0*/  IMAD.X R15, R12, 0x1, R50, P6 ;  /* 0x000000010c0f7824 */ /* 0x008fe200030e0632 */
[----:B------:R-:W-:-:S03]  /*3ee0*/  IADD3 R8, P6, R6, R51, RZ ;  /* 0x0000003306087210 */ /* 0x000fc60007fde0ff */
[----:B------:R-:W-:Y:S01]  /*3ef0*/  IMAD.X R19, R12, 0x1, R136, P5 ;  /* 0x000000010c137824 */ /* 0x000fe200028e0688 */
[----:B------:R-:W-:-:S05]  /*3f00*/  IADD3 R12, P5, R6, R137, RZ ;  /* 0x00000089060c7210 */ /* 0x000fca0007fbe0ff */
[----:B------:R-:W-:Y:S01]  /*3f10*/  IMAD.X R13, R7, 0x1, R136, P5 ;  /* 0x00000001070d7824 */ /* 0x000fe200028e0688 */
[----:B----4-:R-:W-:Y:S01]  /*3f20*/  ISETP.GE.AND P2, PT, R9, c[0x0][0x1d4], PT ;  /* 0x0000750009007a0c */ /* 0x010fe20003f46270 */
[----:B------:R-:W-:Y:S01]  /*3f30*/  IMAD.X R9, R7, 0x1, R50, P6 ;  /* 0x0000000107097824 */ /* 0x000fe200030e0632 */
[C---:B-1----:R-:W-:Y:S02]  /*3f40*/  IADD3 R6, P6, R4.reuse, R51, RZ ;  /* 0x0000003304067210 */ /* 0x042fe40007fde0ff */
[----:B------:R-:W-:-:S03]  /*3f50*/  IADD3 R4, P5, R4, R137, RZ ;  /* 0x0000008904047210 */ /* 0x000fc60007fbe0ff */
[C---:B------:R-:W-:Y:S02]  /*3f60*/  IMAD.X R7, R5.reuse, 0x1, R50, P6 ;  /* 0x0000000105077824 */ /* 0x040fe400030e0632 */
[----:B------:R-:W-:-:S04]  /*3f70*/  IMAD.X R5, R5, 0x1, R136, P5 ;  /* 0x0000000105057824 */ /* 0x000fc800028e0688 */
[----:B------:R1:W-:Y:S04]  /*3f80*/  LDGSTS.E.BYPASS.LTC128B.128 [R251+0x4100], [R14.64], !P2 ;  /* 0x041000000efb7fae */ /* 0x0003e8000d101d46 */
[----:B------:R3:W-:Y:S04]  /*3f90*/  LDGSTS.E.BYPASS.LTC128B.128 [R251+0x6100], [R18.64], !P0 ;  /* 0x0610000012fb7fae */ /* 0x0007e8000c101d46 */
[----:B------:R3:W-:Y:S04]  /*3fa0*/  LDGSTS.E.BYPASS.LTC128B.128 [R251+0x4900], [R8.64], !P2 ;  /* 0x0490000008fb7fae */ /* 0x0007e8000d101d46 */
[----:B------:R4:W-:Y:S04]  /*3fb0*/  LDGSTS.E.BYPASS.LTC128B.128 [R251+0x6900], [R12.64], !P0 ;  /* 0x069000000cfb7fae */ /* 0x0009e8000c101d46 */
[----:B------:R3:W-:Y:S04]  /*3fc0*/  LDGSTS.E.BYPASS.LTC128B.128 [R251+0x5100], [R6.64], !P2 ;  /* 0x0510000006fb7fae */ /* 0x0007e8000d101d46 */
[----:B------:R3:W-:Y:S01]  /*3fd0*/  LDGSTS.E.BYPASS.LTC128B.128 [R251+0x7100], [R4.64], !P0 ;  /* 0x0710000004fb7fae */ /* 0x0007e2000c101d46 */
[----:B-1----:R-:W-:-:S02]  /*3fe0*/  SEL R14, RZ, 0x10, P2 ;  /* 0x00000010ff0e7807 */ /* 0x002fc40001000000 */
[----:B----4-:R-:W-:Y:S02]  /*3ff0*/  SEL R13, RZ, 0x10, P0 ;  /* 0x00000010ff0d7807 */ /* 0x010fe40000000000 */
.L_x_1736:
[C---:B--23--:R-:W-:Y:S02]  /*4000*/  IADD3 R5, -R14.reuse, 0x10, RZ ;  /* 0x000000100e057810 */ /* 0x04cfe40007ffe1ff */
[----:B------:R-:W-:Y:S02]  /*4010*/  IADD3 R4, -R13, 0x10, RZ ;  /* 0x000000100d047810 */ /* 0x000fe40007ffe1ff */
[----:B------:R-:W-:Y:S02]  /*4020*/  LOP3.LUT R5, R5, 0xf, RZ, 0xc0, !PT ;  /* 0x0000000f05057812 */ /* 0x000fe400078ec0ff */
[----:B------:R-:W-:Y:S02]  /*4030*/  ISETP.NE.U32.AND P6, PT, R14, RZ, PT ;  /* 0x000000ff0e00720c */ /* 0x000fe40003fc5070 */
[----:B------:R-:W-:Y:S02]  /*4040*/  IADD3 R6, P2, P0, R5, R11, R51 ;  /* 0x0000000b05067210 */ /* 0x000fe4000785e033 */
[----:B------:R-:W-:-:S02]  /*4050*/  LOP3.LUT R4, R4, 0xf, RZ, 0xc0, !PT ;  /* 0x0000000f04047812 */ /* 0x000fc400078ec0ff */
        /* <DEDUP_REMOVED lines=9> */
.L_x_1644:
[----:B--234-:R-:W-:Y:S05]  /*40f0*/  BSYNC B0 ;  /* 0x0000000000007941 */ /* 0x01cfea0003800000 */
.L_x_1643:
[----:B-1----:R-:W2:Y:S01]  /*4100*/  LDL R4, [R1+0x3c] ;  /* 0x00003c0001047983 */ /* 0x002ea20000100800 */
[----:B------:R-:W-:Y:S02]  /*4110*/  MOV R6, 0xffffffc0 ;  /* 0xffffffc000067802 */ /* 0x000fe40000000f00 */
[----:B------:R-:W-:Y:S01]  /*4120*/  IADD3 R18, -R248, R3, RZ ;  /* 0x00000003f8127210 */ /* 0x000fe20007ffe1ff */
[----:B------:R-:W0:Y:S02]  /*4130*/  LDGDEPBAR ;  /* 0x00000000000079af */ /* 0x000e240000000000 */
[----:B------:R-:W-:Y:S01]  /*4140*/  IMAD R6, R48, R6, 0x41 ;  /* 0x0000004130067424 */ /* 0x000fe200078e0206 */
[----:B--2---:R-:W-:Y:S02]  /*4150*/  IADD3 R7, R252, R4, RZ ;  /* 0x00000004fc077210 */ /* 0x004fe40007ffe0ff */
[----:B------:R-:W-:-:S03]  /*4160*/  MOV R4, c[0x0][0x2ac] ;  /* 0x0000ab0000047a02 */ /* 0x000fc60000000f00 */
[----:B------:R-:W-:-:S04]  /*4170*/  @P4 IMAD.HI.U32 R5, R7, c[0x0][0x2c8], RZ ;  /* 0x0000b20007054a27 */ /* 0x000fc800078e00ff */
[----:B------:R-:W-:Y:S01]  /*4180*/  IMAD R4, R4, c[0x0][0x1d0], R6 ;  /* 0x0000740004047a24 */ /* 0x000fe200078e0206 */
[----:B------:R-:W-:-:S04]  /*4190*/  @P4 SHF.R.U32.HI R7, RZ, c[0x0][0x2cc], R5 ;  /* 0x0000b300ff074a19 */ /* 0x000fc80000011605 */
[----:B------:R-:W-:Y:S01]  /*41a0*/  IADD3 R3, R4, -c[0x0][0x168], -R248 ;  /* 0x80005a0004037a10 */ /* 0x000fe20007ffe8f8 */
[----:B------:R-:W-:Y:S05]  /*41b0*/  BRA.DIV ~URZ, `(.L_x_1647) ;  /* 0x0000ff827f007947 */ /* 0x000fea000b800000 */
[----:B------:R1:W2:Y:S02]  /*41c0*/  SHFL.IDX PT, R4, R7, RZ, 0x1c1f ;  /* 0x001c1fff07047589 */ /* 0x0002a400000e0000 */
.L_x_1737:
        /* <DEDUP_REMOVED lines=33> */
[----:B------:R-:W-:Y:S01]  /*43e0*/  FSEL R197, R197, -INF , P0 ;  /* 0xff800000c5c57808 */ /* 0x000fe20000000000 */
[----:B------:R-:W-:Y:S05]  /*43f0*/  BRA.DIV ~URZ, `(.L_x_1648) ;  /* 0x0000fda27f007947 */ /* 0x000fea000b800000 */
[----:B------:R-:W2:Y:S04]  /*4400*/  SHFL.IDX PT, R2, R7, 0x2, 0x1c1f ;  /* 0x005c1f0007027f89 */ /* 0x000ea800000e0000 */
[----:B------:R-:W3:Y:S04]  /*4410*/  SHFL.IDX PT, R0, R7, 0x1, 0x1c1f ;  /* 0x003c1f0007007f89 */ /* 0x000ee800000e0000 */
[----:B-1----:R-:W1:Y:S01]  /*4420*/  SHFL.IDX PT, R7, R7, 0x3, 0x1c1f ;  /* 0x007c1f0007077f89 */ /* 0x002e6200000e0000 */
[----:B--2---:R-:W-:-:S02]  /*4430*/  IMAD.IADD R2, R3, 0x1, R2 ;  /* 0x0000000103027824 */ /* 0x004fc400078e0202 */
[----:B---3--:R-:W-:-:S03]  /*4440*/  IMAD.IADD R0, R3, 0x1, R0 ;  /* 0x0000000103007824 */ /* 0x008fc600078e0200 */
[----:B------:R-:W-:Y:S01]  /*4450*/  IMNMX R2, R18, R2, PT ;  /* 0x0000000212027217 */ /* 0x000fe20003800200 */
[----:B-1----:R-:W-:-:S03]  /*4460*/  IMAD.IADD R3, R3, 0x1, R7 ;  /* 0x0000000103037824 */ /* 0x002fc600078e0207 */
[C---:B------:R-:W-:Y:S02]  /*4470*/  ISETP.GT.AND P6, PT, R2.reuse, RZ, PT ;  /* 0x000000ff0200720c */ /* 0x040fe40003fc4270 */
[C---:B------:R-:W-:Y:S02]  /*4480*/  ISETP.GT.AND P5, PT, R2.reuse, 0x1, PT ;  /* 0x000000010200780c */ /* 0x040fe40003fa4270 */
[----:B------:R-:W-:Y:S02]  /*4490*/  ISETP.GT.AND P2, PT, R2, 0x8, PT ;  /* 0x000000080200780c */ /* 0x000fe40003f44270 */
[----:B------:R-:W-:Y:S02]  /*44a0*/  FSEL R124, R124, -INF , P6 ;  /* 0xff8000007c7c7808 */ /* 0x000fe40003000000 */
[----:B------:R-:W-:Y:S02]  /*44b0*/  FSEL R120, R120, -INF , P5 ;  /* 0xff80000078787808 */ /* 0x000fe40002800000 */
[----:B------:R-:W-:-:S02]  /*44c0*/  ISETP.GT.AND P6, PT, R2, 0x10, PT ;  /* 0x000000100200780c */ /* 0x000fc40003fc4270 */
[C---:B------:R-:W-:Y:S02]  /*44d0*/  ISETP.GT.AND P5, PT, R2.reuse, 0x11, PT ;  /* 0x000000110200780c */ /* 0x040fe40003fa4270 */
[----:B------:R-:W-:Y:S02]  /*44e0*/  ISETP.GT.AND P0, PT, R2, 0x9, PT ;  /* 0x000000090200780c */ /* 0x000fe40003f04270 */
[----:B------:R-:W-:Y:S02]  /*44f0*/  FSEL R84, R84, -INF , P2 ;  /* 0xff80000054547808 */ /* 0x000fe40001000000 */
[----:B------:R-:W-:Y:S02]  /*4500*/  ISETP.GT.AND P2, PT, R2, 0x18, PT ;  /* 0x000000180200780c */ /* 0x000fe40003f44270 */
[----:B------:R-:W-:Y:S02]  /*4510*/  FSEL R11, R76, -INF , P6 ;  /* 0xff8000004c0b7808 */ /* 0x000fe40003000000 */
[----:B------:R-:W-:-:S02]  /*4520*/  FSEL R10, R77, -INF , P5 ;  /* 0xff8000004d0a7808 */ /* 0x000fc40002800000 */
[C---:B------:R-:W-:Y:S02]  /*4530*/  ISETP.GT.AND P6, PT, R2.reuse, 0x20, PT ;  /* 0x000000200200780c */ /* 0x040fe40003fc4270 */
[C---:B------:R-:W-:Y:S02]  /*4540*/  ISETP.GT.AND P5, PT, R2.reuse, 0x21, PT ;  /* 0x000000210200780c */ /* 0x040fe40003fa4270 */
[----:B------:R-:W-:Y:S02]  /*4550*/  FSEL R85, R85, -INF , P0 ;  /* 0xff80000055557808 */ /* 0x000fe40000000000 */
[----:B------:R-:W-:Y:S02]  /*4560*/  ISETP.GT.AND P0, PT, R2, 0x19, PT ;  /* 0x000000190200780c */ /* 0x000fe40003f04270 */
[----:B------:R-:W-:Y:S02]  /*4570*/  FSEL R70, R70, -INF , P2 ;  /* 0xff80000046467808 */ /* 0x000fe40001000000 */
[----:B------:R-:W-:-:S02]  /*4580*/  ISETP.GT.AND P2, PT, R2, 0x28, PT ;  /* 0x000000280200780c */ /* 0x000fc40003f44270 */
[----:B------:R-:W-:Y:S02]  /*4590*/  FSEL R108, R72, -INF , P6 ;  /* 0xff800000486c7808 */ /* 0x000fe40003000000 */
[----:B------:R-:W-:Y:S02]  /*45a0*/  FSEL R93, R73, -INF , P5 ;  /* 0xff800000495d7808 */ /* 0x000fe40002800000 */
[C---:B------:R-:W-:Y:S02]  /*45b0*/  ISETP.GT.AND P6, PT, R2.reuse, 0x30, PT ;  /* 0x000000300200780c */ /* 0x040fe40003fc4270 */
[----:B------:R-:W-:Y:S02]  /*45c0*/  ISETP.GT.AND P5, PT, R2, 0x31, PT ;  /* 0x000000310200780c */ /* 0x000fe40003fa4270 */
[----:B------:R-:W-:Y:S02]  /*45d0*/  IMNMX R0, R18, R0, PT ;  /* 0x0000000012007217 */ /* 0x000fe40003800200 */
[----:B------:R-:W-:-:S02]  /*45e0*/  FSEL R71, R71, -INF , P0 ;  /* 0xff80000047477808 */ /* 0x000fc40000000000 */
[C---:B------:R-:W-:Y:S02]  /*45f0*/  ISETP.GT.AND P0, PT, R2.reuse, 0x29, PT ;  /* 0x000000290200780c */ /* 0x040fe40003f04270 */
[----:B------:R-:W-:Y:S02]  /*4600*/  FSEL R79, R21, -INF , P2 ;  /* 0xff800000154f7808 */ /* 0x000fe40001000000 */
[----:B------:R-:W-:Y:S02]  /*4610*/  ISETP.GT.AND P2, PT, R2, 0x38, PT ;  /* 0x000000380200780c */ /* 0x000fe40003f44270 */
[----:B------:R-:W-:Y:S02]  /*4620*/  FSEL R63, R63, -INF , P6 ;  /* 0xff8000003f3f7808 */ /* 0x000fe40003000000 */
[----:B------:R-:W-:Y:S02]  /*4630*/  FSEL R62, R62, -INF , P5 ;  /* 0xff8000003e3e7808 */ /* 0x000fe40002800000 */
[----:B------:R-:W-:-:S02]  /*4640*/  ISETP.GT.AND P6, PT, R0, RZ, PT ;  /* 0x000000ff0000720c */ /* 0x000fc40003fc4270 */
[----:B------:R-:W-:Y:S02]  /*4650*/  ISETP.GT.AND P5, PT, R0, 0x1, PT ;  /* 0x000000010000780c */ /* 0x000fe40003fa4270 */
[----:B------:R-:W-:Y:S02]  /*4660*/  FSEL R78, R20, -INF , P0 ;  /* 0xff800000144e7808 */ /* 0x000fe40000000000 */
[----:B------:R-:W-:Y:S02]  /*4670*/  ISETP.GT.AND P0, PT, R2, 0x39, PT ;  /* 0x000000390200780c */ /* 0x000fe40003f04270 */
[----:B------:R-:W-:Y:S02]  /*4680*/  FSEL R77, R17, -INF , P2 ;  /* 0xff800000114d7808 */ /* 0x000fe40001000000 */
[----:B------:R-:W-:Y:S02]  /*4690*/  ISETP.GT.AND P2, PT, R0, 0x8, PT ;  /* 0x000000080000780c */ /* 0x000fe40003f44270 */
[----:B------:R-:W-:-:S02]  /*46a0*/  FSEL R88, R88, -INF , P6 ;  /* 0xff80000058587808 */ /* 0x000fc40003000000 */
[----:B------:R-:W-:Y:S02]  /*46b0*/  FSEL R89, R89, -INF , P5 ;  /* 0xff80000059597808 */ /* 0x000fe40002800000 */
[C---:B------:R-:W-:Y:S02]  /*46c0*/  ISETP.GT.AND P6, PT, R0.reuse, 0x10, PT ;  /* 0x000000100000780c */ /* 0x040fe40003fc4270 */
[----:B------:R-:W-:Y:S02]  /*46d0*/  ISETP.GT.AND P5, PT, R0, 0x11, PT ;  /* 0x000000110000780c */ /* 0x000fe40003fa4270 */
[----:B------:R-:W-:Y:S02]  /*46e0*/  FSEL R76, R16, -INF , P0 ;  /* 0xff800000104c7808 */ /* 0x000fe40000000000 */
[----:B------:R-:W-:Y:S02]  /*46f0*/  ISETP.GT.AND P0, PT, R0, 0x9, PT ;  /* 0x000000090000780c */ /* 0x000fe40003f04270 */
[----:B------:R-:W-:-:S02]  /*4700*/  FSEL R91, R91, -INF , P2 ;  /* 0xff8000005b5b7808 */ /* 0x000fc40001000000 */
[----:B------:R-:W-:Y:S02]  /*4710*/  ISETP.GT.AND P2, PT, R0, 0x18, PT ;  /* 0x000000180000780c */ /* 0x000fe40003f44270 */
[----:B------:R-:W-:Y:S02]  /*4720*/  FSEL R80, R80, -INF , P6 ;  /* 0xff80000050507808 */ /* 0x000fe40003000000 */
        /* <DEDUP_REMOVED lines=10> */
[----:B------:R-:W-:Y:S02]  /*47d0*/  ISETP.GT.AND P5, PT, R0, 0x31, PT ;  /* 0x000000310000780c */ /* 0x000fe40003fa4270 */
[----:B------:R-:W-:Y:S02]  /*47e0*/  IMNMX R18, R18, R3, PT ;  /* 0x0000000312127217 */ /* 0x000fe40003800200 */
[----:B------:R-:W-:Y:S02]  /*47f0*/  FSEL R69, R69, -INF , P0 ;  /* 0xff80000045457808 */ /* 0x000fe40000000000 */
[----:B------:R-:W-:Y:S02]  /*4800*/  ISETP.GT.AND P0, PT, R0, 0x29, PT ;  /* 0x000000290000780c */ /* 0x000fe40003f04270 */
[----:B------:R-:W-:Y:S02]  /*4810*/  FSEL R176, R176, -INF , P2 ;  /* 0xff800000b0b07808 */ /* 0x000fe40001000000 */
[----:B------:R-:W-:-:S02]  /*4820*/  ISETP.GT.AND P2, PT, R0, 0x38, PT ;  /* 0x000000380000780c */ /* 0x000fc40003f44270 */
[----:B------:R-:W-:Y:S02]  /*4830*/  FSEL R67, R67, -INF , P6 ;  /* 0xff80000043437808 */ /* 0x000fe40003000000 */
[----:B------:R-:W-:Y:S02]  /*4840*/  FSEL R66, R66, -INF , P5 ;  /* 0xff80000042427808 */ /* 0x000fe40002800000 */
[C---:B------:R-:W-:Y:S02]  /*4850*/  ISETP.GT.AND P6, PT, R18.reuse, RZ, PT ;  /* 0x000000ff1200720c */ /* 0x040fe40003fc4270 */
[----:B------:R-:W-:Y:S02]  /*4860*/  ISETP.GT.AND P5, PT, R18, 0x1, PT ;  /* 0x000000011200780c */ /* 0x000fe40003fa4270 */
[----:B------:R-:W-:Y:S02]  /*4870*/  FSEL R215, R215, -INF , P0 ;  /* 0xff800000d7d77808 */ /* 0x000fe40000000000 */
[----:B------:R-:W-:-:S02]  /*4880*/  ISETP.GT.AND P0, PT, R0, 0x39, PT ;  /* 0x000000390000780c */ /* 0x000fc40003f04270 */
[----:B------:R-:W-:Y:S02]  /*4890*/  FSEL R65, R65, -INF , P2 ;  /* 0xff80000041417808 */ /* 0x000fe40001000000 */
[----:B------:R-:W-:Y:S02]  /*48a0*/  FMNMX.FTZ R3, R15, R14, !PT ;  /* 0x0000000e0f037209 */ /* 0x000fe40007810000 */
[----:B------:R-:W-:Y:S02]  /*48b0*/  ISETP.GT.AND P2, PT, R18, 0x8, PT ;  /* 0x000000081200780c */ /* 0x000fe40003f44270 */
[----:B------:R-:W-:Y:S02]  /*48c0*/  FSEL R121, R121, -INF , P6 ;  /* 0xff80000079797808 */ /* 0x000fe40003000000 */
[----:B------:R-:W-:Y:S02]  /*48d0*/  FSEL R125, R125, -INF , P5 ;  /* 0xff8000007d7d7808 */ /* 0x000fe40002800000 */
[----:B------:R-:W-:-:S02]  /*48e0*/  FMNMX.FTZ R5, R88, R89, !PT ;  /* 0x0000005958057209 */ /* 0x000fc40007810000 */
[----:B------:R-:W-:Y:S02]  /*48f0*/  FMNMX.FTZ R4, R124, R120, !PT ;  /* 0x000000787c047209 */ /* 0x000fe40007810000 */
[----:B------:R-:W-:Y:S02]  /*4900*/  FSEL R64, R64, -INF , P0 ;  /* 0xff80000040407808 */ /* 0x000fe40000000000 */
[----:B------:R-:W-:Y:S02]  /*4910*/  FMNMX.FTZ R2, R126, R3, !PT ;  /* 0x000000037e027209 */ /* 0x000fe40007810000 */
[----:B------:R-:W-:Y:S02]  /*4920*/  ISETP.GT.AND P0, PT, R18, 0x9, PT ;  /* 0x000000091200780c */ /* 0x000fe40003f04270 */
[----:B------:R-:W-:Y:S02]  /*4930*/  FSEL R86, R86, -INF , P2 ;  /* 0xff80000056567808 */ /* 0x000fe40001000000 */
[----:B------:R-:W-:-:S02]  /*4940*/  FMNMX.FTZ R5, R91, R5, !PT ;  /* 0x000000055b057209 */ /* 0x000fc40007810000 */
[----:B------:R-:W-:Y:S02]  /*4950*/  FMNMX.FTZ R4, R84, R4, !PT ;  /* 0x0000000454047209 */ /* 0x000fe40007810000 */
[----:B------:R-:W-:Y:S02]  /*4960*/  FMNMX.FTZ R6, R121, R125, !PT ;  /* 0x0000007d79067209 */ /* 0x000fe40007810000 */
[----:B------:R-:W-:Y:S02]  /*4970*/  FMNMX.FTZ R2, R90, R2, !PT ;  /* 0x000000025a027209 */ /* 0x000fe40007810000 */
[----:B------:R-:W-:Y:S02]  /*4980*/  ISETP.GT.AND P6, PT, R18, 0x10, PT ;  /* 0x000000101200780c */ /* 0x000fe40003fc4270 */
[----:B------:R-:W-:Y:S02]  /*4990*/  FSEL R87, R87, -INF , P0 ;  /* 0xff80000057577808 */ /* 0x000fe40000000000 */
[----:B------:R-:W-:-:S02]  /*49a0*/  FMNMX.FTZ R5, R116, R5, !PT ;  /* 0x0000000574057209 */ /* 0x000fc40007810000 */
[----:B------:R-:W-:Y:S02]  /*49b0*/  FMNMX.FTZ R4, R85, R4, !PT ;  /* 0x0000000455047209 */ /* 0x000fe40007810000 */
[----:B------:R-:W-:Y:S02]  /*49c0*/  FMNMX.FTZ R6, R86, R6, !PT ;  /* 0x0000000656067209 */ /* 0x000fe40007810000 */
[----:B------:R-:W-:Y:S02]  /*49d0*/  ISETP.GT.AND P5, PT, R18, 0x11, PT ;  /* 0x000000111200780c */ /* 0x000fe40003fa4270 */
[----:B------:R-:W-:Y:S02]  /*49e0*/  FSEL R82, R82, -INF , P6 ;  /* 0xff80000052527808 */ /* 0x000fe40003000000 */
[----:B------:R-:W-:Y:S02]  /*49f0*/  FMNMX.FTZ R2, R117, R2, !PT ;  /* 0x0000000275027209 */ /* 0x000fe40007810000 */
        /* <DEDUP_REMOVED lines=63> */
[----:B------:R-:W-:Y:S02]  /*4df0*/  FMNMX.FTZ R7, R197, R7, !PT ;  /* 0x00000007c5077209 */ /* 0x000fe40007810000 */
[----:B------:R-:W-:Y:S02]  /*4e00*/  FMNMX.FTZ R5, R64, R5, !PT ;  /* 0x0000000540057209 */ /* 0x000fe40007810000 */
[----:B------:R-:W-:Y:S01]  /*4e10*/  FMNMX.FTZ R4, R76, R4, !PT ;  /* 0x000000044c047209 */ /* 0x000fe20007810000 */
[----:B------:R-:W1:Y:S01]  /*4e20*/  SHFL.BFLY PT, R3, R7, 0x2, 0x1f ;  /* 0x0c401f0007037f89 */ /* 0x000e6200000e0000 */
[----:B------:R-:W-:-:S02]  /*4e30*/  FSEL R111, R111, -INF , P0 ;  /* 0xff8000006f6f7808 */ /* 0x000fc40000000000 */
[----:B------:R-:W-:Y:S01]  /*4e40*/  FMNMX.FTZ R6, R168, R6, !PT ;  /* 0x00000006a8067209 */ /* 0x000fe20007810000 */
[----:B------:R-:W2:Y:S03]  /*4e50*/  SHFL.BFLY PT, R2, R5, 0x2, 0x1f ;  /* 0x0c401f0005027f89 */ /* 0x000ea600000e0000 */
[----:B------:R-:W-:Y:S01]  /*4e60*/  FMNMX.FTZ R6, R111, R6, !PT ;  /* 0x000000066f067209 */ /* 0x000fe20007810000 */
[----:B------:R-:W3:Y:S04]  /*4e70*/  SHFL.BFLY PT, R0, R4, 0x2, 0x1f ;  /* 0x0c401f0004007f89 */ /* 0x000ee800000e0000 */
[----:B------:R-:W4:Y:S01]  /*4e80*/  SHFL.BFLY PT, R196, R6, 0x2, 0x1f ;  /* 0x0c401f0006c47f89 */ /* 0x000f2200000e0000 */
[----:B-1----:R-:W-:-:S02]  /*4e90*/  FMNMX.FTZ R7, R3, R7, !PT ;  /* 0x0000000703077209 */ /* 0x002fc40007810000 */
[----:B--2---:R-:W-:-:S03]  /*4ea0*/  FMNMX.FTZ R5, R5, R2, !PT ;  /* 0x0000000205057209 */ /* 0x004fc60007810000 */
[----:B------:R-:W1:Y:S01]  /*4eb0*/  SHFL.BFLY PT, R3, R7, 0x1, 0x1f ;  /* 0x0c201f0007037f89 */ /* 0x000e6200000e0000 */
[----:B---3--:R-:W-:-:S03]  /*4ec0*/  FMNMX.FTZ R4, R4, R0, !PT ;  /* 0x0000000004047209 */ /* 0x008fc60007810000 */
[----:B------:R-:W2:Y:S01]  /*4ed0*/  SHFL.BFLY PT, R2, R5, 0x1, 0x1f ;  /* 0x0c201f0005027f89 */ /* 0x000ea200000e0000 */
[----:B----4-:R-:W-:-:S03]  /*4ee0*/  FMNMX.FTZ R196, R6, R196, !PT ;  /* 0x000000c406c47209 */ /* 0x010fc60007810000 */
[----:B------:R-:W3:Y:S04]  /*4ef0*/  SHFL.BFLY PT, R0, R4, 0x1, 0x1f ;  /* 0x0c201f0004007f89 */ /* 0x000ee800000e0000 */
[----:B------:R4:W4:Y:S01]  /*4f00*/  SHFL.BFLY PT, R6, R196, 0x1, 0x1f ;  /* 0x0c201f00c4067f89 */ /* 0x00092200000e0000 */
[----:B-1----:R-:W-:Y:S02]  /*4f10*/  FMNMX.FTZ R3, R7, R3, !PT ;  /* 0x0000000307037209 */ /* 0x002fe40007810000 */
[----:B--2---:R-:W-:Y:S02]  /*4f20*/  FMNMX.FTZ R2, R5, R2, !PT ;  /* 0x0000000205027209 */ /* 0x004fe40007810000 */
[----:B---3--:R-:W-:Y:S02]  /*4f30*/  FMNMX.FTZ R0, R4, R0, !PT ;  /* 0x0000000004007209 */ /* 0x008fe40007810000 */
.L_x_1738:
[C---:B------:R-:W-:Y:S01]  /*4f40*/  FMUL.FTZ R193, R3.reuse, c[0x0][0x2d0] ;  /* 0x0000b40003c17a20 */ /* 0x040fe20000410000 */
[----:B------:R-:W-:Y:S01]  /*4f50*/  FSETP.NEU.FTZ.AND P0, PT, R3, -INF , PT ;  /* 0xff8000000300780b */ /* 0x000fe20003f1d000 */
[----:B------:R-:W-:Y:S01]  /*4f60*/  FMUL.FTZ R192, R2, c[0x0][0x2d0] ;  /* 0x0000b40002c07a20 */ /* 0x000fe20000410000 */
[----:B------:R-:W2:Y:S01]  /*4f70*/  LDL R221, [R1+0x3c] ;  /* 0x00003c0001dd7983 */ /* 0x000ea20000100800 */
[----:B------:R-:W-:Y:S01]  /*4f80*/  FMUL.FTZ R187, R0, c[0x0][0x2d0] ;  /* 0x0000b40000bb7a20 */ /* 0x000fe20000410000 */
[----:B------:R-:W-:Y:S01]  /*4f90*/  FSEL R193, R193, RZ, P0 ;  /* 0x000000ffc1c17208 */ /* 0x000fe20000000000 */
[----:B------:R-:W-:Y:S01]  /*4fa0*/  WARPSYNC 0xffffffff ;  /* 0xffffffff00007948 */ /* 0x000fe20003800000 */
[----:B------:R-:W-:Y:S01]  /*4fb0*/  FSETP.NEU.FTZ.AND P0, PT, R2, -INF , PT ;  /* 0xff8000000200780b */ /* 0x000fe20003f1d000 */
[----:B------:R-:W1:Y:S01]  /*4fc0*/  LDSM.16.MT88.4 R24, [R236+0x2000] ;  /* 0x00200000ec18783b */ /* 0x000e620000004200 */
[----:B----4-:R-:W-:Y:S01]  /*4fd0*/  FMNMX.FTZ R196, R6, R196, !PT ;  /* 0x000000c406c47209 */ /* 0x010fe20007810000 */
[----:B------:R-:W-:Y:S01]  /*4fe0*/  FFMA.FTZ R185, R15, c[0x0][0x2d0], -R193 ;  /* 0x0000b4000fb97a23 */ /* 0x000fe200000108c1 */
[----:B------:R-:W-:Y:S01]  /*4ff0*/  FSEL R192, R192, RZ, P0 ;  /* 0x000000ffc0c07208 */ /* 0x000fe20000000000 */
[----:B------:R-:W3:Y:S01]  /*5000*/  LDSM.16.MT88.4 R156, [R239] ;  /* 0x00000000ef9c783b */ /* 0x000ee20000004200 */
[----:B------:R-:W-:Y:S01]  /*5010*/  FSETP.NEU.FTZ.AND P0, PT, R0, -INF , PT ;  /* 0xff8000000000780b */ /* 0x000fe20003f1d000 */
[----:B------:R-:W-:-:S02]  /*5020*/  FMUL.FTZ R110, R196, c[0x0][0x2d0] ;  /* 0x0000b400c46e7a20 */ /* 0x000fc40000410000 */
[--C-:B------:R-:W-:Y:S01]  /*5030*/  FFMA.FTZ R206, R80, c[0x0][0x2d0], -R192.reuse ;  /* 0x0000b40050ce7a23 */ /* 0x100fe200000108c0 */
[----:B------:R-:W-:Y:S01]  /*5040*/  FSEL R187, R187, RZ, P0 ;  /* 0x000000ffbbbb7208 */ /* 0x000fe20000000000 */
[----:B------:R-:W-:Y:S01]  /*5050*/  FFMA.FTZ R60, R81, c[0x0][0x2d0], -R192 ;  /* 0x0000b400513c7a23 */ /* 0x000fe200000108c0 */
[----:B------:R-:W-:Y:S01]  /*5060*/  FSETP.NEU.FTZ.AND P0, PT, R196, -INF , PT ;  /* 0xff800000c400780b */ /* 0x000fe20003f1d000 */
[----:B------:R-:W4:Y:S01]  /*5070*/  LDSM.16.MT88.4 R148, [R238] ;  /* 0x00000000ee94783b */ /* 0x000f220000004200 */
[--C-:B------:R-:W-:Y:S01]  /*5080*/  FFMA.FTZ R184, R14, c[0x0][0x2d0], -R193.reuse ;  /* 0x0000b4000eb87a23 */ /* 0x100fe200000108c1 */
[----:B------:R-:W-:Y:S01]  /*5090*/  MUFU.EX2 R185, R185 ;  /* 0x000000b900b97308 */ /* 0x000fe20000000800 */
[----:B------:R-:W-:Y:S01]  /*50a0*/  FSEL R110, R110, RZ, P0 ;  /* 0x000000ff6e6e7208 */ /* 0x000fe20000000000 */
[----:B------:R-:W5:Y:S01]  /*50b0*/  LDSM.16.MT88.4 R140, [R237] ;  /* 0x00000000ed8c783b */ /* 0x000f620000004200 */
[--C-:B------:R-:W-:Y:S02]  /*50c0*/  FFMA.FTZ R92, R126, c[0x0][0x2d0], -R193.reuse ;  /* 0x0000b4007e5c7a23 */ /* 0x100fe400000108c1 */
[----:B------:R-:W-:Y:S01]  /*50d0*/  FFMA.FTZ R213, R90, c[0x0][0x2d0], -R193 ;  /* 0x0000b4005ad57a23 */ /* 0x000fe200000108c1 */
[----:B------:R-:W1:Y:S01]  /*50e0*/  LDSM.16.MT88.4 R132, [R236] ;  /* 0x00000000ec84783b */ /* 0x000e620000004200 */
[--C-:B------:R-:W-:Y:S01]  /*50f0*/  FFMA.FTZ R57, R82, c[0x0][0x2d0], -R110.reuse ;  /* 0x0000b40052397a23 */ /* 0x100fe2000001086e */
[----:B------:R-:W3:Y:S01]  /*5100*/  MUFU.EX2 R184, R184 ;  /* 0x000000b800b87308 */ /* 0x000ee20000000800 */
[----:B------:R-:W-:Y:S01]  /*5110*/  FFMA.FTZ R52, R83, c[0x0][0x2d0], -R110 ;  /* 0x0000b40053347a23 */ /* 0x000fe2000001086e */
[----:B------:R-:W-:Y:S01]  /*5120*/  LDSM.16.MT88.4 R96, [R238+0x2000] ;  /* 0x00200000ee60783b */ /* 0x000fe20000004200 */
[----:B------:R-:W-:-:S02]  /*5130*/  FFMA.FTZ R109, R88, c[0x0][0x2d0], -R192 ;  /* 0x0000b400586d7a23 */ /* 0x000fc400000108c0 */
[--C-:B------:R-:W-:Y:S01]  /*5140*/  FFMA.FTZ R214, R89, c[0x0][0x2d0], -R192.reuse ;  /* 0x0000b40059d67a23 */ /* 0x100fe200000108c0 */
[----:B------:R-:W1:Y:S01]  /*5150*/  LDSM.16.MT88.4 R80, [R239+0x2000] ;  /* 0x00200000ef50783b */ /* 0x000e620000004200 */
[--C-:B------:R-:W-:Y:S01]  /*5160*/  FFMA.FTZ R212, R91, c[0x0][0x2d0], -R192.reuse ;  /* 0x0000b4005bd47a23 */ /* 0x100fe200000108c0 */
[----:B------:R-:W-:Y:S01]  /*5170*/  MUFU.EX2 R92, R92 ;  /* 0x0000005c005c7308 */ /* 0x000fe20000000800 */
[----:B------:R-:W-:Y:S01]  /*5180*/  FFMA.FTZ R208, R116, c[0x0][0x2d0], -R192 ;  /* 0x0000b40074d07a23 */ /* 0x000fe200000108c0 */
[----:B------:R-:W1:Y:S01]  /*5190*/  LDSM.16.MT88.4 R112, [R237+0x2000] ;  /* 0x00200000ed70783b */ /* 0x000e620000004200 */
[--C-:B------:R-:W-:Y:S02]  /*51a0*/  FFMA.FTZ R95, R124, c[0x0][0x2d0], -R187.reuse ;  /* 0x0000b4007c5f7a23 */ /* 0x100fe400000108bb */
[--C-:B------:R-:W-:Y:S01]  /*51b0*/  FFMA.FTZ R94, R120, c[0x0][0x2d0], -R187.reuse ;  /* 0x0000b400785e7a23 */ /* 0x100fe200000108bb */
[----:B------:R-:W-:Y:S01]  /*51c0*/  LDSM.16.MT88.4 R44, [R239+0x800] ;  /* 0x00080000ef2c783b */ /* 0x000fe20000004200 */
[--C-:B------:R-:W-:Y:S01]  /*51d0*/  FFMA.FTZ R211, R84, c[0x0][0x2d0], -R187.reuse ;  /* 0x0000b40054d37a23 */ /* 0x100fe200000108bb */
[----:B------:R-:W4:Y:S01]  /*51e0*/  MUFU.EX2 R213, R213 ;  /* 0x000000d500d57308 */ /* 0x000f220000000800 */
[--C-:B------:R-:W-:Y:S01]  /*51f0*/  FFMA.FTZ R205, R85, c[0x0][0x2d0], -R187.reuse ;  /* 0x0000b40055cd7a23 */ /* 0x100fe200000108bb */
[----:B------:R-:W-:Y:S01]  /*5200*/  LDSM.16.MT88.4 R40, [R238+0x800] ;  /* 0x00080000ee28783b */ /* 0x000fe20000004200 */
[--C-:B------:R-:W-:Y:S01]  /*5210*/  FFMA.FTZ R210, R121, c[0x0][0x2d0], -R110.reuse ;  /* 0x0000b40079d27a23 */ /* 0x100fe2000001086e */
[----:B---3--:R-:W-:Y:S01]  /*5220*/  F2FP.BF16.PACK_AB R128, R184, R185 ;  /* 0x000000b9b880723e */ /* 0x008fe200000010ff */
[--C-:B------:R-:W-:Y:S01]  /*5230*/  FFMA.FTZ R209, R125, c[0x0][0x2d0], -R110.reuse ;  /* 0x0000b4007dd17a23 */ /* 0x100fe2000001086e */
[----:B------:R-:W-:Y:S01]  /*5240*/  LDSM.16.MT88.4 R32, [R236+0x800] ;  /* 0x00080000ec20783b */ /* 0x000fe20000004200 */
[--C-:B------:R-:W-:Y:S01]  /*5250*/  FFMA.FTZ R203, R86, c[0x0][0x2d0], -R110.reuse ;  /* 0x0000b40056cb7a23 */ /* 0x100fe2000001086e */
[----:B------:R-:W-:Y:S01]  /*5260*/  MUFU.EX2 R109, R109 ;  /* 0x0000006d006d7308 */ /* 0x000fe20000000800 */
[----:B------:R-:W-:Y:S01]  /*5270*/  FFMA.FTZ R201, R87, c[0x0][0x2d0], -R110 ;  /* 0x0000b40057c97a23 */ /* 0x000fe2000001086e */
[----:B------:R-:W-:Y:S01]  /*5280*/  LDSM.16.MT88.4 R28, [R239+0x2800] ;  /* 0x00280000ef1c783b */ /* 0x000fe20000004200 */
[----:B------:R-:W-:-:S02]  /*5290*/  FFMA.FTZ R204, R11, c[0x0][0x2d0], -R187 ;  /* 0x0000b4000bcc7a23 */ /* 0x000fc400000108bb */
[----:B------:R-:W-:Y:S01]  /*52a0*/  FFMA.FTZ R58, R10, c[0x0][0x2d0], -R187 ;  /* 0x0000b4000a3a7a23 */ /* 0x000fe200000108bb */
[----:B------:R-:W-:Y:S01]  /*52b0*/  LDSM.16.MT88.4 R16, [R238+0x2800] ;  /* 0x00280000ee10783b */ /* 0x000fe20000004200 */
[--C-:B------:R-:W-:Y:S01]  /*52c0*/  FFMA.FTZ R61, R13, c[0x0][0x2d0], -R193.reuse ;  /* 0x0000b4000d3d7a23 */ /* 0x100fe200000108c1 */
[----:B------:R-:W3:Y:S01]  /*52d0*/  MUFU.EX2 R214, R214 ;  /* 0x000000d600d67308 */ /* 0x000ee20000000800 */
[--C-:B------:R-:W-:Y:S01]  /*52e0*/  FFMA.FTZ R56, R12, c[0x0][0x2d0], -R193.reuse ;  /* 0x0000b4000c387a23 */ /* 0x100fe200000108c1 */
[----:B------:R-:W5:Y:S01]  /*52f0*/  LDSM.16.MT88.4 R8, [R236+0x2800] ;  /* 0x00280000ec08783b */ /* 0x000f620000004200 */
[--C-:B------:R-:W-:Y:S01]  /*5300*/  FFMA.FTZ R51, R36, c[0x0][0x2d0], -R110.reuse ;  /* 0x0000b40024337a23 */ /* 0x100fe2000001086e */
[----:B----4-:R-:W-:Y:S01]  /*5310*/  F2FP.BF16.PACK_AB R130, R213, R92 ;  /* 0x0000005cd582723e */ /* 0x010fe200000010ff */
[----:B------:R-:W-:Y:S01]  /*5320*/  FFMA.FTZ R50, R37, c[0x0][0x2d0], -R110 ;  /* 0x0000b40025327a23 */ /* 0x000fe2000001086e */
[----:B------:R-:W-:Y:S01]  /*5330*/  LDSM.16.MT88.4 R12, [R237+0x2800] ;  /* 0x00280000ed0c783b */ /* 0x000fe20000004200 */
[--C-:B------:R-:W-:Y:S01]  /*5340*/  FFMA.FTZ R207, R117, c[0x0][0x2d0], -R193.reuse ;  /* 0x0000b40075cf7a23 */ /* 0x100fe200000108c1 */
[----:B------:R-:W-:Y:S01]  /*5350*/  MUFU.EX2 R212, R212 ;  /* 0x000000d400d47308 */ /* 0x000fe20000000800 */
[----:B------:R-:W-:Y:S01]  /*5360*/  FFMA.FTZ R202, R122, c[0x0][0x2d0], -R193 ;  /* 0x0000b4007aca7a23 */ /* 0x000fe200000108c1 */
[----:B------:R-:W4:Y:S01]  /*5370*/  LDSM.16.MT88.4 R36, [R237+0x800] ;  /* 0x00080000ed24783b */ /* 0x000f220000004200 */
[----:B------:R-:W-:-:S02]  /*5380*/  FFMA.FTZ R59, R68, c[0x0][0x2d0], -R192 ;  /* 0x0000b400443b7a23 */ /* 0x000fc400000108c0 */
[----:B------:R-:W-:Y:S02]  /*5390*/  FFMA.FTZ R55, R69, c[0x0][0x2d0], -R192 ;  /* 0x0000b40045377a23 */ /* 0x000fe400000108c0 */
[--C-:B------:R-:W-:Y:S01]  /*53a0*/  FFMA.FTZ R54, R70, c[0x0][0x2d0], -R187.reuse ;  /* 0x0000b40046367a23 */ /* 0x100fe200000108bb */
[----:B------:R-:W1:Y:S01]  /*53b0*/  MUFU.EX2 R208, R208 ;  /* 0x000000d000d07308 */ /* 0x000e620000000800 */
[----:B---3--:R-:W-:Y:S01]  /*53c0*/  F2FP.BF16.PACK_AB R129, R214, R109 ;  /* 0x0000006dd681723e */ /* 0x008fe200000010ff */
        /* <DEDUP_REMOVED lines=8> */
[----:B------:R-:W3:Y:S01]  /*5450*/  MUFU.EX2 R94, R94 ;  /* 0x0000005e005e7308 */ /* 0x000ee20000000800 */
[----:B-1----:R-:W-:Y:S01]  /*5460*/  F2FP.BF16.PACK_AB R131, R208, R212 ;  /* 0x000000d4d083723e */ /* 0x002fe200000010ff */
[--C-:B------:R-:W-:Y:S02]  /*5470*/  FFMA.FTZ R198, R198, c[0x0][0x2d0], -R193.reuse ;  /* 0x0000b400c6c67a23 */ /* 0x100fe400000108c1 */
[----:B------:R-:W-:Y:S02]  /*5480*/  FFMA.FTZ R197, R197, c[0x0][0x2d0], -R193 ;  /* 0x0000b400c5c57a23 */ /* 0x000fe400000108c1 */
[----:B------:R-:W-:-:S02]  /*5490*/  FFMA.FTZ R216, R216, c[0x0][0x2d0], -R192 ;  /* 0x0000b400d8d87a23 */ /* 0x000fc400000108c0 */
[----:B------:R-:W-:Y:S01]  /*54a0*/  MUFU.EX2 R211, R211 ;  /* 0x000000d300d37308 */ /* 0x000fe20000000800 */
[C---:B------:R-:W-:Y:S01]  /*54b0*/  HMMA.16816.F32.BF16 R116, R128.reuse, R24, RZ ;  /* 0x000000188074723c */ /* 0x040fe200000418ff */
[--C-:B------:R-:W-:Y:S02]  /*54c0*/  FFMA.FTZ R215, R215, c[0x0][0x2d0], -R192.reuse ;  /* 0x0000b400d7d77a23 */ /* 0x100fe400000108c0 */
[--C-:B------:R-:W-:Y:S02]  /*54d0*/  FFMA.FTZ R67, R67, c[0x0][0x2d0], -R192.reuse ;  /* 0x0000b40043437a23 */ /* 0x100fe400000108c0 */
[--C-:B------:R-:W-:Y:S02]  /*54e0*/  FFMA.FTZ R66, R66, c[0x0][0x2d0], -R192.reuse ;  /* 0x0000b40042427a23 */ /* 0x100fe400000108c0 */
[----:B------:R-:W1:Y:S01]  /*54f0*/  MUFU.EX2 R205, R205 ;  /* 0x000000cd00cd7308 */ /* 0x000e620000000800 */
[----:B---3--:R-:W-:Y:S01]  /*5500*/  F2FP.BF16.PACK_AB R20, R94, R95 ;  /* 0x0000005f5e14723e */ /* 0x008fe200000010ff */
[----:B------:R-:W-:Y:S01]  /*5510*/  HMMA.16816.F32.BF16 R160, R128, R156, RZ ;  /* 0x0000009c80a0723c */ /* 0x000fe200000418ff */
[----:B------:R-:W-:-:S02]  /*5520*/  FFMA.FTZ R65, R65, c[0x0][0x2d0], -R192 ;  /* 0x0000b40041417a23 */ /* 0x000fc400000108c0 */
[----:B------:R-:W-:Y:S02]  /*5530*/  FFMA.FTZ R64, R64, c[0x0][0x2d0], -R192 ;  /* 0x0000b40040407a23 */ /* 0x000fe400000108c0 */
[--C-:B------:R-:W-:Y:S01]  /*5540*/  FFMA.FTZ R63, R63, c[0x0][0x2d0], -R187.reuse ;  /* 0x0000b4003f3f7a23 */ /* 0x100fe200000108bb */
[----:B------:R-:W-:Y:S01]  /*5550*/  MUFU.EX2 R210, R210 ;  /* 0x000000d200d27308 */ /* 0x000fe20000000800 */
[----:B------:R-:W-:Y:S01]  /*5560*/  FFMA.FTZ R62, R62, c[0x0][0x2d0], -R187 ;  /* 0x0000b4003e3e7a23 */ /* 0x000fe200000108bb */
[----:B------:R-:W-:Y:S01]  /*5570*/  HMMA.16816.F32.BF16 R152, R128, R148, RZ ;  /* 0x000000948098723c */ /* 0x000fe200000418ff */
[----:B------:R-:W-:-:S04]  /*5580*/  FADD.FTZ R214, R109, R214 ;  /* 0x000000d66dd67221 */ /* 0x000fc80000010000 */
[----:B------:R-:W-:Y:S01]  /*5590*/  FADD.FTZ R214, R212, R214 ;  /* 0x000000d6d4d67221 */ /* 0x000fe20000010000 */
[----:B------:R-:W3:Y:S01]  /*55a0*/  MUFU.EX2 R209, R209 ;  /* 0x000000d100d17308 */ /* 0x000ee20000000800 */
[----:B-1----:R-:W-:Y:S01]  /*55b0*/  F2FP.BF16.PACK_AB R22, R205, R211 ;  /* 0x000000d3cd16723e */ /* 0x002fe200000010ff */
[----:B-----5:R-:W-:Y:S01]  /*55c0*/  HMMA.16816.F32.BF16 R144, R128, R140, RZ ;  /* 0x0000008c8090723c */ /* 0x020fe200000418ff */
[----:B------:R-:W-:-:S05]  /*55d0*/  FADD.FTZ R214, R208, R214 ;  /* 0x000000d6d0d67221 */ /* 0x000fca0000010000 */
[----:B------:R-:W1:Y:S02]  /*55e0*/  MUFU.EX2 R203, R203 ;  /* 0x000000cb00cb7308 */ /* 0x000e640000000800 */
[C---:B------:R-:W-:Y:S06]  /*55f0*/  HMMA.16816.F32.BF16 R136, R128.reuse, R132, RZ ;  /* 0x000000848088723c */ /* 0x040fec00000418ff */
[----:B------:R-:W5:Y:S01]  /*5600*/  MUFU.EX2 R201, R201 ;  /* 0x000000c900c97308 */ /* 0x000f620000000800 */
[----:B---3--:R-:W-:Y:S01]  /*5610*/  F2FP.BF16.PACK_AB R21, R209, R210 ;  /* 0x000000d2d115723e */ /* 0x008fe200000010ff */
[----:B------:R-:W-:Y:S01]  /*5620*/  HMMA.16816.F32.BF16 R68, R128, R80, RZ ;  /* 0x000000508044723c */ /* 0x000fe200000418ff */
[----:B------:R-:W-:-:S05]  /*5630*/  FADD.FTZ R209, R210, R209 ;  /* 0x000000d1d2d17221 */ /* 0x000fca0000010000 */
[----:B------:R-:W-:Y:S01]  /*5640*/  MUFU.EX2 R207, R207 ;  /* 0x000000cf00cf7308 */ /* 0x000fe20000000800 */
[----:B-1----:R-:W-:Y:S01]  /*5650*/  FADD.FTZ R209, R203, R209 ;  /* 0x000000d1cbd17221 */ /* 0x002fe20000010000 */
[----:B------:R-:W-:Y:S01]  /*5660*/  HMMA.16816.F32.BF16 R84, R128, R96, RZ ;  /* 0x000000608054723c */ /* 0x000fe200000418ff */
[----:B-----5:R-:W-:-:S05]  /*5670*/  F2FP.BF16.PACK_AB R23, R201, R203 ;  /* 0x000000cbc917723e */ /* 0x020fca00000010ff */
[----:B------:R-:W1:Y:S02]  /*5680*/  MUFU.EX2 R202, R202 ;  /* 0x000000ca00ca7308 */ /* 0x000e640000000800 */
[----:B------:R-:W-:Y:S01]  /*5690*/  HMMA.16816.F32.BF16 R100, R128, R112, RZ ;  /* 0x000000708064723c */ /* 0x000fe200000418ff */
[----:B------:R-:W-:-:S05]  /*56a0*/  FADD.FTZ R201, R201, R209 ;  /* 0x000000d1c9c97221 */ /* 0x000fca0000010000 */
[----:B------:R-:W-:Y:S02]  /*56b0*/  MUFU.EX2 R61, R61 ;  /* 0x0000003d003d7308 */ /* 0x000fe40000000800 */
[C---:B------:R-:W-:Y:S06]  /*56c0*/  HMMA.16816.F32.BF16 R120, R20.reuse, R24, RZ ;  /* 0x000000181478723c */ /* 0x040fec00000418ff */
[----:B------:R-:W3:Y:S02]  /*56d0*/  MUFU.EX2 R56, R56 ;  /* 0x0000003800387308 */ /* 0x000ee40000000800 */
[----:B------:R-:W-:Y:S01]  /*56e0*/  HMMA.16816.F32.BF16 R164, R20, R156, RZ ;  /* 0x0000009c14a4723c */ /* 0x000fe200000418ff */
[----:B-1----:R-:W-:Y:S01]  /*56f0*/  F2FP.BF16.PACK_AB R4, R202, R207 ;  /* 0x000000cfca04723e */ /* 0x002fe200000010ff */
[----:B------:R-:W-:-:S02]  /*5700*/  FFMA.FTZ R25, R168, c[0x0][0x2d0], -R110 ;  /* 0x0000b400a8197a23 */ /* 0x000fc4000001086e */
[----:B------:R-:W-:Y:S02]  /*5710*/  FFMA.FTZ R24, R111, c[0x0][0x2d0], -R110 ;  /* 0x0000b4006f187a23 */ /* 0x000fe4000001086e */
[----:B------:R-:W-:Y:S02]  /*5720*/  MUFU.EX2 R206, R206 ;  /* 0x000000ce00ce7308 */ /* 0x000fe40000000800 */
[C---:B------:R-:W-:Y:S06]  /*5730*/  HMMA.16816.F32.BF16 R172, R20.reuse, R148, RZ ;  /* 0x0000009414ac723c */ /* 0x040fec00000418ff */
[----:B------:R-:W1:Y:S02]  /*5740*/  MUFU.EX2 R60, R60 ;  /* 0x0000003c003c7308 */ /* 0x000e640000000800 */
[----:B------:R-:W-:Y:S01]  /*5750*/  HMMA.16816.F32.BF16 R180, R20, R140, RZ ;  /* 0x0000008c14b4723c */ /* 0x000fe200000418ff */
[----:B---3--:R-:W-:-:S05]  /*5760*/  F2FP.BF16.PACK_AB R6, R56, R61 ;  /* 0x0000003d3806723e */ /* 0x008fca00000010ff */
[----:B------:R-:W-:Y:S02]  /*5770*/  MUFU.EX2 R59, R59 ;  /* 0x0000003b003b7308 */ /* 0x000fe40000000800 */
[C---:B------:R-:W-:Y:S06]  /*5780*/  HMMA.16816.F32.BF16 R188, R20.reuse, R132, RZ ;  /* 0x0000008414bc723c */ /* 0x040fec00000418ff */
[----:B------:R-:W3:Y:S02]  /*5790*/  MUFU.EX2 R55, R55 ;  /* 0x0000003700377308 */ /* 0x000ee40000000800 */
[----:B------:R-:W-:Y:S01]  /*57a0*/  HMMA.16816.F32.BF16 R72, R20, R80, RZ ;  /* 0x000000501448723c */ /* 0x000fe200000418ff */
[----:B-1----:R-:W-:Y:S01]  /*57b0*/  F2FP.BF16.PACK_AB R5, R60, R206 ;  /* 0x000000ce3c05723e */ /* 0x002fe200000010ff */
[----:B------:R-:W-:-:S04]  /*57c0*/  FADD.FTZ R206, R206, R214 ;  /* 0x000000d6cece7221 */ /* 0x000fc80000010000 */
[----:B------:R-:W-:Y:S01]  /*57d0*/  FADD.FTZ R206, R60, R206 ;  /* 0x000000ce3cce7221 */ /* 0x000fe20000010000 */
[----:B------:R-:W-:Y:S01]  /*57e0*/  MUFU.EX2 R204, R204 ;  /* 0x000000cc00cc7308 */ /* 0x000fe20000000800 */
[C---:B------:R-:W-:Y:S07]  /*57f0*/  HMMA.16816.F32.BF16 R88, R20.reuse, R96, RZ ;  /* 0x000000601458723c */ /* 0x040fee00000418ff */
[----:B------:R-:W1:Y:S01]  /*5800*/  MUFU.EX2 R58, R58 ;  /* 0x0000003a003a7308 */ /* 0x000e620000000800 */
[----:B------:R-:W-:Y:S01]  /*5810*/  HMMA.16816.F32.BF16 R104, R20, R112, RZ ;  /* 0x000000701468723c */ /* 0x000fe200000418ff */
[----:B---3--:R-:W-:Y:S01]  /*5820*/  F2FP.BF16.PACK_AB R7, R55, R59 ;  /* 0x0000003b3707723e */ /* 0x008fe200000010ff */
[----:B------:R-:W-:-:S05]  /*5830*/  FADD.FTZ R59, R59, R206 ;  /* 0x000000ce3b3b7221 */ /* 0x000fca0000010000 */
[----:B------:R-:W-:Y:S01]  /*5840*/  MUFU.EX2 R54, R54 ;  /* 0x0000003600367308 */ /* 0x000fe20000000800 */
[C---:B------:R-:W-:Y:S07]  /*5850*/  HMMA.16816.F32.BF16 R116, R4.reuse, R8, R116 ;  /* 0x000000080474723c */ /* 0x040fee0000041874 */
[----:B------:R-:W3:Y:S01]  /*5860*/  MUFU.EX2 R53, R53 ;  /* 0x0000003500357308 */ /* 0x000ee20000000800 */
[----:B-1----:R-:W-:Y:S01]  /*5870*/  F2FP.BF16.PACK_AB R124, R58, R204 ;  /* 0x000000cc3a7c723e */ /* 0x002fe200000010ff */
[C---:B------:R-:W-:Y:S06]  /*5880*/  HMMA.16816.F32.BF16 R160, R4.reuse, R44, R160 ;  /* 0x0000002c04a0723c */ /* 0x040fec00000418a0 */
[----:B------:R-:W1:Y:S02]  /*5890*/  MUFU.EX2 R57, R57 ;  /* 0x0000003900397308 */ /* 0x000e640000000800 */
[C---:B------:R-:W-:Y:S06]  /*58a0*/  HMMA.16816.F32.BF16 R152, R4.reuse, R40, R152 ;  /* 0x000000280498723c */ /* 0x040fec0000041898 */
[----:B------:R-:W5:Y:S01]  /*58b0*/  MUFU.EX2 R52, R52 ;  /* 0x0000003400347308 */ /* 0x000f620000000800 */
[----:B---3--:R-:W-:Y:S01]  /*58c0*/  F2FP.BF16.PACK_AB R126, R53, R54 ;  /* 0x00000036357e723e */ /* 0x008fe200000010ff */
[C---:B----4-:R-:W-:Y:S06]  /*58d0*/  HMMA.16816.F32.BF16 R144, R4.reuse, R36, R144 ;  /* 0x000000240490723c */ /* 0x050fec0000041890 */
[----:B------:R-:W-:Y:S01]  /*58e0*/  MUFU.EX2 R51, R51 ;  /* 0x0000003300337308 */ /* 0x000fe20000000800 */
[----:B-1----:R-:W-:Y:S01]  /*58f0*/  FADD.FTZ R201, R57, R201 ;  /* 0x000000c939c97221 */ /* 0x002fe20000010000 */
[C---:B------:R-:W-:Y:S06]  /*5900*/  HMMA.16816.F32.BF16 R136, R4.reuse, R32, R136 ;  /* 0x000000200488723c */ /* 0x040fec0000041888 */
[----:B------:R-:W1:Y:S01]  /*5910*/  MUFU.EX2 R50, R50 ;  /* 0x0000003200327308 */ /* 0x000e620000000800 */
[----:B-----5:R-:W-:Y:S01]  /*5920*/  F2FP.BF16.PACK_AB R125, R52, R57 ;  /* 0x00000039347d723e */ /* 0x020fe200000010ff */
[C---:B------:R-:W-:Y:S06]  /*5930*/  HMMA.16816.F32.BF16 R68, R4.reuse, R28, R68 ;  /* 0x0000001c0444723c */ /* 0x040fec0000041844 */
[----:B------:R-:W-:Y:S02]  /*5940*/  MUFU.EX2 R200, R200 ;  /* 0x000000c800c87308 */ /* 0x000fe40000000800 */
[----:B------:R-:W-:Y:S01]  /*5950*/  HMMA.16816.F32.BF16 R84, R4, R16, R84 ;  /* 0x000000100454723c */ /* 0x000fe20000041854 */
[----:B-1----:R-:W-:-:S05]  /*5960*/  F2FP.BF16.PACK_AB R127, R50, R51 ;  /* 0x00000033327f723e */ /* 0x002fca00000010ff */
[----:B------:R-:W-:Y:S02]  /*5970*/  MUFU.EX2 R199, R199 ;  /* 0x000000c700c77308 */ /* 0x000fe40000000800 */
[----:B------:R-:W-:Y:S06]  /*5980*/  HMMA.16816.F32.BF16 R100, R4, R12, R100 ;  /* 0x0000000c0464723c */ /* 0x000fec0000041864 */
[----:B------:R-:W-:Y:S02]  /*5990*/  MUFU.EX2 R198, R198 ;  /* 0x000000c600c67308 */ /* 0x000fe40000000800 */
[C---:B------:R-:W-:Y:S07]  /*59a0*/  HMMA.16816.F32.BF16 R120, R124.reuse, R8, R120 ;  /* 0x000000087c78723c */ /* 0x040fee0000041878 */
[----:B------:R-:W-:Y:S01]  /*59b0*/  FADD.FTZ R8, R185, R184 ;  /* 0x000000b8b9087221 */ /* 0x000fe20000010000 */
[----:B------:R-:W-:Y:S01]  /*59c0*/  HMMA.16816.F32.BF16 R164, R124, R44, R164 ;  /* 0x0000002c7ca4723c */ /* 0x000fe200000418a4 */
[----:B------:R-:W-:Y:S01]  /*59d0*/  FADD.FTZ R9, R95, R94 ;  /* 0x0000005e5f097221 */ /* 0x000fe20000010000 */
[----:B------:R-:W-:Y:S01]  /*59e0*/  MUFU.EX2 R197, R197 ;  /* 0x000000c500c57308 */ /* 0x000fe20000000800 */
[----:B------:R-:W-:-:S02]  /*59f0*/  FADD.FTZ R8, R92, R8 ;  /* 0x000000085c087221 */ /* 0x000fc40000010000 */
[----:B------:R-:W-:Y:S02]  /*5a00*/  FADD.FTZ R211, R211, R9 ;  /* 0x00000009d3d37221 */ /* 0x000fe40000010000 */
[--C-:B------:R-:W-:Y:S01]  /*5a10*/  FFMA.FTZ R45, R77, c[0x0][0x2d0], -R187.reuse ;  /* 0x0000b4004d2d7a23 */ /* 0x100fe200000108bb */
[C---:B------:R-:W-:Y:S01]  /*5a20*/  HMMA.16816.F32.BF16 R172, R124.reuse, R40, R172 ;  /* 0x000000287cac723c */ /* 0x040fe200000418ac */
[----:B------:R-:W-:Y:S01]  /*5a30*/  FFMA.FTZ R44, R76, c[0x0][0x2d0], -R187 ;  /* 0x0000b4004c2c7a23 */ /* 0x000fe200000108bb */
[----:B------:R-:W-:Y:S01]  /*5a40*/  MUFU.EX2 R67, R67 ;  /* 0x0000004300437308 */ /* 0x000fe20000000800 */
[----:B------:R-:W-:Y:S02]  /*5a50*/  FADD.FTZ R213, R213, R8 ;  /* 0x00000008d5d57221 */ /* 0x000fe40000010000 */
[----:B------:R-:W-:Y:S02]  /*5a60*/  FADD.FTZ R211, R205, R211 ;  /* 0x000000d3cdd37221 */ /* 0x000fe40000010000 */
[--C-:B------:R-:W-:Y:S01]  /*5a70*/  FFMA.FTZ R41, R178, c[0x0][0x2d0], -R192.reuse ;  /* 0x0000b400b2297a23 */ /* 0x100fe200000108c0 */
[----:B------:R-:W-:Y:S01]  /*5a80*/  HMMA.16816.F32.BF16 R180, R124, R36, R180 ;  /* 0x000000247cb4723c */ /* 0x000fe200000418b4 */
[----:B------:R-:W-:Y:S01]  /*5a90*/  FFMA.FTZ R40, R176, c[0x0][0x2d0], -R192 ;  /* 0x0000b400b0287a23 */ /* 0x000fe200000108c0 */
        /* <DEDUP_REMOVED lines=24> */
[----:B------:R-:W-:Y:S05]  /*5c20*/  MUFU.EX2 R36, R36 ;  /* 0x0000002400247308 */ /* 0x000fea0000000800 */
[--C-:B------:R-:W-:Y:S01]  /*5c30*/  FFMA.FTZ R13, R186, c[0x0][0x2d0], -R110.reuse ;  /* 0x0000b400ba0d7a23 */ /* 0x100fe2000001086e */
[C---:B------:R-:W-:Y:S01]  /*5c40*/  HMMA.16816.F32.BF16 R168, R20.reuse, R158, RZ ;  /* 0x0000009e14a8723c */ /* 0x040fe200000418ff */
[----:B------:R-:W-:Y:S01]  /*5c50*/  FFMA.FTZ R12, R179, c[0x0][0x2d0], -R110 ;  /* 0x0000b400b30c7a23 */ /* 0x000fe2000001086e */
[----:B------:R-:W-:Y:S06]  /*5c60*/  MUFU.EX2 R33, R33 ;  /* 0x0000002100217308 */ /* 0x000fec0000000800 */
[C---:B------:R-:W-:Y:S02]  /*5c70*/  HMMA.16816.F32.BF16 R176, R20.reuse, R150, RZ ;  /* 0x0000009614b0723c */ /* 0x040fe400000418ff */
        /* <DEDUP_REMOVED lines=9> */
[----:B------:R-:W-:Y:S02]  /*5d10*/  HMMA.16816.F32.BF16 R108, R20, R114, RZ ;  /* 0x00000072146c723c */ /* 0x000fe400000418ff */
[----:B------:R-:W-:Y:S06]  /*5d20*/  MUFU.EX2 R45, R45 ;  /* 0x0000002d002d7308 */ /* 0x000fec0000000800 */
[C---:B------:R-:W-:Y:S02]  /*5d30*/  HMMA.16816.F32.BF16 R156, R128.reuse, R158, RZ ;  /* 0x0000009e809c723c */ /* 0x040fe400000418ff */
[----:B------:R-:W-:Y:S06]  /*5d40*/  MUFU.EX2 R44, R44 ;  /* 0x0000002c002c7308 */ /* 0x000fec0000000800 */
[C---:B------:R-:W-:Y:S02]  /*5d50*/  HMMA.16816.F32.BF16 R148, R128.reuse, R150, RZ ;  /* 0x000000968094723c */ /* 0x040fe400000418ff */
[----:B------:R-:W-:Y:S06]  /*5d60*/  MUFU.EX2 R202, R24 ;  /* 0x0000001800ca7308 */ /* 0x000fec0000000800 */
[C---:B------:R-:W-:Y:S08]  /*5d70*/  HMMA.16816.F32.BF16 R140, R128.reuse, R142, RZ ;  /* 0x0000008e808c723c */ /* 0x040ff000000418ff */
[C---:B------:R-:W-:Y:S08]  /*5d80*/  HMMA.16816.F32.BF16 R132, R128.reuse, R134, RZ ;  /* 0x000000868084723c */ /* 0x040ff000000418ff */
[C---:B------:R-:W-:Y:S08]  /*5d90*/  HMMA.16816.F32.BF16 R80, R128.reuse, R82, RZ ;  /* 0x000000528050723c */ /* 0x040ff000000418ff */
[C---:B------:R-:W-:Y:S08]  /*5da0*/  HMMA.16816.F32.BF16 R96, R128.reuse, R98, RZ ;  /* 0x000000628060723c */ /* 0x040ff000000418ff */
[----:B------:R-:W-:Y:S08]  /*5db0*/  HMMA.16816.F32.BF16 R112, R128, R114, RZ ;  /* 0x000000728070723c */ /* 0x000ff000000418ff */
[-C--:B------:R-:W-:Y:S08]  /*5dc0*/  HMMA.16816.F32.BF16 R20, R20, R26.reuse, RZ ;  /* 0x0000001a1414723c */ /* 0x080ff000000418ff */
[----:B------:R-:W-:Y:S08]  /*5dd0*/  HMMA.16816.F32.BF16 R128, R128, R26, RZ ;  /* 0x0000001a8080723c */ /* 0x000ff000000418ff */
[C---:B------:R-:W-:Y:S08]  /*5de0*/  HMMA.16816.F32.BF16 R168, R124.reuse, R46, R168 ;  /* 0x0000002e7ca8723c */ /* 0x040ff000000418a8 */
[C---:B------:R-:W-:Y:S08]  /*5df0*/  HMMA.16816.F32.BF16 R176, R124.reuse, R42, R176 ;  /* 0x0000002a7cb0723c */ /* 0x040ff000000418b0 */
[C---:B------:R-:W-:Y:S08]  /*5e00*/  HMMA.16816.F32.BF16 R184, R124.reuse, R38, R184 ;  /* 0x000000267cb8723c */ /* 0x040ff000000418b8 */
[C---:B------:R-:W-:Y:S08]  /*5e10*/  HMMA.16816.F32.BF16 R192, R124.reuse, R34, R192 ;  /* 0x000000227cc0723c */ /* 0x040ff000000418c0 */
[C---:B------:R-:W-:Y:S08]  /*5e20*/  HMMA.16816.F32.BF16 R76, R124.reuse, R30, R76 ;  /* 0x0000001e7c4c723c */ /* 0x040ff0000004184c */
[C---:B------:R-:W-:Y:S08]  /*5e30*/  HMMA.16816.F32.BF16 R92, R124.reuse, R18, R92 ;  /* 0x000000127c5c723c */ /* 0x040ff0000004185c */
[C---:B------:R-:W-:Y:S08]  /*5e40*/  HMMA.16816.F32.BF16 R108, R124.reuse, R14, R108 ;  /* 0x0000000e7c6c723c */ /* 0x040ff0000004186c */
[-C--:B------:R-:W-:Y:S01]  /*5e50*/  HMMA.16816.F32.BF16 R124, R124, R10.reuse, R20 ;  /* 0x0000000a7c7c723c */ /* 0x080fe20000041814 */
[----:B------:R-:W1:Y:S07]  /*5e60*/  MUFU.EX2 R22, R220 ;  /* 0x000000dc00167308 */ /* 0x000e6e0000000800 */
[C---:B------:R-:W-:Y:S01]  /*5e70*/  HMMA.16816.F32.BF16 R128, R4.reuse, R10, R128 ;  /* 0x0000000a0480723c */ /* 0x040fe20000041880 */
[----:B------:R-:W3:Y:S01]  /*5e80*/  LDSM.16.MT88.4 R8, [R239+0x1000] ;  /* 0x00100000ef08783b */ /* 0x000ee20000004200 */
[----:B------:R-:W4:Y:S06]  /*5e90*/  MUFU.EX2 R20, R219 ;  /* 0x000000db00147308 */ /* 0x000f2c0000000800 */
[C---:B------:R-:W-:Y:S01]  /*5ea0*/  HMMA.16816.F32.BF16 R156, R4.reuse, R46, R156 ;  /* 0x0000002e049c723c */ /* 0x040fe2000004189c */
[----:B-1----:R-:W-:Y:S01]  /*5eb0*/  FADD.FTZ R54, R22, R54 ;  /* 0x0000003616367221 */ /* 0x002fe20000010000 */
[----:B------:R-:W-:Y:S06]  /*5ec0*/  MUFU.EX2 R21, R216 ;  /* 0x000000d800157308 */ /* 0x000fec0000000800 */
[----:B------:R-:W-:Y:S02]  /*5ed0*/  HMMA.16816.F32.BF16 R148, R4, R42, R148 ;  /* 0x0000002a0494723c */ /* 0x000fe40000041894 */
[----:B------:R-:W1:Y:S01]  /*5ee0*/  MUFU.EX2 R43, R218 ;  /* 0x000000da002b7308 */ /* 0x000e620000000800 */
[----:B----4-:R-:W-:-:S05]  /*5ef0*/  FADD.FTZ R54, R20, R54 ;  /* 0x0000003614367221 */ /* 0x010fca0000010000 */
[C---:B------:R-:W-:Y:S02]  /*5f00*/  HMMA.16816.F32.BF16 R140, R4.reuse, R38, R140 ;  /* 0x00000026048c723c */ /* 0x040fe4000004188c */
[----:B------:R-:W4:Y:S06]  /*5f10*/  MUFU.EX2 R42, R217 ;  /* 0x000000d9002a7308 */ /* 0x000f2c0000000800 */
[----:B------:R-:W-:Y:S02]  /*5f20*/  HMMA.16816.F32.BF16 R132, R4, R34, R132 ;  /* 0x000000220484723c */ /* 0x000fe40000041884 */
[----:B------:R-:W5:Y:S01]  /*5f30*/  MUFU.EX2 R39, R215 ;  /* 0x000000d700277308 */ /* 0x000f620000000800 */
[----:B-1----:R-:W-:-:S05]  /*5f40*/  FADD.FTZ R54, R43, R54 ;  /* 0x000000362b367221 */ /* 0x002fca0000010000 */
[----:B------:R-:W-:Y:S02]  /*5f50*/  HMMA.16816.F32.BF16 R80, R4, R30, R80 ;  /* 0x0000001e0450723c */ /* 0x000fe40000041850 */
[----:B------:R1:W1:Y:S01]  /*5f60*/  MUFU.EX2 R23, R17 ;  /* 0x0000001100177308 */ /* 0x0002620000000800 */
[----:B----4-:R-:W-:-:S04]  /*5f70*/  FADD.FTZ R54, R42, R54 ;  /* 0x000000362a367221 */ /* 0x010fc80000010000 */
[----:B------:R-:W-:Y:S01]  /*5f80*/  F2FP.BF16.PACK_AB R30, R197, R198 ;  /* 0x000000c6c51e723e */ /* 0x000fe200000010ff */
[----:B------:R-:W-:Y:S01]  /*5f90*/  HMMA.16816.F32.BF16 R96, R4, R18, R96 ;  /* 0x000000120460723c */ /* 0x000fe20000041860 */
[----:B------:R-:W-:Y:S01]  /*5fa0*/  F2FP.BF16.PACK_AB R31, R64, R65 ;  /* 0x00000041401f723e */ /* 0x000fe200000010ff */
[----:B------:R4:W2:Y:S01]  /*5fb0*/  MUFU.EX2 R38, R16 ;  /* 0x0000001000267308 */ /* 0x0008a20000000800 */
[----:B------:R-:W-:-:S04]  /*5fc0*/  FADD.FTZ R54, R200, R54 ;  /* 0x00000036c8367221 */ /* 0x000fc80000010000 */
[----:B------:R-:W-:Y:S01]  /*5fd0*/  F2FP.BF16.PACK_AB R18, R42, R43 ;  /* 0x0000002b2a12723e */ /* 0x000fe200000010ff */
[----:B------:R-:W-:Y:S01]  /*5fe0*/  HMMA.16816.F32.BF16 R112, R4, R14, R112 ;  /* 0x0000000e0470723c */ /* 0x000fe20000041870 */
[----:B-----5:R-:W-:Y:S01]  /*5ff0*/  F2FP.BF16.PACK_AB R19, R39, R40 ;  /* 0x000000282713723e */ /* 0x020fe200000010ff */
[----:B------:R-:W-:Y:S01]  /*6000*/  MUFU.EX2 R35, R13 ;  /* 0x0000000d00237308 */ /* 0x000fe20000000800 */
[----:B-1----:R-:W-:Y:S01]  /*6010*/  F2FP.BF16.PACK_AB R17, R41, R21 ;  /* 0x000000152911723e */ /* 0x002fe200000010ff */
[----:B------:R-:W-:Y:S02]  /*6020*/  FADD.FTZ R53, R23, R53 ;  /* 0x0000003517357221 */ /* 0x000fe40000010000 */
[----:B------:R-:W-:Y:S01]  /*6030*/  FADD.FTZ R54, R199, R54 ;  /* 0x00000036c7367221 */ /* 0x000fe20000010000 */
[----:B------:R-:W-:Y:S02]  /*6040*/  F2FP.BF16.PACK_AB R6, R36, R37 ;  /* 0x000000252406723e */ /* 0x000fe400000010ff */
[----:B------:R-:W-:Y:S01]  /*6050*/  F2FP.BF16.PACK_AB R7, R32, R33 ;  /* 0x000000212007723e */ /* 0x000fe200000010ff */
[----:B------:R-:W1:Y:S01]  /*6060*/  MUFU.EX2 R34, R12 ;  /* 0x0000000c00227308 */ /* 0x000e620000000800 */
[----:B----4-:R-:W-:Y:S01]  /*6070*/  F2FP.BF16.PACK_AB R16, R20, R22 ;  /* 0x000000161410723e */ /* 0x010fe200000010ff */
[----:B------:R-:W-:Y:S01]  /*6080*/  FADD.FTZ R54, R198, R54 ;  /* 0x00000036c6367221 */ /* 0x000fe20000010000 */
[C---:B--2---:R-:W-:Y:S01]  /*6090*/  F2FP.BF16.PACK_AB R4, R38.reuse, R23 ;  /* 0x000000172604723e */ /* 0x044fe200000010ff */
[----:B------:R-:W-:-:S04]  /*60a0*/  FADD.FTZ R53, R38, R53 ;  /* 0x0000003526357221 */ /* 0x000fc80000010000 */
[----:B---3--:R-:W-:Y:S01]  /*60b0*/  HMMA.16816.F32.BF16 R160, R16, R8, R160 ;  /* 0x0000000810a0723c */ /* 0x008fe200000418a0 */
[----:B------:R2:W-:Y:S01]  /*60c0*/  MUFU.EX2 R46, R29 ;  /* 0x0000001d002e7308 */ /* 0x0005e20000000800 */
[----:B------:R-:W-:-:S04]  /*60d0*/  FADD.FTZ R53, R37, R53 ;  /* 0x0000003525357221 */ /* 0x000fc80000010000 */
[----:B------:R-:W-:Y:S01]  /*60e0*/  FADD.FTZ R53, R36, R53 ;  /* 0x0000003524357221 */ /* 0x000fe20000010000 */
[----:B-1----:R-:W-:Y:S01]  /*60f0*/  F2FP.BF16.PACK_AB R5, R34, R35 ;  /* 0x000000232205723e */ /* 0x002fe200000010ff */
[----:B------:R-:W-:Y:S01]  /*6100*/  HMMA.16816.F32.BF16 R156, R16, R10, R156 ;  /* 0x0000000a109c723c */ /* 0x000fe2000004189c */
[----:B------:R-:W1:Y:S01]  /*6110*/  LDSM.16.MT88.4 R12, [R237+0x3000] ;  /* 0x00300000ed0c783b */ /* 0x000e620000004200 */
[----:B------:R3:W4:Y:S01]  /*6120*/  MUFU.EX2 R47, R28 ;  /* 0x0000001c002f7308 */ /* 0x0007220000000800 */
[----:B------:R-:W-:-:S04]  /*6130*/  FADD.FTZ R53, R63, R53 ;  /* 0x000000353f357221 */ /* 0x000fc80000010000 */
[----:B------:R-:W-:Y:S01]  /*6140*/  FADD.FTZ R53, R62, R53 ;  /* 0x000000353e357221 */ /* 0x000fe20000010000 */
[----:B------:R-:W-:Y:S01]  /*6150*/  HMMA.16816.F32.BF16 R164, R4, R8, R164 ;  /* 0x0000000804a4723c */ /* 0x000fe200000418a4 */
[----:B--2---:R-:W-:Y:S02]  /*6160*/  F2FP.BF16.PACK_AB R29, R66, R67 ;  /* 0x00000043421d723e */ /* 0x004fe400000010ff */
[----:B------:R-:W-:-:S04]  /*6170*/  FADD.FTZ R53, R45, R53 ;  /* 0x000000352d357221 */ /* 0x000fc80000010000 */
[----:B------:R-:W-:Y:S01]  /*6180*/  FADD.FTZ R203, R44, R53 ;  /* 0x000000352ccb7221 */ /* 0x000fe20000010000 */
[----:B------:R-:W-:Y:S01]  /*6190*/  HMMA.16816.F32.BF16 R168, R4, R10, R168 ;  /* 0x0000000a04a8723c */ /* 0x000fe200000418a8 */
[----:B------:R-:W2:Y:S01]  /*61a0*/  LDSM.16.MT88.4 R8, [R238+0x1000] ;  /* 0x00100000ee08783b */ /* 0x000ea20000004200 */
[----:B---3--:R-:W-:-:S06]  /*61b0*/  F2FP.BF16.PACK_AB R28, R199, R200 ;  /* 0x000000c8c71c723e */ /* 0x008fcc00000010ff */
[C---:B-1----:R-:W-:Y:S08]  /*61c0*/  HMMA.16816.F32.BF16 R100, R16.reuse, R12, R100 ;  /* 0x0000000c1064723c */ /* 0x042ff00000041864 */
[C---:B------:R-:W-:Y:S08]  /*61d0*/  HMMA.16816.F32.BF16 R112, R16.reuse, R14, R112 ;  /* 0x0000000e1070723c */ /* 0x040ff00000041870 */
[-C--:B--2---:R-:W-:Y:S08]  /*61e0*/  HMMA.16816.F32.BF16 R152, R16, R8.reuse, R152 ;  /* 0x000000081098723c */ /* 0x084ff00000041898 */
[----:B------:R-:W-:Y:S08]  /*61f0*/  HMMA.16816.F32.BF16 R172, R4, R8, R172 ;  /* 0x0000000804ac723c */ /* 0x000ff000000418ac */
[-C--:B------:R-:W-:Y:S08]  /*6200*/  HMMA.16816.F32.BF16 R148, R16, R10.reuse, R148 ;  /* 0x0000000a1094723c */ /* 0x080ff00000041894 */
[C---:B------:R-:W-:Y:S01]  /*6210*/  HMMA.16816.F32.BF16 R176, R4.reuse, R10, R176 ;  /* 0x0000000a04b0723c */ /* 0x040fe200000418b0 */
[----:B------:R-:W1:Y:S07]  /*6220*/  LDSM.16.MT88.4 R8, [R237+0x1000] ;  /* 0x00100000ed08783b */ /* 0x000e6e0000004200 */
[C---:B------:R-:W-:Y:S08]  /*6230*/  HMMA.16816.F32.BF16 R104, R4.reuse, R12, R104 ;  /* 0x0000000c0468723c */ /* 0x040ff00000041868 */
[----:B------:R-:W-:Y:S01]  /*6240*/  HMMA.16816.F32.BF16 R108, R4, R14, R108 ;  /* 0x0000000e046c723c */ /* 0x000fe2000004186c */
[----:B------:R-:W2:Y:S07]  /*6250*/  LDSM.16.MT88.4 R12, [R238+0x1800] ;  /* 0x00180000ee0c783b */ /* 0x000eae0000004200 */
[-C--:B-1----:R-:W-:Y:S08]  /*6260*/  HMMA.16816.F32.BF16 R144, R16, R8.reuse, R144 ;  /* 0x000000081090723c */ /* 0x082ff00000041890 */
[----:B------:R-:W-:Y:S08]  /*6270*/  HMMA.16816.F32.BF16 R180, R4, R8, R180 ;  /* 0x0000000804b4723c */ /* 0x000ff000000418b4 */
[-C--:B------:R-:W-:Y:S08]  /*6280*/  HMMA.16816.F32.BF16 R140, R16, R10.reuse, R140 ;  /* 0x0000000a108c723c */ /* 0x080ff0000004188c */
[----:B------:R-:W-:Y:S01]  /*6290*/  HMMA.16816.F32.BF16 R184, R4, R10, R184 ;  /* 0x0000000a04b8723c */ /* 0x000fe200000418b8 */
[----:B------:R-:W1:Y:S07]  /*62a0*/  LDSM.16.MT88.4 R8, [R236+0x1000] ;  /* 0x00100000ec08783b */ /* 0x000e6e0000004200 */
[C---:B--2---:R-:W-:Y:S08]  /*62b0*/  HMMA.16816.F32.BF16 R152, R28.reuse, R12, R152 ;  /* 0x0000000c1c98723c */ /* 0x044ff00000041898 */
[----:B------:R-:W-:Y:S08]  /*62c0*/  HMMA.16816.F32.BF16 R148, R28, R14, R148 ;  /* 0x0000000e1c94723c */ /* 0x000ff00000041894 */
[-C--:B-1----:R-:W-:Y:S08]  /*62d0*/  HMMA.16816.F32.BF16 R136, R16, R8.reuse, R136 ;  /* 0x000000081088723c */ /* 0x082ff00000041888 */
[----:B------:R-:W-:Y:S08]  /*62e0*/  HMMA.16816.F32.BF16 R188, R4, R8, R188 ;  /* 0x0000000804bc723c */ /* 0x000ff000000418bc */
[-C--:B------:R-:W-:Y:S08]  /*62f0*/  HMMA.16816.F32.BF16 R132, R16, R10.reuse, R132 ;  /* 0x0000000a1084723c */ /* 0x080ff00000041884 */
[----:B------:R-:W-:Y:S01]  /*6300*/  HMMA.16816.F32.BF16 R192, R4, R10, R192 ;  /* 0x0000000a04c0723c */ /* 0x000fe200000418c0 */
[----:B------:R-:W1:Y:S07]  /*6310*/  LDSM.16.MT88.4 R8, [R239+0x3000] ;  /* 0x00300000ef08783b */ /* 0x000e6e0000004200 */
        /* <DEDUP_REMOVED lines=8> */
[C---:B------:R-:W-:Y:S01]  /*63a0*/  HMMA.16816.F32.BF16 R92, R4.reuse, R10, R92 ;  /* 0x0000000a045c723c */ /* 0x040fe2000004185c */
[----:B------:R-:W1:Y:S07]  /*63b0*/  LDSM.16.MT88.4 R8, [R236+0x3000] ;  /* 0x00300000ec08783b */ /* 0x000e6e0000004200 */
[C---:B-1----:R-:W-:Y:S08]  /*63c0*/  HMMA.16816.F32.BF16 R120, R4.reuse, R8, R120 ;  /* 0x000000080478723c */ /* 0x042ff00000041878 */
[----:B------:R-:W-:Y:S07]  /*63d0*/  HMMA.16816.F32.BF16 R124, R4, R10, R124 ;  /* 0x0000000a047c723c */ /* 0x000fee000004187c */
[----:B------:R-:W-:Y:S01]  /*63e0*/  FADD.FTZ R4, R52, R201 ;  /* 0x000000c934047221 */ /* 0x000fe20000010000 */
[----:B------:R-:W-:Y:S01]  /*63f0*/  HMMA.16816.F32.BF16 R116, R16, R8, R116 ;  /* 0x000000081074723c */ /* 0x000fe20000041874 */
[----:B------:R-:W-:Y:S01]  /*6400*/  F2FP.BF16.PACK_AB R6, R44, R45 ;  /* 0x0000002d2c06723e */ /* 0x000fe200000010ff */
[----:B------:R-:W-:Y:S01]  /*6410*/  FADD.FTZ R52, R55, R59 ;  /* 0x0000003b37347221 */ /* 0x000fe20000010000 */
[----:B----4-:R-:W-:Y:S01]  /*6420*/  F2FP.BF16.PACK_AB R5, R47, R46 ;  /* 0x0000002e2f05723e */ /* 0x010fe200000010ff */
[----:B------:R-:W-:-:S02]  /*6430*/  FADD.FTZ R4, R51, R4 ;  /* 0x0000000433047221 */ /* 0x000fc40000010000 */
[----:B------:R-:W1:Y:S01]  /*6440*/  MUFU.EX2 R51, R25 ;  /* 0x0000001900337308 */ /* 0x000e620000000800 */
[----:B------:R-:W-:Y:S01]  /*6450*/  FADD.FTZ R52, R21, R52 ;  /* 0x0000003415347221 */ /* 0x000fe20000010000 */
[----:B------:R-:W-:Y:S01]  /*6460*/  HMMA.16816.F32.BF16 R128, R16, R10, R128 ;  /* 0x0000000a1080723c */ /* 0x000fe20000041880 */
[----:B------:R-:W2:Y:S01]  /*6470*/  LDSM.16.MT88.4 R8, [R237+0x1800] ;  /* 0x00180000ed08783b */ /* 0x000ea20000004200 */
[----:B------:R-:W-:Y:S01]  /*6480*/  FADD.FTZ R50, R50, R4 ;  /* 0x0000000432327221 */ /* 0x000fe20000010000 */
[----:B------:R-:W-:Y:S01]  /*6490*/  F2FP.BF16.PACK_AB R4, R62, R63 ;  /* 0x0000003f3e04723e */ /* 0x000fe200000010ff */
[----:B------:R-:W-:Y:S01]  /*64a0*/  FADD.FTZ R52, R41, R52 ;  /* 0x0000003429347221 */ /* 0x000fe20000010000 */
[----:B------:R-:W3:Y:S01]  /*64b0*/  LDSM.16.MT88.4 R16, [R239+0x1800] ;  /* 0x00180000ef10783b */ /* 0x000ee20000004200 */
[----:B------:R-:W-:Y:S02]  /*64c0*/  FADD.FTZ R50, R35, R50 ;  /* 0x0000003223327221 */ /* 0x000fe40000010000 */
[----:B------:R-:W-:Y:S01]  /*64d0*/  FADD.FTZ R52, R40, R52 ;  /* 0x0000003428347221 */ /* 0x000fe20000010000 */
[----:B------:R-:W-:Y:S01]  /*64e0*/  LDSM.16.MT88.4 R20, [R239+0x3800] ;  /* 0x00380000ef14783b */ /* 0x000fe20000004200 */
[----:B------:R-:W-:-:S02]  /*64f0*/  FADD.FTZ R50, R34, R50 ;  /* 0x0000003222327221 */ /* 0x000fc40000010000 */
[----:B------:R-:W-:Y:S01]  /*6500*/  FADD.FTZ R52, R39, R52 ;  /* 0x0000003427347221 */ /* 0x000fe20000010000 */
[----:B-1----:R-:W-:Y:S01]  /*6510*/  F2FP.BF16.PACK_AB R7, R202, R51 ;  /* 0x00000033ca07723e */ /* 0x002fe200000010ff */
[----:B------:R-:W-:Y:S02]  /*6520*/  LDSM.16.MT88.4 R24, [R236+0x1800] ;  /* 0x00180000ec18783b */ /* 0x000fe40000004200 */
[----:B------:R-:W-:Y:S02]  /*6530*/  FADD.FTZ R52, R67, R52 ;  /* 0x0000003443347221 */ /* 0x000fe40000010000 */
[----:B------:R-:W-:Y:S02]  /*6540*/  FADD.FTZ R50, R33, R50 ;  /* 0x0000003221327221 */ /* 0x000fe40000010000 */
[----:B------:R-:W-:Y:S01]  /*6550*/  FADD.FTZ R52, R66, R52 ;  /* 0x0000003442347221 */ /* 0x000fe20000010000 */
[----:B------:R-:W-:Y:S01]  /*6560*/  HMMA.16816.F32.BF16 R172, R4, R12, R172 ;  /* 0x0000000c04ac723c */ /* 0x000fe200000418ac */
[----:B------:R-:W-:-:S02]  /*6570*/  FADD.FTZ R50, R32, R50 ;  /* 0x0000003220327221 */ /* 0x000fc40000010000 */
[----:B------:R-:W-:Y:S02]  /*6580*/  FADD.FTZ R52, R65, R52 ;  /* 0x0000003441347221 */ /* 0x000fe40000010000 */
[----:B------:R-:W-:-:S03]  /*6590*/  FADD.FTZ R50, R46, R50 ;  /* 0x000000322e327221 */ /* 0x000fc60000010000 */
[----:B------:R-:W-:Y:S01]  /*65a0*/  HMMA.16816.F32.BF16 R176, R4, R14, R176 ;  /* 0x0000000e04b0723c */ /* 0x000fe200000418b0 */
[----:B------:R-:W1:Y:S01]  /*65b0*/  LDSM.16.MT88.4 R12, [R237+0x3800] ;  /* 0x00380000ed0c783b */ /* 0x000e620000004200 */
[----:B------:R-:W-:-:S04]  /*65c0*/  FADD.FTZ R50, R47, R50 ;  /* 0x000000322f327221 */ /* 0x000fc80000010000 */
[----:B------:R-:W-:-:S04]  /*65d0*/  FADD.FTZ R50, R51, R50 ;  /* 0x0000003233327221 */ /* 0x000fc80000010000 */
[----:B------:R-:W-:Y:S01]  /*65e0*/  FADD.FTZ R202, R202, R50 ;  /* 0x00000032caca7221 */ /* 0x000fe20000010000 */
[-C--:B--2---:R-:W-:Y:S08]  /*65f0*/  HMMA.16816.F32.BF16 R144, R28, R8.reuse, R144 ;  /* 0x000000081c90723c */ /* 0x084ff00000041890 */
[----:B------:R-:W-:Y:S08]  /*6600*/  HMMA.16816.F32.BF16 R180, R4, R8, R180 ;  /* 0x0000000804b4723c */ /* 0x000ff000000418b4 */
[-C--:B------:R-:W-:Y:S08]  /*6610*/  HMMA.16816.F32.BF16 R140, R28, R10.reuse, R140 ;  /* 0x0000000a1c8c723c */ /* 0x080ff0000004188c */
[----:B------:R-:W-:Y:S01]  /*6620*/  HMMA.16816.F32.BF16 R184, R4, R10, R184 ;  /* 0x0000000a04b8723c */ /* 0x000fe200000418b8 */
[----:B------:R-:W2:Y:S07]  /*6630*/  LDSM.16.MT88.4 R8, [R236+0x3800] ;  /* 0x00380000ec08783b */ /* 0x000eae0000004200 */
[-C--:B---3--:R-:W-:Y:S08]  /*6640*/  HMMA.16816.F32.BF16 R160, R28, R16.reuse, R160 ;  /* 0x000000101ca0723c */ /* 0x088ff000000418a0 */
[----:B------:R-:W-:Y:S08]  /*6650*/  HMMA.16816.F32.BF16 R164, R4, R16, R164 ;  /* 0x0000001004a4723c */ /* 0x000ff000000418a4 */
[-C--:B------:R-:W-:Y:S08]  /*6660*/  HMMA.16816.F32.BF16 R156, R28, R18.reuse, R156 ;  /* 0x000000121c9c723c */ /* 0x080ff0000004189c */
[----:B------:R-:W-:Y:S01]  /*6670*/  HMMA.16816.F32.BF16 R168, R4, R18, R168 ;  /* 0x0000001204a8723c */ /* 0x000fe200000418a8 */
[----:B------:R-:W3:Y:S07]  /*6680*/  LDSM.16.MT88.4 R16, [R238+0x3800] ;  /* 0x00380000ee10783b */ /* 0x000eee0000004200 */
[-C--:B-1----:R-:W-:Y:S08]  /*6690*/  HMMA.16816.F32.BF16 R100, R28, R12.reuse, R100 ;  /* 0x0000000c1c64723c */ /* 0x082ff00000041864 */
[----:B------:R-:W-:Y:S07]  /*66a0*/  HMMA.16816.F32.BF16 R104, R4, R12, R104 ;  /* 0x0000000c0468723c */ /* 0x000fee0000041868 */
[----:B------:R-:W-:Y:S01]  /*66b0*/  @P4 IMAD.HI.U32 R12, R221, c[0x0][0x2c8], RZ ;  /* 0x0000b200dd0c4a27 */ /* 0x000fe200078e00ff */
[----:B------:R-:W-:Y:S01]  /*66c0*/  MOV R13, R221 ;  /* 0x000000dd000d7202 */ /* 0x000fe20000000f00 */
[----:B--2---:R-:W-:Y:S03]  /*66d0*/  HMMA.16816.F32.BF16 R116, R28, R8, R116 ;  /* 0x000000081c74723c */ /* 0x004fe60000041874 */
[----:B------:R-:W-:-:S04]  /*66e0*/  @P4 SHF.R.U32.HI R13, RZ, c[0x0][0x2cc], R12 ;  /* 0x0000b300ff0d4a19 */ /* 0x000fc8000001160c */
[----:B------:R-:W-:Y:S01]  /*66f0*/  IADD3 R49, R13, -c[0x0][0x168], R49 ;  /* 0x80005a000d317a10 */ /* 0x000fe20007ffe031 */
[----:B------:R-:W-:Y:S07]  /*6700*/  HMMA.16816.F32.BF16 R120, R4, R8, R120 ;  /* 0x000000080478723c */ /* 0x000fee0000041878 */
[----:B------:R-:W-:Y:S01]  /*6710*/  SHF.R.S32.HI R8, RZ, 0x1f, R49 ;  /* 0x0000001fff087819 */ /* 0x000fe20000011431 */
[----:B---3--:R-:W-:Y:S03]  /*6720*/  HMMA.16816.F32.BF16 R84, R28, R16, R84 ;  /* 0x000000101c54723c */ /* 0x008fe60000041854 */
[----:B------:R-:W-:-:S04]  /*6730*/  LEA.HI R49, R8, R49, RZ, 0x6 ;  /* 0x0000003108317211 */ /* 0x000fc800078f30ff */
[----:B------:R-:W-:Y:S01]  /*6740*/  SHF.R.S32.HI R49, RZ, 0x6, R49 ;  /* 0x00000006ff317819 */ /* 0x000fe20000011431 */
[C---:B------:R-:W-:Y:S07]  /*6750*/  HMMA.16816.F32.BF16 R88, R4.reuse, R16, R88 ;  /* 0x000000100458723c */ /* 0x040fee0000041858 */
[----:B------:R-:W-:Y:S01]  /*6760*/  IADD3 R16, R48, -0x2, RZ ;  /* 0xfffffffe30107810 */ /* 0x000fe20007ffe0ff */
[----:B------:R-:W-:Y:S01]  /*6770*/  HMMA.16816.F32.BF16 R188, R4, R24, R188 ;  /* 0x0000001804bc723c */ /* 0x000fe200000418bc */
[----:B------:R-:W-:-:S03]  /*6780*/  IMNMX R17, RZ, R49, !PT ;  /* 0x00000031ff117217 */ /* 0x000fc60007800200 */
[----:B------:R1:W-:Y:S01]  /*6790*/  STL [R1+0x78], R16 ;  /* 0x0000781001007387 */ /* 0x0003e20000100800 */
[----:B------:R-:W-:-:S03]  /*67a0*/  ISETP.GE.AND P0, PT, R16, R17, PT ;  /* 0x000000111000720c */ /* 0x000fc60003f06270 */
[C---:B------:R-:W-:Y:S01]  /*67b0*/  HMMA.16816.F32.BF16 R192, R4.reuse, R26, R192 ;  /* 0x0000001a04c0723c */ /* 0x040fe200000418c0 */
[----:B------:R1:W-:Y:S07]  /*67c0*/  STL [R1+0x7c], R17 ;  /* 0x00007c1101007387 */ /* 0x0003ee0000100800 */
[C---:B------:R-:W-:Y:S08]  /*67d0*/  HMMA.16816.F32.BF16 R72, R4.reuse, R20, R72 ;  /* 0x000000140448723c */ /* 0x040ff00000041848 */
[C---:B------:R-:W-:Y:S08]  /*67e0*/  HMMA.16816.F32.BF16 R76, R4.reuse, R22, R76 ;  /* 0x00000016044c723c */ /* 0x040ff0000004184c */
[C---:B------:R-:W-:Y:S08]  /*67f0*/  HMMA.16816.F32.BF16 R92, R4.reuse, R18, R92 ;  /* 0x00000012045c723c */ /* 0x040ff0000004185c */
[C---:B------:R-:W-:Y:S08]  /*6800*/  HMMA.16816.F32.BF16 R108, R4.reuse, R14, R108 ;  /* 0x0000000e046c723c */ /* 0x040ff0000004186c */
[----:B------:R-:W-:Y:S07]  /*6810*/  HMMA.16816.F32.BF16 R124, R4, R10, R124 ;  /* 0x0000000a047c723c */ /* 0x000fee000004187c */
[----:B------:R-:W-:Y:S01]  /*6820*/  FADD.FTZ R5, R197, R54 ;  /* 0x00000036c5057221 */ /* 0x000fe20000010000 */
[----:B------:R-:W-:Y:S01]  /*6830*/  HMMA.16816.F32.BF16 R136, R28, R24, R136 ;  /* 0x000000181c88723c */ /* 0x000fe20000041888 */
[----:B------:R-:W-:-:S03]  /*6840*/  FADD.FTZ R4, R64, R52 ;  /* 0x0000003440047221 */ /* 0x000fc60000010000 */
[----:B------:R1:W-:Y:S04]  /*6850*/  STL [R1+0x70], R5 ;  /* 0x0000700501007387 */ /* 0x0003e80000100800 */
[----:B------:R1:W-:Y:S01]  /*6860*/  STL [R1+0x74], R4 ;  /* 0x0000740401007387 */ /* 0x0003e20000100800 */
[C---:B------:R-:W-:Y:S08]  /*6870*/  HMMA.16816.F32.BF16 R132, R28.reuse, R26, R132 ;  /* 0x0000001a1c84723c */ /* 0x040ff00000041884 */
[C---:B------:R-:W-:Y:S08]  /*6880*/  HMMA.16816.F32.BF16 R68, R28.reuse, R20, R68 ;  /* 0x000000141c44723c */ /* 0x040ff00000041844 */
[C---:B------:R-:W-:Y:S08]  /*6890*/  HMMA.16816.F32.BF16 R80, R28.reuse, R22, R80 ;  /* 0x000000161c50723c */ /* 0x040ff00000041850 */
[C---:B------:R-:W-:Y:S08]  /*68a0*/  HMMA.16816.F32.BF16 R96, R28.reuse, R18, R96 ;  /* 0x000000121c60723c */ /* 0x040ff00000041860 */
[C---:B------:R-:W-:Y:S08]  /*68b0*/  HMMA.16816.F32.BF16 R112, R28.reuse, R14, R112 ;  /* 0x0000000e1c70723c */ /* 0x040ff00000041870 */
[----:B------:R-:W-:Y:S01]  /*68c0*/  HMMA.16816.F32.BF16 R128, R28, R10, R128 ;  /* 0x0000000a1c80723c */ /* 0x000fe20000041880 */
[----:B------:R-:W-:Y:S01]  /*68d0*/  @!UPT UIADD3 URZ, URZ, URZ, URZ ;  /* 0x0000003f3f3ff290 */ /* 0x000fe2000fffe03f */
[----:B------:R-:W-:Y:S11]  /*68e0*/  @!P0 BRA `(.L_x_1649) ;  /* 0x000051c000008947 */ /* 0x000ff60003800000 */
[----:B-1----:R-:W-:Y:S01]  /*68f0*/  MOV R197, R0 ;  /* 0x0000000000c57202 */ /* 0x002fe20000000f00 */
[----:B------:R-:W-:Y:S01]  /*6900*/  IMAD.MOV.U32 R0, RZ, RZ, R16 ;  /* 0x000000ffff007224 */ /* 0x000fe200078e0010 */
[----:B------:R-:W-:Y:S01]  /*6910*/  MOV R200, R2 ;  /* 0x0000000200c87202 */ /* 0x000fe20000000f00 */
[----:B------:R-:W-:Y:S01]  /*6920*/  IMAD.MOV.U32 R198, RZ, RZ, R196 ;  /* 0x000000ffffc67224 */ /* 0x000fe200078e00c4 */
[----:B------:R-:W-:-:S02]  /*6930*/  MOV R199, R3 ;  /* 0x0000000300c77202 */ /* 0x000fc40000000f00 */
[----:B------:R1:W-:Y:S05]  /*6940*/  STL [R1+0x78], R0 ;  /* 0x0000780001007387 */ /* 0x0003ea0000100800 */
.L_x_1660:
[----:B-1----:R-:W2:Y:S01]  /*6950*/  LDL R0, [R1+0x78] ;  /* 0x0000780001007983 */ /* 0x002ea20000100800 */
[----:B------:R-:W-:Y:S04]  /*6960*/  DEPBAR.LE SB0, 0x0 ;  /* 0x000080000000791a */ /* 0x000fe80000000000 */
[----:B------:R-:W-:Y:S01]  /*6970*/  WARPSYNC 0xffffffff ;  /* 0xffffffff00007948 */ /* 0x000fe20003800000 */
[----:B------:R-:W-:Y:S06]  /*6980*/  BAR.SYNC.DEFER_BLOCKING 0x0 ;  /* 0x0000000000007b1d */ /* 0x000fec0000010000 */
[----:B------:R1:W3:Y:S01]  /*6990*/  LDSM.16.M88.4 R64, [R244] ;  /* 0x00000000f440783b */ /* 0x0002e20000000200 */
[----:B------:R-:W-:Y:S03]  /*69a0*/  BSSY B0, `(.L_x_1650) ;  /* 0x0000057000007945 */ /* 0x000fe60003800000 */
[----:B------:R1:W4:Y:S04]  /*69b0*/  LDSM.16.M88.4 R60, [R244+0x2000] ;  /* 0x00200000f43c783b */ /* 0x0003280000000200 */
[----:B------:R1:W1:Y:S04]  /*69c0*/  LDSM.16.M88.4 R16, [R243] ;  /* 0x00000000f310783b */ /* 0x0002680000000200 */
[----:B------:R1:W1:Y:S04]  /*69d0*/  LDSM.16.M88.4 R32, [R243+0x800] ;  /* 0x00080000f320783b */ /* 0x0002680000000200 */
[----:B------:R1:W1:Y:S04]  /*69e0*/  LDSM.16.M88.4 R48, [R243+0x1000] ;  /* 0x00100000f330783b */ /* 0x0002680000000200 */
[----:B------:R1:W1:Y:S04]  /*69f0*/  LDSM.16.M88.4 R204, [R243+0x1800] ;  /* 0x00180000f3cc783b */ /* 0x0002680000000200 */
[----:B------:R1:W1:Y:S04]  /*6a00*/  LDSM.16.M88.4 R208, [R242] ;  /* 0x00000000f2d0783b */ /* 0x0002680000000200 */
[----:B------:R1:W1:Y:S04]  /*6a10*/  LDSM.16.M88.4 R216, [R242+0x2000] ;  /* 0x00200000f2d8783b */ /* 0x0002680000000200 */
[----:B------:R1:W1:Y:S04]  /*6a20*/  LDSM.16.M88.4 R212, [R235] ;  /* 0x00000000ebd4783b */ /* 0x0002680000000200 */
[----:B------:R1:W1:Y:S04]  /*6a30*/  LDSM.16.M88.4 R220, [R235+0x800] ;  /* 0x00080000ebdc783b */ /* 0x0002680000000200 */
[----:B------:R1:W1:Y:S04]  /*6a40*/  LDSM.16.M88.4 R224, [R235+0x1000] ;  /* 0x00100000ebe0783b */ /* 0x0002680000000200 */
[----:B------:R1:W1:Y:S01]  /*6a50*/  LDSM.16.M88.4 R228, [R235+0x1800] ;  /* 0x00180000ebe4783b */ /* 0x0002620000000200 */
[----:B--2---:R-:W-:Y:S11]  /*6a60*/  ISETP.GE.AND P0, PT, R0, RZ, PT ;  /* 0x000000ff0000720c */ /* 0x004ff60003f06270 */
[----:B------:R-:W-:Y:S02]  /*6a70*/  @!UPT UIADD3 URZ, URZ, URZ, URZ ;  /* 0x0000003f3f3ff290 */ /* 0x000fe4000fffe03f */
[----:B------:R-:W-:-:S05]  /*6a80*/  @!P0 BRA `(.L_x_1651) ;  /* 0x0000048000008947 */ /* 0x000fca0003800000 */
[----:B-1-34-:R-:W2:Y:S01]  /*6a90*/  LDL R9, [R1+0x48] ;  /* 0x0000480001097983 */ /* 0x01aea20000100800 */
[----:B------:R-:W-:Y:S03]  /*6aa0*/  SHF.L.U64.HI R10, R250, 0x1, R245 ;  /* 0x00000001fa0a7819 */ /* 0x000fe600000102f5 */
[----:B------:R-:W3:Y:S04]  /*6ab0*/  LDL R8, [R1+0x44] ;  /* 0x0000440001087983 */ /* 0x000ee80000100800 */
[----:B------:R-:W4:Y:S04]  /*6ac0*/  LDL.64 R6, [R1+0x58] ;  /* 0x0000580001067983 */ /* 0x000f280000100a00 */
[----:B------:R-:W5:Y:S04]  /*6ad0*/  LDL R5, [R1+0x30] ;  /* 0x0000300001057983 */ /* 0x000f680000100800 */
[----:B------:R-:W4:Y:S01]  /*6ae0*/  LDL R4, [R1+0xc] ;  /* 0x00000c0001047983 */ /* 0x000f220000100800 */
[----:B--2---:R-:W-:Y:S01]  /*6af0*/  IMAD.WIDE.U32 R2, R9, c[0x0][0x208], RZ ;  /* 0x0000820009027a25 */ /* 0x004fe200078e00ff */
[----:B------:R-:W-:Y:S02]  /*6b00*/  SHF.R.S32.HI R0, RZ, 0x1f, R9 ;  /* 0x0000001fff007819 */ /* 0x000fe40000011409 */
[----:B---3--:R-:W-:Y:S03]  /*6b10*/  SHF.R.S32.HI R11, RZ, 0x1f, R8 ;  /* 0x0000001fff0b7819 */ /* 0x008fe60000011408 */
[----:B------:R-:W-:Y:S02]  /*6b20*/  IMAD R0, R0, c[0x0][0x208], RZ ;  /* 0x0000820000007a24 */ /* 0x000fe400078e02ff */
[----:B------:R-:W-:Y:S02]  /*6b30*/  IMAD R11, R11, c[0x0][0x218], RZ ;  /* 0x000086000b0b7a24 */ /* 0x000fe400078e02ff */
[----:B------:R-:W-:Y:S02]  /*6b40*/  IMAD R0, R9, c[0x0][0x20c], R0 ;  /* 0x0000830009007a24 */ /* 0x000fe400078e0200 */
[C---:B------:R-:W-:Y:S02]  /*6b50*/  IMAD R11, R8.reuse, c[0x0][0x21c], R11 ;  /* 0x00008700080b7a24 */ /* 0x040fe400078e020b */
[----:B------:R-:W-:Y:S04]  /*6b60*/  IMAD.IADD R3, R3, 0x1, R0 ;  /* 0x0000000103037824 */ /* 0x000fe800078e0200 */
[----:B------:R-:W-:Y:S05]  /*6b70*/  IMAD.WIDE.U32 R2, R8, c[0x0][0x218], R2 ;  /* 0x0000860008027a25 */ /* 0x000fea00078e0002 */
[----:B----4-:R-:W-:Y:S02]  /*6b80*/  IADD3 R0, P0, R6, R2, RZ ;  /* 0x0000000206007210 */ /* 0x010fe40007f1e0ff */
[----:B------:R-:W-:Y:S02]  /*6b90*/  SHF.L.U64.HI R2, R4, 0x1, R246 ;  /* 0x0000000104027819 */ /* 0x000fe400000102f6 */
[----:B-----5:R-:W-:Y:S02]  /*6ba0*/  IADD3.X R11, R5, R3, R11, P0, !PT ;  /* 0x00000003050b7210 */ /* 0x020fe400007fe40b */
[----:B------:R-:W-:Y:S02]  /*6bb0*/  LEA R12, P0, R0, c[0x0][0x1f8], 0x1 ;  /* 0x00007e00000c7a11 */ /* 0x000fe400078008ff */
[----:B------:R-:W-:Y:S02]  /*6bc0*/  SHF.L.U32 R3, R250, 0x1, RZ ;  /* 0x00000001fa037819 */ /* 0x000fe400000006ff */
[----:B------:R-:W-:Y:S01]  /*6bd0*/  LEA.HI.X R11, R0, c[0x0][0x1fc], R11, 0x1, P0 ;  /* 0x00007f00000b7a11 */ /* 0x000fe200000f0c0b */
[----:B------:R-:W-:Y:S01]  /*6be0*/  IMAD.SHL.U32 R0, R4, 0x2, RZ ;  /* 0x0000000204007824 */ /* 0x000fe200078e00ff */
[----:B------:R-:W-:-:S05]  /*6bf0*/  BRA.DIV ~URZ, `(.L_x_1652) ;  /* 0x0000e3027f007947 */ /* 0x000fca000b800000 */
[----:B------:R1:W2:Y:S02]  /*6c00*/  SHFL.IDX PT, R13, R11, RZ, 0x181f ;  /* 0x00181fff0b0d7589 */ /* 0x0002a400000e0000 */
.L_x_1739:
[----:B------:R-:W-:-:S05]  /*6c10*/  BRA.DIV ~URZ, `(.L_x_1653) ;  /* 0x0000e3527f007947 */ /* 0x000fca000b800000 */
[----:B------:R-:W3:Y:S04]  /*6c20*/  LDL R4, [R1+0xc] ;  /* 0x00000c0001047983 */ /* 0x000ee80000100800 */
[----:B------:R-:W4:Y:S01]  /*6c30*/  SHFL.IDX PT, R6, R12, RZ, 0x181f ;  /* 0x00181fff0c067589 */ /* 0x000f2200000e0000 */
[----:B---3--:R-:W-:Y:S02]  /*6c40*/  ISETP.GE.AND P2, PT, R4, c[0x0][0x1d4], PT ;  /* 0x0000750004007a0c */ /* 0x008fe40003f46270 */
[CC--:B----4-:R-:W-:Y:S02]  /*6c50*/  IADD3 R4, P0, R6.reuse, R0.reuse, RZ ;  /* 0x0000000006047210 */ /* 0x0d0fe40007f1e0ff */
[-C--:B------:R-:W-:Y:S03]  /*6c60*/  IADD3 R8, P5, R6, R3.reuse, RZ ;  /* 0x0000000306087210 */ /* 0x080fe60007fbe0ff */
[C---:B--2---:R-:W-:Y:S01]  /*6c70*/  IMAD.X R5, R13.reuse, 0x1, R2, P0 ;  /* 0x000000010d057824 */ /* 0x044fe200000e0602 */
[----:B------:R-:W-:Y:S01]  /*6c80*/  ISETP.GE.AND P0, PT, R250, c[0x0][0x1d4], PT ;  /* 0x00007500fa007a0c */ /* 0x000fe20003f06270 */
[----:B------:R-:W-:Y:S04]  /*6c90*/  IMAD.X R9, R13, 0x1, R10, P5 ;  /* 0x000000010d097824 */ /* 0x000fe800028e060a */
[----:B------:R-:W-:Y:S01]  /*6ca0*/  @!PT LDS RZ, [RZ] ;  /* 0x00000000fffff984 */ /* 0x000fe20000000800 */
[----:B------:R-:W-:Y:S01]  /*6cb0*/  @!PT LDS RZ, [RZ] ;  /* 0x00000000fffff984 */ /* 0x000fe20000000800 */
[----:B------:R2:W-:Y:S08]  /*6cc0*/  LDGSTS.E.BYPASS.LTC128B.128 [R251+0x100], [R4.64], !P2 ;  /* 0x0010000004fb7fae */ /* 0x0005f0000d101d46 */
[----:B------:R3:W-:Y:S04]  /*6cd0*/  LDGSTS.E.BYPASS.LTC128B.128 [R251+0x2100], [R8.64], !P0 ;  /* 0x0210000008fb7fae */ /* 0x0007e8000c101d46 */
[----:B--2---:R-:W2:Y:S04]  /*6ce0*/  SHFL.IDX PT, R4, R12, 0x1, 0x181f ;  /* 0x00381f000c047f89 */ /* 0x004ea800000e0000 */
[----:B------:R-:W4:Y:S01]  /*6cf0*/  SHFL.IDX PT, R5, R11, 0x1, 0x181f ;  /* 0x00381f000b057f89 */ /* 0x000f2200000e0000 */
[CC--:B--2---:R-:W-:Y:S02]  /*6d00*/  IADD3 R6, P6, R4.reuse, R0.reuse, RZ ;  /* 0x0000000004067210 */ /* 0x0c4fe40007fde0ff */
[-C--:B------:R-:W-:Y:S02]  /*6d10*/  IADD3 R14, P5, R4, R3.reuse, RZ ;  /* 0x00000003040e7210 */ /* 0x080fe40007fbe0ff */
[----:B------:R-:W2:Y:S01]  /*6d20*/  SHFL.IDX PT, R4, R12, 0x2, 0x181f ;  /* 0x00581f000c047f89 */ /* 0x000ea200000e0000 */
[C---:B----4-:R-:W-:Y:S02]  /*6d30*/  IMAD.X R7, R5.reuse, 0x1, R2, P6 ;  /* 0x0000000105077824 */ /* 0x050fe400030e0602 */
[----:B------:R-:W-:Y:S02]  /*6d40*/  IMAD.X R15, R5, 0x1, R10, P5 ;  /* 0x00000001050f7824 */ /* 0x000fe400028e060a */
[----:B------:R-:W4:Y:S04]  /*6d50*/  SHFL.IDX PT, R5, R11, 0x2, 0x181f ;  /* 0x00581f000b057f89 */ /* 0x000f2800000e0000 */
[----:B------:R2:W-:Y:S04]  /*6d60*/  LDGSTS.E.BYPASS.LTC128B.128 [R251+0x900], [R6.64], !P2 ;  /* 0x0090000006fb7fae */ /* 0x0005e8000d101d46 */
[----:B------:R5:W-:Y:S04]  /*6d70*/  LDGSTS.E.BYPASS.LTC128B.128 [R251+0x2900], [R14.64], !P0 ;  /* 0x029000000efb7fae */ /* 0x000be8000c101d46 */
[----:B-1----:R-:W1:Y:S01]  /*6d80*/  SHFL.IDX PT, R11, R11, 0x3, 0x181f ;  /* 0x00781f000b0b7f89 */ /* 0x002e6200000e0000 */
[C---:B--2---:R-:W-:Y:S02]  /*6d90*/  IADD3 R6, P5, R4.reuse, R0, RZ ;  /* 0x0000000004067210 */ /* 0x044fe40007fbe0ff */
[----:B-----5:R-:W-:Y:S03]  /*6da0*/  SEL R15, RZ, 0x10, P2 ;  /* 0x00000010ff0f7807 */ /* 0x020fe60001000000 */
[C---:B----4-:R-:W-:Y:S01]  /*6db0*/  IMAD.X R7, R5.reuse, 0x1, R2, P5 ;  /* 0x0000000105077824 */ /* 0x050fe200028e0602 */
[----:B------:R-:W-:Y:S04]  /*6dc0*/  SEL R14, RZ, 0x10, P0 ;  /* 0x00000010ff0e7807 */ /* 0x000fe80000000000 */
[----:B------:R2:W-:Y:S02]  /*6dd0*/  LDGSTS.E.BYPASS.LTC128B.128 [R251+0x1100], [R6.64], !P2 ;  /* 0x0110000006fb7fae */ /* 0x0005e4000d101d46 */
[----:B--2---:R-:W-:Y:S05]  /*6de0*/  IADD3 R6, P5, R4, R3, RZ ;  /* 0x0000000304067210 */ /* 0x004fea0007fbe0ff */
[----:B------:R-:W-:Y:S02]  /*6df0*/  IMAD.X R7, R5, 0x1, R10, P5 ;  /* 0x0000000105077824 */ /* 0x000fe400028e060a */
[----:B------:R3:W2:Y:S04]  /*6e00*/  SHFL.IDX PT, R5, R12, 0x3, 0x181f ;  /* 0x00781f000c057f89 */ /* 0x0006a800000e0000 */
[----:B------:R3:W-:Y:S02]  /*6e10*/  LDGSTS.E.BYPASS.LTC128B.128 [R251+0x3100], [R6.64], !P0 ;  /* 0x0310000006fb7fae */ /* 0x0007e4000c101d46 */
.L_x_1740:
[C---:B-1----:R-:W-:Y:S02]  /*6e20*/  IADD3 R4, -R15.reuse, 0x10, RZ ;  /* 0x000000100f047810 */ /* 0x042fe40007ffe1ff */
[----:B------:R-:W-:Y:S02]  /*6e30*/  ISETP.NE.U32.AND P6, PT, R15, RZ, PT ;  /* 0x000000ff0f00720c */ /* 0x000fe40003fc5070 */
[----:B------:R-:W-:Y:S02]  /*6e40*/  LOP3.LUT R4, R4, 0xf, RZ, 0xc0, !PT ;  /* 0x0000000f04047812 */ /* 0x000fe400078ec0ff */
[----:B------:R-:W-:Y:S02]  /*6e50*/  ISETP.NE.U32.AND P5, PT, R14, RZ, PT ;  /* 0x000000ff0e00720c */ /* 0x000fe40003fa5070 */
[----:B--23--:R-:W-:Y:S02]  /*6e60*/  IADD3 R6, P2, P0, R4, R5, R0 ;  /* 0x0000000504067210 */ /* 0x00cfe4000785e000 */
[----:B------:R-:W-:Y:S02]  /*6e70*/  IADD3 R0, -R14, 0x10, RZ ;  /* 0x000000100e007810 */ /* 0x000fe40007ffe1ff */
[----:B------:R-:W-:Y:S02]  /*6e80*/  IADD3.X R7, RZ, R11, R2, P2, P0 ;  /* 0x0000000bff077210 */ /* 0x000fe400017e0402 */
[----:B------:R-:W-:Y:S03]  /*6e90*/  LOP3.LUT R0, R0, 0xf, RZ, 0xc0, !PT ;  /* 0x0000000f00007812 */ /* 0x000fe600078ec0ff */
[----:B------:R-:W-:Y:S01]  /*6ea0*/  @!PT LDS RZ, [RZ] ;  /* 0x00000000fffff984 */ /* 0x000fe20000000800 */
[----:B------:R-:W-:Y:S01]  /*6eb0*/  @!PT LDS RZ, [RZ] ;  /* 0x00000000fffff984 */ /* 0x000fe20000000800 */
[----:B------:R-:W-:Y:S01]  /*6ec0*/  @!PT LDS RZ, [RZ] ;  /* 0x00000000fffff984 */ /* 0x000fe20000000800 */
[----:B------:R1:W-:Y:S01]  /*6ed0*/  LDGSTS.E.BYPASS.LTC128B.128.ZFILL [R251+0x1900], [R6.64], P6 ;  /* 0x0190000006fb7fae */ /* 0x0003e2000b141d46 */
[----:B------:R-:W-:Y:S04]  /*6ee0*/  IADD3 R2, P2, P0, R0, R5, R3 ;  /* 0x0000000500027210 */ /* 0x000fe8000785e003 */
[----:B------:R-:W-:Y:S05]  /*6ef0*/  IADD3.X R3, RZ, R11, R10, P2, P0 ;  /* 0x0000000bff037210 */ /* 0x000fea00017e040a */
[----:B------:R1:W-:Y:S04]  /*6f00*/  LDGSTS.E.BYPASS.LTC128B.128.ZFILL [R251+0x3900], [R2.64], P5 ;  /* 0x0390000002fb7fae */ /* 0x0003e8000a941d46 */
.L_x_1651:
[----:B-1-34-:R-:W-:Y:S05]  /*6f10*/  BSYNC B0 ;  /* 0x0000000000007941 */ /* 0x01afea0003800000 */
.L_x_1650:
[----:B------:R-:W0:Y:S01]  /*6f20*/  LDGDEPBAR ;  /* 0x00000000000079af */ /* 0x000e220000000000 */
[----:B------:R-:W-:Y:S01]  /*6f30*/  WARPSYNC 0xffffffff ;  /* 0xffffffff00007948 */ /* 0x000fe20003800000 */
[-C--:B------:R-:W-:Y:S01]  /*6f40*/  HMMA.16816.F32.BF16 R4, R64, R16.reuse, RZ ;  /* 0x000000104004723c */ /* 0x080fe200000418ff */
[----:B------:R-:W-:Y:S07]  /*6f50*/  BSSY B0, `(.L_x_1654) ;  /* 0x0000182000007945 */ /* 0x000fee0003800000 */
        /* <DEDUP_REMOVED lines=15> */
[----:B------:R-:W-:Y:S07]  /*7050*/  LDSM.16.M88.4 R204, [R241] ;  /* 0x00000000f1cc783b */ /* 0x000fee0000000200 */
[-C--:B------:R-:W-:Y:S08]  /*7060*/  HMMA.16816.F32.BF16 R4, R208, R212.reuse, R4 ;  /* 0x000000d4d004723c */ /* 0x080ff00000041804 */
[C---:B------:R-:W-:Y:S08]  /*7070*/  HMMA.16816.F32.BF16 R8, R216.reuse, R212, R8 ;  /* 0x000000d4d808723c */ /* 0x040ff00000041808 */
[-C--:B------:R-:W-:Y:S08]  /*7080*/  HMMA.16816.F32.BF16 R12, R216, R214.reuse, R12 ;  /* 0x000000d6d80c723c */ /* 0x080ff0000004180c */
[C---:B------:R-:W-:Y:S01]  /*7090*/  HMMA.16816.F32.BF16 R16, R208.reuse, R214, R16 ;  /* 0x000000d6d010723c */ /* 0x040fe20000041810 */
[----:B------:R-:W1:Y:S07]  /*70a0*/  LDSM.16.M88.4 R212, [R234] ;  /* 0x00000000ead4783b */ /* 0x000e6e0000000200 */
        /* <DEDUP_REMOVED lines=20> */
[----:B------:R-:W-:Y:S07]  /*71f0*/  LDSM.16.M88.4 R212, [R232+-0x2000] ;  /* 0xffe00000e8d4783b */ /* 0x000fee0000000200 */
[-C--:B---3--:R-:W-:Y:S08]  /*7200*/  HMMA.16816.F32.BF16 R20, R204, R208.reuse, R20 ;  /* 0x000000d0cc14723c */ /* 0x088ff00000041814 */
        /* <DEDUP_REMOVED lines=12> */
[----:B------:R-:W-:Y:S07]  /*72d0*/  LDSM.16.M88.4 R220, [R232+-0x1000] ;  /* 0xfff00000e8dc783b */ /* 0x000fee0000000200 */
[----:B------:R-:W-:Y:S01]  /*72e0*/  HMMA.16816.F32.BF16 R64, R204, R226, R64 ;  /* 0x000000e2cc40723c */ /* 0x000fe20000041840 */
[----:B------:R-:W3:Y:S07]  /*72f0*/  LDSM.16.M88.4 R204, [R232+-0x1800] ;  /* 0xffe80000e8cc783b */ /* 0x000eee0000000200 */
[-C--:B-1----:R-:W-:Y:S01]  /*7300*/  HMMA.16816.F32.BF16 R4, R208, R212.reuse, R4 ;  /* 0x000000d4d004723c */ /* 0x082fe20000041804 */
[----:B------:R-:W1:Y:S07]  /*7310*/  LDSM.16.M88.4 R224, [R232+-0x800] ;  /* 0xfff80000e8e0783b */ /* 0x000e6e0000000200 */
        /* <DEDUP_REMOVED lines=39> */
[----:B------:R-:W-:Y:S07]  /*7590*/  LDSM.16.M88.4 R220, [R235+0x3000] ;  /* 0x00300000ebdc783b */ /* 0x000fee0000000200 */
[----:B------:R-:W-:Y:S01]  /*75a0*/  HMMA.16816.F32.BF16 R64, R204, R226, R64 ;  /* 0x000000e2cc40723c */ /* 0x000fe20000041840 */
[----:B------:R-:W2:Y:S07]  /*75b0*/  LDSM.16.M88.4 R204, [R235+0x2800] ;  /* 0x00280000ebcc783b */ /* 0x000eae0000000200 */
[-C--:B-1----:R-:W-:Y:S01]  /*75c0*/  HMMA.16816.F32.BF16 R4, R208, R212.reuse, R4 ;  /* 0x000000d4d004723c */ /* 0x082fe20000041804 */
[----:B------:R-:W1:Y:S07]  /*75d0*/  LDSM.16.M88.4 R224, [R235+0x3800] ;  /* 0x00380000ebe0783b */ /* 0x000e6e0000000200 */
        /* <DEDUP_REMOVED lines=30> */
[----:B------:R-:W1:Y:S07]  /*77c0*/  LDSM.16.M88.4 R216, [R232] ;  /* 0x00000000e8d8783b */ /* 0x000e6e0000000200 */
[-C--:B----4-:R-:W-:Y:S08]  /*77d0*/  HMMA.16816.F32.BF16 R36, R204, R208.reuse, R36 ;  /* 0x000000d0cc24723c */ /* 0x090ff00000041824 */
[C---:B------:R-:W-:Y:S08]  /*77e0*/  HMMA.16816.F32.BF16 R40, R220.reuse, R208, R40 ;  /* 0x000000d0dc28723c */ /* 0x040ff00000041828 */
[-C--:B------:R-:W-:Y:S08]  /*77f0*/  HMMA.16816.F32.BF16 R44, R220, R210.reuse, R44 ;  /* 0x000000d2dc2c723c */ /* 0x080ff0000004182c */
[C---:B------:R-:W-:Y:S01]  /*7800*/  HMMA.16816.F32.BF16 R48, R204.reuse, R210, R48 ;  /* 0x000000d2cc30723c */ /* 0x040fe20000041830 */
[----:B------:R-:W3:Y:S07]  /*7810*/  LDSM.16.M88.4 R208, [R233+0x6000] ;  /* 0x00600000e9d0783b */ /* 0x000eee0000000200 */
[-C--:B--2---:R-:W-:Y:S08]  /*7820*/  HMMA.16816.F32.BF16 R52, R204, R224.reuse, R52 ;  /* 0x000000e0cc34723c */ /* 0x084ff00000041834 */
[C---:B------:R-:W-:Y:S08]  /*7830*/  HMMA.16816.F32.BF16 R56, R220.reuse, R224, R56 ;  /* 0x000000e0dc38723c */ /* 0x040ff00000041838 */
[-C--:B------:R-:W-:Y:S01]  /*7840*/  HMMA.16816.F32.BF16 R60, R220, R226.reuse, R60 ;  /* 0x000000e2dc3c723c */ /* 0x080fe2000004183c */
[----:B------:R-:W2:Y:S07]  /*7850*/  LDL R220, [R1+0x78] ;  /* 0x0000780001dc7983 */ /* 0x000eae0000100800 */
[----:B------:R-:W-:Y:S08]  /*7860*/  HMMA.16816.F32.BF16 R64, R204, R226, R64 ;  /* 0x000000e2cc40723c */ /* 0x000ff00000041840 */
[-C--:B-1----:R-:W-:Y:S08]  /*7870*/  HMMA.16816.F32.BF16 R4, R212, R216.reuse, R4 ;  /* 0x000000d8d404723c */ /* 0x082ff00000041804 */
[C---:B---3--:R-:W-:Y:S08]  /*7880*/  HMMA.16816.F32.BF16 R8, R208.reuse, R216, R8 ;  /* 0x000000d8d008723c */ /* 0x048ff00000041808 */
[-C--:B------:R-:W-:Y:S08]  /*7890*/  HMMA.16816.F32.BF16 R12, R208, R218.reuse, R12 ;  /* 0x000000dad00c723c */ /* 0x080ff0000004180c */
[----:B------:R-:W-:Y:S01]  /*78a0*/  FMUL.FTZ R7, R7, c[0x0][0x320] ;  /* 0x0000c80007077a20 */ /* 0x000fe20000410000 */
[C---:B------:R-:W-:Y:S03]  /*78b0*/  HMMA.16816.F32.BF16 R16, R212.reuse, R218, R16 ;  /* 0x000000dad410723c */ /* 0x040fe60000041810 */
[----:B------:R1:W3:Y:S01]  /*78c0*/  MUFU.TANH R196, R7 ;  /* 0x0000000700c47308 */ /* 0x0002e20000002400 */
[----:B------:R-:W-:Y:S02]  /*78d0*/  FMUL.FTZ R0, R4, c[0x0][0x320] ;  /* 0x0000c80004007a20 */ /* 0x000fe40000410000 */
[----:B------:R-:W-:Y:S02]  /*78e0*/  FMUL.FTZ R2, R5, c[0x0][0x320] ;  /* 0x0000c80005027a20 */ /* 0x000fe40000410000 */
[----:B------:R-:W-:Y:S04]  /*78f0*/  FMUL.FTZ R3, R6, c[0x0][0x320] ;  /* 0x0000c80006037a20 */ /* 0x000fe80000410000 */
[----:B------:R-:W-:Y:S01]  /*7900*/  FMUL.FTZ R8, R8, c[0x0][0x320] ;  /* 0x0000c80008087a20 */ /* 0x000fe20000410000 */
[----:B------:R-:W4:Y:S01]  /*7910*/  MUFU.TANH R0, R0 ;  /* 0x0000000000007308 */ /* 0x000f220000002400 */
        /* <DEDUP_REMOVED lines=8> */
[----:B-1----:R-:W1:Y:S01]  /*79a0*/  LDSM.16.M88.4 R4, [R232+0x800] ;  /* 0x00080000e804783b */ /* 0x002e620000000200 */
[----:B------:R-:W-:Y:S02]  /*79b0*/  FMUL.FTZ R16, R16, c[0x0][0x320] ;  /* 0x0000c80010107a20 */ /* 0x000fe40000410000 */
[----:B------:R-:W-:Y:S02]  /*79c0*/  FMUL.FTZ R17, R17, c[0x0][0x320] ;  /* 0x0000c80011117a20 */ /* 0x000fe40000410000 */
[----:B------:R-:W-:Y:S01]  /*79d0*/  FMUL.FTZ R18, R18, c[0x0][0x320] ;  /* 0x0000c80012127a20 */ /* 0x000fe20000410000 */
[----:B------:R-:W1:Y:S01]  /*79e0*/  MUFU.TANH R204, R9 ;  /* 0x0000000900cc7308 */ /* 0x000e620000002400 */
[----:B------:R-:W-:Y:S09]  /*79f0*/  FMUL.FTZ R19, R19, c[0x0][0x320] ;  /* 0x0000c80013137a20 */ /* 0x000ff20000410000 */
[----:B------:R-:W1:Y:S10]  /*7a00*/  MUFU.TANH R205, R10 ;  /* 0x0000000a00cd7308 */ /* 0x000e740000002400 */
[----:B------:R5:W2:Y:S10]  /*7a10*/  MUFU.TANH R206, R11 ;  /* 0x0000000b00ce7308 */ /* 0x000ab40000002400 */
[----:B------:R-:W2:Y:S01]  /*7a20*/  MUFU.TANH R2, R2 ;  /* 0x0000000200027308 */ /* 0x000ea20000002400 */
[-C--:B-1----:R-:W-:Y:S09]  /*7a30*/  HMMA.16816.F32.BF16 R20, R212, R4.reuse, R20 ;  /* 0x00000004d414723c */ /* 0x082ff20000041814 */
[----:B------:R-:W1:Y:S01]  /*7a40*/  MUFU.TANH R3, R3 ;  /* 0x0000000300037308 */ /* 0x000e620000002400 */
[C---:B------:R-:W-:Y:S01]  /*7a50*/  HMMA.16816.F32.BF16 R24, R208.reuse, R4, R24 ;  /* 0x00000004d018723c */ /* 0x040fe20000041818 */
[----:B-----5:R-:W5:Y:S08]  /*7a60*/  LDSM.16.M88.4 R8, [R232+0x1000] ;  /* 0x00100000e808783b */ /* 0x020f700000000200 */
[----:B------:R-:W1:Y:S01]  /*7a70*/  MUFU.TANH R12, R12 ;  /* 0x0000000c000c7308 */ /* 0x000e620000002400 */
[-C--:B------:R-:W-:Y:S04]  /*7a80*/  HMMA.16816.F32.BF16 R28, R208, R6.reuse, R28 ;  /* 0x00000006d01c723c */ /* 0x080fe8000004181c */
[----:B------:R-:W-:Y:S04]  /*7a90*/  FMUL.FTZ R20, R20, c[0x0][0x320] ;  /* 0x0000c80014147a20 */ /* 0x000fe80000410000 */
[C---:B------:R-:W-:Y:S01]  /*7aa0*/  HMMA.16816.F32.BF16 R32, R212.reuse, R6, R32 ;  /* 0x00000006d420723c */ /* 0x040fe20000041820 */
[----:B------:R-:W1:Y:S01]  /*7ab0*/  MUFU.TANH R13, R13 ;  /* 0x0000000d000d7308 */ /* 0x000e620000002400 */
[----:B------:R-:W1:Y:S01]  /*7ac0*/  LDSM.16.M88.4 R4, [R232+0x1800] ;  /* 0x00180000e804783b */ /* 0x000e620000000200 */
[----:B------:R-:W-:Y:S04]  /*7ad0*/  DEPBAR.LE SB0, 0x0 ;  /* 0x000080000000791a */ /* 0x000fe80000000000 */
[----:B------:R-:W-:Y:S02]  /*7ae0*/  FMUL.FTZ R21, R21, c[0x0][0x320] ;  /* 0x0000c80015157a20 */ /* 0x000fe40000410000 */
[----:B------:R-:W-:Y:S02]  /*7af0*/  FMUL.FTZ R22, R22, c[0x0][0x320] ;  /* 0x0000c80016167a20 */ /* 0x000fe40000410000 */
[----:B------:R-:W1:Y:S01]  /*7b00*/  MUFU.TANH R14, R14 ;  /* 0x0000000e000e7308 */ /* 0x000e620000002400 */
[----:B------:R-:W-:Y:S01]  /*7b10*/  BAR.SYNC.DEFER_BLOCKING 0x0 ;  /* 0x0000000000007b1d */ /* 0x000fe20000010000 */
[----:B------:R-:W-:Y:S02]  /*7b20*/  FMUL.FTZ R23, R23, c[0x0][0x320] ;  /* 0x0000c80017177a20 */ /* 0x000fe40000410000 */
[----:B------:R-:W-:Y:S02]  /*7b30*/  FMUL.FTZ R24, R24, c[0x0][0x320] ;  /* 0x0000c80018187a20 */ /* 0x000fe40000410000 */
[----:B------:R-:W-:Y:S02]  /*7b40*/  FMUL.FTZ R25, R25, c[0x0][0x320] ;  /* 0x0000c80019197a20 */ /* 0x000fe40000410000 */
[----:B------:R-:W-:Y:S02]  /*7b50*/  FMUL.FTZ R26, R26, c[0x0][0x320] ;  /* 0x0000c8001a1a7a20 */ /* 0x000fe40000410000 */
[----:B------:R-:W1:Y:S01]  /*7b60*/  MUFU.TANH R15, R15 ;  /* 0x0000000f000f7308 */ /* 0x000e620000002400 */
[----:B------:R-:W-:Y:S02]  /*7b70*/  FMUL.FTZ R27, R27, c[0x0][0x320] ;  /* 0x0000c8001b1b7a20 */ /* 0x000fe40000410000 */
[----:B------:R-:W-:Y:S01]  /*7b80*/  FMUL.FTZ R28, R28, c[0x0][0x320] ;  /* 0x0000c8001c1c7a20 */ /* 0x000fe20000410000 */
[-C--:B-----5:R-:W-:Y:S05]  /*7b90*/  HMMA.16816.F32.BF16 R36, R212, R8.reuse, R36 ;  /* 0x00000008d424723c */ /* 0x0a0fea0000041824 */
[----:B------:R-:W-:Y:S01]  /*7ba0*/  FMUL.FTZ R29, R29, c[0x0][0x320] ;  /* 0x0000c8001d1d7a20 */ /* 0x000fe20000410000 */
[----:B------:R-:W1:Y:S01]  /*7bb0*/  MUFU.TANH R16, R16 ;  /* 0x0000001000107308 */ /* 0x000e620000002400 */
[----:B------:R-:W-:Y:S01]  /*7bc0*/  FMUL.FTZ R30, R30, c[0x0][0x320] ;  /* 0x0000c8001e1e7a20 */ /* 0x000fe20000410000 */
[C---:B------:R-:W-:Y:S04]  /*7bd0*/  HMMA.16816.F32.BF16 R40, R208.reuse, R8, R40 ;  /* 0x00000008d028723c */ /* 0x040fe80000041828 */
[----:B------:R-:W-:Y:S02]  /*7be0*/  FMUL.FTZ R31, R31, c[0x0][0x320] ;  /* 0x0000c8001f1f7a20 */ /* 0x000fe40000410000 */
[----:B------:R-:W-:Y:S02]  /*7bf0*/  FMUL.FTZ R32, R32, c[0x0][0x320] ;  /* 0x0000c80020207a20 */ /* 0x000fe40000410000 */
[----:B------:R-:W2:Y:S01]  /*7c00*/  MUFU.TANH R17, R17 ;  /* 0x0000001100117308 */ /* 0x000ea20000002400 */
[-C--:B------:R-:W-:Y:S03]  /*7c10*/  HMMA.16816.F32.BF16 R44, R208, R10.reuse, R44 ;  /* 0x0000000ad02c723c */ /* 0x080fe6000004182c */
[----:B------:R-:W-:Y:S02]  /*7c20*/  FMUL.FTZ R33, R33, c[0x0][0x320] ;  /* 0x0000c80021217a20 */ /* 0x000fe40000410000 */
[----:B------:R-:W-:Y:S02]  /*7c30*/  FMUL.FTZ R34, R34, c[0x0][0x320] ;  /* 0x0000c80022227a20 */ /* 0x000fe40000410000 */
[----:B------:R-:W-:Y:S01]  /*7c40*/  FMUL.FTZ R35, R35, c[0x0][0x320] ;  /* 0x0000c80023237a20 */ /* 0x000fe20000410000 */
[C---:B------:R-:W-:Y:S01]  /*7c50*/  HMMA.16816.F32.BF16 R48, R212.reuse, R10, R48 ;  /* 0x0000000ad430723c */ /* 0x040fe20000041830 */
[----:B------:R-:W2:Y:S03]  /*7c60*/  MUFU.TANH R18, R18 ;  /* 0x0000001200127308 */ /* 0x000ea60000002400 */
[----:B------:R-:W-:Y:S02]  /*7c70*/  FMUL.FTZ R36, R36, c[0x0][0x320] ;  /* 0x0000c80024247a20 */ /* 0x000fe40000410000 */
[----:B------:R-:W-:Y:S02]  /*7c80*/  FMUL.FTZ R37, R37, c[0x0][0x320] ;  /* 0x0000c80025257a20 */ /* 0x000fe40000410000 */
[-C--:B-1----:R-:W-:Y:S03]  /*7c90*/  HMMA.16816.F32.BF16 R52, R212, R4.reuse, R52 ;  /* 0x00000004d434723c */ /* 0x082fe60000041834 */
[----:B------:R-:W1:Y:S01]  /*7ca0*/  MUFU.TANH R19, R19 ;  /* 0x0000001300137308 */ /* 0x000e620000002400 */
[----:B------:R-:W-:Y:S02]  /*7cb0*/  FMUL.FTZ R38, R38, c[0x0][0x320] ;  /* 0x0000c80026267a20 */ /* 0x000fe40000410000 */
[----:B------:R-:W-:Y:S02]  /*7cc0*/  FMUL.FTZ R39, R39, c[0x0][0x320] ;  /* 0x0000c80027277a20 */ /* 0x000fe40000410000 */
[C---:B------:R-:W-:Y:S04]  /*7cd0*/  HMMA.16816.F32.BF16 R56, R208.reuse, R4, R56 ;  /* 0x00000004d038723c */ /* 0x040fe80000041838 */
[----:B------:R-:W-:Y:S01]  /*7ce0*/  FMUL.FTZ R40, R40, c[0x0][0x320] ;  /* 0x0000c80028287a20 */ /* 0x000fe20000410000 */
[----:B------:R-:W1:Y:S01]  /*7cf0*/  MUFU.TANH R20, R20 ;  /* 0x0000001400147308 */ /* 0x000e620000002400 */
[----:B------:R-:W-:Y:S02]  /*7d00*/  FMUL.FTZ R41, R41, c[0x0][0x320] ;  /* 0x0000c80029297a20 */ /* 0x000fe40000410000 */
[-C--:B------:R-:W-:Y:S04]  /*7d10*/  HMMA.16816.F32.BF16 R60, R208, R6.reuse, R60 ;  /* 0x00000006d03c723c */ /* 0x080fe8000004183c */
[----:B------:R-:W-:Y:S02]  /*7d20*/  FMUL.FTZ R51, R51, c[0x0][0x320] ;  /* 0x0000c80033337a20 */ /* 0x000fe40000410000 */
[----:B------:R-:W-:Y:S01]  /*7d30*/  FMUL.FTZ R42, R42, c[0x0][0x320] ;  /* 0x0000c8002a2a7a20 */ /* 0x000fe20000410000 */
[----:B------:R-:W1:Y:S01]  /*7d40*/  MUFU.TANH R21, R21 ;  /* 0x0000001500157308 */ /* 0x000e620000002400 */
[----:B------:R-:W-:Y:S04]  /*7d50*/  HMMA.16816.F32.BF16 R64, R212, R6, R64 ;  /* 0x00000006d440723c */ /* 0x000fe80000041840 */
[----:B------:R-:W-:Y:S02]  /*7d60*/  FMUL.FTZ R43, R43, c[0x0][0x320] ;  /* 0x0000c8002b2b7a20 */ /* 0x000fe40000410000 */
[----:B------:R-:W-:Y:S02]  /*7d70*/  FMUL.FTZ R10, R44, c[0x0][0x320] ;  /* 0x0000c8002c0a7a20 */ /* 0x000fe40000410000 */
[----:B------:R-:W-:Y:S01]  /*7d80*/  FMUL.FTZ R11, R45, c[0x0][0x320] ;  /* 0x0000c8002d0b7a20 */ /* 0x000fe20000410000 */
        /* <DEDUP_REMOVED lines=17> */
[----:B------:R5:W2:Y:S01]  /*7ea0*/  MUFU.TANH R218, R64 ;  /* 0x0000004000da7308 */ /* 0x000aa20000002400 */
[----:B------:R-:W-:Y:S02]  /*7eb0*/  FMUL.FTZ R56, R56, c[0x0][0x320] ;  /* 0x0000c80038387a20 */ /* 0x000fe40000410000 */
[----:B------:R-:W-:Y:S02]  /*7ec0*/  FMUL.FTZ R57, R57, c[0x0][0x320] ;  /* 0x0000c80039397a20 */ /* 0x000fe40000410000 */
[----:B------:R-:W-:Y:S02]  /*7ed0*/  FMUL.FTZ R58, R58, c[0x0][0x320] ;  /* 0x0000c8003a3a7a20 */ /* 0x000fe40000410000 */
[----:B------:R-:W-:Y:S02]  /*7ee0*/  FMUL.FTZ R60, R60, c[0x0][0x320] ;  /* 0x0000c8003c3c7a20 */ /* 0x000fe40000410000 */
[----:B------:R-:W-:Y:S01]  /*7ef0*/  FMUL.FTZ R66, R66, c[0x0][0x320] ;  /* 0x0000c80042427a20 */ /* 0x000fe20000410000 */
[----:B------:R-:W2:Y:S01]  /*7f00*/  MUFU.TANH R23, R23 ;  /* 0x0000001700177308 */ /* 0x000ea20000002400 */
[----:B-1----:R-:W-:Y:S09]  /*7f10*/  FMUL.FTZ R61, R63, c[0x0][0x320] ;  /* 0x0000c8003f3d7a20 */ /* 0x002ff20000410000 */
[----:B------:R-:W1:Y:S01]  /*7f20*/  MUFU.TANH R24, R24 ;  /* 0x0000001800187308 */ /* 0x000e620000002400 */
[----:B-----5:R-:W-:Y:S09]  /*7f30*/  FMUL.FTZ R64, R67, c[0x0][0x320] ;  /* 0x0000c80043407a20 */ /* 0x020ff20000410000 */
[----:B------:R-:W1:Y:S10]  /*7f40*/  MUFU.TANH R25, R25 ;  /* 0x0000001900197308 */ /* 0x000e740000002400 */
[----:B------:R-:W1:Y:S01]  /*7f50*/  MUFU.TANH R26, R26 ;  /* 0x0000001a001a7308 */ /* 0x000e620000002400 */
[----:B--2---:R-:W-:Y:S09]  /*7f60*/  ISETP.GE.AND P0, PT, R220, 0x1, PT ;  /* 0x00000001dc00780c */ /* 0x004ff20003f06270 */
        /* <DEDUP_REMOVED lines=33> */
[----:B------:R-:W1:Y:S10]  /*8180*/  MUFU.TANH R62, R62 ;  /* 0x0000003e003e7308 */ /* 0x000e740000002400 */
[----:B------:R-:W1:Y:S10]  /*8190*/  MUFU.TANH R61, R61 ;  /* 0x0000003d003d7308 */ /* 0x000e740000002400 */
[----:B------:R-:W1:Y:S10]  /*81a0*/  MUFU.TANH R51, R51 ;  /* 0x0000003300337308 */ /* 0x000e740000002400 */
[----:B------:R1:W1:Y:S10]  /*81b0*/  MUFU.TANH R214, R66 ;  /* 0x0000004200d67308 */ /* 0x0002740000002400 */
[----:B------:R-:W1:Y:S01]  /*81c0*/  MUFU.TANH R64, R64 ;  /* 0x0000004000407308 */ /* 0x000e620000002400 */
[----:B------:R-:W-:-:S05]  /*81d0*/  @!P0 BRA `(.L_x_1655) ;  /* 0x0000059000008947 */ /* 0x000fca0003800000 */
[----:B--234-:R-:W2:Y:S01]  /*81e0*/  LDL R219, [R1+0x4c] ;  /* 0x00004c0001db7983 */ /* 0x01cea20000100800 */
[----:B-1----:R-:W-:Y:S01]  /*81f0*/  IMAD.MOV.U32 R49, RZ, RZ, RZ ;  /* 0x000000ffff317224 */ /* 0x002fe200078e00ff */
[C---:B------:R-:W-:Y:S01]  /*8200*/  SHF.L.U64.HI R54, R250.reuse, 0x1, R245 ;  /* 0x00000001fa367819 */ /* 0x040fe200000102f5 */
[----:B------:R-:W-:Y:S01]  /*8210*/  IMAD.SHL.U32 R53, R250, 0x2, RZ ;  /* 0x00000002fa357824 */ /* 0x000fe200078e00ff */
[----:B------:R-:W3:Y:S04]  /*8220*/  LDL R225, [R1+0x4] ;  /* 0x0000040001e17983 */ /* 0x000ee80000100800 */
[----:B------:R-:W4:Y:S04]  /*8230*/  LDL.64 R8, [R1+0x68] ;  /* 0x0000680001087983 */ /* 0x000f280000100a00 */
[----:B------:R-:W5:Y:S04]  /*8240*/  LDL R230, [R1+0x38] ;  /* 0x0000380001e67983 */ /* 0x000f680000100800 */
[----:B------:R-:W2:Y:S04]  /*8250*/  LDL.64 R226, [R1+0x60] ;  /* 0x0000600001e27983 */ /* 0x000ea80000100a00 */
[----:B------:R-:W2:Y:S04]  /*8260*/  LDL R228, [R1+0x34] ;  /* 0x0000340001e47983 */ /* 0x000ea80000100800 */
[----:B------:R-:W2:Y:S02]  /*8270*/  LDL R229, [R1+0xc] ;  /* 0x00000c0001e57983 */ /* 0x000ea40000100800 */
[C---:B--2---:R-:W-:Y:S01]  /*8280*/  SHF.L.U64.HI R52, R229.reuse, 0x1, R246 ;  /* 0x00000001e5347819 */ /* 0x044fe200000102f6 */
[----:B------:R-:W-:Y:S01]  /*8290*/  IMAD R4, R220, 0x40, R219 ;  /* 0x00000040dc047824 */ /* 0x000fe200078e02db */
[----:B------:R-:W-:Y:S04]  /*82a0*/  SHF.L.U32 R50, R229, 0x1, RZ ;  /* 0x00000001e5327819 */ /* 0x000fe800000006ff */
[----:B---3--:R-:W-:Y:S05]  /*82b0*/  IADD3 R4, R4, -0x40, R225 ;  /* 0xffffffc004047810 */ /* 0x008fea0007ffe0e1 */
[----:B------:R-:W-:Y:S04]  /*82c0*/  @P3 IMAD.HI.U32 R6, R4, c[0x0][0x2bc], RZ ;  /* 0x0000af0004063a27 */ /* 0x000fe800078e00ff */
[----:B------:R-:W-:Y:S01]  /*82d0*/  IMAD.MOV.U32 R5, RZ, RZ, R4 ;  /* 0x000000ffff057224 */ /* 0x000fe200078e0004 */
[----:B------:R-:W-:Y:S04]  /*82e0*/  @P3 SHF.R.U32.HI R5, RZ, c[0x0][0x2c0], R6 ;  /* 0x0000b000ff053a19 */ /* 0x000fe80000011606 */
[C---:B----4-:R-:W-:Y:S04]  /*82f0*/  @!P1 IADD3 R7, P0, R5.reuse, R8, RZ ;  /* 0x0000000805079210 */ /* 0x050fe80007f1e0ff */
[----:B-----5:R-:W-:Y:S02]  /*8300*/  @!P1 LEA.HI.X.SX32 R6, R5, R230, 0x1, P0 ;  /* 0x000000e605069211 */ /* 0x020fe400000f0eff */
[----:B------:R-:W-:Y:S02]  /*8310*/  @!P1 LEA R8, P0, R7, c[0x0][0x2a0], 0x2 ;  /* 0x0000a80007089a11 */ /* 0x000fe400078010ff */
[----:B------:R-:W-:Y:S02]  /*8320*/  IADD3 R5, -R5, RZ, RZ ;  /* 0x000000ff05057210 */ /* 0x000fe40007ffe1ff */
[----:B------:R-:W-:Y:S03]  /*8330*/  @!P1 LEA.HI.X R9, R7, c[0x0][0x2a4], R6, 0x2, P0 ;  /* 0x0000a90007099a11 */ /* 0x000fe600000f1406 */
[----:B------:R-:W-:Y:S02]  /*8340*/  IMAD R48, R5, c[0x0][0x2b8], R4 ;  /* 0x0000ae0005307a24 */ /* 0x000fe400078e0204 */
[----:B------:R-:W2:Y:S02]  /*8350*/  @!P1 LDG.E R49, [R8.64] ;  /* 0x0000000608319981 */ /* 0x000ea4000c1e1900 */
[----:B------:R-:W-:Y:S01]  /*8360*/  IMAD.WIDE.U32 R4, R48, c[0x0][0x1e0], RZ ;  /* 0x0000780030047a25 */ /* 0x000fe200078e00ff */
[----:B------:R-:W-:Y:S01]  /*8370*/  SHF.R.S32.HI R6, RZ, 0x1f, R48 ;  /* 0x0000001fff067819 */ /* 0x000fe20000011430 */
[----:B------:R2:W-:Y:S04]  /*8380*/  STL [R1+0x48], R48 ;  /* 0x0000483001007387 */ /* 0x0005e80000100800 */
[----:B------:R-:W-:Y:S04]  /*8390*/  IMAD R6, R6, c[0x0][0x1e0], RZ ;  /* 0x0000780006067a24 */ /* 0x000fe800078e02ff */
[----:B------:R-:W-:Y:S04]  /*83a0*/  IMAD R6, R48, c[0x0][0x1e4], R6 ;  /* 0x0000790030067a24 */ /* 0x000fe800078e0206 */
[----:B------:R-:W-:Y:S01]  /*83b0*/  IMAD.IADD R5, R5, 0x1, R6 ;  /* 0x0000000105057824 */ /* 0x000fe200078e0206 */
[----:B--2---:R-:W-:Y:S01]  /*83c0*/  SHF.R.S32.HI R48, RZ, 0x1f, R49 ;  /* 0x0000001fff307819 */ /* 0x004fe20000011431 */
[----:B------:R1:W-:Y:S02]  /*83d0*/  STL [R1+0x44], R49 ;  /* 0x0000443101007387 */ /* 0x0003e40000100800 */
[C---:B------:R-:W-:Y:S04]  /*83e0*/  IMAD.WIDE.U32 R4, R49.reuse, c[0x0][0x1f0], R4 ;  /* 0x00007c0031047a25 */ /* 0x040fe800078e0004 */
[----:B------:R-:W-:Y:S01]  /*83f0*/  IMAD R48, R48, c[0x0][0x1f0], RZ ;  /* 0x00007c0030307a24 */ /* 0x000fe200078e02ff */
[----:B------:R-:W-:Y:S03]  /*8400*/  IADD3 R4, P0, R226, R4, RZ ;  /* 0x00000004e2047210 */ /* 0x000fe60007f1e0ff */
[----:B------:R-:W-:Y:S05]  /*8410*/  IMAD R48, R49, c[0x0][0x1f4], R48 ;  /* 0x00007d0031307a24 */ /* 0x000fea00078e0230 */
[----:B------:R-:W-:Y:S02]  /*8420*/  IADD3.X R48, R228, R5, R48, P0, !PT ;  /* 0x00000005e4307210 */ /* 0x000fe400007fe430 */
[C---:B-1----:R-:W-:Y:S04]  /*8430*/  LEA R49, P0, R4.reuse, c[0x0][0x1c8], 0x1 ;  /* 0x0000720004317a11 */ /* 0x042fe800078008ff */
[----:B------:R-:W-:Y:S01]  /*8440*/  LEA.HI.X R48, R4, c[0x0][0x1cc], R48, 0x1, P0 ;  /* 0x0000730004307a11 */ /* 0x000fe200000f0c30 */
[----:B------:R-:W-:-:S06]  /*8450*/  BRA.DIV ~URZ, `(.L_x_1656) ;  /* 0x0000d0427f007947 */ /* 0x000fcc000b800000 */
[----:B------:R1:W2:Y:S02]  /*8460*/  SHFL.IDX PT, R55, R48, RZ, 0x181f ;  /* 0x00181fff30377589 */ /* 0x0002a400000e0000 */
.L_x_1741:
        /* <DEDUP_REMOVED lines=33> */
.L_x_1742:
[C---:B-1----:R-:W-:Y:S02]  /*8680*/  IADD3 R4, -R57.reuse, 0x10, RZ ;  /* 0x0000001039047810 */ /* 0x042fe40007ffe1ff */
[----:B------:R-:W-:Y:S02]  /*8690*/  ISETP.NE.U32.AND P5, PT, R57, RZ, PT ;  /* 0x000000ff3900720c */ /* 0x000fe40003fa5070 */
[----:B------:R-:W-:Y:S04]  /*86a0*/  LOP3.LUT R4, R4, 0xf, RZ, 0xc0, !PT ;  /* 0x0000000f04047812 */ /* 0x000fe800078ec0ff */
[-C--:B--23--:R-:W-:Y:S02]  /*86b0*/  IADD3 R6, P2, P0, R4, R5.reuse, R50 ;  /* 0x0000000504067210 */ /* 0x08cfe4000785e032 */
[----:B------:R-:W-:Y:S02]  /*86c0*/  IADD3 R4, -R56, 0x10, RZ ;  /* 0x0000001038047810 */ /* 0x000fe40007ffe1ff */
[-C--:B------:R-:W-:Y:S02]  /*86d0*/  IADD3.X R7, RZ, R48.reuse, R52, P2, P0 ;  /* 0x00000030ff077210 */ /* 0x080fe400017e0434 */
[----:B------:R-:W-:Y:S03]  /*86e0*/  LOP3.LUT R4, R4, 0xf, RZ, 0xc0, !PT ;  /* 0x0000000f04047812 */ /* 0x000fe600078ec0ff */
[----:B------:R-:W-:Y:S01]  /*86f0*/  @!PT LDS RZ, [RZ] ;  /* 0x00000000fffff984 */ /* 0x000fe20000000800 */
[----:B------:R-:W-:Y:S01]  /*8700*/  @!PT LDS RZ, [RZ] ;  /* 0x00000000fffff984 */ /* 0x000fe20000000800 */
[----:B------:R-:W-:Y:S01]  /*8710*/  @!PT LDS RZ, [RZ] ;  /* 0x00000000fffff984 */ /* 0x000fe20000000800 */
[----:B------:R1:W-:Y:S01]  /*8720*/  LDGSTS.E.BYPASS.LTC128B.128.ZFILL [R251+0x5900], [R6.64], P5 ;  /* 0x0590000006fb7fae */ /* 0x0003e2000a941d46 */
[----:B------:R-:W-:Y:S02]  /*8730*/  ISETP.NE.U32.AND P5, PT, R56, RZ, PT ;  /* 0x000000ff3800720c */ /* 0x000fe40003fa5070 */
[----:B------:R-:W-:Y:S04]  /*8740*/  IADD3 R4, P2, P0, R4, R5, R53 ;  /* 0x0000000504047210 */ /* 0x000fe8000785e035 */
[----:B------:R-:W-:Y:S07]  /*8750*/  IADD3.X R5, RZ, R48, R54, P2, P0 ;  /* 0x00000030ff057210 */ /* 0x000fee00017e0436 */
[----:B------:R1:W-:Y:S02]  /*8760*/  LDGSTS.E.BYPASS.LTC128B.128.ZFILL [R251+0x7900], [R4.64], P5 ;  /* 0x0790000004fb7fae */ /* 0x0003e4000a941d46 */
.L_x_1655:
[----:B--234-:R-:W-:Y:S05]  /*8770*/  BSYNC B0 ;  /* 0x0000000000007941 */ /* 0x01cfea0003800000 */
.L_x_1654:
[----:B-1----:R-:W-:Y:S01]  /*8780*/  MOV R5, 0xffffffc0 ;  /* 0xffffffc000057802 */ /* 0x002fe20000000f00 */
[----:B------:R-:W2:Y:S04]  /*8790*/  LDL R4, [R1+0x3c] ;  /* 0x00003c0001047983 */ /* 0x000ea80000100800 */
[----:B------:R-:W3:Y:S04]  /*87a0*/  LDL R6, [R1+0x78] ;  /* 0x0000780001067983 */ /* 0x000ee80000100800 */
[----:B------:R-:W0:Y:S01]  /*87b0*/  LDGDEPBAR ;  /* 0x00000000000079af */ /* 0x000e220000000000 */
[----:B--2---:R-:W-:Y:S01]  /*87c0*/  IADD3 R7, R252, R4, RZ ;  /* 0x00000004fc077210 */ /* 0x004fe20007ffe0ff */
[----:B---3--:R-:W-:Y:S04]  /*87d0*/  IMAD R5, R6, R5, 0x1 ;  /* 0x0000000106057424 */ /* 0x008fe800078e0205 */
[----:B------:R-:W-:Y:S01]  /*87e0*/  @P4 IMAD.HI.U32 R4, R7, c[0x0][0x2c8], RZ ;  /* 0x0000b20007044a27 */ /* 0x000fe200078e00ff */
[----:B------:R-:W-:Y:S04]  /*87f0*/  IADD3 R5, -R248, R5, RZ ;  /* 0x00000005f8057210 */ /* 0x000fe80007ffe1ff */
[----:B------:R-:W-:Y:S02]  /*8800*/  @P4 SHF.R.U32.HI R7, RZ, c[0x0][0x2cc], R4 ;  /* 0x0000b300ff074a19 */ /* 0x000fe40000011604 */
[----:B------:R-:W-:Y:S05]  /*8810*/  MOV R4, c[0x0][0x2ac] ;  /* 0x0000ab0000047a02 */ /* 0x000fea0000000f00 */
[----:B------:R-:W-:Y:S05]  /*8820*/  IMAD R5, R4, c[0x0][0x1d0], R5 ;  /* 0x0000740004057a24 */ /* 0x000fea00078e0205 */
[----:B------:R-:W-:Y:S01]  /*8830*/  IADD3 R63, R5, -c[0x0][0x168], RZ ;  /* 0x80005a00053f7a10 */ /* 0x000fe20007ffe0ff */
[----:B------:R-:W-:-:S05]  /*8840*/  BRA.DIV ~URZ, `(.L_x_1658) ;  /* 0x0000d1f27f007947 */ /* 0x000fca000b800000 */
[----:B------:R1:W2:Y:S02]  /*8850*/  SHFL.IDX PT, R5, R7, RZ, 0x1c1f ;  /* 0x001c1fff07057589 */ /* 0x0002a400000e0000 */
.L_x_1743:
[----:B--2---:R-:W-:Y:S05]  /*8860*/  IMAD.IADD R5, R63, 0x1, R5 ;  /* 0x000000013f057824 */ /* 0x004fea00078e0205 */
[C---:B------:R-:W-:Y:S02]  /*8870*/  ISETP.GT.AND P6, PT, R5.reuse, RZ, PT ;  /* 0x000000ff0500720c */ /* 0x040fe40003fc4270 */
[C---:B------:R-:W-:Y:S02]  /*8880*/  ISETP.GT.AND P5, PT, R5.reuse, 0x1, PT ;  /* 0x000000010500780c */ /* 0x040fe40003fa4270 */
[C---:B------:R-:W-:Y:S02]  /*8890*/  ISETP.GT.AND P2, PT, R5.reuse, 0x8, PT ;  /* 0x000000080500780c */ /* 0x040fe40003f44270 */
        /* <DEDUP_REMOVED lines=30> */
[----:B------:R-:W2:Y:S08]  /*8a80*/  SHFL.IDX PT, R2, R7, 0x1, 0x1c1f ;  /* 0x003c1f0007027f89 */ /* 0x000eb000000e0000 */
[----:B------:R-:W3:Y:S08]  /*8a90*/  SHFL.IDX PT, R0, R7, 0x2, 0x1c1f ;  /* 0x005c1f0007007f89 */ /* 0x000ef000000e0000 */
[----:B-1----:R-:W1:Y:S01]  /*8aa0*/  SHFL.IDX PT, R7, R7, 0x3, 0x1c1f ;  /* 0x007c1f0007077f89 */ /* 0x002e6200000e0000 */
[C---:B--2---:R-:W-:Y:S05]  /*8ab0*/  IMAD.IADD R2, R63.reuse, 0x1, R2 ;  /* 0x000000013f027824 */ /* 0x044fea00078e0202 */
[C---:B------:R-:W-:Y:S02]  /*8ac0*/  ISETP.GT.AND P6, PT, R2.reuse, RZ, PT ;  /* 0x000000ff0200720c */ /* 0x040fe40003fc4270 */
[C---:B------:R-:W-:Y:S01]  /*8ad0*/  ISETP.GT.AND P5, PT, R2.reuse, 0x1, PT ;  /* 0x000000010200780c */ /* 0x040fe20003fa4270 */
[----:B---3--:R-:W-:Y:S01]  /*8ae0*/  IMAD.IADD R0, R63, 0x1, R0 ;  /* 0x000000013f007824 */ /* 0x008fe200078e0200 */
[C---:B------:R-:W-:Y:S02]  /*8af0*/  ISETP.GT.AND P2, PT, R2.reuse, 0x8, PT ;  /* 0x000000080200780c */ /* 0x040fe40003f44270 */
[C---:B------:R-:W-:Y:S02]  /*8b00*/  ISETP.GT.AND P0, PT, R2.reuse, 0x9, PT ;  /* 0x000000090200780c */ /* 0x040fe40003f04270 */
[----:B------:R-:W-:Y:S02]  /*8b10*/  FSEL R32, R3, -INF , P6 ;  /* 0xff80000003207808 */ /* 0x000fe40003000000 */
[----:B------:R-:W-:Y:S01]  /*8b20*/  ISETP.GT.AND P6, PT, R2, 0x10, PT ;  /* 0x000000100200780c */ /* 0x000fe20003fc4270 */
[----:B-1----:R-:W-:Y:S01]  /*8b30*/  IMAD.IADD R63, R63, 0x1, R7 ;  /* 0x000000013f3f7824 */ /* 0x002fe200078e0207 */
        /* <DEDUP_REMOVED lines=21> */
[----:B------:R-:W-:Y:S02]  /*8c90*/  ISETP.GT.AND P0, PT, R2, 0x39, PT ;  /* 0x000000390200780c */ /* 0x000fe40003f04270 */
[----:B------:R-:W-:Y:S02]  /*8ca0*/  FSEL R216, R224, -INF , P6 ;  /* 0xff800000e0d87808 */ /* 0x000fe40003000000 */
[C---:B------:R-:W-:Y:S02]  /*8cb0*/  ISETP.GT.AND P6, PT, R0.reuse, RZ, PT ;  /* 0x000000ff0000720c */ /* 0x040fe40003fc4270 */
        /* <DEDUP_REMOVED lines=30> */
[----:B------:R-:W-:Y:S02]  /*8ea0*/  FMNMX.FTZ R0, R52, R199, !PT ;  /* 0x000000c734007209 */ /* 0x000fe40007810000 */
[----:B------:R-:W-:Y:S02]  /*8eb0*/  FSEL R212, R207, -INF , P6 ;  /* 0xff800000cfd47808 */ /* 0x000fe40003000000 */
[----:B------:R-:W-:Y:S02]  /*8ec0*/  FMNMX.FTZ R0, R53, R0, !PT ;  /* 0x0000000035007209 */ /* 0x000fe40007810000 */
[----:B------:R-:W-:Y:S02]  /*8ed0*/  FSEL R211, R211, -INF , P5 ;  /* 0xff800000d3d37808 */ /* 0x000fe40002800000 */
[----:B------:R-:W-:Y:S02]  /*8ee0*/  FMNMX.FTZ R0, R54, R0, !PT ;  /* 0x0000000036007209 */ /* 0x000fe40007810000 */
[----:B------:R-:W-:Y:S02]  /*8ef0*/  FSEL R210, R210, -INF , P2 ;  /* 0xff800000d2d27808 */ /* 0x000fe40001000000 */
[----:B------:R-:W-:Y:S02]  /*8f00*/  FMNMX.FTZ R0, R56, R0, !PT ;  /* 0x0000000038007209 */ /* 0x000fe40007810000 */
[----:B------:R-:W-:Y:S02]  /*8f10*/  FSEL R12, R209, -INF , P0 ;  /* 0xff800000d10c7808 */ /* 0x000fe40000000000 */
[----:B------:R-:W-:Y:S02]  /*8f20*/  FMNMX.FTZ R0, R60, R0, !PT ;  /* 0x000000003c007209 */ /* 0x000fe40007810000 */
[----:B------:R-:W-:Y:S02]  /*8f30*/  ISETP.GT.AND P6, PT, R63, RZ, PT ;  /* 0x000000ff3f00720c */ /* 0x000fe40003fc4270 */
[----:B------:R-:W-:Y:S02]  /*8f40*/  FMNMX.FTZ R0, R59, R0, !PT ;  /* 0x000000003b007209 */ /* 0x000fe40007810000 */
[----:B------:R-:W-:Y:S02]  /*8f50*/  ISETP.GT.AND P5, PT, R63, 0x1, PT ;  /* 0x000000013f00780c */ /* 0x000fe40003fa4270 */
[----:B------:R-:W-:Y:S02]  /*8f60*/  FMNMX.FTZ R0, R220, R0, !PT ;  /* 0x00000000dc007209 */ /* 0x000fe40007810000 */
[----:B------:R-:W-:Y:S02]  /*8f70*/  FSEL R17, R205, -INF , P6 ;  /* 0xff800000cd117808 */ /* 0x000fe40003000000 */
        /* <DEDUP_REMOVED lines=18> */
[----:B------:R-:W-:Y:S01]  /*90a0*/  FSEL R27, R27, -INF , P5 ;  /* 0xff8000001b1b7808 */ /* 0x000fe20002800000 */
[----:B------:R-:W1:Y:S01]  /*90b0*/  SHFL.BFLY PT, R2, R0, 0x2, 0x1f ;  /* 0x0c401f0000027f89 */ /* 0x000e6200000e0000 */
        /* <DEDUP_REMOVED lines=12> */
[----:B-1----:R-:W-:Y:S02]  /*9180*/  FMNMX.FTZ R0, R2, R0, !PT ;  /* 0x0000000002007209 */ /* 0x002fe40007810000 */
[----:B------:R-:W-:Y:S02]  /*9190*/  FMNMX.FTZ R2, R32, R200, !PT ;  /* 0x000000c820027209 */ /* 0x000fe40007810000 */
[----:B------:R-:W-:Y:S01]  /*91a0*/  ISETP.GT.AND P5, PT, R63, 0x31, PT ;  /* 0x000000313f00780c */ /* 0x000fe20003fa4270 */
[----:B------:R-:W1:Y:S01]  /*91b0*/  SHFL.BFLY PT, R3, R0, 0x1, 0x1f ;  /* 0x0c201f0000037f89 */ /* 0x000e6200000e0000 */
        /* <DEDUP_REMOVED lines=11> */
[----:B------:R-:W-:Y:S02]  /*9270*/  FSEL R10, R61, -INF , P0 ;  /* 0xff8000003d0a7808 */ /* 0x000fe40000000000 */
[----:B------:R-:W-:Y:S02]  /*9280*/  FMNMX.FTZ R2, R35, R2, !PT ;  /* 0x0000000223027209 */ /* 0x000fe40007810000 */
[----:B-1----:R-:W-:Y:S02]  /*9290*/  FMNMX.FTZ R3, R0, R3, !PT ;  /* 0x0000000300037209 */ /* 0x002fe40007810000 */
[----:B------:R-:W-:Y:S04]  /*92a0*/  FMNMX.FTZ R2, R38, R2, !PT ;  /* 0x0000000226027209 */ /* 0x000fe80007810000 */
[----:B------:R-:W-:Y:S04]  /*92b0*/  FMNMX.FTZ R2, R39, R2, !PT ;  /* 0x0000000227027209 */ /* 0x000fe80007810000 */
[----:B------:R-:W-:Y:S04]  /*92c0*/  FMNMX.FTZ R2, R34, R2, !PT ;  /* 0x0000000222027209 */ /* 0x000fe80007810000 */
[----:B------:R-:W-:Y:S04]  /*92d0*/  FMNMX.FTZ R2, R33, R2, !PT ;  /* 0x0000000221027209 */ /* 0x000fe80007810000 */
[----:B------:R-:W-:Y:S04]  /*92e0*/  FMNMX.FTZ R2, R216, R2, !PT ;  /* 0x00000002d8027209 */ /* 0x000fe80007810000 */
[----:B------:R-:W-:Y:S04]  /*92f0*/  FMNMX.FTZ R2, R215, R2, !PT ;  /* 0x00000002d7027209 */ /* 0x000fe80007810000 */
[----:B------:R-:W-:Y:S04]  /*9300*/  FMNMX.FTZ R2, R214, R2, !PT ;  /* 0x00000002d6027209 */ /* 0x000fe80007810000 */
[----:B------:R-:W-:Y:S05]  /*9310*/  FMNMX.FTZ R2, R23, R2, !PT ;  /* 0x0000000217027209 */ /* 0x000fea0007810000 */
[----:B------:R-:W1:Y:S02]  /*9320*/  SHFL.BFLY PT, R0, R2, 0x2, 0x1f ;  /* 0x0c401f0002007f89 */ /* 0x000e6400000e0000 */
[----:B-1----:R-:W-:Y:S06]  /*9330*/  FMNMX.FTZ R0, R2, R0, !PT ;  /* 0x0000000002007209 */ /* 0x002fec0007810000 */
[----:B------:R-:W1:Y:S02]  /*9340*/  SHFL.BFLY PT, R2, R0, 0x1, 0x1f ;  /* 0x0c201f0000027f89 */ /* 0x000e6400000e0000 */
        /* <DEDUP_REMOVED lines=39> */
[----:B------:R1:W2:Y:S02]  /*95c0*/  SHFL.BFLY PT, R196, R4, 0x1, 0x1f ;  /* 0x0c201f0004c47f89 */ /* 0x0002a400000e0000 */
.L_x_1744:
[----:B------:R-:W3:Y:S01]  /*95d0*/  LDL.LU R7, [R1+0x70] ;  /* 0x0000700001077983 */ /* 0x000ee20000300800 */
[C---:B------:R-:W-:Y:S01]  /*95e0*/  FSETP.NEU.FTZ.AND P0, PT, R3.reuse, -INF , PT ;  /* 0xff8000000300780b */ /* 0x040fe20003f1d000 */
[C---:B------:R-:W-:Y:S01]  /*95f0*/  FMUL.FTZ R217, R3.reuse, c[0x0][0x2d0] ;  /* 0x0000b40003d97a20 */ /* 0x040fe20000410000 */
[----:B--2---:R-:W-:Y:S01]  /*9600*/  FMNMX.FTZ R196, R196, R4, !PT ;  /* 0x00000004c4c47209 */ /* 0x004fe20007810000 */
[----:B------:R-:W2:Y:S01]  /*9610*/  LDL.LU R6, [R1+0x74] ;  /* 0x0000740001067983 */ /* 0x000ea20000300800 */
[----:B-1----:R-:W-:Y:S01]  /*9620*/  FSEL R4, R3, RZ, P0 ;  /* 0x000000ff03047208 */ /* 0x002fe20000000000 */
[----:B------:R-:W-:Y:S01]  /*9630*/  FMUL.FTZ R213, R2, c[0x0][0x2d0] ;  /* 0x0000b40002d57a20 */ /* 0x000fe20000410000 */
[----:B------:R-:W-:Y:S01]  /*9640*/  FSEL R217, R217, RZ, P0 ;  /* 0x000000ffd9d97208 */ /* 0x000fe20000000000 */
[----:B------:R-:W-:Y:S01]  /*9650*/  FMUL.FTZ R209, R0, c[0x0][0x2d0] ;  /* 0x0000b40000d17a20 */ /* 0x000fe20000410000 */
[----:B------:R-:W-:Y:S01]  /*9660*/  FSETP.NEU.FTZ.AND P0, PT, R2, -INF , PT ;  /* 0xff8000000200780b */ /* 0x000fe20003f1d000 */
[----:B------:R-:W-:Y:S01]  /*9670*/  FADD.FTZ R4, -R4, R199 ;  /* 0x000000c704047221 */ /* 0x000fe20000010100 */
[----:B------:R-:W-:Y:S01]  /*9680*/  WARPSYNC 0xffffffff ;  /* 0xffffffff00007948 */ /* 0x000fe20003800000 */
[--C-:B------:R-:W-:Y:S01]  /*9690*/  FFMA.FTZ R52, R52, c[0x0][0x2d0], -R217.reuse ;  /* 0x0000b40034347a23 */ /* 0x100fe200000108d9 */
[----:B------:R-:W-:Y:S01]  /*96a0*/  FSEL R213, R213, RZ, P0 ;  /* 0x000000ffd5d57208 */ /* 0x000fe20000000000 */
[----:B------:R-:W-:Y:S01]  /*96b0*/  FMUL.FTZ R201, R4, c[0x0][0x2d0] ;  /* 0x0000b40004c97a20 */ /* 0x000fe20000410000 */
[----:B------:R-:W-:Y:S01]  /*96c0*/  FSEL R4, R2, RZ, P0 ;  /* 0x000000ff02047208 */ /* 0x000fe20000000000 */
[--C-:B------:R-:W-:Y:S01]  /*96d0*/  FFMA.FTZ R53, R53, c[0x0][0x2d0], -R217.reuse ;  /* 0x0000b40035357a23 */ /* 0x100fe200000108d9 */
[----:B------:R-:W-:Y:S01]  /*96e0*/  FSETP.NEU.FTZ.AND P0, PT, R0, -INF , PT ;  /* 0xff8000000000780b */ /* 0x000fe20003f1d000 */
[----:B------:R-:W-:Y:S01]  /*96f0*/  MUFU.EX2 R52, R52 ;  /* 0x0000003400347308 */ /* 0x000fe20000000800 */
[--C-:B------:R-:W-:Y:S02]  /*9700*/  FFMA.FTZ R5, R55, c[0x0][0x2d0], -R217.reuse ;  /* 0x0000b40037057a23 */ /* 0x100fe400000108d9 */
[----:B------:R-:W-:Y:S01]  /*9710*/  FADD.FTZ R4, -R4, R200 ;  /* 0x000000c804047221 */ /* 0x000fe20000010100 */
[----:B------:R-:W-:Y:S01]  /*9720*/  FSEL R209, R209, RZ, P0 ;  /* 0x000000ffd1d17208 */ /* 0x000fe20000000000 */
[----:B------:R-:W-:Y:S02]  /*9730*/  FFMA.FTZ R9, R54, c[0x0][0x2d0], -R217 ;  /* 0x0000b40036097a23 */ /* 0x000fe400000108d9 */
[----:B------:R-:W-:Y:S02]  /*9740*/  FMUL.FTZ R4, R4, c[0x0][0x2d0] ;  /* 0x0000b40004047a20 */ /* 0x000fe40000410000 */
[----:B------:R-:W-:Y:S01]  /*9750*/  FFMA.FTZ R36, R36, c[0x0][0x2d0], -R213 ;  /* 0x0000b40024247a23 */ /* 0x000fe200000108d5 */
[----:B------:R-:W-:Y:S01]  /*9760*/  MUFU.EX2 R201, R201 ;  /* 0x000000c900c97308 */ /* 0x000fe20000000800 */
[----:B------:R-:W-:Y:S02]  /*9770*/  FFMA.FTZ R56, R56, c[0x0][0x2d0], -R217 ;  /* 0x0000b40038387a23 */ /* 0x000fe400000108d9 */
[--C-:B------:R-:W-:Y:S02]  /*9780*/  FFMA.FTZ R32, R32, c[0x0][0x2d0], -R213.reuse ;  /* 0x0000b40020207a23 */ /* 0x100fe400000108d5 */
[--C-:B------:R-:W-:Y:S02]  /*9790*/  FFMA.FTZ R55, R39, c[0x0][0x2d0], -R213.reuse ;  /* 0x0000b40027377a23 */ /* 0x100fe400000108d5 */
[----:B------:R-:W-:Y:S02]  /*97a0*/  FFMA.FTZ R54, R34, c[0x0][0x2d0], -R213 ;  /* 0x0000b40022367a23 */ /* 0x000fe400000108d5 */
        /* <DEDUP_REMOVED lines=9> */
[----:B------:R-:W-:Y:S02]  /*9840*/  FFMA.FTZ R218, R218, c[0x0][0x2d0], -R217 ;  /* 0x0000b400dada7a23 */ /* 0x000fe400000108d9 */
[--C-:B------:R-:W-:Y:S02]  /*9850*/  FFMA.FTZ R207, R37, c[0x0][0x2d0], -R213.reuse ;  /* 0x0000b40025cf7a23 */ /* 0x100fe400000108d5 */
[----:B------:R-:W-:Y:S02]  /*9860*/  FFMA.FTZ R49, R49, c[0x0][0x2d0], -R213 ;  /* 0x0000b40031317a23 */ /* 0x000fe400000108d5 */
[--C-:B------:R-:W-:Y:S01]  /*9870*/  FFMA.FTZ R220, R220, c[0x0][0x2d0], -R217.reuse ;  /* 0x0000b400dcdc7a23 */ /* 0x100fe200000108d9 */
[----:B------:R-:W-:Y:S01]  /*9880*/  MUFU.EX2 R36, R36 ;  /* 0x0000002400247308 */ /* 0x000fe20000000800 */
[--C-:B------:R-:W-:Y:S02]  /*9890*/  FFMA.FTZ R219, R219, c[0x0][0x2d0], -R217.reuse ;  /* 0x0000b400dbdb7a23 */ /* 0x100fe400000108d9 */
[----:B------:R-:W-:Y:S02]  /*98a0*/  FFMA.FTZ R217, R51, c[0x0][0x2d0], -R217 ;  /* 0x0000b40033d97a23 */ /* 0x000fe400000108d9 */
[--C-:B-1----:R-:W-:Y:S02]  /*98b0*/  FFMA.FTZ R4, R16, c[0x0][0x2d0], -R209.reuse ;  /* 0x0000b40010047a23 */ /* 0x102fe400000108d1 */
[----:B------:R-:W-:Y:S02]  /*98c0*/  FFMA.FTZ R16, R21, c[0x0][0x2d0], -R209 ;  /* 0x0000b40015107a23 */ /* 0x000fe400000108d1 */
        /* <DEDUP_REMOVED lines=8> */
[----:B------:R-:W-:Y:S02]  /*9950*/  FFMA.FTZ R214, R214, c[0x0][0x2d0], -R213 ;  /* 0x0000b400d6d67a23 */ /* 0x000fe400000108d5 */
[--C-:B------:R-:W-:Y:S02]  /*9960*/  FFMA.FTZ R37, R19, c[0x0][0x2d0], -R209.reuse ;  /* 0x0000b40013257a23 */ /* 0x100fe400000108d1 */
        /* <DEDUP_REMOVED lines=8> */
[----:B------:R-:W-:Y:S01]  /*99f0*/  FFMA.FTZ R212, R212, c[0x0][0x2d0], -R209 ;  /* 0x0000b400d4d47a23 */ /* 0x000fe200000108d1 */
[----:B------:R-:W1:Y:S10]  /*9a00*/  MUFU.EX2 R56, R56 ;  /* 0x0000003800387308 */ /* 0x000e740000000800 */
[----:B------:R-:W-:Y:S10]  /*9a10*/  MUFU.EX2 R207, R207 ;  /* 0x000000cf00cf7308 */ /* 0x000ff40000000800 */
[----:B------:R-:W-:Y:S10]  /*9a20*/  MUFU.EX2 R226, R226 ;  /* 0x000000e200e27308 */ /* 0x000ff40000000800 */
[----:B------:R-:W-:Y:S10]  /*9a30*/  MUFU.EX2 R224, R224 ;  /* 0x000000e000e07308 */ /* 0x000ff40000000800 */
[----:B------:R-:W-:Y:S10]  /*9a40*/  MUFU.EX2 R216, R216 ;  /* 0x000000d800d87308 */ /* 0x000ff40000000800 */
[----:B------:R-:W-:Y:S10]  /*9a50*/  MUFU.EX2 R215, R215 ;  /* 0x000000d700d77308 */ /* 0x000ff40000000800 */
[----:B------:R-:W-:Y:S10]  /*9a60*/  MUFU.EX2 R214, R214 ;  /* 0x000000d600d67308 */ /* 0x000ff40000000800 */
[----:B------:R-:W-:Y:S01]  /*9a70*/  MUFU.EX2 R212, R212 ;  /* 0x000000d400d47308 */ /* 0x000fe20000000800 */
[----:B--2---:R-:W-:Y:S01]  /*9a80*/  FFMA.FTZ R6, R199, R6, R32 ;  /* 0x00000006c7067223 */ /* 0x004fe20000010020 */
[----:B------:R-:W-:Y:S01]  /*9a90*/  F2FP.BF16.PACK_AB R204, R53, R52 ;  /* 0x0000003435cc723e */ /* 0x000fe200000010ff */
[----:B---3--:R-:W-:Y:S01]  /*9aa0*/  FFMA.FTZ R8, R201, R7, R52 ;  /* 0x00000007c9087223 */ /* 0x008fe20000010034 */
[----:B------:R-:W-:Y:S01]  /*9ab0*/  MOV R52, R5 ;  /* 0x0000000500347202 */ /* 0x000fe20000000f00 */
[--C-:B------:R-:W-:Y:S01]  /*9ac0*/  FFMA.FTZ R7, R50, c[0x0][0x2d0], -R213.reuse ;  /* 0x0000b40032077a23 */ /* 0x100fe200000108d5 */
[----:B------:R-:W-:Y:S01]  /*9ad0*/  FSEL R5, R0, RZ, P0 ;  /* 0x000000ff00057208 */ /* 0x000fe20000000000 */
[----:B------:R-:W-:Y:S01]  /*9ae0*/  FADD.FTZ R8, R53, R8 ;  /* 0x0000000835087221 */ /* 0x000fe20000010000 */
[----:B------:R-:W-:Y:S01]  /*9af0*/  FSETP.NEU.FTZ.AND P0, PT, R196, -INF , PT ;  /* 0xff800000c400780b */ /* 0x000fe20003f1d000 */
[----:B------:R-:W-:Y:S01]  /*9b00*/  FFMA.FTZ R53, R38, c[0x0][0x2d0], -R213 ;  /* 0x0000b40026357a23 */ /* 0x000fe200000108d5 */
[----:B------:R-:W-:Y:S01]  /*9b10*/  F2FP.BF16.PACK_AB R205, R36, R32 ;  /* 0x0000002024cd723e */ /* 0x000fe200000010ff */
[----:B------:R-:W-:Y:S01]  /*9b20*/  FADD.FTZ R5, -R5, R197 ;  /* 0x000000c505057221 */ /* 0x000fe20000010100 */
[C---:B------:R-:W-:Y:S01]  /*9b30*/  FSEL R4, R196.reuse, RZ, P0 ;  /* 0x000000ffc4047208 */ /* 0x040fe20000000000 */
[----:B------:R-:W-:Y:S02]  /*9b40*/  FMUL.FTZ R197, R196, c[0x0][0x2d0] ;  /* 0x0000b400c4c57a20 */ /* 0x000fe40000410000 */
[----:B------:R-:W-:Y:S02]  /*9b50*/  FMUL.FTZ R5, R5, c[0x0][0x2d0] ;  /* 0x0000b40005057a20 */ /* 0x000fe40000410000 */
[----:B------:R-:W-:Y:S01]  /*9b60*/  FADD.FTZ R4, -R4, R198 ;  /* 0x000000c604047221 */ /* 0x000fe20000010100 */
[----:B------:R-:W-:Y:S01]  /*9b70*/  FSEL R197, R197, RZ, P0 ;  /* 0x000000ffc5c57208 */ /* 0x000fe20000000000 */
[----:B------:R-:W-:Y:S02]  /*9b80*/  FFMA.FTZ R213, R23, c[0x0][0x2d0], -R213 ;  /* 0x0000b40017d57a23 */ /* 0x000fe400000108d5 */
[----:B------:R-:W2:Y:S01]  /*9b90*/  MUFU.EX2 R5, R5 ;  /* 0x0000000500057308 */ /* 0x000ea20000000800 */
[----:B------:R-:W-:Y:S02]  /*9ba0*/  FMUL.FTZ R4, R4, c[0x0][0x2d0] ;  /* 0x0000b40004047a20 */ /* 0x000fe40000410000 */
[--C-:B------:R-:W-:Y:S02]  /*9bb0*/  FFMA.FTZ R23, R18, c[0x0][0x2d0], -R209.reuse ;  /* 0x0000b40012177a23 */ /* 0x100fe400000108d1 */
[--C-:B------:R-:W-:Y:S02]  /*9bc0*/  FFMA.FTZ R38, R20, c[0x0][0x2d0], -R209.reuse ;  /* 0x0000b40014267a23 */ /* 0x100fe400000108d1 */
[----:B------:R-:W-:Y:S02]  /*9bd0*/  FFMA.FTZ R18, R22, c[0x0][0x2d0], -R209 ;  /* 0x0000b40016127a23 */ /* 0x000fe400000108d1 */
[--C-:B------:R-:W-:Y:S01]  /*9be0*/  FFMA.FTZ R22, R17, c[0x0][0x2d0], -R197.reuse ;  /* 0x0000b40011167a23 */ /* 0x100fe200000108c5 */
[----:B------:R-:W3:Y:S01]  /*9bf0*/  MUFU.EX2 R20, R23 ;  /* 0x0000001700147308 */ /* 0x000ee20000000800 */
[--C-:B------:R-:W-:Y:S01]  /*9c00*/  FFMA.FTZ R32, R206, c[0x0][0x2d0], -R197.reuse ;  /* 0x0000b400ce207a23 */ /* 0x100fe200000108c5 */
[C---:B-1----:R-:W-:Y:S01]  /*9c10*/  F2FP.BF16.PACK_AB R206, R56.reuse, R9 ;  /* 0x0000000938ce723e */ /* 0x042fe200000010ff */
[----:B------:R-:W-:Y:S02]  /*9c20*/  FADD.FTZ R8, R9, R8 ;  /* 0x0000000809087221 */ /* 0x000fe40000010000 */
[--C-:B------:R-:W-:Y:S02]  /*9c30*/  FFMA.FTZ R17, R15, c[0x0][0x2d0], -R197.reuse ;  /* 0x0000b4000f117a23 */ /* 0x100fe400000108c5 */
[----:B------:R-:W-:Y:S02]  /*9c40*/  FADD.FTZ R35, R56, R8 ;  /* 0x0000000838237221 */ /* 0x000fe40000010000 */
[--C-:B------:R-:W-:Y:S01]  /*9c50*/  FFMA.FTZ R33, R26, c[0x0][0x2d0], -R197.reuse ;  /* 0x0000b4001a217a23 */ /* 0x100fe200000108c5 */
[----:B------:R-:W1:Y:S01]  /*9c60*/  MUFU.EX2 R4, R4 ;  /* 0x0000000400047308 */ /* 0x000e620000000800 */
[----:B------:R-:W-:Y:S02]  /*9c70*/  FFMA.FTZ R19, R14, c[0x0][0x2d0], -R197 ;  /* 0x0000b4000e137a23 */ /* 0x000fe400000108c5 */
[----:B------:R-:W-:Y:S02]  /*9c80*/  FFMA.FTZ R50, R24, c[0x0][0x2d0], -R209 ;  /* 0x0000b40018327a23 */ /* 0x000fe400000108d1 */
[C---:B--2---:R-:W-:Y:S02]  /*9c90*/  FMUL.FTZ R9, R5.reuse, R165 ;  /* 0x000000a505097220 */ /* 0x044fe40000410000 */
[C---:B------:R-:W-:Y:S02]  /*9ca0*/  FFMA.FTZ R203, R5.reuse, R203, R21 ;  /* 0x000000cb05cb7223 */ /* 0x040fe40000010015 */
[----:B------:R-:W-:Y:S01]  /*9cb0*/  FMUL.FTZ R8, R5, R164 ;  /* 0x000000a405087220 */ /* 0x000fe20000410000 */
[----:B------:R2:W4:Y:S01]  /*9cc0*/  MUFU.EX2 R165, R22 ;  /* 0x0000001600a57308 */ /* 0x0005220000000800 */
[----:B------:R-:W-:Y:S02]  /*9cd0*/  FFMA.FTZ R209, R12, c[0x0][0x2d0], -R209 ;  /* 0x0000b4000cd17a23 */ /* 0x000fe400000108d1 */
[--C-:B------:R-:W-:Y:S01]  /*9ce0*/  FFMA.FTZ R34, R27, c[0x0][0x2d0], -R197.reuse ;  /* 0x0000b4001b227a23 */ /* 0x100fe200000108c5 */
[----:B---3--:R-:W-:Y:S01]  /*9cf0*/  F2FP.BF16.PACK_AB R164, R20, R21 ;  /* 0x0000001514a4723e */ /* 0x008fe200000010ff */
[----:B------:R-:W-:Y:S02]  /*9d00*/  FFMA.FTZ R200, R13, c[0x0][0x2d0], -R197 ;  /* 0x0000b4000dc87a23 */ /* 0x000fe400000108c5 */
[C---:B------:R-:W-:Y:S02]  /*9d10*/  FMUL.FTZ R12, R5.reuse, R168 ;  /* 0x000000a8050c7220 */ /* 0x040fe40000410000 */
[C---:B------:R-:W-:Y:S01]  /*9d20*/  FMUL.FTZ R13, R5.reuse, R169 ;  /* 0x000000a9050d7220 */ /* 0x040fe20000410000 */
[----:B------:R-:W-:Y:S01]  /*9d30*/  MUFU.EX2 R168, R17 ;  /* 0x0000001100a87308 */ /* 0x000fe20000000800 */
[C---:B------:R-:W-:Y:S02]  /*9d40*/  FMUL.FTZ R24, R5.reuse, R172 ;  /* 0x000000ac05187220 */ /* 0x040fe40000410000 */
[C---:B------:R-:W-:Y:S02]  /*9d50*/  FMUL.FTZ R25, R5.reuse, R173 ;  /* 0x000000ad05197220 */ /* 0x040fe40000410000 */
[----:B-1----:R-:W-:Y:S02]  /*9d60*/  FMUL.FTZ R15, R4, R171 ;  /* 0x000000ab040f7220 */ /* 0x002fe40000410000 */
[----:B------:R-:W-:Y:S01]  /*9d70*/  FADD.FTZ R171, R20, R203 ;  /* 0x000000cb14ab7221 */ /* 0x000fe20000010000 */
[----:B------:R-:W-:Y:S01]  /*9d80*/  MOV R203, R65 ;  /* 0x0000004100cb7202 */ /* 0x000fe20000000f00 */
[C---:B------:R-:W-:Y:S01]  /*9d90*/  FMUL.FTZ R26, R4.reuse, R174 ;  /* 0x000000ae041a7220 */ /* 0x040fe20000410000 */
[----:B------:R-:W-:Y:S01]  /*9da0*/  MUFU.EX2 R169, R16 ;  /* 0x0000001000a97308 */ /* 0x000fe20000000800 */
[----:B------:R-:W-:Y:S02]  /*9db0*/  FMUL.FTZ R27, R4, R175 ;  /* 0x000000af041b7220 */ /* 0x000fe40000410000 */
[----:B------:R-:W-:Y:S01]  /*9dc0*/  FADD.FTZ R6, R36, R6 ;  /* 0x0000000624067221 */ /* 0x000fe20000010000 */
[----:B--2---:R-:W1:Y:S01]  /*9dd0*/  LDSM.16.MT88.4 R20, [R239] ;  /* 0x00000000ef14783b */ /* 0x004e620000004200 */
[--C-:B------:R-:W-:Y:S02]  /*9de0*/  FFMA.FTZ R208, R208, c[0x0][0x2d0], -R197.reuse ;  /* 0x0000b400d0d07a23 */ /* 0x100fe400000108c5 */
[C---:B------:R-:W-:Y:S01]  /*9df0*/  FMUL.FTZ R28, R5.reuse, R176 ;  /* 0x000000b0051c7220 */ /* 0x040fe20000410000 */
[----:B------:R-:W-:Y:S01]  /*9e00*/  MOV R176, R39 ;  /* 0x0000002700b07202 */ /* 0x000fe20000000f00 */
[C---:B------:R-:W-:Y:S01]  /*9e10*/  FMUL.FTZ R29, R5.reuse, R177 ;  /* 0x000000b1051d7220 */ /* 0x040fe20000410000 */
[----:B------:R-:W-:Y:S01]  /*9e20*/  MUFU.EX2 R174, R7 ;  /* 0x0000000700ae7308 */ /* 0x000fe20000000800 */
[C---:B------:R-:W-:Y:S01]  /*9e30*/  FMUL.FTZ R40, R5.reuse, R180 ;  /* 0x000000b405287220 */ /* 0x040fe20000410000 */
[----:B------:R-:W-:Y:S01]  /*9e40*/  MOV R177, R38 ;  /* 0x0000002600b17202 */ /* 0x000fe20000000f00 */
[C---:B------:R-:W-:Y:S01]  /*9e50*/  FMUL.FTZ R56, R5.reuse, R188 ;  /* 0x000000bc05387220 */ /* 0x040fe20000410000 */
[----:B------:R-:W-:Y:S01]  /*9e60*/  MOV R180, R37 ;  /* 0x0000002500b47202 */ /* 0x000fe20000000f00 */
[C---:B------:R-:W-:Y:S01]  /*9e70*/  FMUL.FTZ R57, R5.reuse, R189 ;  /* 0x000000bd05397220 */ /* 0x040fe20000410000 */
[----:B------:R-:W2:Y:S01]  /*9e80*/  LDSM.16.MT88.4 R36, [R238] ;  /* 0x00000000ee24783b */ /* 0x000ea20000004200 */
[C---:B------:R-:W-:Y:S01]  /*9e90*/  FMUL.FTZ R60, R5.reuse, R192 ;  /* 0x000000c0053c7220 */ /* 0x040fe20000410000 */
[----:B------:R-:W-:Y:S01]  /*9ea0*/  MOV R192, R52 ;  /* 0x0000003400c07202 */ /* 0x000fe20000000f00 */
[C---:B------:R-:W-:Y:S01]  /*9eb0*/  FMUL.FTZ R61, R5.reuse, R193 ;  /* 0x000000c1053d7220 */ /* 0x040fe20000410000 */
[----:B------:R-:W3:Y:S01]  /*9ec0*/  MUFU.EX2 R175, R32 ;  /* 0x0000002000af7308 */ /* 0x000ee20000000800 */
[C---:B------:R-:W-:Y:S01]  /*9ed0*/  FMUL.FTZ R72, R5.reuse, R72 ;  /* 0x0000004805487220 */ /* 0x040fe20000410000 */
[----:B------:R-:W-:Y:S01]  /*9ee0*/  MOV R189, R53 ;  /* 0x0000003500bd7202 */ /* 0x000fe20000000f00 */
[C---:B------:R-:W-:Y:S01]  /*9ef0*/  FMUL.FTZ R73, R5.reuse, R73 ;  /* 0x0000004905497220 */ /* 0x040fe20000410000 */
[----:B------:R-:W-:Y:S01]  /*9f00*/  MOV R188, R55 ;  /* 0x0000003700bc7202 */ /* 0x000fe20000000f00 */
[C---:B------:R-:W-:Y:S01]  /*9f10*/  FMUL.FTZ R76, R5.reuse, R76 ;  /* 0x0000004c054c7220 */ /* 0x040fe20000410000 */
[----:B------:R-:W-:Y:S01]  /*9f20*/  MOV R193, R67 ;  /* 0x0000004300c17202 */ /* 0x000fe20000000f00 */
        /* <DEDUP_REMOVED lines=10> */
[----:B------:R-:W-:Y:S02]  /*9fd0*/  FMUL.FTZ R109, R5, R109 ;  /* 0x0000006d056d7220 */ /* 0x000fe40000410000 */
        /* <DEDUP_REMOVED lines=23> */
[----:B------:R-:W-:Y:S02]  /*a150*/  FFMA.FTZ R227, R45, c[0x0][0x2d0], -R197 ;  /* 0x0000b4002de37a23 */ /* 0x000fe400000108c5 */
[C---:B------:R-:W-:Y:S01]  /*a160*/  FMUL.FTZ R45, R5.reuse, R185 ;  /* 0x000000b9052d7220 */ /* 0x040fe20000410000 */
[----:B------:R-:W-:Y:S01]  /*a170*/  MOV R185, R54 ;  /* 0x0000003600b97202 */ /* 0x000fe20000000f00 */
[C---:B------:R-:W-:Y:S01]  /*a180*/  FMUL.FTZ R41, R5.reuse, R181 ;  /* 0x000000b505297220 */ /* 0x040fe20000410000 */
[----:B------:R-:W1:Y:S01]  /*a190*/  LDSM.16.MT88.4 R52, [R237] ;  /* 0x00000000ed34783b */ /* 0x000e620000004200 */
[C---:B------:R-:W-:Y:S01]  /*a1a0*/  FMUL.FTZ R120, R5.reuse, R120 ;  /* 0x0000007805787220 */ /* 0x040fe20000410000 */
[----:B------:R-:W-:Y:S01]  /*a1b0*/  MOV R181, R48 ;  /* 0x0000003000b57202 */ /* 0x000fe20000000f00 */
[C---:B------:R-:W-:Y:S01]  /*a1c0*/  FMUL.FTZ R121, R5.reuse, R121 ;  /* 0x0000007905797220 */ /* 0x040fe20000410000 */
[----:B------:R-:W-:Y:S01]  /*a1d0*/  MUFU.EX2 R227, R227 ;  /* 0x000000e300e37308 */ /* 0x000fe20000000800 */
[C---:B------:R-:W-:Y:S02]  /*a1e0*/  FMUL.FTZ R124, R5.reuse, R124 ;  /* 0x0000007c057c7220 */ /* 0x040fe40000410000 */
[----:B------:R-:W-:Y:S02]  /*a1f0*/  FMUL.FTZ R125, R5, R125 ;  /* 0x0000007d057d7220 */ /* 0x000fe40000410000 */
[C---:B------:R-:W-:Y:S02]  /*a200*/  FMUL.FTZ R14, R4.reuse, R170 ;  /* 0x000000aa040e7220 */ /* 0x040fe40000410000 */
[C---:B------:R-:W-:Y:S01]  /*a210*/  FMUL.FTZ R46, R4.reuse, R186 ;  /* 0x000000ba042e7220 */ /* 0x040fe20000410000 */
[----:B------:R-:W-:Y:S01]  /*a220*/  MOV R186, R47 ;  /* 0x0000002f00ba7202 */ /* 0x000fe20000000f00 */
[C---:B------:R-:W-:Y:S01]  /*a230*/  FMUL.FTZ R47, R4.reuse, R187 ;  /* 0x000000bb042f7220 */ /* 0x040fe20000410000 */
[----:B------:R-:W-:Y:S01]  /*a240*/  MOV R187, R50 ;  /* 0x0000003200bb7202 */ /* 0x000fe20000000f00 */
[C---:B------:R-:W-:Y:S02]  /*a250*/  FMUL.FTZ R122, R4.reuse, R122 ;  /* 0x0000007a047a7220 */ /* 0x040fe40000410000 */
[C---:B------:R-:W-:Y:S02]  /*a260*/  FMUL.FTZ R123, R4.reuse, R123 ;  /* 0x0000007b047b7220 */ /* 0x040fe40000410000 */
[C---:B------:R-:W-:Y:S02]  /*a270*/  FMUL.FTZ R126, R4.reuse, R126 ;  /* 0x0000007e047e7220 */ /* 0x040fe40000410000 */
[C---:B------:R-:W-:Y:S02]  /*a280*/  FMUL.FTZ R127, R4.reuse, R127 ;  /* 0x0000007f047f7220 */ /* 0x040fe40000410000 */
[----:B----4-:R-:W-:Y:S01]  /*a290*/  FFMA.FTZ R202, R4, R202, R165 ;  /* 0x000000ca04ca7223 */ /* 0x010fe200000100a5 */
[----:B---3--:R-:W-:Y:S01]  /*a2a0*/  F2FP.BF16.PACK_AB R165, R175, R165 ;  /* 0x000000a5afa5723e */ /* 0x008fe200000010ff */
[----:B------:R-:W-:Y:S01]  /*a2b0*/  FADD.FTZ R170, R207, R6 ;  /* 0x00000006cfaa7221 */ /* 0x000fe20000010000 */
[----:B------:R-:W-:Y:S01]  /*a2c0*/  F2FP.BF16.PACK_AB R207, R174, R207 ;  /* 0x000000cfaecf723e */ /* 0x000fe200000010ff */
[C---:B------:R-:W-:Y:S02]  /*a2d0*/  FMUL.FTZ R6, R199.reuse, R162 ;  /* 0x000000a2c7067220 */ /* 0x040fe40000410000 */
[----:B------:R-:W-:Y:S02]  /*a2e0*/  FMUL.FTZ R7, R199, R163 ;  /* 0x000000a3c7077220 */ /* 0x000fe40000410000 */
[--C-:B------:R-:W-:Y:S02]  /*a2f0*/  FFMA.FTZ R225, R30, c[0x0][0x2d0], -R197.reuse ;  /* 0x0000b4001ee17a23 */ /* 0x100fe400000108c5 */
[C---:B------:R-:W-:Y:S01]  /*a300*/  FMUL.FTZ R30, R4.reuse, R178 ;  /* 0x000000b2041e7220 */ /* 0x040fe20000410000 */
[----:B------:R-:W-:Y:S01]  /*a310*/  MOV R178, R66 ;  /* 0x0000004200b27202 */ /* 0x000fe20000000f00 */
[--C-:B------:R-:W-:Y:S02]  /*a320*/  FFMA.FTZ R223, R31, c[0x0][0x2d0], -R197.reuse ;  /* 0x0000b4001fdf7a23 */ /* 0x100fe400000108c5 */
[----:B------:R-:W-:Y:S01]  /*a330*/  FMUL.FTZ R31, R4, R179 ;  /* 0x000000b3041f7220 */ /* 0x000fe20000410000 */
[----:B------:R-:W-:Y:S01]  /*a340*/  MOV R179, R35 ;  /* 0x0000002300b37202 */ /* 0x000fe20000000f00 */
[--C-:B------:R-:W-:Y:S01]  /*a350*/  FFMA.FTZ R230, R42, c[0x0][0x2d0], -R197.reuse ;  /* 0x0000b4002ae67a23 */ /* 0x100fe200000108c5 */
[----:B------:R-:W-:Y:S01]  /*a360*/  MUFU.EX2 R225, R225 ;  /* 0x000000e100e17308 */ /* 0x000fe20000000800 */
[C---:B------:R-:W-:Y:S01]  /*a370*/  FMUL.FTZ R42, R4.reuse, R182 ;  /* 0x000000b6042a7220 */ /* 0x040fe20000410000 */
[----:B------:R-:W-:Y:S01]  /*a380*/  MOV R182, R34 ;  /* 0x0000002200b67202 */ /* 0x000fe20000000f00 */
[--C-:B------:R-:W-:Y:S02]  /*a390*/  FFMA.FTZ R229, R43, c[0x0][0x2d0], -R197.reuse ;  /* 0x0000b4002be57a23 */ /* 0x100fe400000108c5 */
[----:B------:R-:W-:Y:S01]  /*a3a0*/  FMUL.FTZ R43, R4, R183 ;  /* 0x000000b7042b7220 */ /* 0x000fe20000410000 */
[----:B------:R-:W-:Y:S01]  /*a3b0*/  MOV R183, R33 ;  /* 0x0000002100b77202 */ /* 0x000fe20000000f00 */
[--C-:B------:R-:W-:Y:S02]  /*a3c0*/  FFMA.FTZ R228, R44, c[0x0][0x2d0], -R197.reuse ;  /* 0x0000b4002ce47a23 */ /* 0x100fe400000108c5 */
[----:B------:R-:W-:Y:S01]  /*a3d0*/  FMUL.FTZ R44, R5, R184 ;  /* 0x000000b8052c7220 */ /* 0x000fe20000410000 */
[----:B------:R-:W-:Y:S01]  /*a3e0*/  MOV R184, R51 ;  /* 0x0000003300b87202 */ /* 0x000fe20000000f00 */
[----:B------:R-:W-:Y:S01]  /*a3f0*/  FMUL.FTZ R5, R201, R161 ;  /* 0x000000a1c9057220 */ /* 0x000fe20000410000 */
[----:B------:R-:W-:Y:S01]  /*a400*/  MUFU.EX2 R163, R183 ;  /* 0x000000b700a37308 */ /* 0x000fe20000000800 */
[--C-:B------:R-:W-:Y:S02]  /*a410*/  FFMA.FTZ R198, R11, c[0x0][0x2d0], -R197.reuse ;  /* 0x0000b4000bc67a23 */ /* 0x100fe400000108c5 */
[----:B------:R-:W-:Y:S01]  /*a420*/  FMUL.FTZ R11, R4, R167 ;  /* 0x000000a7040b7220 */ /* 0x000fe20000410000 */
[----:B-----5:R-:W-:Y:S01]  /*a430*/  F2FP.BF16.PACK_AB R167, R168, R172 ;  /* 0x000000aca8a7723e */ /* 0x020fe200000010ff */
[----:B------:R-:W-:Y:S02]  /*a440*/  FFMA.FTZ R197, R10, c[0x0][0x2d0], -R197 ;  /* 0x0000b4000ac57a23 */ /* 0x000fe400000108c5 */
[----:B------:R-:W-:Y:S01]  /*a450*/  FMUL.FTZ R10, R4, R166 ;  /* 0x000000a6040a7220 */ /* 0x000fe20000410000 */
[----:B-1----:R-:W-:Y:S01]  /*a460*/  F2FP.BF16.PACK_AB R166, R169, R173 ;  /* 0x000000ada9a6723e */ /* 0x002fe200000010ff */
[----:B------:R-:W-:Y:S01]  /*a470*/  FMUL.FTZ R4, R201, R160 ;  /* 0x000000a0c9047220 */ /* 0x000fe20000410000 */
[----:B------:R-:W-:Y:S01]  /*a480*/  MOV R160, R64 ;  /* 0x0000004000a07202 */ /* 0x000fe20000000f00 */
[----:B------:R-:W-:Y:S01]  /*a490*/  FMUL.FTZ R19, R199, R159 ;  /* 0x0000009fc7137220 */ /* 0x000fe20000410000 */
[----:B------:R-:W-:Y:S01]  /*a4a0*/  MUFU.EX2 R161, R194 ;  /* 0x000000c200a17308 */ /* 0x000fe20000000800 */
[C---:B------:R-:W-:Y:S02]  /*a4b0*/  FMUL.FTZ R32, R201.reuse, R148 ;  /* 0x00000094c9207220 */ /* 0x040fe40000410000 */
[----:B------:R-:W-:Y:S01]  /*a4c0*/  FMUL.FTZ R33, R201, R149 ;  /* 0x00000095c9217220 */ /* 0x000fe20000410000 */
[-C--:B------:R-:W-:Y:S05]  /*a4d0*/  HMMA.16816.F32.BF16 R4, R204, R20.reuse, R4 ;  /* 0x00000014cc04723c */ /* 0x080fea0000041804 */
[C---:B------:R-:W-:Y:S01]  /*a4e0*/  FMUL.FTZ R34, R199.reuse, R150 ;  /* 0x00000096c7227220 */ /* 0x040fe20000410000 */
[----:B------:R-:W-:Y:S01]  /*a4f0*/  MUFU.EX2 R162, R182 ;  /* 0x000000b600a27308 */ /* 0x000fe20000000800 */
[----:B------:R-:W-:Y:S01]  /*a500*/  FMUL.FTZ R35, R199, R151 ;  /* 0x00000097c7237220 */ /* 0x000fe20000410000 */
[C---:B------:R-:W-:Y:S01]  /*a510*/  HMMA.16816.F32.BF16 R8, R164.reuse, R20, R8 ;  /* 0x00000014a408723c */ /* 0x040fe20000041808 */
[----:B------:R-:W-:Y:S03]  /*a520*/  LDSM.16.MT88.4 R148, [R237+0x800] ;  /* 0x00080000ed94783b */ /* 0x000fe60000004200 */
[C---:B------:R-:W-:Y:S02]  /*a530*/  FMUL.FTZ R48, R201.reuse, R140 ;  /* 0x0000008cc9307220 */ /* 0x040fe40000410000 */
[C---:B------:R-:W-:Y:S02]  /*a540*/  FMUL.FTZ R49, R201.reuse, R141 ;  /* 0x0000008dc9317220 */ /* 0x040fe40000410000 */
[-C--:B------:R-:W-:Y:S01]  /*a550*/  HMMA.16816.F32.BF16 R12, R164, R22.reuse, R12 ;  /* 0x00000016a40c723c */ /* 0x080fe2000004180c */
[----:B------:R-:W-:Y:S03]  /*a560*/  MUFU.EX2 R223, R223 ;  /* 0x000000df00df7308 */ /* 0x000fe60000000800 */
[C---:B------:R-:W-:Y:S02]  /*a570*/  FMUL.FTZ R16, R201.reuse, R156 ;  /* 0x0000009cc9107220 */ /* 0x040fe40000410000 */
[----:B------:R-:W-:Y:S02]  /*a580*/  FMUL.FTZ R17, R201, R157 ;  /* 0x0000009dc9117220 */ /* 0x000fe40000410000 */
[C---:B------:R-:W-:Y:S03]  /*a590*/  FMUL.FTZ R18, R199.reuse, R158 ;  /* 0x0000009ec7127220 */ /* 0x040fe60000410000 */
[----:B------:R-:W-:Y:S01]  /*a5a0*/  MUFU.EX2 R156, R178 ;  /* 0x000000b2009c7308 */ /* 0x000fe20000000800 */
[C---:B------:R-:W-:Y:S02]  /*a5b0*/  FMUL.FTZ R50, R199.reuse, R142 ;  /* 0x0000008ec7327220 */ /* 0x040fe40000410000 */
[----:B------:R-:W-:Y:S01]  /*a5c0*/  FMUL.FTZ R51, R199, R143 ;  /* 0x0000008fc7337220 */ /* 0x000fe20000410000 */
[C---:B------:R-:W-:Y:S01]  /*a5d0*/  HMMA.16816.F32.BF16 R16, R204.reuse, R22, R16 ;  /* 0x00000016cc10723c */ /* 0x040fe20000041810 */
[----:B------:R-:W1:Y:S03]  /*a5e0*/  LDSM.16.MT88.4 R140, [R236] ;  /* 0x00000000ec8c783b */ /* 0x000e660000004200 */
[C---:B------:R-:W-:Y:S02]  /*a5f0*/  FMUL.FTZ R20, R201.reuse, R152 ;  /* 0x00000098c9147220 */ /* 0x040fe40000410000 */
[----:B------:R-:W-:Y:S01]  /*a600*/  FMUL.FTZ R21, R201, R153 ;  /* 0x00000099c9157220 */ /* 0x000fe20000410000 */
[----:B------:R-:W3:Y:S01]  /*a610*/  MUFU.EX2 R152, R195 ;  /* 0x000000c300987308 */ /* 0x000ee20000000800 */
[C---:B------:R-:W-:Y:S04]  /*a620*/  FMUL.FTZ R23, R199.reuse, R155 ;  /* 0x0000009bc7177220 */ /* 0x040fe80000410000 */
[----:B------:R-:W-:Y:S02]  /*a630*/  FMUL.FTZ R22, R199, R154 ;  /* 0x0000009ac7167220 */ /* 0x000fe40000410000 */
[C---:B------:R-:W-:Y:S02]  /*a640*/  FMUL.FTZ R64, R201.reuse, R132 ;  /* 0x00000084c9407220 */ /* 0x040fe40000410000 */
[----:B------:R-:W-:Y:S01]  /*a650*/  FMUL.FTZ R65, R201, R133 ;  /* 0x00000085c9417220 */ /* 0x000fe20000410000 */
[----:B------:R-:W-:Y:S01]  /*a660*/  MUFU.EX2 R153, R187 ;  /* 0x000000bb00997308 */ /* 0x000fe20000000800 */
[C---:B------:R-:W-:Y:S01]  /*a670*/  FMUL.FTZ R66, R199.reuse, R134 ;  /* 0x00000086c7427220 */ /* 0x040fe20000410000 */
[-C--:B--2---:R-:W-:Y:S03]  /*a680*/  HMMA.16816.F32.BF16 R20, R204, R36.reuse, R20 ;  /* 0x00000024cc14723c */ /* 0x084fe60000041814 */
[----:B------:R-:W-:Y:S02]  /*a690*/  FMUL.FTZ R67, R199, R135 ;  /* 0x00000087c7437220 */ /* 0x000fe40000410000 */
[----:B------:R-:W2:Y:S01]  /*a6a0*/  LDSM.16.MT88.4 R132, [R239+0x2000] ;  /* 0x00200000ef84783b */ /* 0x000ea20000004200 */
[C---:B------:R-:W-:Y:S02]  /*a6b0*/  FMUL.FTZ R68, R201.reuse, R68 ;  /* 0x00000044c9447220 */ /* 0x040fe40000410000 */
[C---:B------:R-:W-:Y:S01]  /*a6c0*/  HMMA.16816.F32.BF16 R24, R164.reuse, R36, R24 ;  /* 0x00000024a418723c */ /* 0x040fe20000041818 */
[----:B------:R-:W-:Y:S03]  /*a6d0*/  MUFU.EX2 R158, R193 ;  /* 0x000000c1009e7308 */ /* 0x000fe60000000800 */
[----:B------:R-:W-:Y:S02]  /*a6e0*/  FMUL.FTZ R69, R201, R69 ;  /* 0x00000045c9457220 */ /* 0x000fe40000410000 */
[----:B------:R-:W-:Y:S02]  /*a6f0*/  FMUL.FTZ R70, R199, R70 ;  /* 0x00000046c7467220 */ /* 0x000fe40000410000 */
[-C--:B------:R-:W-:Y:S03]  /*a700*/  HMMA.16816.F32.BF16 R28, R164, R38.reuse, R28 ;  /* 0x00000026a41c723c */ /* 0x080fe6000004181c */
[----:B------:R-:W-:Y:S01]  /*a710*/  MUFU.EX2 R155, R192 ;  /* 0x000000c0009b7308 */ /* 0x000fe20000000800 */
[C---:B------:R-:W-:Y:S02]  /*a720*/  FMUL.FTZ R36, R201.reuse, R144 ;  /* 0x00000090c9247220 */ /* 0x040fe40000410000 */
[----:B------:R-:W-:Y:S02]  /*a730*/  FMUL.FTZ R37, R201, R145 ;  /* 0x00000091c9257220 */ /* 0x000fe40000410000 */
[C---:B------:R-:W-:Y:S04]  /*a740*/  HMMA.16816.F32.BF16 R32, R204.reuse, R38, R32 ;  /* 0x00000026cc20723c */ /* 0x040fe80000041820 */
[----:B------:R-:W-:Y:S01]  /*a750*/  FMUL.FTZ R71, R199, R71 ;  /* 0x00000047c7477220 */ /* 0x000fe20000410000 */
[----:B------:R-:W-:Y:S01]  /*a760*/  MUFU.EX2 R157, R231 ;  /* 0x000000e7009d7308 */ /* 0x000fe20000000800 */
[----:B------:R-:W-:Y:S02]  /*a770*/  FMUL.FTZ R80, R201, R80 ;  /* 0x00000050c9507220 */ /* 0x000fe40000410000 */
[C---:B------:R-:W-:Y:S04]  /*a780*/  FMUL.FTZ R38, R199.reuse, R146 ;  /* 0x00000092c7267220 */ /* 0x040fe80000410000 */
[----:B------:R-:W-:Y:S02]  /*a790*/  FMUL.FTZ R39, R199, R147 ;  /* 0x00000093c7277220 */ /* 0x000fe40000410000 */
[----:B------:R-:W-:Y:S01]  /*a7a0*/  LDSM.16.MT88.4 R144, [R238+0x800] ;  /* 0x00080000ee90783b */ /* 0x000fe20000004200 */
[----:B------:R-:W-:Y:S01]  /*a7b0*/  FMUL.FTZ R81, R201, R81 ;  /* 0x00000051c9517220 */ /* 0x000fe20000410000 */
[----:B------:R-:W-:Y:S01]  /*a7c0*/  MUFU.EX2 R231, R184 ;  /* 0x000000b800e77308 */ /* 0x000fe20000000800 */
[C---:B------:R-:W-:Y:S02]  /*a7d0*/  FMUL.FTZ R82, R199.reuse, R82 ;  /* 0x00000052c7527220 */ /* 0x040fe40000410000 */
[-C--:B------:R-:W-:Y:S03]  /*a7e0*/  HMMA.16816.F32.BF16 R36, R204, R52.reuse, R36 ;  /* 0x00000034cc24723c */ /* 0x080fe60000041824 */
[----:B------:R-:W-:Y:S02]  /*a7f0*/  FMUL.FTZ R83, R199, R83 ;  /* 0x00000053c7537220 */ /* 0x000fe40000410000 */
[C---:B------:R-:W-:Y:S02]  /*a800*/  FMUL.FTZ R84, R201.reuse, R84 ;  /* 0x00000054c9547220 */ /* 0x040fe40000410000 */
[----:B------:R-:W-:Y:S01]  /*a810*/  FMUL.FTZ R85, R201, R85 ;  /* 0x00000055c9557220 */ /* 0x000fe20000410000 */
[C---:B------:R-:W-:Y:S01]  /*a820*/  HMMA.16816.F32.BF16 R40, R164.reuse, R52, R40 ;  /* 0x00000034a428723c */ /* 0x040fe20000041828 */
[----:B------:R-:W-:Y:S03]  /*a830*/  MUFU.EX2 R178, R180 ;  /* 0x000000b400b27308 */ /* 0x000fe60000000800 */
[C---:B------:R-:W-:Y:S02]  /*a840*/  FMUL.FTZ R86, R199.reuse, R86 ;  /* 0x00000056c7567220 */ /* 0x040fe40000410000 */
[----:B------:R-:W-:Y:S02]  /*a850*/  FMUL.FTZ R87, R199, R87 ;  /* 0x00000057c7577220 */ /* 0x000fe40000410000 */
[-C--:B------:R-:W-:Y:S03]  /*a860*/  HMMA.16816.F32.BF16 R44, R164, R54.reuse, R44 ;  /* 0x00000036a42c723c */ /* 0x080fe6000004182c */
[----:B------:R-:W-:Y:S01]  /*a870*/  MUFU.EX2 R230, R230 ;  /* 0x000000e600e67308 */ /* 0x000fe20000000800 */
[C---:B------:R-:W-:Y:S02]  /*a880*/  FMUL.FTZ R52, R201.reuse, R136 ;  /* 0x00000088c9347220 */ /* 0x040fe40000410000 */
[C---:B------:R-:W-:Y:S02]  /*a890*/  FMUL.FTZ R53, R201.reuse, R137 ;  /* 0x00000089c9357220 */ /* 0x040fe40000410000 */
[C---:B------:R-:W-:Y:S04]  /*a8a0*/  HMMA.16816.F32.BF16 R48, R204.reuse, R54, R48 ;  /* 0x00000036cc30723c */ /* 0x040fe80000041830 */
[C---:B------:R-:W-:Y:S01]  /*a8b0*/  FMUL.FTZ R96, R201.reuse, R96 ;  /* 0x00000060c9607220 */ /* 0x040fe20000410000 */
[----:B------:R-:W4:Y:S01]  /*a8c0*/  MUFU.EX2 R136, R160 ;  /* 0x000000a000887308 */ /* 0x000f220000000800 */
[----:B------:R-:W-:Y:S02]  /*a8d0*/  FMUL.FTZ R97, R201, R97 ;  /* 0x00000061c9617220 */ /* 0x000fe40000410000 */
[C---:B------:R-:W-:Y:S04]  /*a8e0*/  FMUL.FTZ R54, R199.reuse, R138 ;  /* 0x0000008ac7367220 */ /* 0x040fe80000410000 */
[C---:B------:R-:W-:Y:S02]  /*a8f0*/  FMUL.FTZ R55, R199.reuse, R139 ;  /* 0x0000008bc7377220 */ /* 0x040fe40000410000 */
[C---:B------:R-:W-:Y:S01]  /*a900*/  FMUL.FTZ R98, R199.reuse, R98 ;  /* 0x00000062c7627220 */ /* 0x040fe20000410000 */
[----:B------:R-:W-:Y:S01]  /*a910*/  MUFU.EX2 R137, R219 ;  /* 0x000000db00897308 */ /* 0x000fe20000000800 */
[----:B------:R-:W-:Y:S02]  /*a920*/  FMUL.FTZ R99, R199, R99 ;  /* 0x00000063c7637220 */ /* 0x000fe40000410000 */
[C---:B------:R-:W-:Y:S01]  /*a930*/  FMUL.FTZ R100, R201.reuse, R100 ;  /* 0x00000064c9647220 */ /* 0x040fe20000410000 */
[-C--:B-1----:R-:W-:Y:S03]  /*a940*/  HMMA.16816.F32.BF16 R52, R204, R140.reuse, R52 ;  /* 0x0000008ccc34723c */ /* 0x082fe60000041834 */
[----:B------:R-:W-:Y:S02]  /*a950*/  FMUL.FTZ R101, R201, R101 ;  /* 0x00000065c9657220 */ /* 0x000fe40000410000 */
[C---:B------:R-:W-:Y:S01]  /*a960*/  FMUL.FTZ R102, R199.reuse, R102 ;  /* 0x00000066c7667220 */ /* 0x040fe20000410000 */
[----:B------:R-:W-:Y:S01]  /*a970*/  MUFU.EX2 R160, R186 ;  /* 0x000000ba00a07308 */ /* 0x000fe20000000800 */
[----:B------:R-:W-:Y:S01]  /*a980*/  FMUL.FTZ R103, R199, R103 ;  /* 0x00000067c7677220 */ /* 0x000fe20000410000 */
[C---:B------:R-:W-:Y:S04]  /*a990*/  HMMA.16816.F32.BF16 R56, R164.reuse, R140, R56 ;  /* 0x0000008ca438723c */ /* 0x040fe80000041838 */
[C---:B------:R-:W-:Y:S02]  /*a9a0*/  FMUL.FTZ R112, R201.reuse, R112 ;  /* 0x00000070c9707220 */ /* 0x040fe40000410000 */
[----:B------:R-:W-:Y:S02]  /*a9b0*/  FMUL.FTZ R113, R201, R113 ;  /* 0x00000071c9717220 */ /* 0x000fe40000410000 */
[-C--:B------:R-:W-:Y:S01]  /*a9c0*/  HMMA.16816.F32.BF16 R60, R164, R142.reuse, R60 ;  /* 0x0000008ea43c723c */ /* 0x080fe2000004183c */
[----:B------:R1:W5:Y:S03]  /*a9d0*/  MUFU.EX2 R139, R203 ;  /* 0x000000cb008b7308 */ /* 0x0003660000000800 */
[C---:B------:R-:W-:Y:S02]  /*a9e0*/  FMUL.FTZ R114, R199.reuse, R114 ;  /* 0x00000072c7727220 */ /* 0x040fe40000410000 */
[----:B------:R-:W-:Y:S02]  /*a9f0*/  FMUL.FTZ R115, R199, R115 ;  /* 0x00000073c7737220 */ /* 0x000fe40000410000 */
[C---:B------:R-:W-:Y:S01]  /*aa00*/  HMMA.16816.F32.BF16 R64, R204.reuse, R142, R64 ;  /* 0x0000008ecc40723c */ /* 0x040fe20000041840 */
[----:B------:R-:W-:Y:S02]  /*aa10*/  LDSM.16.MT88.4 R140, [R239+0x800] ;  /* 0x00080000ef8c783b */ /* 0x000fe40000004200 */
[----:B------:R-:W4:Y:S01]  /*aa20*/  MUFU.EX2 R138, R220 ;  /* 0x000000dc008a7308 */ /* 0x000f220000000800 */
[----:B------:R-:W-:Y:S02]  /*aa30*/  FADD.FTZ R171, R173, R171 ;  /* 0x000000abadab7221 */ /* 0x000fe40000010000 */
[----:B------:R-:W-:Y:S02]  /*aa40*/  FADD.FTZ R170, R174, R170 ;  /* 0x000000aaaeaa7221 */ /* 0x000fe40000010000 */
[-C--:B--2---:R-:W-:Y:S04]  /*aa50*/  HMMA.16816.F32.BF16 R68, R204, R132.reuse, R68 ;  /* 0x00000084cc44723c */ /* 0x084fe80000041844 */
[----:B---3--:R-:W-:Y:S01]  /*aa60*/  FADD.FTZ R170, R152, R170 ;  /* 0x000000aa98aa7221 */ /* 0x008fe20000010000 */
[----:B------:R-:W-:Y:S01]  /*aa70*/  MUFU.EX2 R173, R189 ;  /* 0x000000bd00ad7308 */ /* 0x000fe20000000800 */
[----:B------:R-:W-:Y:S02]  /*aa80*/  FMUL.FTZ R116, R201, R116 ;  /* 0x00000074c9747220 */ /* 0x000fe40000410000 */
[C---:B------:R-:W-:Y:S04]  /*aa90*/  HMMA.16816.F32.BF16 R72, R164.reuse, R132, R72 ;  /* 0x00000084a448723c */ /* 0x040fe80000041848 */
[----:B-1----:R-:W-:Y:S01]  /*aaa0*/  F2FP.BF16.PACK_AB R203, R213, R214 ;  /* 0x000000d6d5cb723e */ /* 0x002fe200000010ff */
[----:B------:R-:W-:Y:S02]  /*aab0*/  FMUL.FTZ R117, R201, R117 ;  /* 0x00000075c9757220 */ /* 0x000fe40000410000 */
[C---:B------:R-:W-:Y:S01]  /*aac0*/  FMUL.FTZ R118, R199.reuse, R118 ;  /* 0x00000076c7767220 */ /* 0x040fe20000410000 */
[-C--:B------:R-:W-:Y:S01]  /*aad0*/  HMMA.16816.F32.BF16 R76, R164, R134.reuse, R76 ;  /* 0x00000086a44c723c */ /* 0x080fe2000004184c */
[----:B------:R-:W-:Y:S03]  /*aae0*/  MUFU.EX2 R220, R191 ;  /* 0x000000bf00dc7308 */ /* 0x000fe60000000800 */
[----:B------:R-:W-:Y:S02]  /*aaf0*/  FMUL.FTZ R119, R199, R119 ;  /* 0x00000077c7777220 */ /* 0x000fe40000410000 */
[----:B----4-:R-:W-:Y:S01]  /*ab00*/  FADD.FTZ R154, R136, R179 ;  /* 0x000000b3889a7221 */ /* 0x010fe20000010000 */
[C---:B-----5:R-:W-:Y:S01]  /*ab10*/  F2FP.BF16.PACK_AB R136, R139.reuse, R136 ;  /* 0x000000888b88723e */ /* 0x060fe200000010ff */
[C---:B------:R-:W-:Y:S01]  /*ab20*/  HMMA.16816.F32.BF16 R80, R204.reuse, R134, R80 ;  /* 0x00000086cc50723c */ /* 0x040fe20000041850 */
[----:B------:R-:W1:Y:S02]  /*ab30*/  LDSM.16.MT88.4 R132, [R238+0x2000] ;  /* 0x00200000ee84783b */ /* 0x000e640000004200 */
[----:B------:R-:W2:Y:S01]  /*ab40*/  MUFU.EX2 R219, R190 ;  /* 0x000000be00db7308 */ /* 0x000ea20000000800 */
[----:B------:R-:W-:Y:S02]  /*ab50*/  FADD.FTZ R154, R139, R154 ;  /* 0x0000009a8b9a7221 */ /* 0x000fe40000010000 */
[----:B------:R-:W-:Y:S02]  /*ab60*/  FMUL.FTZ R128, R201, R128 ;  /* 0x00000080c9807220 */ /* 0x000fe40000410000 */
[----:B------:R-:W-:Y:S01]  /*ab70*/  FADD.FTZ R154, R138, R154 ;  /* 0x0000009a8a9a7221 */ /* 0x000fe20000010000 */
[C---:B------:R-:W-:Y:S03]  /*ab80*/  F2FP.BF16.PACK_AB R138, R137.reuse, R138 ;  /* 0x0000008a898a723e */ /* 0x040fe600000010ff */
[----:B------:R-:W-:Y:S01]  /*ab90*/  FADD.FTZ R154, R137, R154 ;  /* 0x0000009a899a7221 */ /* 0x000fe20000010000 */
[----:B------:R-:W-:Y:S01]  /*aba0*/  F2FP.BF16.PACK_AB R137, R161, R152 ;  /* 0x00000098a189723e */ /* 0x000fe200000010ff */
[----:B------:R-:W-:Y:S01]  /*abb0*/  FMUL.FTZ R129, R201, R129 ;  /* 0x00000081c9817220 */ /* 0x000fe20000410000 */
[----:B------:R-:W-:Y:S01]  /*abc0*/  F2FP.BF16.PACK_AB R201, R215, R216 ;  /* 0x000000d8d7c9723e */ /* 0x000fe200000010ff */
[C---:B------:R-:W-:Y:S01]  /*abd0*/  FMUL.FTZ R130, R199.reuse, R130 ;  /* 0x00000082c7827220 */ /* 0x040fe20000410000 */
[----:B------:R-:W-:Y:S01]  /*abe0*/  MUFU.EX2 R174, R181 ;  /* 0x000000b500ae7308 */ /* 0x000fe20000000800 */
[----:B------:R-:W-:Y:S02]  /*abf0*/  FMUL.FTZ R131, R199, R131 ;  /* 0x00000083c7837220 */ /* 0x000fe40000410000 */
[----:B------:R-:W-:Y:S04]  /*ac00*/  FADD.FTZ R202, R175, R202 ;  /* 0x000000caafca7221 */ /* 0x000fe80000010000 */
[----:B------:R-:W-:Y:S01]  /*ac10*/  FADD.FTZ R172, R172, R202 ;  /* 0x000000caacac7221 */ /* 0x000fe20000010000 */
[----:B--2---:R-:W-:Y:S02]  /*ac20*/  F2FP.BF16.PACK_AB R139, R219, R220 ;  /* 0x000000dcdb8b723e */ /* 0x004fe400000010ff */
[----:B------:R-:W-:Y:S01]  /*ac30*/  MUFU.EX2 R175, R188 ;  /* 0x000000bc00af7308 */ /* 0x000fe20000000800 */
[----:B------:R-:W-:Y:S04]  /*ac40*/  FADD.FTZ R172, R168, R172 ;  /* 0x000000aca8ac7221 */ /* 0x000fe80000010000 */
[----:B------:R-:W-:Y:S05]  /*ac50*/  FADD.FTZ R172, R163, R172 ;  /* 0x000000aca3ac7221 */ /* 0x000fea0000010000 */
[----:B------:R-:W-:Y:S01]  /*ac60*/  MUFU.EX2 R199, R185 ;  /* 0x000000b900c77308 */ /* 0x000fe20000000800 */
[-C--:B-1----:R-:W-:Y:S09]  /*ac70*/  HMMA.16816.F32.BF16 R84, R204, R132.reuse, R84 ;  /* 0x00000084cc54723c */ /* 0x082ff20000041854 */
[----:B------:R-:W-:Y:S01]  /*ac80*/  MUFU.EX2 R202, R218 ;  /* 0x000000da00ca7308 */ /* 0x000fe20000000800 */
[C---:B------:R-:W-:Y:S08]  /*ac90*/  HMMA.16816.F32.BF16 R88, R164.reuse, R132, R88 ;  /* 0x00000084a458723c */ /* 0x040ff00000041858 */
[-C--:B------:R-:W-:Y:S01]  /*aca0*/  HMMA.16816.F32.BF16 R92, R164, R134.reuse, R92 ;  /* 0x00000086a45c723c */ /* 0x080fe2000004185c */
[----:B------:R-:W-:Y:S07]  /*acb0*/  MUFU.EX2 R218, R210 ;  /* 0x000000d200da7308 */ /* 0x000fee0000000800 */
[C---:B------:R-:W-:Y:S01]  /*acc0*/  HMMA.16816.F32.BF16 R96, R204.reuse, R134, R96 ;  /* 0x00000086cc60723c */ /* 0x040fe20000041860 */
[----:B------:R-:W1:Y:S02]  /*acd0*/  LDSM.16.MT88.4 R132, [R237+0x2000] ;  /* 0x00200000ed84783b */ /* 0x000e640000004200 */
[----:B------:R-:W-:Y:S10]  /*ace0*/  MUFU.EX2 R168, R217 ;  /* 0x000000d900a87308 */ /* 0x000ff40000000800 */
[----:B------:R-:W2:Y:S10]  /*acf0*/  MUFU.EX2 R217, R211 ;  /* 0x000000d300d97308 */ /* 0x000eb40000000800 */
[----:B------:R-:W-:Y:S10]  /*ad00*/  MUFU.EX2 R229, R229 ;  /* 0x000000e500e57308 */ /* 0x000ff40000000800 */
[----:B------:R-:W-:Y:S01]  /*ad10*/  MUFU.EX2 R228, R228 ;  /* 0x000000e400e47308 */ /* 0x000fe20000000800 */
[-C--:B-1----:R-:W-:Y:S09]  /*ad20*/  HMMA.16816.F32.BF16 R100, R204, R132.reuse, R100 ;  /* 0x00000084cc64723c */ /* 0x082ff20000041864 */
[----:B------:R-:W-:Y:S01]  /*ad30*/  MUFU.EX2 R179, R200 ;  /* 0x000000c800b37308 */ /* 0x000fe20000000800 */
[C---:B------:R-:W-:Y:S09]  /*ad40*/  HMMA.16816.F32.BF16 R104, R164.reuse, R132, R104 ;  /* 0x00000084a468723c */ /* 0x040ff20000041868 */
[----:B------:R-:W-:Y:S01]  /*ad50*/  MUFU.EX2 R198, R198 ;  /* 0x000000c600c67308 */ /* 0x000fe20000000800 */
[-C--:B------:R-:W-:Y:S09]  /*ad60*/  HMMA.16816.F32.BF16 R108, R164, R134.reuse, R108 ;  /* 0x00000086a46c723c */ /* 0x080ff2000004186c */
[----:B------:R-:W1:Y:S01]  /*ad70*/  MUFU.EX2 R197, R197 ;  /* 0x000000c500c57308 */ /* 0x000e620000000800 */
[C---:B------:R-:W-:Y:S01]  /*ad80*/  HMMA.16816.F32.BF16 R112, R204.reuse, R134, R112 ;  /* 0x00000086cc70723c */ /* 0x040fe20000041870 */
[----:B------:R-:W3:Y:S07]  /*ad90*/  LDSM.16.MT88.4 R132, [R236+0x2000] ;  /* 0x00200000ec84783b */ /* 0x000eee0000004200 */
[-C--:B---3--:R-:W-:Y:S08]  /*ada0*/  HMMA.16816.F32.BF16 R116, R204, R132.reuse, R116 ;  /* 0x00000084cc74723c */ /* 0x088ff00000041874 */
[C---:B------:R-:W-:Y:S07]  /*adb0*/  HMMA.16816.F32.BF16 R120, R164.reuse, R132, R120 ;  /* 0x00000084a478723c */ /* 0x040fee0000041878 */
[----:B------:R-:W-:Y:S01]  /*adc0*/  F2FP.BF16.PACK_AB R132, R160, R153 ;  /* 0x00000099a084723e */ /* 0x000fe200000010ff */
[-C--:B------:R-:W-:Y:S01]  /*add0*/  HMMA.16816.F32.BF16 R124, R164, R134.reuse, R124 ;  /* 0x00000086a47c723c */ /* 0x080fe2000004187c */
[----:B------:R-:W-:Y:S03]  /*ade0*/  MUFU.EX2 R166, R222 ;  /* 0x000000de00a67308 */ /* 0x000fe60000000800 */
[----:B------:R-:W-:Y:S03]  /*adf0*/  F2FP.BF16.PACK_AB R133, R162, R163 ;  /* 0x000000a3a285723e */ /* 0x000fe600000010ff */
[----:B------:R-:W-:Y:S01]  /*ae00*/  FADD.FTZ R165, R169, R171 ;  /* 0x000000aba9a57221 */ /* 0x000fe20000010000 */
[----:B------:R-:W-:Y:S03]  /*ae10*/  HMMA.16816.F32.BF16 R128, R204, R134, R128 ;  /* 0x00000086cc80723c */ /* 0x000fe60000041880 */
[----:B------:R-:W3:Y:S01]  /*ae20*/  MUFU.EX2 R222, R208 ;  /* 0x000000d000de7308 */ /* 0x000ee20000000800 */
[----:B------:R-:W-:Y:S03]  /*ae30*/  FADD.FTZ R165, R153, R165 ;  /* 0x000000a599a57221 */ /* 0x000fe60000010000 */
[----:B------:R-:W-:Y:S01]  /*ae40*/  F2FP.BF16.PACK_AB R134, R224, R226 ;  /* 0x000000e2e086723e */ /* 0x000fe200000010ff */
[-C--:B------:R-:W-:Y:S05]  /*ae50*/  HMMA.16816.F32.BF16 R4, R136, R140.reuse, R4 ;  /* 0x0000008c8804723c */ /* 0x080fea0000041804 */
[----:B------:R-:W-:Y:S01]  /*ae60*/  F2FP.BF16.PACK_AB R135, R223, R225 ;  /* 0x000000e1df87723e */ /* 0x000fe200000010ff */
[----:B------:R-:W4:Y:S01]  /*ae70*/  MUFU.EX2 R167, R221 ;  /* 0x000000dd00a77308 */ /* 0x000f220000000800 */
[----:B--2---:R-:W-:Y:S02]  /*ae80*/  F2FP.BF16.PACK_AB R204, R217, R212 ;  /* 0x000000d4d9cc723e */ /* 0x004fe400000010ff */
[----:B-1----:R-:W-:Y:S03]  /*ae90*/  F2FP.BF16.PACK_AB R207, R197, R198 ;  /* 0x000000c6c5cf723e */ /* 0x002fe600000010ff */
[C---:B------:R-:W-:Y:S04]  /*aea0*/  HMMA.16816.F32.BF16 R8, R132.reuse, R140, R8 ;  /* 0x0000008c8408723c */ /* 0x040fe80000041808 */
[----:B------:R1:W2:Y:S01]  /*aeb0*/  MUFU.EX2 R221, R209 ;  /* 0x000000d100dd7308 */ /* 0x0002a20000000800 */
[----:B---3--:R-:W-:Y:S03]  /*aec0*/  F2FP.BF16.PACK_AB R205, R179, R222 ;  /* 0x000000deb3cd723e */ /* 0x008fe600000010ff */
[-C--:B------:R-:W-:Y:S08]  /*aed0*/  HMMA.16816.F32.BF16 R12, R132, R142.reuse, R12 ;  /* 0x0000008e840c723c */ /* 0x080ff0000004180c */
[C---:B------:R-:W-:Y:S01]  /*aee0*/  HMMA.16816.F32.BF16 R16, R136.reuse, R142, R16 ;  /* 0x0000008e8810723c */ /* 0x040fe20000041810 */
[----:B------:R-:W3:Y:S03]  /*aef0*/  LDSM.16.MT88.4 R140, [R236+0x800] ;  /* 0x00080000ec8c783b */ /* 0x000ee60000004200 */
[----:B----4-:R-:W-:Y:S04]  /*af00*/  F2FP.BF16.PACK_AB R200, R167, R166 ;  /* 0x000000a6a7c8723e */ /* 0x010fe800000010ff */
[-C--:B------:R-:W-:Y:S01]  /*af10*/  HMMA.16816.F32.BF16 R20, R136, R144.reuse, R20 ;  /* 0x000000908814723c */ /* 0x080fe20000041814 */
[----:B-1----:R-:W-:Y:S03]  /*af20*/  LDSM.16.MT88.4 R208, [R239+0x3800] ;  /* 0x00380000efd0783b */ /* 0x002fe60000004200 */
[----:B--2---:R-:W-:Y:S04]  /*af30*/  F2FP.BF16.PACK_AB R206, R221, R218 ;  /* 0x000000daddce723e */ /* 0x004fe800000010ff */
        /* <DEDUP_REMOVED lines=30> */
[C---:B------:R-:W-:Y:S07]  /*b120*/  HMMA.16816.F32.BF16 R120, R132.reuse, R144, R120 ;  /* 0x000000908478723c */ /* 0x040fee0000041878 */
[----:B------:R-:W-:Y:S01]  /*b130*/  FADD.FTZ R144, R156, R154 ;  /* 0x0000009a9c907221 */ /* 0x000fe20000010000 */
[-C--:B------:R-:W-:Y:S04]  /*b140*/  HMMA.16816.F32.BF16 R124, R132, R146.reuse, R124 ;  /* 0x00000092847c723c */ /* 0x080fe8000004187c */
[C---:B------:R-:W-:Y:S03]  /*b150*/  FADD.FTZ R144, R158.reuse, R144 ;  /* 0x000000909e907221 */ /* 0x040fe60000010000 */
[----:B------:R-:W-:Y:S01]  /*b160*/  F2FP.BF16.PACK_AB R132, R158, R156 ;  /* 0x0000009c9e84723e */ /* 0x000fe200000010ff */
[----:B------:R-:W-:Y:S04]  /*b170*/  HMMA.16816.F32.BF16 R128, R136, R146, R128 ;  /* 0x000000928880723c */ /* 0x000fe80000041880 */
[----:B------:R-:W-:Y:S01]  /*b180*/  F2FP.BF16.PACK_AB R134, R157, R155 ;  /* 0x0000009b9d86723e */ /* 0x000fe200000010ff */
[----:B------:R-:W-:Y:S01]  /*b190*/  FADD.FTZ R144, R155, R144 ;  /* 0x000000909b907221 */ /* 0x000fe20000010000 */
[----:B------:R-:W-:Y:S01]  /*b1a0*/  F2FP.BF16.PACK_AB R133, R175, R173 ;  /* 0x000000adaf85723e */ /* 0x000fe200000010ff */
[----:B------:R-:W-:Y:S01]  /*b1b0*/  LDSM.16.MT88.4 R152, [R239+0x3000] ;  /* 0x00300000ef98783b */ /* 0x000fe20000004200 */
[----:B------:R-:W-:Y:S01]  /*b1c0*/  F2FP.BF16.PACK_AB R135, R231, R199 ;  /* 0x000000c7e787723e */ /* 0x000fe200000010ff */
[----:B------:R-:W-:Y:S03]  /*b1d0*/  FADD.FTZ R164, R157, R144 ;  /* 0x000000909da47221 */ /* 0x000fe60000010000 */
[----:B------:R-:W-:Y:S01]  /*b1e0*/  F2FP.BF16.PACK_AB R136, R176, R174 ;  /* 0x000000aeb088723e */ /* 0x000fe200000010ff */
[----:B------:R-:W-:Y:S01]  /*b1f0*/  FADD.FTZ R164, R166, R164 ;  /* 0x000000a4a6a47221 */ /* 0x000fe20000010000 */
[----:B------:R-:W-:Y:S01]  /*b200*/  F2FP.BF16.PACK_AB R138, R178, R177 ;  /* 0x000000b1b28a723e */ /* 0x000fe200000010ff */
[-C--:B--2---:R-:W-:Y:S01]  /*b210*/  HMMA.16816.F32.BF16 R4, R132, R148.reuse, R4 ;  /* 0x000000948404723c */ /* 0x084fe20000041804 */
[----:B------:R-:W1:Y:S04]  /*b220*/  LDSM.16.MT88.4 R144, [R237+0x1000] ;  /* 0x00100000ed90783b */ /* 0x000e680000004200 */
[----:B------:R-:W-:Y:S02]  /*b230*/  F2FP.BF16.PACK_AB R137, R229, R230 ;  /* 0x000000e6e589723e */ /* 0x000fe400000010ff */
[----:B------:R-:W-:Y:S02]  /*b240*/  F2FP.BF16.PACK_AB R139, R227, R228 ;  /* 0x000000e4e38b723e */ /* 0x000fe400000010ff */
[----:B------:R-:W-:Y:S05]  /*b250*/  LDSM.16.MT88.4 R156, [R238+0x3000] ;  /* 0x00300000ee9c783b */ /* 0x000fea0000004200 */
        /* <DEDUP_REMOVED lines=18> */
[----:B------:R-:W-:Y:S07]  /*b380*/  LDSM.16.MT88.4 R148, [R238+0x1800] ;  /* 0x00180000ee94783b */ /* 0x000fee0000004200 */
[-C--:B------:R-:W-:Y:S08]  /*b390*/  HMMA.16816.F32.BF16 R68, R132, R152.reuse, R68 ;  /* 0x000000988444723c */ /* 0x080ff00000041844 */
[C---:B------:R-:W-:Y:S08]  /*b3a0*/  HMMA.16816.F32.BF16 R72, R136.reuse, R152, R72 ;  /* 0x000000988848723c */ /* 0x040ff00000041848 */
[-C--:B------:R-:W-:Y:S08]  /*b3b0*/  HMMA.16816.F32.BF16 R76, R136, R154.reuse, R76 ;  /* 0x0000009a884c723c */ /* 0x080ff0000004184c */
[C---:B------:R-:W-:Y:S08]  /*b3c0*/  HMMA.16816.F32.BF16 R80, R132.reuse, R154, R80 ;  /* 0x0000009a8450723c */ /* 0x040ff00000041850 */
[-C--:B------:R-:W-:Y:S08]  /*b3d0*/  HMMA.16816.F32.BF16 R84, R132, R156.reuse, R84 ;  /* 0x0000009c8454723c */ /* 0x080ff00000041854 */
[C---:B------:R-:W-:Y:S08]  /*b3e0*/  HMMA.16816.F32.BF16 R88, R136.reuse, R156, R88 ;  /* 0x0000009c8858723c */ /* 0x040ff00000041858 */
[-C--:B------:R-:W-:Y:S08]  /*b3f0*/  HMMA.16816.F32.BF16 R92, R136, R158.reuse, R92 ;  /* 0x0000009e885c723c */ /* 0x080ff0000004185c */
[C---:B------:R-:W-:Y:S01]  /*b400*/  HMMA.16816.F32.BF16 R96, R132.reuse, R158, R96 ;  /* 0x0000009e8460723c */ /* 0x040fe20000041860 */
[----:B------:R-:W2:Y:S07]  /*b410*/  LDSM.16.MT88.4 R156, [R239+0x1800] ;  /* 0x00180000ef9c783b */ /* 0x000eae0000004200 */
[-C--:B---3--:R-:W-:Y:S08]  /*b420*/  HMMA.16816.F32.BF16 R100, R132, R140.reuse, R100 ;  /* 0x0000008c8464723c */ /* 0x088ff00000041864 */
[C---:B------:R-:W-:Y:S07]  /*b430*/  HMMA.16816.F32.BF16 R104, R136.reuse, R140, R104 ;  /* 0x0000008c8868723c */ /* 0x040fee0000041868 */
[----:B------:R-:W-:Y:S01]  /*b440*/  FADD.FTZ R140, R167, R164 ;  /* 0x000000a4a78c7221 */ /* 0x000fe20000010000 */
[-C--:B------:R-:W-:Y:S04]  /*b450*/  HMMA.16816.F32.BF16 R108, R136, R142.reuse, R108 ;  /* 0x0000008e886c723c */ /* 0x080fe8000004186c */
[----:B------:R-:W-:Y:S01]  /*b460*/  FADD.FTZ R140, R202, R140 ;  /* 0x0000008cca8c7221 */ /* 0x000fe20000010000 */
[C---:B------:R-:W-:Y:S03]  /*b470*/  F2FP.BF16.PACK_AB R202, R168.reuse, R202 ;  /* 0x000000caa8ca723e */ /* 0x040fe600000010ff */
[C---:B------:R-:W-:Y:S08]  /*b480*/  HMMA.16816.F32.BF16 R112, R132.reuse, R142, R112 ;  /* 0x0000008e8470723c */ /* 0x040ff00000041870 */
[-C--:B-1----:R-:W-:Y:S08]  /*b490*/  HMMA.16816.F32.BF16 R116, R132, R144.reuse, R116 ;  /* 0x000000908474723c */ /* 0x082ff00000041874 */
[C---:B------:R-:W-:Y:S08]  /*b4a0*/  HMMA.16816.F32.BF16 R120, R136.reuse, R144, R120 ;  /* 0x000000908878723c */ /* 0x040ff00000041878 */
[-C--:B------:R-:W-:Y:S07]  /*b4b0*/  HMMA.16816.F32.BF16 R124, R136, R146.reuse, R124 ;  /* 0x00000092887c723c */ /* 0x080fee000004187c */
[----:B------:R-:W-:Y:S01]  /*b4c0*/  FADD.FTZ R136, R168, R140 ;  /* 0x0000008ca8887221 */ /* 0x000fe20000010000 */
[----:B------:R-:W-:Y:S01]  /*b4d0*/  HMMA.16816.F32.BF16 R128, R132, R146, R128 ;  /* 0x000000928480723c */ /* 0x000fe20000041880 */
[----:B------:R-:W1:Y:S03]  /*b4e0*/  LDSM.16.MT88.4 R140, [R237+0x1800] ;  /* 0x00180000ed8c783b */ /* 0x000e660000004200 */
[----:B------:R-:W-:Y:S02]  /*b4f0*/  FADD.FTZ R137, R161, R170 ;  /* 0x000000aaa1897221 */ /* 0x000fe40000010000 */
[----:B------:R-:W-:Y:S03]  /*b500*/  FADD.FTZ R138, R162, R172 ;  /* 0x000000aca28a7221 */ /* 0x000fe60000010000 */
[----:B------:R3:W-:Y:S04]  /*b510*/  STL [R1+0x70], R136 ;  /* 0x0000708801007387 */ /* 0x0007e80000100800 */
[----:B------:R-:W4:Y:S01]  /*b520*/  LDSM.16.MT88.4 R132, [R236+0x1800] ;  /* 0x00180000ec84783b */ /* 0x000f220000004200 */
[----:B---3--:R-:W-:Y:S02]  /*b530*/  FADD.FTZ R136, R160, R165 ;  /* 0x000000a5a0887221 */ /* 0x008fe40000010000 */
[-C--:B--2---:R-:W-:Y:S05]  /*b540*/  HMMA.16816.F32.BF16 R160, R200, R156.reuse, R4 ;  /* 0x0000009cc8a0723c */ /* 0x084fea0000041804 */
[----:B------:R-:W2:Y:S03]  /*b550*/  LDSM.16.MT88.4 R4, [R238+0x3800] ;  /* 0x00380000ee04783b */ /* 0x000ea60000004200 */
[C---:B------:R-:W-:Y:S05]  /*b560*/  HMMA.16816.F32.BF16 R164, R204.reuse, R156, R8 ;  /* 0x0000009ccca4723c */ /* 0x040fea0000041808 */
[----:B------:R-:W3:Y:S03]  /*b570*/  LDSM.16.MT88.4 R8, [R237+0x3800] ;  /* 0x00380000ed08783b */ /* 0x000ee60000004200 */
[-C--:B------:R-:W-:Y:S05]  /*b580*/  HMMA.16816.F32.BF16 R168, R204, R158.reuse, R12 ;  /* 0x0000009ecca8723c */ /* 0x080fea000004180c */
[----:B------:R-:W5:Y:S03]  /*b590*/  LDSM.16.MT88.4 R12, [R236+0x3800] ;  /* 0x00380000ec0c783b */ /* 0x000f660000004200 */
[C---:B------:R-:W-:Y:S07]  /*b5a0*/  HMMA.16816.F32.BF16 R156, R200.reuse, R158, R16 ;  /* 0x0000009ec89c723c */ /* 0x040fee0000041810 */
[----:B------:R-:W-:Y:S01]  /*b5b0*/  MOV R19, R179 ;  /* 0x000000b300137202 */ /* 0x000fe20000000f00 */
[-C--:B------:R-:W-:Y:S04]  /*b5c0*/  HMMA.16816.F32.BF16 R152, R200, R148.reuse, R20 ;  /* 0x00000094c898723c */ /* 0x080fe80000041814 */
[----:B------:R-:W-:Y:S02]  /*b5d0*/  MOV R18, R178 ;  /* 0x000000b200127202 */ /* 0x000fe40000000f00 */
[----:B------:R-:W-:Y:S02]  /*b5e0*/  MOV R17, R177 ;  /* 0x000000b100117202 */ /* 0x000fe40000000f00 */
[----:B------:R-:W-:Y:S04]  /*b5f0*/  MOV R23, R175 ;  /* 0x000000af00177202 */ /* 0x000fe80000000f00 */
[----:B------:R-:W-:Y:S02]  /*b600*/  MOV R21, R173 ;  /* 0x000000ad00157202 */ /* 0x000fe40000000f00 */
[----:B------:R-:W-:Y:S02]  /*b610*/  MOV R22, R174 ;  /* 0x000000ae00167202 */ /* 0x000fe40000000f00 */
[C---:B------:R-:W-:Y:S04]  /*b620*/  HMMA.16816.F32.BF16 R172, R204.reuse, R148, R24 ;  /* 0x00000094ccac723c */ /* 0x040fe80000041818 */
[----:B------:R-:W-:Y:S02]  /*b630*/  MOV R16, R176 ;  /* 0x000000b000107202 */ /* 0x000fe40000000f00 */
[----:B------:R-:W-:Y:S02]  /*b640*/  MOV R20, R138 ;  /* 0x0000008a00147202 */ /* 0x000fe40000000f00 */
[-C--:B------:R-:W-:Y:S04]  /*b650*/  HMMA.16816.F32.BF16 R176, R204, R150.reuse, R28 ;  /* 0x00000096ccb0723c */ /* 0x080fe8000004181c */
[----:B------:R-:W-:Y:S01]  /*b660*/  MOV R26, R137 ;  /* 0x00000089001a7202 */ /* 0x000fe20000000f00 */
[----:B------:R-:W-:Y:S01]  /*b670*/  FADD.FTZ R225, R225, R20 ;  /* 0x00000014e1e17221 */ /* 0x000fe20000010000 */
[----:B------:R-:W-:Y:S02]  /*b680*/  MOV R27, R136 ;  /* 0x00000088001b7202 */ /* 0x000fe40000000f00 */
[C---:B------:R-:W-:Y:S04]  /*b690*/  HMMA.16816.F32.BF16 R148, R200.reuse, R150, R32 ;  /* 0x00000096c894723c */ /* 0x040fe80000041820 */
[----:B------:R-:W-:Y:S02]  /*b6a0*/  FADD.FTZ R220, R220, R26 ;  /* 0x0000001adcdc7221 */ /* 0x000fe40000010000 */
[----:B------:R-:W-:Y:S02]  /*b6b0*/  FADD.FTZ R226, R226, R27 ;  /* 0x0000001be2e27221 */ /* 0x000fe40000010000 */
[-C--:B-1----:R-:W-:Y:S04]  /*b6c0*/  HMMA.16816.F32.BF16 R144, R200, R140.reuse, R36 ;  /* 0x0000008cc890723c */ /* 0x082fe80000041824 */
        /* <DEDUP_REMOVED lines=9> */
[----:B------:R-:W-:Y:S01]  /*b760*/  FADD.FTZ R220, R199, R220 ;  /* 0x000000dcc7dc7221 */ /* 0x000fe20000010000 */
[----:B------:R-:W-:Y:S01]  /*b770*/  MOV R199, R3 ;  /* 0x0000000300c77202 */ /* 0x000fe20000000f00 */
        /* <DEDUP_REMOVED lines=24> */
[----:B------:R-:W-:Y:S01]  /*b900*/  FADD.FTZ R225, R198, R225 ;  /* 0x000000e1c6e17221 */ /* 0x000fe20000010000 */
[----:B------:R-:W-:Y:S01]  /*b910*/  MOV R198, R196 ;  /* 0x000000c400c67202 */ /* 0x000fe20000000f00 */
[-C--:B--2---:R-:W-:Y:S08]  /*b920*/  HMMA.16816.F32.BF16 R84, R200, R4.reuse, R84 ;  /* 0x00000004c854723c */ /* 0x084ff00000041854 */
[C---:B------:R-:W-:Y:S01]  /*b930*/  HMMA.16816.F32.BF16 R88, R204.reuse, R4, R88 ;  /* 0x00000004cc58723c */ /* 0x040fe20000041858 */
[----:B------:R-:W2:Y:S04]  /*b940*/  LDL R5, [R1+0x7c] ;  /* 0x00007c0001057983 */ /* 0x000ea80000100800 */
[----:B------:R-:W2:Y:S03]  /*b950*/  LDL.LU R4, [R1+0x78] ;  /* 0x0000780001047983 */ /* 0x000ea60000300800 */
[-C--:B------:R-:W-:Y:S08]  /*b960*/  HMMA.16816.F32.BF16 R92, R204, R6.reuse, R92 ;  /* 0x00000006cc5c723c */ /* 0x080ff0000004185c */
[C---:B------:R-:W-:Y:S07]  /*b970*/  HMMA.16816.F32.BF16 R96, R200.reuse, R6, R96 ;  /* 0x00000006c860723c */ /* 0x040fee0000041860 */
[----:B------:R-:W-:Y:S01]  /*b980*/  FADD.FTZ R6, R213, R220 ;  /* 0x000000dcd5067221 */ /* 0x000fe20000010000 */
[-C--:B---3--:R-:W-:Y:S04]  /*b990*/  HMMA.16816.F32.BF16 R100, R200, R8.reuse, R100 ;  /* 0x00000008c864723c */ /* 0x088fe80000041864 */
[----:B------:R1:W-:Y:S04]  /*b9a0*/  STL [R1+0x74], R6 ;  /* 0x0000740601007387 */ /* 0x0003e80000100800 */
[C---:B------:R-:W-:Y:S08]  /*b9b0*/  HMMA.16816.F32.BF16 R104, R204.reuse, R8, R104 ;  /* 0x00000008cc68723c */ /* 0x040ff00000041868 */
[-C--:B------:R-:W-:Y:S08]  /*b9c0*/  HMMA.16816.F32.BF16 R108, R204, R10.reuse, R108 ;  /* 0x0000000acc6c723c */ /* 0x080ff0000004186c */
[C---:B------:R-:W-:Y:S08]  /*b9d0*/  HMMA.16816.F32.BF16 R112, R200.reuse, R10, R112 ;  /* 0x0000000ac870723c */ /* 0x040ff00000041870 */
[-C--:B-----5:R-:W-:Y:S08]  /*b9e0*/  HMMA.16816.F32.BF16 R116, R200, R12.reuse, R116 ;  /* 0x0000000cc874723c */ /* 0x0a0ff00000041874 */
[C---:B------:R-:W-:Y:S08]  /*b9f0*/  HMMA.16816.F32.BF16 R120, R204.reuse, R12, R120 ;  /* 0x0000000ccc78723c */ /* 0x040ff00000041878 */
[-C--:B------:R-:W-:Y:S08]  /*ba00*/  HMMA.16816.F32.BF16 R124, R204, R14.reuse, R124 ;  /* 0x0000000ecc7c723c */ /* 0x080ff0000004187c */
[----:B------:R-:W-:Y:S07]  /*ba10*/  HMMA.16816.F32.BF16 R128, R200, R14, R128 ;  /* 0x0000000ec880723c */ /* 0x000fee0000041880 */
[----:B------:R-:W-:Y:S01]  /*ba20*/  FADD.FTZ R203, R221, R226 ;  /* 0x000000e2ddcb7221 */ /* 0x000fe20000010000 */
[----:B------:R-:W-:Y:S01]  /*ba30*/  MOV R200, R2 ;  /* 0x0000000200c87202 */ /* 0x000fe20000000f00 */
[----:B------:R-:W-:Y:S03]  /*ba40*/  FADD.FTZ R202, R197, R225 ;  /* 0x000000e1c5ca7221 */ /* 0x000fe60000010000 */
[----:B------:R-:W-:Y:S02]  /*ba50*/  MOV R197, R0 ;  /* 0x0000000000c57202 */ /* 0x000fe40000000f00 */
[C---:B--2---:R-:W-:Y:S02]  /*ba60*/  ISETP.GT.AND P0, PT, R4.reuse, R5, PT ;  /* 0x000000050400720c */ /* 0x044fe40003f04270 */
[----:B------:R-:W-:Y:S05]  /*ba70*/  IADD3 R4, R4, -0x1, RZ ;  /* 0xffffffff04047810 */ /* 0x000fea0007ffe0ff */
[----:B------:R1:W-:Y:S04]  /*ba80*/  STL [R1+0x78], R4 ;  /* 0x0000780401007387 */ /* 0x0003e80000100800 */
[----:B------:R1:W-:Y:S02]  /*ba90*/  STL [R1+0x78], R4 ;  /* 0x0000780401007387 */ /* 0x0003e40000100800 */
[----:B-1----:R-:W-:-:S05]  /*baa0*/  @P0 BRA `(.L_x_1660) ;  /* 0xffffaea000000947 */ /* 0x002fca000383ffff */
.L_x_1649:
[----:B-1----:R-:W2:Y:S02]  /*bab0*/  LDL R4, [R1+0x78] ;  /* 0x0000780001047983 */ /* 0x002ea40000100800 */
[----:B--2---:R-:W-:-:S13]  /*bac0*/  ISETP.GE.AND P0, PT, R4, RZ, PT ;  /* 0x000000ff0400720c */ /* 0x004fda0003f06270 */
[----:B------:R-:W-:Y:S05]  /*bad0*/  @!P0 BRA `(.L_x_1661) ;  /* 0x000046e000008947 */ /* 0x000fea0003800000 */
[----:B------:R-:W-:Y:S01]  /*bae0*/  IMAD.MOV.U32 R200, RZ, RZ, R2 ;  /* 0x000000ffffc87224 */ /* 0x000fe200078e0002 */
[----:B------:R-:W-:Y:S01]  /*baf0*/  MOV R198, R196 ;  /* 0x000000c400c67202 */ /* 0x000fe20000000f00 */
[----:B------:R-:W-:Y:S01]  /*bb00*/  IMAD.MOV.U32 R199, RZ, RZ, R3 ;  /* 0x000000ffffc77224 */ /* 0x000fe200078e0003 */
[----:B------:R-:W-:Y:S02]  /*bb10*/  MOV R197, R0 ;  /* 0x0000000000c57202 */ /* 0x000fe40000000f00 */
.L_x_1668:
[----:B------:R-:W2:Y:S01]  /*bb20*/  LDL R4, [R1+0x48] ;  /* 0x0000480001047983 */ /* 0x000ea20000100800 */
[----:B------:R-:W-:Y:S04]  /*bb30*/  DEPBAR.LE SB0, 0x0 ;  /* 0x000080000000791a */ /* 0x000fe80000000000 */
[----:B------:R-:W3:Y:S01]  /*bb40*/  LDL R8, [R1+0x44] ;  /* 0x0000440001087983 */ /* 0x000ee20000100800 */
[----:B------:R-:W-:Y:S01]  /*bb50*/  WARPSYNC 0xffffffff ;  /* 0xffffffff00007948 */ /* 0x000fe20003800000 */
[----:B------:R-:W-:Y:S01]  /*bb60*/  IADD3 R196, R235, 0x2000, RZ ;  /* 0x00002000ebc47810 */ /* 0x000fe20007ffe0ff */
[C---:B------:R-:W-:Y:S01]  /*bb70*/  IMAD.SHL.U32 R45, R250.reuse, 0x2, RZ ;  /* 0x00000002fa2d7824 */ /* 0x040fe200078e00ff */
[----:B------:R-:W4:Y:S01]  /*bb80*/  LDL.64 R6, [R1+0x58] ;  /* 0x0000580001067983 */ /* 0x000f220000100a00 */
[----:B------:R-:W-:Y:S03]  /*bb90*/  SHF.L.U64.HI R52, R250, 0x1, R245 ;  /* 0x00000001fa347819 */ /* 0x000fe600000102f5 */
[----:B------:R-:W5:Y:S04]  /*bba0*/  LDL R5, [R1+0x30] ;  /* 0x0000300001057983 */ /* 0x000f680000100800 */
[----:B------:R-:W-:Y:S06]  /*bbb0*/  BAR.SYNC.DEFER_BLOCKING 0x0 ;  /* 0x0000000000007b1d */ /* 0x000fec0000010000 */
[----:B------:R1:W1:Y:S04]  /*bbc0*/  LDSM.16.M88.4 R64, [R244] ;  /* 0x00000000f440783b */ /* 0x0002680000000200 */
[----:B------:R1:W1:Y:S04]  /*bbd0*/  LDSM.16.M88.4 R60, [R244+0x2000] ;  /* 0x00200000f43c783b */ /* 0x0002680000000200 */
        /* <DEDUP_REMOVED lines=10> */
[----:B--2---:R-:W-:Y:S01]  /*bc80*/  SHF.R.S32.HI R0, RZ, 0x1f, R4 ;  /* 0x0000001fff007819 */ /* 0x004fe20000011404 */
[----:B------:R-:W-:Y:S01]  /*bc90*/  IMAD.WIDE.U32 R2, R4, c[0x0][0x208], RZ ;  /* 0x0000820004027a25 */ /* 0x000fe200078e00ff */
[----:B---3--:R-:W-:Y:S03]  /*bca0*/  SHF.R.S32.HI R53, RZ, 0x1f, R8 ;  /* 0x0000001fff357819 */ /* 0x008fe60000011408 */
[----:B------:R-:W-:Y:S04]  /*bcb0*/  IMAD R0, R0, c[0x0][0x208], RZ ;  /* 0x0000820000007a24 */ /* 0x000fe800078e02ff */
[----:B------:R-:W-:Y:S02]  /*bcc0*/  IMAD R0, R4, c[0x0][0x20c], R0 ;  /* 0x0000830004007a24 */ /* 0x000fe400078e0200 */
[----:B------:R-:W2:Y:S01]  /*bcd0*/  LDL R4, [R1+0xc] ;  /* 0x00000c0001047983 */ /* 0x000ea20000100800 */
[----:B------:R-:W-:Y:S02]  /*bce0*/  IMAD R53, R53, c[0x0][0x218], RZ ;  /* 0x0000860035357a24 */ /* 0x000fe400078e02ff */
[----:B------:R-:W-:Y:S02]  /*bcf0*/  IMAD.IADD R3, R3, 0x1, R0 ;  /* 0x0000000103037824 */ /* 0x000fe400078e0200 */
[C---:B------:R-:W-:Y:S02]  /*bd00*/  IMAD R53, R8.reuse, c[0x0][0x21c], R53 ;  /* 0x0000870008357a24 */ /* 0x040fe400078e0235 */
[----:B------:R-:W-:Y:S05]  /*bd10*/  IMAD.WIDE.U32 R2, R8, c[0x0][0x218], R2 ;  /* 0x0000860008027a25 */ /* 0x000fea00078e0002 */
[----:B----4-:R-:W-:Y:S02]  /*bd20*/  IADD3 R0, P0, R6, R2, RZ ;  /* 0x0000000206007210 */ /* 0x010fe40007f1e0ff */
[----:B------:R-:W-:Y:S02]  /*bd30*/  IADD3 R2, R235, 0x3000, RZ ;  /* 0x00003000eb027810 */ /* 0x000fe40007ffe0ff */
[----:B-----5:R-:W-:Y:S02]  /*bd40*/  IADD3.X R53, R5, R3, R53, P0, !PT ;  /* 0x0000000305357210 */ /* 0x020fe400007fe435 */
[C---:B------:R-:W-:Y:S02]  /*bd50*/  LEA R46, P0, R0.reuse, c[0x0][0x1f8], 0x1 ;  /* 0x00007e00002e7a11 */ /* 0x040fe400078008ff */
[C---:B------:R-:W-:Y:S02]  /*bd60*/  IADD3 R3, R235.reuse, 0x2800, RZ ;  /* 0x00002800eb037810 */ /* 0x040fe40007ffe0ff */
[----:B------:R-:W-:Y:S02]  /*bd70*/  LEA.HI.X R53, R0, c[0x0][0x1fc], R53, 0x1, P0 ;  /* 0x00007f0000357a11 */ /* 0x000fe400000f0c35 */
[----:B------:R-:W-:Y:S02]  /*bd80*/  IADD3 R0, R235, 0x3800, RZ ;  /* 0x00003800eb007810 */ /* 0x000fe40007ffe0ff */
[C---:B--2---:R-:W-:Y:S01]  /*bd90*/  SHF.L.U64.HI R44, R4.reuse, 0x1, R246 ;  /* 0x00000001042c7819 */ /* 0x044fe200000102f6 */
[----:B------:R-:W-:Y:S01]  /*bda0*/  IMAD.SHL.U32 R40, R4, 0x2, RZ ;  /* 0x0000000204287824 */ /* 0x000fe200078e00ff */
[----:B------:R-:W-:-:S05]  /*bdb0*/  BRA.DIV ~URZ, `(.L_x_1662) ;  /* 0x0000aa027f007947 */ /* 0x000fca000b800000 */
[----:B-1----:R1:W2:Y:S02]  /*bdc0*/  SHFL.IDX PT, R28, R53, RZ, 0x181f ;  /* 0x00181fff351c7589 */ /* 0x0022a400000e0000 */
.L_x_1745:
[-C--:B------:R-:W-:Y:S01]  /*bdd0*/  HMMA.16816.F32.BF16 R4, R64, R16.reuse, RZ ;  /* 0x000000104004723c */ /* 0x080fe200000418ff */
[----:B------:R-:W3:Y:S01]  /*bde0*/  LDL R20, [R1+0xc] ;  /* 0x00000c0001147983 */ /* 0x000ee20000100800 */
[----:B------:R-:W-:Y:S01]  /*bdf0*/  BSSY B0, `(.L_x_1663) ;  /* 0x00001a7000007945 */ /* 0x000fe20003800000 */
[----:B------:R-:W-:Y:S02]  /*be00*/  ISETP.GE.AND P0, PT, R250, c[0x0][0x1d4], PT ;  /* 0x00007500fa007a0c */ /* 0x000fe40003f06270 */
[----:B------:R-:W4:Y:S02]  /*be10*/  SHFL.IDX PT, R38, R46, RZ, 0x181f ;  /* 0x00181fff2e267589 */ /* 0x000f2400000e0000 */
[----:B------:R-:W-:Y:S01]  /*be20*/  SEL R47, RZ, 0x10, P0 ;  /* 0x00000010ff2f7807 */ /* 0x000fe20000000000 */
[C---:B------:R-:W-:Y:S05]  /*be30*/  HMMA.16816.F32.BF16 R8, R60.reuse, R16, RZ ;  /* 0x000000103c08723c */ /* 0x040fea00000418ff */
[----:B------:R-:W5:Y:S03]  /*be40*/  SHFL.IDX PT, R54, R46, 0x1, 0x181f ;  /* 0x00381f002e367f89 */ /* 0x000f6600000e0000 */
[-C--:B------:R-:W-:Y:S05]  /*be50*/  HMMA.16816.F32.BF16 R12, R60, R18.reuse, RZ ;  /* 0x000000123c0c723c */ /* 0x080fea00000418ff */
[----:B------:R-:W1:Y:S03]  /*be60*/  SHFL.IDX PT, R36, R53, 0x1, 0x181f ;  /* 0x00381f0035247f89 */ /* 0x000e6600000e0000 */
[C---:B------:R-:W-:Y:S05]  /*be70*/  HMMA.16816.F32.BF16 R16, R64.reuse, R18, RZ ;  /* 0x000000124010723c */ /* 0x040fea00000418ff */
[----:B------:R-:W2:Y:S08]  /*be80*/  SHFL.IDX PT, R41, R46, 0x2, 0x181f ;  /* 0x00581f002e297f89 */ /* 0x000eb000000e0000 */
[----:B------:R-:W1:Y:S08]  /*be90*/  SHFL.IDX PT, R42, R53, 0x2, 0x181f ;  /* 0x00581f00352a7f89 */ /* 0x000e7000000e0000 */
[----:B------:R-:W1:Y:S08]  /*bea0*/  SHFL.IDX PT, R46, R46, 0x3, 0x181f ;  /* 0x00781f002e2e7f89 */ /* 0x000e7000000e0000 */
[----:B-1----:R-:W1:Y:S01]  /*beb0*/  SHFL.IDX PT, R53, R53, 0x3, 0x181f ;  /* 0x00781f0035357f89 */ /* 0x002e6200000e0000 */
[----:B---3--:R-:W-:Y:S02]  /*bec0*/  ISETP.GE.AND P2, PT, R20, c[0x0][0x1d4], PT ;  /* 0x0000750014007a0c */ /* 0x008fe40003f46270 */
[-C--:B------:R-:W-:Y:S01]  /*bed0*/  HMMA.16816.F32.BF16 R20, R64, R32.reuse, RZ ;  /* 0x000000204014723c */ /* 0x080fe200000418ff */
[C---:B----4-:R-:W-:Y:S02]  /*bee0*/  IADD3 R30, P4, R38.reuse, R40, RZ ;  /* 0x00000028261e7210 */ /* 0x050fe40007f9e0ff */
[-C--:B------:R-:W-:Y:S02]  /*bef0*/  IADD3 R38, P5, R38, R45.reuse, RZ ;  /* 0x0000002d26267210 */ /* 0x080fe40007fbe0ff */
[C---:B--2---:R-:W-:Y:S02]  /*bf00*/  IADD3.X R31, R28.reuse, R44, RZ, P4, !PT ;  /* 0x0000002c1c1f7210 */ /* 0x044fe400027fe4ff */
[----:B------:R-:W-:Y:S01]  /*bf10*/  IADD3.X R39, R28, R52, RZ, P5, !PT ;  /* 0x000000341c277210 */ /* 0x000fe20002ffe4ff */
[C---:B------:R-:W-:Y:S01]  /*bf20*/  HMMA.16816.F32.BF16 R24, R60.reuse, R32, RZ ;  /* 0x000000203c18723c */ /* 0x040fe200000418ff */
[----:B------:R-:W-:Y:S02]  /*bf30*/  SEL R201, RZ, 0x10, P2 ;  /* 0x00000010ffc97807 */ /* 0x000fe40001000000 */
[----:B------:R2:W-:Y:S01]  /*bf40*/  LDGSTS.E.BYPASS.LTC128B.128 [R251+0x100], [R30.64], !P2 ;  /* 0x001000001efb7fae */ /* 0x0005e2000d101d46 */
[C---:B-----5:R-:W-:Y:S02]  /*bf50*/  IADD3 R56, P4, R54.reuse, R40, RZ ;  /* 0x0000002836387210 */ /* 0x060fe40007f9e0ff */
[-C--:B------:R-:W-:Y:S02]  /*bf60*/  IADD3 R54, P5, R54, R45.reuse, RZ ;  /* 0x0000002d36367210 */ /* 0x080fe40007fbe0ff */
[C---:B------:R-:W-:Y:S02]  /*bf70*/  IADD3.X R57, R36.reuse, R44, RZ, P4, !PT ;  /* 0x0000002c24397210 */ /* 0x040fe400027fe4ff */
[----:B------:R-:W-:Y:S01]  /*bf80*/  ISETP.NE.U32.AND P6, PT, R201, RZ, PT ;  /* 0x000000ffc900720c */ /* 0x000fe20003fc5070 */
[----:B------:R3:W-:Y:S01]  /*bf90*/  LDGSTS.E.BYPASS.LTC128B.128 [R251+0x2100], [R38.64], !P0 ;  /* 0x0210000026fb7fae */ /* 0x0007e2000c101d46 */
[----:B------:R-:W-:Y:S02]  /*bfa0*/  IADD3.X R55, R36, R52, RZ, P5, !PT ;  /* 0x0000003424377210 */ /* 0x000fe40002ffe4ff */
[C---:B------:R-:W-:Y:S02]  /*bfb0*/  ISETP.NE.U32.AND P5, PT, R47.reuse, RZ, PT ;  /* 0x000000ff2f00720c */ /* 0x040fe40003fa5070 */
[----:B------:R-:W-:Y:S03]  /*bfc0*/  IADD3 R47, -R47, 0x10, RZ ;  /* 0x000000102f2f7810 */ /* 0x000fe60007ffe1ff */
[----:B------:R4:W-:Y:S01]  /*bfd0*/  LDGSTS.E.BYPASS.LTC128B.128 [R251+0x900], [R56.64], !P2 ;  /* 0x0090000038fb7fae */ /* 0x0009e2000d101d46 */
[----:B------:R-:W-:Y:S07]  /*bfe0*/  LOP3.LUT R47, R47, 0xf, RZ, 0xc0, !PT ;  /* 0x0000000f2f2f7812 */ /* 0x000fee00078ec0ff */
[----:B------:R5:W-:Y:S01]  /*bff0*/  LDGSTS.E.BYPASS.LTC128B.128 [R251+0x2900], [R54.64], !P0 ;  /* 0x0290000036fb7fae */ /* 0x000be2000c101d46 */
[-C--:B--2---:R-:W-:Y:S08]  /*c000*/  HMMA.16816.F32.BF16 R28, R60, R34.reuse, RZ ;  /* 0x000000223c1c723c */ /* 0x084ff000000418ff */
[C---:B------:R-:W-:Y:S04]  /*c010*/  HMMA.16816.F32.BF16 R32, R64.reuse, R34, RZ ;  /* 0x000000224020723c */ /* 0x040fe800000418ff */
[C---:B---3--:R-:W-:Y:S04]  /*c020*/  IADD3 R38, P4, R41.reuse, R40, RZ ;  /* 0x0000002829267210 */ /* 0x048fe80007f9e0ff */
[C---:B------:R-:W-:Y:S05]  /*c030*/  IADD3.X R39, R42.reuse, R44, RZ, P4, !PT ;  /* 0x0000002c2a277210 */ /* 0x040fea00027fe4ff */
[----:B------:R2:W-:Y:S01]  /*c040*/  LDGSTS.E.BYPASS.LTC128B.128 [R251+0x1100], [R38.64], !P2 ;  /* 0x0110000026fb7fae */ /* 0x0005e2000d101d46 */
[----:B------:R-:W-:Y:S02]  /*c050*/  IADD3 R58, P2, R41, R45, RZ ;  /* 0x0000002d293a7210 */ /* 0x000fe40007f5e0ff */
[----:B-----5:R-:W-:Y:S02]  /*c060*/  IADD3 R54, -R201, 0x10, RZ ;  /* 0x00000010c9367810 */ /* 0x020fe40007ffe1ff */
[----:B------:R-:W-:Y:S02]  /*c070*/  IADD3.X R59, R42, R52, RZ, P2, !PT ;  /* 0x000000342a3b7210 */ /* 0x000fe400017fe4ff */
[----:B------:R-:W-:Y:S03]  /*c080*/  LOP3.LUT R54, R54, 0xf, RZ, 0xc0, !PT ;  /* 0x0000000f36367812 */ /* 0x000fe600078ec0ff */
[----:B------:R3:W-:Y:S01]  /*c090*/  LDGSTS.E.BYPASS.LTC128B.128 [R251+0x3100], [R58.64], !P0 ;  /* 0x031000003afb7fae */ /* 0x0007e2000c101d46 */
[-C--:B------:R-:W-:Y:S04]  /*c0a0*/  IADD3 R54, P4, P2, R54, R46.reuse, R40 ;  /* 0x0000002e36367210 */ /* 0x080fe80007a9e028 */
[-C--:B-1----:R-:W-:Y:S02]  /*c0b0*/  IADD3.X R55, RZ, R53.reuse, R44, P4, P2 ;  /* 0x00000035ff377210 */ /* 0x082fe400027e442c */
[----:B----4-:R-:W-:Y:S03]  /*c0c0*/  IADD3 R56, P4, P2, R47, R46, R45 ;  /* 0x0000002e2f387210 */ /* 0x010fe60007a9e02d */
[----:B------:R1:W-:Y:S01]  /*c0d0*/  LDGSTS.E.BYPASS.LTC128B.128.ZFILL [R251+0x1900], [R54.64], P6 ;  /* 0x0190000036fb7fae */ /* 0x0003e2000b141d46 */
[----:B------:R-:W-:Y:S01]  /*c0e0*/  IADD3.X R57, RZ, R53, R52, P4, P2 ;  /* 0x00000035ff397210 */ /* 0x000fe200027e4434 */
[-C--:B--2---:R-:W-:Y:S06]  /*c0f0*/  HMMA.16816.F32.BF16 R36, R64, R48.reuse, RZ ;  /* 0x000000304024723c */ /* 0x084fec00000418ff */
[----:B------:R3:W-:Y:S02]  /*c100*/  LDGSTS.E.BYPASS.LTC128B.128.ZFILL [R251+0x3900], [R56.64], P5 ;  /* 0x0390000038fb7fae */ /* 0x0007e4000a941d46 */
[C---:B------:R-:W-:Y:S06]  /*c110*/  HMMA.16816.F32.BF16 R40, R60.reuse, R48, RZ ;  /* 0x000000303c28723c */ /* 0x040fec00000418ff */
[----:B------:R-:W0:Y:S02]  /*c120*/  LDGDEPBAR ;  /* 0x00000000000079af */ /* 0x000e240000000000 */
[-C--:B------:R-:W-:Y:S08]  /*c130*/  HMMA.16816.F32.BF16 R44, R60, R50.reuse, RZ ;  /* 0x000000323c2c723c */ /* 0x080ff000000418ff */
[C---:B------:R-:W-:Y:S08]  /*c140*/  HMMA.16816.F32.BF16 R48, R64.reuse, R50, RZ ;  /* 0x000000324030723c */ /* 0x040ff000000418ff */
[-C--:B-1----:R-:W-:Y:S08]  /*c150*/  HMMA.16816.F32.BF16 R52, R64, R204.reuse, RZ ;  /* 0x000000cc4034723c */ /* 0x082ff000000418ff */
[C---:B---3--:R-:W-:Y:S08]  /*c160*/  HMMA.16816.F32.BF16 R56, R60.reuse, R204, RZ ;  /* 0x000000cc3c38723c */ /* 0x048ff000000418ff */
        /* <DEDUP_REMOVED lines=24> */
[-C--:B-1----:R-:W-:Y:S01]  /*c2f0*/  HMMA.16816.F32.BF16 R4, R204, R212.reuse, R4 ;  /* 0x000000d4cc04723c */ /* 0x082fe20000041804 */
[----:B------:R1:W-:Y:S07]  /*c300*/  LDSM.16.M88.4 R228, [R2] ;  /* 0x0000000002e4783b */ /* 0x0003ee0000000200 */
[C---:B--2---:R-:W-:Y:S08]  /*c310*/  HMMA.16816.F32.BF16 R8, R220.reuse, R212, R8 ;  /* 0x000000d4dc08723c */ /* 0x044ff00000041808 */
[-C--:B------:R-:W-:Y:S08]  /*c320*/  HMMA.16816.F32.BF16 R12, R220, R214.reuse, R12 ;  /* 0x000000d6dc0c723c */ /* 0x080ff0000004180c */
[C---:B------:R-:W-:Y:S01]  /*c330*/  HMMA.16816.F32.BF16 R16, R204.reuse, R214, R16 ;  /* 0x000000d6cc10723c */ /* 0x040fe20000041810 */
[----:B-1----:R-:W2:Y:S04]  /*c340*/  LDL R2, [R1+0x78] ;  /* 0x0000780001027983 */ /* 0x002ea80000100800 */
[----:B------:R-:W-:Y:S03]  /*c350*/  LDSM.16.M88.4 R212, [R232+-0x2000] ;  /* 0xffe00000e8d4783b */ /* 0x000fe60000000200 */
        /* <DEDUP_REMOVED lines=9> */
[----:B------:R-:W3:Y:S07]  /*c3f0*/  LDSM.16.M88.4 R216, [R240+0x2000] ;  /* 0x00200000f0d8783b */ /* 0x000eee0000000200 */
[-C--:B------:R-:W-:Y:S08]  /*c400*/  HMMA.16816.F32.BF16 R52, R204, R224.reuse, R52 ;  /* 0x000000e0cc34723c */ /* 0x080ff00000041834 */
[C---:B------:R-:W-:Y:S08]  /*c410*/  HMMA.16816.F32.BF16 R56, R220.reuse, R224, R56 ;  /* 0x000000e0dc38723c */ /* 0x040ff00000041838 */
[-C--:B------:R-:W-:Y:S01]  /*c420*/  HMMA.16816.F32.BF16 R60, R220, R226.reuse, R60 ;  /* 0x000000e2dc3c723c */ /* 0x080fe2000004183c */
[----:B------:R-:W-:Y:S07]  /*c430*/  LDSM.16.M88.4 R220, [R232+-0x1000] ;  /* 0xfff00000e8dc783b */ /* 0x000fee0000000200 */
[----:B------:R-:W-:Y:S01]  /*c440*/  HMMA.16816.F32.BF16 R64, R204, R226, R64 ;  /* 0x000000e2cc40723c */ /* 0x000fe20000041840 */
[----:B------:R-:W4:Y:S07]  /*c450*/  LDSM.16.M88.4 R204, [R232+-0x1800] ;  /* 0xffe80000e8cc783b */ /* 0x000f2e0000000200 */
[-C--:B-1----:R-:W-:Y:S01]  /*c460*/  HMMA.16816.F32.BF16 R4, R208, R212.reuse, R4 ;  /* 0x000000d4d004723c */ /* 0x082fe20000041804 */
[----:B------:R-:W1:Y:S07]  /*c470*/  LDSM.16.M88.4 R224, [R232+-0x800] ;  /* 0xfff80000e8e0783b */ /* 0x000e6e0000000200 */
        /* <DEDUP_REMOVED lines=14> */
[-C--:B-1----:R-:W-:Y:S08]  /*c560*/  HMMA.16816.F32.BF16 R52, R208, R224.reuse, R52 ;  /* 0x000000e0d034723c */ /* 0x082ff00000041834 */
[C---:B------:R-:W-:Y:S08]  /*c570*/  HMMA.16816.F32.BF16 R56, R216.reuse, R224, R56 ;  /* 0x000000e0d838723c */ /* 0x040ff00000041838 */
[-C--:B------:R-:W-:Y:S01]  /*c580*/  HMMA.16816.F32.BF16 R60, R216, R226.reuse, R60 ;  /* 0x000000e2d83c723c */ /* 0x080fe2000004183c */
[----:B------:R-:W-:Y:S07]  /*c590*/  LDSM.16.M88.4 R216, [R243+0x3000] ;  /* 0x00300000f3d8783b */ /* 0x000fee0000000200 */
[----:B------:R-:W-:Y:S01]  /*c5a0*/  HMMA.16816.F32.BF16 R64, R208, R226, R64 ;  /* 0x000000e2d040723c */ /* 0x000fe20000041840 */
[----:B------:R-:W1:Y:S07]  /*c5b0*/  LDSM.16.M88.4 R208, [R243+0x2800] ;  /* 0x00280000f3d0783b */ /* 0x000e6e0000000200 */
[-C--:B---3--:R-:W-:Y:S01]  /*c5c0*/  HMMA.16816.F32.BF16 R4, R204, R212.reuse, R4 ;  /* 0x000000d4cc04723c */ /* 0x088fe20000041804 */
[----:B------:R-:W3:Y:S07]  /*c5d0*/  LDSM.16.M88.4 R224, [R243+0x3800] ;  /* 0x00380000f3e0783b */ /* 0x000eee0000000200 */
[C---:B----4-:R-:W-:Y:S08]  /*c5e0*/  HMMA.16816.F32.BF16 R8, R220.reuse, R212, R8 ;  /* 0x000000d4dc08723c */ /* 0x050ff00000041808 */
        /* <DEDUP_REMOVED lines=8> */
[-C--:B------:R-:W-:Y:S03]  /*c670*/  HMMA.16816.F32.BF16 R36, R204, R216.reuse, R36 ;  /* 0x000000d8cc24723c */ /* 0x080fe60000041824 */
[----:B--2---:R-:W-:Y:S05]  /*c680*/  ISETP.GE.AND P2, PT, R2, 0x1, PT ;  /* 0x000000010200780c */ /* 0x004fea0003f46270 */
[C---:B------:R-:W-:Y:S08]  /*c690*/  HMMA.16816.F32.BF16 R40, R220.reuse, R216, R40 ;  /* 0x000000d8dc28723c */ /* 0x040ff00000041828 */
[-C--:B------:R-:W-:Y:S08]  /*c6a0*/  HMMA.16816.F32.BF16 R44, R220, R218.reuse, R44 ;  /* 0x000000dadc2c723c */ /* 0x080ff0000004182c */
[C---:B------:R-:W-:Y:S01]  /*c6b0*/  HMMA.16816.F32.BF16 R48, R204.reuse, R218, R48 ;  /* 0x000000dacc30723c */ /* 0x040fe20000041830 */
[----:B------:R-:W2:Y:S07]  /*c6c0*/  LDSM.16.M88.4 R216, [R242+0x6000] ;  /* 0x00600000f2d8783b */ /* 0x000eae0000000200 */
[-C--:B---3--:R-:W-:Y:S08]  /*c6d0*/  HMMA.16816.F32.BF16 R52, R204, R224.reuse, R52 ;  /* 0x000000e0cc34723c */ /* 0x088ff00000041834 */
[C---:B------:R-:W-:Y:S08]  /*c6e0*/  HMMA.16816.F32.BF16 R56, R220.reuse, R224, R56 ;  /* 0x000000e0dc38723c */ /* 0x040ff00000041838 */
[-C--:B------:R-:W-:Y:S01]  /*c6f0*/  HMMA.16816.F32.BF16 R60, R220, R226.reuse, R60 ;  /* 0x000000e2dc3c723c */ /* 0x080fe2000004183c */
[----:B------:R-:W3:Y:S07]  /*c700*/  LDSM.16.M88.4 R220, [R3] ;  /* 0x0000000003dc783b */ /* 0x000eee0000000200 */
[----:B------:R-:W-:Y:S01]  /*c710*/  HMMA.16816.F32.BF16 R64, R204, R226, R64 ;  /* 0x000000e2cc40723c */ /* 0x000fe20000041840 */
[----:B------:R-:W4:Y:S07]  /*c720*/  LDSM.16.M88.4 R204, [R0] ;  /* 0x0000000000cc783b */ /* 0x000f2e0000000200 */
[-C--:B-1----:R-:W-:Y:S01]  /*c730*/  HMMA.16816.F32.BF16 R4, R208, R212.reuse, R4 ;  /* 0x000000d4d004723c */ /* 0x082fe20000041804 */
[----:B------:R-:W-:Y:S07]  /*c740*/  LDSM.16.M88.4 R224, [R241+0x6000] ;  /* 0x00600000f1e0783b */ /* 0x000fee0000000200 */
        /* <DEDUP_REMOVED lines=14> */
[-C--:B----4-:R-:W-:Y:S08]  /*c830*/  HMMA.16816.F32.BF16 R52, R208, R204.reuse, R52 ;  /* 0x000000ccd034723c */ /* 0x090ff00000041834 */
[C---:B------:R-:W-:Y:S08]  /*c840*/  HMMA.16816.F32.BF16 R56, R216.reuse, R204, R56 ;  /* 0x000000ccd838723c */ /* 0x040ff00000041838 */
[-C--:B------:R-:W-:Y:S01]  /*c850*/  HMMA.16816.F32.BF16 R60, R216, R206.reuse, R60 ;  /* 0x000000ced83c723c */ /* 0x080fe2000004183c */
[----:B------:R-:W3:Y:S07]  /*c860*/  LDSM.16.M88.4 R216, [R234+0x3000] ;  /* 0x00300000ead8783b */ /* 0x000eee0000000200 */
[----:B------:R-:W-:Y:S01]  /*c870*/  HMMA.16816.F32.BF16 R64, R208, R206, R64 ;  /* 0x000000ced040723c */ /* 0x000fe20000041840 */
[----:B------:R-:W4:Y:S07]  /*c880*/  LDSM.16.M88.4 R204, [R234+0x3800] ;  /* 0x00380000eacc783b */ /* 0x000f2e0000000200 */
[-C--:B-1----:R-:W-:Y:S01]  /*c890*/  HMMA.16816.F32.BF16 R4, R212, R220.reuse, R4 ;  /* 0x000000dcd404723c */ /* 0x082fe20000041804 */
[----:B------:R-:W-:Y:S07]  /*c8a0*/  LDSM.16.M88.4 R208, [R240+0x4000] ;  /* 0x00400000f0d0783b */ /* 0x000fee0000000200 */
[C---:B------:R-:W-:Y:S08]  /*c8b0*/  HMMA.16816.F32.BF16 R8, R224.reuse, R220, R8 ;  /* 0x000000dce008723c */ /* 0x040ff00000041808 */
[-C--:B------:R-:W-:Y:S08]  /*c8c0*/  HMMA.16816.F32.BF16 R12, R224, R222.reuse, R12 ;  /* 0x000000dee00c723c */ /* 0x080ff0000004180c */
[C---:B------:R-:W-:Y:S01]  /*c8d0*/  HMMA.16816.F32.BF16 R16, R212.reuse, R222, R16 ;  /* 0x000000ded410723c */ /* 0x040fe20000041810 */
[----:B------:R-:W1:Y:S07]  /*c8e0*/  LDSM.16.M88.4 R220, [R232] ;  /* 0x00000000e8dc783b */ /* 0x000e6e0000000200 */
[-C--:B--2---:R-:W-:Y:S08]  /*c8f0*/  HMMA.16816.F32.BF16 R20, R212, R228.reuse, R20 ;  /* 0x000000e4d414723c */ /* 0x084ff00000041814 */
[C---:B------:R-:W-:Y:S08]  /*c900*/  HMMA.16816.F32.BF16 R24, R224.reuse, R228, R24 ;  /* 0x000000e4e018723c */ /* 0x040ff00000041818 */
[-C--:B------:R-:W-:Y:S08]  /*c910*/  HMMA.16816.F32.BF16 R28, R224, R230.reuse, R28 ;  /* 0x000000e6e01c723c */ /* 0x080ff0000004181c */
[C---:B------:R-:W-:Y:S01]  /*c920*/  HMMA.16816.F32.BF16 R32, R212.reuse, R230, R32 ;  /* 0x000000e6d420723c */ /* 0x040fe20000041820 */
[----:B------:R-:W2:Y:S07]  /*c930*/  LDSM.16.M88.4 R228, [R233+0x6000] ;  /* 0x00600000e9e4783b */ /* 0x000eae0000000200 */
[-C--:B---3--:R-:W-:Y:S08]  /*c940*/  HMMA.16816.F32.BF16 R36, R212, R216.reuse, R36 ;  /* 0x000000d8d424723c */ /* 0x088ff00000041824 */
[C---:B------:R-:W-:Y:S08]  /*c950*/  HMMA.16816.F32.BF16 R40, R224.reuse, R216, R40 ;  /* 0x000000d8e028723c */ /* 0x040ff00000041828 */
[-C--:B------:R-:W-:Y:S08]  /*c960*/  HMMA.16816.F32.BF16 R44, R224, R218.reuse, R44 ;  /* 0x000000dae02c723c */ /* 0x080ff0000004182c */
[C---:B------:R-:W-:Y:S08]  /*c970*/  HMMA.16816.F32.BF16 R48, R212.reuse, R218, R48 ;  /* 0x000000dad430723c */ /* 0x040ff00000041830 */
[-C--:B----4-:R-:W-:Y:S08]  /*c980*/  HMMA.16816.F32.BF16 R52, R212, R204.reuse, R52 ;  /* 0x000000ccd434723c */ /* 0x090ff00000041834 */
[C---:B------:R-:W-:Y:S08]  /*c990*/  HMMA.16816.F32.BF16 R56, R224.reuse, R204, R56 ;  /* 0x000000cce038723c */ /* 0x040ff00000041838 */
[-C--:B------:R-:W-:Y:S08]  /*c9a0*/  HMMA.16816.F32.BF16 R60, R224, R206.reuse, R60 ;  /* 0x000000cee03c723c */ /* 0x080ff0000004183c */
[----:B------:R-:W-:Y:S08]  /*c9b0*/  HMMA.16816.F32.BF16 R64, R212, R206, R64 ;  /* 0x000000ced440723c */ /* 0x000ff00000041840 */
[-C--:B-1----:R-:W-:Y:S08]  /*c9c0*/  HMMA.16816.F32.BF16 R4, R208, R220.reuse, R4 ;  /* 0x000000dcd004723c */ /* 0x082ff00000041804 */
[C---:B--2---:R-:W-:Y:S08]  /*c9d0*/  HMMA.16816.F32.BF16 R8, R228.reuse, R220, R8 ;  /* 0x000000dce408723c */ /* 0x044ff00000041808 */
        /* <DEDUP_REMOVED lines=18> */
[----:B------:R-:W-:Y:S03]  /*cb00*/  FMUL.FTZ R19, R19, c[0x0][0x320] ;  /* 0x0000c80013137a20 */ /* 0x000fe60000410000 */
[----:B------:R4:W1:Y:S10]  /*cb10*/  MUFU.TANH R214, R7 ;  /* 0x0000000700d67308 */ /* 0x0008740000002400 */
[----:B------:R-:W1:Y:S10]  /*cb20*/  MUFU.TANH R212, R8 ;  /* 0x0000000800d47308 */ /* 0x000e740000002400 */
[----:B------:R-:W1:Y:S01]  /*cb30*/  MUFU.TANH R225, R9 ;  /* 0x0000000900e17308 */ /* 0x000e620000002400 */
[----:B----4-:R-:W4:Y:S09]  /*cb40*/  LDSM.16.M88.4 R4, [R232+0x800] ;  /* 0x00080000e804783b */ /* 0x010f320000000200 */
[----:B------:R-:W1:Y:S10]  /*cb50*/  MUFU.TANH R206, R10 ;  /* 0x0000000a00ce7308 */ /* 0x000e740000002400 */
[----:B------:R5:W1:Y:S10]  /*cb60*/  MUFU.TANH R207, R11 ;  /* 0x0000000b00cf7308 */ /* 0x000a740000002400 */
[----:B------:R1:W1:Y:S10]  /*cb70*/  MUFU.TANH R222, R12 ;  /* 0x0000000c00de7308 */ /* 0x0002740000002400 */
[----:B------:R2:W2:Y:S01]  /*cb80*/  MUFU.TANH R223, R13 ;  /* 0x0000000d00df7308 */ /* 0x0004a20000002400 */
[----:B-----5:R-:W5:Y:S01]  /*cb90*/  LDSM.16.M88.4 R8, [R232+0x1000] ;  /* 0x00100000e808783b */ /* 0x020f620000000200 */
[-C--:B----4-:R-:W-:Y:S08]  /*cba0*/  HMMA.16816.F32.BF16 R20, R208, R4.reuse, R20 ;  /* 0x00000004d014723c */ /* 0x090ff00000041814 */
[----:B------:R-:W4:Y:S01]  /*cbb0*/  MUFU.TANH R218, R16 ;  /* 0x0000001000da7308 */ /* 0x000f220000002400 */
[C---:B------:R-:W-:Y:S04]  /*cbc0*/  HMMA.16816.F32.BF16 R24, R228.reuse, R4, R24 ;  /* 0x00000004e418723c */ /* 0x040fe80000041818 */
[----:B-1----:R-:W-:Y:S05]  /*cbd0*/  FMUL.FTZ R12, R14, c[0x0][0x320] ;  /* 0x0000c8000e0c7a20 */ /* 0x002fea0000410000 */
[----:B------:R-:W1:Y:S01]  /*cbe0*/  MUFU.TANH R219, R17 ;  /* 0x0000001100db7308 */ /* 0x000e620000002400 */
[-C--:B------:R-:W-:Y:S03]  /*cbf0*/  HMMA.16816.F32.BF16 R28, R228, R6.reuse, R28 ;  /* 0x00000006e41c723c */ /* 0x080fe6000004181c */
[----:B--2---:R-:W-:Y:S05]  /*cc00*/  FMUL.FTZ R13, R15, c[0x0][0x320] ;  /* 0x0000c8000f0d7a20 */ /* 0x004fea0000410000 */
[C---:B------:R-:W-:Y:S01]  /*cc10*/  HMMA.16816.F32.BF16 R32, R208.reuse, R6, R32 ;  /* 0x00000006d020723c */ /* 0x040fe20000041820 */
[----:B------:R2:W1:Y:S01]  /*cc20*/  MUFU.TANH R215, R18 ;  /* 0x0000001200d77308 */ /* 0x0004620000002400 */
[----:B------:R-:W1:Y:S01]  /*cc30*/  LDSM.16.M88.4 R4, [R232+0x1800] ;  /* 0x00180000e804783b */ /* 0x000e620000000200 */
[----:B------:R-:W-:Y:S04]  /*cc40*/  DEPBAR.LE SB0, 0x0 ;  /* 0x000080000000791a */ /* 0x000fe80000000000 */
[----:B------:R-:W-:Y:S02]  /*cc50*/  FMUL.FTZ R20, R20, c[0x0][0x320] ;  /* 0x0000c80014147a20 */ /* 0x000fe40000410000 */
[----:B------:R-:W-:Y:S02]  /*cc60*/  FMUL.FTZ R21, R21, c[0x0][0x320] ;  /* 0x0000c80015157a20 */ /* 0x000fe40000410000 */
[----:B------:R3:W1:Y:S01]  /*cc70*/  MUFU.TANH R216, R19 ;  /* 0x0000001300d87308 */ /* 0x0006620000002400 */
[----:B------:R-:W-:Y:S01]  /*cc80*/  BAR.SYNC.DEFER_BLOCKING 0x0 ;  /* 0x0000000000007b1d */ /* 0x000fe20000010000 */
[----:B------:R-:W-:Y:S01]  /*cc90*/  FMUL.FTZ R22, R22, c[0x0][0x320] ;  /* 0x0000c80016167a20 */ /* 0x000fe20000410000 */
[-C--:B-----5:R-:W-:Y:S05]  /*cca0*/  HMMA.16816.F32.BF16 R36, R208, R8.reuse, R36 ;  /* 0x00000008d024723c */ /* 0x0a0fea0000041824 */
[----:B------:R-:W-:Y:S02]  /*ccb0*/  FMUL.FTZ R28, R28, c[0x0][0x320] ;  /* 0x0000c8001c1c7a20 */ /* 0x000fe40000410000 */
[----:B------:R5:W1:Y:S01]  /*ccc0*/  MUFU.TANH R221, R20 ;  /* 0x0000001400dd7308 */ /* 0x000a620000002400 */
[----:B------:R-:W-:Y:S01]  /*ccd0*/  FMUL.FTZ R15, R26, c[0x0][0x320] ;  /* 0x0000c8001a0f7a20 */ /* 0x000fe20000410000 */
[C---:B------:R-:W-:Y:S04]  /*cce0*/  HMMA.16816.F32.BF16 R40, R228.reuse, R8, R40 ;  /* 0x00000008e428723c */ /* 0x040fe80000041828 */
[----:B--2---:R-:W-:Y:S02]  /*ccf0*/  FMUL.FTZ R18, R24, c[0x0][0x320] ;  /* 0x0000c80018127a20 */ /* 0x004fe40000410000 */
[----:B------:R-:W-:Y:S02]  /*cd00*/  FMUL.FTZ R14, R27, c[0x0][0x320] ;  /* 0x0000c8001b0e7a20 */ /* 0x000fe40000410000 */
[----:B------:R2:W2:Y:S01]  /*cd10*/  MUFU.TANH R220, R21 ;  /* 0x0000001500dc7308 */ /* 0x0004a20000002400 */
[-C--:B------:R-:W-:Y:S03]  /*cd20*/  HMMA.16816.F32.BF16 R44, R228, R10.reuse, R44 ;  /* 0x0000000ae42c723c */ /* 0x080fe6000004182c */
[----:B---3--:R-:W-:Y:S02]  /*cd30*/  FMUL.FTZ R19, R25, c[0x0][0x320] ;  /* 0x0000c80019137a20 */ /* 0x008fe40000410000 */
[----:B------:R-:W-:Y:S02]  /*cd40*/  FMUL.FTZ R17, R30, c[0x0][0x320] ;  /* 0x0000c8001e117a20 */ /* 0x000fe40000410000 */
[----:B------:R-:W-:Y:S01]  /*cd50*/  FMUL.FTZ R36, R36, c[0x0][0x320] ;  /* 0x0000c80024247a20 */ /* 0x000fe20000410000 */
[C---:B------:R-:W-:Y:S01]  /*cd60*/  HMMA.16816.F32.BF16 R48, R208.reuse, R10, R48 ;  /* 0x0000000ad030723c */ /* 0x040fe20000041830 */
[----:B------:R3:W3:Y:S03]  /*cd70*/  MUFU.TANH R226, R28 ;  /* 0x0000001c00e27308 */ /* 0x0006e60000002400 */
[----:B------:R-:W-:Y:S02]  /*cd80*/  FMUL.FTZ R16, R31, c[0x0][0x320] ;  /* 0x0000c8001f107a20 */ /* 0x000fe40000410000 */
[----:B-----5:R-:W-:Y:S02]  /*cd90*/  FMUL.FTZ R20, R29, c[0x0][0x320] ;  /* 0x0000c8001d147a20 */ /* 0x020fe40000410000 */
[-C--:B-1----:R-:W-:Y:S03]  /*cda0*/  HMMA.16816.F32.BF16 R52, R208, R4.reuse, R52 ;  /* 0x00000004d034723c */ /* 0x082fe60000041834 */
[----:B------:R-:W1:Y:S01]  /*cdb0*/  MUFU.TANH R224, R36 ;  /* 0x0000002400e07308 */ /* 0x000e620000002400 */
[----:B------:R-:W-:Y:S02]  /*cdc0*/  FMUL.FTZ R32, R32, c[0x0][0x320] ;  /* 0x0000c80020207a20 */ /* 0x000fe40000410000 */
[----:B------:R-:W-:Y:S02]  /*cdd0*/  FMUL.FTZ R33, R33, c[0x0][0x320] ;  /* 0x0000c80021217a20 */ /* 0x000fe40000410000 */
[C---:B------:R-:W-:Y:S04]  /*cde0*/  HMMA.16816.F32.BF16 R56, R228.reuse, R4, R56 ;  /* 0x00000004e438723c */ /* 0x040fe80000041838 */
[----:B------:R-:W-:Y:S01]  /*cdf0*/  FMUL.FTZ R47, R47, c[0x0][0x320] ;  /* 0x0000c8002f2f7a20 */ /* 0x000fe20000410000 */
[----:B------:R-:W1:Y:S01]  /*ce00*/  MUFU.TANH R12, R12 ;  /* 0x0000000c000c7308 */ /* 0x000e620000002400 */
[----:B--2---:R-:W-:Y:S02]  /*ce10*/  FMUL.FTZ R21, R23, c[0x0][0x320] ;  /* 0x0000c80017157a20 */ /* 0x004fe40000410000 */
[-C--:B------:R-:W-:Y:S04]  /*ce20*/  HMMA.16816.F32.BF16 R60, R228, R6.reuse, R60 ;  /* 0x00000006e43c723c */ /* 0x080fe8000004183c */
[----:B------:R-:W-:Y:S02]  /*ce30*/  FMUL.FTZ R29, R34, c[0x0][0x320] ;  /* 0x0000c800221d7a20 */ /* 0x000fe40000410000 */
[----:B---3--:R-:W-:Y:S01]  /*ce40*/  FMUL.FTZ R28, R35, c[0x0][0x320] ;  /* 0x0000c800231c7a20 */ /* 0x008fe20000410000 */
[----:B------:R2:W3:Y:S01]  /*ce50*/  MUFU.TANH R227, R47 ;  /* 0x0000002f00e37308 */ /* 0x0004e20000002400 */
[----:B------:R-:W-:Y:S04]  /*ce60*/  HMMA.16816.F32.BF16 R64, R208, R6, R64 ;  /* 0x00000006d040723c */ /* 0x000fe80000041840 */
[----:B------:R-:W-:Y:S02]  /*ce70*/  FMUL.FTZ R34, R37, c[0x0][0x320] ;  /* 0x0000c80025227a20 */ /* 0x000fe40000410000 */
[----:B------:R-:W-:Y:S02]  /*ce80*/  FMUL.FTZ R31, R38, c[0x0][0x320] ;  /* 0x0000c800261f7a20 */ /* 0x000fe40000410000 */
[----:B------:R-:W-:Y:S01]  /*ce90*/  FMUL.FTZ R30, R39, c[0x0][0x320] ;  /* 0x0000c800271e7a20 */ /* 0x000fe20000410000 */
[----:B------:R-:W1:Y:S03]  /*cea0*/  MUFU.TANH R13, R13 ;  /* 0x0000000d000d7308 */ /* 0x000e660000002400 */
        /* <DEDUP_REMOVED lines=9> */
[----:B--2---:R-:W-:Y:S01]  /*cf40*/  FMUL.FTZ R47, R49, c[0x0][0x320] ;  /* 0x0000c800312f7a20 */ /* 0x004fe20000410000 */
        /* <DEDUP_REMOVED lines=63> */
[----:B------:R-:W-:Y:S02]  /*d340*/  SHF.L.U64.HI R57, R250, 0x1, R245 ;  /* 0x00000001fa397819 */ /* 0x000fe400000102f5 */
[----:B------:R-:W3:Y:S04]  /*d350*/  LDL R3, [R1+0x4] ;  /* 0x0000040001037983 */ /* 0x000ee80000100800 */
[----:B------:R-:W4:Y:S04]  /*d360*/  LDL.64 R230, [R1+0x68] ;  /* 0x0000680001e67983 */ /* 0x000f280000100a00 */
[----:B------:R-:W5:Y:S04]  /*d370*/  LDL R5, [R1+0x38] ;  /* 0x0000380001057983 */ /* 0x000f680000100800 */
[----:B------:R-:W4:Y:S04]  /*d380*/  LDL.64 R8, [R1+0x60] ;  /* 0x0000600001087983 */ /* 0x000f280000100a00 */
[----:B------:R-:W5:Y:S04]  /*d390*/  LDL R217, [R1+0x34] ;  /* 0x0000340001d97983 */ /* 0x000f680000100800 */
[----:B------:R-:W5:Y:S01]  /*d3a0*/  LDL R196, [R1+0xc] ;  /* 0x00000c0001c47983 */ /* 0x000f620000100800 */
[----:B--2---:R-:W-:Y:S05]  /*d3b0*/  IMAD R0, R2, 0x40, R0 ;  /* 0x0000004002007824 */ /* 0x004fea00078e0200 */
[----:B---3--:R-:W-:Y:S05]  /*d3c0*/  IADD3 R0, R0, -0x40, R3 ;  /* 0xffffffc000007810 */ /* 0x008fea0007ffe003 */
[----:B------:R-:W-:Y:S04]  /*d3d0*/  @P3 IMAD.HI.U32 R3, R0, c[0x0][0x2bc], RZ ;  /* 0x0000af0000033a27 */ /* 0x000fe800078e00ff */
[--C-:B------:R-:W-:Y:S01]  /*d3e0*/  IMAD.MOV.U32 R2, RZ, RZ, R0.reuse ;  /* 0x000000ffff027224 */ /* 0x100fe200078e0000 */
        /* <DEDUP_REMOVED lines=13> */
[----:B------:R-:W-:Y:S02]  /*d4c0*/  IMAD.IADD R5, R5, 0x1, R0 ;  /* 0x0000000105057824 */ /* 0x000fe400078e0200 */
[----:B---3--:R-:W-:Y:S01]  /*d4d0*/  IMAD.SHL.U32 R56, R250, 0x2, RZ ;  /* 0x00000002fa387824 */ /* 0x008fe200078e00ff */
[----:B--2---:R-:W-:Y:S01]  /*d4e0*/  SHF.R.S32.HI R0, RZ, 0x1f, R55 ;  /* 0x0000001fff007819 */ /* 0x004fe20000011437 */
[----:B------:R2:W-:Y:S01]  /*d4f0*/  STL [R1+0x44], R55 ;  /* 0x0000443701007387 */ /* 0x0005e20000100800 */
[C---:B------:R-:W-:Y:S04]  /*d500*/  IMAD.WIDE.U32 R4, R55.reuse, c[0x0][0x1f0], R4 ;  /* 0x00007c0037047a25 */ /* 0x040fe800078e0004 */
[----:B------:R-:W-:Y:S01]  /*d510*/  IMAD R0, R0, c[0x0][0x1f0], RZ ;  /* 0x00007c0000007a24 */ /* 0x000fe200078e02ff */
[----:B------:R-:W-:Y:S03]  /*d520*/  IADD3 R3, P2, R8, R4, RZ ;  /* 0x0000000408037210 */ /* 0x000fe60007f5e0ff */
[----:B------:R-:W-:Y:S05]  /*d530*/  IMAD R0, R55, c[0x0][0x1f4], R0 ;  /* 0x00007d0037007a24 */ /* 0x000fea00078e0200 */
[----:B------:R-:W-:Y:S02]  /*d540*/  IADD3.X R0, R217, R5, R0, P2, !PT ;  /* 0x00000005d9007210 */ /* 0x000fe400017fe400 */
[C---:B------:R-:W-:Y:S04]  /*d550*/  LEA R2, P2, R3.reuse, c[0x0][0x1c8], 0x1 ;  /* 0x0000720003027a11 */ /* 0x040fe800078408ff */
[----:B------:R-:W-:Y:S02]  /*d560*/  LEA.HI.X R0, R3, c[0x0][0x1cc], R0, 0x1, P2 ;  /* 0x0000730003007a11 */ /* 0x000fe400010f0c00 */
[C---:B------:R-:W-:Y:S02]  /*d570*/  SHF.L.U32 R3, R196.reuse, 0x1, RZ ;  /* 0x00000001c4037819 */ /* 0x040fe400000006ff */
[----:B--2---:R-:W-:Y:S01]  /*d580*/  SHF.L.U64.HI R55, R196, 0x1, R246 ;  /* 0x00000001c4377819 */ /* 0x004fe200000102f6 */
[----:B------:R-:W-:-:S05]  /*d590*/  BRA.DIV ~URZ, `(.L_x_1665) ;  /* 0x000092927f007947 */ /* 0x000fca000b800000 */
[----:B------:R2:W3:Y:S02]  /*d5a0*/  SHFL.IDX PT, R58, R0, RZ, 0x181f ;  /* 0x00181fff003a7589 */ /* 0x0004e400000e0000 */
.L_x_1746:
[----:B------:R-:W-:-:S05]  /*d5b0*/  BRA.DIV ~URZ, `(.L_x_1666) ;  /* 0x000092e27f007947 */ /* 0x000fca000b800000 */
[----:B------:R-:W4:Y:S01]  /*d5c0*/  SHFL.IDX PT, R5, R2, RZ, 0x181f ;  /* 0x00181fff02057589 */ /* 0x000f2200000e0000 */
[C---:B------:R-:W-:Y:S02]  /*d5d0*/  IADD3 R4, -R201.reuse, 0x10, RZ ;  /* 0x00000010c9047810 */ /* 0x040fe40007ffe1ff */
[----:B------:R-:W-:Y:S02]  /*d5e0*/  ISETP.NE.U32.AND P2, PT, R201, RZ, PT ;  /* 0x000000ffc900720c */ /* 0x000fe40003f45070 */
[----:B------:R-:W-:Y:S04]  /*d5f0*/  LOP3.LUT R4, R4, 0xf, RZ, 0xc0, !PT ;  /* 0x0000000f04047812 */ /* 0x000fe800078ec0ff */
[----:B----4-:R-:W-:Y:S04]  /*d600*/  IADD3 R6, P5, P4, R4, R5, R3 ;  /* 0x0000000504067210 */ /* 0x010fe80007cbe003 */
[----:B---3--:R-:W-:Y:S05]  /*d610*/  IADD3.X R7, RZ, R58, R55, P5, P4 ;  /* 0x0000003aff077210 */ /* 0x008fea0002fe8437 */
[----:B------:R-:W-:Y:S01]  /*d620*/  @!PT LDS RZ, [RZ] ;  /* 0x00000000fffff984 */ /* 0x000fe20000000800 */
[----:B------:R-:W-:Y:S01]  /*d630*/  @!PT LDS RZ, [RZ] ;  /* 0x00000000fffff984 */ /* 0x000fe20000000800 */
[----:B------:R3:W-:Y:S02]  /*d640*/  LDGSTS.E.BYPASS.LTC128B.128.ZFILL [R251+0x4100], [R6.64], P2 ;  /* 0x0410000006fb7fae */ /* 0x0007e40009141d46 */
[----:B---3--:R-:W-:Y:S02]  /*d650*/  IADD3 R6, P4, R5, R56, RZ ;  /* 0x0000003805067210 */ /* 0x008fe40007f9e0ff */
[----:B------:R-:W3:Y:S03]  /*d660*/  SHFL.IDX PT, R5, R2, 0x1, 0x181f ;  /* 0x00381f0002057f89 */ /* 0x000ee600000e0000 */
[----:B------:R-:W-:Y:S05]  /*d670*/  IMAD.X R7, R58, 0x1, R57, P4 ;  /* 0x000000013a077824 */ /* 0x000fea00020e0639 */
[----:B------:R4:W-:Y:S01]  /*d680*/  LDGSTS.E.BYPASS.LTC128B.128 [R251+0x6100], [R6.64], !P0 ;  /* 0x0610000006fb7fae */ /* 0x0009e2000c101d46 */
[----:B---3--:R-:W-:Y:S03]  /*d690*/  IADD3 R8, P5, P4, R4, R5, R3 ;  /* 0x0000000504087210 */ /* 0x008fe60007cbe003 */
[----:B----4-:R-:W3:Y:S02]  /*d6a0*/  SHFL.IDX PT, R6, R0, 0x1, 0x181f ;  /* 0x00381f0000067f89 */ /* 0x010ee400000e0000 */
[----:B---3--:R-:W-:Y:S02]  /*d6b0*/  IADD3.X R9, RZ, R6, R55, P5, P4 ;  /* 0x00000006ff097210 */ /* 0x008fe40002fe8437 */
[----:B------:R-:W-:Y:S02]  /*d6c0*/  IADD3 R58, P4, R5, R56, RZ ;  /* 0x00000038053a7210 */ /* 0x000fe40007f9e0ff */
[----:B------:R-:W3:Y:S03]  /*d6d0*/  SHFL.IDX PT, R5, R2, 0x2, 0x181f ;  /* 0x00581f0002057f89 */ /* 0x000ee600000e0000 */
[----:B------:R-:W-:Y:S01]  /*d6e0*/  IMAD.X R59, R6, 0x1, R57, P4 ;  /* 0x00000001063b7824 */ /* 0x000fe200020e0639 */
[----:B------:R3:W-:Y:S04]  /*d6f0*/  LDGSTS.E.BYPASS.LTC128B.128.ZFILL [R251+0x4900], [R8.64], P2 ;  /* 0x0490000008fb7fae */ /* 0x0007e80009141d46 */
[----:B------:R-:W4:Y:S04]  /*d700*/  SHFL.IDX PT, R6, R0, 0x2, 0x181f ;  /* 0x00581f0000067f89 */ /* 0x000f2800000e0000 */
[----:B------:R2:W-:Y:S04]  /*d710*/  LDGSTS.E.BYPASS.LTC128B.128 [R251+0x6900], [R58.64], !P0 ;  /* 0x069000003afb7fae */ /* 0x0005e8000c101d46 */
[----:B--2---:R-:W2:Y:S01]  /*d720*/  SHFL.IDX PT, R0, R0, 0x3, 0x181f ;  /* 0x00781f0000007f89 */ /* 0x004ea200000e0000 */
[----:B---3--:R-:W-:Y:S04]  /*d730*/  IADD3 R8, P5, P4, R4, R5, R3 ;  /* 0x0000000504087210 */ /* 0x008fe80007cbe003 */
[----:B----4-:R-:W-:Y:S05]  /*d740*/  IADD3.X R9, RZ, R6, R55, P5, P4 ;  /* 0x00000006ff097210 */ /* 0x010fea0002fe8437 */
[----:B------:R3:W-:Y:S02]  /*d750*/  LDGSTS.E.BYPASS.LTC128B.128.ZFILL [R251+0x5100], [R8.64], P2 ;  /* 0x0510000008fb7fae */ /* 0x0007e40009141d46 */
[----:B---3--:R-:W-:Y:S02]  /*d760*/  IADD3 R8, P2, R5, R56, RZ ;  /* 0x0000003805087210 */ /* 0x008fe40007f5e0ff */
[----:B------:R3:W4:Y:S03]  /*d770*/  SHFL.IDX PT, R5, R2, 0x3, 0x181f ;  /* 0x00781f0002057f89 */ /* 0x00072600000e0000 */
[----:B------:R-:W-:Y:S05]  /*d780*/  IMAD.X R9, R6, 0x1, R57, P2 ;  /* 0x0000000106097824 */ /* 0x000fea00010e0639 */
[----:B------:R3:W-:Y:S03]  /*d790*/  LDGSTS.E.BYPASS.LTC128B.128 [R251+0x7100], [R8.64], !P0 ;  /* 0x0710000008fb7fae */ /* 0x0007e6000c101d46 */
.L_x_1747:
[C---:B--23--:R-:W-:Y:S02]  /*d7a0*/  IADD3 R2, -R201.reuse, 0x10, RZ ;  /* 0x00000010c9027810 */ /* 0x04cfe40007ffe1ff */
[----:B------:R-:W-:Y:S02]  /*d7b0*/  ISETP.NE.U32.AND P2, PT, R201, RZ, PT ;  /* 0x000000ffc900720c */ /* 0x000fe40003f45070 */
[----:B------:R-:W-:Y:S04]  /*d7c0*/  LOP3.LUT R2, R2, 0xf, RZ, 0xc0, !PT ;  /* 0x0000000f02027812 */ /* 0x000fe800078ec0ff */
[----:B----4-:R-:W-:Y:S04]  /*d7d0*/  IADD3 R2, P5, P4, R2, R5, R3 ;  /* 0x0000000502027210 */ /* 0x010fe80007cbe003 */
[----:B------:R-:W-:Y:S05]  /*d7e0*/  IADD3.X R3, RZ, R0, R55, P5, P4 ;  /* 0x00000000ff037210 */ /* 0x000fea0002fe8437 */
[----:B------:R-:W-:Y:S01]  /*d7f0*/  @!PT LDS RZ, [RZ] ;  /* 0x00000000fffff984 */ /* 0x000fe20000000800 */
[----:B------:R-:W-:Y:S01]  /*d800*/  @!PT LDS RZ, [RZ] ;  /* 0x00000000fffff984 */ /* 0x000fe20000000800 */
[----:B------:R-:W-:Y:S01]  /*d810*/  @!PT LDS RZ, [RZ] ;  /* 0x00000000fffff984 */ /* 0x000fe20000000800 */
[----:B------:R2:W-:Y:S01]  /*d820*/  LDGSTS.E.BYPASS.LTC128B.128.ZFILL [R251+0x5900], [R2.64], P2 ;  /* 0x0590000002fb7fae */ /* 0x0005e20009141d46 */
[----:B------:R-:W-:Y:S05]  /*d830*/  IADD3 R56, P2, R5, R56, RZ ;  /* 0x0000003805387210 */ /* 0x000fea0007f5e0ff */
[----:B------:R-:W-:Y:S05]  /*d840*/  IMAD.X R57, R0, 0x1, R57, P2 ;  /* 0x0000000100397824 */ /* 0x000fea00010e0639 */
[----:B------:R2:W-:Y:S03]  /*d850*/  LDGSTS.E.BYPASS.LTC128B.128 [R251+0x7900], [R56.64], !P0 ;  /* 0x0790000038fb7fae */ /* 0x0005e6000c101d46 */
.L_x_1664:
[----:B--234-:R-:W-:Y:S05]  /*d860*/  BSYNC B0 ;  /* 0x0000000000007941 */ /* 0x01cfea0003800000 */
.L_x_1663:
        /* <DEDUP_REMOVED lines=12> */
[----:B-1----:R-:W-:Y:S02]  /*d930*/  FMNMX.FTZ R7, R12, R7, !PT ;  /* 0x000000070c077209 */ /* 0x002fe40007810000 */
        /* <DEDUP_REMOVED lines=53> */
[----:B------:R-:W1:Y:S02]  /*dc90*/  SHFL.BFLY PT, R3, R4, 0x2, 0x1f ;  /* 0x0c401f0004037f89 */ /* 0x000e6400000e0000 */
[----:B-1----:R-:W-:Y:S05]  /*dca0*/  FMNMX.FTZ R4, R4, R3, !PT ;  /* 0x0000000304047209 */ /* 0x002fea0007810000 */
[----:B------:R-:W1:Y:S02]  /*dcb0*/  SHFL.BFLY PT, R3, R4, 0x1, 0x1f ;  /* 0x0c201f0004037f89 */ /* 0x000e6400000e0000 */
[----:B-1----:R-:W-:Y:S02]  /*dcc0*/  FMNMX.FTZ R3, R4, R3, !PT ;  /* 0x0000000304037209 */ /* 0x002fe40007810000 */
        /* <DEDUP_REMOVED lines=10> */
[----:B------:R1:W2:Y:S02]  /*dd70*/  SHFL.BFLY PT, R196, R4, 0x1, 0x1f ;  /* 0x0c201f0004c47f89 */ /* 0x0002a400000e0000 */
.L_x_1748:
[----:B------:R-:W3:Y:S01]  /*dd80*/  LDL.LU R5, [R1+0x70] ;  /* 0x0000700001057983 */ /* 0x000ee20000300800 */
[C---:B------:R-:W-:Y:S01]  /*dd90*/  FADD.FTZ R201, -R3.reuse, R199 ;  /* 0x000000c703c97221 */ /* 0x040fe20000010100 */
[----:B--2---:R-:W-:Y:S01]  /*dda0*/  FMNMX.FTZ R196, R196, R4, !PT ;  /* 0x00000004c4c47209 */ /* 0x004fe20007810000 */
[----:B------:R-:W-:Y:S01]  /*ddb0*/  FMUL.FTZ R217, R3, c[0x0][0x2d0] ;  /* 0x0000b40003d97a20 */ /* 0x000fe20000410000 */
[----:B------:R-:W2:Y:S01]  /*ddc0*/  LDL.LU R58, [R1+0x74] ;  /* 0x00007400013a7983 */ /* 0x000ea20000300800 */
[----:B------:R-:W-:Y:S01]  /*ddd0*/  FMUL.FTZ R201, R201, c[0x0][0x2d0] ;  /* 0x0000b400c9c97a20 */ /* 0x000fe20000410000 */
[----:B------:R-:W-:Y:S01]  /*dde0*/  WARPSYNC 0xffffffff ;  /* 0xffffffff00007948 */ /* 0x000fe20003800000 */
[--C-:B------:R-:W-:Y:S02]  /*ddf0*/  FFMA.FTZ R204, R204, c[0x0][0x2d0], -R217.reuse ;  /* 0x0000b400cccc7a23 */ /* 0x100fe400000108d9 */
[--C-:B------:R-:W-:Y:S02]  /*de00*/  FFMA.FTZ R213, R213, c[0x0][0x2d0], -R217.reuse ;  /* 0x0000b400d5d57a23 */ /* 0x100fe400000108d9 */
[----:B------:R-:W4:Y:S01]  /*de10*/  MUFU.EX2 R201, R201 ;  /* 0x000000c900c97308 */ /* 0x000f220000000800 */
[----:B-1----:R-:W-:Y:S02]  /*de20*/  FADD.FTZ R4, -R2, R200 ;  /* 0x000000c802047221 */ /* 0x002fe40000010100 */
[----:B------:R-:W-:Y:S02]  /*de30*/  FMUL.FTZ R209, R0, c[0x0][0x2d0] ;  /* 0x0000b40000d17a20 */ /* 0x000fe40000410000 */
[----:B------:R-:W-:Y:S02]  /*de40*/  FMUL.FTZ R4, R4, c[0x0][0x2d0] ;  /* 0x0000b40004047a20 */ /* 0x000fe40000410000 */
[----:B------:R-:W-:Y:S02]  /*de50*/  FFMA.FTZ R65, R33, c[0x0][0x2d0], -R217 ;  /* 0x0000b40021417a23 */ /* 0x000fe400000108d9 */
[--C-:B------:R-:W-:Y:S01]  /*de60*/  FFMA.FTZ R33, R223, c[0x0][0x2d0], -R209.reuse ;  /* 0x0000b400df217a23 */ /* 0x100fe200000108d1 */
[----:B------:R-:W-:Y:S01]  /*de70*/  MUFU.EX2 R204, R204 ;  /* 0x000000cc00cc7308 */ /* 0x000fe20000000800 */
        /* <DEDUP_REMOVED lines=8> */
[----:B------:R-:W-:Y:S02]  /*df00*/  FFMA.FTZ R48, R48, c[0x0][0x2d0], -R217 ;  /* 0x0000b40030307a23 */ /* 0x000fe400000108d9 */
[--C-:B------:R-:W-:Y:S02]  /*df10*/  FFMA.FTZ R211, R39, c[0x0][0x2d0], -R209.reuse ;  /* 0x0000b40027d37a23 */ /* 0x100fe400000108d1 */
[----:B------:R-:W-:Y:S01]  /*df20*/  FFMA.FTZ R231, R11, c[0x0][0x2d0], -R209 ;  /* 0x0000b4000be77a23 */ /* 0x000fe200000108d1 */
[----:B------:R1:W5:Y:S01]  /*df30*/  MUFU.EX2 R199, R4 ;  /* 0x0000000400c77308 */ /* 0x0003620000000800 */
[----:B------:R-:W-:Y:S01]  /*df40*/  MOV R39, R48 ;  /* 0x0000003000277202 */ /* 0x000fe20000000f00 */
[----:B------:R-:W-:Y:S02]  /*df50*/  FFMA.FTZ R60, R34, c[0x0][0x2d0], -R217 ;  /* 0x0000b400223c7a23 */ /* 0x000fe400000108d9 */
[----:B------:R-:W-:Y:S02]  /*df60*/  FFMA.FTZ R34, R222, c[0x0][0x2d0], -R209 ;  /* 0x0000b400de227a23 */ /* 0x000fe400000108d1 */
[--C-:B------:R-:W-:Y:S02]  /*df70*/  FFMA.FTZ R47, R47, c[0x0][0x2d0], -R217.reuse ;  /* 0x0000b4002f2f7a23 */ /* 0x100fe400000108d9 */
[--C-:B------:R-:W-:Y:S02]  /*df80*/  FFMA.FTZ R224, R49, c[0x0][0x2d0], -R217.reuse ;  /* 0x0000b40031e07a23 */ /* 0x100fe400000108d9 */
[----:B------:R-:W-:Y:S01]  /*df90*/  MUFU.EX2 R9, R9 ;  /* 0x0000000900097308 */ /* 0x000fe20000000800 */
[--C-:B------:R-:W-:Y:S02]  /*dfa0*/  FFMA.FTZ R218, R54, c[0x0][0x2d0], -R217.reuse ;  /* 0x0000b40036da7a23 */ /* 0x100fe400000108d9 */
[--C-:B------:R-:W-:Y:S02]  /*dfb0*/  FFMA.FTZ R220, R220, c[0x0][0x2d0], -R217.reuse ;  /* 0x0000b400dcdc7a23 */ /* 0x100fe400000108d9 */
[----:B------:R-:W-:Y:S02]  /*dfc0*/  FFMA.FTZ R217, R53, c[0x0][0x2d0], -R217 ;  /* 0x0000b40035d97a23 */ /* 0x000fe400000108d9 */
[--C-:B------:R-:W-:Y:S02]  /*dfd0*/  FFMA.FTZ R53, R25, c[0x0][0x2d0], -R209.reuse ;  /* 0x0000b40019357a23 */ /* 0x100fe400000108d1 */
[--C-:B------:R-:W-:Y:S01]  /*dfe0*/  FFMA.FTZ R210, R43, c[0x0][0x2d0], -R209.reuse ;  /* 0x0000b4002bd27a23 */ /* 0x100fe200000108d1 */
[----:B------:R-:W-:Y:S01]  /*dff0*/  MUFU.EX2 R223, R223 ;  /* 0x000000df00df7308 */ /* 0x000fe20000000800 */
[--C-:B------:R-:W-:Y:S02]  /*e000*/  FFMA.FTZ R226, R226, c[0x0][0x2d0], -R209.reuse ;  /* 0x0000b400e2e27a23 */ /* 0x100fe400000108d1 */
[--C-:B-1----:R-:W-:Y:S02]  /*e010*/  FFMA.FTZ R4, R212, c[0x0][0x2d0], -R209.reuse ;  /* 0x0000b400d4047a23 */ /* 0x102fe400000108d1 */
[----:B------:R-:W-:Y:S05]  /*e020*/  FFMA.FTZ R212, R40, c[0x0][0x2d0], -R209 ;  /* 0x0000b40028d47a23 */ /* 0x000fea00000108d1 */
[----:B------:R1:W-:Y:S10]  /*e030*/  MUFU.EX2 R20, R4 ;  /* 0x0000000400147308 */ /* 0x0003f40000000800 */
[----:B------:R-:W-:Y:S10]  /*e040*/  MUFU.EX2 R226, R226 ;  /* 0x000000e200e27308 */ /* 0x000ff40000000800 */
[----:B------:R-:W-:Y:S01]  /*e050*/  MUFU.EX2 R231, R231 ;  /* 0x000000e700e77308 */ /* 0x000fe20000000800 */
[----:B-1----:R-:W-:Y:S04]  /*e060*/  FADD.FTZ R4, -R196, R198 ;  /* 0x000000c6c4047221 */ /* 0x002fe80000010100 */
[----:B------:R-:W-:Y:S05]  /*e070*/  FMUL.FTZ R4, R4, c[0x0][0x2d0] ;  /* 0x0000b40004047a20 */ /* 0x000fea0000410000 */
[----:B------:R-:W-:Y:S10]  /*e080*/  MUFU.EX2 R212, R212 ;  /* 0x000000d400d47308 */ /* 0x000ff40000000800 */
[----:B------:R-:W1:Y:S01]  /*e090*/  MUFU.EX2 R4, R4 ;  /* 0x0000000400047308 */ /* 0x000e620000000800 */
[C---:B----4-:R-:W-:Y:S02]  /*e0a0*/  FMUL.FTZ R68, R201.reuse, R68 ;  /* 0x00000044c9447220 */ /* 0x050fe40000410000 */
[----:B------:R-:W-:Y:S02]  /*e0b0*/  FMUL.FTZ R69, R201, R69 ;  /* 0x00000045c9457220 */ /* 0x000fe40000410000 */
[C---:B-----5:R-:W-:Y:S02]  /*e0c0*/  FMUL.FTZ R70, R199.reuse, R70 ;  /* 0x00000046c7467220 */ /* 0x060fe40000410000 */
        /* <DEDUP_REMOVED lines=9> */
[C---:B-1----:R-:W-:Y:S02]  /*e160*/  FMUL.FTZ R74, R4.reuse, R74 ;  /* 0x0000004a044a7220 */ /* 0x042fe40000410000 */
        /* <DEDUP_REMOVED lines=36> */
[----:B---3--:R-:W-:Y:S01]  /*e3b0*/  FFMA.FTZ R8, R201, R5, R204 ;  /* 0x00000005c9087223 */ /* 0x008fe200000100cc */
[C---:B------:R-:W-:Y:S03]  /*e3c0*/  F2FP.BF16.PACK_AB R204, R213.reuse, R204 ;  /* 0x000000ccd5cc723e */ /* 0x040fe600000010ff */
[----:B------:R-:W-:Y:S02]  /*e3d0*/  FADD.FTZ R8, R213, R8 ;  /* 0x00000008d5087221 */ /* 0x000fe40000010000 */
[----:B------:R-:W-:Y:S02]  /*e3e0*/  FMUL.FTZ R213, R2, c[0x0][0x2d0] ;  /* 0x0000b40002d57a20 */ /* 0x000fe40000410000 */
[----:B------:R-:W-:Y:S02]  /*e3f0*/  FADD.FTZ R8, R9, R8 ;  /* 0x0000000809087221 */ /* 0x000fe40000010000 */
[--C-:B------:R-:W-:Y:S02]  /*e400*/  FFMA.FTZ R205, R205, c[0x0][0x2d0], -R213.reuse ;  /* 0x0000b400cdcd7a23 */ /* 0x100fe400000108d5 */
[--C-:B------:R-:W-:Y:S02]  /*e410*/  FFMA.FTZ R5, R214, c[0x0][0x2d0], -R213.reuse ;  /* 0x0000b400d6057a23 */ /* 0x100fe400000108d5 */
[----:B------:R-:W-:Y:S02]  /*e420*/  FFMA.FTZ R56, R21, c[0x0][0x2d0], -R213 ;  /* 0x0000b40015387a23 */ /* 0x000fe400000108d5 */
[----:B------:R-:W2:Y:S01]  /*e430*/  MUFU.EX2 R205, R205 ;  /* 0x000000cd00cd7308 */ /* 0x000ea20000000800 */
[----:B------:R-:W-:Y:S02]  /*e440*/  FFMA.FTZ R21, R225, c[0x0][0x2d0], -R209 ;  /* 0x0000b400e1157a23 */ /* 0x000fe400000108d1 */
[--C-:B------:R-:W-:Y:S02]  /*e450*/  FFMA.FTZ R50, R22, c[0x0][0x2d0], -R213.reuse ;  /* 0x0000b40016327a23 */ /* 0x100fe400000108d5 */
[--C-:B------:R-:W-:Y:S02]  /*e460*/  FFMA.FTZ R66, R30, c[0x0][0x2d0], -R213.reuse ;  /* 0x0000b4001e427a23 */ /* 0x100fe400000108d5 */
[----:B------:R-:W-:Y:S02]  /*e470*/  FMUL.FTZ R30, R4, R178 ;  /* 0x000000b2041e7220 */ /* 0x000fe40000410000 */
[--C-:B------:R-:W-:Y:S01]  /*e480*/  FFMA.FTZ R7, R215, c[0x0][0x2d0], -R213.reuse ;  /* 0x0000b400d7077a23 */ /* 0x100fe200000108d5 */
[----:B------:R-:W1:Y:S01]  /*e490*/  MUFU.EX2 R5, R5 ;  /* 0x0000000500057308 */ /* 0x000e620000000800 */
[--C-:B------:R-:W-:Y:S02]  /*e4a0*/  FFMA.FTZ R6, R216, c[0x0][0x2d0], -R213.reuse ;  /* 0x0000b400d8067a23 */ /* 0x100fe400000108d5 */
[--C-:B------:R-:W-:Y:S02]  /*e4b0*/  FFMA.FTZ R54, R41, c[0x0][0x2d0], -R213.reuse ;  /* 0x0000b40029367a23 */ /* 0x100fe400000108d5 */
[--C-:B------:R-:W-:Y:S02]  /*e4c0*/  FFMA.FTZ R67, R31, c[0x0][0x2d0], -R213.reuse ;  /* 0x0000b4001f437a23 */ /* 0x100fe400000108d5 */
[--C-:B------:R-:W-:Y:S02]  /*e4d0*/  FFMA.FTZ R214, R52, c[0x0][0x2d0], -R213.reuse ;  /* 0x0000b40034d67a23 */ /* 0x100fe400000108d5 */
[--C-:B------:R-:W-:Y:S01]  /*e4e0*/  FFMA.FTZ R62, R29, c[0x0][0x2d0], -R213.reuse ;  /* 0x0000b4001d3e7a23 */ /* 0x100fe200000108d5 */
[----:B------:R-:W3:Y:S01]  /*e4f0*/  MUFU.EX2 R22, R55 ;  /* 0x0000003700167308 */ /* 0x000ee20000000800 */
[--C-:B------:R-:W-:Y:S02]  /*e500*/  FFMA.FTZ R59, R28, c[0x0][0x2d0], -R213.reuse ;  /* 0x0000b4001c3b7a23 */ /* 0x100fe400000108d5 */
[----:B------:R-:W-:Y:S02]  /*e510*/  FFMA.FTZ R63, R42, c[0x0][0x2d0], -R213 ;  /* 0x0000b4002a3f7a23 */ /* 0x000fe400000108d5 */
[----:B--2---:R-:W-:Y:S02]  /*e520*/  FFMA.FTZ R32, R199, R58, R205 ;  /* 0x0000003ac7207223 */ /* 0x004fe400000100cd */
[----:B------:R-:W-:Y:S02]  /*e530*/  FMUL.FTZ R31, R4, R179 ;  /* 0x000000b3041f7220 */ /* 0x000fe40000410000 */
[--C-:B------:R-:W-:Y:S01]  /*e540*/  FFMA.FTZ R216, R45, c[0x0][0x2d0], -R213.reuse ;  /* 0x0000b4002dd87a23 */ /* 0x100fe200000108d5 */
[----:B------:R-:W-:Y:S01]  /*e550*/  MUFU.EX2 R21, R21 ;  /* 0x0000001500157308 */ /* 0x000fe20000000800 */
[--C-:B------:R-:W-:Y:S02]  /*e560*/  FFMA.FTZ R215, R44, c[0x0][0x2d0], -R213.reuse ;  /* 0x0000b4002cd77a23 */ /* 0x100fe400000108d5 */
[----:B------:R-:W-:Y:S01]  /*e570*/  FFMA.FTZ R213, R51, c[0x0][0x2d0], -R213 ;  /* 0x0000b40033d57a23 */ /* 0x000fe200000108d5 */
[C---:B-1----:R-:W-:Y:S01]  /*e580*/  F2FP.BF16.PACK_AB R205, R5.reuse, R205 ;  /* 0x000000cd05cd723e */ /* 0x042fe200000010ff */
[----:B------:R-:W-:Y:S02]  /*e590*/  FADD.FTZ R32, R5, R32 ;  /* 0x0000002005207221 */ /* 0x000fe40000010000 */
[----:B------:R-:W-:Y:S02]  /*e5a0*/  FADD.FTZ R5, -R0, R197 ;  /* 0x000000c500057221 */ /* 0x000fe40000010100 */
[----:B------:R-:W-:Y:S01]  /*e5b0*/  FMUL.FTZ R197, R196, c[0x0][0x2d0] ;  /* 0x0000b400c4c57a20 */ /* 0x000fe20000410000 */
[----:B------:R-:W-:Y:S01]  /*e5c0*/  MUFU.EX2 R213, R213 ;  /* 0x000000d500d57308 */ /* 0x000fe20000000800 */
[----:B------:R-:W-:Y:S02]  /*e5d0*/  FMUL.FTZ R5, R5, c[0x0][0x2d0] ;  /* 0x0000b40005057a20 */ /* 0x000fe40000410000 */
[--C-:B------:R-:W-:Y:S01]  /*e5e0*/  FFMA.FTZ R229, R23, c[0x0][0x2d0], -R197.reuse ;  /* 0x0000b40017e57a23 */ /* 0x100fe200000108c5 */
[----:B------:R-:W-:Y:S01]  /*e5f0*/  MOV R23, R57 ;  /* 0x0000003900177202 */ /* 0x000fe20000000f00 */
[----:B---3--:R-:W-:Y:S01]  /*e600*/  FADD.FTZ R222, R22, R8 ;  /* 0x0000000816de7221 */ /* 0x008fe20000010000 */
[----:B------:R-:W-:Y:S01]  /*e610*/  MOV R55, R47 ;  /* 0x0000002f00377202 */ /* 0x000fe20000000f00 */
[--C-:B------:R-:W-:Y:S01]  /*e620*/  FFMA.FTZ R11, R206, c[0x0][0x2d0], -R197.reuse ;  /* 0x0000b400ce0b7a23 */ /* 0x100fe200000108c5 */
[----:B------:R-:W-:Y:S01]  /*e630*/  F2FP.BF16.PACK_AB R206, R22, R9 ;  /* 0x0000000916ce723e */ /* 0x000fe200000010ff */
[--C-:B------:R-:W-:Y:S01]  /*e640*/  FFMA.FTZ R48, R14, c[0x0][0x2d0], -R197.reuse ;  /* 0x0000b4000e307a23 */ /* 0x100fe200000108c5 */
[----:B------:R-:W1:Y:S01]  /*e650*/  MUFU.EX2 R5, R5 ;  /* 0x0000000500057308 */ /* 0x000e620000000800 */
[----:B------:R-:W-:Y:S01]  /*e660*/  MOV R178, R23 ;  /* 0x0000001700b27202 */ /* 0x000fe20000000f00 */
[----:B------:R-:W-:Y:S02]  /*e670*/  FMUL.FTZ R14, R4, R170 ;  /* 0x000000aa040e7220 */ /* 0x000fe40000410000 */
[--C-:B------:R-:W-:Y:S02]  /*e680*/  FFMA.FTZ R16, R16, c[0x0][0x2d0], -R197.reuse ;  /* 0x0000b40010107a23 */ /* 0x100fe400000108c5 */
[----:B------:R-:W-:Y:S02]  /*e690*/  FFMA.FTZ R207, R207, c[0x0][0x2d0], -R197 ;  /* 0x0000b400cfcf7a23 */ /* 0x000fe400000108c5 */
[--C-:B------:R-:W-:Y:S01]  /*e6a0*/  FFMA.FTZ R51, R27, c[0x0][0x2d0], -R209.reuse ;  /* 0x0000b4001b337a23 */ /* 0x100fe200000108d1 */
[----:B------:R-:W-:Y:S01]  /*e6b0*/  MOV R179, R16 ;  /* 0x0000001000b37202 */ /* 0x000fe20000000f00 */
[----:B------:R-:W-:Y:S01]  /*e6c0*/  FMUL.FTZ R27, R4, R175 ;  /* 0x000000af041b7220 */ /* 0x000fe20000410000 */
[----:B------:R-:W-:Y:S01]  /*e6d0*/  MUFU.EX2 R16, R7 ;  /* 0x0000000700107308 */ /* 0x000fe20000000800 */
[--C-:B------:R-:W-:Y:S02]  /*e6e0*/  FFMA.FTZ R58, R18, c[0x0][0x2d0], -R209.reuse ;  /* 0x0000b400123a7a23 */ /* 0x100fe400000108d1 */
[----:B------:R-:W-:Y:S02]  /*e6f0*/  FFMA.FTZ R47, R19, c[0x0][0x2d0], -R209 ;  /* 0x0000b400132f7a23 */ /* 0x000fe400000108d1 */
[--C-:B------:R-:W-:Y:S02]  /*e700*/  FFMA.FTZ R19, R12, c[0x0][0x2d0], -R197.reuse ;  /* 0x0000b4000c137a23 */ /* 0x100fe400000108c5 */
[--C-:B------:R-:W-:Y:S02]  /*e710*/  FFMA.FTZ R18, R13, c[0x0][0x2d0], -R197.reuse ;  /* 0x0000b4000d127a23 */ /* 0x100fe400000108c5 */
[--C-:B------:R-:W-:Y:S01]  /*e720*/  FFMA.FTZ R49, R15, c[0x0][0x2d0], -R197.reuse ;  /* 0x0000b4000f317a23 */ /* 0x100fe200000108c5 */
[----:B------:R-:W-:Y:S01]  /*e730*/  MUFU.EX2 R175, R207 ;  /* 0x000000cf00af7308 */ /* 0x000fe20000000800 */
[----:B------:R-:W-:Y:S02]  /*e740*/  FFMA.FTZ R230, R24, c[0x0][0x2d0], -R197 ;  /* 0x0000b40018e67a23 */ /* 0x000fe400000108c5 */
[C---:B-1----:R-:W-:Y:S01]  /*e750*/  FFMA.FTZ R203, R5.reuse, R203, R20 ;  /* 0x000000cb05cb7223 */ /* 0x042fe20000010014 */
[----:B------:R-:W-:Y:S01]  /*e760*/  MOV R183, R49 ;  /* 0x0000003100b77202 */ /* 0x000fe20000000f00 */
[----:B------:R-:W-:Y:S01]  /*e770*/  FMUL.FTZ R8, R5, R164 ;  /* 0x000000a405087220 */ /* 0x000fe20000410000 */
[C---:B------:R-:W-:Y:S01]  /*e780*/  F2FP.BF16.PACK_AB R164, R21.reuse, R20 ;  /* 0x0000001415a4723e */ /* 0x040fe200000010ff */
[----:B------:R-:W-:Y:S01]  /*e790*/  FADD.FTZ R170, R21, R203 ;  /* 0x000000cb15aa7221 */ /* 0x000fe20000010000 */
[----:B------:R-:W-:Y:S01]  /*e7a0*/  MOV R203, R65 ;  /* 0x0000004100cb7202 */ /* 0x000fe20000000f00 */
[----:B------:R-:W1:Y:S01]  /*e7b0*/  LDSM.16.MT88.4 R20, [R239] ;  /* 0x00000000ef14783b */ /* 0x000e620000004200 */
[C---:B------:R-:W-:Y:S01]  /*e7c0*/  FMUL.FTZ R9, R5.reuse, R165 ;  /* 0x000000a505097220 */ /* 0x040fe20000410000 */
[----:B------:R-:W-:Y:S01]  /*e7d0*/  MUFU.EX2 R230, R230 ;  /* 0x000000e600e67308 */ /* 0x000fe20000000800 */
[C---:B------:R-:W-:Y:S02]  /*e7e0*/  FMUL.FTZ R25, R5.reuse, R173 ;  /* 0x000000ad05197220 */ /* 0x040fe40000410000 */
[C---:B------:R-:W-:Y:S02]  /*e7f0*/  FMUL.FTZ R12, R5.reuse, R168 ;  /* 0x000000a8050c7220 */ /* 0x040fe40000410000 */
[C---:B------:R-:W-:Y:S02]  /*e800*/  FMUL.FTZ R13, R5.reuse, R169 ;  /* 0x000000a9050d7220 */ /* 0x040fe40000410000 */
[----:B------:R-:W-:Y:S02]  /*e810*/  FMUL.FTZ R24, R5, R172 ;  /* 0x000000ac05187220 */ /* 0x000fe40000410000 */
[----:B------:R-:W-:Y:S01]  /*e820*/  FMUL.FTZ R15, R4, R171 ;  /* 0x000000ab040f7220 */ /* 0x000fe20000410000 */
[----:B------:R-:W-:Y:S01]  /*e830*/  MUFU.EX2 R165, R11 ;  /* 0x0000000b00a57308 */ /* 0x000fe20000000800 */
[----:B------:R-:W-:Y:S01]  /*e840*/  FFMA.FTZ R208, R36, c[0x0][0x2d0], -R197 ;  /* 0x0000b40024d07a23 */ /* 0x000fe200000108c5 */
[----:B------:R-:W-:Y:S01]  /*e850*/  MOV R36, R56 ;  /* 0x0000003800247202 */ /* 0x000fe20000000f00 */
[--C-:B------:R-:W-:Y:S02]  /*e860*/  FFMA.FTZ R52, R26, c[0x0][0x2d0], -R209.reuse ;  /* 0x0000b4001a347a23 */ /* 0x100fe400000108d1 */
[----:B------:R-:W-:Y:S02]  /*e870*/  FFMA.FTZ R209, R46, c[0x0][0x2d0], -R209 ;  /* 0x0000b4002ed17a23 */ /* 0x000fe400000108d1 */
[--C-:B------:R-:W-:Y:S01]  /*e880*/  FFMA.FTZ R225, R17, c[0x0][0x2d0], -R197.reuse ;  /* 0x0000b40011e17a23 */ /* 0x100fe200000108c5 */
[----:B------:R-:W-:Y:S01]  /*e890*/  MOV R17, R60 ;  /* 0x0000003c00117202 */ /* 0x000fe20000000f00 */
[----:B------:R-:W-:Y:S01]  /*e8a0*/  FFMA.FTZ R228, R10, c[0x0][0x2d0], -R197 ;  /* 0x0000b4000ae47a23 */ /* 0x000fe200000108c5 */
[----:B------:R-:W2:Y:S01]  /*e8b0*/  MUFU.EX2 R173, R6 ;  /* 0x0000000600ad7308 */ /* 0x000ea20000000800 */
        /* <DEDUP_REMOVED lines=17> */
[----:B------:R-:W-:Y:S01]  /*e9d0*/  LDSM.16.MT88.4 R52, [R237] ;  /* 0x00000000ed34783b */ /* 0x000fe20000004200 */
[C---:B------:R-:W-:Y:S01]  /*e9e0*/  FMUL.FTZ R76, R5.reuse, R76 ;  /* 0x0000004c054c7220 */ /* 0x040fe20000410000 */
[----:B------:R-:W3:Y:S01]  /*e9f0*/  MUFU.EX2 R169, R33 ;  /* 0x0000002100a97308 */ /* 0x000ee20000000800 */
[C---:B------:R-:W-:Y:S02]  /*ea00*/  FMUL.FTZ R77, R5.reuse, R77 ;  /* 0x0000004d054d7220 */ /* 0x040fe40000410000 */
[----:B------:R-:W-:Y:S01]  /*ea10*/  FMUL.FTZ R88, R5, R88 ;  /* 0x0000005805587220 */ /* 0x000fe20000410000 */
[----:B--2---:R-:W-:Y:S01]  /*ea20*/  F2FP.BF16.PACK_AB R207, R173, R16 ;  /* 0x00000010adcf723e */ /* 0x004fe200000010ff */
        /* <DEDUP_REMOVED lines=21> */
[----:B------:R-:W-:Y:S02]  /*eb80*/  FMUL.FTZ R125, R5, R125 ;  /* 0x0000007d057d7220 */ /* 0x000fe40000410000 */
[C---:B------:R-:W-:Y:S01]  /*eb90*/  FMUL.FTZ R10, R4.reuse, R166 ;  /* 0x000000a6040a7220 */ /* 0x040fe20000410000 */
[----:B---3--:R-:W-:Y:S01]  /*eba0*/  F2FP.BF16.PACK_AB R166, R169, R172 ;  /* 0x000000aca9a6723e */ /* 0x008fe200000010ff */
[C---:B------:R-:W-:Y:S02]  /*ebb0*/  FMUL.FTZ R11, R4.reuse, R167 ;  /* 0x000000a7040b7220 */ /* 0x040fe40000410000 */
        /* <DEDUP_REMOVED lines=14> */
[----:B------:R-:W-:Y:S01]  /*eca0*/  FFMA.FTZ R202, R4, R202, R165 ;  /* 0x000000ca04ca7223 */ /* 0x000fe200000100a5 */
[----:B------:R-:W-:Y:S01]  /*ecb0*/  F2FP.BF16.PACK_AB R165, R175, R165 ;  /* 0x000000a5afa5723e */ /* 0x000fe200000010ff */
[C---:B------:R-:W-:Y:S01]  /*ecc0*/  FMUL.FTZ R4, R201.reuse, R160 ;  /* 0x000000a0c9047220 */ /* 0x040fe20000410000 */
[----:B--2---:R-:W-:Y:S01]  /*ecd0*/  F2FP.BF16.PACK_AB R167, R168, R171 ;  /* 0x000000aba8a7723e */ /* 0x004fe200000010ff */
[----:B------:R-:W-:Y:S01]  /*ece0*/  FMUL.FTZ R5, R201, R161 ;  /* 0x000000a1c9057220 */ /* 0x000fe20000410000 */
[----:B------:R-:W-:Y:S01]  /*ecf0*/  MOV R160, R64 ;  /* 0x0000004000a07202 */ /* 0x000fe20000000f00 */
[C---:B------:R-:W-:Y:S01]  /*ed00*/  FMUL.FTZ R6, R199.reuse, R162 ;  /* 0x000000a2c7067220 */ /* 0x040fe20000410000 */
[----:B------:R-:W-:Y:S01]  /*ed10*/  MUFU.EX2 R161, R194 ;  /* 0x000000c200a17308 */ /* 0x000fe20000000800 */
[----:B------:R-:W-:Y:S02]  /*ed20*/  FMUL.FTZ R7, R199, R163 ;  /* 0x000000a3c7077220 */ /* 0x000fe40000410000 */
[--C-:B------:R-:W-:Y:S02]  /*ed30*/  FFMA.FTZ R198, R38, c[0x0][0x2d0], -R197.reuse ;  /* 0x0000b40026c67a23 */ /* 0x100fe400000108c5 */
[--C-:B------:R-:W-:Y:S02]  /*ed40*/  FFMA.FTZ R227, R227, c[0x0][0x2d0], -R197.reuse ;  /* 0x0000b400e3e37a23 */ /* 0x100fe400000108c5 */
[--C-:B------:R-:W-:Y:S01]  /*ed50*/  FFMA.FTZ R200, R35, c[0x0][0x2d0], -R197.reuse ;  /* 0x0000b40023c87a23 */ /* 0x100fe200000108c5 */
[-C--:B-1----:R-:W-:Y:S02]  /*ed60*/  HMMA.16816.F32.BF16 R4, R204, R20.reuse, R4 ;  /* 0x00000014cc04723c */ /* 0x082fe40000041804 */
[----:B------:R-:W-:Y:S03]  /*ed70*/  MUFU.EX2 R163, R183 ;  /* 0x000000b700a37308 */ /* 0x000fe60000000800 */
[----:B------:R-:W-:Y:S02]  /*ed80*/  FFMA.FTZ R197, R37, c[0x0][0x2d0], -R197 ;  /* 0x0000b40025c57a23 */ /* 0x000fe400000108c5 */
[----:B------:R-:W1:Y:S01]  /*ed90*/  LDSM.16.MT88.4 R36, [R238] ;  /* 0x00000000ee24783b */ /* 0x000e620000004200 */
[C---:B------:R-:W-:Y:S04]  /*eda0*/  HMMA.16816.F32.BF16 R8, R164.reuse, R20, R8 ;  /* 0x00000014a408723c */ /* 0x040fe80000041808 */
[----:B------:R-:W-:Y:S01]  /*edb0*/  FMUL.FTZ R19, R199, R159 ;  /* 0x0000009fc7137220 */ /* 0x000fe20000410000 */
[----:B------:R-:W-:Y:S01]  /*edc0*/  MUFU.EX2 R162, R182 ;  /* 0x000000b600a27308 */ /* 0x000fe20000000800 */
[C---:B------:R-:W-:Y:S02]  /*edd0*/  FMUL.FTZ R33, R201.reuse, R149 ;  /* 0x00000095c9217220 */ /* 0x040fe40000410000 */
[-C--:B------:R-:W-:Y:S04]  /*ede0*/  HMMA.16816.F32.BF16 R12, R164, R22.reuse, R12 ;  /* 0x00000016a40c723c */ /* 0x080fe8000004180c */
[----:B------:R-:W-:Y:S02]  /*edf0*/  FADD.FTZ R174, R16, R32 ;  /* 0x0000002010ae7221 */ /* 0x000fe40000010000 */
[C---:B------:R-:W-:Y:S01]  /*ee00*/  FMUL.FTZ R16, R201.reuse, R156 ;  /* 0x0000009cc9107220 */ /* 0x040fe20000410000 */
[----:B------:R-:W-:Y:S01]  /*ee10*/  MUFU.EX2 R177, R177 ;  /* 0x000000b100b17308 */ /* 0x000fe20000000800 */
[----:B------:R-:W-:Y:S04]  /*ee20*/  FMUL.FTZ R17, R201, R157 ;  /* 0x0000009dc9117220 */ /* 0x000fe80000410000 */
[----:B------:R-:W-:Y:S02]  /*ee30*/  FMUL.FTZ R18, R199, R158 ;  /* 0x0000009ec7127220 */ /* 0x000fe40000410000 */
[----:B------:R-:W-:Y:S02]  /*ee40*/  FMUL.FTZ R32, R201, R148 ;  /* 0x00000094c9207220 */ /* 0x000fe40000410000 */
[C---:B------:R-:W-:Y:S01]  /*ee50*/  FMUL.FTZ R34, R199.reuse, R150 ;  /* 0x00000096c7227220 */ /* 0x040fe20000410000 */
[----:B------:R-:W-:Y:S01]  /*ee60*/  MUFU.EX2 R156, R178 ;  /* 0x000000b2009c7308 */ /* 0x000fe20000000800 */
[----:B------:R-:W-:Y:S01]  /*ee70*/  FMUL.FTZ R35, R199, R151 ;  /* 0x00000097c7237220 */ /* 0x000fe20000410000 */
[C---:B------:R-:W-:Y:S01]  /*ee80*/  HMMA.16816.F32.BF16 R16, R204.reuse, R22, R16 ;  /* 0x00000016cc10723c */ /* 0x040fe20000041810 */
[----:B------:R-:W-:Y:S03]  /*ee90*/  LDSM.16.MT88.4 R148, [R237+0x800] ;  /* 0x00080000ed94783b */ /* 0x000fe60000004200 */
[C---:B------:R-:W-:Y:S02]  /*eea0*/  FMUL.FTZ R20, R201.reuse, R152 ;  /* 0x00000098c9147220 */ /* 0x040fe40000410000 */
[----:B------:R-:W-:Y:S02]  /*eeb0*/  FMUL.FTZ R21, R201, R153 ;  /* 0x00000099c9157220 */ /* 0x000fe40000410000 */
[C---:B------:R-:W-:Y:S01]  /*eec0*/  FMUL.FTZ R23, R199.reuse, R155 ;  /* 0x0000009bc7177220 */ /* 0x040fe20000410000 */
[----:B------:R-:W2:Y:S03]  /*eed0*/  MUFU.EX2 R152, R195 ;  /* 0x000000c300987308 */ /* 0x000ea60000000800 */
[----:B------:R-:W-:Y:S02]  /*eee0*/  FMUL.FTZ R22, R199, R154 ;  /* 0x0000009ac7167220 */ /* 0x000fe40000410000 */
[C---:B------:R-:W-:Y:S02]  /*eef0*/  FMUL.FTZ R48, R201.reuse, R140 ;  /* 0x0000008cc9307220 */ /* 0x040fe40000410000 */
[----:B------:R-:W-:Y:S02]  /*ef00*/  FMUL.FTZ R49, R201, R141 ;  /* 0x0000008dc9317220 */ /* 0x000fe40000410000 */
[C---:B------:R-:W-:Y:S01]  /*ef10*/  FMUL.FTZ R50, R199.reuse, R142 ;  /* 0x0000008ec7327220 */ /* 0x040fe20000410000 */
[-C--:B-1----:R-:W-:Y:S01]  /*ef20*/  HMMA.16816.F32.BF16 R20, R204, R36.reuse, R20 ;  /* 0x00000024cc14723c */ /* 0x082fe20000041814 */
[----:B------:R-:W-:Y:S02]  /*ef30*/  MUFU.EX2 R153, R187 ;  /* 0x000000bb00997308 */ /* 0x000fe40000000800 */
[----:B------:R-:W-:Y:S02]  /*ef40*/  FMUL.FTZ R51, R199, R143 ;  /* 0x0000008fc7337220 */ /* 0x000fe40000410000 */
[----:B------:R-:W1:Y:S01]  /*ef50*/  LDSM.16.MT88.4 R140, [R236] ;  /* 0x00000000ec8c783b */ /* 0x000e620000004200 */
[C---:B------:R-:W-:Y:S02]  /*ef60*/  FMUL.FTZ R64, R201.reuse, R132 ;  /* 0x00000084c9407220 */ /* 0x040fe40000410000 */
[C---:B------:R-:W-:Y:S03]  /*ef70*/  HMMA.16816.F32.BF16 R24, R164.reuse, R36, R24 ;  /* 0x00000024a418723c */ /* 0x040fe60000041818 */
[----:B------:R-:W-:Y:S01]  /*ef80*/  MUFU.EX2 R158, R193 ;  /* 0x000000c1009e7308 */ /* 0x000fe20000000800 */
[----:B------:R-:W-:Y:S02]  /*ef90*/  FMUL.FTZ R65, R201, R133 ;  /* 0x00000085c9417220 */ /* 0x000fe40000410000 */
[----:B------:R-:W-:Y:S02]  /*efa0*/  FMUL.FTZ R66, R199, R134 ;  /* 0x00000086c7427220 */ /* 0x000fe40000410000 */
[-C--:B------:R-:W-:Y:S04]  /*efb0*/  HMMA.16816.F32.BF16 R28, R164, R38.reuse, R28 ;  /* 0x00000026a41c723c */ /* 0x080fe8000004181c */
[C---:B------:R-:W-:Y:S01]  /*efc0*/  FMUL.FTZ R36, R201.reuse, R144 ;  /* 0x00000090c9247220 */ /* 0x040fe20000410000 */
[----:B------:R-:W-:Y:S01]  /*efd0*/  MUFU.EX2 R155, R192 ;  /* 0x000000c0009b7308 */ /* 0x000fe20000000800 */
[----:B------:R-:W-:Y:S02]  /*efe0*/  FMUL.FTZ R37, R201, R145 ;  /* 0x00000091c9257220 */ /* 0x000fe40000410000 */
[C---:B------:R-:W-:Y:S04]  /*eff0*/  HMMA.16816.F32.BF16 R32, R204.reuse, R38, R32 ;  /* 0x00000026cc20723c */ /* 0x040fe80000041820 */
[C---:B------:R-:W-:Y:S02]  /*f000*/  FMUL.FTZ R67, R199.reuse, R135 ;  /* 0x00000087c7437220 */ /* 0x040fe40000410000 */
[----:B------:R-:W3:Y:S01]  /*f010*/  LDSM.16.MT88.4 R132, [R239+0x2000] ;  /* 0x00200000ef84783b */ /* 0x000ee20000004200 */
[C---:B------:R-:W-:Y:S01]  /*f020*/  FMUL.FTZ R38, R199.reuse, R146 ;  /* 0x00000092c7267220 */ /* 0x040fe20000410000 */
[----:B------:R-:W-:Y:S01]  /*f030*/  MUFU.EX2 R157, R189 ;  /* 0x000000bd009d7308 */ /* 0x000fe20000000800 */
[----:B------:R-:W-:Y:S03]  /*f040*/  FMUL.FTZ R39, R199, R147 ;  /* 0x00000093c7277220 */ /* 0x000fe60000410000 */
[----:B------:R-:W-:Y:S02]  /*f050*/  FADD.FTZ R170, R172, R170 ;  /* 0x000000aaacaa7221 */ /* 0x000fe40000010000 */
[----:B------:R-:W-:Y:S01]  /*f060*/  LDSM.16.MT88.4 R144, [R238+0x800] ;  /* 0x00080000ee90783b */ /* 0x000fe20000004200 */
[----:B------:R-:W-:Y:S01]  /*f070*/  FADD.FTZ R174, R173, R174 ;  /* 0x000000aeadae7221 */ /* 0x000fe20000010000 */
[-C--:B------:R-:W-:Y:S02]  /*f080*/  HMMA.16816.F32.BF16 R36, R204, R52.reuse, R36 ;  /* 0x00000034cc24723c */ /* 0x080fe40000041824 */
[----:B------:R-:W-:Y:S01]  /*f090*/  MUFU.EX2 R172, R188 ;  /* 0x000000bc00ac7308 */ /* 0x000fe20000000800 */
[----:B--2---:R-:W-:Y:S02]  /*f0a0*/  FADD.FTZ R174, R152, R174 ;  /* 0x000000ae98ae7221 */ /* 0x004fe40000010000 */
[----:B------:R-:W-:Y:S03]  /*f0b0*/  FADD.FTZ R202, R175, R202 ;  /* 0x000000caafca7221 */ /* 0x000fe60000010000 */
[C---:B------:R-:W-:Y:S04]  /*f0c0*/  HMMA.16816.F32.BF16 R40, R164.reuse, R52, R40 ;  /* 0x00000034a428723c */ /* 0x040fe80000041828 */
[----:B------:R-:W-:Y:S01]  /*f0d0*/  MUFU.EX2 R175, R185 ;  /* 0x000000b900af7308 */ /* 0x000fe20000000800 */
[----:B------:R-:W-:Y:S02]  /*f0e0*/  FADD.FTZ R171, R171, R202 ;  /* 0x000000caabab7221 */ /* 0x000fe40000010000 */
[C---:B------:R-:W-:Y:S01]  /*f0f0*/  FMUL.FTZ R52, R201.reuse, R136 ;  /* 0x00000088c9347220 */ /* 0x040fe20000410000 */
[-C--:B------:R-:W-:Y:S04]  /*f100*/  HMMA.16816.F32.BF16 R44, R164, R54.reuse, R44 ;  /* 0x00000036a42c723c */ /* 0x080fe8000004182c */
[----:B------:R-:W-:Y:S02]  /*f110*/  FMUL.FTZ R53, R201, R137 ;  /* 0x00000089c9357220 */ /* 0x000fe40000410000 */
[----:B------:R-:W-:Y:S01]  /*f120*/  MUFU.EX2 R137, R203 ;  /* 0x000000cb00897308 */ /* 0x000fe20000000800 */
[----:B------:R-:W-:Y:S01]  /*f130*/  FADD.FTZ R171, R168, R171 ;  /* 0x000000aba8ab7221 */ /* 0x000fe20000010000 */
[C---:B------:R-:W-:Y:S04]  /*f140*/  HMMA.16816.F32.BF16 R48, R204.reuse, R54, R48 ;  /* 0x00000036cc30723c */ /* 0x040fe80000041830 */
[----:B------:R-:W-:Y:S03]  /*f150*/  FADD.FTZ R171, R163, R171 ;  /* 0x000000aba3ab7221 */ /* 0x000fe60000010000 */
[C---:B------:R-:W-:Y:S01]  /*f160*/  FMUL.FTZ R54, R199.reuse, R138 ;  /* 0x0000008ac7367220 */ /* 0x040fe20000410000 */
[----:B------:R-:W2:Y:S01]  /*f170*/  MUFU.EX2 R136, R160 ;  /* 0x000000a000887308 */ /* 0x000ea20000000800 */
[----:B------:R-:W-:Y:S07]  /*f180*/  FMUL.FTZ R55, R199, R139 ;  /* 0x0000008bc7377220 */ /* 0x000fee0000410000 */
[-C--:B-1----:R-:W-:Y:S02]  /*f190*/  HMMA.16816.F32.BF16 R52, R204, R140.reuse, R52 ;  /* 0x0000008ccc34723c */ /* 0x082fe40000041834 */
[----:B------:R-:W-:Y:S06]  /*f1a0*/  MUFU.EX2 R160, R186 ;  /* 0x000000ba00a07308 */ /* 0x000fec0000000800 */
[C---:B------:R-:W-:Y:S04]  /*f1b0*/  HMMA.16816.F32.BF16 R56, R164.reuse, R140, R56 ;  /* 0x0000008ca438723c */ /* 0x040fe80000041838 */
[----:B------:R-:W-:Y:S04]  /*f1c0*/  MUFU.EX2 R199, R184 ;  /* 0x000000b800c77308 */ /* 0x000fe80000000800 */
[-C--:B------:R-:W-:Y:S04]  /*f1d0*/  HMMA.16816.F32.BF16 R60, R164, R142.reuse, R60 ;  /* 0x0000008ea43c723c */ /* 0x080fe8000004183c */
[----:B--2---:R-:W-:Y:S02]  /*f1e0*/  FADD.FTZ R154, R136, R222 ;  /* 0x000000de889a7221 */ /* 0x004fe40000010000 */
[----:B------:R-:W-:Y:S02]  /*f1f0*/  MUFU.EX2 R178, R181 ;  /* 0x000000b500b27308 */ /* 0x000fe40000000800 */
[C---:B------:R-:W-:Y:S01]  /*f200*/  HMMA.16816.F32.BF16 R64, R204.reuse, R142, R64 ;  /* 0x0000008ecc40723c */ /* 0x040fe20000041840 */
[----:B------:R-:W-:Y:S07]  /*f210*/  LDSM.16.MT88.4 R140, [R239+0x800] ;  /* 0x00080000ef8c783b */ /* 0x000fee0000004200 */
[-C--:B---3--:R-:W-:Y:S01]  /*f220*/  HMMA.16816.F32.BF16 R68, R204, R132.reuse, R68 ;  /* 0x00000084cc44723c */ /* 0x088fe20000041844 */
[----:B------:R-:W-:Y:S07]  /*f230*/  MUFU.EX2 R202, R218 ;  /* 0x000000da00ca7308 */ /* 0x000fee0000000800 */
[C---:B------:R-:W-:Y:S03]  /*f240*/  HMMA.16816.F32.BF16 R72, R164.reuse, R132, R72 ;  /* 0x00000084a448723c */ /* 0x040fe60000041848 */
[----:B------:R-:W-:Y:S05]  /*f250*/  MUFU.EX2 R218, R210 ;  /* 0x000000d200da7308 */ /* 0x000fea0000000800 */
[-C--:B------:R-:W-:Y:S05]  /*f260*/  HMMA.16816.F32.BF16 R76, R164, R134.reuse, R76 ;  /* 0x00000086a44c723c */ /* 0x080fea000004184c */
[----:B------:R-:W-:Y:S03]  /*f270*/  MUFU.EX2 R168, R217 ;  /* 0x000000d900a87308 */ /* 0x000fe60000000800 */
[C---:B------:R-:W-:Y:S01]  /*f280*/  HMMA.16816.F32.BF16 R80, R204.reuse, R134, R80 ;  /* 0x00000086cc50723c */ /* 0x040fe20000041850 */
[----:B------:R-:W1:Y:S06]  /*f290*/  LDSM.16.MT88.4 R132, [R238+0x2000] ;  /* 0x00200000ee84783b */ /* 0x000e6c0000004200 */
[----:B------:R-:W-:Y:S10]  /*f2a0*/  MUFU.EX2 R217, R211 ;  /* 0x000000d300d97308 */ /* 0x000ff40000000800 */
[----:B------:R-:W2:Y:S10]  /*f2b0*/  MUFU.EX2 R139, R220 ;  /* 0x000000dc008b7308 */ /* 0x000eb40000000800 */
[----:B------:R-:W3:Y:S10]  /*f2c0*/  MUFU.EX2 R138, R219 ;  /* 0x000000db008a7308 */ /* 0x000ef40000000800 */
[----:B------:R-:W-:Y:S01]  /*f2d0*/  MUFU.EX2 R220, R191 ;  /* 0x000000bf00dc7308 */ /* 0x000fe20000000800 */
[-C--:B-1----:R-:W-:Y:S03]  /*f2e0*/  HMMA.16816.F32.BF16 R84, R204, R132.reuse, R84 ;  /* 0x00000084cc54723c */ /* 0x082fe60000041854 */
[C---:B--2---:R-:W-:Y:S01]  /*f2f0*/  F2FP.BF16.PACK_AB R136, R139.reuse, R136 ;  /* 0x000000888b88723e */ /* 0x044fe200000010ff */
[----:B------:R-:W-:Y:S05]  /*f300*/  FADD.FTZ R154, R139, R154 ;  /* 0x0000009a8b9a7221 */ /* 0x000fea0000010000 */
[----:B------:R-:W1:Y:S01]  /*f310*/  MUFU.EX2 R219, R190 ;  /* 0x000000be00db7308 */ /* 0x000e620000000800 */
[C---:B------:R-:W-:Y:S04]  /*f320*/  HMMA.16816.F32.BF16 R88, R164.reuse, R132, R88 ;  /* 0x00000084a458723c */ /* 0x040fe80000041858 */
[----:B---3--:R-:W-:Y:S01]  /*f330*/  FADD.FTZ R154, R138, R154 ;  /* 0x0000009a8a9a7221 */ /* 0x008fe20000010000 */
[C---:B------:R-:W-:Y:S03]  /*f340*/  F2FP.BF16.PACK_AB R138, R137.reuse, R138 ;  /* 0x0000008a898a723e */ /* 0x040fe600000010ff */
[-C--:B------:R-:W-:Y:S01]  /*f350*/  HMMA.16816.F32.BF16 R92, R164, R134.reuse, R92 ;  /* 0x00000086a45c723c */ /* 0x080fe2000004185c */
[----:B------:R-:W-:Y:S03]  /*f360*/  MUFU.EX2 R222, R179 ;  /* 0x000000b300de7308 */ /* 0x000fe60000000800 */
[----:B------:R-:W-:Y:S01]  /*f370*/  FADD.FTZ R154, R137, R154 ;  /* 0x0000009a899a7221 */ /* 0x000fe20000010000 */
[----:B------:R-:W-:Y:S03]  /*f380*/  F2FP.BF16.PACK_AB R137, R161, R152 ;  /* 0x00000098a189723e */ /* 0x000fe600000010ff */
[C---:B------:R-:W-:Y:S01]  /*f390*/  HMMA.16816.F32.BF16 R96, R204.reuse, R134, R96 ;  /* 0x00000086cc60723c */ /* 0x040fe20000041860 */
[----:B------:R-:W2:Y:S02]  /*f3a0*/  LDSM.16.MT88.4 R132, [R237+0x2000] ;  /* 0x00200000ed84783b */ /* 0x000ea40000004200 */
[----:B------:R-:W-:Y:S01]  /*f3b0*/  MUFU.EX2 R173, R180 ;  /* 0x000000b400ad7308 */ /* 0x000fe20000000800 */
[----:B-1----:R-:W-:Y:S09]  /*f3c0*/  F2FP.BF16.PACK_AB R139, R219, R220 ;  /* 0x000000dcdb8b723e */ /* 0x002ff200000010ff */
[----:B------:R-:W-:Y:S10]  /*f3d0*/  MUFU.EX2 R229, R229 ;  /* 0x000000e500e57308 */ /* 0x000ff40000000800 */
[----:B------:R-:W-:Y:S10]  /*f3e0*/  MUFU.EX2 R228, R228 ;  /* 0x000000e400e47308 */ /* 0x000ff40000000800 */
[----:B------:R-:W-:Y:S01]  /*f3f0*/  MUFU.EX2 R227, R227 ;  /* 0x000000e300e37308 */ /* 0x000fe20000000800 */
[-C--:B--2---:R-:W-:Y:S09]  /*f400*/  HMMA.16816.F32.BF16 R100, R204, R132.reuse, R100 ;  /* 0x00000084cc64723c */ /* 0x084ff20000041864 */
[----:B------:R-:W-:Y:S01]  /*f410*/  MUFU.EX2 R216, R216 ;  /* 0x000000d800d87308 */ /* 0x000fe20000000800 */
[C---:B------:R-:W-:Y:S09]  /*f420*/  HMMA.16816.F32.BF16 R104, R164.reuse, R132, R104 ;  /* 0x00000084a468723c */ /* 0x040ff20000041868 */
[----:B------:R-:W1:Y:S01]  /*f430*/  MUFU.EX2 R215, R215 ;  /* 0x000000d700d77308 */ /* 0x000e620000000800 */
[-C--:B------:R-:W-:Y:S09]  /*f440*/  HMMA.16816.F32.BF16 R108, R164, R134.reuse, R108 ;  /* 0x00000086a46c723c */ /* 0x080ff2000004186c */
[----:B------:R-:W2:Y:S01]  /*f450*/  MUFU.EX2 R214, R214 ;  /* 0x000000d600d67308 */ /* 0x000ea20000000800 */
[C---:B------:R-:W-:Y:S01]  /*f460*/  HMMA.16816.F32.BF16 R112, R204.reuse, R134, R112 ;  /* 0x00000086cc70723c */ /* 0x040fe20000041870 */
[----:B------:R-:W3:Y:S08]  /*f470*/  LDSM.16.MT88.4 R132, [R236+0x2000] ;  /* 0x00200000ec84783b */ /* 0x000ef00000004200 */
[----:B------:R-:W-:Y:S03]  /*f480*/  MUFU.EX2 R179, R200 ;  /* 0x000000c800b37308 */ /* 0x000fe60000000800 */
[----:B-1----:R-:W-:Y:S07]  /*f490*/  F2FP.BF16.PACK_AB R201, R215, R216 ;  /* 0x000000d8d7c9723e */ /* 0x002fee00000010ff */
[----:B------:R-:W-:Y:S01]  /*f4a0*/  MUFU.EX2 R198, R198 ;  /* 0x000000c600c67308 */ /* 0x000fe20000000800 */
[----:B--2---:R-:W-:Y:S09]  /*f4b0*/  F2FP.BF16.PACK_AB R203, R213, R214 ;  /* 0x000000d6d5cb723e */ /* 0x004ff200000010ff */
[----:B------:R-:W1:Y:S01]  /*f4c0*/  MUFU.EX2 R197, R197 ;  /* 0x000000c500c57308 */ /* 0x000e620000000800 */
        /* <DEDUP_REMOVED lines=8> */
[----:B------:R-:W2:Y:S01]  /*f550*/  MUFU.EX2 R224, R208 ;  /* 0x000000d000e07308 */ /* 0x000ea20000000800 */
[----:B------:R-:W-:Y:S03]  /*f560*/  FADD.FTZ R165, R153, R165 ;  /* 0x000000a599a57221 */ /* 0x000fe60000010000 */
[----:B------:R-:W-:Y:S01]  /*f570*/  F2FP.BF16.PACK_AB R134, R223, R226 ;  /* 0x000000e2df86723e */ /* 0x000fe200000010ff */
[-C--:B------:R-:W-:Y:S05]  /*f580*/  HMMA.16816.F32.BF16 R4, R136, R140.reuse, R4 ;  /* 0x0000008c8804723c */ /* 0x080fea0000041804 */
[----:B------:R-:W-:Y:S01]  /*f590*/  F2FP.BF16.PACK_AB R135, R222, R225 ;  /* 0x000000e1de87723e */ /* 0x000fe200000010ff */
[----:B------:R-:W3:Y:S01]  /*f5a0*/  MUFU.EX2 R167, R221 ;  /* 0x000000dd00a77308 */ /* 0x000ee20000000800 */
[----:B------:R-:W-:Y:S02]  /*f5b0*/  F2FP.BF16.PACK_AB R204, R217, R212 ;  /* 0x000000d4d9cc723e */ /* 0x000fe400000010ff */
[----:B-1----:R-:W-:Y:S03]  /*f5c0*/  F2FP.BF16.PACK_AB R207, R197, R198 ;  /* 0x000000c6c5cf723e */ /* 0x002fe600000010ff */
[C---:B------:R-:W-:Y:S04]  /*f5d0*/  HMMA.16816.F32.BF16 R8, R132.reuse, R140, R8 ;  /* 0x0000008c8408723c */ /* 0x040fe80000041808 */
[----:B------:R1:W4:Y:S01]  /*f5e0*/  MUFU.EX2 R221, R209 ;  /* 0x000000d100dd7308 */ /* 0x0003220000000800 */
[----:B--2---:R-:W-:Y:S03]  /*f5f0*/  F2FP.BF16.PACK_AB R205, R179, R224 ;  /* 0x000000e0b3cd723e */ /* 0x004fe600000010ff */
[-C--:B------:R-:W-:Y:S08]  /*f600*/  HMMA.16816.F32.BF16 R12, R132, R142.reuse, R12 ;  /* 0x0000008e840c723c */ /* 0x080ff0000004180c */
[C---:B------:R-:W-:Y:S01]  /*f610*/  HMMA.16816.F32.BF16 R16, R136.reuse, R142, R16 ;  /* 0x0000008e8810723c */ /* 0x040fe20000041810 */
[----:B------:R-:W2:Y:S03]  /*f620*/  LDSM.16.MT88.4 R140, [R236+0x800] ;  /* 0x00080000ec8c783b */ /* 0x000ea60000004200 */
[----:B---3--:R-:W-:Y:S04]  /*f630*/  F2FP.BF16.PACK_AB R200, R167, R166 ;  /* 0x000000a6a7c8723e */ /* 0x008fe800000010ff */
[-C--:B------:R-:W-:Y:S01]  /*f640*/  HMMA.16816.F32.BF16 R20, R136, R144.reuse, R20 ;  /* 0x000000908814723c */ /* 0x080fe20000041814 */
[----:B-1----:R-:W-:Y:S03]  /*f650*/  LDSM.16.MT88.4 R208, [R239+0x3800] ;  /* 0x00380000efd0783b */ /* 0x002fe60000004200 */
[----:B----4-:R-:W-:Y:S04]  /*f660*/  F2FP.BF16.PACK_AB R206, R221, R218 ;  /* 0x000000daddce723e */ /* 0x010fe800000010ff */
        /* <DEDUP_REMOVED lines=45> */
[-C--:B---3--:R-:W-:Y:S01]  /*f940*/  HMMA.16816.F32.BF16 R4, R132, R148.reuse, R4 ;  /* 0x000000948404723c */ /* 0x088fe20000041804 */
[----:B------:R-:W1:Y:S04]  /*f950*/  LDSM.16.MT88.4 R144, [R237+0x1000] ;  /* 0x00100000ed90783b */ /* 0x000e680000004200 */
[----:B------:R-:W-:Y:S02]  /*f960*/  F2FP.BF16.PACK_AB R137, R229, R230 ;  /* 0x000000e6e589723e */ /* 0x000fe400000010ff */
[----:B------:R-:W-:Y:S02]  /*f970*/  F2FP.BF16.PACK_AB R139, R227, R228 ;  /* 0x000000e4e38b723e */ /* 0x000fe400000010ff */
[----:B------:R-:W-:Y:S05]  /*f980*/  LDSM.16.MT88.4 R156, [R238+0x3000] ;  /* 0x00300000ee9c783b */ /* 0x000fea0000004200 */
        /* <DEDUP_REMOVED lines=45> */
[----:B--2---:R-:W-:Y:S02]  /*fc60*/  FADD.FTZ R136, R160, R165 ;  /* 0x000000a5a0887221 */ /* 0x004fe40000010000 */
[-C--:B---3--:R-:W-:Y:S05]  /*fc70*/  HMMA.16816.F32.BF16 R160, R200, R156.reuse, R4 ;  /* 0x0000009cc8a0723c */ /* 0x088fea0000041804 */
        /* <DEDUP_REMOVED lines=63> */
[----:B------:R-:W2:Y:S06]  /*10070*/  LDL.LU R4, [R1+0x78] ;  /* 0x0000780001047983 */ /* 0x000eac0000300800 */
[----:B------:R-:W-:Y:S01]  /*10080*/  FADD.FTZ R5, R213, R220 ;  /* 0x000000dcd5057221 */ /* 0x000fe20000010000 */
[-C--:B------:R-:W-:Y:S04]  /*10090*/  HMMA.16816.F32.BF16 R92, R204, R6.reuse, R92 ;  /* 0x00000006cc5c723c */ /* 0x080fe8000004185c */
[----:B------:R1:W-:Y:S04]  /*100a0*/  STL [R1+0x74], R5 ;  /* 0x0000740501007387 */ /* 0x0003e80000100800 */
[C---:B------:R-:W-:Y:S08]  /*100b0*/  HMMA.16816.F32.BF16 R96, R200.reuse, R6, R96 ;  /* 0x00000006c860723c */ /* 0x040ff00000041860 */
[-C--:B---3--:R-:W-:Y:S08]  /*100c0*/  HMMA.16816.F32.BF16 R100, R200, R8.reuse, R100 ;  /* 0x00000008c864723c */ /* 0x088ff00000041864 */
[C---:B------:R-:W-:Y:S08]  /*100d0*/  HMMA.16816.F32.BF16 R104, R204.reuse, R8, R104 ;  /* 0x00000008cc68723c */ /* 0x040ff00000041868 */
[-C--:B------:R-:W-:Y:S08]  /*100e0*/  HMMA.16816.F32.BF16 R108, R204, R10.reuse, R108 ;  /* 0x0000000acc6c723c */ /* 0x080ff0000004186c */
[C---:B------:R-:W-:Y:S08]  /*100f0*/  HMMA.16816.F32.BF16 R112, R200.reuse, R10, R112 ;  /* 0x0000000ac870723c */ /* 0x040ff00000041870 */
[-C--:B-----5:R-:W-:Y:S08]  /*10100*/  HMMA.16816.F32.BF16 R116, R200, R12.reuse, R116 ;  /* 0x0000000cc874723c */ /* 0x0a0ff00000041874 */
[C---:B------:R-:W-:Y:S08]  /*10110*/  HMMA.16816.F32.BF16 R120, R204.reuse, R12, R120 ;  /* 0x0000000ccc78723c */ /* 0x040ff00000041878 */
[-C--:B------:R-:W-:Y:S08]  /*10120*/  HMMA.16816.F32.BF16 R124, R204, R14.reuse, R124 ;  /* 0x0000000ecc7c723c */ /* 0x080ff0000004187c */
[----:B------:R-:W-:Y:S07]  /*10130*/  HMMA.16816.F32.BF16 R128, R200, R14, R128 ;  /* 0x0000000ec880723c */ /* 0x000fee0000041880 */
[----:B------:R-:W-:Y:S01]  /*10140*/  MOV R200, R2 ;  /* 0x0000000200c87202 */ /* 0x000fe20000000f00 */
[----:B------:R-:W-:Y:S04]  /*10150*/  FADD.FTZ R203, R221, R226 ;  /* 0x000000e2ddcb7221 */ /* 0x000fe80000010000 */
[----:B------:R-:W-:Y:S01]  /*10160*/  FADD.FTZ R202, R197, R225 ;  /* 0x000000e1c5ca7221 */ /* 0x000fe20000010000 */
[----:B------:R-:W-:Y:S02]  /*10170*/  MOV R197, R0 ;  /* 0x0000000000c57202 */ /* 0x000fe40000000f00 */
[C---:B--2---:R-:W-:Y:S02]  /*10180*/  ISETP.GT.AND P0, PT, R4.reuse, RZ, PT ;  /* 0x000000ff0400720c */ /* 0x044fe40003f04270 */
[----:B------:R-:W-:Y:S05]  /*10190*/  IADD3 R4, R4, -0x1, RZ ;  /* 0xffffffff04047810 */ /* 0x000fea0007ffe0ff */
[----:B------:R1:W-:Y:S06]  /*101a0*/  STL [R1+0x78], R4 ;  /* 0x0000780401007387 */ /* 0x0003ec0000100800 */
[----:B-1----:R-:W-:-:S05]  /*101b0*/  @P0 BRA `(.L_x_1668) ;  /* 0xffffb96000000947 */ /* 0x002fca000383ffff */
.L_x_1661:
[----:B------:R-:W-:Y:S05]  /*101c0*/  BRA.DIV ~URZ, `(.L_x_1669) ;  /* 0x00006dc27f007947 */ /* 0x000fea000b800000 */
[----:B------:R-:W2:Y:S04]  /*101d0*/  LDL R4, [R1+0x70] ;  /* 0x0000700001047983 */ /* 0x000ea80000100800 */
[----:B--2---:R1:W2:Y:S02]  /*101e0*/  SHFL.BFLY PT, R7, R4, 0x2, 0x1f ;  /* 0x0c401f0004077f89 */ /* 0x0042a400000e0000 */
.L_x_1749:
[----:B-1----:R-:W3:Y:S02]  /*101f0*/  LDL.LU R4, [R1+0x70] ;  /* 0x0000700001047983 */ /* 0x002ee40000300800 */
[----:B--23--:R-:W-:Y:S01]  /*10200*/  FADD.FTZ R7, R7, R4 ;  /* 0x0000000407077221 */ /* 0x00cfe20000010000 */
[----:B------:R-:W-:Y:S05]  /*10210*/  BRA.DIV ~URZ, `(.L_x_1670) ;  /* 0x00006dd27f007947 */ /* 0x000fea000b800000 */
[----:B------:R-:W2:Y:S04]  /*10220*/  LDL.LU R8, [R1+0x74] ;  /* 0x0000740001087983 */ /* 0x000ea80000300800 */
[----:B------:R-:W1:Y:S04]  /*10230*/  SHFL.BFLY PT, R4, R203, 0x2, 0x1f ;  /* 0x0c401f00cb047f89 */ /* 0x000e6800000e0000 */
[----:B------:R-:W3:Y:S01]  /*10240*/  SHFL.BFLY PT, R5, R202, 0x2, 0x1f ;  /* 0x0c401f00ca057f89 */ /* 0x000ee200000e0000 */
[----:B-1----:R-:W-:-:S02]  /*10250*/  FADD.FTZ R203, R4, R203 ;  /* 0x000000cb04cb7221 */ /* 0x002fc40000010000 */
[----:B---3--:R-:W-:-:S03]  /*10260*/  FADD.FTZ R202, R5, R202 ;  /* 0x000000ca05ca7221 */ /* 0x008fc60000010000 */
[----:B------:R-:W1:Y:S04]  /*10270*/  SHFL.BFLY PT, R11, R203, 0x1, 0x1f ;  /* 0x0c201f00cb0b7f89 */ /* 0x000e6800000e0000 */
[----:B------:R-:W-:Y:S01]  /*10280*/  SHFL.BFLY PT, R6, R202, 0x1, 0x1f ;  /* 0x0c201f00ca067f89 */ /* 0x000fe200000e0000 */
[----:B-1----:R-:W-:-:S03]  /*10290*/  FADD.FTZ R11, R203, R11 ;  /* 0x0000000bcb0b7221 */ /* 0x002fc60000010000 */
[----:B--2---:R-:W1:Y:S02]  /*102a0*/  SHFL.BFLY PT, R10, R8, 0x2, 0x1f ;  /* 0x0c401f00080a7f89 */ /* 0x004e6400000e0000 */
[----:B-1----:R-:W-:Y:S02]  /*102b0*/  FADD.FTZ R10, R10, R8 ;  /* 0x000000080a0a7221 */ /* 0x002fe40000010000 */
[----:B------:R-:W1:Y:S04]  /*102c0*/  SHFL.BFLY PT, R8, R7, 0x1, 0x1f ;  /* 0x0c201f0007087f89 */ /* 0x000e6800000e0000 */
[----:B------:R-:W2:Y:S01]  /*102d0*/  SHFL.BFLY PT, R4, R10, 0x1, 0x1f ;  /* 0x0c201f000a047f89 */ /* 0x000ea200000e0000 */
[----:B-1----:R-:W-:Y:S02]  /*102e0*/  FADD.FTZ R7, R7, R8 ;  /* 0x0000000807077221 */ /* 0x002fe40000010000 */
[----:B--2---:R-:W-:-:S03]  /*102f0*/  FADD.FTZ R10, R10, R4 ;  /* 0x000000040a0a7221 */ /* 0x004fc60000010000 */
.L_x_1750:
[----:B------:R-:W-:Y:S01]  /*10300*/  FSETP.NE.FTZ.AND P3, PT, R7, RZ, PT ;  /* 0x000000ff0700720b */ /* 0x000fe20003f75000 */
[----:B------:R-:W-:Y:S01]  /*10310*/  FADD.FTZ R202, R6, R202 ;  /* 0x000000ca06ca7221 */ /* 0x000fe20000010000 */
[----:B------:R-:W-:Y:S01]  /*10320*/  CS2R R4, SRZ ;  /* 0x0000000000047805 */ /* 0x000fe2000001ff00 */
[----:B------:R-:W-:-:S02]  /*10330*/  FSETP.NE.FTZ.AND P1, PT, R11, RZ, PT ;  /* 0x000000ff0b00720b */ /* 0x000fc40003f35000 */
[----:B------:R-:W-:Y:S02]  /*10340*/  FSETP.NE.FTZ.AND P2, PT, R10, RZ, PT ;  /* 0x000000ff0a00720b */ /* 0x000fe40003f55000 */
[----:B------:R-:W-:Y:S02]  /*10350*/  FSETP.NE.FTZ.AND P0, PT, R202, RZ, PT ;  /* 0x000000ffca00720b */ /* 0x000fe40003f15000 */
[----:B------:R-:W-:Y:S02]  /*10360*/  MOV R9, RZ ;  /* 0x000000ff00097202 */ /* 0x000fe40000000f00 */
[----:B------:R-:W-:Y:S02]  /*10370*/  MOV R6, RZ ;  /* 0x000000ff00067202 */ /* 0x000fe40000000f00 */
[----:B------:R-:W1:Y:S01]  /*10380*/  @P3 MUFU.RCP R5, R7 ;  /* 0x0000000700053308 */ /* 0x000e620000001000 */
[----:B------:R-:W-:Y:S02]  /*10390*/  @P3 MOV R15, 0x3f317218 ;  /* 0x3f317218000f3802 */ /* 0x000fe40000000f00 */
[----:B------:R-:W-:-:S02]  /*103a0*/  MOV R13, 0xff800000 ;  /* 0xff800000000d7802 */ /* 0x000fc40000000f00 */
[----:B------:R-:W-:Y:S01]  /*103b0*/  @P2 MOV R14, 0x3f317218 ;  /* 0x3f317218000e2802 */ /* 0x000fe20000000f00 */
[----:B------:R-:W-:Y:S01]  /*103c0*/  @P3 FMUL.FTZ R15, R15, c[0x0][0x2d0] ;  /* 0x0000b4000f0f3a20 */ /* 0x000fe20000410000 */
[----:B------:R-:W-:Y:S01]  /*103d0*/  MOV R12, 0xff800000 ;  /* 0xff800000000c7802 */ /* 0x000fe20000000f00 */
[----:B------:R-:W2:Y:S02]  /*103e0*/  @P3 MUFU.LG2 R7, R7 ;  /* 0x0000000700073308 */ /* 0x000ea40000000c00 */
[----:B------:R-:W-:-:S06]  /*103f0*/  @P2 FMUL.FTZ R14, R14, c[0x0][0x2d0] ;  /* 0x0000b4000e0e2a20 */ /* 0x000fcc0000410000 */
[----:B------:R-:W3:Y:S01]  /*10400*/  @P1 MUFU.LG2 R16, R11 ;  /* 0x0000000b00101308 */ /* 0x000ee20000000c00 */
[C---:B-1----:R-:W-:Y:S02]  /*10410*/  FMUL.FTZ R160, R5.reuse, R160 ;  /* 0x000000a005a07220 */ /* 0x042fe40000410000 */
[C---:B------:R-:W-:Y:S02]  /*10420*/  FMUL.FTZ R161, R5.reuse, R161 ;  /* 0x000000a105a17220 */ /* 0x040fe40000410000 */
[C---:B------:R-:W-:Y:S02]  /*10430*/  FMUL.FTZ R156, R5.reuse, R156 ;  /* 0x0000009c059c7220 */ /* 0x040fe40000410000 */
[----:B------:R-:W-:Y:S01]  /*10440*/  FMUL.FTZ R157, R5, R157 ;  /* 0x0000009d059d7220 */ /* 0x000fe20000410000 */
[----:B------:R-:W1:Y:S01]  /*10450*/  @P2 MUFU.LG2 R8, R10 ;  /* 0x0000000a00082308 */ /* 0x000e620000000c00 */
[----:B--2---:R-:W-:Y:S02]  /*10460*/  @P3 FMUL.FTZ R7, R7, 0.69314718246459960938 ;  /* 0x3f31721807073820 */ /* 0x004fe40000410000 */
[----:B------:R-:W-:-:S02]  /*10470*/  FMUL.FTZ R152, R5, R152 ;  /* 0x0000009805987220 */ /* 0x000fc40000410000 */
[C---:B------:R-:W-:Y:S02]  /*10480*/  FMUL.FTZ R153, R5.reuse, R153 ;  /* 0x0000009905997220 */ /* 0x040fe40000410000 */
[C---:B------:R-:W-:Y:S01]  /*10490*/  FMUL.FTZ R148, R5.reuse, R148 ;  /* 0x0000009405947220 */ /* 0x040fe20000410000 */
[----:B------:R-:W-:Y:S01]  /*104a0*/  @P0 MUFU.RCP R9, R202 ;  /* 0x000000ca00090308 */ /* 0x000fe20000001000 */
[----:B---3--:R-:W-:Y:S02]  /*104b0*/  @P1 FMUL.FTZ R16, R16, 0.69314718246459960938 ;  /* 0x3f31721810101820 */ /* 0x008fe40000410000 */
[C---:B------:R-:W-:Y:S02]  /*104c0*/  FMUL.FTZ R149, R5.reuse, R149 ;  /* 0x0000009505957220 */ /* 0x040fe40000410000 */
[C---:B------:R-:W-:Y:S02]  /*104d0*/  FMUL.FTZ R144, R5.reuse, R144 ;  /* 0x0000009005907220 */ /* 0x040fe40000410000 */
[----:B------:R-:W-:Y:S01]  /*104e0*/  FMUL.FTZ R145, R5, R145 ;  /* 0x0000009105917220 */ /* 0x000fe20000410000 */
[----:B------:R-:W2:Y:S01]  /*104f0*/  @P0 MUFU.LG2 R202, R202 ;  /* 0x000000ca00ca0308 */ /* 0x000ea20000000c00 */
[----:B-1----:R-:W-:-:S02]  /*10500*/  @P2 FMUL.FTZ R8, R8, 0.69314718246459960938 ;  /* 0x3f31721808082820 */ /* 0x002fc40000410000 */
[C---:B------:R-:W-:Y:S02]  /*10510*/  FMUL.FTZ R140, R5.reuse, R140 ;  /* 0x0000008c058c7220 */ /* 0x040fe40000410000 */
[C---:B------:R-:W-:Y:S02]  /*10520*/  FMUL.FTZ R141, R5.reuse, R141 ;  /* 0x0000008d058d7220 */ /* 0x040fe40000410000 */
[C---:B------:R-:W-:Y:S01]  /*10530*/  FMUL.FTZ R136, R5.reuse, R136 ;  /* 0x0000008805887220 */ /* 0x040fe20000410000 */
[----:B------:R1:W3:Y:S01]  /*10540*/  @P2 MUFU.RCP R4, R10 ;  /* 0x0000000a00042308 */ /* 0x0002e20000001000 */
[C---:B------:R-:W-:Y:S02]  /*10550*/  FMUL.FTZ R137, R5.reuse, R137 ;  /* 0x0000008905897220 */ /* 0x040fe40000410000 */
[C---:B------:R-:W-:Y:S02]  /*10560*/  FMUL.FTZ R132, R5.reuse, R132 ;  /* 0x0000008405847220 */ /* 0x040fe40000410000 */
[----:B------:R-:W-:-:S02]  /*10570*/  FMUL.FTZ R133, R5, R133 ;  /* 0x0000008505857220 */ /* 0x000fc40000410000 */
[C---:B------:R-:W-:Y:S01]  /*10580*/  FMUL.FTZ R68, R5.reuse, R68 ;  /* 0x0000004405447220 */ /* 0x040fe20000410000 */
[----:B------:R4:W5:Y:S01]  /*10590*/  @P1 MUFU.RCP R6, R11 ;  /* 0x0000000b00061308 */ /* 0x0009620000001000 */
[----:B--2---:R-:W-:Y:S02]  /*105a0*/  @P0 FMUL.FTZ R202, R202, 0.69314718246459960938 ;  /* 0x3f317218caca0820 */ /* 0x004fe40000410000 */
[C---:B------:R-:W-:Y:S02]  /*105b0*/  FMUL.FTZ R69, R5.reuse, R69 ;  /* 0x0000004505457220 */ /* 0x040fe40000410000 */
[C---:B------:R-:W-:Y:S02]  /*105c0*/  FMUL.FTZ R80, R5.reuse, R80 ;  /* 0x0000005005507220 */ /* 0x040fe40000410000 */
[----:B------:R-:W-:Y:S01]  /*105d0*/  FMUL.FTZ R81, R5, R81 ;  /* 0x0000005105517220 */ /* 0x000fe20000410000 */
[----:B-1----:R-:W-:Y:S01]  /*105e0*/  MOV R10, 0xff800000 ;  /* 0xff800000000a7802 */ /* 0x002fe20000000f00 */
[----:B------:R-:W-:Y:S01]  /*105f0*/  @P3 FFMA.FTZ R10, R15, R3, R7 ;  /* 0x000000030f0a3223 */ /* 0x000fe20000010007 */
[----:B------:R-:W-:Y:S01]  /*10600*/  @P0 MOV R3, 0x3f317218 ;  /* 0x3f31721800030802 */ /* 0x000fe20000000f00 */
[----:B------:R-:W-:-:S02]  /*10610*/  FMUL.FTZ R84, R5, R84 ;  /* 0x0000005405547220 */ /* 0x000fc40000410000 */
[----:B------:R-:W-:Y:S02]  /*10620*/  FMUL.FTZ R85, R5, R85 ;  /* 0x0000005505557220 */ /* 0x000fe40000410000 */
[----:B------:R-:W-:Y:S01]  /*10630*/  @P0 FMUL.FTZ R3, R3, c[0x0][0x2d0] ;  /* 0x0000b40003030a20 */ /* 0x000fe20000410000 */
[----:B----4-:R-:W-:Y:S01]  /*10640*/  @P1 MOV R11, 0x3f317218 ;  /* 0x3f317218000b1802 */ /* 0x010fe20000000f00 */
[C---:B------:R-:W-:Y:S02]  /*10650*/  FMUL.FTZ R96, R5.reuse, R96 ;  /* 0x0000006005607220 */ /* 0x040fe40000410000 */
[----:B------:R-:W-:Y:S02]  /*10660*/  FMUL.FTZ R97, R5, R97 ;  /* 0x0000006105617220 */ /* 0x000fe40000410000 */
[----:B------:R-:W-:Y:S02]  /*10670*/  @P1 FMUL.FTZ R11, R11, c[0x0][0x2d0] ;  /* 0x0000b4000b0b1a20 */ /* 0x000fe40000410000 */
[----:B------:R-:W-:-:S02]  /*10680*/  FMUL.FTZ R100, R5, R100 ;  /* 0x0000006405647220 */ /* 0x000fc40000410000 */
[----:B------:R-:W-:Y:S01]  /*10690*/  @P1 FFMA.FTZ R13, R11, R0, R16 ;  /* 0x000000000b0d1223 */ /* 0x000fe20000010010 */
[----:B------:R-:W-:Y:S01]  /*106a0*/  MOV R0, 0xff800000 ;  /* 0xff80000000007802 */ /* 0x000fe20000000f00 */
[C---:B------:R-:W-:Y:S02]  /*106b0*/  FMUL.FTZ R101, R5.reuse, R101 ;  /* 0x0000006505657220 */ /* 0x040fe40000410000 */
[C---:B------:R-:W-:Y:S02]  /*106c0*/  FMUL.FTZ R112, R5.reuse, R112 ;  /* 0x0000007005707220 */ /* 0x040fe40000410000 */
[C---:B------:R-:W-:Y:S02]  /*106d0*/  FMUL.FTZ R113, R5.reuse, R113 ;  /* 0x0000007105717220 */ /* 0x040fe40000410000 */
[C---:B------:R-:W-:Y:S02]  /*106e0*/  FMUL.FTZ R116, R5.reuse, R116 ;  /* 0x0000007405747220 */ /* 0x040fe40000410000 */
[----:B------:R-:W-:-:S02]  /*106f0*/  FMUL.FTZ R117, R5, R117 ;  /* 0x0000007505757220 */ /* 0x000fc40000410000 */
[----:B------:R-:W-:Y:S02]  /*10700*/  FMUL.FTZ R128, R5, R128 ;  /* 0x0000008005807220 */ /* 0x000fe40000410000 */
        /* <DEDUP_REMOVED lines=30> */
[----:B------:R-:W-:Y:S02]  /*108f0*/  FMUL.FTZ R130, R4, R130 ;  /* 0x0000008204827220 */ /* 0x000fe40000410000 */
[C---:B-----5:R-:W-:Y:S02]  /*10900*/  FMUL.FTZ R164, R6.reuse, R164 ;  /* 0x000000a406a47220 */ /* 0x060fe40000410000 */
        /* <DEDUP_REMOVED lines=30> */
[----:B------:R-:W-:Y:S01]  /*10af0*/  @P2 FFMA.FTZ R12, R14, R2, R8 ;  /* 0x000000020e0c2223 */ /* 0x000fe20000010008 */
        /* <DEDUP_REMOVED lines=31> */
[----:B------:R-:W-:Y:S02]  /*10cf0*/  FMUL.FTZ R126, R9, R126 ;  /* 0x0000007e097e7220 */ /* 0x000fe40000410000 */
[----:B------:R-:W-:-:S02]  /*10d00*/  FMUL.FTZ R5, R5, R129 ;  /* 0x0000008105057220 */ /* 0x000fc40000410000 */
[----:B------:R-:W-:Y:S02]  /*10d10*/  FMUL.FTZ R4, R4, R131 ;  /* 0x0000008304047220 */ /* 0x000fe40000410000 */
[----:B------:R-:W-:Y:S02]  /*10d20*/  FMUL.FTZ R6, R6, R125 ;  /* 0x0000007d06067220 */ /* 0x000fe40000410000 */
[----:B------:R-:W-:Y:S02]  /*10d30*/  FMUL.FTZ R9, R9, R127 ;  /* 0x0000007f09097220 */ /* 0x000fe40000410000 */
[----:B------:R-:W-:Y:S02]  /*10d40*/  @P0 FFMA.FTZ R0, R3, R196, R202 ;  /* 0x000000c403000223 */ /* 0x000fe400000100ca */
.L_x_1616:
[----:B------:R1:W5:Y:S01]  /*10d50*/  LDL R11, [R1+0x10] ;  /* 0x00001000010b7983 */ /* 0x0003620000100800 */
[----:B------:R-:W-:Y:S01]  /*10d60*/  LOP3.LUT P4, RZ, R247, 0x7f, RZ, 0xc0, !PT ;  /* 0x0000007ff7ff7812 */ /* 0x000fe2000788c0ff */
[----:B------:R-:W-:-:S12]  /*10d70*/  BSSY B0, `(.L_x_1671) ;  /* 0x0000010000007945 */ /* 0x000fd80003800000 */
[----:B------:R-:W-:Y:S05]  /*10d80*/  @P4 BRA `(.L_x_1672) ;  /* 0x000000e000004947 */ /* 0x000fea0003800000 */
[----:B------:R-:W2:Y:S01]  /*10d90*/  S2R R3, SR_LANEID ;  /* 0x0000000000037919 */ /* 0x000ea20000000000 */
[----:B------:R-:W-:Y:S01]  /*10da0*/  VOTEU.ANY UR4, UPT, PT ;  /* 0x0000000000047886 */ /* 0x000fe200038e0100 */
[----:B------:R-:W-:Y:S01]  /*10db0*/  IMAD.MOV.U32 R14, RZ, RZ, c[0x0][0x580] ;  /* 0x00016000ff0e7624 */ /* 0x000fe200078e00ff */
[----:B------:R-:W2:Y:S01]  /*10dc0*/  FLO.U32 R8, UR4 ;  /* 0x0000000400087d00 */ /* 0x000ea200080e0000 */
[----:B------:R-:W-:-:S07]  /*10dd0*/  IMAD.MOV.U32 R15, RZ, RZ, c[0x0][0x584] ;  /* 0x00016100ff0f7624 */ /* 0x000fce00078e00ff */
[----:B------:R-:W3:Y:S01]  /*10de0*/  POPC R7, UR4 ;  /* 0x0000000400077d09 */ /* 0x000ee20008000000 */
[----:B--2---:R-:W-:-:S13]  /*10df0*/  ISETP.EQ.U32.AND P0, PT, R8, R3, PT ;  /* 0x000000030800720c */ /* 0x004fda0003f02070 */
[----:B---3--:R-:W2:Y:S04]  /*10e00*/  @P0 ATOMG.E.ADD.STRONG.GPU PT, R7, [R14.64], R7 ;  /* 0x000000070e0709a8 */ /* 0x008ea800081ee1c6 */
[----:B------:R-:W3:Y:S02]  /*10e10*/  S2R R3, SR_LTMASK ;  /* 0x0000000000037919 */ /* 0x000ee40000003900 */
[----:B---3--:R-:W-:-:S06]  /*10e20*/  LOP3.LUT R3, R3, UR4, RZ, 0xc0, !PT ;  /* 0x0000000403037c12 */ /* 0x008fcc000f8ec0ff */
[----:B------:R-:W3:Y:S01]  /*10e30*/  POPC R3, R3 ;  /* 0x0000000300037309 */ /* 0x000ee20000000000 */
[----:B--2---:R-:W3:Y:S02]  /*10e40*/  SHFL.IDX PT, R7, R7, R8, 0x1f ;  /* 0x00001f0807077589 */ /* 0x004ee400000e0000 */
[----:B---3-5:R-:W-:-:S05]  /*10e50*/  IADD3 R11, R7, c[0x0][0xc], R3 ;  /* 0x00000300070b7a10 */ /* 0x028fca0007ffe003 */
[----:B------:R2:W-:Y:S02]  /*10e60*/  STL [R1+0x10], R11 ;  /* 0x0000100b01007387 */ /* 0x0005e40000100800 */
.L_x_1672:
[----:B------:R-:W-:Y:S05]  /*10e70*/  BSYNC B0 ;  /* 0x0000000000007941 */ /* 0x000fea0003800000 */
.L_x_1671:
[----:B------:R-:W-:Y:S01]  /*10e80*/  PRMT R2, R2, 0x9910, RZ ;  /* 0x0000991002027816 */ /* 0x000fe200000000ff */
[----:B------:R-:W-:Y:S03]  /*10e90*/  BSSY B1, `(.L_x_1673) ;  /* 0x000024f000017945 */ /* 0x000fe60003800000 */
[----:B------:R-:W-:Y:S01]  /*10ea0*/  ISETP.NE.AND P0, PT, R2, RZ, PT ;  /* 0x000000ff0200720c */ /* 0x000fe20003f05270 */
[----:B-----5:R-:W-:-:S12]  /*10eb0*/  IMAD.MOV.U32 R2, RZ, RZ, R11 ;  /* 0x000000ffff027224 */ /* 0x020fd800078e000b */
[----:B------:R-:W-:Y:S05]  /*10ec0*/  @!P0 BRA `(.L_x_1674) ;  /* 0x0000177000008947 */ /* 0x000fea0003800000 */
[----:B------:R-:W3:Y:S04]  /*10ed0*/  LDL R16, [R1+0x8] ;  /* 0x0000080001107983 */ /* 0x000ee80000100800 */
[----:B------:R-:W4:Y:S04]  /*10ee0*/  LDL R15, [R1+0x24] ;  /* 0x00002400010f7983 */ /* 0x000f280000100800 */
[----:B------:R-:W5:Y:S04]  /*10ef0*/  LDL R14, [R1+0x18] ;  /* 0x00001800010e7983 */ /* 0x000f680000100800 */
[----:B--2---:R-:W2:Y:S04]  /*10f00*/  LDL R11, [R1+0x20] ;  /* 0x00002000010b7983 */ /* 0x004ea80000100800 */
[----:B------:R-:W2:Y:S04]  /*10f10*/  LDL R8, [R1+0x2c] ;  /* 0x00002c0001087983 */ /* 0x000ea80000100800 */
[----:B------:R-:W2:Y:S04]  /*10f20*/  LDL R7, [R1+0x1c] ;  /* 0x00001c0001077983 */ /* 0x000ea80000100800 */
[----:B------:R-:W2:Y:S01]  /*10f30*/  LDL R3, [R1+0x28] ;  /* 0x0000280001037983 */ /* 0x000ea20000100800 */
        /* <DEDUP_REMOVED lines=65> */
[----:B------:R-:W-:Y:S01]  /*11350*/  F2FP.BF16.PACK_AB R9, R9, R126 ;  /* 0x0000007e0909723e */ /* 0x000fe200000010ff */
[----:B---3--:R3:W-:Y:S04]  /*11360*/  STS [R16], R160 ;  /* 0x000000a010007388 */ /* 0x0087e80000000800 */
[----:B------:R3:W-:Y:S04]  /*11370*/  STS [R16+0x400], R162 ;  /* 0x000400a210007388 */ /* 0x0007e80000000800 */
[----:B------:R3:W-:Y:S04]  /*11380*/  STS [R249], R156 ;  /* 0x0000009cf9007388 */ /* 0x0007e80000000800 */
[----:B------:R3:W-:Y:S04]  /*11390*/  STS [R249+0x400], R158 ;  /* 0x0004009ef9007388 */ /* 0x0007e80000000800 */
[----:B------:R3:W-:Y:S04]  /*113a0*/  STS [R16+0x2000], R164 ;  /* 0x002000a410007388 */ /* 0x0007e80000000800 */
[----:B------:R3:W-:Y:S04]  /*113b0*/  STS [R16+0x2400], R166 ;  /* 0x002400a610007388 */ /* 0x0007e80000000800 */
[----:B------:R3:W-:Y:S04]  /*113c0*/  STS [R249+0x2000], R168 ;  /* 0x002000a8f9007388 */ /* 0x0007e80000000800 */
[----:B------:R3:W-:Y:S04]  /*113d0*/  STS [R249+0x2400], R170 ;  /* 0x002400aaf9007388 */ /* 0x0007e80000000800 */
[----:B----4-:R3:W-:Y:S04]  /*113e0*/  STS [R15], R152 ;  /* 0x000000980f007388 */ /* 0x0107e80000000800 */
[----:B------:R3:W-:Y:S04]  /*113f0*/  STS [R15+0x400], R154 ;  /* 0x0004009a0f007388 */ /* 0x0007e80000000800 */
[----:B-----5:R3:W-:Y:S04]  /*11400*/  STS [R14], R148 ;  /* 0x000000940e007388 */ /* 0x0207e80000000800 */
[----:B------:R3:W-:Y:S04]  /*11410*/  STS [R14+0x400], R150 ;  /* 0x000400960e007388 */ /* 0x0007e80000000800 */
[----:B------:R3:W-:Y:S04]  /*11420*/  STS [R15+0x2000], R172 ;  /* 0x002000ac0f007388 */ /* 0x0007e80000000800 */
[----:B------:R3:W-:Y:S04]  /*11430*/  STS [R15+0x2400], R174 ;  /* 0x002400ae0f007388 */ /* 0x0007e80000000800 */
[----:B------:R3:W-:Y:S04]  /*11440*/  STS [R14+0x2000], R176 ;  /* 0x002000b00e007388 */ /* 0x0007e80000000800 */
[----:B------:R3:W-:Y:S04]  /*11450*/  STS [R14+0x2400], R178 ;  /* 0x002400b20e007388 */ /* 0x0007e80000000800 */
[----:B--2---:R3:W-:Y:S04]  /*11460*/  STS [R11], R144 ;  /* 0x000000900b007388 */ /* 0x0047e80000000800 */
[----:B------:R3:W-:Y:S04]  /*11470*/  STS [R11+0x400], R146 ;  /* 0x000400920b007388 */ /* 0x0007e80000000800 */
[----:B------:R3:W-:Y:S04]  /*11480*/  STS [R8], R140 ;  /* 0x0000008c08007388 */ /* 0x0007e80000000800 */
[----:B------:R3:W-:Y:S04]  /*11490*/  STS [R8+0x400], R142 ;  /* 0x0004008e08007388 */ /* 0x0007e80000000800 */
[----:B------:R3:W-:Y:S04]  /*114a0*/  STS [R11+0x2000], R180 ;  /* 0x002000b40b007388 */ /* 0x0007e80000000800 */
[----:B------:R3:W-:Y:S04]  /*114b0*/  STS [R11+0x2400], R182 ;  /* 0x002400b60b007388 */ /* 0x0007e80000000800 */
[----:B------:R3:W-:Y:S04]  /*114c0*/  STS [R8+0x2000], R184 ;  /* 0x002000b808007388 */ /* 0x0007e80000000800 */
        /* <DEDUP_REMOVED lines=43> */
[----:B---3--:R-:W-:Y:S01]  /*11780*/  SHF.R.S32.HI R3, RZ, 0x1f, R247 ;  /* 0x0000001fff037819 */ /* 0x008fe200000114f7 */
[----:B------:R-:W-:Y:S01]  /*11790*/  IMAD.MOV.U32 R6, RZ, RZ, RZ ;  /* 0x000000ffff067224 */ /* 0x000fe200078e00ff */
[----:B------:R-:W-:Y:S01]  /*117a0*/  MOV R4, 0x11800 ;  /* 0x0001180000047802 */ /* 0x000fe20000000f00 */
[----:B------:R-:W-:Y:S01]  /*117b0*/  IMAD.MOV.U32 R5, RZ, RZ, 0x1f ;  /* 0x0000001fff057424 */ /* 0x000fe200078e00ff */
[----:B------:R-:W-:-:S04]  /*117c0*/  LEA.HI R3, R3, R247, RZ, 0x7 ;  /* 0x000000f703037211 */ /* 0x000fc800078f38ff */
[----:B------:R-:W-:-:S05]  /*117d0*/  SHF.R.S32.HI R3, RZ, 0x7, R3 ;  /* 0x00000007ff037819 */ /* 0x000fca0000011403 */
[----:B------:R-:W-:Y:S02]  /*117e0*/  IMAD.MOV.U32 R7, RZ, RZ, R3 ;  /* 0x000000ffff077224 */ /* 0x000fe400078e0003 */
[----:B-1----:R-:W-:Y:S05]  /*117f0*/  CALL.REL.NOINC `($__internal_5_$__cuda_sm70_shflsync_idx_p) ;  /* 0x000061c000007944 */ /* 0x002fea0003c00000 */
.L_x_1675:
[----:B---3--:R-:W2:Y:S04]  /*11800*/  LDL.LU R11, [R1+0x40] ;  /* 0x00004000010b7983 */ /* 0x008ea80000300800 */
[----:B------:R-:W3:Y:S04]  /*11810*/  LDL.LU R18, [R1+0x50] ;  /* 0x0000500001127983 */ /* 0x000ee80000300800 */
[----:B------:R-:W4:Y:S04]  /*11820*/  LDL R16, [R1+0x4] ;  /* 0x0000040001107983 */ /* 0x000f280000100800 */
[----:B------:R-:W3:Y:S01]  /*11830*/  LDL.LU R64, [R1+0x3c] ;  /* 0x00003c0001407983 */ /* 0x000ee20000300800 */
[----:B------:R-:W-:-:S03]  /*11840*/  IMAD.MOV.U32 R3, RZ, RZ, 0x1 ;  /* 0x00000001ff037424 */ /* 0x000fc600078e00ff */
[----:B------:R-:W4:Y:S02]  /*11850*/  LDL R17, [R1] ;  /* 0x0000000001117983 */ /* 0x000f240000100800 */
[----:B------:R-:W-:Y:S02]  /*11860*/  ISETP.NE.AND P1, PT, R3, c[0x0][0x4e8], PT ;  /* 0x00013a0003007a0c */ /* 0x000fe40003f25270 */
[----:B------:R1:W5:Y:S01]  /*11870*/  LDL R71, [R1+0xc] ;  /* 0x00000c0001477983 */ /* 0x0003620000100800 */
[----:B------:R-:W-:Y:S02]  /*11880*/  ULDC UR5, c[0x0][0x4e8] ;  /* 0x00013a0000057ab9 */ /* 0x000fe40000000800 */
[----:B------:R-:W-:Y:S02]  /*11890*/  ULDC UR4, c[0x0][0x388] ;  /* 0x0000e20000047ab9 */ /* 0x000fe40000000800 */
[----:B------:R-:W-:Y:S01]  /*118a0*/  UIMAD UR4, UR5, UR4, URZ ;  /* 0x00000004050472a4 */ /* 0x000fe2000f8e023f */
[----:B------:R-:W-:-:S04]  /*118b0*/  SHF.R.S32.HI R61, RZ, 0x1f, R247 ;  /* 0x0000001fff3d7819 */ /* 0x000fc800000114f7 */
[----:B------:R-:W-:-:S04]  /*118c0*/  LEA.HI R61, R61, R247, RZ, 0x3 ;  /* 0x000000f73d3d7211 */ /* 0x000fc800078f18ff */
[----:B------:R-:W-:Y:S01]  /*118d0*/  SHF.R.S32.HI R61, RZ, 0x3, R61 ;  /* 0x00000003ff3d7819 */ /* 0x000fe2000001143d */
[----:B------:R-:W-:Y:S01]  /*118e0*/  BSSY B0, `(.L_x_1676) ;  /* 0x000006c000007945 */ /* 0x000fe20003800000 */
[----:B--2---:R-:W-:Y:S01]  /*118f0*/  SHF.R.S32.HI R6, RZ, 0x1f, R11 ;  /* 0x0000001fff067819 */ /* 0x004fe2000001140b */
[----:B------:R-:W-:-:S04]  /*11900*/  IMAD.WIDE.U32 R8, R11, c[0x0][0x490], RZ ;  /* 0x000124000b087a25 */ /* 0x000fc800078e00ff */
[C---:B------:R-:W-:Y:S02]  /*11910*/  IMAD R4, R6.reuse, c[0x0][0x490], RZ ;  /* 0x0001240006047a24 */ /* 0x040fe400078e02ff */
[----:B------:R-:W-:Y:S02]  /*11920*/  IMAD R6, R6, c[0x0][0x3e8], RZ ;  /* 0x0000fa0006067a24 */ /* 0x000fe400078e02ff */
[C---:B------:R-:W-:Y:S02]  /*11930*/  IMAD R4, R11.reuse, c[0x0][0x494], R4 ;  /* 0x000125000b047a24 */ /* 0x040fe400078e0204 */
[----:B------:R-:W-:Y:S02]  /*11940*/  IMAD R6, R11, c[0x0][0x3ec], R6 ;  /* 0x0000fb000b067a24 */ /* 0x000fe400078e0206 */
[----:B---3--:R-:W-:Y:S02]  /*11950*/  IMAD.IADD R3, R252, 0x1, R64 ;  /* 0x00000001fc037824 */ /* 0x008fe400078e0240 */
[----:B------:R-:W-:Y:S01]  /*11960*/  IMAD.IADD R9, R9, 0x1, R4 ;  /* 0x0000000109097824 */ /* 0x000fe200078e0204 */
[----:B------:R-:W-:Y:S01]  /*11970*/  SHF.R.S32.HI R4, RZ, 0x1f, R18 ;  /* 0x0000001fff047819 */ /* 0x000fe20000011412 */
[----:B------:R-:W-:Y:S01]  /*11980*/  @P1 IMAD.HI.U32 R5, R3, c[0x0][0x4ec], RZ ;  /* 0x00013b0003051a27 */ /* 0x000fe200078e00ff */
[----:B------:R-:W-:-:S03]  /*11990*/  MOV R7, R3 ;  /* 0x0000000300077202 */ /* 0x000fc60000000f00 */
[----:B------:R-:W-:Y:S01]  /*119a0*/  IMAD.WIDE.U32 R14, R11, c[0x0][0x3e8], RZ ;  /* 0x0000fa000b0e7a25 */ /* 0x000fe200078e00ff */
[----:B------:R-:W-:-:S05]  /*119b0*/  @P1 SHF.R.U32.HI R7, RZ, c[0x0][0x4f0], R5 ;  /* 0x00013c00ff071a19 */ /* 0x000fca0000011605 */
[----:B------:R-:W-:Y:S02]  /*119c0*/  IMAD.MOV R5, RZ, RZ, -R7 ;  /* 0x000000ffff057224 */ /* 0x000fe400078e0a07 */
[----:B------:R-:W-:Y:S02]  /*119d0*/  IMAD R11, R4, c[0x0][0x498], RZ ;  /* 0x00012600040b7a24 */ /* 0x000fe400078e02ff */
[----:B------:R-:W-:Y:S02]  /*119e0*/  IMAD R5, R5, c[0x0][0x4e8], R3 ;  /* 0x00013a0005057a24 */ /* 0x000fe400078e0203 */
[C---:B------:R-:W-:Y:S01]  /*119f0*/  IMAD.WIDE.U32 R8, R18.reuse, c[0x0][0x498], R8 ;  /* 0x0001260012087a25 */ /* 0x040fe200078e0008 */
[----:B------:R-:W-:Y:S02]  /*11a00*/  IADD3 R15, R15, R6, RZ ;  /* 0x000000060f0f7210 */ /* 0x000fe40007ffe0ff */
[----:B------:R-:W-:Y:S01]  /*11a10*/  SHF.R.S32.HI R3, RZ, 0x1f, R7 ;  /* 0x0000001fff037819 */ /* 0x000fe20000011407 */
[----:B------:R-:W-:Y:S01]  /*11a20*/  IMAD R11, R18, c[0x0][0x49c], R11 ;  /* 0x00012700120b7a24 */ /* 0x000fe200078e020b */
[----:B------:R-:W-:-:S02]  /*11a30*/  IADD3 R8, P0, R7, R8, RZ ;  /* 0x0000000807087210 */ /* 0x000fc40007f1e0ff */
[----:B------:R-:W-:Y:S01]  /*11a40*/  SHF.R.S32.HI R6, RZ, 0x1f, R5 ;  /* 0x0000001fff067819 */ /* 0x000fe20000011405 */
[----:B------:R-:W-:Y:S01]  /*11a50*/  IMAD R4, R4, c[0x0][0x3f0], RZ ;  /* 0x0000fc0004047a24 */ /* 0x000fe200078e02ff */
[----:B------:R-:W-:Y:S01]  /*11a60*/  IADD3.X R9, R3, R9, R11, P0, !PT ;  /* 0x0000000903097210 */ /* 0x000fe200007fe40b */
[----:B----4-:R-:W-:Y:S01]  /*11a70*/  IMAD.IADD R3, R16, 0x1, R64 ;  /* 0x0000000110037824 */ /* 0x010fe200078e0240 */
[----:B------:R-:W-:Y:S01]  /*11a80*/  SHF.R.S32.HI R16, RZ, 0x1f, R247 ;  /* 0x0000001fff107819 */ /* 0x000fe200000114f7 */
[----:B------:R-:W-:Y:S02]  /*11a90*/  IMAD R6, R6, c[0x0][0x488], RZ ;  /* 0x0001220006067a24 */ /* 0x000fe400078e02ff */
[----:B------:R-:W-:Y:S01]  /*11aa0*/  IMAD R4, R18, c[0x0][0x3f4], R4 ;  /* 0x0000fd0012047a24 */ /* 0x000fe200078e0204 */
[----:B------:R-:W-:Y:S01]  /*11ab0*/  LEA.HI R16, R16, R247, RZ, 0x5 ;  /* 0x000000f710107211 */ /* 0x000fe200078f28ff */
[----:B------:R-:W-:-:S04]  /*11ac0*/  IMAD.WIDE.U32 R14, R18, c[0x0][0x3f0], R14 ;  /* 0x0000fc00120e7a25 */ /* 0x000fc800078e000e */
[C---:B------:R-:W-:Y:S02]  /*11ad0*/  IMAD R6, R5.reuse, c[0x0][0x48c], R6 ;  /* 0x0001230005067a24 */ /* 0x040fe400078e0206 */
[----:B------:R-:W-:Y:S01]  /*11ae0*/  IMAD.WIDE.U32 R8, R5, c[0x0][0x488], R8 ;  /* 0x0001220005087a25 */ /* 0x000fe200078e0008 */
[----:B------:R-:W-:-:S03]  /*11af0*/  LOP3.LUT R16, R16, 0xffffffe0, RZ, 0xc0, !PT ;  /* 0xffffffe010107812 */ /* 0x000fc600078ec0ff */
[----:B------:R-:W-:Y:S01]  /*11b00*/  @P1 IMAD.HI.U32 R5, R3, c[0x0][0x4ec], RZ ;  /* 0x00013b0003051a27 */ /* 0x000fe200078e00ff */
[----:B------:R-:W-:-:S03]  /*11b10*/  IADD3 R6, R9, R6, RZ ;  /* 0x0000000609067210 */ /* 0x000fc60007ffe0ff */
[----:B------:R-:W-:Y:S01]  /*11b20*/  IMAD.IADD R21, R15, 0x1, R4 ;  /* 0x000000010f157824 */ /* 0x000fe200078e0204 */
[C---:B------:R-:W-:Y:S02]  /*11b30*/  LEA R4, P0, R8.reuse, c[0x0][0x450], 0x2 ;  /* 0x0001140008047a11 */ /* 0x040fe400078010ff */
[----:B------:R-:W-:Y:S02]  /*11b40*/  MOV R11, R3 ;  /* 0x00000003000b7202 */ /* 0x000fe40000000f00 */
[----:B------:R-:W-:Y:S02]  /*11b50*/  @P1 SHF.R.U32.HI R11, RZ, c[0x0][0x4f0], R5 ;  /* 0x00013c00ff0b1a19 */ /* 0x000fe40000011605 */
[----:B------:R-:W-:Y:S02]  /*11b60*/  LEA.HI.X R5, R8, c[0x0][0x454], R6, 0x2, P0 ;  /* 0x0001150008057a11 */ /* 0x000fe400000f1406 */
[----:B------:R-:W-:Y:S01]  /*11b70*/  IADD3 R16, -R16, R247, RZ ;  /* 0x000000f710107210 */ /* 0x000fe20007ffe1ff */
[----:B------:R-:W-:Y:S01]  /*11b80*/  IMAD.IADD R6, R17, 0x1, R64 ;  /* 0x0000000111067824 */ /* 0x000fe200078e0240 */
[----:B------:R-:W-:Y:S01]  /*11b90*/  SHF.R.S32.HI R62, RZ, 0x1f, R11 ;  /* 0x0000001fff3e7819 */ /* 0x000fe2000001140b */
[----:B------:R-:W-:Y:S01]  /*11ba0*/  SHFL.IDX PT, R18, R4, RZ, 0x1c1f ;  /* 0x001c1fff04127589 */ /* 0x000fe200000e0000 */
[----:B------:R-:W-:-:S03]  /*11bb0*/  LOP3.LUT P0, RZ, R16, 0x3, RZ, 0xc0, !PT ;  /* 0x0000000310ff7812 */ /* 0x000fc6000780c0ff */
[----:B------:R-:W2:Y:S01]  /*11bc0*/  SHFL.IDX PT, R19, R5, RZ, 0x1c1f ;  /* 0x001c1fff05137589 */ /* 0x000ea200000e0000 */
[----:B------:R-:W-:-:S03]  /*11bd0*/  IMAD.MOV.U32 R20, RZ, RZ, R14 ;  /* 0x000000ffff147224 */ /* 0x000fc600078e000e */
[----:B------:R-:W-:Y:S01]  /*11be0*/  SHFL.IDX PT, R16, R4, 0x1, 0x1c1f ;  /* 0x003c1f0004107f89 */ /* 0x000fe200000e0000 */
[----:B------:R-:W-:-:S03]  /*11bf0*/  IMAD R62, R62, c[0x0][0x3e0], RZ ;  /* 0x0000f8003e3e7a24 */ /* 0x000fc600078e02ff */
[----:B------:R-:W3:Y:S04]  /*11c00*/  SHFL.IDX PT, R17, R5, 0x1, 0x1c1f ;  /* 0x003c1f0005117f89 */ /* 0x000ee800000e0000 */
[----:B------:R-:W-:Y:S04]  /*11c10*/  SHFL.IDX PT, R8, R4, 0x2, 0x1c1f ;  /* 0x005c1f0004087f89 */ /* 0x000fe800000e0000 */
[----:B------:R-:W4:Y:S04]  /*11c20*/  SHFL.IDX PT, R9, R5, 0x2, 0x1c1f ;  /* 0x005c1f0005097f89 */ /* 0x000f2800000e0000 */
[----:B------:R-:W-:Y:S04]  /*11c30*/  SHFL.IDX PT, R4, R4, 0x3, 0x1c1f ;  /* 0x007c1f0004047f89 */ /* 0x000fe800000e0000 */
[----:B------:R-:W1:Y:S01]  /*11c40*/  SHFL.IDX PT, R5, R5, 0x3, 0x1c1f ;  /* 0x007c1f0005057f89 */ /* 0x000e6200000e0000 */
[C---:B------:R-:W-:Y:S01]  /*11c50*/  IADD3 R7, -R11.reuse, RZ, RZ ;  /* 0x000000ff0b077210 */ /* 0x040fe20007ffe1ff */
[C---:B------:R-:W-:Y:S01]  /*11c60*/  IMAD R62, R11.reuse, c[0x0][0x3e4], R62 ;  /* 0x0000f9000b3e7a24 */ /* 0x040fe200078e023e */
[C---:B------:R-:W-:Y:S01]  /*11c70*/  IADD3 R14, R6.reuse, 0x8, RZ ;  /* 0x00000008060e7810 */ /* 0x040fe20007ffe0ff */
[----:B------:R-:W-:Y:S01]  /*11c80*/  IMAD.WIDE.U32 R20, R11, c[0x0][0x3e0], R20 ;  /* 0x0000f8000b147a25 */ /* 0x000fe200078e0014 */
[----:B------:R-:W-:-:S02]  /*11c90*/  ISETP.GE.OR P3, PT, R6, UR4, P0 ;  /* 0x0000000406007c0c */ /* 0x000fc40008766670 */
[C---:B------:R-:W-:Y:S02]  /*11ca0*/  IADD3 R11, R6.reuse, 0x40, RZ ;  /* 0x00000040060b7810 */ /* 0x040fe40007ffe0ff */
[----:B------:R-:W-:Y:S01]  /*11cb0*/  IADD3 R6, R6, 0x48, RZ ;  /* 0x0000004806067810 */ /* 0x000fe20007ffe0ff */
[----:B------:R-:W-:Y:S01]  /*11cc0*/  IMAD R3, R7, c[0x0][0x4e8], R3 ;  /* 0x00013a0007037a24 */ /* 0x000fe200078e0203 */
[----:B------:R-:W-:Y:S02]  /*11cd0*/  ISETP.GE.OR P2, PT, R14, UR4, P0 ;  /* 0x000000040e007c0c */ /* 0x000fe40008746670 */
[----:B------:R-:W-:Y:S02]  /*11ce0*/  ISETP.GE.OR P1, PT, R11, UR4, P0 ;  /* 0x000000040b007c0c */ /* 0x000fe40008726670 */
[----:B------:R-:W-:Y:S02]  /*11cf0*/  ISETP.GE.OR P0, PT, R6, UR4, P0 ;  /* 0x0000000406007c0c */ /* 0x000fe40008706670 */
[----:B------:R-:W-:Y:S01]  /*11d00*/  SHF.R.S32.HI R6, RZ, 0x1f, R3 ;  /* 0x0000001fff067819 */ /* 0x000fe20000011403 */
[----:B--2---:R2:W-:Y:S04]  /*11d10*/  @!P3 ST.E [R18.64], R10 ;  /* 0x0000000a1200b985 */ /* 0x0045e8000c101906 */
[----:B------:R-:W-:-:S02]  /*11d20*/  IMAD R6, R6, c[0x0][0x3d8], RZ ;  /* 0x0000f60006067a24 */ /* 0x000fc400078e02ff */
[----:B---3--:R2:W-:Y:S01]  /*11d30*/  @!P2 ST.E [R16.64], R12 ;  /* 0x0000000c1000a985 */ /* 0x0085e2000c101906 */
[----:B------:R-:W-:Y:S01]  /*11d40*/  IMAD.IADD R63, R21, 0x1, R62 ;  /* 0x00000001153f7824 */ /* 0x000fe200078e023e */
[----:B------:R-:W-:Y:S01]  /*11d50*/  MOV R62, R20 ;  /* 0x00000014003e7202 */ /* 0x000fe20000000f00 */
[C---:B------:R-:W-:Y:S01]  /*11d60*/  IMAD R60, R3.reuse, c[0x0][0x3dc], R6 ;  /* 0x0000f700033c7a24 */ /* 0x040fe200078e0206 */
[----:B----4-:R2:W-:Y:S04]  /*11d70*/  @!P1 ST.E [R8.64], R13 ;  /* 0x0000000d08009985 */ /* 0x0105e8000c101906 */
[----:B-1----:R2:W-:Y:S04]  /*11d80*/  @!P0 ST.E [R4.64], R0 ;  /* 0x0000000004008985 */ /* 0x0025e8000c101906 */
        /* <DEDUP_REMOVED lines=14> */
[----:B------:R-:W-:Y:S01]  /*11e70*/  IMAD.WIDE.U32 R62, R3, c[0x0][0x3d8], R62 ;  /* 0x0000f600033e7a25 */ /* 0x000fe200078e003e */
[----:B------:R-:W-:-:S03]  /*11e80*/  IADD3 R70, R61, R64, RZ ;  /* 0x000000403d467210 */ /* 0x000fc60007ffe0ff */
[----:B------:R-:W-:Y:S01]  /*11e90*/  IMAD.IADD R60, R63, 0x1, R60 ;  /* 0x000000013f3c7824 */ /* 0x000fe200078e023c */
[----:B------:R-:W-:-:S04]  /*11ea0*/  LEA R69, P0, R62, c[0x0][0x380], 0x1 ;  /* 0x0000e0003e457a11 */ /* 0x000fc800078008ff */
[----:B------:R-:W-:Y:S02]  /*11eb0*/  LEA.HI.X R68, R62, c[0x0][0x384], R60, 0x1, P0 ;  /* 0x0000e1003e447a11 */ /* 0x000fe400000f0c3c */
[----:B------:R-:W-:Y:S01]  /*11ec0*/  ISETP.GE.AND P0, PT, R70, UR4, PT ;  /* 0x0000000446007c0c */ /* 0x000fe2000bf06270 */
[----:B------:R2:W1:Y:S04]  /*11ed0*/  SHFL.IDX PT, R0, R69, RZ, 0x181f ;  /* 0x00181fff45007589 */ /* 0x00046800000e0000 */
[----:B------:R2:W1:Y:S08]  /*11ee0*/  SHFL.IDX PT, R3, R68, RZ, 0x181f ;  /* 0x00181fff44037589 */ /* 0x00047000000e0000 */
[----:B------:R-:W-:Y:S05]  /*11ef0*/  @P0 BRA `(.L_x_1677) ;  /* 0x000000a000000947 */ /* 0x000fea0003800000 */
[----:B---34-:R-:W3:Y:S01]  /*11f00*/  LDS.128 R64, [R251+0x80] ;  /* 0x00008000fb407984 */ /* 0x018ee20000000c00 */
[----:B-----5:R-:W-:-:S02]  /*11f10*/  ISETP.GE.AND P3, PT, R71, c[0x0][0x3c8], PT ;  /* 0x0000f20047007a0c */ /* 0x020fc40003f66270 */
[----:B------:R-:W-:Y:S01]  /*11f20*/  ISETP.GE.AND P2, PT, R250, c[0x0][0x3c8], PT ;  /* 0x0000f200fa007a0c */ /* 0x000fe20003f46270 */
[----:B------:R-:W4:Y:S10]  /*11f30*/  LDS.128 R60, [R251+0x4080] ;  /* 0x00408000fb3c7984 */ /* 0x000f340000000c00 */
[----:B-1----:R-:W-:-:S02]  /*11f40*/  @!P3 LEA R72, P1, R71, R0, 0x1 ;  /* 0x000000004748b211 */ /* 0x002fc400078208ff */
[C---:B------:R-:W-:Y:S02]  /*11f50*/  @!P2 LEA R74, P0, R250.reuse, R0, 0x1 ;  /* 0x00000000fa4aa211 */ /* 0x040fe400078008ff */
[-C--:B------:R-:W-:Y:S02]  /*11f60*/  @!P3 LEA.HI.X R73, R71, R3.reuse, R246, 0x1, P1 ;  /* 0x000000034749b211 */ /* 0x080fe400008f0cf6 */
[----:B------:R-:W-:-:S03]  /*11f70*/  @!P2 LEA.HI.X R75, R250, R3, R245, 0x1, P0 ;  /* 0x00000003fa4ba211 */ /* 0x000fc600000f0cf5 */
[----:B---3--:R1:W-:Y:S04]  /*11f80*/  @!P3 ST.E.128 [R72.64], R64 ;  /* 0x000000404800b985 */ /* 0x0083e8000c101d06 */
[----:B----4-:R1:W-:Y:S02]  /*11f90*/  @!P2 ST.E.128 [R74.64], R60 ;  /* 0x0000003c4a00a985 */ /* 0x0103e4000c101d06 */
.L_x_1677:
[----:B---34-:R-:W-:Y:S05]  /*11fa0*/  BSYNC B0 ;  /* 0x0000000000007941 */ /* 0x018fea0003800000 */
.L_x_1676:
[----:B-1----:R-:W-:Y:S01]  /*11fb0*/  IADD3 R60, R70, 0x10, RZ ;  /* 0x00000010463c7810 */ /* 0x002fe20007ffe0ff */
[----:B------:R1:W3:Y:S01]  /*11fc0*/  SHFL.IDX PT, R3, R68, 0x1, 0x181f ;  /* 0x00381f0044037f89 */ /* 0x0002e200000e0000 */
[----:B------:R-:W-:Y:S02]  /*11fd0*/  BSSY B0, `(.L_x_1678) ;  /* 0x000000c000007945 */ /* 0x000fe40003800000 */
[----:B------:R-:W-:Y:S01]  /*11fe0*/  ISETP.GE.AND P0, PT, R60, UR4, PT ;  /* 0x000000043c007c0c */ /* 0x000fe2000bf06270 */
[----:B--2---:R1:W2:-:S12]  /*11ff0*/  SHFL.IDX PT, R0, R69, 0x1, 0x181f ;  /* 0x00381f0045007f89 */ /* 0x00429800000e0000 */
[----:B------:R-:W-:Y:S05]  /*12000*/  @P0 BRA `(.L_x_1679) ;  /* 0x0000008000000947 */ /* 0x000fea0003800000 */
[----:B-----5:R-:W-:Y:S02]  /*12010*/  ISETP.GE.AND P1, PT, R71, c[0x0][0x3c8], PT ;  /* 0x0000f20047007a0c */ /* 0x020fe40003f26270 */
[----:B------:R-:W-:-:S11]  /*12020*/  ISETP.GE.AND P0, PT, R250, c[0x0][0x3c8], PT ;  /* 0x0000f200fa007a0c */ /* 0x000fd60003f06270 */
[CC--:B--2---:R-:W-:Y:S02]  /*12030*/  @!P1 LEA R60, P3, R71.reuse, R0.reuse, 0x1 ;  /* 0x00000000473c9211 */ /* 0x0c4fe400078608ff */
[C---:B------:R-:W-:Y:S02]  /*12040*/  @!P0 LEA R62, P2, R250.reuse, R0, 0x1 ;  /* 0x00000000fa3e8211 */ /* 0x040fe400078408ff */
[-C--:B---3--:R-:W-:Y:S02]  /*12050*/  @!P1 LEA.HI.X R61, R71, R3.reuse, R246, 0x1, P3 ;  /* 0x00000003473d9211 */ /* 0x088fe400018f0cf6 */
[----:B------:R-:W-:-:S03]  /*12060*/  @!P0 LEA.HI.X R63, R250, R3, R245, 0x1, P2 ;  /* 0x00000003fa3f8211 */ /* 0x000fc600010f0cf5 */
[----:B------:R2:W-:Y:S04]  /*12070*/  @!P1 ST.E.128 [R60.64], R56 ;  /* 0x000000383c009985 */ /* 0x0005e8000c101d06 */
[----:B------:R2:W-:Y:S02]  /*12080*/  @!P0 ST.E.128 [R62.64], R28 ;  /* 0x0000001c3e008985 */ /* 0x0005e4000c101d06 */
.L_x_1679:
[----:B------:R-:W-:Y:S05]  /*12090*/  BSYNC B0 ;  /* 0x0000000000007941 */ /* 0x000fea0003800000 */
.L_x_1678:
[----:B--2---:R-:W-:Y:S01]  /*120a0*/  IADD3 R28, R70, 0x20, RZ ;  /* 0x00000020461c7810 */ /* 0x004fe20007ffe0ff */
[----:B---3--:R2:W3:Y:S01]  /*120b0*/  SHFL.IDX PT, R3, R68, 0x2, 0x181f ;  /* 0x00581f0044037f89 */ /* 0x0084e200000e0000 */
[----:B------:R-:W-:Y:S02]  /*120c0*/  BSSY B0, `(.L_x_1680) ;  /* 0x000000c000007945 */ /* 0x000fe40003800000 */
[----:B------:R-:W-:Y:S01]  /*120d0*/  ISETP.GE.AND P0, PT, R28, UR4, PT ;  /* 0x000000041c007c0c */ /* 0x000fe2000bf06270 */
[----:B------:R2:W4:-:S12]  /*120e0*/  SHFL.IDX PT, R0, R69, 0x2, 0x181f ;  /* 0x00581f0045007f89 */ /* 0x00051800000e0000 */
[----:B------:R-:W-:Y:S05]  /*120f0*/  @P0 BRA `(.L_x_1681) ;  /* 0x0000008000000947 */ /* 0x000fea0003800000 */
[----:B-----5:R-:W-:Y:S02]  /*12100*/  ISETP.GE.AND P1, PT, R71, c[0x0][0x3c8], PT ;  /* 0x0000f20047007a0c */ /* 0x020fe40003f26270 */
[----:B------:R-:W-:-:S11]  /*12110*/  ISETP.GE.AND P0, PT, R250, c[0x0][0x3c8], PT ;  /* 0x0000f200fa007a0c */ /* 0x000fd60003f06270 */
[CC--:B----4-:R-:W-:Y:S02]  /*12120*/  @!P1 LEA R28, P3, R71.reuse, R0.reuse, 0x1 ;  /* 0x00000000471c9211 */ /* 0x0d0fe400078608ff */
[C---:B------:R-:W-:Y:S02]  /*12130*/  @!P0 LEA R30, P2, R250.reuse, R0, 0x1 ;  /* 0x00000000fa1e8211 */ /* 0x040fe400078408ff */
[-C--:B---3--:R-:W-:Y:S02]  /*12140*/  @!P1 LEA.HI.X R29, R71, R3.reuse, R246, 0x1, P3 ;  /* 0x00000003471d9211 */ /* 0x088fe400018f0cf6 */
[----:B------:R-:W-:-:S03]  /*12150*/  @!P0 LEA.HI.X R31, R250, R3, R245, 0x1, P2 ;  /* 0x00000003fa1f8211 */ /* 0x000fc600010f0cf5 */
[----:B------:R3:W-:Y:S04]  /*12160*/  @!P1 ST.E.128 [R28.64], R52 ;  /* 0x000000341c009985 */ /* 0x0007e8000c101d06 */
[----:B------:R3:W-:Y:S02]  /*12170*/  @!P0 ST.E.128 [R30.64], R24 ;  /* 0x000000181e008985 */ /* 0x0007e4000c101d06 */
.L_x_1681:
[----:B------:R-:W-:Y:S05]  /*12180*/  BSYNC B0 ;  /* 0x0000000000007941 */ /* 0x000fea0003800000 */
.L_x_1680:
[----:B---3--:R-:W-:Y:S01]  /*12190*/  IADD3 R24, R70, 0x30, RZ ;  /* 0x0000003046187810 */ /* 0x008fe20007ffe0ff */
[----:B------:R3:W1:Y:S01]  /*121a0*/  SHFL.IDX PT, R3, R68, 0x3, 0x181f ;  /* 0x00781f0044037f89 */ /* 0x00066200000e0000 */
[----:B------:R-:W-:Y:S02]  /*121b0*/  BSSY B0, `(.L_x_1682) ;  /* 0x000000c000007945 */ /* 0x000fe40003800000 */
[----:B------:R-:W-:Y:S01]  /*121c0*/  ISETP.GE.AND P0, PT, R24, UR4, PT ;  /* 0x0000000418007c0c */ /* 0x000fe2000bf06270 */
[----:B----4-:R3:W4:-:S12]  /*121d0*/  SHFL.IDX PT, R0, R69, 0x3, 0x181f ;  /* 0x00781f0045007f89 */ /* 0x01071800000e0000 */
[----:B------:R-:W-:Y:S05]  /*121e0*/  @P0 BRA `(.L_x_1683) ;  /* 0x0000008000000947 */ /* 0x000fea0003800000 */
[----:B-----5:R-:W-:Y:S02]  /*121f0*/  ISETP.GE.AND P1, PT, R71, c[0x0][0x3c8], PT ;  /* 0x0000f20047007a0c */ /* 0x020fe40003f26270 */
[----:B------:R-:W-:-:S11]  /*12200*/  ISETP.GE.AND P0, PT, R250, c[0x0][0x3c8], PT ;  /* 0x0000f200fa007a0c */ /* 0x000fd60003f06270 */
[CC--:B----4-:R-:W-:Y:S02]  /*12210*/  @!P1 LEA R24, P3, R71.reuse, R0.reuse, 0x1 ;  /* 0x0000000047189211 */ /* 0x0d0fe400078608ff */
[C---:B------:R-:W-:Y:S02]  /*12220*/  @!P0 LEA R26, P2, R250.reuse, R0, 0x1 ;  /* 0x00000000fa1a8211 */ /* 0x040fe400078408ff */
[-C--:B-1----:R-:W-:Y:S02]  /*12230*/  @!P1 LEA.HI.X R25, R71, R3.reuse, R246, 0x1, P3 ;  /* 0x0000000347199211 */ /* 0x082fe400018f0cf6 */
[----:B------:R-:W-:-:S03]  /*12240*/  @!P0 LEA.HI.X R27, R250, R3, R245, 0x1, P2 ;  /* 0x00000003fa1b8211 */ /* 0x000fc600010f0cf5 */
[----:B------:R1:W-:Y:S04]  /*12250*/  @!P1 ST.E.128 [R24.64], R48 ;  /* 0x0000003018009985 */ /* 0x0003e8000c101d06 */
[----:B------:R1:W-:Y:S02]  /*12260*/  @!P0 ST.E.128 [R26.64], R20 ;  /* 0x000000141a008985 */ /* 0x0003e4000c101d06 */
.L_x_1683:
[----:B------:R-:W-:Y:S05]  /*12270*/  BSYNC B0 ;  /* 0x0000000000007941 */ /* 0x000fea0003800000 */
.L_x_1682:
[----:B-1----:R-:W-:Y:S01]  /*12280*/  IADD3 R20, R70, 0x40, RZ ;  /* 0x0000004046147810 */ /* 0x002fe20007ffe0ff */
[----:B------:R1:W2:Y:S01]  /*12290*/  SHFL.IDX PT, R3, R68, 0x4, 0x181f ;  /* 0x00981f0044037f89 */ /* 0x0002a200000e0000 */
        /* <DEDUP_REMOVED lines=8> */
[-C--:B--2---:R-:W-:Y:S02]  /*12320*/  @!P1 LEA.HI.X R21, R71, R3.reuse, R246, 0x1, P3 ;  /* 0x0000000347159211 */ /* 0x084fe400018f0cf6 */
[----:B------:R-:W-:-:S03]  /*12330*/  @!P0 LEA.HI.X R23, R250, R3, R245, 0x1, P2 ;  /* 0x00000003fa178211 */ /* 0x000fc600010f0cf5 */
[----:B------:R2:W-:Y:S04]  /*12340*/  @!P1 ST.E.128 [R20.64], R44 ;  /* 0x0000002c14009985 */ /* 0x0005e8000c101d06 */
[----:B------:R2:W-:Y:S02]  /*12350*/  @!P0 ST.E.128 [R22.64], R16 ;  /* 0x0000001016008985 */ /* 0x0005e4000c101d06 */
.L_x_1685:
[----:B------:R-:W-:Y:S05]  /*12360*/  BSYNC B0 ;  /* 0x0000000000007941 */ /* 0x000fea0003800000 */
.L_x_1684:
[----:B--2---:R-:W-:Y:S01]  /*12370*/  IADD3 R16, R70, 0x50, RZ ;  /* 0x0000005046107810 */ /* 0x004fe20007ffe0ff */
        /* <DEDUP_REMOVED lines=13> */
.L_x_1687:
[----:B------:R-:W-:Y:S05]  /*12450*/  BSYNC B0 ;  /* 0x0000000000007941 */ /* 0x000fea0003800000 */
.L_x_1686:
        /* <DEDUP_REMOVED lines=14> */
.L_x_1689:
[----:B------:R-:W-:Y:S05]  /*12540*/  BSYNC B0 ;  /* 0x0000000000007941 */ /* 0x000fea0003800000 */
.L_x_1688:
[----:B------:R-:W-:Y:S01]  /*12550*/  IADD3 R70, R70, 0x70, RZ ;  /* 0x0000007046467810 */ /* 0x000fe20007ffe0ff */
[----:B-123--:R-:W1:Y:S03]  /*12560*/  SHFL.IDX PT, R68, R68, 0x7, 0x181f ;  /* 0x00f81f0044447f89 */ /* 0x00ee6600000e0000 */
[----:B------:R-:W-:Y:S01]  /*12570*/  ISETP.GE.AND P0, PT, R70, UR4, PT ;  /* 0x0000000446007c0c */ /* 0x000fe2000bf06270 */
[----:B------:R-:W2:-:S12]  /*12580*/  SHFL.IDX PT, R69, R69, 0x7, 0x181f ;  /* 0x00f81f0045457f89 */ /* 0x000e9800000e0000 */
[----:B------:R-:W-:Y:S05]  /*12590*/  @P0 BRA `(.L_x_1690) ;  /* 0x00000de000000947 */ /* 0x000fea0003800000 */
[----:B-----5:R-:W-:-:S13]  /*125a0*/  ISETP.GE.AND P0, PT, R71, c[0x0][0x3c8], PT ;  /* 0x0000f20047007a0c */ /* 0x020fda0003f06270 */
[----:B--2---:R-:W-:-:S04]  /*125b0*/  @!P0 LEA R8, P1, R71, R69, 0x1 ;  /* 0x0000004547088211 */ /* 0x004fc800078208ff */
        /* <DEDUP_REMOVED lines=8> */
.L_x_1674:
[----:B--2---:R-:W2:Y:S04]  /*12640*/  LDL R11, [R1+0x40] ;  /* 0x00004000010b7983 */ /* 0x004ea80000100800 */
[----:B------:R-:W3:Y:S04]  /*12650*/  LDL R10, [R1+0x50] ;  /* 0x00005000010a7983 */ /* 0x000ee80000100800 */
[----:B------:R4:W5:Y:S01]  /*12660*/  LDL R12, [R1+0x3c] ;  /* 0x00003c00010c7983 */ /* 0x0009620000100800 */
[----:B------:R-:W-:Y:S01]  /*12670*/  ISETP.GE.AND P0, PT, R247, 0x80, PT ;  /* 0x00000080f700780c */ /* 0x000fe20003f06270 */
[----:B------:R-:W-:Y:S01]  /*12680*/  BSSY B0, `(.L_x_1691) ;  /* 0x0000022000007945 */ /* 0x000fe20003800000 */
[----:B--2---:R-:W-:-:S02]  /*12690*/  SHF.R.S32.HI R3, RZ, 0x1f, R11 ;  /* 0x0000001fff037819 */ /* 0x004fc4000001140b */
[----:B---3--:R-:W-:-:S09]  /*126a0*/  SHF.R.S32.HI R0, RZ, 0x1f, R10 ;  /* 0x0000001fff007819 */ /* 0x008fd2000001140a */
[----:B------:R-:W-:Y:S05]  /*126b0*/  @P0 BRA `(.L_x_1692) ;  /* 0x000001e000000947 */ /* 0x000fea0003800000 */
[----:B----4-:R-:W-:Y:S02]  /*126c0*/  MOV R6, c[0x0][0x4e8] ;  /* 0x00013a0000067a02 */ /* 0x010fe40000000f00 */
[----:B-----5:R-:W-:-:S03]  /*126d0*/  IADD3 R4, R12, R247, RZ ;  /* 0x000000f70c047210 */ /* 0x020fc60007ffe0ff */
[----:B------:R-:W-:-:S05]  /*126e0*/  IMAD R5, R6, c[0x0][0x388], RZ ;  /* 0x0000e20006057a24 */ /* 0x000fca00078e02ff */
[----:B------:R-:W-:-:S13]  /*126f0*/  ISETP.GE.AND P0, PT, R4, R5, PT ;  /* 0x000000050400720c */ /* 0x000fda0003f06270 */
[----:B------:R-:W-:Y:S05]  /*12700*/  @P0 BRA `(.L_x_1692) ;  /* 0x0000019000000947 */ /* 0x000fea0003800000 */
[----:B------:R-:W-:Y:S01]  /*12710*/  ISETP.NE.AND P0, PT, R6, 0x1, PT ;  /* 0x000000010600780c */ /* 0x000fe20003f05270 */
[----:B------:R-:W-:Y:S01]  /*12720*/  IMAD R5, R3, c[0x0][0x490], RZ ;  /* 0x0001240003057a24 */ /* 0x000fe200078e02ff */
[----:B------:R-:W-:Y:S01]  /*12730*/  MOV R7, R4 ;  /* 0x0000000400077202 */ /* 0x000fe20000000f00 */
[----:B------:R-:W-:-:S04]  /*12740*/  IMAD.WIDE.U32 R8, R11, c[0x0][0x490], RZ ;  /* 0x000124000b087a25 */ /* 0x000fc800078e00ff */
[----:B------:R-:W-:-:S05]  /*12750*/  IMAD R5, R11, c[0x0][0x494], R5 ;  /* 0x000125000b057a24 */ /* 0x000fca00078e0205 */
[----:B------:R-:W-:Y:S01]  /*12760*/  IADD3 R9, R9, R5, RZ ;  /* 0x0000000509097210 */ /* 0x000fe20007ffe0ff */
[----:B------:R-:W-:-:S04]  /*12770*/  @P0 IMAD.HI.U32 R6, R4, c[0x0][0x4ec], RZ ;  /* 0x00013b0004060a27 */ /* 0x000fc800078e00ff */
[----:B------:R-:W-:Y:S01]  /*12780*/  IMAD.WIDE.U32 R8, R10, c[0x0][0x498], R8 ;  /* 0x000126000a087a25 */ /* 0x000fe200078e0008 */
[----:B------:R-:W-:-:S03]  /*12790*/  @P0 SHF.R.U32.HI R7, RZ, c[0x0][0x4f0], R6 ;  /* 0x00013c00ff070a19 */ /* 0x000fc60000011606 */
[----:B------:R-:W-:Y:S01]  /*127a0*/  IMAD R6, R0, c[0x0][0x498], RZ ;  /* 0x0001260000067a24 */ /* 0x000fe200078e02ff */
[C---:B------:R-:W-:Y:S02]  /*127b0*/  IADD3 R5, -R7.reuse, RZ, RZ ;  /* 0x000000ff07057210 */ /* 0x040fe40007ffe1ff */
[----:B------:R-:W-:Y:S01]  /*127c0*/  IADD3 R8, P0, R7, R8, RZ ;  /* 0x0000000807087210 */ /* 0x000fe20007f1e0ff */
        /* <DEDUP_REMOVED lines=13> */
.L_x_1692:
[----:B----4-:R-:W-:Y:S05]  /*128a0*/  BSYNC B0 ;  /* 0x0000000000007941 */ /* 0x010fea0003800000 */
.L_x_1691:
[----:B------:R-:W3:Y:S01]  /*128b0*/  LDL R5, [R1+0x4] ;  /* 0x0000040001057983 */ /* 0x000ee20000100800 */
[----:B--2---:R-:W-:Y:S01]  /*128c0*/  MOV R4, c[0x0][0x4e8] ;  /* 0x00013a0000047a02 */ /* 0x004fe20000000f00 */
[----:B------:R-:W-:-:S03]  /*128d0*/  IMAD.WIDE.U32 R6, R11, c[0x0][0x3e8], RZ ;  /* 0x0000fa000b067a25 */ /* 0x000fc600078e00ff */
[----:B------:R-:W-:Y:S01]  /*128e0*/  ISETP.NE.AND P0, PT, R4, 0x1, PT ;  /* 0x000000010400780c */ /* 0x000fe20003f05270 */
[----:B------:R-:W-:Y:S02]  /*128f0*/  IMAD R4, R3, c[0x0][0x3e8], RZ ;  /* 0x0000fa0003047a24 */ /* 0x000fe400078e02ff */
[----:B------:R-:W-:Y:S02]  /*12900*/  IMAD R0, R0, c[0x0][0x3f0], RZ ;  /* 0x0000fc0000007a24 */ /* 0x000fe400078e02ff */
[----:B------:R-:W-:Y:S02]  /*12910*/  IMAD R4, R11, c[0x0][0x3ec], R4 ;  /* 0x0000fb000b047a24 */ /* 0x000fe400078e0204 */
[----:B------:R-:W-:-:S03]  /*12920*/  IMAD R0, R10, c[0x0][0x3f4], R0 ;  /* 0x0000fd000a007a24 */ /* 0x000fc600078e0200 */
[----:B------:R-:W-:-:S05]  /*12930*/  IADD3 R7, R7, R4, RZ ;  /* 0x0000000407077210 */ /* 0x000fca0007ffe0ff */
[----:B------:R-:W-:-:S05]  /*12940*/  IMAD.WIDE.U32 R6, R10, c[0x0][0x3f0], R6 ;  /* 0x0000fc000a067a25 */ /* 0x000fca00078e0006 */
[----:B------:R-:W-:Y:S02]  /*12950*/  IADD3 R7, R7, R0, RZ ;  /* 0x0000000007077210 */ /* 0x000fe40007ffe0ff */
[----:B---3-5:R-:W-:-:S04]  /*12960*/  IADD3 R3, R5, R12, RZ ;  /* 0x0000000c05037210 */ /* 0x028fc80007ffe0ff */
[----:B------:R-:W-:Y:S01]  /*12970*/  MOV R8, R3 ;  /* 0x0000000300087202 */ /* 0x000fe20000000f00 */
[----:B------:R-:W-:-:S05]  /*12980*/  @P0 IMAD.HI.U32 R5, R3, c[0x0][0x4ec], RZ ;  /* 0x00013b0003050a27 */ /* 0x000fca00078e00ff */
[----:B------:R-:W-:-:S04]  /*12990*/  @P0 SHF.R.U32.HI R8, RZ, c[0x0][0x4f0], R5 ;  /* 0x00013c00ff080a19 */ /* 0x000fc80000011605 */
[----:B------:R-:W-:Y:S01]  /*129a0*/  SHF.R.S32.HI R5, RZ, 0x1f, R8 ;  /* 0x0000001fff057819 */ /* 0x000fe20000011408 */
[C---:B------:R-:W-:Y:S01]  /*129b0*/  IMAD.WIDE.U32 R6, R8.reuse, c[0x0][0x3e0], R6 ;  /* 0x0000f80008067a25 */ /* 0x040fe200078e0006 */
[----:B------:R-:W-:-:S03]  /*129c0*/  IADD3 R4, -R8, RZ, RZ ;  /* 0x000000ff08047210 */ /* 0x000fc60007ffe1ff */
[----:B------:R-:W-:Y:S02]  /*129d0*/  IMAD R5, R5, c[0x0][0x3e0], RZ ;  /* 0x0000f80005057a24 */ /* 0x000fe400078e02ff */
[----:B------:R-:W-:Y:S02]  /*129e0*/  IMAD R4, R4, c[0x0][0x4e8], R3 ;  /* 0x00013a0004047a24 */ /* 0x000fe400078e0203 */
[----:B------:R-:W-:-:S03]  /*129f0*/  IMAD R5, R8, c[0x0][0x3e4], R5 ;  /* 0x0000f90008057a24 */ /* 0x000fc600078e0205 */
[----:B------:R-:W-:Y:S02]  /*12a00*/  SHF.R.S32.HI R0, RZ, 0x1f, R4 ;  /* 0x0000001fff007819 */ /* 0x000fe40000011404 */
[----:B------:R-:W-:-:S03]  /*12a10*/  IADD3 R7, R7, R5, RZ ;  /* 0x0000000507077210 */ /* 0x000fc60007ffe0ff */
[----:B------:R-:W-:Y:S02]  /*12a20*/  IMAD R0, R0, c[0x0][0x3d8], RZ ;  /* 0x0000f60000007a24 */ /* 0x000fe400078e02ff */
[----:B------:R-:W-:-:S04]  /*12a30*/  IMAD.WIDE.U32 R6, R4, c[0x0][0x3d8], R6 ;  /* 0x0000f60004067a25 */ /* 0x000fc800078e0006 */
[----:B------:R-:W-:Y:S01]  /*12a40*/  IMAD R0, R4, c[0x0][0x3dc], R0 ;  /* 0x0000f70004007a24 */ /* 0x000fe200078e0200 */
[----:B------:R-:W-:-:S04]  /*12a50*/  LEA R10, P0, R6, c[0x0][0x380], 0x1 ;  /* 0x0000e000060a7a11 */ /* 0x000fc800078008ff */
[----:B------:R-:W-:-:S04]  /*12a60*/  IADD3 R0, R7, R0, RZ ;  /* 0x0000000007007210 */ /* 0x000fc80007ffe0ff */
[----:B------:R-:W-:Y:S01]  /*12a70*/  LEA.HI.X R3, R6, c[0x0][0x384], R0, 0x1, P0 ;  /* 0x0000e10006037a11 */ /* 0x000fe200000f0c00 */
[----:B------:R-:W-:Y:S05]  /*12a80*/  BRA.DIV ~URZ, `(.L_x_1693) ;  /* 0x000047a27f007947 */ /* 0x000fea000b800000 */
[----:B------:R2:W3:Y:S02]  /*12a90*/  SHFL.IDX PT, R11, R3, RZ, 0x181f ;  /* 0x00181fff030b7589 */ /* 0x0004e400000e0000 */
.L_x_1751:
[----:B------:R-:W-:Y:S05]  /*12aa0*/  BRA.DIV ~URZ, `(.L_x_1694) ;  /* 0x000047f27f007947 */ /* 0x000fea000b800000 */
[----:B------:R4:W1:Y:S02]  /*12ab0*/  SHFL.IDX PT, R4, R10, RZ, 0x181f ;  /* 0x00181fff0a047589 */ /* 0x00086400000e0000 */
.L_x_1752:
[----:B------:R-:W5:Y:S01]  /*12ac0*/  LDL.LU R6, [R1+0x3c] ;  /* 0x00003c0001067983 */ /* 0x000f620000300800 */
[----:B------:R-:W-:Y:S01]  /*12ad0*/  SHF.R.S32.HI R5, RZ, 0x1f, R247 ;  /* 0x0000001fff057819 */ /* 0x000fe200000114f7 */
[----:B------:R-:W-:Y:S01]  /*12ae0*/  IMAD.MOV.U32 R0, RZ, RZ, c[0x0][0x4e8] ;  /* 0x00013a00ff007624 */ /* 0x000fe200078e00ff */
[----:B------:R-:W-:Y:S02]  /*12af0*/  BSSY B0, `(.L_x_1695) ;  /* 0x0000010000007945 */ /* 0x000fe40003800000 */
[----:B------:R-:W-:Y:S01]  /*12b00*/  LEA.HI R5, R5, R247, RZ, 0x3 ;  /* 0x000000f705057211 */ /* 0x000fe200078f18ff */
[----:B------:R-:W-:-:S03]  /*12b10*/  IMAD R0, R0, c[0x0][0x388], RZ ;  /* 0x0000e20000007a24 */ /* 0x000fc600078e02ff */
[----:B------:R-:W-:-:S05]  /*12b20*/  SHF.R.S32.HI R5, RZ, 0x3, R5 ;  /* 0x00000003ff057819 */ /* 0x000fca0000011405 */
[----:B-----5:R-:W-:-:S05]  /*12b30*/  IMAD.IADD R12, R5, 0x1, R6 ;  /* 0x00000001050c7824 */ /* 0x020fca00078e0206 */
[----:B------:R-:W-:-:S13]  /*12b40*/  ISETP.GE.AND P0, PT, R12, R0, PT ;  /* 0x000000000c00720c */ /* 0x000fda0003f06270 */
[----:B------:R-:W-:Y:S05]  /*12b50*/  @P0 BRA `(.L_x_1696) ;  /* 0x0000009000000947 */ /* 0x000fea0003800000 */
[----:B------:R-:W5:Y:S01]  /*12b60*/  LDL R8, [R1+0xc] ;  /* 0x00000c0001087983 */ /* 0x000f620000100800 */
[----:B------:R-:W-:Y:S02]  /*12b70*/  ISETP.GE.AND P0, PT, R250, c[0x0][0x3c8], PT ;  /* 0x0000f200fa007a0c */ /* 0x000fe40003f06270 */
[----:B-----5:R-:W-:-:S13]  /*12b80*/  ISETP.GE.AND P1, PT, R8, c[0x0][0x3c8], PT ;  /* 0x0000f20008007a0c */ /* 0x020fda0003f26270 */
[-C--:B-1----:R-:W-:Y:S02]  /*12b90*/  @!P1 LEA R6, P3, R8, R4.reuse, 0x1 ;  /* 0x0000000408069211 */ /* 0x082fe400078608ff */
[----:B------:R-:W-:Y:S02]  /*12ba0*/  @!P0 LEA R4, P2, R250, R4, 0x1 ;  /* 0x00000004fa048211 */ /* 0x000fe400078408ff */
[-C--:B---3--:R-:W-:Y:S02]  /*12bb0*/  @!P1 LEA.HI.X R7, R8, R11.reuse, R246, 0x1, P3 ;  /* 0x0000000b08079211 */ /* 0x088fe400018f0cf6 */
[----:B------:R-:W-:-:S03]  /*12bc0*/  @!P0 LEA.HI.X R5, R250, R11, R245, 0x1, P2 ;  /* 0x0000000bfa058211 */ /* 0x000fc600010f0cf5 */
[----:B------:R1:W-:Y:S04]  /*12bd0*/  @!P1 ST.E.128 [R6.64], RZ ;  /* 0x000000ff06009985 */ /* 0x0003e8000c101d06 */
[----:B------:R1:W-:Y:S02]  /*12be0*/  @!P0 ST.E.128 [R4.64], RZ ;  /* 0x000000ff04008985 */ /* 0x0003e4000c101d06 */
.L_x_1696:
[----:B------:R-:W-:Y:S05]  /*12bf0*/  BSYNC B0 ;  /* 0x0000000000007941 */ /* 0x000fea0003800000 */
.L_x_1695:
[----:B------:R-:W-:Y:S05]  /*12c00*/  BRA.DIV ~URZ, `(.L_x_1697) ;  /* 0x000047027f007947 */ /* 0x000fea000b800000 */
[----:B---3--:R3:W2:Y:S04]  /*12c10*/  SHFL.IDX PT, R11, R3, 0x1, 0x181f ;  /* 0x00381f00030b7f89 */ /* 0x0086a800000e0000 */
[----:B-1----:R3:W1:Y:S02]  /*12c20*/  SHFL.IDX PT, R4, R10, 0x1, 0x181f ;  /* 0x00381f000a047f89 */ /* 0x00266400000e0000 */
.L_x_1753:
[----:B------:R-:W-:Y:S01]  /*12c30*/  IADD3 R5, R12, 0x10, RZ ;  /* 0x000000100c057810 */ /* 0x000fe20007ffe0ff */
[----:B------:R-:W-:Y:S03]  /*12c40*/  BSSY B0, `(.L_x_1698) ;  /* 0x000000c000007945 */ /* 0x000fe60003800000 */
[----:B------:R-:W-:-:S13]  /*12c50*/  ISETP.GE.AND P0, PT, R5, R0, PT ;  /* 0x000000000500720c */ /* 0x000fda0003f06270 */
[----:B------:R-:W-:Y:S05]  /*12c60*/  @P0 BRA `(.L_x_1699) ;  /* 0x0000009000000947 */ /* 0x000fea0003800000 */
[----:B------:R-:W5:Y:S01]  /*12c70*/  LDL R8, [R1+0xc] ;  /* 0x00000c0001087983 */ /* 0x000f620000100800 */
[----:B------:R-:W-:Y:S02]  /*12c80*/  ISETP.GE.AND P0, PT, R250, c[0x0][0x3c8], PT ;  /* 0x0000f200fa007a0c */ /* 0x000fe40003f06270 */
[----:B-----5:R-:W-:-:S13]  /*12c90*/  ISETP.GE.AND P1, PT, R8, c[0x0][0x3c8], PT ;  /* 0x0000f20008007a0c */ /* 0x020fda0003f26270 */
[-C--:B-1----:R-:W-:Y:S02]  /*12ca0*/  @!P1 LEA R6, P3, R8, R4.reuse, 0x1 ;  /* 0x0000000408069211 */ /* 0x082fe400078608ff */
[----:B------:R-:W-:Y:S02]  /*12cb0*/  @!P0 LEA R4, P2, R250, R4, 0x1 ;  /* 0x00000004fa048211 */ /* 0x000fe400078408ff */
[-C--:B--2---:R-:W-:Y:S02]  /*12cc0*/  @!P1 LEA.HI.X R7, R8, R11.reuse, R246, 0x1, P3 ;  /* 0x0000000b08079211 */ /* 0x084fe400018f0cf6 */
[----:B------:R-:W-:-:S03]  /*12cd0*/  @!P0 LEA.HI.X R5, R250, R11, R245, 0x1, P2 ;  /* 0x0000000bfa058211 */ /* 0x000fc600010f0cf5 */
[----:B------:R1:W-:Y:S04]  /*12ce0*/  @!P1 ST.E.128 [R6.64], RZ ;  /* 0x000000ff06009985 */ /* 0x0003e8000c101d06 */
[----:B------:R1:W-:Y:S02]  /*12cf0*/  @!P0 ST.E.128 [R4.64], RZ ;  /* 0x000000ff04008985 */ /* 0x0003e4000c101d06 */
.L_x_1699:
[----:B------:R-:W-:Y:S05]  /*12d00*/  BSYNC B0 ;  /* 0x0000000000007941 */ /* 0x000fea0003800000 */
.L_x_1698:
[----:B------:R-:W-:Y:S05]  /*12d10*/  BRA.DIV ~URZ, `(.L_x_1700) ;  /* 0x000046c27f007947 */ /* 0x000fea000b800000 */
[----:B--2---:R2:W3:Y:S02]  /*12d20*/  SHFL.IDX PT, R11, R3, 0x2, 0x181f ;  /* 0x00581f00030b7f89 */ /* 0x0044e400000e0000 */
.L_x_1754:
[----:B------:R-:W-:Y:S05]  /*12d30*/  BRA.DIV ~URZ, `(.L_x_1701) ;  /* 0x000047127f007947 */ /* 0x000fea000b800000 */
[----:B-1----:R1:W2:Y:S02]  /*12d40*/  SHFL.IDX PT, R4, R10, 0x2, 0x181f ;  /* 0x00581f000a047f89 */ /* 0x0022a400000e0000 */
.L_x_1755:
[----:B------:R-:W-:Y:S01]  /*12d50*/  IADD3 R5, R12, 0x20, RZ ;  /* 0x000000200c057810 */ /* 0x000fe20007ffe0ff */
[----:B------:R-:W-:Y:S03]  /*12d60*/  BSSY B0, `(.L_x_1702) ;  /* 0x000000c000007945 */ /* 0x000fe60003800000 */
[----:B------:R-:W-:-:S13]  /*12d70*/  ISETP.GE.AND P0, PT, R5, R0, PT ;  /* 0x000000000500720c */ /* 0x000fda0003f06270 */
[----:B------:R-:W-:Y:S05]  /*12d80*/  @P0 BRA `(.L_x_1703) ;  /* 0x0000009000000947 */ /* 0x000fea0003800000 */
[----:B------:R-:W5:Y:S01]  /*12d90*/  LDL R8, [R1+0xc] ;  /* 0x00000c0001087983 */ /* 0x000f620000100800 */
[----:B------:R-:W-:Y:S02]  /*12da0*/  ISETP.GE.AND P0, PT, R250, c[0x0][0x3c8], PT ;  /* 0x0000f200fa007a0c */ /* 0x000fe40003f06270 */
[----:B-----5:R-:W-:-:S13]  /*12db0*/  ISETP.GE.AND P1, PT, R8, c[0x0][0x3c8], PT ;  /* 0x0000f20008007a0c */ /* 0x020fda0003f26270 */
[-C--:B--2---:R-:W-:Y:S02]  /*12dc0*/  @!P1 LEA R6, P3, R8, R4.reuse, 0x1 ;  /* 0x0000000408069211 */ /* 0x084fe400078608ff */
[----:B------:R-:W-:Y:S02]  /*12dd0*/  @!P0 LEA R4, P2, R250, R4, 0x1 ;  /* 0x00000004fa048211 */ /* 0x000fe400078408ff */
[-C--:B---3--:R-:W-:Y:S02]  /*12de0*/  @!P1 LEA.HI.X R7, R8, R11.reuse, R246, 0x1, P3 ;  /* 0x0000000b08079211 */ /* 0x088fe400018f0cf6 */
[----:B------:R-:W-:-:S03]  /*12df0*/  @!P0 LEA.HI.X R5, R250, R11, R245, 0x1, P2 ;  /* 0x0000000bfa058211 */ /* 0x000fc600010f0cf5 */
[----:B------:R2:W-:Y:S04]  /*12e00*/  @!P1 ST.E.128 [R6.64], RZ ;  /* 0x000000ff06009985 */ /* 0x0005e8000c101d06 */
[----:B------:R2:W-:Y:S02]  /*12e10*/  @!P0 ST.E.128 [R4.64], RZ ;  /* 0x000000ff04008985 */ /* 0x0005e4000c101d06 */
.L_x_1703:
[----:B------:R-:W-:Y:S05]  /*12e20*/  BSYNC B0 ;  /* 0x0000000000007941 */ /* 0x000fea0003800000 */
.L_x_1702:
[----:B------:R-:W-:Y:S05]  /*12e30*/  BRA.DIV ~URZ, `(.L_x_1704) ;  /* 0x000046827f007947 */ /* 0x000fea000b800000 */
[----:B---3--:R3:W1:Y:S04]  /*12e40*/  SHFL.IDX PT, R11, R3, 0x3, 0x181f ;  /* 0x00781f00030b7f89 */ /* 0x00866800000e0000 */
[----:B--2---:R3:W2:Y:S02]  /*12e50*/  SHFL.IDX PT, R4, R10, 0x3, 0x181f ;  /* 0x00781f000a047f89 */ /* 0x0046a400000e0000 */
.L_x_1756:
        /* <DEDUP_REMOVED lines=9> */
[-C--:B-1----:R-:W-:Y:S02]  /*12ef0*/  @!P1 LEA.HI.X R7, R8, R11.reuse, R246, 0x1, P3 ;  /* 0x0000000b08079211 */ /* 0x082fe400018f0cf6 */
[----:B------:R-:W-:-:S03]  /*12f00*/  @!P0 LEA.HI.X R5, R250, R11, R245, 0x1, P2 ;  /* 0x0000000bfa058211 */ /* 0x000fc600010f0cf5 */
[----:B------:R1:W-:Y:S04]  /*12f10*/  @!P1 ST.E.128 [R6.64], RZ ;  /* 0x000000ff06009985 */ /* 0x0003e8000c101d06 */
[----:B------:R1:W-:Y:S02]  /*12f20*/  @!P0 ST.E.128 [R4.64], RZ ;  /* 0x000000ff04008985 */ /* 0x0003e4000c101d06 */
.L_x_1706:
[----:B------:R-:W-:Y:S05]  /*12f30*/  BSYNC B0 ;  /* 0x0000000000007941 */ /* 0x000fea0003800000 */
.L_x_1705:
[----:B------:R-:W-:Y:S05]  /*12f40*/  BRA.DIV ~URZ, `(.L_x_1707) ;  /* 0x000046427f007947 */ /* 0x000fea000b800000 */
[----:B-1----:R1:W3:Y:S02]  /*12f50*/  SHFL.IDX PT, R11, R3, 0x4, 0x181f ;  /* 0x00981f00030b7f89 */ /* 0x0022e400000e0000 */
.L_x_1757:
[----:B------:R-:W-:Y:S05]  /*12f60*/  BRA.DIV ~URZ, `(.L_x_1708) ;  /* 0x000046927f007947 */ /* 0x000fea000b800000 */
[----:B--2---:R2:W1:Y:S02]  /*12f70*/  SHFL.IDX PT, R4, R10, 0x4, 0x181f ;  /* 0x00981f000a047f89 */ /* 0x00446400000e0000 */
.L_x_1758:
        /* <DEDUP_REMOVED lines=13> */
.L_x_1710:
[----:B------:R-:W-:Y:S05]  /*13050*/  BSYNC B0 ;  /* 0x0000000000007941 */ /* 0x000fea0003800000 */
.L_x_1709:
[----:B------:R-:W-:Y:S05]  /*13060*/  BRA.DIV ~URZ, `(.L_x_1711) ;  /* 0x000046027f007947 */ /* 0x000fea000b800000 */
[----:B---3--:R3:W2:Y:S04]  /*13070*/  SHFL.IDX PT, R11, R3, 0x5, 0x181f ;  /* 0x00b81f00030b7f89 */ /* 0x0086a800000e0000 */
[----:B-1----:R3:W1:Y:S02]  /*13080*/  SHFL.IDX PT, R4, R10, 0x5, 0x181f ;  /* 0x00b81f000a047f89 */ /* 0x00266400000e0000 */
.L_x_1759:
        /* <DEDUP_REMOVED lines=13> */
.L_x_1713:
[----:B------:R-:W-:Y:S05]  /*13160*/  BSYNC B0 ;  /* 0x0000000000007941 */ /* 0x000fea0003800000 */
.L_x_1712:
[----:B------:R-:W-:Y:S05]  /*13170*/  BRA.DIV ~URZ, `(.L_x_1714) ;  /* 0x000045c27f007947 */ /* 0x000fea000b800000 */
[----:B--2---:R2:W3:Y:S02]  /*13180*/  SHFL.IDX PT, R11, R3, 0x6, 0x181f ;  /* 0x00d81f00030b7f89 */ /* 0x0044e400000e0000 */
.L_x_1760:
[----:B------:R-:W-:Y:S05]  /*13190*/  BRA.DIV ~URZ, `(.L_x_1715) ;  /* 0x000046127f007947 */ /* 0x000fea000b800000 */
[----:B-1----:R1:W2:Y:S02]  /*131a0*/  SHFL.IDX PT, R4, R10, 0x6, 0x181f ;  /* 0x00d81f000a047f89 */ /* 0x0022a400000e0000 */
.L_x_1761:
        /* <DEDUP_REMOVED lines=13> */
.L_x_1717:
[----:B------:R-:W-:Y:S05]  /*13280*/  BSYNC B0 ;  /* 0x0000000000007941 */ /* 0x000fea0003800000 */
.L_x_1716:
[----:B------:R-:W-:Y:S05]  /*13290*/  BRA.DIV ~URZ, `(.L_x_1718) ;  /* 0x000045827f007947 */ /* 0x000fea000b800000 */
[----:B--23--:R-:W2:Y:S04]  /*132a0*/  SHFL.IDX PT, R3, R3, 0x7, 0x181f ;  /* 0x00f81f0003037f89 */ /* 0x00cea800000e0000 */
[----:B-1--4-:R-:W1:Y:S02]  /*132b0*/  SHFL.IDX PT, R10, R10, 0x7, 0x181f ;  /* 0x00f81f000a0a7f89 */ /* 0x012e6400000e0000 */
.L_x_1762:
[----:B------:R-:W-:-:S04]  /*132c0*/  IADD3 R12, R12, 0x70, RZ ;  /* 0x000000700c0c7810 */ /* 0x000fc80007ffe0ff */
[----:B------:R-:W-:-:S13]  /*132d0*/  ISETP.GE.AND P0, PT, R12, R0, PT ;  /* 0x000000000c00720c */ /* 0x000fda0003f06270 */
[----:B------:R-:W-:Y:S05]  /*132e0*/  @P0 BRA `(.L_x_1690) ;  /* 0x0000009000000947 */ /* 0x000fea0003800000 */
[----:B------:R-:W3:Y:S01]  /*132f0*/  LDL R6, [R1+0xc] ;  /* 0x00000c0001067983 */ /* 0x000ee20000100800 */
[----:B------:R-:W-:Y:S02]  /*13300*/  ISETP.GE.AND P0, PT, R250, c[0x0][0x3c8], PT ;  /* 0x0000f200fa007a0c */ /* 0x000fe40003f06270 */
[----:B---3--:R-:W-:-:S13]  /*13310*/  ISETP.GE.AND P1, PT, R6, c[0x0][0x3c8], PT ;  /* 0x0000f20006007a0c */ /* 0x008fda0003f26270 */
[-C--:B-1----:R-:W-:Y:S02]  /*13320*/  @!P1 LEA R4, P3, R6, R10.reuse, 0x1 ;  /* 0x0000000a06049211 */ /* 0x082fe400078608ff */
[----:B------:R-:W-:Y:S02]  /*13330*/  @!P0 LEA R10, P2, R250, R10, 0x1 ;  /* 0x0000000afa0a8211 */ /* 0x000fe400078408ff */
[-C--:B--2---:R-:W-:Y:S02]  /*13340*/  @!P1 LEA.HI.X R5, R6, R3.reuse, R246, 0x1, P3 ;  /* 0x0000000306059211 */ /* 0x084fe400018f0cf6 */
[----:B------:R-:W-:-:S03]  /*13350*/  @!P0 LEA.HI.X R11, R250, R3, R245, 0x1, P2 ;  /* 0x00000003fa0b8211 */ /* 0x000fc600010f0cf5 */
[----:B------:R1:W-:Y:S04]  /*13360*/  @!P1 ST.E.128 [R4.64], RZ ;  /* 0x000000ff04009985 */ /* 0x0003e8000c101d06 */
[----:B------:R1:W-:Y:S02]  /*13370*/  @!P0 ST.E.128 [R10.64], RZ ;  /* 0x000000ff0a008985 */ /* 0x0003e4000c101d06 */
.L_x_1690:
[----:B------:R-:W-:Y:S05]  /*13380*/  BSYNC B1 ;  /* 0x0000000000017941 */ /* 0x000fea0003800000 */
.L_x_1673:
[----:B----4-:R-:W3:Y:S02]  /*13390*/  LDL R0, [R1+0x14] ;  /* 0x0000140001007983 */ /* 0x010ee40000100800 */
        /* <DEDUP_REMOVED lines=8> */
[----:B-1----:R1:W4:Y:S02]  /*13420*/  SHFL.IDX PT, R5, R2, RZ, 0x1f ;  /* 0x00001fff02057589 */ /* 0x00232400000e0000 */
.L_x_1763:
[----:B------:R-:W-:Y:S01]  /*13430*/  WARPSYNC 0xffffffff ;  /* 0xffffffff00007948 */ /* 0x000fe20003800000 */
[----:B------:R-:W-:Y:S06]  /*13440*/  BAR.SYNC.DEFER_BLOCKING 0x4, 0x80 ;  /* 0x0102000000007b1d */ /* 0x000fec0000010000 */
[----:B----4-:R4:W-:Y:S04]  /*13450*/  STL [R1+0x10], R5 ;  /* 0x0000100501007387 */ /* 0x0109e80000100800 */
[----:B------:R4:W-:Y:S04]  /*13460*/  @!P4 STS [0x10100], R2 ;  /* 0x01010002ff00c388 */ /* 0x0009e80000000800 */
[----:B------:R-:W-:Y:S06]  /*13470*/  BAR.ARV 0x5, 0x80 ;  /* 0x0142000000007b1d */ /* 0x000fec0000002000 */
.L_x_1719:
[----:B---3--:R-:W3:Y:S02]  /*13480*/  LDL R0, [R1+0x10] ;  /* 0x0000100001007983 */ /* 0x008ee40000100800 */
[----:B---3--:R-:W-:-:S13]  /*13490*/  ISETP.GE.AND P0, PT, R0, c[0x0][0x538], PT ;  /* 0x00014e0000007a0c */ /* 0x008fda0003f06270 */
[----:B-12-45:R-:W-:Y:S01]  /*134a0*/  @P0 CALL.REL.NOINC `(.L_x_1721) ;  /* 0x0000001000000944 */ /* 0x036fe20003c00000 */
[----:B------:R-:W-:Y:S05]  /*134b0*/  BRA `(.L_x_1722) ;  /* 0xfffed3d000007947 */ /* 0x000fea000383ffff */
.L_x_1721:
[----:B------:R-:W-:Y:S05]  /*134c0*/  EXIT ;  /* 0x000000000000794d */ /* 0x000fea0003800000 */
.L_x_1617:
[----:B------:R-:W-:Y:S01]  /*134d0*/  IMAD.MOV.U32 R7, RZ, RZ, R10 ;  /* 0x000000ffff077224 */ /* 0x000fe200078e000a */
[----:B------:R-:W-:Y:S01]  /*134e0*/  MOV R6, RZ ;  /* 0x000000ff00067202 */ /* 0x000fe20000000f00 */
[----:B------:R-:W-:Y:S01]  /*134f0*/  IMAD.MOV.U32 R5, RZ, RZ, 0x181f ;  /* 0x0000181fff057424 */ /* 0x000fe200078e00ff */
[----:B------:R-:W-:Y:S02]  /*13500*/  MOV R4, 0x13520 ;  /* 0x0001352000047802 */ /* 0x000fe40000000f00 */
[----:B-----5:R-:W-:Y:S05]  /*13510*/  CALL.REL.NOINC `($__internal_5_$__cuda_sm70_shflsync_idx_p) ;  /* 0x000044a000007944 */ /* 0x020fea0003c00000 */
[----:B------:R-:W-:Y:S01]  /*13520*/  MOV R12, R5 ;  /* 0x00000005000c7202 */ /* 0x000fe20000000f00 */
[----:B------:R-:W-:Y:S05]  /*13530*/  BRA `(.L_x_1723) ;  /* 0xfffedea000007947 */ /* 0x000fea000383ffff */
.L_x_1618:
[----:B------:R-:W-:Y:S01]  /*13540*/  IMAD.MOV.U32 R7, RZ, RZ, R11 ;  /* 0x000000ffff077224 */ /* 0x000fe200078e000b */
[----:B------:R-:W-:Y:S01]  /*13550*/  MOV R6, RZ ;  /* 0x000000ff00067202 */ /* 0x000fe20000000f00 */
[----:B------:R-:W-:Y:S01]  /*13560*/  IMAD.MOV.U32 R5, RZ, RZ, 0x181f ;  /* 0x0000181fff057424 */ /* 0x000fe200078e00ff */
[----:B------:R-:W-:Y:S02]  /*13570*/  MOV R4, 0x13590 ;  /* 0x0001359000047802 */ /* 0x000fe40000000f00 */
[----:B-12--5:R-:W-:Y:S05]  /*13580*/  CALL.REL.NOINC `($__internal_5_$__cuda_sm70_shflsync_idx_p) ;  /* 0x0000443000007944 */ /* 0x026fea0003c00000 */
[----:B------:R-:W-:Y:S01]  /*13590*/  MOV R4, R5 ;  /* 0x0000000500047202 */ /* 0x000fe20000000f00 */
[----:B------:R-:W-:Y:S05]  /*135a0*/  BRA `(.L_x_1724) ;  /* 0xfffede5000007947 */ /* 0x000fea000383ffff */
.L_x_1621:
[----:B--2---:R-:W-:Y:S01]  /*135b0*/  IMAD.MOV.U32 R7, RZ, RZ, R10 ;  /* 0x000000ffff077224 */ /* 0x004fe200078e000a */
[----:B------:R-:W-:Y:S01]  /*135c0*/  MOV R6, 0x1 ;  /* 0x0000000100067802 */ /* 0x000fe20000000f00 */
[----:B------:R-:W-:Y:S01]  /*135d0*/  IMAD.MOV.U32 R5, RZ, RZ, 0x181f ;  /* 0x0000181fff057424 */ /* 0x000fe200078e00ff */
[----:B----4-:R-:W-:-:S02]  /*135e0*/  MOV R4, 0x13600 ;  /* 0x0001360000047802 */ /* 0x010fc40000000f00 */
[----:B-1---5:R-:W-:Y:S05]  /*135f0*/  CALL.REL.NOINC `($__internal_5_$__cuda_sm70_shflsync_idx_p) ;  /* 0x000043c000007944 */ /* 0x022fea0003c00000 */
[----:B------:R-:W-:Y:S01]  /*13600*/  IMAD.MOV.U32 R12, RZ, RZ, R5 ;  /* 0x000000ffff0c7224 */ /* 0x000fe200078e0005 */
[----:B------:R-:W-:Y:S01]  /*13610*/  MOV R6, 0x1 ;  /* 0x0000000100067802 */ /* 0x000fe20000000f00 */
[----:B------:R-:W-:Y:S01]  /*13620*/  IMAD.MOV.U32 R7, RZ, RZ, R11 ;  /* 0x000000ffff077224 */ /* 0x000fe200078e000b */
[----:B------:R-:W-:-:S02]  /*13630*/  MOV R5, 0x181f ;  /* 0x0000181f00057802 */ /* 0x000fc40000000f00 */
[----:B------:R-:W-:Y:S02]  /*13640*/  MOV R4, 0x13660 ;  /* 0x0001366000047802 */ /* 0x000fe40000000f00 */
[----:B------:R-:W-:Y:S05]  /*13650*/  CALL.REL.NOINC `($__internal_5_$__cuda_sm70_shflsync_idx_p) ;  /* 0x0000436000007944 */ /* 0x000fea0003c00000 */
[----:B------:R-:W-:Y:S01]  /*13660*/  MOV R4, R5 ;  /* 0x0000000500047202 */ /* 0x000fe20000000f00 */
[----:B------:R-:W-:Y:S05]  /*13670*/  BRA `(.L_x_1725) ;  /* 0xfffedf0000007947 */ /* 0x000fea000383ffff */
.L_x_1624:
[----:B--2---:R-:W-:Y:S01]  /*13680*/  IMAD.MOV.U32 R7, RZ, RZ, R10 ;  /* 0x000000ffff077224 */ /* 0x004fe200078e000a */
[----:B------:R-:W-:Y:S01]  /*13690*/  MOV R6, 0x2 ;  /* 0x0000000200067802 */ /* 0x000fe20000000f00 */
[----:B------:R-:W-:Y:S01]  /*136a0*/  IMAD.MOV.U32 R5, RZ, RZ, 0x181f ;  /* 0x0000181fff057424 */ /* 0x000fe200078e00ff */
[----:B----4-:R-:W-:Y:S02]  /*136b0*/  MOV R4, 0x136d0 ;  /* 0x000136d000047802 */ /* 0x010fe40000000f00 */
[----:B-1-3-5:R-:W-:Y:S05]  /*136c0*/  CALL.REL.NOINC `($__internal_5_$__cuda_sm70_shflsync_idx_p) ;  /* 0x000042f000007944 */ /* 0x02afea0003c00000 */
[----:B------:R-:W-:Y:S01]  /*136d0*/  MOV R12, R5 ;  /* 0x00000005000c7202 */ /* 0x000fe20000000f00 */
[----:B------:R-:W-:Y:S05]  /*136e0*/  BRA `(.L_x_1726) ;  /* 0xfffedfa000007947 */ /* 0x000fea000383ffff */
.L_x_1625:
[----:B--2---:R-:W-:Y:S01]  /*136f0*/  IMAD.MOV.U32 R7, RZ, RZ, R11 ;  /* 0x000000ffff077224 */ /* 0x004fe200078e000b */
[----:B------:R-:W-:Y:S01]  /*13700*/  MOV R6, 0x2 ;  /* 0x0000000200067802 */ /* 0x000fe20000000f00 */
[----:B------:R-:W-:Y:S01]  /*13710*/  IMAD.MOV.U32 R5, RZ, RZ, 0x181f ;  /* 0x0000181fff057424 */ /* 0x000fe200078e00ff */
[----:B----4-:R-:W-:Y:S02]  /*13720*/  MOV R4, 0x13740 ;  /* 0x0001374000047802 */ /* 0x010fe40000000f00 */
[----:B-1-3-5:R-:W-:Y:S05]  /*13730*/  CALL.REL.NOINC `($__internal_5_$__cuda_sm70_shflsync_idx_p) ;  /* 0x0000428000007944 */ /* 0x02afea0003c00000 */
[----:B------:R-:W-:Y:S01]  /*13740*/  MOV R4, R5 ;  /* 0x0000000500047202 */ /* 0x000fe20000000f00 */
[----:B------:R-:W-:Y:S05]  /*13750*/  BRA `(.L_x_1727) ;  /* 0xfffedf5000007947 */ /* 0x000fea000383ffff */
.L_x_1628:
[----:B-1----:R-:W-:Y:S01]  /*13760*/  IMAD.MOV.U32 R7, RZ, RZ, R10 ;  /* 0x000000ffff077224 */ /* 0x002fe200078e000a */
[----:B------:R-:W-:Y:S01]  /*13770*/  MOV R6, 0x3 ;  /* 0x0000000300067802 */ /* 0x000fe20000000f00 */
[----:B------:R-:W-:Y:S01]  /*13780*/  IMAD.MOV.U32 R5, RZ, RZ, 0x181f ;  /* 0x0000181fff057424 */ /* 0x000fe200078e00ff */
[----:B----4-:R-:W-:-:S02]  /*13790*/  MOV R4, 0x137b0 ;  /* 0x000137b000047802 */ /* 0x010fc40000000f00 */
[----:B--23-5:R-:W-:Y:S05]  /*137a0*/  CALL.REL.NOINC `($__internal_5_$__cuda_sm70_shflsync_idx_p) ;  /* 0x0000421000007944 */ /* 0x02cfea0003c00000 */
        /* <DEDUP_REMOVED lines=8> */
.L_x_1631:
[----:B--2---:R-:W-:Y:S01]  /*13830*/  IMAD.MOV.U32 R7, RZ, RZ, R10 ;  /* 0x000000ffff077224 */ /* 0x004fe200078e000a */
[----:B------:R-:W-:Y:S01]  /*13840*/  MOV R6, 0x4 ;  /* 0x0000000400067802 */ /* 0x000fe20000000f00 */
[----:B------:R-:W-:Y:S01]  /*13850*/  IMAD.MOV.U32 R5, RZ, RZ, 0x181f ;  /* 0x0000181fff057424 */ /* 0x000fe200078e00ff */
[----:B----4-:R-:W-:Y:S02]  /*13860*/  MOV R4, 0x13880 ;  /* 0x0001388000047802 */ /* 0x010fe40000000f00 */
[----:B-1-3-5:R-:W-:Y:S05]  /*13870*/  CALL.REL.NOINC `($__internal_5_$__cuda_sm70_shflsync_idx_p) ;  /* 0x0000414000007944 */ /* 0x02afea0003c00000 */
[----:B------:R-:W-:Y:S01]  /*13880*/  MOV R12, R5 ;  /* 0x00000005000c7202 */ /* 0x000fe20000000f00 */
[----:B------:R-:W-:Y:S05]  /*13890*/  BRA `(.L_x_1729) ;  /* 0xfffee04000007947 */ /* 0x000fea000383ffff */
.L_x_1632:
[----:B------:R-:W-:Y:S01]  /*138a0*/  IMAD.MOV.U32 R7, RZ, RZ, R11 ;  /* 0x000000ffff077224 */ /* 0x000fe200078e000b */
[----:B------:R-:W-:Y:S01]  /*138b0*/  MOV R6, 0x4 ;  /* 0x0000000400067802 */ /* 0x000fe20000000f00 */
[----:B------:R-:W-:Y:S01]  /*138c0*/  IMAD.MOV.U32 R5, RZ, RZ, 0x181f ;  /* 0x0000181fff057424 */ /* 0x000fe200078e00ff */
[----:B----4-:R-:W-:Y:S02]  /*138d0*/  MOV R4, 0x138f0 ;  /* 0x000138f000047802 */ /* 0x010fe40000000f00 */
[----:B-123-5:R-:W-:Y:S05]  /*138e0*/  CALL.REL.NOINC `($__internal_5_$__cuda_sm70_shflsync_idx_p) ;  /* 0x000040d000007944 */ /* 0x02efea0003c00000 */
[----:B------:R-:W-:Y:S01]  /*138f0*/  MOV R4, R5 ;  /* 0x0000000500047202 */ /* 0x000fe20000000f00 */
[----:B------:R-:W-:Y:S05]  /*13900*/  BRA `(.L_x_1730) ;  /* 0xfffedff000007947 */ /* 0x000fea000383ffff */
.L_x_1635:
[----:B-1----:R-:W-:Y:S01]  /*13910*/  IMAD.MOV.U32 R7, RZ, RZ, R10 ;  /* 0x000000ffff077224 */ /* 0x002fe200078e000a */
[----:B------:R-:W-:Y:S01]  /*13920*/  MOV R6, 0x5 ;  /* 0x0000000500067802 */ /* 0x000fe20000000f00 */
[----:B------:R-:W-:Y:S01]  /*13930*/  IMAD.MOV.U32 R5, RZ, RZ, 0x181f ;  /* 0x0000181fff057424 */ /* 0x000fe200078e00ff */
[----:B--2---:R-:W-:-:S02]  /*13940*/  MOV R4, 0x13960 ;  /* 0x0001396000047802 */ /* 0x004fc40000000f00 */
[----:B---345:R-:W-:Y:S05]  /*13950*/  CALL.REL.NOINC `($__internal_5_$__cuda_sm70_shflsync_idx_p) ;  /* 0x0000406000007944 */ /* 0x038fea0003c00000 */
        /* <DEDUP_REMOVED lines=8> */
.L_x_1638:
[----:B--2---:R-:W-:Y:S01]  /*139e0*/  IMAD.MOV.U32 R7, RZ, RZ, R10 ;  /* 0x000000ffff077224 */ /* 0x004fe200078e000a */
[----:B------:R-:W-:Y:S01]  /*139f0*/  MOV R6, 0x6 ;  /* 0x0000000600067802 */ /* 0x000fe20000000f00 */
[----:B------:R-:W-:Y:S01]  /*13a00*/  IMAD.MOV.U32 R5, RZ, RZ, 0x181f ;  /* 0x0000181fff057424 */ /* 0x000fe200078e00ff */
[----:B------:R-:W-:Y:S02]  /*13a10*/  MOV R4, 0x13a30 ;  /* 0x00013a3000047802 */ /* 0x000fe40000000f00 */
[----:B-1-345:R-:W-:Y:S05]  /*13a20*/  CALL.REL.NOINC `($__internal_5_$__cuda_sm70_shflsync_idx_p) ;  /* 0x00003f9000007944 */ /* 0x03afea0003c00000 */
[----:B------:R-:W-:Y:S01]  /*13a30*/  MOV R12, R5 ;  /* 0x00000005000c7202 */ /* 0x000fe20000000f00 */
[----:B------:R-:W-:Y:S05]  /*13a40*/  BRA `(.L_x_1732) ;  /* 0xfffee0e000007947 */ /* 0x000fea000383ffff */
.L_x_1639:
[----:B--2---:R-:W-:Y:S01]  /*13a50*/  IMAD.MOV.U32 R7, RZ, RZ, R11 ;  /* 0x000000ffff077224 */ /* 0x004fe200078e000b */
[----:B------:R-:W-:Y:S01]  /*13a60*/  MOV R6, 0x6 ;  /* 0x0000000600067802 */ /* 0x000fe20000000f00 */
[----:B------:R-:W-:Y:S01]  /*13a70*/  IMAD.MOV.U32 R5, RZ, RZ, 0x181f ;  /* 0x0000181fff057424 */ /* 0x000fe200078e00ff */
[----:B------:R-:W-:Y:S02]  /*13a80*/  MOV R4, 0x13aa0 ;  /* 0x00013aa000047802 */ /* 0x000fe40000000f00 */
[----:B-1-345:R-:W-:Y:S05]  /*13a90*/  CALL.REL.NOINC `($__internal_5_$__cuda_sm70_shflsync_idx_p) ;  /* 0x00003f2000007944 */ /* 0x03afea0003c00000 */
[----:B------:R-:W-:Y:S01]  /*13aa0*/  MOV R4, R5 ;  /* 0x0000000500047202 */ /* 0x000fe20000000f00 */
[----:B------:R-:W-:Y:S05]  /*13ab0*/  BRA `(.L_x_1733) ;  /* 0xfffee09000007947 */ /* 0x000fea000383ffff */
.L_x_1642:
[----:B-1----:R-:W-:Y:S01]  /*13ac0*/  IMAD.MOV.U32 R7, RZ, RZ, R10 ;  /* 0x000000ffff077224 */ /* 0x002fe200078e000a */
[----:B------:R-:W-:Y:S01]  /*13ad0*/  MOV R6, 0x7 ;  /* 0x0000000700067802 */ /* 0x000fe20000000f00 */
[----:B------:R-:W-:Y:S01]  /*13ae0*/  IMAD.MOV.U32 R5, RZ, RZ, 0x181f ;  /* 0x0000181fff057424 */ /* 0x000fe200078e00ff */
[----:B---3--:R-:W-:-:S02]  /*13af0*/  MOV R4, 0x13b10 ;  /* 0x00013b1000047802 */ /* 0x008fc40000000f00 */
        /* <DEDUP_REMOVED lines=9> */
.L_x_1645:
[----:B------:R-:W-:Y:S01]  /*13b90*/  IMAD.MOV.U32 R7, RZ, RZ, R10 ;  /* 0x000000ffff077224 */ /* 0x000fe200078e000a */
[----:B------:R-:W-:Y:S01]  /*13ba0*/  MOV R6, RZ ;  /* 0x000000ff00067202 */ /* 0x000fe20000000f00 */
[----:B------:R-:W-:Y:S01]  /*13bb0*/  IMAD.MOV.U32 R5, RZ, RZ, 0x181f ;  /* 0x0000181fff057424 */ /* 0x000fe200078e00ff */
[----:B------:R-:W-:Y:S02]  /*13bc0*/  MOV R4, 0x13be0 ;  /* 0x00013be000047802 */ /* 0x000fe40000000f00 */
[----:B-1----:R-:W-:Y:S05]  /*13bd0*/  CALL.REL.NOINC `($__internal_5_$__cuda_sm70_shflsync_idx_p) ;  /* 0x00003de000007944 */ /* 0x002fea0003c00000 */
[----:B------:R-:W-:Y:S01]  /*13be0*/  MOV R12, R5 ;  /* 0x00000005000c7202 */ /* 0x000fe20000000f00 */
[----:B------:R-:W-:Y:S05]  /*13bf0*/  BRA `(.L_x_1735) ;  /* 0xffff021000007947 */ /* 0x000fea000383ffff */
.L_x_1646:
[----:B------:R-:W-:Y:S01]  /*13c00*/  IMAD.MOV.U32 R7, RZ, RZ, R11 ;  /* 0x000000ffff077224 */ /* 0x000fe200078e000b */
[----:B------:R-:W-:Y:S01]  /*13c10*/  MOV R6, RZ ;  /* 0x000000ff00067202 */ /* 0x000fe20000000f00 */
[----:B------:R-:W-:Y:S01]  /*13c20*/  IMAD.MOV.U32 R5, RZ, RZ, 0x181f ;  /* 0x0000181fff057424 */ /* 0x000fe200078e00ff */
[----:B------:R-:W-:Y:S02]  /*13c30*/  MOV R4, 0x13c50 ;  /* 0x00013c5000047802 */ /* 0x000fe40000000f00 */
[----:B-123--:R-:W-:Y:S05]  /*13c40*/  CALL.REL.NOINC `($__internal_5_$__cuda_sm70_shflsync_idx_p) ;  /* 0x00003d7000007944 */ /* 0x00efea0003c00000 */
[----:B------:R-:W2:Y:S01]  /*13c50*/  LDL R4, [R1+0xc] ;  /* 0x00000c0001047983 */ /* 0x000ea20000100800 */
[----:B------:R-:W-:Y:S02]  /*13c60*/  ISETP.GE.AND P0, PT, R250, c[0x0][0x1d4], PT ;  /* 0x00007500fa007a0c */ /* 0x000fe40003f06270 */
[----:B------:R-:W-:-:S02]  /*13c70*/  IADD3 R6, P5, R5, R137, RZ ;  /* 0x0000008905067210 */ /* 0x000fc40007fbe0ff */
[----:B------:R-:W-:-:S03]  /*13c80*/  SEL R13, RZ, 0x10, P0 ;  /* 0x00000010ff0d7807 */ /* 0x000fc60000000000 */
[----:B------:R-:W-:Y:S01]  /*13c90*/  IMAD.X R7, R12, 0x1, R136, P5 ;  /* 0x000000010c077824 */ /* 0x000fe200028e0688 */
[----:B--2---:R-:W-:Y:S02]  /*13ca0*/  ISETP.GE.AND P2, PT, R4, c[0x0][0x1d4], PT ;  /* 0x0000750004007a0c */ /* 0x004fe40003f46270 */
[----:B------:R-:W-:Y:S02]  /*13cb0*/  IADD3 R4, P6, R5, R51, RZ ;  /* 0x0000003305047210 */ /* 0x000fe40007fde0ff */
[----:B------:R-:W-:-:S03]  /*13cc0*/  SEL R14, RZ, 0x10, P2 ;  /* 0x00000010ff0e7807 */ /* 0x000fc60001000000 */
[----:B------:R-:W-:-:S06]  /*13cd0*/  IMAD.X R5, R12, 0x1, R50, P6 ;  /* 0x000000010c057824 */ /* 0x000fcc00030e0632 */
[----:B------:R-:W-:Y:S01]  /*13ce0*/  @!PT LDS RZ, [RZ] ;  /* 0x00000000fffff984 */ /* 0x000fe20000000800 */
[----:B------:R-:W-:Y:S01]  /*13cf0*/  @!PT LDS RZ, [RZ] ;  /* 0x00000000fffff984 */ /* 0x000fe20000000800 */
[----:B------:R-:W-:Y:S01]  /*13d00*/  @!PT LDS RZ, [RZ] ;  /* 0x00000000fffff984 */ /* 0x000fe20000000800 */
[----:B------:R1:W-:Y:S04]  /*13d10*/  LDGSTS.E.BYPASS.LTC128B.128 [R251+0x4100], [R4.64], !P2 ;  /* 0x0410000004fb7fae */ /* 0x0003e8000d101d46 */
[----:B------:R2:W-:Y:S01]  /*13d20*/  LDGSTS.E.BYPASS.LTC128B.128 [R251+0x6100], [R6.64], !P0 ;  /* 0x0610000006fb7fae */ /* 0x0005e2000c101d46 */
[----:B-1----:R-:W-:Y:S01]  /*13d30*/  IMAD.MOV.U32 R5, RZ, RZ, 0x181f ;  /* 0x0000181fff057424 */ /* 0x002fe200078e00ff */
[----:B------:R-:W-:Y:S01]  /*13d40*/  MOV R4, 0x13d80 ;  /* 0x00013d8000047802 */ /* 0x000fe20000000f00 */
[----:B--2---:R-:W-:Y:S02]  /*13d50*/  IMAD.MOV.U32 R7, RZ, RZ, R10 ;  /* 0x000000ffff077224 */ /* 0x004fe400078e000a */
[----:B------:R-:W-:Y:S02]  /*13d60*/  IMAD.MOV.U32 R6, RZ, RZ, 0x1 ;  /* 0x00000001ff067424 */ /* 0x000fe400078e00ff */
[----:B------:R-:W-:Y:S05]  /*13d70*/  CALL.REL.NOINC `($__internal_5_$__cuda_sm70_shflsync_idx_p) ;  /* 0x00003c4000007944 */ /* 0x000fea0003c00000 */
[----:B------:R-:W-:Y:S01]  /*13d80*/  IMAD.MOV.U32 R12, RZ, RZ, R5 ;  /* 0x000000ffff0c7224 */ /* 0x000fe200078e0005 */
[----:B------:R-:W-:Y:S01]  /*13d90*/  MOV R6, 0x1 ;  /* 0x0000000100067802 */ /* 0x000fe20000000f00 */
[----:B------:R-:W-:Y:S01]  /*13da0*/  IMAD.MOV.U32 R7, RZ, RZ, R11 ;  /* 0x000000ffff077224 */ /* 0x000fe200078e000b */
[----:B------:R-:W-:-:S02]  /*13db0*/  MOV R5, 0x181f ;  /* 0x0000181f00057802 */ /* 0x000fc40000000f00 */
[----:B------:R-:W-:Y:S02]  /*13dc0*/  MOV R4, 0x13de0 ;  /* 0x00013de000047802 */ /* 0x000fe40000000f00 */
[----:B------:R-:W-:Y:S05]  /*13dd0*/  CALL.REL.NOINC `($__internal_5_$__cuda_sm70_shflsync_idx_p) ;  /* 0x00003be000007944 */ /* 0x000fea0003c00000 */
[----:B------:R-:W-:Y:S02]  /*13de0*/  IADD3 R6, -R14, 0x10, RZ ;  /* 0x000000100e067810 */ /* 0x000fe40007ffe1ff */
        /* <DEDUP_REMOVED lines=13> */
[----:B------:R2:W-:Y:S01]  /*13ec0*/  LDGSTS.E.BYPASS.LTC128B.128.ZFILL [R251+0x6900], [R4.64], P5 ;  /* 0x0690000004fb7fae */ /* 0x0005e2000a941d46 */
[----:B-1----:R-:W-:Y:S02]  /*13ed0*/  IMAD.MOV.U32 R7, RZ, RZ, R10 ;  /* 0x000000ffff077224 */ /* 0x002fe400078e000a */
[----:B------:R-:W-:Y:S02]  /*13ee0*/  IMAD.MOV.U32 R6, RZ, RZ, 0x2 ;  /* 0x00000002ff067424 */ /* 0x000fe400078e00ff */
[----:B--2---:R-:W-:Y:S01]  /*13ef0*/  IMAD.MOV.U32 R5, RZ, RZ, 0x181f ;  /* 0x0000181fff057424 */ /* 0x004fe200078e00ff */
[----:B------:R-:W-:Y:S02]  /*13f00*/  MOV R4, 0x13f20 ;  /* 0x00013f2000047802 */ /* 0x000fe40000000f00 */
[----:B------:R-:W-:Y:S05]  /*13f10*/  CALL.REL.NOINC `($__internal_5_$__cuda_sm70_shflsync_idx_p) ;  /* 0x00003aa000007944 */ /* 0x000fea0003c00000 */
[----:B------:R-:W-:Y:S01]  /*13f20*/  IMAD.MOV.U32 R12, RZ, RZ, R5 ;  /* 0x000000ffff0c7224 */ /* 0x000fe200078e0005 */
[----:B------:R-:W-:Y:S01]  /*13f30*/  MOV R6, 0x2 ;  /* 0x0000000200067802 */ /* 0x000fe20000000f00 */
[----:B------:R-:W-:Y:S01]  /*13f40*/  IMAD.MOV.U32 R7, RZ, RZ, R11 ;  /* 0x000000ffff077224 */ /* 0x000fe200078e000b */
[----:B------:R-:W-:Y:S02]  /*13f50*/  MOV R5, 0x181f ;  /* 0x0000181f00057802 */ /* 0x000fe40000000f00 */
[----:B------:R-:W-:-:S02]  /*13f60*/  MOV R4, 0x13f80 ;  /* 0x00013f8000047802 */ /* 0x000fc40000000f00 */
[----:B------:R-:W-:Y:S05]  /*13f70*/  CALL.REL.NOINC `($__internal_5_$__cuda_sm70_shflsync_idx_p) ;  /* 0x00003a4000007944 */ /* 0x000fea0003c00000 */
[----:B------:R-:W-:Y:S02]  /*13f80*/  IADD3 R6, -R14, 0x10, RZ ;  /* 0x000000100e067810 */ /* 0x000fe40007ffe1ff */
[----:B------:R-:W-:-:S02]  /*13f90*/  IADD3 R4, -R13, 0x10, RZ ;  /* 0x000000100d047810 */ /* 0x000fc40007ffe1ff */
[----:B------:R-:W-:Y:S02]  /*13fa0*/  LOP3.LUT R6, R6, 0xf, RZ, 0xc0, !PT ;  /* 0x0000000f06067812 */ /* 0x000fe400078ec0ff */
[----:B------:R-:W-:Y:S02]  /*13fb0*/  ISETP.NE.U32.AND P6, PT, R14, RZ, PT ;  /* 0x000000ff0e00720c */ /* 0x000fe40003fc5070 */
[----:B------:R-:W-:Y:S02]  /*13fc0*/  IADD3 R6, P2, P0, R6, R5, R51 ;  /* 0x0000000506067210 */ /* 0x000fe4000785e033 */
[----:B------:R-:W-:Y:S02]  /*13fd0*/  LOP3.LUT R4, R4, 0xf, RZ, 0xc0, !PT ;  /* 0x0000000f04047812 */ /* 0x000fe400078ec0ff */
[----:B------:R-:W-:Y:S02]  /*13fe0*/  ISETP.NE.U32.AND P5, PT, R13, RZ, PT ;  /* 0x000000ff0d00720c */ /* 0x000fe40003fa5070 */
[----:B------:R-:W-:-:S02]  /*13ff0*/  IADD3.X R7, RZ, R12, R50, P2, P0 ;  /* 0x0000000cff077210 */ /* 0x000fc400017e0432 */
        /* <DEDUP_REMOVED lines=18> */
[----:B------:R-:W-:Y:S01]  /*14120*/  MOV R11, R5 ;  /* 0x00000005000b7202 */ /* 0x000fe20000000f00 */
[----:B------:R-:W-:Y:S05]  /*14130*/  BRA `(.L_x_1736) ;  /* 0xfffefec000007947 */ /* 0x000fea000383ffff */
.L_x_1647:
[----:B------:R-:W-:Y:S01]  /*14140*/  IMAD.MOV.U32 R6, RZ, RZ, RZ ;  /* 0x000000ffff067224 */ /* 0x000fe200078e00ff */
[----:B------:R-:W-:-:S02]  /*14150*/  MOV R5, 0x1c1f ;  /* 0x00001c1f00057802 */ /* 0x000fc40000000f00 */
[----:B------:R-:W-:Y:S02]  /*14160*/  MOV R4, 0x14180 ;  /* 0x0001418000047802 */ /* 0x000fe40000000f00 */
[----:B------:R-:W-:Y:S05]  /*14170*/  CALL.REL.NOINC `($__internal_5_$__cuda_sm70_shflsync_idx_p) ;  /* 0x0000384000007944 */ /* 0x000fea0003c00000 */
[----:B------:R-:W-:Y:S01]  /*14180*/  MOV R4, R5 ;  /* 0x0000000500047202 */ /* 0x000fe20000000f00 */
[----:B------:R-:W-:Y:S05]  /*14190*/  BRA `(.L_x_1737) ;  /* 0xffff003000007947 */ /* 0x000fea000383ffff */
.L_x_1648:
[----:B------:R-:W-:Y:S01]  /*141a0*/  IMAD.MOV.U32 R6, RZ, RZ, 0x1 ;  /* 0x00000001ff067424 */ /* 0x000fe200078e00ff */
[----:B------:R-:W-:Y:S02]  /*141b0*/  MOV R5, 0x1c1f ;  /* 0x00001c1f00057802 */ /* 0x000fe40000000f00 */
[----:B------:R-:W-:Y:S02]  /*141c0*/  MOV R4, 0x141e0 ;  /* 0x000141e000047802 */ /* 0x000fe40000000f00 */
[----:B-1----:R-:W-:Y:S05]  /*141d0*/  CALL.REL.NOINC `($__internal_5_$__cuda_sm70_shflsync_idx_p) ;  /* 0x000037e000007944 */ /* 0x002fea0003c00000 */
[----:B------:R-:W-:Y:S01]  /*141e0*/  IMAD.IADD R0, R3, 0x1, R5 ;  /* 0x0000000103007824 */ /* 0x000fe200078e0205 */
[----:B------:R-:W-:Y:S01]  /*141f0*/  MOV R4, 0x14440 ;  /* 0x0001444000047802 */ /* 0x000fe20000000f00 */
[----:B------:R-:W-:Y:S02]  /*14200*/  IMAD.MOV.U32 R6, RZ, RZ, 0x2 ;  /* 0x00000002ff067424 */ /* 0x000fe400078e00ff */
[----:B------:R-:W-:Y:S01]  /*14210*/  IMAD.MOV.U32 R5, RZ, RZ, 0x1c1f ;  /* 0x00001c1fff057424 */ /* 0x000fe200078e00ff */
        /* <DEDUP_REMOVED lines=33> */
[----:B------:R-:W-:Y:S05]  /*14430*/  CALL.REL.NOINC `($__internal_5_$__cuda_sm70_shflsync_idx_p) ;  /* 0x0000358000007944 */ /* 0x000fea0003c00000 */
        /* <DEDUP_REMOVED lines=39> */
[----:B------:R-:W-:Y:S01]  /*146b0*/  FMNMX.FTZ R2, R15, R14, !PT ;  /* 0x0000000e0f027209 */ /* 0x000fe20007810000 */
[----:B------:R-:W-:Y:S01]  /*146c0*/  IMAD.MOV.U32 R6, RZ, RZ, 0x2 ;  /* 0x00000002ff067424 */ /* 0x000fe200078e00ff */
[----:B------:R-:W-:Y:S02]  /*146d0*/  FMNMX.FTZ R0, R88, R89, !PT ;  /* 0x0000005958007209 */ /* 0x000fe40007810000 */
[----:B------:R-:W-:Y:S02]  /*146e0*/  IMNMX R18, R18, R3, PT ;  /* 0x0000000312127217 */ /* 0x000fe40003800200 */
[----:B------:R-:W-:Y:S02]  /*146f0*/  FMNMX.FTZ R3, R126, R2, !PT ;  /* 0x000000027e037209 */ /* 0x000fe40007810000 */
[----:B------:R-:W-:-:S02]  /*14700*/  ISETP.GT.AND P6, PT, R18, RZ, PT ;  /* 0x000000ff1200720c */ /* 0x000fc40003fc4270 */
[C---:B------:R-:W-:Y:S02]  /*14710*/  ISETP.GT.AND P5, PT, R18.reuse, 0x1, PT ;  /* 0x000000011200780c */ /* 0x040fe40003fa4270 */
[C---:B------:R-:W-:Y:S02]  /*14720*/  ISETP.GT.AND P2, PT, R18.reuse, 0x8, PT ;  /* 0x000000081200780c */ /* 0x040fe40003f44270 */
[----:B------:R-:W-:Y:S02]  /*14730*/  FSEL R121, R121, -INF , P6 ;  /* 0xff80000079797808 */ /* 0x000fe40003000000 */
[----:B------:R-:W-:Y:S02]  /*14740*/  FSEL R125, R125, -INF , P5 ;  /* 0xff8000007d7d7808 */ /* 0x000fe40002800000 */
[----:B------:R-:W-:Y:S02]  /*14750*/  ISETP.GT.AND P0, PT, R18, 0x9, PT ;  /* 0x000000091200780c */ /* 0x000fe40003f04270 */
[----:B------:R-:W-:-:S02]  /*14760*/  FSEL R86, R86, -INF , P2 ;  /* 0xff80000056567808 */ /* 0x000fc40001000000 */
[----:B------:R-:W-:Y:S02]  /*14770*/  FMNMX.FTZ R4, R124, R120, !PT ;  /* 0x000000787c047209 */ /* 0x000fe40007810000 */
[----:B------:R-:W-:Y:S02]  /*14780*/  FMNMX.FTZ R196, R121, R125, !PT ;  /* 0x0000007d79c47209 */ /* 0x000fe40007810000 */
[----:B------:R-:W-:Y:S02]  /*14790*/  FMNMX.FTZ R2, R91, R0, !PT ;  /* 0x000000005b027209 */ /* 0x000fe40007810000 */
[----:B------:R-:W-:Y:S02]  /*147a0*/  FMNMX.FTZ R3, R90, R3, !PT ;  /* 0x000000035a037209 */ /* 0x000fe40007810000 */
[----:B------:R-:W-:Y:S02]  /*147b0*/  ISETP.GT.AND P6, PT, R18, 0x10, PT ;  /* 0x000000101200780c */ /* 0x000fe40003fc4270 */
[----:B------:R-:W-:-:S02]  /*147c0*/  FSEL R87, R87, -INF , P0 ;  /* 0xff80000057577808 */ /* 0x000fc40000000000 */
        /* <DEDUP_REMOVED lines=69> */
[----:B------:R-:W-:Y:S02]  /*14c20*/  FSEL R111, R111, -INF , P0 ;  /* 0xff8000006f6f7808 */ /* 0x000fe40000000000 */
[----:B------:R-:W-:Y:S01]  /*14c30*/  FMNMX.FTZ R2, R65, R2, !PT ;  /* 0x0000000241027209 */ /* 0x000fe20007810000 */
[----:B------:R-:W-:Y:S01]  /*14c40*/  IMAD.MOV.U32 R4, RZ, RZ, R3 ;  /* 0x000000ffff047224 */ /* 0x000fe200078e0003 */
[----:B------:R-:W-:-:S02]  /*14c50*/  FMNMX.FTZ R0, R77, R0, !PT ;  /* 0x000000004d007209 */ /* 0x000fc40007810000 */
[----:B------:R-:W-:Y:S02]  /*14c60*/  FMNMX.FTZ R196, R168, R196, !PT ;  /* 0x000000c4a8c47209 */ /* 0x000fe40007810000 */
[----:B------:R-:W-:Y:S02]  /*14c70*/  FMNMX.FTZ R2, R64, R2, !PT ;  /* 0x0000000240027209 */ /* 0x000fe40007810000 */
[----:B------:R-:W-:Y:S02]  /*14c80*/  FMNMX.FTZ R0, R76, R0, !PT ;  /* 0x000000004c007209 */ /* 0x000fe40007810000 */
[----:B------:R-:W-:Y:S02]  /*14c90*/  FMNMX.FTZ R196, R111, R196, !PT ;  /* 0x000000c46fc47209 */ /* 0x000fe40007810000 */
[----:B------:R-:W-:Y:S02]  /*14ca0*/  MOV R5, 0x14cc0 ;  /* 0x00014cc000057802 */ /* 0x000fe40000000f00 */
[----:B------:R-:W-:Y:S05]  /*14cb0*/  CALL.REL.NOINC `($__internal_4_$__cuda_sm70_shflsync_bfly_p) ;  /* 0x00002c9000007944 */ /* 0x000fea0003c00000 */
[----:B------:R-:W-:Y:S01]  /*14cc0*/  FMNMX.FTZ R3, R3, R6, !PT ;  /* 0x0000000603037209 */ /* 0x000fe20007810000 */
[----:B------:R-:W-:Y:S01]  /*14cd0*/  IMAD.MOV.U32 R6, RZ, RZ, 0x1 ;  /* 0x00000001ff067424 */ /* 0x000fe200078e00ff */
[----:B------:R-:W-:-:S03]  /*14ce0*/  MOV R5, 0x14d10 ;  /* 0x00014d1000057802 */ /* 0x000fc60000000f00 */
[----:B------:R-:W-:Y:S02]  /*14cf0*/  IMAD.MOV.U32 R4, RZ, RZ, R3 ;  /* 0x000000ffff047224 */ /* 0x000fe400078e0003 */
[----:B------:R-:W-:Y:S05]  /*14d00*/  CALL.REL.NOINC `($__internal_4_$__cuda_sm70_shflsync_bfly_p) ;  /* 0x00002c4000007944 */ /* 0x000fea0003c00000 */
[----:B------:R-:W-:Y:S01]  /*14d10*/  FMNMX.FTZ R3, R3, R6, !PT ;  /* 0x0000000603037209 */ /* 0x000fe20007810000 */
[----:B------:R-:W-:Y:S01]  /*14d20*/  IMAD.MOV.U32 R4, RZ, RZ, R2 ;  /* 0x000000ffff047224 */ /* 0x000fe200078e0002 */
[----:B------:R-:W-:Y:S01]  /*14d30*/  MOV R5, 0x14d60 ;  /* 0x00014d6000057802 */ /* 0x000fe20000000f00 */
[----:B------:R-:W-:Y:S02]  /*14d40*/  IMAD.MOV.U32 R6, RZ, RZ, 0x2 ;  /* 0x00000002ff067424 */ /* 0x000fe400078e00ff */
        /* <DEDUP_REMOVED lines=26> */
[----:B------:R-:W-:Y:S05]  /*14ef0*/  BRA `(.L_x_1738) ;  /* 0xffff004000007947 */ /* 0x000fea000383ffff */
.L_x_1652:
[----:B------:R-:W-:Y:S01]  /*14f00*/  MOV R6, RZ ;  /* 0x000000ff00067202 */ /* 0x000fe20000000f00 */
[----:B------:R-:W-:Y:S01]  /*14f10*/  IMAD.MOV.U32 R7, RZ, RZ, R11 ;  /* 0x000000ffff077224 */ /* 0x000fe200078e000b */
[----:B------:R-:W-:Y:S01]  /*14f20*/  MOV R4, 0x14f50 ;  /* 0x00014f5000047802 */ /* 0x000fe20000000f00 */
[----:B------:R-:W-:Y:S02]  /*14f30*/  IMAD.MOV.U32 R5, RZ, RZ, 0x181f ;  /* 0x0000181fff057424 */ /* 0x000fe400078e00ff */
[----:B------:R-:W-:Y:S05]  /*14f40*/  CALL.REL.NOINC `($__internal_5_$__cuda_sm70_shflsync_idx_p) ;  /* 0x00002a7000007944 */ /* 0x000fea0003c00000 */
[----:B------:R-:W-:Y:S01]  /*14f50*/  MOV R13, R5 ;  /* 0x00000005000d7202 */ /* 0x000fe20000000f00 */
[----:B------:R-:W-:-:S05]  /*14f60*/  BRA `(.L_x_1739) ;  /* 0xffff1ca000007947 */ /* 0x000fca000383ffff */
.L_x_1653:
[----:B------:R-:W-:Y:S01]  /*14f70*/  MOV R6, RZ ;  /* 0x000000ff00067202 */ /* 0x000fe20000000f00 */
[----:B------:R-:W-:Y:S01]  /*14f80*/  IMAD.MOV.U32 R7, RZ, RZ, R12 ;  /* 0x000000ffff077224 */ /* 0x000fe200078e000c */
[----:B------:R-:W-:Y:S01]  /*14f90*/  MOV R4, 0x14fc0 ;  /* 0x00014fc000047802 */ /* 0x000fe20000000f00 */
[----:B------:R-:W-:Y:S02]  /*14fa0*/  IMAD.MOV.U32 R5, RZ, RZ, 0x181f ;  /* 0x0000181fff057424 */ /* 0x000fe400078e00ff */
[----:B-12---:R-:W-:Y:S05]  /*14fb0*/  CALL.REL.NOINC `($__internal_5_$__cuda_sm70_shflsync_idx_p) ;  /* 0x00002a0000007944 */ /* 0x006fea0003c00000 */
[----:B------:R-:W-:Y:S01]  /*14fc0*/  IADD3 R6, P2, R5, R0, RZ ;  /* 0x0000000005067210 */ /* 0x000fe20007f5e0ff */
[----:B------:R-:W2:Y:S01]  /*14fd0*/  LDL R4, [R1+0xc] ;  /* 0x00000c0001047983 */ /* 0x000ea20000100800 */
[----:B------:R-:W-:Y:S03]  /*14fe0*/  ISETP.GE.AND P0, PT, R250, c[0x0][0x1d4], PT ;  /* 0x00007500fa007a0c */ /* 0x000fe60003f06270 */
[----:B------:R-:W-:Y:S01]  /*14ff0*/  IMAD.X R7, R13, 0x1, R2, P2 ;  /* 0x000000010d077824 */ /* 0x000fe200010e0602 */
[----:B------:R-:W-:Y:S02]  /*15000*/  SEL R14, RZ, 0x10, P0 ;  /* 0x00000010ff0e7807 */ /* 0x000fe40000000000 */
[----:B--2---:R-:W-:Y:S02]  /*15010*/  ISETP.GE.AND P5, PT, R4, c[0x0][0x1d4], PT ;  /* 0x0000750004007a0c */ /* 0x004fe40003fa6270 */
[----:B------:R-:W-:Y:S02]  /*15020*/  IADD3 R4, P2, R5, R3, RZ ;  /* 0x0000000305047210 */ /* 0x000fe40007f5e0ff */
[----:B------:R-:W-:Y:S03]  /*15030*/  SEL R15, RZ, 0x10, P5 ;  /* 0x00000010ff0f7807 */ /* 0x000fe60002800000 */
[----:B------:R-:W-:Y:S06]  /*15040*/  IMAD.X R5, R13, 0x1, R10, P2 ;  /* 0x000000010d057824 */ /* 0x000fec00010e060a */
[----:B------:R-:W-:Y:S01]  /*15050*/  @!PT LDS RZ, [RZ] ;  /* 0x00000000fffff984 */ /* 0x000fe20000000800 */
[----:B------:R-:W-:Y:S01]  /*15060*/  @!PT LDS RZ, [RZ] ;  /* 0x00000000fffff984 */ /* 0x000fe20000000800 */
[----:B------:R-:W-:Y:S01]  /*15070*/  @!PT LDS RZ, [RZ] ;  /* 0x00000000fffff984 */ /* 0x000fe20000000800 */
[----:B------:R1:W-:Y:S04]  /*15080*/  LDGSTS.E.BYPASS.LTC128B.128 [R251+0x100], [R6.64], !P5 ;  /* 0x0010000006fb7fae */ /* 0x0003e8000e901d46 */
[----:B------:R2:W-:Y:S01]  /*15090*/  LDGSTS.E.BYPASS.LTC128B.128 [R251+0x2100], [R4.64], !P0 ;  /* 0x0210000004fb7fae */ /* 0x0005e2000c101d46 */
[----:B-1----:R-:W-:Y:S02]  /*150a0*/  IMAD.MOV.U32 R7, RZ, RZ, R11 ;  /* 0x000000ffff077224 */ /* 0x002fe400078e000b */
[----:B------:R-:W-:Y:S01]  /*150b0*/  IMAD.MOV.U32 R6, RZ, RZ, 0x1 ;  /* 0x00000001ff067424 */ /* 0x000fe200078e00ff */
[----:B--2---:R-:W-:Y:S01]  /*150c0*/  MOV R4, 0x150f0 ;  /* 0x000150f000047802 */ /* 0x004fe20000000f00 */
[----:B------:R-:W-:Y:S02]  /*150d0*/  IMAD.MOV.U32 R5, RZ, RZ, 0x181f ;  /* 0x0000181fff057424 */ /* 0x000fe400078e00ff */
[----:B------:R-:W-:Y:S05]  /*150e0*/  CALL.REL.NOINC `($__internal_5_$__cuda_sm70_shflsync_idx_p) ;  /* 0x000028d000007944 */ /* 0x000fea0003c00000 */
[----:B------:R-:W-:Y:S01]  /*150f0*/  MOV R6, 0x1 ;  /* 0x0000000100067802 */ /* 0x000fe20000000f00 */
[----:B------:R-:W-:Y:S01]  /*15100*/  IMAD.MOV.U32 R13, RZ, RZ, R5 ;  /* 0x000000ffff0d7224 */ /* 0x000fe200078e0005 */
[----:B------:R-:W-:Y:S01]  /*15110*/  MOV R5, 0x181f ;  /* 0x0000181f00057802 */ /* 0x000fe20000000f00 */
[----:B------:R-:W-:Y:S01]  /*15120*/  IMAD.MOV.U32 R7, RZ, RZ, R12 ;  /* 0x000000ffff077224 */ /* 0x000fe200078e000c */
[----:B------:R-:W-:Y:S02]  /*15130*/  MOV R4, 0x15150 ;  /* 0x0001515000047802 */ /* 0x000fe40000000f00 */
[----:B------:R-:W-:Y:S05]  /*15140*/  CALL.REL.NOINC `($__internal_5_$__cuda_sm70_shflsync_idx_p) ;  /* 0x0000287000007944 */ /* 0x000fea0003c00000 */
[C---:B------:R-:W-:Y:S02]  /*15150*/  IADD3 R4, -R15.reuse, 0x10, RZ ;  /* 0x000000100f047810 */ /* 0x040fe40007ffe1ff */
[----:B------:R-:W-:Y:S02]  /*15160*/  ISETP.NE.U32.AND P5, PT, R15, RZ, PT ;  /* 0x000000ff0f00720c */ /* 0x000fe40003fa5070 */
[----:B------:R-:W-:Y:S04]  /*15170*/  LOP3.LUT R4, R4, 0xf, RZ, 0xc0, !PT ;  /* 0x0000000f04047812 */ /* 0x000fe800078ec0ff */
[----:B------:R-:W-:Y:S02]  /*15180*/  IADD3 R6, P2, P0, R4, R5, R0 ;  /* 0x0000000504067210 */ /* 0x000fe4000785e000 */
[----:B------:R-:W-:Y:S02]  /*15190*/  IADD3 R4, -R14, 0x10, RZ ;  /* 0x000000100e047810 */ /* 0x000fe40007ffe1ff */
[----:B------:R-:W-:Y:S02]  /*151a0*/  IADD3.X R7, RZ, R13, R2, P2, P0 ;  /* 0x0000000dff077210 */ /* 0x000fe400017e0402 */
        /* <DEDUP_REMOVED lines=8> */
[----:B------:R2:W-:Y:S01]  /*15230*/  LDGSTS.E.BYPASS.LTC128B.128.ZFILL [R251+0x2900], [R4.64], P5 ;  /* 0x0290000004fb7fae */ /* 0x0005e2000a941d46 */
        /* <DEDUP_REMOVED lines=37> */
[----:B------:R-:W-:-:S05]  /*15490*/  BRA `(.L_x_1740) ;  /* 0xffff198000007947 */ /* 0x000fca000383ffff */
.L_x_1656:
[----:B------:R-:W-:Y:S01]  /*154a0*/  MOV R6, RZ ;  /* 0x000000ff00067202 */ /* 0x000fe20000000f00 */
[----:B------:R-:W-:Y:S01]  /*154b0*/  IMAD.MOV.U32 R7, RZ, RZ, R48 ;  /* 0x000000ffff077224 */ /* 0x000fe200078e0030 */
[----:B------:R-:W-:Y:S01]  /*154c0*/  MOV R4, 0x154f0 ;  /* 0x000154f000047802 */ /* 0x000fe20000000f00 */
[----:B------:R-:W-:Y:S02]  /*154d0*/  IMAD.MOV.U32 R5, RZ, RZ, 0x181f ;  /* 0x0000181fff057424 */ /* 0x000fe400078e00ff */
[----:B------:R-:W-:Y:S05]  /*154e0*/  CALL.REL.NOINC `($__internal_5_$__cuda_sm70_shflsync_idx_p) ;  /* 0x000024d000007944 */ /* 0x000fea0003c00000 */
[----:B------:R-:W-:Y:S01]  /*154f0*/  MOV R55, R5 ;  /* 0x0000000500377202 */ /* 0x000fe20000000f00 */
[----:B------:R-:W-:-:S05]  /*15500*/  BRA `(.L_x_1741) ;  /* 0xffff2f6000007947 */ /* 0x000fca000383ffff */
.L_x_1657:
        /* <DEDUP_REMOVED lines=83> */
.L_x_1658:
[----:B------:R-:W-:Y:S01]  /*15a40*/  MOV R5, 0x1c1f ;  /* 0x00001c1f00057802 */ /* 0x000fe20000000f00 */
[----:B------:R-:W-:Y:S01]  /*15a50*/  IMAD.MOV.U32 R6, RZ, RZ, RZ ;  /* 0x000000ffff067224 */ /* 0x000fe200078e00ff */
[----:B------:R-:W-:Y:S02]  /*15a60*/  MOV R4, 0x15a80 ;  /* 0x00015a8000047802 */ /* 0x000fe40000000f00 */
[----:B------:R-:W-:Y:S05]  /*15a70*/  CALL.REL.NOINC `($__internal_5_$__cuda_sm70_shflsync_idx_p) ;  /* 0x00001f4000007944 */ /* 0x000fea0003c00000 */
[----:B------:R-:W-:-:S05]  /*15a80*/  BRA `(.L_x_1743) ;  /* 0xffff2dd000007947 */ /* 0x000fca000383ffff */
.L_x_1659:
[----:B------:R-:W-:Y:S01]  /*15a90*/  MOV R5, 0x1c1f ;  /* 0x00001c1f00057802 */ /* 0x000fe20000000f00 */
[----:B------:R-:W-:Y:S01]  /*15aa0*/  IMAD.MOV.U32 R6, RZ, RZ, 0x1 ;  /* 0x00000001ff067424 */ /* 0x000fe200078e00ff */
[----:B------:R-:W-:Y:S02]  /*15ab0*/  MOV R4, 0x15ad0 ;  /* 0x00015ad000047802 */ /* 0x000fe40000000f00 */
[----:B-1----:R-:W-:Y:S05]  /*15ac0*/  CALL.REL.NOINC `($__internal_5_$__cuda_sm70_shflsync_idx_p) ;  /* 0x00001ef000007944 */ /* 0x002fea0003c00000 */
[----:B------:R-:W-:Y:S01]  /*15ad0*/  MOV R4, 0x15d20 ;  /* 0x00015d2000047802 */ /* 0x000fe20000000f00 */
[----:B------:R-:W-:Y:S02]  /*15ae0*/  IMAD.IADD R5, R63, 0x1, R5 ;  /* 0x000000013f057824 */ /* 0x000fe400078e0205 */
[----:B------:R-:W-:Y:S03]  /*15af0*/  IMAD.MOV.U32 R6, RZ, RZ, 0x2 ;  /* 0x00000002ff067424 */ /* 0x000fe600078e00ff */
[C---:B------:R-:W-:Y:S02]  /*15b00*/  ISETP.GT.AND P6, PT, R5.reuse, RZ, PT ;  /* 0x000000ff0500720c */ /* 0x040fe40003fc4270 */
[C---:B------:R-:W-:Y:S02]  /*15b10*/  ISETP.GT.AND P5, PT, R5.reuse, 0x1, PT ;  /* 0x000000010500780c */ /* 0x040fe40003fa4270 */
[C---:B------:R-:W-:Y:S02]  /*15b20*/  ISETP.GT.AND P2, PT, R5.reuse, 0x8, PT ;  /* 0x000000080500780c */ /* 0x040fe40003f44270 */
        /* <DEDUP_REMOVED lines=24> */
[----:B------:R-:W-:Y:S01]  /*15cb0*/  ISETP.GT.AND P0, PT, R5, 0x39, PT ;  /* 0x000000390500780c */ /* 0x000fe20003f04270 */
[----:B------:R-:W-:Y:S01]  /*15cc0*/  IMAD.MOV.U32 R5, RZ, RZ, 0x1c1f ;  /* 0x00001c1fff057424 */ /* 0x000fe200078e00ff */
[----:B------:R-:W-:Y:S02]  /*15cd0*/  FSEL R216, R224, -INF , P6 ;  /* 0xff800000e0d87808 */ /* 0x000fe40003000000 */
[----:B------:R-:W-:Y:S02]  /*15ce0*/  FSEL R215, R223, -INF , P5 ;  /* 0xff800000dfd77808 */ /* 0x000fe40002800000 */
[----:B------:R-:W-:Y:S02]  /*15cf0*/  FSEL R214, R214, -INF , P2 ;  /* 0xff800000d6d67808 */ /* 0x000fe40001000000 */
[----:B------:R-:W-:Y:S02]  /*15d00*/  FSEL R23, R64, -INF , P0 ;  /* 0xff80000040177808 */ /* 0x000fe40000000000 */
[----:B------:R-:W-:Y:S05]  /*15d10*/  CALL.REL.NOINC `($__internal_5_$__cuda_sm70_shflsync_idx_p) ;  /* 0x00001ca000007944 */ /* 0x000fea0003c00000 */
        /* <DEDUP_REMOVED lines=37> */
[----:B------:R-:W-:Y:S01]  /*15f70*/  FMNMX.FTZ R3, R52, R199, !PT ;  /* 0x000000c734037209 */ /* 0x000fe20007810000 */
[----:B------:R-:W-:Y:S01]  /*15f80*/  IMAD.IADD R5, R63, 0x1, R5 ;  /* 0x000000013f057824 */ /* 0x000fe200078e0205 */
[----:B------:R-:W-:Y:S01]  /*15f90*/  FMNMX.FTZ R2, R32, R200, !PT ;  /* 0x000000c820027209 */ /* 0x000fe20007810000 */
[----:B------:R-:W-:Y:S01]  /*15fa0*/  IMAD.MOV.U32 R6, RZ, RZ, 0x2 ;  /* 0x00000002ff067424 */ /* 0x000fe200078e00ff */
[----:B------:R-:W-:Y:S02]  /*15fb0*/  FMNMX.FTZ R0, R16, R197, !PT ;  /* 0x000000c510007209 */ /* 0x000fe40007810000 */
[C---:B------:R-:W-:Y:S02]  /*15fc0*/  ISETP.GT.AND P6, PT, R5.reuse, RZ, PT ;  /* 0x000000ff0500720c */ /* 0x040fe40003fc4270 */
[----:B------:R-:W-:Y:S02]  /*15fd0*/  ISETP.GT.AND P5, PT, R5, 0x1, PT ;  /* 0x000000010500780c */ /* 0x000fe40003fa4270 */
[----:B------:R-:W-:Y:S02]  /*15fe0*/  FSEL R17, R205, -INF , P6 ;  /* 0xff800000cd117808 */ /* 0x000fe40003000000 */
[----:B------:R-:W-:Y:S02]  /*15ff0*/  ISETP.GT.AND P2, PT, R5, 0x8, PT ;  /* 0x000000080500780c */ /* 0x000fe40003f44270 */
[----:B------:R-:W-:Y:S02]  /*16000*/  FSEL R206, R206, -INF , P5 ;  /* 0xff800000cece7808 */ /* 0x000fe40002800000 */
[----:B------:R-:W-:Y:S02]  /*16010*/  FMNMX.FTZ R7, R17, R198, !PT ;  /* 0x000000c611077209 */ /* 0x000fe40007810000 */
[----:B------:R-:W-:Y:S02]  /*16020*/  ISETP.GT.AND P0, PT, R5, 0x9, PT ;  /* 0x000000090500780c */ /* 0x000fe40003f04270 */
[----:B------:R-:W-:Y:S02]  /*16030*/  FSEL R14, R14, -INF , P2 ;  /* 0xff8000000e0e7808 */ /* 0x000fe40001000000 */
[----:B------:R-:W-:Y:S02]  /*16040*/  FMNMX.FTZ R3, R53, R3, !PT ;  /* 0x0000000335037209 */ /* 0x000fe40007810000 */
[----:B------:R-:W-:Y:S02]  /*16050*/  FMNMX.FTZ R2, R36, R2, !PT ;  /* 0x0000000224027209 */ /* 0x000fe40007810000 */
[----:B------:R-:W-:Y:S02]  /*16060*/  FMNMX.FTZ R0, R18, R0, !PT ;  /* 0x0000000012007209 */ /* 0x000fe40007810000 */
        /* <DEDUP_REMOVED lines=61> */
[C---:B------:R-:W-:Y:S02]  /*16440*/  ISETP.GT.AND P2, PT, R5.reuse, 0x38, PT ;  /* 0x000000380500780c */ /* 0x040fe40003f44270 */
        /* <DEDUP_REMOVED lines=24> */
[----:B------:R-:W-:Y:S02]  /*165d0*/  MOV R5, 0x165f0 ;  /* 0x000165f000057802 */ /* 0x000fe40000000f00 */
        /* <DEDUP_REMOVED lines=28> */
[----:B------:R-:W-:Y:S01]  /*167a0*/  MOV R196, R6 ;  /* 0x0000000600c47202 */ /* 0x000fe20000000f00 */
[----:B------:R-:W-:-:S05]  /*167b0*/  BRA `(.L_x_1744) ;  /* 0xffff2e1000007947 */ /* 0x000fca000383ffff */
.L_x_1662:
[----:B-1----:R-:W-:Y:S01]  /*167c0*/  MOV R6, RZ ;  /* 0x000000ff00067202 */ /* 0x002fe20000000f00 */
[----:B------:R-:W-:Y:S01]  /*167d0*/  IMAD.MOV.U32 R7, RZ, RZ, R53 ;  /* 0x000000ffff077224 */ /* 0x000fe200078e0035 */
[----:B------:R-:W-:Y:S01]  /*167e0*/  MOV R4, 0x16810 ;  /* 0x0001681000047802 */ /* 0x000fe20000000f00 */
[----:B------:R-:W-:Y:S02]  /*167f0*/  IMAD.MOV.U32 R5, RZ, RZ, 0x181f ;  /* 0x0000181fff057424 */ /* 0x000fe400078e00ff */
[----:B------:R-:W-:Y:S05]  /*16800*/  CALL.REL.NOINC `($__internal_5_$__cuda_sm70_shflsync_idx_p) ;  /* 0x000011b000007944 */ /* 0x000fea0003c00000 */
[----:B------:R-:W-:Y:S01]  /*16810*/  MOV R28, R5 ;  /* 0x00000005001c7202 */ /* 0x000fe20000000f00 */
[----:B------:R-:W-:-:S05]  /*16820*/  BRA `(.L_x_1745) ;  /* 0xffff55a000007947 */ /* 0x000fca000383ffff */
.L_x_1665:
[----:B------:R-:W-:Y:S01]  /*16830*/  MOV R6, RZ ;  /* 0x000000ff00067202 */ /* 0x000fe20000000f00 */
[----:B------:R-:W-:Y:S01]  /*16840*/  IMAD.MOV.U32 R7, RZ, RZ, R0 ;  /* 0x000000ffff077224 */ /* 0x000fe200078e0000 */
[----:B------:R-:W-:Y:S01]  /*16850*/  MOV R4, 0x16880 ;  /* 0x0001688000047802 */ /* 0x000fe20000000f00 */
[----:B------:R-:W-:Y:S02]  /*16860*/  IMAD.MOV.U32 R5, RZ, RZ, 0x181f ;  /* 0x0000181fff057424 */ /* 0x000fe400078e00ff */
[----:B-1----:R-:W-:Y:S05]  /*16870*/  CALL.REL.NOINC `($__internal_5_$__cuda_sm70_shflsync_idx_p) ;  /* 0x0000114000007944 */ /* 0x002fea0003c00000 */
[----:B------:R-:W-:Y:S01]  /*16880*/  MOV R58, R5 ;  /* 0x00000005003a7202 */ /* 0x000fe20000000f00 */
[----:B------:R-:W-:-:S05]  /*16890*/  BRA `(.L_x_1746) ;  /* 0xffff6d1000007947 */ /* 0x000fca000383ffff */
.L_x_1666:
[----:B------:R-:W-:Y:S01]  /*168a0*/  MOV R6, RZ ;  /* 0x000000ff00067202 */ /* 0x000fe20000000f00 */
[----:B------:R-:W-:Y:S01]  /*168b0*/  IMAD.MOV.U32 R7, RZ, RZ, R2 ;  /* 0x000000ffff077224 */ /* 0x000fe200078e0002 */
[----:B------:R-:W-:Y:S01]  /*168c0*/  MOV R4, 0x168f0 ;  /* 0x000168f000047802 */ /* 0x000fe20000000f00 */
[----:B------:R-:W-:Y:S02]  /*168d0*/  IMAD.MOV.U32 R5, RZ, RZ, 0x181f ;  /* 0x0000181fff057424 */ /* 0x000fe400078e00ff */
[----:B-123--:R-:W-:Y:S05]  /*168e0*/  CALL.REL.NOINC `($__internal_5_$__cuda_sm70_shflsync_idx_p) ;  /* 0x000010d000007944 */ /* 0x00efea0003c00000 */
[C---:B------:R-:W-:Y:S02]  /*168f0*/  IADD3 R4, -R201.reuse, 0x10, RZ ;  /* 0x00000010c9047810 */ /* 0x040fe40007ffe1ff */
[----:B------:R-:W-:Y:S02]  /*16900*/  ISETP.NE.U32.AND P2, PT, R201, RZ, PT ;  /* 0x000000ffc900720c */ /* 0x000fe40003f45070 */
[----:B------:R-:W-:Y:S04]  /*16910*/  LOP3.LUT R4, R4, 0xf, RZ, 0xc0, !PT ;  /* 0x0000000f04047812 */ /* 0x000fe800078ec0ff */
[----:B------:R-:W-:Y:S04]  /*16920*/  IADD3 R6, P5, P4, R4, R5, R3 ;  /* 0x0000000504067210 */ /* 0x000fe80007cbe003 */
[----:B------:R-:W-:Y:S02]  /*16930*/  IADD3.X R7, RZ, R58, R55, P5, P4 ;  /* 0x0000003aff077210 */ /* 0x000fe40002fe8437 */
[----:B------:R-:W-:Y:S03]  /*16940*/  IADD3 R4, P4, R5, R56, RZ ;  /* 0x0000003805047210 */ /* 0x000fe60007f9e0ff */
[----:B------:R-:W-:Y:S01]  /*16950*/  @!PT LDS RZ, [RZ] ;  /* 0x00000000fffff984 */ /* 0x000fe20000000800 */
[----:B------:R-:W-:Y:S01]  /*16960*/  @!PT LDS RZ, [RZ] ;  /* 0x00000000fffff984 */ /* 0x000fe20000000800 */
[----:B------:R-:W-:Y:S01]  /*16970*/  @!PT LDS RZ, [RZ] ;  /* 0x00000000fffff984 */ /* 0x000fe20000000800 */
[----:B------:R1:W-:Y:S02]  /*16980*/  LDGSTS.E.BYPASS.LTC128B.128.ZFILL [R251+0x4100], [R6.64], P2 ;  /* 0x0410000006fb7fae */ /* 0x0003e40009141d46 */
[----:B------:R-:W-:Y:S05]  /*16990*/  IMAD.X R5, R58, 0x1, R57, P4 ;  /* 0x000000013a057824 */ /* 0x000fea00020e0639 */
        /* <DEDUP_REMOVED lines=59> */
.L_x_1667:
[----:B------:R-:W-:Y:S02]  /*16d50*/  MOV R6, 0x2 ;  /* 0x0000000200067802 */ /* 0x000fe40000000f00 */
        /* <DEDUP_REMOVED lines=35> */
.L_x_1669:
[----:B------:R1:W5:Y:S01]  /*16f90*/  LDL R4, [R1+0x70] ;  /* 0x0000700001047983 */ /* 0x0003620000100800 */
[----:B------:R-:W-:-:S02]  /*16fa0*/  MOV R6, 0x2 ;  /* 0x0000000200067802 */ /* 0x000fc40000000f00 */
[----:B------:R-:W-:Y:S02]  /*16fb0*/  MOV R5, 0x16fd0 ;  /* 0x00016fd000057802 */ /* 0x000fe40000000f00 */
[----:B-1---5:R-:W-:Y:S05]  /*16fc0*/  CALL.REL.NOINC `($__internal_4_$__cuda_sm70_shflsync_bfly_p) ;  /* 0x0000098000007944 */ /* 0x022fea0003c00000 */
[----:B------:R-:W-:Y:S01]  /*16fd0*/  MOV R7, R6 ;  /* 0x0000000600077202 */ /* 0x000fe20000000f00 */
[----:B------:R-:W-:Y:S05]  /*16fe0*/  BRA `(.L_x_1749) ;  /* 0xffff920000007947 */ /* 0x000fea000383ffff */
.L_x_1670:
[----:B------:R-:W-:Y:S01]  /*16ff0*/  IMAD.MOV.U32 R4, RZ, RZ, R7 ;  /* 0x000000ffff047224 */ /* 0x000fe200078e0007 */
[----:B------:R-:W-:Y:S02]  /*17000*/  MOV R6, 0x1 ;  /* 0x0000000100067802 */ /* 0x000fe40000000f00 */
[----:B------:R-:W-:Y:S02]  /*17010*/  MOV R5, 0x17030 ;  /* 0x0001703000057802 */ /* 0x000fe40000000f00 */
[----:B------:R-:W-:Y:S05]  /*17020*/  CALL.REL.NOINC `($__internal_4_$__cuda_sm70_shflsync_bfly_p) ;  /* 0x0000092000007944 */ /* 0x000fea0003c00000 */
[----:B------:R1:W5:Y:S01]  /*17030*/  LDL R4, [R1+0x74] ;  /* 0x0000740001047983 */ /* 0x0003620000100800 */
[----:B------:R-:W-:Y:S01]  /*17040*/  FADD.FTZ R7, R7, R6 ;  /* 0x0000000607077221 */ /* 0x000fe20000010000 */
[----:B------:R-:W-:Y:S02]  /*17050*/  MOV R6, 0x2 ;  /* 0x0000000200067802 */ /* 0x000fe40000000f00 */
[----:B------:R-:W-:Y:S02]  /*17060*/  MOV R5, 0x17080 ;  /* 0x0001708000057802 */ /* 0x000fe40000000f00 */
[----:B-1---5:R-:W-:Y:S05]  /*17070*/  CALL.REL.NOINC `($__internal_4_$__cuda_sm70_shflsync_bfly_p) ;  /* 0x000008d000007944 */ /* 0x022fea0003c00000 */
[----:B------:R-:W2:Y:S01]  /*17080*/  LDL.LU R4, [R1+0x74] ;  /* 0x0000740001047983 */ /* 0x000ea20000300800 */
[----:B------:R-:W-:Y:S01]  /*17090*/  MOV R5, 0x170e0 ;  /* 0x000170e000057802 */ /* 0x000fe20000000f00 */
[----:B--2---:R-:W-:Y:S01]  /*170a0*/  FADD.FTZ R10, R4, R6 ;  /* 0x00000006040a7221 */ /* 0x004fe20000010000 */
[----:B------:R-:W-:-:S04]  /*170b0*/  MOV R6, 0x1 ;  /* 0x0000000100067802 */ /* 0x000fc80000000f00 */
[----:B------:R-:W-:Y:S02]  /*170c0*/  MOV R4, R10 ;  /* 0x0000000a00047202 */ /* 0x000fe40000000f00 */
[----:B------:R-:W-:Y:S05]  /*170d0*/  CALL.REL.NOINC `($__internal_4_$__cuda_sm70_shflsync_bfly_p) ;  /* 0x0000087000007944 */ /* 0x000fea0003c00000 */
[----:B------:R-:W-:Y:S01]  /*170e0*/  FADD.FTZ R10, R10, R6 ;  /* 0x000000060a0a7221 */ /* 0x000fe20000010000 */
[----:B------:R-:W-:Y:S02]  /*170f0*/  MOV R4, R203 ;  /* 0x000000cb00047202 */ /* 0x000fe40000000f00 */
[----:B------:R-:W-:Y:S02]  /*17100*/  MOV R6, 0x2 ;  /* 0x0000000200067802 */ /* 0x000fe40000000f00 */
[----:B------:R-:W-:Y:S02]  /*17110*/  MOV R5, 0x17130 ;  /* 0x0001713000057802 */ /* 0x000fe40000000f00 */
[----:B------:R-:W-:Y:S05]  /*17120*/  CALL.REL.NOINC `($__internal_4_$__cuda_sm70_shflsync_bfly_p) ;  /* 0x0000082000007944 */ /* 0x000fea0003c00000 */
[----:B------:R-:W-:Y:S01]  /*17130*/  FADD.FTZ R11, R203, R6 ;  /* 0x00000006cb0b7221 */ /* 0x000fe20000010000 */
[----:B------:R-:W-:Y:S02]  /*17140*/  MOV R6, 0x1 ;  /* 0x0000000100067802 */ /* 0x000fe40000000f00 */
[----:B------:R-:W-:Y:S02]  /*17150*/  MOV R5, 0x17180 ;  /* 0x0001718000057802 */ /* 0x000fe40000000f00 */
[----:B------:R-:W-:-:S02]  /*17160*/  MOV R4, R11 ;  /* 0x0000000b00047202 */ /* 0x000fc40000000f00 */
[----:B------:R-:W-:Y:S05]  /*17170*/  CALL.REL.NOINC `($__internal_4_$__cuda_sm70_shflsync_bfly_p) ;  /* 0x000007d000007944 */ /* 0x000fea0003c00000 */
[----:B------:R-:W-:Y:S01]  /*17180*/  FADD.FTZ R11, R11, R6 ;  /* 0x000000060b0b7221 */ /* 0x000fe20000010000 */
[----:B------:R-:W-:-:S02]  /*17190*/  MOV R4, R202 ;  /* 0x000000ca00047202 */ /* 0x000fc40000000f00 */
[----:B------:R-:W-:Y:S02]  /*171a0*/  MOV R6, 0x2 ;  /* 0x0000000200067802 */ /* 0x000fe40000000f00 */
[----:B------:R-:W-:Y:S02]  /*171b0*/  MOV R5, 0x171d0 ;  /* 0x000171d000057802 */ /* 0x000fe40000000f00 */
[----:B------:R-:W-:Y:S05]  /*171c0*/  CALL.REL.NOINC `($__internal_4_$__cuda_sm70_shflsync_bfly_p) ;  /* 0x0000078000007944 */ /* 0x000fea0003c00000 */
[----:B------:R-:W-:Y:S01]  /*171d0*/  FADD.FTZ R202, R202, R6 ;  /* 0x00000006caca7221 */ /* 0x000fe20000010000 */
[----:B------:R-:W-:Y:S02]  /*171e0*/  MOV R6, 0x1 ;  /* 0x0000000100067802 */ /* 0x000fe40000000f00 */
[----:B------:R-:W-:Y:S02]  /*171f0*/  MOV R5, 0x17220 ;  /* 0x0001722000057802 */ /* 0x000fe40000000f00 */
[----:B------:R-:W-:Y:S02]  /*17200*/  MOV R4, R202 ;  /* 0x000000ca00047202 */ /* 0x000fe40000000f00 */
[----:B------:R-:W-:Y:S05]  /*17210*/  CALL.REL.NOINC `($__internal_4_$__cuda_sm70_shflsync_bfly_p) ;  /* 0x0000073000007944 */ /* 0x000fea0003c00000 */
[----:B------:R-:W-:Y:S05]  /*17220*/  BRA `(.L_x_1750) ;  /* 0xffff90d000007947 */ /* 0x000fea000383ffff */
.L_x_1693:
[----:B------:R-:W-:Y:S01]  /*17230*/  IMAD.MOV.U32 R7, RZ, RZ, R3 ;  /* 0x000000ffff077224 */ /* 0x000fe200078e0003 */
[----:B------:R-:W-:Y:S01]  /*17240*/  MOV R6, RZ ;  /* 0x000000ff00067202 */ /* 0x000fe20000000f00 */
[----:B------:R-:W-:Y:S01]  /*17250*/  IMAD.MOV.U32 R5, RZ, RZ, 0x181f ;  /* 0x0000181fff057424 */ /* 0x000fe200078e00ff */
[----:B------:R-:W-:-:S02]  /*17260*/  MOV R4, 0x17280 ;  /* 0x0001728000047802 */ /* 0x000fc40000000f00 */
[----:B-1----:R-:W-:Y:S05]  /*17270*/  CALL.REL.NOINC `($__internal_5_$__cuda_sm70_shflsync_idx_p) ;  /* 0x0000074000007944 */ /* 0x002fea0003c00000 */
[----:B------:R-:W-:Y:S01]  /*17280*/  MOV R11, R5 ;  /* 0x00000005000b7202 */ /* 0x000fe20000000f00 */
[----:B------:R-:W-:Y:S05]  /*17290*/  BRA `(.L_x_1751) ;  /* 0xffffb80000007947 */ /* 0x000fea000383ffff */
.L_x_1694:
[----:B------:R-:W-:Y:S01]  /*172a0*/  IMAD.MOV.U32 R7, RZ, RZ, R10 ;  /* 0x000000ffff077224 */ /* 0x000fe200078e000a */
[----:B------:R-:W-:Y:S01]  /*172b0*/  MOV R6, RZ ;  /* 0x000000ff00067202 */ /* 0x000fe20000000f00 */
[----:B------:R-:W-:Y:S01]  /*172c0*/  IMAD.MOV.U32 R5, RZ, RZ, 0x181f ;  /* 0x0000181fff057424 */ /* 0x000fe200078e00ff */
[----:B------:R-:W-:-:S02]  /*172d0*/  MOV R4, 0x172f0 ;  /* 0x000172f000047802 */ /* 0x000fc40000000f00 */
[----:B-123--:R-:W-:Y:S05]  /*172e0*/  CALL.REL.NOINC `($__internal_5_$__cuda_sm70_shflsync_idx_p) ;  /* 0x000006d000007944 */ /* 0x00efea0003c00000 */
[----:B------:R-:W-:Y:S01]  /*172f0*/  MOV R4, R5 ;  /* 0x0000000500047202 */ /* 0x000fe20000000f00 */
[----:B------:R-:W-:Y:S05]  /*17300*/  BRA `(.L_x_1752) ;  /* 0xffffb7b000007947 */ /* 0x000fea000383ffff */
.L_x_1697:
[----:B-1----:R-:W-:Y:S01]  /*17310*/  IMAD.MOV.U32 R7, RZ, RZ, R3 ;  /* 0x000000ffff077224 */ /* 0x002fe200078e0003 */
[----:B------:R-:W-:Y:S01]  /*17320*/  MOV R6, 0x1 ;  /* 0x0000000100067802 */ /* 0x000fe20000000f00 */
[----:B------:R-:W-:Y:S01]  /*17330*/  IMAD.MOV.U32 R5, RZ, RZ, 0x181f ;  /* 0x0000181fff057424 */ /* 0x000fe200078e00ff */
[----:B------:R-:W-:-:S02]  /*17340*/  MOV R4, 0x17360 ;  /* 0x0001736000047802 */ /* 0x000fc40000000f00 */
[----:B--234-:R-:W-:Y:S05]  /*17350*/  CALL.REL.NOINC `($__internal_5_$__cuda_sm70_shflsync_idx_p) ;  /* 0x0000066000007944 */ /* 0x01cfea0003c00000 */
        /* <DEDUP_REMOVED lines=8> */
.L_x_1700:
[----:B-1----:R-:W-:Y:S01]  /*173e0*/  IMAD.MOV.U32 R7, RZ, RZ, R3 ;  /* 0x000000ffff077224 */ /* 0x002fe200078e0003 */
[----:B------:R-:W-:Y:S01]  /*173f0*/  MOV R6, 0x2 ;  /* 0x0000000200067802 */ /* 0x000fe20000000f00 */
[----:B------:R-:W-:Y:S01]  /*17400*/  IMAD.MOV.U32 R5, RZ, RZ, 0x181f ;  /* 0x0000181fff057424 */ /* 0x000fe200078e00ff */
[----:B------:R-:W-:Y:S02]  /*17410*/  MOV R4, 0x17430 ;  /* 0x0001743000047802 */ /* 0x000fe40000000f00 */
[----:B--234-:R-:W-:Y:S05]  /*17420*/  CALL.REL.NOINC `($__internal_5_$__cuda_sm70_shflsync_idx_p) ;  /* 0x0000059000007944 */ /* 0x01cfea0003c00000 */
[----:B------:R-:W-:Y:S01]  /*17430*/  MOV R11, R5 ;  /* 0x00000005000b7202 */ /* 0x000fe20000000f00 */
[----:B------:R-:W-:Y:S05]  /*17440*/  BRA `(.L_x_1754) ;  /* 0xffffb8e000007947 */ /* 0x000fea000383ffff */
.L_x_1701:
[----:B-1----:R-:W-:Y:S01]  /*17450*/  IMAD.MOV.U32 R7, RZ, RZ, R10 ;  /* 0x000000ffff077224 */ /* 0x002fe200078e000a */
[----:B------:R-:W-:Y:S01]  /*17460*/  MOV R6, 0x2 ;  /* 0x0000000200067802 */ /* 0x000fe20000000f00 */
[----:B------:R-:W-:Y:S01]  /*17470*/  IMAD.MOV.U32 R5, RZ, RZ, 0x181f ;  /* 0x0000181fff057424 */ /* 0x000fe200078e00ff */
[----:B------:R-:W-:Y:S02]  /*17480*/  MOV R4, 0x174a0 ;  /* 0x000174a000047802 */ /* 0x000fe40000000f00 */
[----:B--234-:R-:W-:Y:S05]  /*17490*/  CALL.REL.NOINC `($__internal_5_$__cuda_sm70_shflsync_idx_p) ;  /* 0x0000052000007944 */ /* 0x01cfea0003c00000 */
[----:B------:R-:W-:Y:S01]  /*174a0*/  MOV R4, R5 ;  /* 0x0000000500047202 */ /* 0x000fe20000000f00 */
[----:B------:R-:W-:Y:S05]  /*174b0*/  BRA `(.L_x_1755) ;  /* 0xffffb89000007947 */ /* 0x000fea000383ffff */
.L_x_1704:
[----:B--2---:R-:W-:Y:S01]  /*174c0*/  IMAD.MOV.U32 R7, RZ, RZ, R3 ;  /* 0x000000ffff077224 */ /* 0x004fe200078e0003 */
[----:B------:R-:W-:Y:S01]  /*174d0*/  MOV R6, 0x3 ;  /* 0x0000000300067802 */ /* 0x000fe20000000f00 */
[----:B------:R-:W-:Y:S01]  /*174e0*/  IMAD.MOV.U32 R5, RZ, RZ, 0x181f ;  /* 0x0000181fff057424 */ /* 0x000fe200078e00ff */
[----:B------:R-:W-:-:S02]  /*174f0*/  MOV R4, 0x17510 ;  /* 0x0001751000047802 */ /* 0x000fc40000000f00 */
[----:B-1-34-:R-:W-:Y:S05]  /*17500*/  CALL.REL.NOINC `($__internal_5_$__cuda_sm70_shflsync_idx_p) ;  /* 0x000004b000007944 */ /* 0x01afea0003c00000 */
        /* <DEDUP_REMOVED lines=8> */
.L_x_1707:
[----:B-1----:R-:W-:Y:S01]  /*17590*/  IMAD.MOV.U32 R7, RZ, RZ, R3 ;  /* 0x000000ffff077224 */ /* 0x002fe200078e0003 */
[----:B------:R-:W-:Y:S01]  /*175a0*/  MOV R6, 0x4 ;  /* 0x0000000400067802 */ /* 0x000fe20000000f00 */
[----:B------:R-:W-:Y:S01]  /*175b0*/  IMAD.MOV.U32 R5, RZ, RZ, 0x181f ;  /* 0x0000181fff057424 */ /* 0x000fe200078e00ff */
[----:B--2---:R-:W-:Y:S02]  /*175c0*/  MOV R4, 0x175e0 ;  /* 0x000175e000047802 */ /* 0x004fe40000000f00 */
[----:B---34-:R-:W-:Y:S05]  /*175d0*/  CALL.REL.NOINC `($__internal_5_$__cuda_sm70_shflsync_idx_p) ;  /* 0x000003e000007944 */ /* 0x018fea0003c00000 */
[----:B------:R-:W-:Y:S01]  /*175e0*/  MOV R11, R5 ;  /* 0x00000005000b7202 */ /* 0x000fe20000000f00 */
[----:B------:R-:W-:Y:S05]  /*175f0*/  BRA `(.L_x_1757) ;  /* 0xffffb96000007947 */ /* 0x000fea000383ffff */
.L_x_1708:
[----:B------:R-:W-:Y:S01]  /*17600*/  IMAD.MOV.U32 R7, RZ, RZ, R10 ;  /* 0x000000ffff077224 */ /* 0x000fe200078e000a */
[----:B------:R-:W-:Y:S01]  /*17610*/  MOV R6, 0x4 ;  /* 0x0000000400067802 */ /* 0x000fe20000000f00 */
[----:B------:R-:W-:Y:S01]  /*17620*/  IMAD.MOV.U32 R5, RZ, RZ, 0x181f ;  /* 0x0000181fff057424 */ /* 0x000fe200078e00ff */
[----:B--2---:R-:W-:Y:S02]  /*17630*/  MOV R4, 0x17650 ;  /* 0x0001765000047802 */ /* 0x004fe40000000f00 */
[----:B-1-34-:R-:W-:Y:S05]  /*17640*/  CALL.REL.NOINC `($__internal_5_$__cuda_sm70_shflsync_idx_p) ;  /* 0x0000037000007944 */ /* 0x01afea0003c00000 */
[----:B------:R-:W-:Y:S01]  /*17650*/  MOV R4, R5 ;  /* 0x0000000500047202 */ /* 0x000fe20000000f00 */
[----:B------:R-:W-:Y:S05]  /*17660*/  BRA `(.L_x_1758) ;  /* 0xffffb91000007947 */ /* 0x000fea000383ffff */
.L_x_1711:
        /* <DEDUP_REMOVED lines=13> */
.L_x_1714:
[----:B-1----:R-:W-:Y:S01]  /*17740*/  IMAD.MOV.U32 R7, RZ, RZ, R3 ;  /* 0x000000ffff077224 */ /* 0x002fe200078e0003 */
[----:B------:R-:W-:Y:S01]  /*17750*/  MOV R6, 0x6 ;  /* 0x0000000600067802 */ /* 0x000fe20000000f00 */
[----:B------:R-:W-:Y:S01]  /*17760*/  IMAD.MOV.U32 R5, RZ, RZ, 0x181f ;  /* 0x0000181fff057424 */ /* 0x000fe200078e00ff */
[----:B------:R-:W-:Y:S02]  /*17770*/  MOV R4, 0x17790 ;  /* 0x0001779000047802 */ /* 0x000fe40000000f00 */
[----:B--234-:R-:W-:Y:S05]  /*17780*/  CALL.REL.NOINC `($__internal_5_$__cuda_sm70_shflsync_idx_p) ;  /* 0x0000023000007944 */ /* 0x01cfea0003c00000 */
[----:B------:R-:W-:Y:S01]  /*17790*/  MOV R11, R5 ;  /* 0x00000005000b7202 */ /* 0x000fe20000000f00 */
[----:B------:R-:W-:Y:S05]  /*177a0*/  BRA `(.L_x_1760) ;  /* 0xffffb9e000007947 */ /* 0x000fea000383ffff */
.L_x_1715:
[----:B-1----:R-:W-:Y:S01]  /*177b0*/  IMAD.MOV.U32 R7, RZ, RZ, R10 ;  /* 0x000000ffff077224 */ /* 0x002fe200078e000a */
[----:B------:R-:W-:Y:S01]  /*177c0*/  MOV R6, 0x6 ;  /* 0x0000000600067802 */ /* 0x000fe20000000f00 */
[----:B------:R-:W-:Y:S01]  /*177d0*/  IMAD.MOV.U32 R5, RZ, RZ, 0x181f ;  /* 0x0000181fff057424 */ /* 0x000fe200078e00ff */
[----:B------:R-:W-:Y:S02]  /*177e0*/  MOV R4, 0x17800 ;  /* 0x0001780000047802 */ /* 0x000fe40000000f00 */
[----:B--234-:R-:W-:Y:S05]  /*177f0*/  CALL.REL.NOINC `($__internal_5_$__cuda_sm70_shflsync_idx_p) ;  /* 0x000001c000007944 */ /* 0x01cfea0003c00000 */
[----:B------:R-:W-:Y:S01]  /*17800*/  MOV R4, R5 ;  /* 0x0000000500047202 */ /* 0x000fe20000000f00 */
[----:B------:R-:W-:Y:S05]  /*17810*/  BRA `(.L_x_1761) ;  /* 0xffffb99000007947 */ /* 0x000fea000383ffff */
.L_x_1718:
        /* <DEDUP_REMOVED lines=13> */
.L_x_1720:
[----:B-1----:R-:W-:Y:S01]  /*178f0*/  IMAD.MOV.U32 R7, RZ, RZ, R2 ;  /* 0x000000ffff077224 */ /* 0x002fe200078e0002 */
[----:B------:R-:W-:Y:S01]  /*17900*/  MOV R6, RZ ;  /* 0x000000ff00067202 */ /* 0x000fe20000000f00 */
[----:B------:R-:W-:Y:S01]  /*17910*/  IMAD.MOV.U32 R5, RZ, RZ, 0x1f ;  /* 0x0000001fff057424 */ /* 0x000fe200078e00ff */
[----:B------:R-:W-:Y:S02]  /*17920*/  MOV R4, 0x17940 ;  /* 0x0001794000047802 */ /* 0x000fe40000000f00 */
[----:B--23-5:R-:W-:Y:S05]  /*17930*/  CALL.REL.NOINC `($__internal_5_$__cuda_sm70_shflsync_idx_p) ;  /* 0x0000008000007944 */ /* 0x02cfea0003c00000 */
[----:B------:R-:W-:Y:S05]  /*17940*/  BRA `(.L_x_1763) ;  /* 0xffffbae000007947 */ /* 0x000fea000383ffff */
        .weak           $__internal_4_$__cuda_sm70_shflsync_bfly_p
        .type           $__internal_4_$__cuda_sm70_shflsync_bfly_p,@function
        .size           $__internal_4_$__cuda_sm70_shflsync_bfly_p,($__internal_5_$__cuda_sm70_shflsync_idx_p - $__internal_4_$__cuda_sm70_shflsync_bfly_p)
$__internal_4_$__cuda_sm70_shflsync_bfly_p:
[----:B------:R-:W-:Y:S02]  /*17950*/  IMAD.MOV.U32 R9, RZ, RZ, -0x1 ;  /* 0xffffffffff097424 */ /* 0x000fe400078e00ff */
[----:B------:R-:W-:Y:S02]  /*17960*/  IMAD.MOV.U32 R8, RZ, RZ, 0x1f ;  /* 0x0000001fff087424 */ /* 0x000fe400078e00ff */
[----:B------:R-:W-:Y:S04]  /*17970*/  WARPSYNC R9 ;  /* 0x0000000900007348 */ /* 0x000fe80003800000 */
[----:B------:R1:W2:Y:S02]  /*17980*/  SHFL.BFLY PT, R6, R4, R6, R8 ;  /* 0x0c00000604067389 */ /* 0x0002a400000e0008 */
[----:B-1----:R-:W-:-:S02]  /*17990*/  MOV R8, R5 ;  /* 0x0000000500087202 */ /* 0x002fc40000000f00 */
[----:B------:R-:W-:-:S04]  /*179a0*/  MOV R9, 0x0 ;  /* 0x0000000000097802 */ /* 0x000fc80000000f00 */
[----:B--2---:R-:W-:Y:S05]  /*179b0*/  RET.REL.NODEC R8 `(_ZN7cutlass13device_kernelIN5flash19enable_sm80_to_sm89INS1_16FlashAttnFwdSm80INS1_25CollectiveMainloopFwdSm80ILi4ELi1ELb0EN4cute5tupleIJNS5_1CILi128EEENS7_ILi64EEES8_EEELi128ENS_10bfloat16_tEfNS_4arch4Sm80ELb1ELb0ELb1ELb0ELb1ELb0ELb1ELb0EEENS1_21CollectiveEpilogueFwdINS6_IJS8_S8_S9_EEENS6_IJNS7_ILi1EEESH_SH_EEESB_SD_Li128ELb0ELb1ELb0ELb0EEENS1_30DynamicPersistentTileSchedulerILi128ELi128ELb0ELb1ELb0EEEEEEEEEvNT_6ParamsE) ;  /* 0xfffe864008007950 */ /* 0x004fea0003c3ffff */
        .weak           $__internal_5_$__cuda_sm70_shflsync_idx_p
        .type           $__internal_5_$__cuda_sm70_shflsync_idx_p,@function
        .size           $__internal_5_$__cuda_sm70_shflsync_idx_p,(.L_x_2185 - $__internal_5_$__cuda_sm70_shflsync_idx_p)
$__internal_5_$__cuda_sm70_shflsync_idx_p:
[----:B------:R-:W-:Y:S02]  /*179c0*/  MOV R8, 0xffffffff ;  /* 0xffffffff00087802 */ /* 0x000fe40000000f00 */
[----:B------:R-:W-:Y:S02]  /*179d0*/  MOV R9, 0x0 ;  /* 0x0000000000097802 */ /* 0x000fe40000000f00 */
[----:B------:R-:W-:Y:S04]  /*179e0*/  WARPSYNC R8 ;  /* 0x0000000800007348 */ /* 0x000fe80003800000 */
[----:B------:R1:W2:Y:S02]  /*179f0*/  SHFL.IDX PT, R5, R7, R6, R5 ;  /* 0x0000000607057389 */ /* 0x0002a400000e0005 */
[----:B-1----:R-:W-:-:S04]  /*17a00*/  MOV R8, R4 ;  /* 0x0000000400087202 */ /* 0x002fc80000000f00 */
[----:B--2---:R-:W-:Y:S05]  /*17a10*/  RET.REL.NODEC R8 `(_ZN7cutlass13device_kernelIN5flash19enable_sm80_to_sm89INS1_16FlashAttnFwdSm80INS1_25CollectiveMainloopFwdSm80ILi4ELi1ELb0EN4cute5tupleIJNS5_1CILi128EEENS7_ILi64EEES8_EEELi128ENS_10bfloat16_tEfNS_4arch4Sm80ELb1ELb0ELb1ELb0ELb1ELb0ELb1ELb0EEENS1_21CollectiveEpilogueFwdINS6_IJS8_S8_S9_EEENS6_IJNS7_ILi1EEESH_SH_EEESB_SD_Li128ELb0ELb1ELb0ELb0EEENS1_30DynamicPersistentTileSchedulerILi128ELi128ELb0ELb1ELb0EEEEEEEEEvNT_6ParamsE) ;  /* 0xfffe85e008007950 */ /* 0x004fea0003c3ffff */
.L_x_1764:
        /* <DEDUP_REMOVED lines=14> */
.L_x_2185:


//--------------------- .text._ZN7cutlass13device_kernelIN5flash19enable_sm80_to_sm89INS1_16FlashAttnFwdSm80INS1_25CollectiveMainloopFwdSm80ILi4ELi1ELb0EN4cute5tupleIJNS5_1CILi128EEENS7_ILi64EEES8_EEELi128ENS_10bfloat16_tEfNS_4arch4Sm80ELb1ELb0ELb1ELb1ELb1ELb0ELb1ELb0EEENS1_21CollectiveEpilogueFwdINS6_IJS8_S8_S9_EEENS6_IJNS7_ILi1EEESH_SH_EEESB_SD_Li128ELb1ELb1ELb0ELb0EEENS1_19SingleTileSchedulerILb1ELb0ELb1ELi128EEEEEEEEEvNT_6ParamsE --------------------------
	.section	.text._ZN7cutlass13device_kernelIN5flash19enable_sm80_to_sm89INS1_16FlashAttnFwdSm80INS1_25CollectiveMainloopFwdSm80ILi4ELi1ELb0EN4cute5tupleIJNS5_1CILi128EEENS7_ILi64EEES8_EEELi128ENS_10bfloat16_tEfNS_4arch4Sm80ELb1ELb0ELb1ELb1ELb1ELb0ELb1ELb0EEENS1_21CollectiveEpilogueFwdINS6_IJS8_S8_S9_EEENS6_IJNS7_ILi1EEESH_SH_EEESB_SD_Li128ELb1ELb1ELb0ELb0EEENS1_19SingleTileSchedulerILb1ELb0ELb1ELi128EEEEEEEEEvNT_6ParamsE,"ax",@progbits
	.sectioninfo	@"SHI_REGISTERS=255"
	.align	128
.text._ZN7cutlass13device_kernelIN5flash19enable_sm80_to_sm89INS1_16FlashAttnFwdSm80INS1_25CollectiveMainloopFwdSm80ILi4ELi1ELb0EN4cute5tupleIJNS5_1CILi128EEENS7_ILi64EEES8_EEELi128ENS_10bfloat16_tEfNS_4arch4Sm80ELb1ELb0ELb1ELb1ELb1ELb0ELb1ELb0EEENS1_21CollectiveEpilogueFwdINS6_IJS8_S8_S9_EEENS6_IJNS7_ILi1EEESH_SH_EEESB_SD_Li128ELb1ELb1ELb0ELb0EEENS1_19SingleTileSchedulerILb1ELb0ELb1ELi128EEEEEEEEEvNT_6ParamsE:
        .type           _ZN7cutlass13device_kernelIN5flash19enable_sm80_to_sm89INS1_16FlashAttnFwdSm80INS1_25CollectiveMainloopFwdSm80ILi4ELi1ELb0EN4cute5tupleIJNS5_1CILi128EEENS7_ILi64EEES8_EEELi128ENS_10bfloat16_tEfNS_4arch4Sm80ELb1ELb0ELb1ELb1ELb1ELb0ELb1ELb0EEENS1_21CollectiveEpilogueFwdINS6_IJS8_S8_S9_EEENS6_IJNS7_ILi1EEESH_SH_EEESB_SD_Li128ELb1ELb1ELb0ELb0EEENS1_19SingleTileSchedulerILb1ELb0ELb1ELi128EEEEEEEEEvNT_6ParamsE,@function
        .size           _ZN7cutlass13device_kernelIN5flash19enable_sm80_to_sm89INS1_16FlashAttnFwdSm80INS1_25CollectiveMainloopFwdSm80ILi4ELi1ELb0EN4cute5tupleIJNS5_1CILi128EEENS7_ILi64EEES8_EEELi128ENS_10bfloat16_tEfNS_4arch4Sm80ELb1ELb0ELb1ELb1ELb1ELb0ELb1ELb0EEENS1_21CollectiveEpilogueFwdINS6_IJS8_S8_S9_EEENS6_IJNS7_ILi1EEESH_SH_EEESB_SD_Li128ELb1ELb1ELb0ELb0EEENS1_19SingleTileSchedulerILb1ELb0ELb1ELi128EEEEEEEEEvNT_6ParamsE,(.L_x_2188 - _ZN7cutlass13device_kernelIN5flash19enable_sm80_to_sm89INS1_16FlashAttnFwdSm80INS1_25CollectiveMainloopFwdSm80ILi4ELi1ELb0EN4cute5tupleIJNS5_1CILi128EEENS7_ILi64EEES8_EEELi128ENS_10bfloat16_tEfNS_4arch4Sm80ELb1ELb0ELb1ELb1ELb1ELb0ELb1ELb0EEENS1_21CollectiveEpilogueFwdINS6_IJS8_S8_S9_EEENS6_IJNS7_ILi1EEESH_SH_EEESB_SD_Li128ELb1ELb1ELb0ELb0EEENS1_19SingleTileSchedulerILb1ELb0ELb1ELi128EEEEEEEEEvNT_6ParamsE)
        .other          _ZN7cutlass13device_kernelIN5flash19enable_sm80_to_sm89INS1_16FlashAttnFwdSm80INS1_25CollectiveMainloopFwdSm80ILi4ELi1ELb0EN4cute5tupleIJNS5_1CILi128EEENS7_ILi64EEES8_EEELi128ENS_10bfloat16_tEfNS_4arch4Sm80ELb1ELb0ELb1ELb1ELb1ELb0ELb1ELb0EEENS1_21CollectiveEpilogueFwdINS6_IJS8_S8_S9_EEENS6_IJNS7_ILi1EEESH_SH_EEESB_SD_Li128ELb1ELb1ELb0ELb0EEENS1_19SingleTileSchedulerILb1ELb0ELb1ELi128EEEEEEEEEvNT_6ParamsE,@"STO_CUDA_ENTRY STV_DEFAULT"
_ZN7cutlass13device_kernelIN5flash19enable_sm80_to_sm89INS1_16FlashAttnFwdSm80INS1_25CollectiveMainloopFwdSm80ILi4ELi1ELb0EN4cute5tupleIJNS5_1CILi128EEENS7_ILi64EEES8_EEELi128ENS_10bfloat16_tEfNS_4arch4Sm80ELb1ELb0ELb1ELb1ELb1ELb0ELb1ELb0EEENS1_21CollectiveEpilogueFwdINS6_IJS8_S8_S9_EEENS6_IJNS7_ILi1EEESH_SH_EEESB_SD_Li128ELb1ELb1ELb0ELb0EEENS1_19SingleTileSchedulerILb1ELb0ELb1ELi128EEEEEEEEEvNT_6ParamsE:
        /* <DEDUP_REMOVED lines=21> */
.L_x_1766:
        /* <DEDUP_REMOVED lines=13> */
.L_x_1768:
[----:B------:R-:W-:Y:S02]  /*0220*/  ULDC UR5, c[0x0][0x54c] ;  /* 0x0001530000057ab9 */ /* 0x000fe40000000800 */
.L_x_1767:
[----:B------:R-:W-:Y:S02]  /*0230*/  ULDC UR4, c[0x0][0x548] ;  /* 0x0001520000047ab9 */ /* 0x000fe40000000800 */
[----:B------:R-:W-:-:S02]  /*0240*/  USHF.L.U32 UR10, UR10, 0x7, URZ ;  /* 0x000000070a0a7899 */ /* 0x000fc4000800063f */
[----:B------:R-:W-:-:S04]  /*0250*/  UIMAD UR4, UR5, UR4, URZ ;  /* 0x00000004050472a4 */ /* 0x000fc8000f8e023f */
[----:B------:R-:W-:-:S04]  /*0260*/  UISETP.GE.AND UP0, UPT, UR10, UR4, UPT ;  /* 0x000000040a00728c */ /* 0x000fc8000bf06270 */
[----:B------:R-:W-:Y:S01]  /*0270*/  USEL UR13, UR13, 0xffffffff, !UP0 ;  /* 0xffffffff0d0d7887 */ /* 0x000fe2000c000000 */
[----:B------:R-:W-:Y:S05]  /*0280*/  BRA `(.L_x_1769) ;  /* 0x000001b000007947 */ /* 0x000fea0003800000 */
.L_x_1765:
        /* <DEDUP_REMOVED lines=8> */
.L_x_1770:
        /* <DEDUP_REMOVED lines=13> */
.L_x_1772:
[----:B------:R-:W-:Y:S02]  /*03e0*/  ULDC UR5, c[0x0][0x54c] ;  /* 0x0001530000057ab9 */ /* 0x000fe40000000800 */
.L_x_1771:
[----:B------:R-:W-:Y:S02]  /*03f0*/  ULDC UR4, c[0x0][0x548] ;  /* 0x0001520000047ab9 */ /* 0x000fe40000000800 */
[----:B------:R-:W-:-:S02]  /*0400*/  USHF.L.U32 UR10, UR10, 0x7, URZ ;  /* 0x000000070a0a7899 */ /* 0x000fc4000800063f */
[----:B------:R-:W-:-:S04]  /*0410*/  UIMAD UR4, UR5, UR4, URZ ;  /* 0x00000004050472a4 */ /* 0x000fc8000f8e023f */
[----:B------:R-:W-:-:S04]  /*0420*/  UISETP.GE.AND UP0, UPT, UR10, UR4, UPT ;  /* 0x000000040a00728c */ /* 0x000fc8000bf06270 */
[----:B------:R-:W-:-:S06]  /*0430*/  USEL UR13, UR13, 0xffffffff, !UP0 ;  /* 0xffffffff0d0d7887 */ /* 0x000fcc000c000000 */
.L_x_1769:
        /* <DEDUP_REMOVED lines=47> */
.L_x_1773:
        /* <DEDUP_REMOVED lines=10> */
.L_x_1774:
        /* <DEDUP_REMOVED lines=12> */
.L_x_1775:
[----:B------:R-:W-:Y:S01]  /*0890*/  ULDC UR4, c[0x0][0x2c4] ;  /* 0x0000b10000047ab9 */ /* 0x000fe20000000800 */
[----:B------:R-:W-:Y:S01]  /*08a0*/  PLOP3.LUT P4, PT, PT, PT, PT, 0x80, 0x0 ;  /* 0x000000000000781c */ /* 0x000fe20003f8f070 */
[----:B------:R-:W-:Y:S01]  /*08b0*/  UISETP.NE.AND UP1, UPT, UR4, 0x1, UPT ;  /* 0x000000010400788c */ /* 0x000fe2000bf25270 */
[----:B------:R-:W-:Y:S01]  /*08c0*/  CS2R R14, SRZ ;  /* 0x00000000000e7805 */ /* 0x000fe2000001ff00 */
[----:B------:R-:W-:Y:S01]  /*08d0*/  UIADD3 UR7, -UR11, UR7, URZ ;  /* 0x000000070b077290 */ /* 0x000fe2000fffe13f */
[----:B------:R-:W-:Y:S01]  /*08e0*/  IMAD.MOV.U32 R126, RZ, RZ, RZ ;  /* 0x000000ffff7e7224 */ /* 0x000fe200078e00ff */
[----:B------:R-:W-:Y:S01]  /*08f0*/  ULDC.64 UR4, c[0x0][0x2c8] ;  /* 0x0000b20000047ab9 */ /* 0x000fe20000000a00 */
[----:B------:R-:W-:Y:S01]  /*0900*/  IMAD.MOV.U32 R124, RZ, RZ, RZ ;  /* 0x000000ffff7c7224 */ /* 0x000fe200078e00ff */
[----:B---3--:R-:W-:Y:S01]  /*0910*/  UIADD3 UR6, UR7, 0x40, -UR12 ;  /* 0x0000004007067890 */ /* 0x008fe2000fffe80c */
[----:B------:R-:W-:Y:S01]  /*0920*/  CS2R R130, SRZ ;  /* 0x0000000000827805 */ /* 0x000fe2000001ff00 */
[----:B------:R-:W-:Y:S01]  /*0930*/  CS2R R128, SRZ ;  /* 0x0000000000807805 */ /* 0x000fe2000001ff00 */
[----:B------:R-:W-:Y:S01]  /*0940*/  CS2R R16, SRZ ;  /* 0x0000000000107805 */ /* 0x000fe2000001ff00 */
[----:B------:R-:W-:Y:S01]  /*0950*/  MOV R122, RZ ;  /* 0x000000ff007a7202 */ /* 0x000fe20000000f00 */
[----:B------:R-:W-:Y:S01]  /*0960*/  @UP1 UIADD3 UR18, UR10, 0x7f, URZ ;  /* 0x0000007f0a121890 */ /* 0x000fe2000fffe03f */
[----:B------:R-:W-:Y:S01]  /*0970*/  IMAD.MOV.U32 R11, RZ, RZ, RZ ;  /* 0x000000ffff0b7224 */ /* 0x000fe200078e00ff */
[----:B------:R-:W-:Y:S01]  /*0980*/  MOV R120, RZ ;  /* 0x000000ff00787202 */ /* 0x000fe20000000f00 */
[----:B------:R-:W-:Y:S01]  /*0990*/  CS2R R12, SRZ ;  /* 0x00000000000c7805 */ /* 0x000fe2000001ff00 */
[----:B------:R-:W-:Y:S01]  /*09a0*/  UIMAD.WIDE.U32 UR18, UR18, UR4, URZ ;  /* 0x00000004121272a5 */ /* 0x000fe2000f8e003f */
[----:B------:R-:W-:Y:S01]  /*09b0*/  IMAD.MOV.U32 R118, RZ, RZ, RZ ;  /* 0x000000ffff767224 */ /* 0x000fe200078e00ff */
[----:B------:R-:W-:Y:S01]  /*09c0*/  UIADD3 UR4, UR10, 0x7f, URZ ;  /* 0x0000007f0a047890 */ /* 0x000fe2000fffe03f */
[----:B------:R-:W-:Y:S01]  /*09d0*/  MOV R116, RZ ;  /* 0x000000ff00747202 */ /* 0x000fe20000000f00 */
[----:B------:R-:W-:Y:S01]  /*09e0*/  @UP1 USHF.R.U32.HI UR4, URZ, UR5, UR19 ;  /* 0x000000053f041299 */ /* 0x000fe20008011613 */
[----:B------:R-:W-:Y:S01]  /*09f0*/  IMAD.MOV.U32 R110, RZ, RZ, RZ ;  /* 0x000000ffff6e7224 */ /* 0x000fe200078e00ff */
[----:B------:R-:W-:Y:S01]  /*0a00*/  UIADD3 UR5, UR7, 0x3f, URZ ;  /* 0x0000003f07057890 */ /* 0x000fe2000fffe03f */
[----:B------:R-:W-:Y:S01]  /*0a10*/  CS2R R18, SRZ ;  /* 0x0000000000127805 */ /* 0x000fe2000001ff00 */
[----:B------:R-:W-:Y:S01]  /*0a20*/  UIADD3 UR6, UR6, UR4, URZ ;  /* 0x0000000406067290 */ /* 0x000fe2000fffe03f */
[----:B------:R-:W-:Y:S01]  /*0a30*/  MOV R108, RZ ;  /* 0x000000ff006c7202 */ /* 0x000fe20000000f00 */
[----:B------:R-:W-:Y:S01]  /*0a40*/  USHF.R.S32.HI UR18, URZ, 0x1f, UR5 ;  /* 0x0000001f3f127899 */ /* 0x000fe20008011405 */
[----:B------:R-:W-:Y:S01]  /*0a50*/  IMAD.MOV.U32 R114, RZ, RZ, RZ ;  /* 0x000000ffff727224 */ /* 0x000fe200078e00ff */
[----:B------:R-:W-:Y:S01]  /*0a60*/  USHF.R.S32.HI UR4, URZ, 0x1f, UR6 ;  /* 0x0000001f3f047899 */ /* 0x000fe20008011406 */
[----:B------:R-:W-:Y:S01]  /*0a70*/  CS2R R20, SRZ ;  /* 0x0000000000147805 */ /* 0x000fe2000001ff00 */
[----:B------:R-:W-:Y:S01]  /*0a80*/  ULEA.HI UR18, UR18, UR5, URZ, 0x6 ;  /* 0x0000000512127291 */ /* 0x000fe2000f8f303f */
[----:B------:R-:W-:Y:S01]  /*0a90*/  MOV R112, RZ ;  /* 0x000000ff00707202 */ /* 0x000fe20000000f00 */
[----:B------:R-:W-:Y:S01]  /*0aa0*/  ULEA.HI UR4, UR4, UR6, URZ, 0x6 ;  /* 0x0000000604047291 */ /* 0x000fe2000f8f303f */
[----:B------:R-:W-:Y:S01]  /*0ab0*/  IMAD.MOV.U32 R106, RZ, RZ, RZ ;  /* 0x000000ffff6a7224 */ /* 0x000fe200078e00ff */
[----:B------:R-:W-:Y:S01]  /*0ac0*/  USHF.R.S32.HI UR18, URZ, 0x6, UR18 ;  /* 0x000000063f127899 */ /* 0x000fe20008011412 */
[----:B------:R-:W-:Y:S01]  /*0ad0*/  CS2R R22, SRZ ;  /* 0x0000000000167805 */ /* 0x000fe2000001ff00 */
[----:B------:R-:W-:Y:S01]  /*0ae0*/  USHF.R.S32.HI UR4, URZ, 0x6, UR4 ;  /* 0x000000063f047899 */ /* 0x000fe20008011404 */
[----:B------:R-:W-:Y:S01]  /*0af0*/  MOV R104, RZ ;  /* 0x000000ff00687202 */ /* 0x000fe20000000f00 */
[----:B------:R-:W-:Y:S01]  /*0b00*/  IMAD.MOV.U32 R102, RZ, RZ, RZ ;  /* 0x000000ffff667224 */ /* 0x000fe200078e00ff */
[----:B------:R-:W-:Y:S01]  /*0b10*/  CS2R R24, SRZ ;  /* 0x0000000000187805 */ /* 0x000fe2000001ff00 */
[----:B------:R-:W-:Y:S01]  /*0b20*/  UISETP.LT.AND UP0, UPT, UR18, UR4, UPT ;  /* 0x000000041200728c */ /* 0x000fe2000bf01270 */
[----:B------:R-:W-:Y:S01]  /*0b30*/  MOV R100, RZ ;  /* 0x000000ff00647202 */ /* 0x000fe20000000f00 */
[----:B------:R-:W-:Y:S01]  /*0b40*/  IMAD.MOV.U32 R94, RZ, RZ, RZ ;  /* 0x000000ffff5e7224 */ /* 0x000fe200078e00ff */
[----:B------:R-:W-:Y:S01]  /*0b50*/  CS2R R26, SRZ ;  /* 0x00000000001a7805 */ /* 0x000fe2000001ff00 */
[----:B------:R-:W-:Y:S01]  /*0b60*/  USEL UR6, UR18, UR4, UP0 ;  /* 0x0000000412067287 */ /* 0x000fe20008000000 */
[----:B------:R-:W-:Y:S01]  /*0b70*/  MOV R92, RZ ;  /* 0x000000ff005c7202 */ /* 0x000fe20000000f00 */
[----:B------:R-:W-:Y:S01]  /*0b80*/  IMAD.MOV.U32 R98, RZ, RZ, RZ ;  /* 0x000000ffff627224 */ /* 0x000fe200078e00ff */
[----:B------:R-:W-:Y:S01]  /*0b90*/  MOV R28, RZ ;  /* 0x000000ff001c7202 */ /* 0x000fe20000000f00 */
[----:B------:R-:W-:Y:S01]  /*0ba0*/  UISETP.GE.AND UP0, UPT, UR6, 0x1, UPT ;  /* 0x000000010600788c */ /* 0x000fe2000bf06270 */
[----:B------:R-:W-:Y:S01]  /*0bb0*/  IMAD.MOV.U32 R96, RZ, RZ, RZ ;  /* 0x000000ffff607224 */ /* 0x000fe200078e00ff */
[----:B------:R-:W-:Y:S01]  /*0bc0*/  CS2R R90, SRZ ;  /* 0x00000000005a7805 */ /* 0x000fe2000001ff00 */
[----:B------:R-:W-:Y:S01]  /*0bd0*/  CS2R R30, SRZ ;  /* 0x00000000001e7805 */ /* 0x000fe2000001ff00 */
[----:B------:R-:W-:Y:S01]  /*0be0*/  MOV R88, RZ ;  /* 0x000000ff00587202 */ /* 0x000fe20000000f00 */
        /* <DEDUP_REMOVED lines=79> */
[----:B------:R-:W-:Y:S01]  /*10e0*/  BSSY B0, `(.L_x_1777) ;  /* 0x0000054000007945 */ /* 0x000fe20003800000 */
[----:B------:R-:W-:-:S02]  /*10f0*/  ULDC.64 UR4, c[0x0][0x1b8] ;  /* 0x00006e0000047ab9 */ /* 0x000fc40000000a00 */
[----:B------:R-:W-:Y:S02]  /*1100*/  UIADD3 UR19, UR19, UR17, URZ ;  /* 0x0000001113137290 */ /* 0x000fe4000fffe03f */
[----:B------:R-:W-:Y:S02]  /*1110*/  USHF.R.S32.HI UR17, URZ, 0x1f, UR13 ;  /* 0x0000001f3f117899 */ /* 0x000fe4000801140d */
[----:B------:R-:W-:Y:S02]  /*1120*/  UIMAD UR16, UR8, UR4, URZ ;  /* 0x00000004081072a4 */ /* 0x000fe4000f8e023f */
[----:B------:R-:W-:Y:S02]  /*1130*/  USEL UR17, UR17, URZ, !UP2 ;  /* 0x0000003f11117287 */ /* 0x000fe4000d000000 */
[----:B------:R-:W-:Y:S02]  /*1140*/  UIMAD UR16, UR9, UR5, UR16 ;  /* 0x00000005091072a4 */ /* 0x000fe4000f8e0210 */
[----:B------:R-:W-:-:S02]  /*1150*/  UIMAD.WIDE.U32 UR20, UR9, UR4, UR18 ;  /* 0x00000004091472a5 */ /* 0x000fc4000f8e0012 */
[----:B------:R-:W-:Y:S02]  /*1160*/  USEL UR18, UR13, URZ, !UP2 ;  /* 0x0000003f0d127287 */ /* 0x000fe4000d000000 */
[----:B------:R-:W-:Y:S01]  /*1170*/  ULDC.64 UR4, c[0x0][0x1c0] ;  /* 0x0000700000047ab9 */ /* 0x000fe20000000a00 */
[----:B-1----:R-:W-:Y:S01]  /*1180*/  LEA.HI R2, R160, R165, RZ, 0x3 ;  /* 0x000000a5a0027211 */ /* 0x002fe200078f18ff */
[----:B------:R-:W-:Y:S02]  /*1190*/  UIMAD UR17, UR17, UR4, URZ ;  /* 0x00000004111172a4 */ /* 0x000fe4000f8e023f */
[----:B------:R-:W-:Y:S01]  /*11a0*/  UIADD3 UR21, UR21, UR16, URZ ;  /* 0x0000001015157290 */ /* 0x000fe2000fffe03f */
[----:B------:R-:W-:Y:S01]  /*11b0*/  LOP3.LUT R0, R2, 0xfffffff8, RZ, 0xc0, !PT ;  /* 0xfffffff802007812 */ /* 0x000fe200078ec0ff */
[----:B------:R-:W-:Y:S01]  /*11c0*/  UIMAD UR5, UR18, UR5, UR17 ;  /* 0x00000005120572a4 */ /* 0x000fe2000f8e0211 */
[----:B------:R-:W-:Y:S01]  /*11d0*/  SHF.R.S32.HI R19, RZ, 0x3, R2 ;  /* 0x00000003ff137819 */ /* 0x000fe20000011402 */
[----:B------:R-:W-:-:S02]  /*11e0*/  UIMAD.WIDE.U32 UR18, UR18, UR4, UR20 ;  /* 0x00000004121272a5 */ /* 0x000fc4000f8e0014 */
[----:B------:R-:W-:Y:S01]  /*11f0*/  IMAD.IADD R49, R165, 0x1, -R0 ;  /* 0x00000001a5317824 */ /* 0x000fe200078e0a00 */
[----:B------:R-:W-:Y:S02]  /*1200*/  ULDC UR16, c[0x0][0x2c4] ;  /* 0x0000b10000107ab9 */ /* 0x000fe40000000800 */
[----:B------:R-:W-:Y:S01]  /*1210*/  UIADD3 UR5, UR19, UR5, URZ ;  /* 0x0000000513057290 */ /* 0x000fe2000fffe03f */
[C---:B------:R-:W-:Y:S01]  /*1220*/  IMAD R167, R49.reuse, 0x10, R19 ;  /* 0x0000001031a77824 */ /* 0x040fe200078e0213 */
[----:B------:R-:W-:Y:S01]  /*1230*/  UIMAD UR16, UR12, UR16, URZ ;  /* 0x000000100c1072a4 */ /* 0x000fe2000f8e023f */
[----:B------:R-:W-:Y:S02]  /*1240*/  IMAD.U32 R3, RZ, RZ, UR19 ;  /* 0x00000013ff037e24 */ /* 0x000fe4000f8e00ff */
[----:B------:R-:W-:Y:S01]  /*1250*/  IMAD.SHL.U32 R164, R49, 0x8, RZ ;  /* 0x0000000831a47824 */ /* 0x000fe200078e00ff */
[----:B------:R-:W-:Y:S01]  /*1260*/  IADD3 R4, R167, UR10, RZ ;  /* 0x0000000aa7047c10 */ /* 0x000fe2000fffe0ff */
[----:B------:R-:W-:Y:S01]  /*1270*/  IMAD.U32 R3, RZ, RZ, UR5 ;  /* 0x00000005ff037e24 */ /* 0x000fe2000f8e00ff */
[----:B------:R1:W-:Y:S02]  /*1280*/  STL [R1+0x68], R167 ;  /* 0x000068a701007387 */ /* 0x0003e40000100800 */
[----:B------:R-:W-:Y:S01]  /*1290*/  IADD3 R24, R164, 0x40, RZ ;  /* 0x00000040a4187810 */ /* 0x000fe20007ffe0ff */
[----:B------:R-:W-:Y:S01]  /*12a0*/  @P1 IMAD.HI.U32 R2, R4, c[0x0][0x2c8], RZ ;  /* 0x0000b20004021a27 */ /* 0x000fe200078e00ff */
[----:B------:R1:W-:Y:S01]  /*12b0*/  STL [R1+0x60], R164 ;  /* 0x000060a401007387 */ /* 0x0003e20000100800 */
[----:B------:R-:W-:-:S02]  /*12c0*/  ISETP.GE.AND P3, PT, R164, c[0x0][0x198], PT ;  /* 0x00006600a4007a0c */ /* 0x000fc40003f66270 */
[----:B------:R-:W-:Y:S01]  /*12d0*/  IMAD.MOV.U32 R0, RZ, RZ, R4 ;  /* 0x000000ffff007224 */ /* 0x000fe200078e0004 */
[----:B------:R-:W-:Y:S01]  /*12e0*/  @P0 SHF.R.U32.HI R0, RZ, c[0x0][0x2cc], R2 ;  /* 0x0000b300ff000a19 */ /* 0x000fe20000011602 */
[----:B------:R-:W-:-:S03]  /*12f0*/  IMAD.U32 R2, RZ, RZ, UR18 ;  /* 0x00000012ff027e24 */ /* 0x000fc6000f8e00ff */
        /* <DEDUP_REMOVED lines=8> */
[----:B------:R-:W-:Y:S01]  /*1380*/  IMAD R0, R5, c[0x0][0x1a8], RZ ;  /* 0x00006a0005007a24 */ /* 0x000fe200078e02ff */
[----:B------:R-:W-:Y:S01]  /*1390*/  IADD3 R5, R19, UR10, RZ ;  /* 0x0000000a13057c10 */ /* 0x000fe2000fffe0ff */
[----:B------:R-:W-:-:S03]  /*13a0*/  IMAD.WIDE.U32 R2, R4, c[0x0][0x1a8], R2 ;  /* 0x00006a0004027a25 */ /* 0x000fc600078e0002 */
[----:B------:R-:W-:Y:S01]  /*13b0*/  ISETP.GE.AND P4, PT, R5, UR16, PT ;  /* 0x0000001005007c0c */ /* 0x000fe2000bf86270 */
[----:B------:R-:W-:Y:S01]  /*13c0*/  IMAD R0, R4, c[0x0][0x1ac], R0 ;  /* 0x00006b0004007a24 */ /* 0x000fe200078e0200 */
[----:B------:R-:W-:Y:S01]  /*13d0*/  LEA R12, P0, R2, c[0x0][0x160], 0x1 ;  /* 0x00005800020c7a11 */ /* 0x000fe200078008ff */
[----:B------:R-:W-:Y:S02]  /*13e0*/  IMAD.SHL.U32 R4, R19, 0x40, RZ ;  /* 0x0000004013047824 */ /* 0x000fe400078e00ff */
[----:B------:R-:W-:Y:S01]  /*13f0*/  IMAD.IADD R0, R3, 0x1, R0 ;  /* 0x0000000103007824 */ /* 0x000fe200078e0200 */
[----:B------:R-:W-:Y:S01]  /*1400*/  LOP3.LUT R3, R14, 0xfffffff0, RZ, 0xc0, !PT ;  /* 0xfffffff00e037812 */ /* 0x000fe200078ec0ff */
[----:B------:R1:W3:Y:S03]  /*1410*/  SHFL.IDX PT, R6, R12, RZ, 0x181f ;  /* 0x00181fff0c067589 */ /* 0x0002e600000e0000 */
[----:B------:R-:W-:Y:S01]  /*1420*/  LEA.HI.X R11, R2, c[0x0][0x164], R0, 0x1, P0 ;  /* 0x00005900020b7a11 */ /* 0x000fe200000f0c00 */
[----:B------:R-:W-:Y:S01]  /*1430*/  IMAD.IADD R0, R165, 0x1, -R3 ;  /* 0x00000001a5007824 */ /* 0x000fe200078e0a03 */
[----:B------:R-:W-:-:S02]  /*1440*/  LOP3.LUT R2, R4, 0x1c0, RZ, 0xc0, !PT ;  /* 0x000001c004027812 */ /* 0x000fc400078ec0ff */
[----:B------:R-:W-:Y:S02]  /*1450*/  ISETP.GE.AND P0, PT, R24, c[0x0][0x198], PT ;  /* 0x0000660018007a0c */ /* 0x000fe40003f06270 */
[----:B------:R-:W-:Y:S02]  /*1460*/  SHF.R.S32.HI R4, RZ, 0x1f, R0 ;  /* 0x0000001fff047819 */ /* 0x000fe40000011400 */
[----:B------:R-:W-:Y:S02]  /*1470*/  SHF.R.U32.HI R3, RZ, 0x3, R2 ;  /* 0x00000003ff037819 */ /* 0x000fe40000011602 */
[----:B------:R-:W-:Y:S02]  /*1480*/  LOP3.LUT R2, R2, 0x38, R164, 0xf8, !PT ;  /* 0x0000003802027812 */ /* 0x000fe400078ef8a4 */
[----:B------:R-:W-:Y:S02]  /*1490*/  LEA.HI R21, R4, R0, RZ, 0x3 ;  /* 0x0000000004157211 */ /* 0x000fe400078f18ff */
[----:B------:R-:W-:-:S02]  /*14a0*/  LOP3.LUT R3, R2, R3, RZ, 0x3c, !PT ;  /* 0x0000000302037212 */ /* 0x000fc400078e3cff */
[----:B------:R-:W-:Y:S02]  /*14b0*/  LOP3.LUT R2, R21, 0xfffffff8, RZ, 0xc0, !PT ;  /* 0xfffffff815027812 */ /* 0x000fe400078ec0ff */
[----:B------:R-:W-:-:S03]  /*14c0*/  LEA.HI R4, R160, R165, RZ, 0x6 ;  /* 0x000000a5a0047211 */ /* 0x000fc600078f30ff */
[----:B------:R-:W-:Y:S02]  /*14d0*/  IMAD.IADD R20, R0, 0x1, -R2 ;  /* 0x0000000100147824 */ /* 0x000fe400078e0a02 */
[----:B------:R-:W-:Y:S02]  /*14e0*/  IMAD.SHL.U32 R0, R4, 0x8, RZ ;  /* 0x0000000804007824 */ /* 0x000fe400078e00ff */
[----:B------:R-:W-:Y:S02]  /*14f0*/  IMAD.MOV.U32 R4, RZ, RZ, 0x10 ;  /* 0x00000010ff047424 */ /* 0x000fe400078e00ff */
[----:B------:R-:W-:Y:S01]  /*1500*/  IMAD.MOV.U32 R2, RZ, RZ, 0x20 ;  /* 0x00000020ff027424 */ /* 0x000fe200078e00ff */
[----:B------:R-:W-:Y:S01]  /*1510*/  LOP3.LUT R10, R3, 0xfffffe00, R0, 0xf8, !PT ;  /* 0xfffffe00030a7812 */ /* 0x000fe200078ef800 */
[----:B--2---:R2:W4:Y:S01]  /*1520*/  @P2 R2UR UR20, R7 ;  /* 0x00000000071423c2 */ /* 0x00452200000e0000 */
[----:B------:R-:W-:Y:S01]  /*1530*/  R2P PR, R20, 0x6 ;  /* 0x0000000614007804 */ /* 0x000fe20000000000 */
[----:B----4-:R-:W-:-:S04]  /*1540*/  @!UP0 UMOV UR20, UR13 ;  /* 0x0000000d00148c82 */ /* 0x010fc80008000000 */
[----:B------:R-:W-:Y:S02]  /*1550*/  SEL R4, R4, 0xfffffff0, !P1 ;  /* 0xfffffff004047807 */ /* 0x000fe40004800000 */
[----:B------:R-:W-:Y:S01]  /*1560*/  SEL R2, R2, 0xffffffe0, !P2 ;  /* 0xffffffe002027807 */ /* 0x000fe20005000000 */
[----:B--2---:R1:W2:Y:S01]  /*1570*/  SHFL.IDX PT, R7, R11, RZ, 0x181f ;  /* 0x00181fff0b077589 */ /* 0x0042a200000e0000 */
[----:B------:R-:W-:Y:S05]  /*1580*/  @P4 BRA `(.L_x_1778) ;  /* 0x0000009000004947 */ /* 0x000fea0003800000 */
[----:B---3--:R-:W-:Y:S01]  /*1590*/  SHF.R.S32.HI R0, RZ, 0x1f, R24 ;  /* 0x0000001fff007819 */ /* 0x008fe20000011418 */
[----:B--2---:R-:W-:-:S03]  /*15a0*/  IMAD.WIDE R8, R164, 0x2, R6 ;  /* 0x00000002a4087825 */ /* 0x004fc600078e0206 */
[----:B------:R-:W-:-:S04]  /*15b0*/  LEA.HI R0, R0, R24, RZ, 0x3 ;  /* 0x0000001800007211 */ /* 0x000fc800078f18ff */
[----:B------:R-:W-:Y:S02]  /*15c0*/  LOP3.LUT R3, R0, 0xfffffff8, RZ, 0xc0, !PT ;  /* 0xfffffff800037812 */ /* 0x000fe400078ec0ff */
[----:B------:R-:W-:-:S03]  /*15d0*/  SHF.L.U32 R0, R10, 0x1, RZ ;  /* 0x000000010a007819 */ /* 0x000fc600000006ff */
[----:B------:R-:W-:Y:S02]  /*15e0*/  IMAD.WIDE R6, R3, 0x2, R6 ;  /* 0x0000000203067825 */ /* 0x000fe400078e0206 */
[----:B------:R-:W-:Y:S01]  /*15f0*/  @!PT LDS RZ, [RZ] ;  /* 0x00000000fffff984 */ /* 0x000fe20000000800 */
[----:B------:R2:W-:Y:S04]  /*1600*/  LDGSTS.E.BYPASS.LTC128B.128 [R0+0x8100], [R8.64], !P3 ;  /* 0x0810000008007fae */ /* 0x0005e8000d901d4e */
[----:B------:R2:W-:Y:S02]  /*1610*/  LDGSTS.E.BYPASS.LTC128B.128 [R0+0xc100], [R6.64], !P0 ;  /* 0x0c10000006007fae */ /* 0x0005e4000c101d4e */
.L_x_1778:
[----:B---3--:R-:W-:Y:S05]  /*1620*/  BSYNC B0 ;  /* 0x0000000000007941 */ /* 0x008fea0003800000 */
.L_x_1777:
[----:B--2---:R-:W-:Y:S01]  /*1630*/  IADD3 R0, R5, 0x10, RZ ;  /* 0x0000001005007810 */ /* 0x004fe20007ffe0ff */
[----:B------:R2:W3:Y:S01]  /*1640*/  SHFL.IDX PT, R7, R11, 0x1, 0x181f ;  /* 0x00381f000b077f89 */ /* 0x0004e200000e0000 */
[----:B------:R-:W-:Y:S02]  /*1650*/  BSSY B0, `(.L_x_1779) ;  /* 0x000000d000007945 */ /* 0x000fe40003800000 */
[----:B------:R-:W-:Y:S01]  /*1660*/  ISETP.GE.AND P1, PT, R0, UR16, PT ;  /* 0x0000001000007c0c */ /* 0x000fe2000bf26270 */
[----:B------:R2:W4:-:S12]  /*1670*/  SHFL.IDX PT, R6, R12, 0x1, 0x181f ;  /* 0x00381f000c067f89 */ /* 0x00051800000e0000 */
        /* <DEDUP_REMOVED lines=10> */
.L_x_1780:
[----:B------:R-:W-:Y:S05]  /*1720*/  BSYNC B0 ;  /* 0x0000000000007941 */ /* 0x000fea0003800000 */
.L_x_1779:
[----:B---3--:R-:W-:Y:S01]  /*1730*/  IADD3 R0, R5, 0x20, RZ ;  /* 0x0000002005007810 */ /* 0x008fe20007ffe0ff */
[----:B------:R3:W1:Y:S01]  /*1740*/  SHFL.IDX PT, R7, R11, 0x2, 0x181f ;  /* 0x00581f000b077f89 */ /* 0x00066200000e0000 */
[----:B------:R-:W-:Y:S02]  /*1750*/  BSSY B0, `(.L_x_1781) ;  /* 0x000000d000007945 */ /* 0x000fe40003800000 */
[----:B------:R-:W-:Y:S01]  /*1760*/  ISETP.GE.AND P1, PT, R0, UR16, PT ;  /* 0x0000001000007c0c */ /* 0x000fe2000bf26270 */
[----:B----4-:R3:W4:-:S12]  /*1770*/  SHFL.IDX PT, R6, R12, 0x2, 0x181f ;  /* 0x00581f000c067f89 */ /* 0x01071800000e0000 */
        /* <DEDUP_REMOVED lines=10> */
.L_x_1782:
[----:B------:R-:W-:Y:S05]  /*1820*/  BSYNC B0 ;  /* 0x0000000000007941 */ /* 0x000fea0003800000 */
.L_x_1781:
[----:B-1----:R-:W-:Y:S01]  /*1830*/  IADD3 R0, R5, 0x30, RZ ;  /* 0x0000003005007810 */ /* 0x002fe20007ffe0ff */
[----:B------:R1:W2:Y:S01]  /*1840*/  SHFL.IDX PT, R7, R11, 0x3, 0x181f ;  /* 0x00781f000b077f89 */ /* 0x0002a200000e0000 */
[----:B------:R-:W-:Y:S02]  /*1850*/  BSSY B0, `(.L_x_1783) ;  /* 0x000000d000007945 */ /* 0x000fe40003800000 */
[----:B------:R-:W-:Y:S01]  /*1860*/  ISETP.GE.AND P1, PT, R0, UR16, PT ;  /* 0x0000001000007c0c */ /* 0x000fe2000bf26270 */
[----:B----4-:R1:W4:-:S12]  /*1870*/  SHFL.IDX PT, R6, R12, 0x3, 0x181f ;  /* 0x00781f000c067f89 */ /* 0x01031800000e0000 */
        /* <DEDUP_REMOVED lines=10> */
.L_x_1784:
[----:B------:R-:W-:Y:S05]  /*1920*/  BSYNC B0 ;  /* 0x0000000000007941 */ /* 0x000fea0003800000 */
.L_x_1783:
[----:B--2---:R-:W-:Y:S01]  /*1930*/  IADD3 R0, R5, 0x40, RZ ;  /* 0x0000004005007810 */ /* 0x004fe20007ffe0ff */
        /* <DEDUP_REMOVED lines=14> */
.L_x_1786:
[----:B------:R-:W-:Y:S05]  /*1a20*/  BSYNC B0 ;  /* 0x0000000000007941 */ /* 0x000fea0003800000 */
.L_x_1785:
        /* <DEDUP_REMOVED lines=15> */
.L_x_1788:
[----:B------:R-:W-:Y:S05]  /*1b20*/  BSYNC B0 ;  /* 0x0000000000007941 */ /* 0x000fea0003800000 */
.L_x_1787:
        /* <DEDUP_REMOVED lines=15> */
.L_x_1790:
[----:B------:R-:W-:Y:S05]  /*1c20*/  BSYNC B0 ;  /* 0x0000000000007941 */ /* 0x000fea0003800000 */
.L_x_1789:
[----:B-1----:R-:W-:Y:S01]  /*1c30*/  IMAD.U32 R0, RZ, RZ, UR6 ;  /* 0x00000006ff007e24 */ /* 0x002fe2000f8e00ff */
[----:B----4-:R-:W-:Y:S01]  /*1c40*/  SHFL.IDX PT, R6, R12, 0x7, 0x181f ;  /* 0x00f81f000c067f89 */ /* 0x010fe200000e0000 */
[----:B------:R-:W-:Y:S01]  /*1c50*/  IMAD.MOV.U32 R3, RZ, RZ, c[0x0][0x2b8] ;  /* 0x0000ae00ff037624 */ /* 0x000fe200078e00ff */
[----:B------:R-:W-:Y:S01]  /*1c60*/  IADD3 R5, R5, 0x70, RZ ;  /* 0x0000007005057810 */ /* 0x000fe20007ffe0ff */
[----:B------:R-:W-:Y:S01]  /*1c70*/  IMAD R0, R0, 0x40, R167 ;  /* 0x0000004000007824 */ /* 0x000fe200078e02a7 */
[----:B------:R-:W1:Y:S01]  /*1c80*/  SHFL.IDX PT, R7, R11, 0x7, 0x181f ;  /* 0x00f81f000b077f89 */ /* 0x000e6200000e0000 */
[----:B------:R-:W-:Y:S01]  /*1c90*/  SHF.R.S32.HI R8, RZ, 0x1f, R24 ;  /* 0x0000001fff087819 */ /* 0x000fe20000011418 */
[----:B------:R-:W-:Y:S01]  /*1ca0*/  IMAD.SHL.U32 R161, R10, 0x2, RZ ;  /* 0x000000020aa17824 */ /* 0x000fe200078e00ff */
[----:B------:R-:W-:Y:S01]  /*1cb0*/  ISETP.NE.AND P4, PT, R3, 0x1, PT ;  /* 0x000000010300780c */ /* 0x000fe20003f85270 */
[----:B------:R-:W-:Y:S01]  /*1cc0*/  USHF.R.S32.HI UR17, URZ, 0x1f, UR20 ;  /* 0x0000001f3f117899 */ /* 0x000fe20008011414 */
[----:B------:R-:W-:Y:S01]  /*1cd0*/  IADD3 R0, R0, -0x40, RZ ;  /* 0xffffffc000007810 */ /* 0x000fe20007ffe0ff */
[----:B------:R-:W-:Y:S01]  /*1ce0*/  ULDC.64 UR4, c[0x0][0x2b0] ;  /* 0x0000ac0000047ab9 */ /* 0x000fe20000000a00 */
[----:B------:R-:W-:Y:S01]  /*1cf0*/  ISETP.GE.AND P2, PT, R5, UR16, PT ;  /* 0x0000001005007c0c */ /* 0x000fe2000bf46270 */
[----:B------:R-:W-:Y:S01]  /*1d00*/  UIMAD UR17, UR17, UR4, URZ ;  /* 0x00000004111172a4 */ /* 0x000fe2000f8e023f */
[C---:B------:R-:W-:Y:S01]  /*1d10*/  IADD3 R3, R0.reuse, UR11, RZ ;  /* 0x0000000b00037c10 */ /* 0x040fe2000fffe0ff */
[----:B------:R-:W-:Y:S01]  /*1d20*/  UIMAD.WIDE.U32 UR18, UR20, UR4, URZ ;  /* 0x00000004141272a5 */ /* 0x000fe2000f8e003f */
[----:B------:R-:W-:Y:S01]  /*1d30*/  ISETP.GE.AND P5, PT, R0, UR7, PT ;  /* 0x0000000700007c0c */ /* 0x000fe2000bfa6270 */
[----:B------:R-:W-:Y:S01]  /*1d40*/  UIMAD UR5, UR20, UR5, UR17 ;  /* 0x00000005140572a4 */ /* 0x000fe2000f8e0211 */
[----:B------:R-:W-:Y:S01]  /*1d50*/  IMAD.MOV.U32 R27, RZ, RZ, RZ ;  /* 0x000000ffff1b7224 */ /* 0x000fe200078e00ff */
[----:B------:R-:W-:Y:S01]  /*1d60*/  ISETP.GE.AND P6, PT, R164, c[0x0][0x1d4], PT ;  /* 0x00007500a4007a0c */ /* 0x000fe20003fc6270 */
[----:B------:R-:W-:Y:S01]  /*1d70*/  IMAD.MOV.U32 R0, RZ, RZ, R3 ;  /* 0x000000ffff007224 */ /* 0x000fe200078e0003 */
[----:B------:R-:W-:Y:S01]  /*1d80*/  ISETP.GT.OR P5, PT, R167, 0x3f, P5 ;  /* 0x0000003fa700780c */ /* 0x000fe20002fa4670 */
[----:B------:R-:W-:Y:S01]  /*1d90*/  @P4 IMAD.HI.U32 R5, R3, c[0x0][0x2bc], RZ ;  /* 0x0000af0003054a27 */ /* 0x000fe200078e00ff */
[----:B------:R-:W-:Y:S01]  /*1da0*/  UIADD3 UR16, UR19, UR5, URZ ;  /* 0x0000000513107290 */ /* 0x000fe2000fffe03f */
[----:B------:R-:W-:Y:S01]  /*1db0*/  SHF.R.S32.HI R18, RZ, 0x4, R14 ;  /* 0x00000004ff127819 */ /* 0x000fe2000001140e */
[----:B------:R-:W-:Y:S01]  /*1dc0*/  STL [R1+0x3c], R161 ;  /* 0x00003ca101007387 */ /* 0x000fe20000100800 */
[----:B------:R-:W-:Y:S01]  /*1dd0*/  ULDC.64 UR4, c[0x0][0x1e8] ;  /* 0x00007a0000047ab9 */ /* 0x000fe20000000a00 */
[----:B------:R-:W-:-:S02]  /*1de0*/  @P4 SHF.R.U32.HI R0, RZ, c[0x0][0x2c0], R5 ;  /* 0x0000b000ff004a19 */ /* 0x000fc40000011605 */
[----:B------:R-:W-:Y:S01]  /*1df0*/  LEA.HI R5, R8, R24, RZ, 0x3 ;  /* 0x0000001808057211 */ /* 0x000fe200078f18ff */
[----:B-123--:R-:W-:-:S03]  /*1e00*/  @!P2 IMAD.WIDE R10, R164, 0x2, R6 ;  /* 0x00000002a40aa825 */ /* 0x00efc600078e0206 */
[----:B------:R-:W-:Y:S02]  /*1e10*/  LOP3.LUT R163, R5, 0xfffffff8, RZ, 0xc0, !PT ;  /* 0xfffffff805a37812 */ /* 0x000fe400078ec0ff */
[----:B------:R-:W-:Y:S01]  /*1e20*/  @!PT LDS RZ, [RZ] ;  /* 0x00000000fffff984 */ /* 0x000fe20000000800 */
[----:B------:R1:W-:Y:S01]  /*1e30*/  @!P2 LDGSTS.E.BYPASS.LTC128B.128 [R161+0xb900], [R10.64], !P3 ;  /* 0x0b9000000aa1afae */ /* 0x0003e2000d901d4e */
[C---:B------:R-:W-:Y:S02]  /*1e40*/  @!P5 IADD3 R9, P1, R0.reuse, UR18, RZ ;  /* 0x000000120009dc10 */ /* 0x040fe4000ff3e0ff */
[----:B------:R-:W-:Y:S01]  /*1e50*/  @!P2 IMAD.WIDE R6, R163, 0x2, R6 ;  /* 0x00000002a306a825 */ /* 0x000fe200078e0206 */
[----:B------:R-:W-:Y:S01]  /*1e60*/  UIMAD UR17, UR8, UR4, URZ ;  /* 0x00000004081172a4 */ /* 0x000fe2000f8e023f */
[----:B------:R-:W-:Y:S01]  /*1e70*/  @!P5 LEA.HI.X.SX32 R5, R0, UR16, 0x1, P1 ;  /* 0x000000100005dc11 */ /* 0x000fe200088f0eff */
[----:B------:R-:W-:Y:S01]  /*1e80*/  UIMAD.WIDE.U32 UR22, UR9, UR4, URZ ;  /* 0x00000004091672a5 */ /* 0x000fe2000f8e003f */
[C---:B------:R-:W-:Y:S01]  /*1e90*/  @!P5 LEA R8, P1, R9.reuse, c[0x0][0x2a0], 0x2 ;  /* 0x0000a8000908da11 */ /* 0x040fe200078210ff */
[----:B------:R2:W-:Y:S03]  /*1ea0*/  @!P2 LDGSTS.E.BYPASS.LTC128B.128 [R161+0xf900], [R6.64], !P0 ;  /* 0x0f90000006a1afae */ /* 0x0005e6000c101d4e */
[----:B------:R-:W-:Y:S01]  /*1eb0*/  @!P5 LEA.HI.X R9, R9, c[0x0][0x2a4], R5, 0x2, P1 ;  /* 0x0000a9000909da11 */ /* 0x000fe200008f1405 */
[----:B------:R-:W0:Y:S04]  /*1ec0*/  LDGDEPBAR ;  /* 0x00000000000079af */ /* 0x000e280000000000 */
[----:B------:R-:W-:Y:S01]  /*1ed0*/  BAR.SYNC.DEFER_BLOCKING 0x0 ;  /* 0x0000000000007b1d */ /* 0x000fe20000010000 */
[----:B------:R-:W-:-:S04]  /*1ee0*/  ULEA UR20, UR6, 0xffffffc0, 0x6 ;  /* 0xffffffc006147891 */ /* 0x000fc8000f8e303f */
[----:B------:R-:W-:Y:S01]  /*1ef0*/  UIADD3 UR20, UR7, -UR20, URZ ;  /* 0x8000001407147290 */ /* 0x000fe2000fffe03f */
[----:B------:R-:W-:Y:S01]  /*1f00*/  LEA.HI R159, R160, R165, RZ, 0x5 ;  /* 0x000000a5a09f7211 */ /* 0x000fe200078f28ff */
[----:B------:R-:W-:Y:S04]  /*1f10*/  STL [R1+0x84], R163 ;  /* 0x000084a301007387 */ /* 0x000fe80000100800 */
[----:B------:R-:W-:-:S04]  /*1f20*/  IADD3 R48, -R19, UR20, RZ ;  /* 0x0000001413307c10 */ /* 0x000fc8000fffe1ff */
[C---:B------:R-:W-:Y:S02]  /*1f30*/  ISETP.GE.AND P3, PT, R48.reuse, 0x1, PT ;  /* 0x000000013000780c */ /* 0x040fe40003f66270 */
[C---:B------:R-:W-:Y:S02]  /*1f40*/  ISETP.GE.AND P2, PT, R48.reuse, 0x11, PT ;  /* 0x000000113000780c */ /* 0x040fe40003f46270 */
[----:B------:R-:W-:Y:S02]  /*1f50*/  ISETP.GE.AND P1, PT, R48, 0x21, PT ;  /* 0x000000213000780c */ /* 0x000fe40003f26270 */
[----:B------:R-:W-:Y:S01]  /*1f60*/  SHF.R.S32.HI R158, RZ, 0x5, R159 ;  /* 0x00000005ff9e7819 */ /* 0x000fe2000001149f */
[----:B------:R-:W3:Y:S01]  /*1f70*/  @!P5 LDG.E R27, [R8.64] ;  /* 0x0000000e081bd981 */ /* 0x000ee2000c1e1900 */
[----:B------:R-:W-:Y:S01]  /*1f80*/  IMAD.MOV R0, RZ, RZ, -R0 ;  /* 0x000000ffff007224 */ /* 0x000fe200078e0a00 */
[----:B------:R-:W-:Y:S01]  /*1f90*/  UIMAD UR17, UR9, UR5, UR17 ;  /* 0x00000005091172a4 */ /* 0x000fe2000f8e0211 */
[----:B------:R-:W-:Y:S01]  /*1fa0*/  ISETP.GE.AND P5, PT, R24, c[0x0][0x1d4], PT ;  /* 0x0000750018007a0c */ /* 0x000fe20003fa6270 */
[----:B------:R-:W-:Y:S01]  /*1fb0*/  IMAD.SHL.U32 R5, R21, 0x40, RZ ;  /* 0x0000004015057824 */ /* 0x000fe200078e00ff */
[----:B------:R-:W-:Y:S01]  /*1fc0*/  ULDC.64 UR4, c[0x0][0x210] ;  /* 0x0000840000047ab9 */ /* 0x000fe20000000a00 */
[----:B------:R-:W-:Y:S01]  /*1fd0*/  IMAD R28, R0, c[0x0][0x2b8], R3 ;  /* 0x0000ae00001c7a24 */ /* 0x000fe200078e0203 */
[----:B------:R-:W-:Y:S01]  /*1fe0*/  UIADD3 UR17, UR23, UR17, URZ ;  /* 0x0000001117117290 */ /* 0x000fe2000fffe03f */
[----:B------:R-:W-:Y:S01]  /*1ff0*/  SHF.R.S32.HI R166, RZ, 0x1f, R164 ;  /* 0x0000001fffa67819 */ /* 0x000fe200000114a4 */
[----:B------:R-:W-:Y:S01]  /*2000*/  UIMAD UR8, UR8, UR4, URZ ;  /* 0x00000004080872a4 */ /* 0x000fe2000f8e023f */
[C---:B--2---:R-:W-:Y:S01]  /*2010*/  IMAD.WIDE.U32 R6, R28.reuse, c[0x0][0x1e0], RZ ;  /* 0x000078001c067a25 */ /* 0x044fe200078e00ff */
[----:B------:R-:W-:Y:S01]  /*2020*/  SHF.R.S32.HI R25, RZ, 0x1f, R28 ;  /* 0x0000001fff197819 */ /* 0x000fe2000001141c */
[----:B------:R-:W-:Y:S01]  /*2030*/  UIMAD.WIDE.U32 UR24, UR9, UR4, URZ ;  /* 0x00000004091872a5 */ /* 0x000fe2000f8e003f */
[----:B------:R-:W-:Y:S01]  /*2040*/  LOP3.LUT R157, R5, 0xfffffe00, RZ, 0xc0, !PT ;  /* 0xfffffe00059d7812 */ /* 0x000fe200078ec0ff */
[----:B------:R-:W-:Y:S01]  /*2050*/  UIMAD UR8, UR9, UR5, UR8 ;  /* 0x00000005090872a4 */ /* 0x000fe2000f8e0208 */
[----:B------:R-:W-:Y:S01]  /*2060*/  STL [R1+0x58], R28 ;  /* 0x0000581c01007387 */ /* 0x000fe20000100800 */
[----:B------:R-:W-:Y:S01]  /*2070*/  IMAD R0, R25, c[0x0][0x1e0], RZ ;  /* 0x0000780019007a24 */ /* 0x000fe200078e02ff */
[----:B------:R-:W-:Y:S01]  /*2080*/  UISETP.GE.AND UP0, UPT, UR6, 0x2, UPT ;  /* 0x000000020600788c */ /* 0x000fe2000bf06270 */
[----:B------:R-:W-:Y:S01]  /*2090*/  SEL R162, RZ, 0x10, P5 ;  /* 0x00000010ffa27807 */ /* 0x000fe20002800000 */
[----:B------:R-:W-:Y:S01]  /*20a0*/  UIADD3 UR8, UR25, UR8, URZ ;  /* 0x0000000819087290 */ /* 0x000fe2000fffe03f */
[----:B------:R-:W-:-:S04]  /*20b0*/  IMAD R0, R28, c[0x0][0x1e4], R0 ;  /* 0x000079001c007a24 */ /* 0x000fc800078e0200 */
[----:B------:R-:W-:Y:S01]  /*20c0*/  IMAD.IADD R7, R7, 0x1, R0 ;  /* 0x0000000107077824 */ /* 0x000fe200078e0200 */
[----:B---3--:R-:W-:-:S03]  /*20d0*/  SHF.R.S32.HI R26, RZ, 0x1f, R27 ;  /* 0x0000001fff1a7819 */ /* 0x008fc6000001141b */
[C---:B------:R-:W-:Y:S01]  /*20e0*/  IMAD.WIDE.U32 R6, R27.reuse, c[0x0][0x1f0], R6 ;  /* 0x00007c001b067a25 */ /* 0x040fe200078e0006 */
[----:B------:R-:W-:Y:S03]  /*20f0*/  STL [R1+0x4c], R27 ;  /* 0x00004c1b01007387 */ /* 0x000fe60000100800 */
[----:B------:R-:W-:Y:S01]  /*2100*/  IMAD R3, R26, c[0x0][0x1f0], RZ ;  /* 0x00007c001a037a24 */ /* 0x000fe200078e02ff */
[----:B------:R-:W-:Y:S01]  /*2110*/  IADD3 R0, P0, R6, UR22, RZ ;  /* 0x0000001606007c10 */ /* 0x000fe2000ff1e0ff */
[----:B------:R-:W-:Y:S02]  /*2120*/  STL [R1+0x5c], R166 ;  /* 0x00005ca601007387 */ /* 0x000fe40000100800 */
[----:B------:R-:W-:-:S05]  /*2130*/  IMAD R3, R27, c[0x0][0x1f4], R3 ;  /* 0x00007d001b037a24 */ /* 0x000fca00078e0203 */
[----:B------:R-:W-:Y:S01]  /*2140*/  IADD3.X R6, R7, UR17, R3, P0, !PT ;  /* 0x0000001107067c10 */ /* 0x000fe200087fe403 */
[----:B------:R-:W-:Y:S01]  /*2150*/  IMAD.SHL.U32 R3, R20, 0x40, RZ ;  /* 0x0000004014037824 */ /* 0x000fe200078e00ff */
[----:B------:R-:W-:-:S04]  /*2160*/  LEA R8, P0, R0, c[0x0][0x1c8], 0x1 ;  /* 0x0000720000087a11 */ /* 0x000fc800078008ff */
[----:B------:R-:W-:Y:S01]  /*2170*/  LEA.HI.X R0, R0, c[0x0][0x1cc], R6, 0x1, P0 ;  /* 0x0000730000007a11 */ /* 0x000fe200000f0c06 */
[----:B------:R-:W-:Y:S01]  /*2180*/  SHFL.IDX PT, R12, R8, RZ, 0x181f ;  /* 0x00181fff080c7589 */ /* 0x000fe200000e0000 */
[----:B------:R-:W-:Y:S02]  /*2190*/  ISETP.GT.AND P0, PT, R48, 0x30, PT ;  /* 0x000000303000780c */ /* 0x000fe40003f04270 */
[----:B------:R-:W-:Y:S01]  /*21a0*/  LOP3.LUT R3, R3, 0x1c0, RZ, 0xc0, !PT ;  /* 0x000001c003037812 */ /* 0x000fe200078ec0ff */
[----:B------:R-:W2:Y:S04]  /*21b0*/  SHFL.IDX PT, R13, R0, RZ, 0x181f ;  /* 0x00181fff000d7589 */ /* 0x000ea800000e0000 */
[----:B------:R-:W-:Y:S04]  /*21c0*/  SHFL.IDX PT, R6, R8, 0x1, 0x181f ;  /* 0x00381f0008067f89 */ /* 0x000fe800000e0000 */
[----:B------:R-:W3:Y:S04]  /*21d0*/  SHFL.IDX PT, R7, R0, 0x1, 0x181f ;  /* 0x00381f0000077f89 */ /* 0x000ee800000e0000 */
[----:B-1----:R-:W-:Y:S04]  /*21e0*/  SHFL.IDX PT, R10, R8, 0x2, 0x181f ;  /* 0x00581f00080a7f89 */ /* 0x002fe800000e0000 */
[----:B------:R-:W1:Y:S04]  /*21f0*/  SHFL.IDX PT, R11, R0, 0x2, 0x181f ;  /* 0x00581f00000b7f89 */ /* 0x000e6800000e0000 */
[----:B------:R-:W-:Y:S04]  /*2200*/  SHFL.IDX PT, R8, R8, 0x3, 0x181f ;  /* 0x00781f0008087f89 */ /* 0x000fe800000e0000 */
[----:B------:R4:W5:Y:S01]  /*2210*/  SHFL.IDX PT, R9, R0, 0x3, 0x181f ;  /* 0x00781f0000097f89 */ /* 0x00096200000e0000 */
[----:B--2---:R-:W-:-:S05]  /*2220*/  @P3 IMAD.WIDE R16, R164, 0x2, R12 ;  /* 0x00000002a4103825 */ /* 0x004fca00078e020c */
[----:B------:R2:W-:Y:S01]  /*2230*/  @P3 LDGSTS.E.BYPASS.LTC128B.128 [R161+0x4100], [R16.64], !P6 ;  /* 0x0410000010a13fae */ /* 0x0005e2000f101d4e */
[----:B----4-:R-:W-:Y:S01]  /*2240*/  LEA.HI R0, R14, R18, RZ, 0x1 ;  /* 0x000000120e007211 */ /* 0x010fe200078f08ff */
[----:B------:R-:W-:-:S03]  /*2250*/  @P3 IMAD.WIDE R14, R163, 0x2, R12 ;  /* 0x00000002a30e3825 */ /* 0x000fc600078e020c */
[----:B------:R-:W-:Y:S01]  /*2260*/  LOP3.LUT R0, R0, 0xfffffffe, RZ, 0xc0, !PT ;  /* 0xfffffffe00007812 */ /* 0x000fe200078ec0ff */
[----:B---3--:R-:W-:Y:S01]  /*2270*/  @P2 IMAD.WIDE R12, R164, 0x2, R6 ;  /* 0x00000002a40c2825 */ /* 0x008fe200078e0206 */
[----:B------:R1:W-:Y:S03]  /*2280*/  @P3 LDGSTS.E.BYPASS.LTC128B.128 [R161+0x6100], [R14.64], !P5 ;  /* 0x061000000ea13fae */ /* 0x0003e6000e901d4e */
[----:B------:R-:W-:Y:S01]  /*2290*/  IMAD.IADD R18, R18, 0x1, -R0 ;  /* 0x0000000112127824 */ /* 0x000fe200078e0a00 */
[----:B------:R3:W-:Y:S01]  /*22a0*/  @P2 LDGSTS.E.BYPASS.LTC128B.128 [R161+0x4900], [R12.64], !P6 ;  /* 0x049000000ca12fae */ /* 0x0007e2000f101d4e */
[----:B------:R-:W-:-:S05]  /*22b0*/  IMAD.SHL.U32 R0, R49, 0x40, RZ ;  /* 0x0000004031007824 */ /* 0x000fca00078e00ff */
[----:B------:R-:W-:Y:S01]  /*22c0*/  LOP3.LUT R0, R0, 0x1c0, RZ, 0xc0, !PT ;  /* 0x000001c000007812 */ /* 0x000fe200078ec0ff */
[----:B-1----:R-:W-:-:S04]  /*22d0*/  @P1 IMAD.WIDE R14, R164, 0x2, R10 ;  /* 0x00000002a40e1825 */ /* 0x002fc800078e020a */
[----:B---3--:R-:W-:-:S04]  /*22e0*/  @P2 IMAD.WIDE R12, R163, 0x2, R6 ;  /* 0x00000002a30c2825 */ /* 0x008fc800078e0206 */
[C---:B------:R-:W-:Y:S01]  /*22f0*/  @P1 IMAD.WIDE R10, R163.reuse, 0x2, R10 ;  /* 0x00000002a30a1825 */ /* 0x040fe200078e020a */
[----:B------:R1:W-:Y:S01]  /*2300*/  @P2 LDGSTS.E.BYPASS.LTC128B.128 [R161+0x6900], [R12.64], !P5 ;  /* 0x069000000ca12fae */ /* 0x0003e2000e901d4e */
[----:B------:R-:W-:Y:S02]  /*2310*/  ISETP.GE.AND P2, PT, R24, c[0x0][0x1d4], PT ;  /* 0x0000750018007a0c */ /* 0x000fe40003f46270 */
[--C-:B-----5:R-:W-:Y:S01]  /*2320*/  @P0 IMAD.WIDE R6, R164, 0x2, R8.reuse ;  /* 0x00000002a4060825 */ /* 0x120fe200078e0208 */
[----:B------:R3:W-:Y:S03]  /*2330*/  @P1 LDGSTS.E.BYPASS.LTC128B.128 [R161+0x5100], [R14.64], !P6 ;  /* 0x051000000ea11fae */ /* 0x0007e6000f101d4e */
[----:B------:R-:W-:Y:S01]  /*2340*/  @P0 IMAD.WIDE R8, R163, 0x2, R8 ;  /* 0x00000002a3080825 */ /* 0x000fe200078e0208 */
[----:B------:R4:W-:Y:S04]  /*2350*/  @P1 LDGSTS.E.BYPASS.LTC128B.128 [R161+0x7100], [R10.64], !P5 ;  /* 0x071000000aa11fae */ /* 0x0009e8000e901d4e */
[----:B------:R5:W-:Y:S04]  /*2360*/  @P0 LDGSTS.E.BYPASS.LTC128B.128 [R161+0x5900], [R6.64], !P6 ;  /* 0x0590000006a10fae */ /* 0x000be8000f101d4e */
[----:B------:R4:W-:Y:S04]  /*2370*/  @P0 LDGSTS.E.BYPASS.LTC128B.128 [R161+0x7900], [R8.64], !P5 ;  /* 0x0790000008a10fae */ /* 0x0009e8000e901d4e */
[----:B------:R-:W0:Y:S01]  /*2380*/  LDGDEPBAR ;  /* 0x00000000000079af */ /* 0x000e220000000000 */
[----:B-----5:R-:W-:-:S02]  /*2390*/  IMAD.SHL.U32 R7, R19, 0x8, RZ ;  /* 0x0000000813077824 */ /* 0x020fc400078e00ff */
[----:B------:R-:W-:Y:S01]  /*23a0*/  IMAD.SHL.U32 R6, R18, 0x8, RZ ;  /* 0x0000000812067824 */ /* 0x000fe200078e00ff */
[----:B------:R-:W-:-:S04]  /*23b0*/  DEPBAR.LE SB0, 0x1 ;  /* 0x000080400000791a */ /* 0x000fc80000000000 */
[----:B------:R-:W-:-:S04]  /*23c0*/  DEPBAR.LE SB0, 0x0 ;  /* 0x000080000000791a */ /* 0x000fc80000000000 */
[----:B------:R-:W-:Y:S02]  /*23d0*/  LOP3.LUT R7, R0, 0x8, R7, 0xf8, !PT ;  /* 0x0000000800077812 */ /* 0x000fe400078ef807 */
[----:B------:R-:W-:Y:S02]  /*23e0*/  SHF.R.U32.HI R0, RZ, 0x3, R0 ;  /* 0x00000003ff007819 */ /* 0x000fe40000011600 */
[----:B------:R-:W-:Y:S02]  /*23f0*/  LOP3.LUT R5, R3, 0x8, R6, 0xf8, !PT ;  /* 0x0000000803057812 */ /* 0x000fe400078ef806 */
[----:B------:R-:W-:Y:S02]  /*2400*/  SHF.R.U32.HI R3, RZ, 0x3, R3 ;  /* 0x00000003ff037819 */ /* 0x000fe40000011603 */
[----:B------:R-:W-:Y:S01]  /*2410*/  LOP3.LUT R0, R7, R0, RZ, 0x3c, !PT ;  /* 0x0000000007007212 */ /* 0x000fe200078e3cff */
[----:B------:R-:W-:Y:S01]  /*2420*/  IMAD.WIDE.U32 R6, R28, c[0x0][0x208], RZ ;  /* 0x000082001c067a25 */ /* 0x000fe200078e00ff */
[----:B------:R-:W-:-:S03]  /*2430*/  LOP3.LUT R156, R5, R3, RZ, 0x3c, !PT ;  /* 0x00000003059c7212 */ /* 0x000fc600078e3cff */
[----:B------:R-:W-:Y:S02]  /*2440*/  IMAD R3, R158, 0x400, R157 ;  /* 0x000004009e037824 */ /* 0x000fe400078e029d */
[----:B------:R-:W-:Y:S02]  /*2450*/  IMAD R0, R18, 0x200, R0 ;  /* 0x0000020012007824 */ /* 0x000fe400078e0200 */
[----:B------:R-:W-:Y:S02]  /*2460*/  IMAD.IADD R3, R156, 0x1, R3 ;  /* 0x000000019c037824 */ /* 0x000fe400078e0203 */
[----:B------:R-:W-:Y:S01]  /*2470*/  IMAD.SHL.U32 R236, R0, 0x2, RZ ;  /* 0x0000000200ec7824 */ /* 0x000fe200078e00ff */
[----:B------:R-:W-:Y:S01]  /*2480*/  BAR.SYNC.DEFER_BLOCKING 0x0 ;  /* 0x0000000000007b1d */ /* 0x000fe20000010000 */
[----:B------:R-:W-:Y:S02]  /*2490*/  IMAD.SHL.U32 R243, R3, 0x2, RZ ;  /* 0x0000000203f37824 */ /* 0x000fe400078e00ff */
[----:B------:R-:W-:Y:S01]  /*24a0*/  IMAD R0, R25, c[0x0][0x208], RZ ;  /* 0x0000820019007a24 */ /* 0x000fe200078e02ff */
[----:B------:R-:W-:Y:S01]  /*24b0*/  IADD3 R247, R236, 0x4120, RZ ;  /* 0x00004120ecf77810 */ /* 0x000fe20007ffe0ff */
[----:B------:R-:W-:-:S02]  /*24c0*/  IMAD R3, R26, c[0x0][0x218], RZ ;  /* 0x000086001a037a24 */ /* 0x000fc400078e02ff */
[----:B------:R-:W-:Y:S02]  /*24d0*/  IMAD R0, R28, c[0x0][0x20c], R0 ;  /* 0x000083001c007a24 */ /* 0x000fe400078e0200 */
[----:B------:R-:W-:Y:S02]  /*24e0*/  IMAD R3, R27, c[0x0][0x21c], R3 ;  /* 0x000087001b037a24 */ /* 0x000fe400078e0203 */
[----:B------:R-:W-:Y:S02]  /*24f0*/  IMAD.IADD R7, R7, 0x1, R0 ;  /* 0x0000000107077824 */ /* 0x000fe400078e0200 */
[----:B------:R-:W-:Y:S02]  /*2500*/  IMAD R245, R4, 0x2, R243 ;  /* 0x0000000204f57824 */ /* 0x000fe400078e02f3 */
[----:B------:R-:W-:-:S04]  /*2510*/  IMAD.WIDE.U32 R6, R27, c[0x0][0x218], R6 ;  /* 0x000086001b067a25 */ /* 0x000fc800078e0006 */
[----:B------:R-:W-:Y:S01]  /*2520*/  IMAD R244, R2, 0x2, R243 ;  /* 0x0000000202f47824 */ /* 0x000fe200078e02f3 */
[----:B------:R-:W-:Y:S01]  /*2530*/  IADD3 R0, P0, R6, UR24, RZ ;  /* 0x0000001806007c10 */ /* 0x000fe2000ff1e0ff */
[----:B------:R-:W-:Y:S02]  /*2540*/  IMAD R246, R2, 0x2, R245 ;  /* 0x0000000202f67824 */ /* 0x000fe400078e02f5 */
[----:B------:R-:W-:Y:S01]  /*2550*/  IMAD R248, R4, 0x2, R244 ;  /* 0x0000000204f87824 */ /* 0x000fe200078e02f4 */
[----:B----4-:R-:W-:Y:S01]  /*2560*/  LDSM.16.M88.4 R8, [R243+0xa100] ;  /* 0x00a10000f308783b */ /* 0x010fe20000000200 */
[----:B------:R-:W-:Y:S02]  /*2570*/  IADD3.X R6, R7, UR8, R3, P0, !PT ;  /* 0x0000000807067c10 */ /* 0x000fe400087fe403 */
[C---:B------:R-:W-:Y:S01]  /*2580*/  LEA R3, P0, R0.reuse, c[0x0][0x1f8], 0x1 ;  /* 0x00007e0000037a11 */ /* 0x040fe200078008ff */
[----:B------:R-:W4:Y:S03]  /*2590*/  LDSM.16.M88.4 R20, [R236+0x4100] ;  /* 0x00410000ec14783b */ /* 0x000f260000000200 */
[----:B------:R-:W-:Y:S01]  /*25a0*/  LEA.HI.X R0, R0, c[0x0][0x1fc], R6, 0x1, P0 ;  /* 0x00007f0000007a11 */ /* 0x000fe200000f0c06 */
[----:B------:R-:W5:Y:S01]  /*25b0*/  LDSM.16.M88.4 R36, [R236+0x4900] ;  /* 0x00490000ec24783b */ /* 0x000f620000000200 */
[----:B------:R-:W-:Y:S01]  /*25c0*/  LOP3.LUT P0, RZ, R49, 0x2, RZ, 0xc0, !PT ;  /* 0x0000000231ff7812 */ /* 0x000fe2000780c0ff */
[----:B------:R-:W-:-:S02]  /*25d0*/  IMAD.WIDE R6, R163, 0x2, RZ ;  /* 0x00000002a3067825 */ /* 0x000fc400078e02ff */
[----:B------:R-:W5:Y:S04]  /*25e0*/  LDSM.16.M88.4 R56, [R236+0x5100] ;  /* 0x00510000ec38783b */ /* 0x000f680000000200 */
[----:B------:R-:W5:Y:S04]  /*25f0*/  LDSM.16.M88.4 R60, [R236+0x5900] ;  /* 0x00590000ec3c783b */ /* 0x000f680000000200 */
[----:B--2---:R-:W2:Y:S04]  /*2600*/  LDSM.16.M88.4 R16, [R243+0x8100] ;  /* 0x00810000f310783b */ /* 0x004ea80000000200 */
[----:B-1----:R-:W1:Y:S04]  /*2610*/  SHFL.IDX PT, R13, R3, 0x2, 0x181f ;  /* 0x00581f00030d7f89 */ /* 0x002e6800000e0000 */
[----:B------:R-:W-:Y:S04]  /*2620*/  SHFL.IDX PT, R35, R0, 0x2, 0x181f ;  /* 0x00581f0000237f89 */ /* 0x000fe800000e0000 */
[----:B------:R-:W1:Y:S04]  /*2630*/  SHFL.IDX PT, R5, R3, RZ, 0x181f ;  /* 0x00181fff03057589 */ /* 0x000e6800000e0000 */
[----:B------:R-:W1:Y:S04]  /*2640*/  SHFL.IDX PT, R12, R3, 0x1, 0x181f ;  /* 0x00381f00030c7f89 */ /* 0x000e6800000e0000 */
[----:B---3--:R-:W3:Y:S04]  /*2650*/  SHFL.IDX PT, R14, R0, RZ, 0x181f ;  /* 0x00181fff000e7589 */ /* 0x008ee800000e0000 */
[----:B------:R-:W1:Y:S01]  /*2660*/  SHFL.IDX PT, R3, R3, 0x3, 0x181f ;  /* 0x00781f0003037f89 */ /* 0x000e6200000e0000 */
[C---:B----4-:R-:W-:Y:S03]  /*2670*/  HMMA.16816.F32.BF16 R64, R8.reuse, R20, RZ ;  /* 0x000000140840723c */ /* 0x050fe600000418ff */
[----:B------:R-:W4:Y:S04]  /*2680*/  SHFL.IDX PT, R15, R0, 0x1, 0x181f ;  /* 0x00381f00000f7f89 */ /* 0x000f2800000e0000 */
[----:B------:R1:W2:Y:S01]  /*2690*/  SHFL.IDX PT, R34, R0, 0x3, 0x181f ;  /* 0x00781f0000227f89 */ /* 0x0002a200000e0000 */
[C---:B-----5:R-:W-:Y:S08]  /*26a0*/  HMMA.16816.F32.BF16 R76, R8.reuse, R36, RZ ;  /* 0x00000024084c723c */ /* 0x060ff000000418ff */
[C---:B------:R-:W-:Y:S08]  /*26b0*/  HMMA.16816.F32.BF16 R84, R8.reuse, R56, RZ ;  /* 0x000000380854723c */ /* 0x040ff000000418ff */
[----:B------:R-:W-:Y:S01]  /*26c0*/  HMMA.16816.F32.BF16 R92, R8, R60, RZ ;  /* 0x0000003c085c723c */ /* 0x000fe200000418ff */
[----:B-1----:R-:W-:-:S07]  /*26d0*/  IADD3 R0, R236, 0x4100, RZ ;  /* 0x00004100ec007810 */ /* 0x002fce0007ffe0ff */
[----:B------:R-:W-:Y:S01]  /*26e0*/  HMMA.16816.F32.BF16 R104, R8, R22, RZ ;  /* 0x000000160868723c */ /* 0x000fe200000418ff */
[----:B------:R-:W-:Y:S01]  /*26f0*/  @P0 IADD3 R247, R0, -0x20, RZ ;  /* 0xffffffe000f70810 */ /* 0x000fe20007ffe0ff */
[----:B------:R-:W-:-:S03]  /*2700*/  IMAD.MOV.U32 R0, RZ, RZ, 0x40 ;  /* 0x00000040ff007424 */ /* 0x000fc600078e00ff */
[C---:B------:R-:W-:Y:S01]  /*2710*/  IADD3 R252, R247.reuse, 0x2000, RZ ;  /* 0x00002000f7fc7810 */ /* 0x040fe20007ffe0ff */
[----:B------:R-:W-:Y:S02]  /*2720*/  LDSM.16.M88.4 R52, [R247] ;  /* 0x00000000f734783b */ /* 0x000fe40000000200 */
[C---:B------:R-:W-:Y:S01]  /*2730*/  HMMA.16816.F32.BF16 R120, R8.reuse, R38, RZ ;  /* 0x000000260878723c */ /* 0x040fe200000418ff */
[C---:B------:R-:W-:Y:S01]  /*2740*/  IADD3 R251, R247.reuse, 0x2800, RZ ;  /* 0x00002800f7fb7810 */ /* 0x040fe20007ffe0ff */
[----:B------:R-:W-:Y:S01]  /*2750*/  LDSM.16.M88.4 R44, [R247+0x800] ;  /* 0x00080000f72c783b */ /* 0x000fe20000000200 */
[C---:B------:R-:W-:Y:S02]  /*2760*/  IADD3 R250, R247.reuse, 0x3000, RZ ;  /* 0x00003000f7fa7810 */ /* 0x040fe40007ffe0ff */
[----:B------:R-:W-:Y:S01]  /*2770*/  IADD3 R249, R247, 0x3800, RZ ;  /* 0x00003800f7f97810 */ /* 0x000fe20007ffe0ff */
[----:B------:R-:W-:Y:S02]  /*2780*/  LDSM.16.M88.4 R40, [R247+0x1000] ;  /* 0x00100000f728783b */ /* 0x000fe40000000200 */
[C---:B------:R-:W-:Y:S08]  /*2790*/  HMMA.16816.F32.BF16 R124, R8.reuse, R58, RZ ;  /* 0x0000003a087c723c */ /* 0x040ff000000418ff */
[----:B------:R-:W-:Y:S07]  /*27a0*/  HMMA.16816.F32.BF16 R128, R8, R62, RZ ;  /* 0x0000003e0880723c */ /* 0x000fee00000418ff */
[----:B------:R-:W-:Y:S01]  /*27b0*/  IMAD.WIDE R8, R164, 0x2, RZ ;  /* 0x00000002a4087825 */ /* 0x000fe200078e02ff */
[----:B--2---:R-:W-:Y:S04]  /*27c0*/  HMMA.16816.F32.BF16 R132, R16, R20, RZ ;  /* 0x000000141084723c */ /* 0x004fe800000418ff */
[----:B------:R-:W-:-:S02]  /*27d0*/  IADD3 R26, P1, R8, R13, RZ ;  /* 0x0000000d081a7210 */ /* 0x000fc40007f3e0ff */
[----:B------:R-:W-:Y:S02]  /*27e0*/  IADD3 R30, P0, R5, R8, RZ ;  /* 0x00000008051e7210 */ /* 0x000fe40007f1e0ff */
[----:B------:R-:W-:Y:S01]  /*27f0*/  IADD3 R28, P3, R8, R12, RZ ;  /* 0x0000000c081c7210 */ /* 0x000fe20007f7e0ff */
[----:B------:R-:W-:Y:S01]  /*2800*/  IMAD.X R27, R9, 0x1, R35, P1 ;  /* 0x00000001091b7824 */ /* 0x000fe200008e0623 */
[----:B------:R-:W-:Y:S01]  /*2810*/  IADD3 R24, P1, R5, R6, RZ ;  /* 0x0000000605187210 */ /* 0x000fe20007f3e0ff */
[----:B---3--:R-:W-:Y:S01]  /*2820*/  IMAD.X R31, R14, 0x1, R9, P0 ;  /* 0x000000010e1f7824 */ /* 0x008fe200000e0609 */
[----:B------:R-:W-:Y:S01]  /*2830*/  IADD3 R32, P0, R8, R3, RZ ;  /* 0x0000000308207210 */ /* 0x000fe20007f1e0ff */
[C---:B----4-:R-:W-:Y:S01]  /*2840*/  IMAD.X R29, R9.reuse, 0x1, R15, P3 ;  /* 0x00000001091d7824 */ /* 0x050fe200018e060f */
[----:B------:R-:W-:Y:S01]  /*2850*/  ISETP.GE.AND P3, PT, R164, c[0x0][0x1d4], PT ;  /* 0x00007500a4007a0c */ /* 0x000fe20003f66270 */
[----:B------:R-:W-:Y:S01]  /*2860*/  IMAD.X R25, R14, 0x1, R7, P1 ;  /* 0x000000010e197824 */ /* 0x000fe200008e0607 */
[----:B------:R-:W-:Y:S01]  /*2870*/  IADD3 R20, P1, R6, R13, RZ ;  /* 0x0000000d06147210 */ /* 0x000fe20007f3e0ff */
[----:B------:R-:W-:Y:S01]  /*2880*/  HMMA.16816.F32.BF16 R108, R16, R22, RZ ;  /* 0x00000016106c723c */ /* 0x000fe200000418ff */
[----:B------:R-:W-:Y:S01]  /*2890*/  IMAD.X R33, R9, 0x1, R34, P0 ;  /* 0x0000000109217824 */ /* 0x000fe200000e0622 */
[----:B------:R-:W-:Y:S01]  /*28a0*/  IADD3 R5, R247, 0x1000, RZ ;  /* 0x00001000f7057810 */ /* 0x000fe20007ffe0ff */
[----:B------:R-:W-:Y:S01]  /*28b0*/  LDSM.16.M88.4 R8, [R245+0x8100] ;  /* 0x00810000f508783b */ /* 0x000fe20000000200 */
[----:B------:R-:W-:Y:S01]  /*28c0*/  IMAD.X R21, R7, 0x1, R35, P1 ;  /* 0x0000000107157824 */ /* 0x000fe200008e0623 */
[----:B------:R-:W-:-:S02]  /*28d0*/  ISETP.LT.OR P1, PT, R48, 0x1, P3 ;  /* 0x000000013000780c */ /* 0x000fc40001f21670 */
[C---:B------:R-:W-:Y:S01]  /*28e0*/  IADD3 R22, P0, R6.reuse, R12, RZ ;  /* 0x0000000c06167210 */ /* 0x040fe20007f1e0ff */
[C---:B------:R-:W-:Y:S04]  /*28f0*/  HMMA.16816.F32.BF16 R100, R16.reuse, R36, RZ ;  /* 0x000000241064723c */ /* 0x040fe800000418ff */
[----:B------:R-:W-:Y:S01]  /*2900*/  IMAD.X R23, R7, 0x1, R15, P0 ;  /* 0x0000000107177824 */ /* 0x000fe200000e060f */
[----:B------:R-:W-:Y:S01]  /*2910*/  IADD3 R6, P0, R6, R3, RZ ;  /* 0x0000000306067210 */ /* 0x000fe20007f1e0ff */
[----:B------:R-:W1:Y:S01]  /*2920*/  LDSM.16.M88.4 R12, [R245+0xa100] ;  /* 0x00a10000f50c783b */ /* 0x000e620000000200 */
[----:B------:R-:W-:Y:S01]  /*2930*/  IADD3 R3, R161, 0x100, RZ ;  /* 0x00000100a1037810 */ /* 0x000fe20007ffe0ff */
[C---:B------:R-:W-:Y:S02]  /*2940*/  HMMA.16816.F32.BF16 R96, R16.reuse, R38, RZ ;  /* 0x000000261060723c */ /* 0x040fe400000418ff */
[----:B------:R-:W-:Y:S01]  /*2950*/  IMAD.X R7, R7, 0x1, R34, P0 ;  /* 0x0000000107077824 */ /* 0x000fe200000e0622 */
[C---:B------:R-:W-:Y:S01]  /*2960*/  ISETP.LT.OR P0, PT, R48.reuse, 0x1, P2 ;  /* 0x000000013000780c */ /* 0x040fe20001701670 */
[----:B------:R-:W2:Y:S04]  /*2970*/  LDSM.16.M88.4 R36, [R247+0x1800] ;  /* 0x00180000f724783b */ /* 0x000ea80000000200 */
[----:B------:R-:W-:Y:S01]  /*2980*/  @!PT LDS RZ, [RZ] ;  /* 0x00000000fffff984 */ /* 0x000fe20000000800 */
[----:B------:R-:W-:Y:S01]  /*2990*/  @!PT LDS RZ, [RZ] ;  /* 0x00000000fffff984 */ /* 0x000fe20000000800 */
[----:B------:R-:W-:Y:S01]  /*29a0*/  @!PT LDS RZ, [RZ] ;  /* 0x00000000fffff984 */ /* 0x000fe20000000800 */
[----:B------:R3:W-:Y:S01]  /*29b0*/  LDGSTS.E.BYPASS.LTC128B.128 [R161+0x100], [R30.64], !P1 ;  /* 0x001000001ea17fae */ /* 0x0007e2000c901d4e */
[C---:B------:R-:W-:Y:S01]  /*29c0*/  ISETP.LT.OR P1, PT, R48.reuse, 0x11, P3 ;  /* 0x000000113000780c */ /* 0x040fe20001f21670 */
[C---:B------:R-:W-:Y:S02]  /*29d0*/  HMMA.16816.F32.BF16 R72, R16.reuse, R60, RZ ;  /* 0x0000003c1048723c */ /* 0x040fe400000418ff */
[----:B------:R4:W-:Y:S04]  /*29e0*/  STL [R1+0x50], R3 ;  /* 0x0000500301007387 */ /* 0x0009e80000100800 */
[----:B------:R5:W-:Y:S01]  /*29f0*/  LDGSTS.E.BYPASS.LTC128B.128 [R161+0x2100], [R24.64], !P0 ;  /* 0x0210000018a17fae */ /* 0x000be2000c101d4e */
[C---:B------:R-:W-:Y:S01]  /*2a00*/  ISETP.LT.OR P0, PT, R48.reuse, 0x11, P2 ;  /* 0x000000113000780c */ /* 0x040fe20001701670 */
[----:B------:R-:W-:Y:S04]  /*2a10*/  HMMA.16816.F32.BF16 R68, R16, R62, RZ ;  /* 0x0000003e1044723c */ /* 0x000fe800000418ff */
[----:B------:R3:W-:Y:S01]  /*2a20*/  LDGSTS.E.BYPASS.LTC128B.128 [R161+0x900], [R28.64], !P1 ;  /* 0x009000001ca17fae */ /* 0x0007e2000c901d4e */
[----:B------:R-:W-:-:S02]  /*2a30*/  ISETP.LT.OR P1, PT, R48, 0x21, P3 ;  /* 0x000000213000780c */ /* 0x000fc40001f21670 */
[C---:B------:R-:W-:Y:S01]  /*2a40*/  ISETP.LT.OR P3, PT, R48.reuse, 0x31, P3 ;  /* 0x000000313000780c */ /* 0x040fe20001f61670 */
[C---:B------:R-:W-:Y:S04]  /*2a50*/  HMMA.16816.F32.BF16 R88, R16.reuse, R56, RZ ;  /* 0x000000381058723c */ /* 0x040fe800000418ff */
[----:B------:R2:W-:Y:S01]  /*2a60*/  LDGSTS.E.BYPASS.LTC128B.128 [R161+0x2900], [R22.64], !P0 ;  /* 0x0290000016a17fae */ /* 0x0005e2000c101d4e */
[C---:B------:R-:W-:Y:S02]  /*2a70*/  ISETP.LT.OR P0, PT, R48.reuse, 0x21, P2 ;  /* 0x000000213000780c */ /* 0x040fe40001701670 */
[----:B------:R-:W-:Y:S01]  /*2a80*/  ISETP.LT.OR P2, PT, R48, 0x31, P2 ;  /* 0x000000313000780c */ /* 0x000fe20001741670 */
[----:B------:R-:W-:Y:S02]  /*2a90*/  HMMA.16816.F32.BF16 R80, R16, R58, RZ ;  /* 0x0000003a1050723c */ /* 0x000fe400000418ff */
[----:B------:R5:W-:Y:S01]  /*2aa0*/  LDGSTS.E.BYPASS.LTC128B.128 [R161+0x1100], [R26.64], !P1 ;  /* 0x011000001aa17fae */ /* 0x000be2000c901d4e */
[----:B------:R-:W-:-:S02]  /*2ab0*/  LOP3.LUT P1, RZ, R49, 0x4, RZ, 0xc0, !PT ;  /* 0x0000000431ff7812 */ /* 0x000fc4000782c0ff */
[----:B----4-:R-:W-:Y:S02]  /*2ac0*/  IADD3 R3, R247, 0x800, RZ ;  /* 0x00000800f7037810 */ /* 0x010fe40007ffe0ff */
[----:B------:R-:W-:Y:S01]  /*2ad0*/  SEL R0, R0, 0xffffffc0, !P1 ;  /* 0xffffffc000007807 */ /* 0x000fe20004800000 */
[C---:B-1----:R-:W-:Y:S02]  /*2ae0*/  HMMA.16816.F32.BF16 R16, R12.reuse, R44, R76 ;  /* 0x0000002c0c10723c */ /* 0x042fe4000004184c */
[----:B------:R1:W-:Y:S01]  /*2af0*/  LDGSTS.E.BYPASS.LTC128B.128 [R161+0x3100], [R20.64], !P0 ;  /* 0x0310000014a17fae */ /* 0x0003e2000c101d4e */
[----:B------:R-:W-:Y:S01]  /*2b00*/  PLOP3.LUT P0, PT, PT, PT, UP0, 0x80, 0x0 ;  /* 0x000000000000781c */ /* 0x000fe20003f0f008 */
[----:B------:R-:W-:Y:S02]  /*2b10*/  IMAD.IADD R242, R236, 0x1, R0 ;  /* 0x00000001ecf27824 */ /* 0x000fe400078e0200 */
[----:B------:R4:W-:Y:S01]  /*2b20*/  LDGSTS.E.BYPASS.LTC128B.128 [R161+0x1900], [R32.64], !P3 ;  /* 0x0190000020a17fae */ /* 0x0009e2000d901d4e */
[----:B------:R-:W-:Y:S01]  /*2b30*/  IMAD.IADD R241, R0, 0x1, R247 ;  /* 0x0000000100f17824 */ /* 0x000fe200078e02f7 */
[----:B---3--:R-:W-:Y:S01]  /*2b40*/  HMMA.16816.F32.BF16 R28, R12, R52, R64 ;  /* 0x000000340c1c723c */ /* 0x008fe20000041840 */
[----:B------:R-:W-:Y:S01]  /*2b50*/  LOP3.LUT R0, R156, R157, RZ, 0xfc, !PT ;  /* 0x0000009d9c007212 */ /* 0x000fe200078efcff */
[----:B------:R3:W-:Y:S01]  /*2b60*/  LDGSTS.E.BYPASS.LTC128B.128 [R161+0x3900], [R6.64], !P2 ;  /* 0x0390000006a17fae */ /* 0x0007e2000d101d4e */
[----:B------:R-:W-:-:S03]  /*2b70*/  ISETP.GT.AND P3, PT, R167, 0x3f, PT ;  /* 0x0000003fa700780c */ /* 0x000fc60003f64270 */
[----:B------:R-:W-:Y:S02]  /*2b80*/  LDSM.16.M88.4 R64, [R242+0x4100] ;  /* 0x00410000f240783b */ /* 0x000fe40000000200 */
[C---:B------:R-:W-:Y:S02]  /*2b90*/  HMMA.16816.F32.BF16 R76, R12.reuse, R40, R84 ;  /* 0x000000280c4c723c */ /* 0x040fe40000041854 */
[----:B------:R-:W-:Y:S04]  /*2ba0*/  LDSM.16.M88.4 R60, [R242+0x4900] ;  /* 0x00490000f23c783b */ /* 0x000fe80000000200 */
[----:B------:R-:W-:Y:S02]  /*2bb0*/  LDSM.16.M88.4 R56, [R242+0x5100] ;  /* 0x00510000f238783b */ /* 0x000fe40000000200 */
[C---:B--2---:R-:W-:Y:S02]  /*2bc0*/  HMMA.16816.F32.BF16 R84, R12.reuse, R36, R92 ;  /* 0x000000240c54723c */ /* 0x044fe4000004185c */
[----:B------:R-:W-:Y:S04]  /*2bd0*/  LDSM.16.M88.4 R48, [R242+0x5900] ;  /* 0x00590000f230783b */ /* 0x000fe80000000200 */
[----:B-1----:R-:W1:Y:S02]  /*2be0*/  LDSM.16.M88.4 R20, [R244+0xa100] ;  /* 0x00a10000f414783b */ /* 0x002e640000000200 */
[C---:B------:R-:W-:Y:S02]  /*2bf0*/  HMMA.16816.F32.BF16 R92, R12.reuse, R54, R104 ;  /* 0x000000360c5c723c */ /* 0x040fe40000041868 */
[----:B----4-:R-:W-:Y:S04]  /*2c00*/  LDSM.16.M88.4 R32, [R241] ;  /* 0x00000000f120783b */ /* 0x010fe80000000200 */
[----:B-----5:R-:W-:Y:S02]  /*2c10*/  LDSM.16.M88.4 R24, [R241+0x1000] ;  /* 0x00100000f118783b */ /* 0x020fe40000000200 */
[C---:B------:R-:W-:Y:S02]  /*2c20*/  HMMA.16816.F32.BF16 R120, R12.reuse, R46, R120 ;  /* 0x0000002e0c78723c */ /* 0x040fe40000041878 */
[----:B------:R-:W0:Y:S04]  /*2c30*/  LDGDEPBAR ;  /* 0x00000000000079af */ /* 0x000e280000000000 */
[----:B------:R2:W-:Y:S02]  /*2c40*/  STL [R1+0x8], R3 ;  /* 0x0000080301007387 */ /* 0x0005e40000100800 */
[C---:B------:R-:W-:Y:S08]  /*2c50*/  HMMA.16816.F32.BF16 R124, R12.reuse, R42, R124 ;  /* 0x0000002a0c7c723c */ /* 0x040ff0000004187c */
[----:B------:R-:W-:Y:S01]  /*2c60*/  HMMA.16816.F32.BF16 R128, R12, R38, R128 ;  /* 0x000000260c80723c */ /* 0x000fe20000041880 */
[----:B------:R-:W4:Y:S07]  /*2c70*/  LDSM.16.M88.4 R12, [R244+0x8100] ;  /* 0x00810000f40c783b */ /* 0x000f2e0000000200 */
[----:B------:R-:W-:Y:S01]  /*2c80*/  HMMA.16816.F32.BF16 R140, R8, R40, R88 ;  /* 0x00000028088c723c */ /* 0x000fe20000041858 */
[----:B--2---:R-:W-:-:S07]  /*2c90*/  IADD3 R3, R247, 0x1800, RZ ;  /* 0x00001800f7037810 */ /* 0x004fce0007ffe0ff */
[C---:B------:R-:W-:Y:S08]  /*2ca0*/  HMMA.16816.F32.BF16 R132, R8.reuse, R52, R132 ;  /* 0x000000340884723c */ /* 0x040ff00000041884 */
[C---:B------:R-:W-:Y:S08]  /*2cb0*/  HMMA.16816.F32.BF16 R88, R8.reuse, R54, R108 ;  /* 0x000000360858723c */ /* 0x040ff0000004186c */
[C---:B------:R-:W-:Y:S08]  /*2cc0*/  HMMA.16816.F32.BF16 R136, R8.reuse, R44, R100 ;  /* 0x0000002c0888723c */ /* 0x040ff00000041864 */
[C---:B------:R-:W-:Y:S08]  /*2cd0*/  HMMA.16816.F32.BF16 R144, R8.reuse, R36, R72 ;  /* 0x000000240890723c */ /* 0x040ff00000041848 */
[C---:B------:R-:W-:Y:S08]  /*2ce0*/  HMMA.16816.F32.BF16 R108, R8.reuse, R46, R96 ;  /* 0x0000002e086c723c */ /* 0x040ff00000041860 */
[C---:B------:R-:W-:Y:S01]  /*2cf0*/  HMMA.16816.F32.BF16 R112, R8.reuse, R42, R80 ;  /* 0x0000002a0870723c */ /* 0x040fe20000041850 */
[----:B------:R-:W-:Y:S07]  /*2d00*/  LDSM.16.M88.4 R40, [R241+0x1800] ;  /* 0x00180000f128783b */ /* 0x000fee0000000200 */
[----:B------:R-:W-:Y:S01]  /*2d10*/  HMMA.16816.F32.BF16 R104, R8, R38, R68 ;  /* 0x000000260868723c */ /* 0x000fe20000041844 */
[----:B------:R-:W2:Y:S07]  /*2d20*/  LDSM.16.M88.4 R8, [R246+0xa100] ;  /* 0x00a10000f608783b */ /* 0x000eae0000000200 */
[C---:B-1----:R-:W-:Y:S01]  /*2d30*/  HMMA.16816.F32.BF16 R100, R20.reuse, R64, R28 ;  /* 0x000000401464723c */ /* 0x042fe2000004181c */
[----:B------:R-:W1:Y:S07]  /*2d40*/  LDSM.16.M88.4 R28, [R241+0x800] ;  /* 0x00080000f11c783b */ /* 0x000e6e0000000200 */
[C---:B------:R-:W-:Y:S01]  /*2d50*/  HMMA.16816.F32.BF16 R116, R20.reuse, R60, R16 ;  /* 0x0000003c1474723c */ /* 0x040fe20000041810 */
[----:B------:R-:W5:Y:S07]  /*2d60*/  LDSM.16.M88.4 R16, [R246+0x8100] ;  /* 0x00810000f610783b */ /* 0x000f6e0000000200 */
[C---:B------:R-:W-:Y:S08]  /*2d70*/  HMMA.16816.F32.BF16 R96, R20.reuse, R56, R76 ;  /* 0x000000381460723c */ /* 0x040ff0000004184c */
[C---:B------:R-:W-:Y:S08]  /*2d80*/  HMMA.16816.F32.BF16 R52, R20.reuse, R48, R84 ;  /* 0x000000301434723c */ /* 0x040ff00000041854 */
[C---:B------:R-:W-:Y:S08]  /*2d90*/  HMMA.16816.F32.BF16 R80, R20.reuse, R66, R92 ;  /* 0x000000421450723c */ /* 0x040ff0000004185c */
[C---:B------:R-:W-:Y:S08]  /*2da0*/  HMMA.16816.F32.BF16 R72, R20.reuse, R62, R120 ;  /* 0x0000003e1448723c */ /* 0x040ff00000041878 */
[C---:B------:R-:W-:Y:S08]  /*2db0*/  HMMA.16816.F32.BF16 R68, R20.reuse, R58, R124 ;  /* 0x0000003a1444723c */ /* 0x040ff0000004187c */
        /* <DEDUP_REMOVED lines=8> */
[----:B------:R-:W-:Y:S01]  /*2e40*/  HMMA.16816.F32.BF16 R48, R12, R50, R104 ;  /* 0x000000320c30723c */ /* 0x000fe20000041868 */
[----:B------:R-:W-:Y:S07]  /*2e50*/  LDSM.16.M88.4 R12, [R243+0xe100] ;  /* 0x00e10000f30c783b */ /* 0x000fee0000000200 */
[C---:B--2---:R-:W-:Y:S08]  /*2e60*/  HMMA.16816.F32.BF16 R88, R8.reuse, R32, R100 ;  /* 0x000000200858723c */ /* 0x044ff00000041864 */
[C---:B------:R-:W-:Y:S08]  /*2e70*/  HMMA.16816.F32.BF16 R104, R8.reuse, R34, R80 ;  /* 0x000000220868723c */ /* 0x040ff00000041850 */
[C---:B-1----:R-:W-:Y:S08]  /*2e80*/  HMMA.16816.F32.BF16 R124, R8.reuse, R28, R116 ;  /* 0x0000001c087c723c */ /* 0x042ff00000041874 */
[C---:B------:R-:W-:Y:S08]  /*2e90*/  HMMA.16816.F32.BF16 R136, R8.reuse, R26, R68 ;  /* 0x0000001a0888723c */ /* 0x040ff00000041844 */
[----:B------:R-:W-:Y:S01]  /*2ea0*/  HMMA.16816.F32.BF16 R128, R8, R42, R44 ;  /* 0x0000002a0880723c */ /* 0x000fe2000004182c */
[----:B------:R-:W1:Y:S07]  /*2eb0*/  LDSM.16.M88.4 R44, [R236+0x6900] ;  /* 0x00690000ec2c783b */ /* 0x000e6e0000000200 */
[C---:B-----5:R-:W-:Y:S08]  /*2ec0*/  HMMA.16816.F32.BF16 R84, R16.reuse, R32, R84 ;  /* 0x000000201054723c */ /* 0x060ff00000041854 */
[C---:B------:R-:W-:Y:S01]  /*2ed0*/  HMMA.16816.F32.BF16 R68, R16.reuse, R34, R76 ;  /* 0x000000221044723c */ /* 0x040fe2000004184c */
[----:B------:R-:W-:Y:S07]  /*2ee0*/  LDSM.16.M88.4 R32, [R247+0x2000] ;  /* 0x00200000f720783b */ /* 0x000fee0000000200 */
[C---:B------:R-:W-:Y:S08]  /*2ef0*/  HMMA.16816.F32.BF16 R120, R16.reuse, R28, R64 ;  /* 0x0000001c1078723c */ /* 0x040ff00000041840 */
[C---:B------:R-:W-:Y:S08]  /*2f00*/  HMMA.16816.F32.BF16 R116, R16.reuse, R30, R60 ;  /* 0x0000001e1074723c */ /* 0x040ff0000004183c */
[C---:B------:R-:W-:Y:S01]  /*2f10*/  HMMA.16816.F32.BF16 R112, R16.reuse, R24, R36 ;  /* 0x000000181070723c */ /* 0x040fe20000041824 */
[----:B------:R-:W-:Y:S07]  /*2f20*/  LDSM.16.M88.4 R36, [R236+0x7100] ;  /* 0x00710000ec24783b */ /* 0x000fee0000000200 */
[C---:B------:R-:W-:Y:S01]  /*2f30*/  HMMA.16816.F32.BF16 R92, R16.reuse, R26, R56 ;  /* 0x0000001a105c723c */ /* 0x040fe20000041838 */
[----:B------:R-:W-:Y:S07]  /*2f40*/  LDSM.16.M88.4 R56, [R247+0x3800] ;  /* 0x00380000f738783b */ /* 0x000fee0000000200 */
[C---:B------:R-:W-:Y:S01]  /*2f50*/  HMMA.16816.F32.BF16 R100, R16.reuse, R40, R20 ;  /* 0x000000281064723c */ /* 0x040fe20000041814 */
[----:B------:R-:W-:Y:S07]  /*2f60*/  LDSM.16.M88.4 R20, [R236+0x7900] ;  /* 0x00790000ec14783b */ /* 0x000fee0000000200 */
[----:B------:R-:W-:Y:S01]  /*2f70*/  HMMA.16816.F32.BF16 R80, R16, R42, R48 ;  /* 0x0000002a1050723c */ /* 0x000fe20000041830 */
[----:B------:R-:W2:Y:S04]  /*2f80*/  LDSM.16.M88.4 R16, [R243+0xc100] ;  /* 0x00c10000f310783b */ /* 0x000ea80000000200 */
[----:B------:R-:W-:Y:S03]  /*2f90*/  LDSM.16.M88.4 R48, [R247+0x3000] ;  /* 0x00300000f730783b */ /* 0x000fe60000000200 */
[C---:B------:R-:W-:Y:S01]  /*2fa0*/  HMMA.16816.F32.BF16 R108, R8.reuse, R30, R72 ;  /* 0x0000001e086c723c */ /* 0x040fe20000041848 */
[----:B------:R-:W-:Y:S07]  /*2fb0*/  LDSM.16.M88.4 R28, [R247+0x2800] ;  /* 0x00280000f71c783b */ /* 0x000fee0000000200 */
[C---:B------:R-:W-:Y:S01]  /*2fc0*/  HMMA.16816.F32.BF16 R132, R8.reuse, R40, R52 ;  /* 0x000000280884723c */ /* 0x040fe20000041834 */
[----:B------:R-:W4:Y:S07]  /*2fd0*/  LDSM.16.M88.4 R52, [R236+0x6100] ;  /* 0x00610000ec34783b */ /* 0x000f2e0000000200 */
[----:B------:R-:W-:Y:S01]  /*2fe0*/  HMMA.16816.F32.BF16 R96, R8, R24, R96 ;  /* 0x000000180860723c */ /* 0x000fe20000041860 */
[----:B------:R-:W5:Y:S04]  /*2ff0*/  LDSM.16.M88.4 R24, [R245+0xc100] ;  /* 0x00c10000f518783b */ /* 0x000f680000000200 */
[----:B------:R-:W3:Y:S03]  /*3000*/  LDSM.16.M88.4 R8, [R245+0xe100] ;  /* 0x00e10000f508783b */ /* 0x000ee60000000200 */
[C---:B-1----:R-:W-:Y:S08]  /*3010*/  HMMA.16816.F32.BF16 R64, R12.reuse, R44, R124 ;  /* 0x0000002c0c40723c */ /* 0x042ff0000004187c */
[----:B------:R-:W-:Y:S08]  /*3020*/  HMMA.16816.F32.BF16 R60, R12, R46, R108 ;  /* 0x0000002e0c3c723c */ /* 0x000ff0000004186c */
[C---:B--2---:R-:W-:Y:S08]  /*3030*/  HMMA.16816.F32.BF16 R40, R16.reuse, R44, R120 ;  /* 0x0000002c1028723c */ /* 0x044ff00000041878 */
[----:B------:R-:W-:Y:S08]  /*3040*/  HMMA.16816.F32.BF16 R44, R16, R46, R116 ;  /* 0x0000002e102c723c */ /* 0x000ff00000041874 */
[C---:B----4-:R-:W-:Y:S08]  /*3050*/  HMMA.16816.F32.BF16 R76, R12.reuse, R52, R88 ;  /* 0x000000340c4c723c */ /* 0x050ff00000041858 */
[----:B------:R-:W-:Y:S08]  /*3060*/  HMMA.16816.F32.BF16 R72, R12, R54, R104 ;  /* 0x000000360c48723c */ /* 0x000ff00000041868 */
[C---:B------:R-:W-:Y:S08]  /*3070*/  HMMA.16816.F32.BF16 R84, R16.reuse, R52, R84 ;  /* 0x000000341054723c */ /* 0x040ff00000041854 */
[----:B------:R-:W-:Y:S01]  /*3080*/  HMMA.16816.F32.BF16 R68, R16, R54, R68 ;  /* 0x000000361044723c */ /* 0x000fe20000041844 */
[----:B------:R-:W-:Y:S07]  /*3090*/  LDSM.16.M88.4 R52, [R242+0x6100] ;  /* 0x00610000f234783b */ /* 0x000fee0000000200 */
        /* <DEDUP_REMOVED lines=8> */
[----:B------:R-:W-:Y:S01]  /*3120*/  HMMA.16816.F32.BF16 R80, R16, R22, R80 ;  /* 0x000000161050723c */ /* 0x000fe20000041850 */
[----:B------:R-:W1:Y:S04]  /*3130*/  LDSM.16.M88.4 R20, [R244+0xe100] ;  /* 0x00e10000f414783b */ /* 0x000e680000000200 */
[----:B------:R-:W2:Y:S03]  /*3140*/  LDSM.16.M88.4 R16, [R244+0xc100] ;  /* 0x00c10000f410783b */ /* 0x000ea60000000200 */
[C---:B-----5:R-:W-:Y:S01]  /*3150*/  HMMA.16816.F32.BF16 R116, R24.reuse, R30, R44 ;  /* 0x0000001e1874723c */ /* 0x060fe2000004182c */
[----:B------:R-:W4:Y:S07]  /*3160*/  LDSM.16.M88.4 R44, [R242+0x6900] ;  /* 0x00690000f22c783b */ /* 0x000f2e0000000200 */
[-C--:B------:R-:W-:Y:S01]  /*3170*/  HMMA.16816.F32.BF16 R124, R24, R28.reuse, R40 ;  /* 0x0000001c187c723c */ /* 0x080fe20000041828 */
[----:B------:R-:W5:Y:S07]  /*3180*/  LDSM.16.M88.4 R40, [R242+0x7100] ;  /* 0x00710000f228783b */ /* 0x000f6e0000000200 */
[C---:B---3--:R-:W-:Y:S08]  /*3190*/  HMMA.16816.F32.BF16 R148, R8.reuse, R28, R64 ;  /* 0x0000001c0894723c */ /* 0x048ff00000041840 */
[C---:B------:R-:W-:Y:S01]  /*31a0*/  HMMA.16816.F32.BF16 R144, R8.reuse, R30, R60 ;  /* 0x0000001e0890723c */ /* 0x040fe2000004183c */
[----:B------:R-:W-:Y:S07]  /*31b0*/  LDSM.16.M88.4 R28, [R241+0x3000] ;  /* 0x00300000f11c783b */ /* 0x000fee0000000200 */
[C---:B------:R-:W-:Y:S08]  /*31c0*/  HMMA.16816.F32.BF16 R120, R8.reuse, R32, R76 ;  /* 0x000000200878723c */ /* 0x040ff0000004184c */
[----:B------:R-:W-:Y:S08]  /*31d0*/  HMMA.16816.F32.BF16 R152, R8, R34, R72 ;  /* 0x000000220898723c */ /* 0x000ff00000041848 */
[C---:B------:R-:W-:Y:S08]  /*31e0*/  HMMA.16816.F32.BF16 R64, R24.reuse, R32, R84 ;  /* 0x000000201840723c */ /* 0x040ff00000041854 */
[----:B------:R-:W-:Y:S01]  /*31f0*/  HMMA.16816.F32.BF16 R60, R24, R34, R68 ;  /* 0x00000022183c723c */ /* 0x000fe20000041844 */
[----:B------:R-:W-:Y:S07]  /*3200*/  LDSM.16.M88.4 R32, [R241+0x2800] ;  /* 0x00280000f120783b */ /* 0x000fee0000000200 */
[C---:B------:R-:W-:Y:S08]  /*3210*/  HMMA.16816.F32.BF16 R140, R8.reuse, R48, R96 ;  /* 0x00000030088c723c */ /* 0x040ff00000041860 */
[C---:B------:R-:W-:Y:S08]  /*3220*/  HMMA.16816.F32.BF16 R136, R8.reuse, R50, R108 ;  /* 0x000000320888723c */ /* 0x040ff0000004186c */
[C---:B------:R-:W-:Y:S08]  /*3230*/  HMMA.16816.F32.BF16 R132, R8.reuse, R56, R104 ;  /* 0x000000380884723c */ /* 0x040ff00000041868 */
[----:B------:R-:W-:Y:S01]  /*3240*/  HMMA.16816.F32.BF16 R128, R8, R58, R88 ;  /* 0x0000003a0880723c */ /* 0x000fe20000041858 */
[----:B------:R-:W3:Y:S07]  /*3250*/  LDSM.16.M88.4 R8, [R248+0xe100] ;  /* 0x00e10000f808783b */ /* 0x000eee0000000200 */
[C---:B------:R-:W-:Y:S01]  /*3260*/  HMMA.16816.F32.BF16 R112, R24.reuse, R48, R12 ;  /* 0x000000301870723c */ /* 0x040fe2000004180c */
[----:B------:R-:W2:Y:S07]  /*3270*/  LDSM.16.M88.4 R12, [R246+0xc100] ;  /* 0x00c10000f60c783b */ /* 0x000eae0000000200 */
[C---:B------:R-:W-:Y:S01]  /*3280*/  HMMA.16816.F32.BF16 R108, R24.reuse, R50, R92 ;  /* 0x00000032186c723c */ /* 0x040fe2000004185c */
[----:B------:R-:W3:Y:S07]  /*3290*/  LDSM.16.M88.4 R48, [R241+0x2000] ;  /* 0x00200000f130783b */ /* 0x000eee0000000200 */
[C---:B------:R-:W-:Y:S08]  /*32a0*/  HMMA.16816.F32.BF16 R76, R24.reuse, R56, R100 ;  /* 0x00000038184c723c */ /* 0x040ff00000041864 */
[----:B------:R-:W-:Y:S01]  /*32b0*/  HMMA.16816.F32.BF16 R72, R24, R58, R80 ;  /* 0x0000003a1848723c */ /* 0x000fe20000041850 */
[----:B------:R-:W3:Y:S01]  /*32c0*/  LDSM.16.M88.4 R24, [R241+0x3800] ;  /* 0x00380000f118783b */ /* 0x000ee20000000200 */
[----:B------:R-:W-:-:S06]  /*32d0*/  DEPBAR.LE SB0, 0x0 ;  /* 0x000080000000791a */ /* 0x000fcc0000000000 */
[C---:B-1----:R-:W-:Y:S08]  /*32e0*/  HMMA.16816.F32.BF16 R104, R20.reuse, R52, R120 ;  /* 0x000000341468723c */ /* 0x042ff00000041878 */
[----:B------:R-:W-:Y:S08]  /*32f0*/  HMMA.16816.F32.BF16 R100, R20, R54, R152 ;  /* 0x000000361464723c */ /* 0x000ff00000041898 */
[C---:B--2---:R-:W-:Y:S08]  /*3300*/  HMMA.16816.F32.BF16 R64, R16.reuse, R52, R64 ;  /* 0x000000341040723c */ /* 0x044ff00000041840 */
[----:B------:R-:W-:Y:S08]  /*3310*/  HMMA.16816.F32.BF16 R60, R16, R54, R60 ;  /* 0x00000036103c723c */ /* 0x000ff0000004183c */
[C---:B----4-:R-:W-:Y:S08]  /*3320*/  HMMA.16816.F32.BF16 R96, R20.reuse, R44, R148 ;  /* 0x0000002c1460723c */ /* 0x050ff00000041894 */
[----:B------:R-:W-:Y:S08]  /*3330*/  HMMA.16816.F32.BF16 R92, R20, R46, R144 ;  /* 0x0000002e145c723c */ /* 0x000ff00000041890 */
[C---:B------:R-:W-:Y:S08]  /*3340*/  HMMA.16816.F32.BF16 R56, R16.reuse, R44, R124 ;  /* 0x0000002c1038723c */ /* 0x040ff0000004187c */
[----:B------:R-:W-:Y:S08]  /*3350*/  HMMA.16816.F32.BF16 R52, R16, R46, R116 ;  /* 0x0000002e1034723c */ /* 0x000ff00000041874 */
[C---:B-----5:R-:W-:Y:S08]  /*3360*/  HMMA.16816.F32.BF16 R88, R20.reuse, R40, R140 ;  /* 0x000000281458723c */ /* 0x060ff0000004188c */
[C---:B------:R-:W-:Y:S08]  /*3370*/  HMMA.16816.F32.BF16 R84, R20.reuse, R42, R136 ;  /* 0x0000002a1454723c */ /* 0x040ff00000041888 */
[C---:B------:R-:W-:Y:S08]  /*3380*/  HMMA.16816.F32.BF16 R80, R20.reuse, R36, R132 ;  /* 0x000000241450723c */ /* 0x040ff00000041884 */
[----:B------:R-:W-:Y:S08]  /*3390*/  HMMA.16816.F32.BF16 R68, R20, R38, R128 ;  /* 0x000000261444723c */ /* 0x000ff00000041880 */
[C---:B------:R-:W-:Y:S08]  /*33a0*/  HMMA.16816.F32.BF16 R44, R16.reuse, R40, R112 ;  /* 0x00000028102c723c */ /* 0x040ff00000041870 */
[C---:B------:R-:W-:Y:S08]  /*33b0*/  HMMA.16816.F32.BF16 R40, R16.reuse, R42, R108 ;  /* 0x0000002a1028723c */ /* 0x040ff0000004186c */
[C---:B------:R-:W-:Y:S08]  /*33c0*/  HMMA.16816.F32.BF16 R20, R16.reuse, R36, R76 ;  /* 0x000000241014723c */ /* 0x040ff0000004184c */
[----:B------:R-:W-:Y:S08]  /*33d0*/  HMMA.16816.F32.BF16 R16, R16, R38, R72 ;  /* 0x000000261010723c */ /* 0x000ff00000041848 */
[C---:B---3--:R-:W-:Y:S08]  /*33e0*/  HMMA.16816.F32.BF16 R96, R8.reuse, R32, R96 ;  /* 0x000000200860723c */ /* 0x048ff00000041860 */
[C---:B------:R-:W-:Y:S08]  /*33f0*/  HMMA.16816.F32.BF16 R92, R8.reuse, R34, R92 ;  /* 0x00000022085c723c */ /* 0x040ff0000004185c */
        /* <DEDUP_REMOVED lines=10> */
[----:B------:R-:W-:Y:S01]  /*34a0*/  SHF.R.S32.HI R12, RZ, 0x1f, R163 ;  /* 0x0000001fff0c7819 */ /* 0x000fe200000114a3 */
[C---:B------:R-:W-:Y:S04]  /*34b0*/  HMMA.16816.F32.BF16 R104, R8.reuse, R48, R104 ;  /* 0x000000300868723c */ /* 0x040fe80000041868 */
[----:B------:R1:W-:Y:S04]  /*34c0*/  STL [R1+0x8c], R12 ;  /* 0x00008c0c01007387 */ /* 0x0003e80000100800 */
[----:B------:R1:W-:Y:S01]  /*34d0*/  STL [R1+0x4], R5 ;  /* 0x0000040501007387 */ /* 0x0003e20000100800 */
[C---:B------:R-:W-:Y:S03]  /*34e0*/  HMMA.16816.F32.BF16 R100, R8.reuse, R50, R100 ;  /* 0x000000320864723c */ /* 0x040fe60000041864 */
[----:B------:R1:W-:Y:S05]  /*34f0*/  STL [R1], R3 ;  /* 0x0000000301007387 */ /* 0x0003ea0000100800 */
[C---:B------:R-:W-:Y:S08]  /*3500*/  HMMA.16816.F32.BF16 R80, R8.reuse, R24, R80 ;  /* 0x000000180850723c */ /* 0x040ff00000041850 */
[----:B------:R-:W-:Y:S01]  /*3510*/  HMMA.16816.F32.BF16 R68, R8, R26, R68 ;  /* 0x0000001a0844723c */ /* 0x000fe20000041844 */
[----:B------:R-:W-:Y:S06]  /*3520*/  BAR.SYNC.DEFER_BLOCKING 0x0 ;  /* 0x0000000000007b1d */ /* 0x000fec0000010000 */
[----:B------:R-:W-:Y:S05]  /*3530*/  @!P0 BRA `(.L_x_1791) ;  /* 0x0000048000008947 */ /* 0x000fea0003800000 */
[----:B------:R-:W-:Y:S01]  /*3540*/  ULEA UR4, UR6, UR11, 0x6 ;  /* 0x0000000b06047291 */ /* 0x000fe2000f8e303f */
[----:B------:R-:W-:-:S05]  /*3550*/  IMAD.MOV.U32 R9, RZ, RZ, RZ ;  /* 0x000000ffff097224 */ /* 0x000fca00078e00ff */
[----:B-1----:R-:W-:-:S05]  /*3560*/  IMAD.U32 R3, RZ, RZ, UR4 ;  /* 0x00000004ff037e24 */ /* 0x002fca000f8e00ff */
        /* <DEDUP_REMOVED lines=14> */
[----:B------:R-:W-:-:S04]  /*3650*/  IADD3 R13, -R25, 0x10, RZ ;  /* 0x00000010190d7810 */ /* 0x000fc80007ffe1ff */
        /* <DEDUP_REMOVED lines=16> */
[----:B------:R-:W1:Y:S01]  /*3760*/  SHFL.IDX PT, R7, R5, RZ, 0x181f ;  /* 0x00181fff05077589 */ /* 0x000e6200000e0000 */
[----:B------:R-:W-:-:S03]  /*3770*/  SHF.L.U64.HI R6, R164, 0x1, R166 ;  /* 0x00000001a4067819 */ /* 0x000fc600000102a6 */
[----:B------:R-:W2:Y:S04]  /*3780*/  SHFL.IDX PT, R9, R3, RZ, 0x181f ;  /* 0x00181fff03097589 */ /* 0x000ea800000e0000 */
[----:B------:R-:W3:Y:S04]  /*3790*/  SHFL.IDX PT, R8, R5, 0x1, 0x181f ;  /* 0x00381f0005087f89 */ /* 0x000ee800000e0000 */
[----:B------:R-:W-:Y:S04]  /*37a0*/  SHFL.IDX PT, R11, R5, 0x2, 0x181f ;  /* 0x00581f00050b7f89 */ /* 0x000fe800000e0000 */
[----:B------:R-:W4:Y:S04]  /*37b0*/  SHFL.IDX PT, R10, R3, 0x1, 0x181f ;  /* 0x00381f00030a7f89 */ /* 0x000f2800000e0000 */
[----:B------:R5:W5:Y:S04]  /*37c0*/  SHFL.IDX PT, R22, R5, 0x3, 0x181f ;  /* 0x00781f0005167f89 */ /* 0x000b6800000e0000 */
[----:B------:R-:W5:Y:S01]  /*37d0*/  SHFL.IDX PT, R24, R3, 0x2, 0x181f ;  /* 0x00581f0003187f89 */ /* 0x000f6200000e0000 */
[----:B-1----:R-:W-:-:S03]  /*37e0*/  IADD3 R20, P0, R7, R26, RZ ;  /* 0x0000001a07147210 */ /* 0x002fc60007f1e0ff */
[----:B------:R1:W1:Y:S02]  /*37f0*/  SHFL.IDX PT, R23, R3, 0x3, 0x181f ;  /* 0x00781f0003177f89 */ /* 0x00026400000e0000 */
[----:B--2---:R-:W-:Y:S01]  /*3800*/  IMAD.X R21, R9, 0x1, R6, P0 ;  /* 0x0000000109157824 */ /* 0x004fe200000e0606 */
[----:B---3--:R-:W-:-:S04]  /*3810*/  IADD3 R16, P1, R8, R26, RZ ;  /* 0x0000001a08107210 */ /* 0x008fc80007f3e0ff */
[----:B------:R2:W-:Y:S01]  /*3820*/  LDGSTS.E.BYPASS.LTC128B.128 [R161+0x4100], [R20.64], !P6 ;  /* 0x0410000014a17fae */ /* 0x0005e2000f101d4e */
[----:B----4-:R-:W-:Y:S01]  /*3830*/  IMAD.X R17, R10, 0x1, R6, P1 ;  /* 0x000000010a117824 */ /* 0x010fe200008e0606 */
[C---:B-----5:R-:W-:Y:S01]  /*3840*/  SHF.L.U64.HI R5, R163.reuse, 0x1, R12 ;  /* 0x00000001a3057819 */ /* 0x060fe2000001020c */
[----:B-1----:R-:W-:-:S05]  /*3850*/  IMAD.SHL.U32 R3, R163, 0x2, RZ ;  /* 0x00000002a3037824 */ /* 0x002fca00078e00ff */
[-C--:B------:R-:W-:Y:S02]  /*3860*/  IADD3 R18, P2, R7, R3.reuse, RZ ;  /* 0x0000000307127210 */ /* 0x080fe40007f5e0ff */
[-C--:B------:R-:W-:Y:S02]  /*3870*/  IADD3 R14, P0, R8, R3.reuse, RZ ;  /* 0x00000003080e7210 */ /* 0x080fe40007f1e0ff */
[----:B------:R-:W-:Y:S01]  /*3880*/  LOP3.LUT R7, R27, 0xf, RZ, 0xc0, !PT ;  /* 0x0000000f1b077812 */ /* 0x000fe200078ec0ff */
[--C-:B------:R-:W-:Y:S01]  /*3890*/  IMAD.X R19, R9, 0x1, R5.reuse, P2 ;  /* 0x0000000109137824 */ /* 0x100fe200010e0605 */
[----:B------:R-:W-:Y:S01]  /*38a0*/  IADD3 R12, P2, R11, R26, RZ ;  /* 0x0000001a0b0c7210 */ /* 0x000fe20007f5e0ff */
[----:B------:R-:W-:Y:S01]  /*38b0*/  IMAD.X R15, R10, 0x1, R5, P0 ;  /* 0x000000010a0f7824 */ /* 0x000fe200000e0605 */
[----:B------:R-:W-:Y:S02]  /*38c0*/  IADD3 R8, P1, P0, R13, R22, R26 ;  /* 0x000000160d087210 */ /* 0x000fe4000783e01a */
[----:B------:R2:W-:Y:S01]  /*38d0*/  LDGSTS.E.BYPASS.LTC128B.128 [R161+0x6100], [R18.64], !P5 ;  /* 0x0610000012a17fae */ /* 0x0005e2000e901d4e */
[----:B------:R-:W-:Y:S01]  /*38e0*/  IMAD.X R13, R24, 0x1, R6, P2 ;  /* 0x00000001180d7824 */ /* 0x000fe200010e0606 */
[----:B------:R-:W-:-:S02]  /*38f0*/  IADD3 R10, P2, R11, R3, RZ ;  /* 0x000000030b0a7210 */ /* 0x000fc40007f5e0ff */
[-C--:B------:R-:W-:Y:S01]  /*3900*/  IADD3.X R9, RZ, R23.reuse, R6, P1, P0 ;  /* 0x00000017ff097210 */ /* 0x080fe20000fe0406 */
[----:B------:R2:W-:Y:S01]  /*3910*/  LDGSTS.E.BYPASS.LTC128B.128 [R161+0x4900], [R16.64], !P6 ;  /* 0x0490000010a17fae */ /* 0x0005e2000f101d4e */
[----:B------:R-:W-:Y:S01]  /*3920*/  IADD3 R6, P1, P0, R7, R22, R3 ;  /* 0x0000001607067210 */ /* 0x000fe2000783e003 */
[--C-:B------:R-:W-:Y:S01]  /*3930*/  IMAD.X R11, R24, 0x1, R5.reuse, P2 ;  /* 0x00000001180b7824 */ /* 0x100fe200010e0605 */
[----:B------:R-:W-:Y:S01]  /*3940*/  ISETP.NE.U32.AND P2, PT, R25, RZ, PT ;  /* 0x000000ff1900720c */ /* 0x000fe20003f45070 */
[----:B------:R2:W-:Y:S01]  /*3950*/  LDGSTS.E.BYPASS.LTC128B.128 [R161+0x6900], [R14.64], !P5 ;  /* 0x069000000ea17fae */ /* 0x0005e2000e901d4e */
[----:B------:R-:W-:Y:S02]  /*3960*/  IADD3.X R7, RZ, R23, R5, P1, P0 ;  /* 0x00000017ff077210 */ /* 0x000fe40000fe0405 */
[----:B------:R-:W-:Y:S01]  /*3970*/  ISETP.NE.U32.AND P0, PT, R162, RZ, PT ;  /* 0x000000ffa200720c */ /* 0x000fe20003f05070 */
[----:B------:R2:W-:Y:S04]  /*3980*/  LDGSTS.E.BYPASS.LTC128B.128 [R161+0x5100], [R12.64], !P6 ;  /* 0x051000000ca17fae */ /* 0x0005e8000f101d4e */
[----:B------:R2:W-:Y:S04]  /*3990*/  LDGSTS.E.BYPASS.LTC128B.128 [R161+0x7100], [R10.64], !P5 ;  /* 0x071000000aa17fae */ /* 0x0005e8000e901d4e */
[----:B------:R2:W-:Y:S04]  /*39a0*/  LDGSTS.E.BYPASS.LTC128B.128.ZFILL [R161+0x5900], [R8.64], P2 ;  /* 0x0590000008a17fae */ /* 0x0005e80009141d4e */
[----:B------:R2:W-:Y:S02]  /*39b0*/  LDGSTS.E.BYPASS.LTC128B.128.ZFILL [R161+0x7900], [R6.64], P0 ;  /* 0x0790000006a17fae */ /* 0x0005e40008141d4e */
.L_x_1791:
[----:B-1----:R-:W-:Y:S01]  /*39c0*/  FMUL.FTZ R3, R64, c[0x0][0x320] ;  /* 0x0000c80040037a20 */ /* 0x002fe20000410000 */
[----:B--2---:R-:W-:Y:S01]  /*39d0*/  SHF.R.S32.HI R7, RZ, 0x1f, R158 ;  /* 0x0000001fff077819 */ /* 0x004fe2000001149e */
[----:B------:R-:W-:Y:S01]  /*39e0*/  FMUL.FTZ R5, R30, c[0x0][0x320] ;  /* 0x0000c8001e057a20 */ /* 0x000fe20000410000 */
[----:B------:R-:W-:Y:S01]  /*39f0*/  LEA.HI R6, R160, R165, RZ, 0x2 ;  /* 0x000000a5a0067211 */ /* 0x000fe200078f10ff */
[----:B------:R1:W2:Y:S01]  /*3a00*/  MUFU.TANH R12, R3 ;  /* 0x00000003000c7308 */ /* 0x0002a20000002400 */
[----:B------:R-:W-:Y:S01]  /*3a10*/  FMUL.FTZ R8, R31, c[0x0][0x320] ;  /* 0x0000c8001f087a20 */ /* 0x000fe20000410000 */
[----:B------:R-:W-:Y:S01]  /*3a20*/  PLOP3.LUT P1, PT, PT, PT, UP1, 0x80, 0x0 ;  /* 0x000000000000781c */ /* 0x000fe20003f2f018 */
[----:B------:R-:W-:Y:S01]  /*3a30*/  FMUL.FTZ R10, R80, c[0x0][0x320] ;  /* 0x0000c800500a7a20 */ /* 0x000fe20000410000 */
[----:B------:R-:W-:Y:S01]  /*3a40*/  LOP3.LUT R6, R6, 0xfffffffc, RZ, 0xc0, !PT ;  /* 0xfffffffc06067812 */ /* 0x000fe200078ec0ff */
[----:B------:R-:W-:Y:S01]  /*3a50*/  UMOV UR4, 0xffffffc0 ;  /* 0xffffffc000047882 */ /* 0x000fe20000000000 */
[----:B------:R-:W-:Y:S01]  /*3a60*/  PLOP3.LUT P0, PT, PT, PT, UP1, 0x80, 0x0 ;  /* 0x000000000000781c */ /* 0x000fe20003f0f018 */
[----:B------:R-:W-:Y:S01]  /*3a70*/  UIMAD UR4, UR6, UR4, 0x41 ;  /* 0x00000041060474a4 */ /* 0x000fe2000f8e0204 */
[----:B------:R3:W-:Y:S01]  /*3a80*/  MUFU.TANH R39, R5 ;  /* 0x0000000500277308 */ /* 0x0007e20000002400 */
[----:B------:R-:W-:Y:S01]  /*3a90*/  IMAD.IADD R6, R165, 0x1, -R6 ;  /* 0x00000001a5067824 */ /* 0x000fe200078e0a06 */
[----:B------:R-:W-:Y:S01]  /*3aa0*/  STL [R1+0xbc], R251 ;  /* 0x0000bcfb01007387 */ /* 0x000fe20000100800 */
[----:B------:R-:W-:-:S02]  /*3ab0*/  FMUL.FTZ R22, R103, c[0x0][0x320] ;  /* 0x0000c80067167a20 */ /* 0x000fc40000410000 */
[----:B------:R-:W-:Y:S01]  /*3ac0*/  FMUL.FTZ R17, R71, c[0x0][0x320] ;  /* 0x0000c80047117a20 */ /* 0x000fe20000410000 */
[----:B------:R-:W-:Y:S01]  /*3ad0*/  STL [R1+0xb8], R250 ;  /* 0x0000b8fa01007387 */ /* 0x000fe20000100800 */
[----:B------:R-:W-:Y:S01]  /*3ae0*/  IMAD.SHL.U32 R237, R0, 0x2, RZ ;  /* 0x0000000200ed7824 */ /* 0x000fe200078e00ff */
[----:B------:R-:W-:Y:S01]  /*3af0*/  MUFU.TANH R36, R8 ;  /* 0x0000000800247308 */ /* 0x000fe20000002400 */
[----:B-1----:R-:W-:Y:S01]  /*3b00*/  FMUL.FTZ R3, R65, c[0x0][0x320] ;  /* 0x0000c80041037a20 */ /* 0x002fe20000410000 */
[----:B------:R-:W-:Y:S01]  /*3b10*/  STL [R1+0xb4], R249 ;  /* 0x0000b4f901007387 */ /* 0x000fe20000100800 */
[----:B------:R-:W-:Y:S01]  /*3b20*/  IMAD R240, R2, 0x2, R237 ;  /* 0x0000000202f07824 */ /* 0x000fe200078e02ed */
[----:B------:R-:W-:Y:S02]  /*3b30*/  LEA R238, R4, R237, 0x1 ;  /* 0x000000ed04ee7211 */ /* 0x000fe400078e08ff */
[----:B------:R-:W-:Y:S02]  /*3b40*/  STL [R1+0xb0], R248 ;  /* 0x0000b0f801007387 */ /* 0x000fe40000100800 */
[----:B------:R1:W4:Y:S01]  /*3b50*/  MUFU.TANH R13, R3 ;  /* 0x00000003000d7308 */ /* 0x0003220000002400 */
[----:B---3--:R-:W-:Y:S01]  /*3b60*/  LEA.HI R5, R7, R158, RZ, 0x2 ;  /* 0x0000009e07057211 */ /* 0x008fe200078f10ff */
[----:B------:R-:W-:Y:S01]  /*3b70*/  STL [R1+0xac], R247 ;  /* 0x0000acf701007387 */ /* 0x000fe20000100800 */
[----:B------:R-:W-:-:S02]  /*3b80*/  LEA R239, R2, R238, 0x1 ;  /* 0x000000ee02ef7211 */ /* 0x000fc400078e08ff */
[----:B------:R-:W-:Y:S01]  /*3b90*/  LOP3.LUT R5, R5, 0xffffffc, RZ, 0xc0, !PT ;  /* 0x0ffffffc05057812 */ /* 0x000fe200078ec0ff */
[----:B------:R-:W-:Y:S02]  /*3ba0*/  STL [R1+0xa8], R246 ;  /* 0x0000a8f601007387 */ /* 0x000fe40000100800 */
[----:B------:R-:W-:Y:S01]  /*3bb0*/  MUFU.TANH R22, R22 ;  /* 0x0000001600167308 */ /* 0x000fe20000002400 */
[----:B------:R-:W-:Y:S01]  /*3bc0*/  IADD3 R9, -R5, R158, RZ ;  /* 0x0000009e05097210 */ /* 0x000fe20007ffe1ff */
[----:B------:R-:W-:Y:S01]  /*3bd0*/  STL [R1+0xa4], R245 ;  /* 0x0000a4f501007387 */ /* 0x000fe20000100800 */
[----:B------:R-:W-:-:S03]  /*3be0*/  LEA.HI R5, R6, R6, RZ, 0x1 ;  /* 0x0000000606057211 */ /* 0x000fc600078f08ff */
[----:B------:R-:W-:Y:S01]  /*3bf0*/  STL [R1+0xa0], R244 ;  /* 0x0000a0f401007387 */ /* 0x000fe20000100800 */
[----:B-1----:R-:W-:-:S03]  /*3c00*/  FMUL.FTZ R3, R60, c[0x0][0x320] ;  /* 0x0000c8003c037a20 */ /* 0x002fc60000410000 */
[----:B------:R-:W-:Y:S01]  /*3c10*/  STL [R1+0x9c], R243 ;  /* 0x00009cf301007387 */ /* 0x000fe20000100800 */
[----:B------:R1:W3:Y:S03]  /*3c20*/  MUFU.TANH R14, R3 ;  /* 0x00000003000e7308 */ /* 0x0002e60000002400 */
[----:B------:R-:W-:Y:S04]  /*3c30*/  STL [R1+0x98], R242 ;  /* 0x000098f201007387 */ /* 0x000fe80000100800 */
[----:B------:R-:W-:Y:S04]  /*3c40*/  STL [R1+0x94], R241 ;  /* 0x000094f101007387 */ /* 0x000fe80000100800 */
[----:B------:R-:W-:Y:S04]  /*3c50*/  STL [R1+0x90], R236 ;  /* 0x000090ec01007387 */ /* 0x000fe80000100800 */
[----:B------:R-:W-:Y:S01]  /*3c60*/  LDSM.16.MT88.4 R76, [R240+0x100] ;  /* 0x00010000f04c783b */ /* 0x000fe20000004200 */
[----:B-1----:R-:W-:-:S03]  /*3c70*/  FMUL.FTZ R3, R61, c[0x0][0x320] ;  /* 0x0000c8003d037a20 */ /* 0x002fc60000410000 */
[----:B------:R-:W0:Y:S01]  /*3c80*/  LDGDEPBAR ;  /* 0x00000000000079af */ /* 0x000e220000000000 */
        /* <DEDUP_REMOVED lines=76> */
[----:B------:R1:W-:Y:S02]  /*4150*/  MUFU.TANH R41, R3 ;  /* 0x0000000300297308 */ /* 0x0003e40000002400 */
[----:B-1----:R-:W-:-:S06]  /*4160*/  FMUL.FTZ R3, R43, c[0x0][0x320] ;  /* 0x0000c8002b037a20 */ /* 0x002fcc0000410000 */
[----:B------:R1:W-:Y:S08]  /*4170*/  MUFU.TANH R43, R10 ;  /* 0x0000000a002b7308 */ /* 0x0003f00000002400 */
[----:B------:R2:W-:Y:S01]  /*4180*/  MUFU.TANH R40, R3 ;  /* 0x0000000300287308 */ /* 0x0005e20000002400 */
[----:B-1----:R-:W-:-:S07]  /*4190*/  FMUL.FTZ R10, R81, c[0x0][0x320] ;  /* 0x0000c800510a7a20 */ /* 0x002fce0000410000 */
[----:B------:R-:W-:Y:S01]  /*41a0*/  MUFU.TANH R42, R10 ;  /* 0x0000000a002a7308 */ /* 0x000fe20000002400 */
[----:B--2---:R-:W-:-:S07]  /*41b0*/  FMUL.FTZ R3, R84, c[0x0][0x320] ;  /* 0x0000c80054037a20 */ /* 0x004fce0000410000 */
[----:B------:R1:W-:Y:S02]  /*41c0*/  MUFU.TANH R170, R3 ;  /* 0x0000000300aa7308 */ /* 0x0003e40000002400 */
[----:B-1----:R-:W-:-:S06]  /*41d0*/  FMUL.FTZ R3, R85, c[0x0][0x320] ;  /* 0x0000c80055037a20 */ /* 0x002fcc0000410000 */
[----:B------:R1:W-:Y:S02]  /*41e0*/  MUFU.TANH R171, R3 ;  /* 0x0000000300ab7308 */ /* 0x0003e40000002400 */
[----:B-1----:R-:W-:-:S06]  /*41f0*/  FMUL.FTZ R3, R86, c[0x0][0x320] ;  /* 0x0000c80056037a20 */ /* 0x002fcc0000410000 */
[----:B------:R1:W-:Y:S02]  /*4200*/  MUFU.TANH R133, R3 ;  /* 0x0000000300857308 */ /* 0x0003e40000002400 */
[----:B-1----:R-:W-:Y:S02]  /*4210*/  FMUL.FTZ R3, R87, c[0x0][0x320] ;  /* 0x0000c80057037a20 */ /* 0x002fe40000410000 */
[----:B------:R-:W-:Y:S04]  /*4220*/  LDSM.16.MT88.4 R84, [R240+0x2900] ;  /* 0x00290000f054783b */ /* 0x000fe80000004200 */
[----:B------:R1:W-:Y:S02]  /*4230*/  MUFU.TANH R132, R3 ;  /* 0x0000000300847308 */ /* 0x0003e40000002400 */
[----:B-1----:R-:W-:-:S06]  /*4240*/  FMUL.FTZ R3, R63, c[0x0][0x320] ;  /* 0x0000c8003f037a20 */ /* 0x002fcc0000410000 */
[----:B------:R1:W2:Y:S02]  /*4250*/  MUFU.TANH R18, R3 ;  /* 0x0000000300127308 */ /* 0x0002a40000002400 */
[----:B-1----:R-:W-:-:S06]  /*4260*/  FMUL.FTZ R3, R100, c[0x0][0x320] ;  /* 0x0000c80064037a20 */ /* 0x002fcc0000410000 */
[----:B------:R1:W-:Y:S02]  /*4270*/  MUFU.TANH R44, R3 ;  /* 0x00000003002c7308 */ /* 0x0003e40000002400 */
[----:B-1----:R-:W-:-:S05]  /*4280*/  LOP3.LUT R3, R159, 0xffffffe0, RZ, 0xc0, !PT ;  /* 0xffffffe09f037812 */ /* 0x002fca00078ec0ff */
[----:B------:R-:W-:-:S05]  /*4290*/  IMAD.IADD R3, R165, 0x1, -R3 ;  /* 0x00000001a5037824 */ /* 0x000fca00078e0a03 */
[----:B------:R-:W-:-:S04]  /*42a0*/  SHF.R.S32.HI R7, RZ, 0x1f, R3 ;  /* 0x0000001fff077819 */ /* 0x000fc80000011403 */
[----:B------:R-:W-:-:S04]  /*42b0*/  LEA.HI R7, R7, R3, RZ, 0x2 ;  /* 0x0000000307077211 */ /* 0x000fc800078f10ff */
[----:B------:R-:W-:-:S05]  /*42c0*/  LEA.HI.SX32 R8, R7, UR10, 0x1e ;  /* 0x0000000a07087c11 */ /* 0x000fca000f8ff2ff */
[----:B------:R-:W-:Y:S01]  /*42d0*/  IMAD R11, R9, 0x10, R8 ;  /* 0x00000010090b7824 */ /* 0x000fe200078e0208 */
[C---:B------:R-:W-:Y:S01]  /*42e0*/  LOP3.LUT R9, R5.reuse, 0x1ffffffe, RZ, 0xc0, !PT ;  /* 0x1ffffffe05097812 */ /* 0x040fe200078ec0ff */
[----:B------:R-:W-:-:S03]  /*42f0*/  IMAD.SHL.U32 R8, R5, 0x20, RZ ;  /* 0x0000002005087824 */ /* 0x000fc600078e00ff */
[----:B------:R-:W-:Y:S01]  /*4300*/  IADD3 R6, R6, -R9, RZ ;  /* 0x8000000906067210 */ /* 0x000fe20007ffe0ff */
[----:B------:R-:W-:Y:S01]  /*4310*/  FMUL.FTZ R9, R35, c[0x0][0x320] ;  /* 0x0000c80023097a20 */ /* 0x000fe20000410000 */
[----:B------:R-:W-:-:S03]  /*4320*/  LOP3.LUT R5, R8, 0xffffffc0, RZ, 0xc0, !PT ;  /* 0xffffffc008057812 */ /* 0x000fc600078ec0ff */
[----:B------:R1:W-:Y:S02]  /*4330*/  MUFU.TANH R19, R9 ;  /* 0x0000000900137308 */ /* 0x0003e40000002400 */
[----:B------:R-:W-:-:S04]  /*4340*/  IMAD.IADD R5, R5, 0x1, R11 ;  /* 0x0000000105057824 */ /* 0x000fc800078e020b */
[----:B------:R-:W-:Y:S02]  /*4350*/  IMAD R15, R6, 0x8, R5 ;  /* 0x00000008060f7824 */ /* 0x000fe400078e0205 */
[----:B------:R-:W-:Y:S02]  /*4360*/  FMUL.FTZ R5, R82, c[0x0][0x320] ;  /* 0x0000c80052057a20 */ /* 0x000fe40000410000 */
[----:B------:R-:W-:Y:S01]  /*4370*/  @P1 IMAD.HI.U32 R8, R15, c[0x0][0x2c8], RZ ;  /* 0x0000b2000f081a27 */ /* 0x000fe200078e00ff */
[----:B------:R-:W-:Y:S01]  /*4380*/  MOV R6, R15 ;  /* 0x0000000f00067202 */ /* 0x000fe20000000f00 */
[----:B------:R2:W-:Y:S01]  /*4390*/  MUFU.TANH R47, R5 ;  /* 0x00000005002f7308 */ /* 0x0005e20000002400 */
[----:B------:R3:W-:Y:S02]  /*43a0*/  STL [R1+0x7c], R15 ;  /* 0x00007c0f01007387 */ /* 0x0007e40000100800 */
[----:B------:R-:W-:Y:S01]  /*43b0*/  @P0 SHF.R.U32.HI R6, RZ, c[0x0][0x2cc], R8 ;  /* 0x0000b300ff060a19 */ /* 0x000fe20000011608 */
[----:B------:R-:W-:-:S04]  /*43c0*/  FMUL.FTZ R8, R101, c[0x0][0x320] ;  /* 0x0000c80065087a20 */ /* 0x000fc80000410000 */
[----:B------:R-:W4:Y:S01]  /*43d0*/  SHFL.IDX PT, R10, R6, RZ, 0x1c1f ;  /* 0x001c1fff060a7589 */ /* 0x000f2200000e0000 */
[----:B------:R-:W-:Y:S03]  /*43e0*/  MUFU.TANH R31, R8 ;  /* 0x00000008001f7308 */ /* 0x000fe60000002400 */
[----:B-1----:R-:W1:Y:S01]  /*43f0*/  SHFL.IDX PT, R9, R6, 0x3, 0x1c1f ;  /* 0x007c1f0006097f89 */ /* 0x002e6200000e0000 */
[----:B--2---:R-:W-:-:S04]  /*4400*/  FMUL.FTZ R5, R83, c[0x0][0x320] ;  /* 0x0000c80053057a20 */ /* 0x004fc80000410000 */
[----:B------:R2:W-:Y:S01]  /*4410*/  MUFU.TANH R46, R5 ;  /* 0x00000005002e7308 */ /* 0x0005e20000002400 */
[----:B---3--:R-:W-:Y:S01]  /*4420*/  FMUL.FTZ R15, R70, c[0x0][0x320] ;  /* 0x0000c800460f7a20 */ /* 0x008fe20000410000 */
[----:B--2---:R-:W-:Y:S01]  /*4430*/  LOP3.LUT R5, R7, 0x7ffffffc, RZ, 0xc0, !PT ;  /* 0x7ffffffc07057812 */ /* 0x004fe200078ec0ff */
[----:B------:R-:W-:Y:S01]  /*4440*/  IMAD.U32 R7, RZ, RZ, UR4 ;  /* 0x00000004ff077e24 */ /* 0x000fe2000f8e00ff */
[----:B------:R-:W-:-:S03]  /*4450*/  ULDC.64 UR4, c[0x0][0x2c8] ;  /* 0x0000b20000047ab9 */ /* 0x000fc60000000a00 */
[----:B------:R-:W-:Y:S02]  /*4460*/  IMAD.IADD R5, R3, 0x1, -R5 ;  /* 0x0000000103057824 */ /* 0x000fe400078e0a05 */
[----:B------:R-:W-:-:S03]  /*4470*/  FMUL.FTZ R3, R102, c[0x0][0x320] ;  /* 0x0000c80066037a20 */ /* 0x000fc60000410000 */
[----:B------:R-:W-:Y:S01]  /*4480*/  SHF.L.U32 R11, R5, 0x1, RZ ;  /* 0x00000001050b7819 */ /* 0x000fe200000006ff */
[----:B------:R2:W-:Y:S01]  /*4490*/  MUFU.TANH R38, R3 ;  /* 0x0000000300267308 */ /* 0x0005e20000002400 */
[----:B------:R-:W-:Y:S02]  /*44a0*/  FMUL.FTZ R5, R34, c[0x0][0x320] ;  /* 0x0000c80022057a20 */ /* 0x000fe40000410000 */
[C---:B------:R-:W-:Y:S01]  /*44b0*/  IADD3 R8, -R11.reuse, UR20, RZ ;  /* 0x000000140b087c10 */ /* 0x040fe2000fffe1ff */
[----:B------:R3:W-:Y:S04]  /*44c0*/  STL [R1+0x80], R11 ;  /* 0x0000800b01007387 */ /* 0x0007e80000100800 */
[----:B------:R1:W1:Y:S01]  /*44d0*/  MUFU.TANH R21, R5 ;  /* 0x0000000500157308 */ /* 0x0002620000002400 */
[----:B--2---:R-:W-:-:S04]  /*44e0*/  IADD3 R3, -R11, UR7, R7 ;  /* 0x000000070b037c10 */ /* 0x004fc8000fffe107 */
[----:B------:R-:W-:Y:S01]  /*44f0*/  IADD3 R7, R3, -UR12, RZ ;  /* 0x8000000c03077c10 */ /* 0x000fe2000fffe0ff */
[----:B-1----:R-:W1:Y:S04]  /*4500*/  SHFL.IDX PT, R5, R6, 0x1, 0x1c1f ;  /* 0x003c1f0006057f89 */ /* 0x002e6800000e0000 */
[----:B----4-:R-:W-:Y:S02]  /*4510*/  IMAD.IADD R3, R7, 0x1, R10 ;  /* 0x0000000107037824 */ /* 0x010fe400078e020a */
[----:B------:R-:W-:Y:S02]  /*4520*/  FMUL.FTZ R10, R68, c[0x0][0x320] ;  /* 0x0000c800440a7a20 */ /* 0x000fe40000410000 */
[----:B---3--:R-:W-:Y:S01]  /*4530*/  FMUL.FTZ R11, R69, c[0x0][0x320] ;  /* 0x0000c800450b7a20 */ /* 0x008fe20000410000 */
[----:B------:R-:W-:Y:S01]  /*4540*/  IMNMX R3, R8, R3, PT ;  /* 0x0000000308037217 */ /* 0x000fe20003800200 */
[----:B------:R-:W-:Y:S01]  /*4550*/  IMAD.IADD R9, R7, 0x1, R9 ;  /* 0x0000000107097824 */ /* 0x000fe200078e0209 */
[----:B------:R-:W-:Y:S02]  /*4560*/  LDSM.16.MT88.4 R68, [R237+0x2100] ;  /* 0x00210000ed44783b */ /* 0x000fe40000004200 */
[----:B------:R-:W-:-:S02]  /*4570*/  ISETP.GT.AND P0, PT, R3, RZ, PT ;  /* 0x000000ff0300720c */ /* 0x000fc40003f04270 */
[C---:B------:R-:W-:Y:S02]  /*4580*/  ISETP.GT.AND P2, PT, R3.reuse, 0x1, PT ;  /* 0x000000010300780c */ /* 0x040fe40003f44270 */
[----:B------:R-:W-:Y:S02]  /*4590*/  ISETP.GT.AND P1, PT, R3, 0x8, PT ;  /* 0x000000080300780c */ /* 0x000fe40003f24270 */
[----:B------:R-:W-:Y:S02]  /*45a0*/  FSEL R12, R12, -INF , P0 ;  /* 0xff8000000c0c7808 */ /* 0x000fe40000000000 */
[----:B------:R-:W-:Y:S02]  /*45b0*/  FSEL R13, R13, -INF , P2 ;  /* 0xff8000000d0d7808 */ /* 0x000fe40001000000 */
[----:B------:R-:W-:Y:S02]  /*45c0*/  ISETP.GT.AND P0, PT, R3, 0x9, PT ;  /* 0x000000090300780c */ /* 0x000fe40003f04270 */
[----:B------:R-:W-:-:S02]  /*45d0*/  FSEL R14, R14, -INF , P1 ;  /* 0xff8000000e0e7808 */ /* 0x000fc40000800000 */
[----:B------:R-:W-:Y:S01]  /*45e0*/  FMNMX.FTZ R139, R12, R13, !PT ;  /* 0x0000000d0c8b7209 */ /* 0x000fe20007810000 */
[----:B-1----:R-:W-:Y:S01]  /*45f0*/  IMAD.IADD R5, R7, 0x1, R5 ;  /* 0x0000000107057824 */ /* 0x002fe200078e0205 */
[C---:B------:R-:W-:Y:S02]  /*4600*/  ISETP.GT.AND P2, PT, R3.reuse, 0x10, PT ;  /* 0x000000100300780c */ /* 0x040fe40003f44270 */
[----:B------:R-:W-:Y:S02]  /*4610*/  FSEL R16, R16, -INF , P0 ;  /* 0xff80000010107808 */ /* 0x000fe40000000000 */
[----:B------:R-:W-:Y:S02]  /*4620*/  FMNMX.FTZ R139, R14, R139, !PT ;  /* 0x0000008b0e8b7209 */ /* 0x000fe40007810000 */
[----:B------:R-:W-:Y:S02]  /*4630*/  ISETP.GT.AND P1, PT, R3, 0x11, PT ;  /* 0x000000110300780c */ /* 0x000fe40003f24270 */
[----:B------:R-:W-:-:S02]  /*4640*/  FSEL R20, R20, -INF , P2 ;  /* 0xff80000014147808 */ /* 0x000fc40001000000 */
[----:B------:R-:W-:Y:S02]  /*4650*/  FMNMX.FTZ R139, R16, R139, !PT ;  /* 0x0000008b108b7209 */ /* 0x000fe40007810000 */
[----:B------:R-:W-:Y:S02]  /*4660*/  ISETP.GT.AND P0, PT, R3, 0x18, PT ;  /* 0x000000180300780c */ /* 0x000fe40003f04270 */
[----:B------:R-:W-:Y:S02]  /*4670*/  FSEL R23, R23, -INF , P1 ;  /* 0xff80000017177808 */ /* 0x000fe40000800000 */
[C---:B------:R-:W-:Y:S02]  /*4680*/  ISETP.GT.AND P2, PT, R3.reuse, 0x19, PT ;  /* 0x000000190300780c */ /* 0x040fe40003f44270 */
[----:B------:R-:W-:Y:S02]  /*4690*/  ISETP.GT.AND P1, PT, R3, 0x20, PT ;  /* 0x000000200300780c */ /* 0x000fe40003f24270 */
[----:B------:R-:W-:-:S02]  /*46a0*/  FMNMX.FTZ R139, R20, R139, !PT ;  /* 0x0000008b148b7209 */ /* 0x000fc40007810000 */
[----:B------:R-:W-:Y:S02]  /*46b0*/  FSEL R27, R27, -INF , P0 ;  /* 0xff8000001b1b7808 */ /* 0x000fe40000000000 */
[----:B------:R-:W-:Y:S02]  /*46c0*/  ISETP.GT.AND P0, PT, R3, 0x21, PT ;  /* 0x000000210300780c */ /* 0x000fe40003f04270 */
[----:B------:R-:W-:Y:S02]  /*46d0*/  FSEL R34, R37, -INF , P2 ;  /* 0xff80000025227808 */ /* 0x000fe40001000000 */
[----:B------:R-:W-:Y:S01]  /*46e0*/  FSEL R176, R28, -INF , P1 ;  /* 0xff8000001cb07808 */ /* 0x000fe20000800000 */
[----:B------:R1:W2:Y:S01]  /*46f0*/  MUFU.TANH R37, R10 ;  /* 0x0000000a00257308 */ /* 0x0002a20000002400 */
[C---:B------:R-:W-:Y:S02]  /*4700*/  ISETP.GT.AND P2, PT, R3.reuse, 0x28, PT ;  /* 0x000000280300780c */ /* 0x040fe40003f44270 */
[----:B------:R-:W-:-:S02]  /*4710*/  ISETP.GT.AND P1, PT, R3, 0x29, PT ;  /* 0x000000290300780c */ /* 0x000fc40003f24270 */
[----:B------:R-:W-:Y:S02]  /*4720*/  FMNMX.FTZ R139, R23, R139, !PT ;  /* 0x0000008b178b7209 */ /* 0x000fe40007810000 */
[----:B------:R-:W-:Y:S02]  /*4730*/  FSEL R177, R177, -INF , P0 ;  /* 0xff800000b1b17808 */ /* 0x000fe40000000000 */
[----:B------:R-:W-:Y:S02]  /*4740*/  ISETP.GT.AND P0, PT, R3, 0x30, PT ;  /* 0x000000300300780c */ /* 0x000fe40003f04270 */
[----:B------:R-:W-:Y:S02]  /*4750*/  FSEL R178, R178, -INF , P2 ;  /* 0xff800000b2b27808 */ /* 0x000fe40001000000 */
[----:B------:R-:W-:Y:S02]  /*4760*/  FSEL R179, R179, -INF , P1 ;  /* 0xff800000b3b37808 */ /* 0x000fe40000800000 */
[----:B------:R-:W-:Y:S01]  /*4770*/  FMNMX.FTZ R139, R27, R139, !PT ;  /* 0x0000008b1b8b7209 */ /* 0x000fe20007810000 */
[----:B-1----:R-:W1:Y:S01]  /*4780*/  SHFL.IDX PT, R10, R6, 0x2, 0x1c1f ;  /* 0x005c1f00060a7f89 */ /* 0x002e6200000e0000 */
[----:B------:R-:W-:-:S02]  /*4790*/  ISETP.GT.AND P2, PT, R3, 0x31, PT ;  /* 0x000000310300780c */ /* 0x000fc40003f44270 */
[C---:B------:R-:W-:Y:S02]  /*47a0*/  ISETP.GT.AND P1, PT, R3.reuse, 0x38, PT ;  /* 0x000000380300780c */ /* 0x040fe40003f24270 */
[----:B------:R-:W-:Y:S02]  /*47b0*/  IMNMX R5, R8, R5, PT ;  /* 0x0000000508057217 */ /* 0x000fe40003800200 */
[----:B------:R-:W-:Y:S02]  /*47c0*/  FSEL R165, R48, -INF , P0 ;  /* 0xff80000030a57808 */ /* 0x000fe40000000000 */
[----:B------:R-:W-:Y:S02]  /*47d0*/  FMNMX.FTZ R139, R34, R139, !PT ;  /* 0x0000008b228b7209 */ /* 0x000fe40007810000 */
[----:B------:R-:W-:Y:S02]  /*47e0*/  ISETP.GT.AND P0, PT, R3, 0x39, PT ;  /* 0x000000390300780c */ /* 0x000fe40003f04270 */
[----:B------:R-:W-:-:S02]  /*47f0*/  FSEL R167, R52, -INF , P2 ;  /* 0xff80000034a77808 */ /* 0x000fc40001000000 */
[----:B------:R-:W-:Y:S02]  /*4800*/  FSEL R166, R50, -INF , P1 ;  /* 0xff80000032a67808 */ /* 0x000fe40000800000 */
[C---:B------:R-:W-:Y:S02]  /*4810*/  ISETP.GT.AND P2, PT, R5.reuse, RZ, PT ;  /* 0x000000ff0500720c */ /* 0x040fe40003f44270 */
[----:B------:R-:W-:Y:S02]  /*4820*/  ISETP.GT.AND P1, PT, R5, 0x1, PT ;  /* 0x000000010500780c */ /* 0x000fe40003f24270 */
[----:B------:R-:W-:Y:S02]  /*4830*/  FMNMX.FTZ R139, R176, R139, !PT ;  /* 0x0000008bb08b7209 */ /* 0x000fe40007810000 */
[----:B------:R-:W-:Y:S02]  /*4840*/  FSEL R106, R29, -INF , P0 ;  /* 0xff8000001d6a7808 */ /* 0x000fe40000000000 */
[----:B------:R-:W-:-:S02]  /*4850*/  ISETP.GT.AND P0, PT, R5, 0x8, PT ;  /* 0x000000080500780c */ /* 0x000fc40003f04270 */
[----:B------:R-:W-:Y:S02]  /*4860*/  FSEL R24, R24, -INF , P2 ;  /* 0xff80000018187808 */ /* 0x000fe40001000000 */
        /* <DEDUP_REMOVED lines=8> */
[----:B------:R-:W-:Y:S01]  /*48f0*/  FMNMX.FTZ R3, R29, R3, !PT ;  /* 0x000000031d037209 */ /* 0x000fe20007810000 */
[----:B------:R3:W4:Y:S01]  /*4900*/  MUFU.TANH R18, R11 ;  /* 0x0000000b00127308 */ /* 0x0007220000002400 */
        /* <DEDUP_REMOVED lines=20> */
[----:B---3--:R-:W3:Y:S01]  /*4a50*/  SHFL.BFLY PT, R11, R139, 0x2, 0x1f ;  /* 0x0c401f008b0b7f89 */ /* 0x008ee200000e0000 */
[----:B------:R-:W-:Y:S02]  /*4a60*/  FMNMX.FTZ R3, R32, R3, !PT ;  /* 0x0000000320037209 */ /* 0x000fe40007810000 */
[----:B------:R-:W-:-:S02]  /*4a70*/  ISETP.GT.AND P0, PT, R5, 0x28, PT ;  /* 0x000000280500780c */ /* 0x000fc40003f04270 */
[----:B------:R-:W-:Y:S02]  /*4a80*/  FSEL R175, R175, -INF , P1 ;  /* 0xff800000afaf7808 */ /* 0x000fe40000800000 */
[----:B------:R-:W-:Y:S02]  /*4a90*/  FMNMX.FTZ R3, R174, R3, !PT ;  /* 0x00000003ae037209 */ /* 0x000fe40007810000 */
[----:B------:R-:W-:Y:S02]  /*4aa0*/  ISETP.GT.AND P1, PT, R5, 0x29, PT ;  /* 0x000000290500780c */ /* 0x000fe40003f24270 */
[----:B------:R-:W-:Y:S02]  /*4ab0*/  FSEL R173, R41, -INF , P0 ;  /* 0xff80000029ad7808 */ /* 0x000fe40000000000 */
[----:B------:R-:W-:Y:S01]  /*4ac0*/  FMNMX.FTZ R3, R175, R3, !PT ;  /* 0x00000003af037209 */ /* 0x000fe20007810000 */
[----:B------:R2:W2:Y:S01]  /*4ad0*/  MUFU.TANH R41, R15 ;  /* 0x0000000f00297308 */ /* 0x0004a20000002400 */
[----:B------:R-:W-:-:S02]  /*4ae0*/  FSEL R172, R40, -INF , P1 ;  /* 0xff80000028ac7808 */ /* 0x000fc40000800000 */
[----:B------:R-:W-:Y:S02]  /*4af0*/  FMNMX.FTZ R3, R173, R3, !PT ;  /* 0x00000003ad037209 */ /* 0x000fe40007810000 */
[----:B-1----:R-:W-:Y:S02]  /*4b00*/  IADD3 R10, R7, R10, RZ ;  /* 0x0000000a070a7210 */ /* 0x002fe40007ffe0ff */
[C---:B------:R-:W-:Y:S01]  /*4b10*/  ISETP.GT.AND P0, PT, R5.reuse, 0x30, PT ;  /* 0x000000300500780c */ /* 0x040fe20003f04270 */
[----:B------:R1:W1:Y:S01]  /*4b20*/  MUFU.TANH R40, R17 ;  /* 0x0000001100287308 */ /* 0x0002620000002400 */
[----:B------:R-:W-:Y:S02]  /*4b30*/  ISETP.GT.AND P1, PT, R5, 0x31, PT ;  /* 0x000000310500780c */ /* 0x000fe40003f24270 */
[----:B------:R-:W-:Y:S02]  /*4b40*/  FMNMX.FTZ R6, R172, R3, !PT ;  /* 0x00000003ac067209 */ /* 0x000fe40007810000 */
[----:B------:R-:W-:-:S02]  /*4b50*/  IMNMX R3, R8, R10, PT ;  /* 0x0000000a08037217 */ /* 0x000fc40003800200 */
[----:B------:R-:W-:Y:S02]  /*4b60*/  FSEL R107, R39, -INF , P0 ;  /* 0xff800000276b7808 */ /* 0x000fe40000000000 */
[----:B------:R-:W-:Y:S02]  /*4b70*/  FSEL R104, R36, -INF , P1 ;  /* 0xff80000024687808 */ /* 0x000fe40000800000 */
[C---:B------:R-:W-:Y:S02]  /*4b80*/  ISETP.GT.AND P0, PT, R5.reuse, 0x38, PT ;  /* 0x000000380500780c */ /* 0x040fe40003f04270 */
[----:B------:R-:W-:Y:S02]  /*4b90*/  ISETP.GT.AND P1, PT, R5, 0x39, PT ;  /* 0x000000390500780c */ /* 0x000fe40003f24270 */
[----:B------:R-:W-:Y:S02]  /*4ba0*/  ISETP.GT.AND P2, PT, R3, RZ, PT ;  /* 0x000000ff0300720c */ /* 0x000fe40003f44270 */
[----:B------:R-:W-:-:S02]  /*4bb0*/  FMNMX.FTZ R7, R107, R6, !PT ;  /* 0x000000066b077209 */ /* 0x000fc40007810000 */
[----:B------:R-:W-:Y:S02]  /*4bc0*/  IMNMX R6, R8, R9, PT ;  /* 0x0000000908067217 */ /* 0x000fe40003800200 */
[----:B------:R-:W-:Y:S02]  /*4bd0*/  FSEL R108, R21, -INF , P0 ;  /* 0xff800000156c7808 */ /* 0x000fe40000000000 */
[----:B------:R-:W-:Y:S02]  /*4be0*/  FSEL R249, R19, -INF , P1 ;  /* 0xff80000013f97808 */ /* 0x000fe40000800000 */
[----:B------:R-:W-:Y:S02]  /*4bf0*/  FSEL R9, R61, -INF , P2 ;  /* 0xff8000003d097808 */ /* 0x000fe40001000000 */
[C---:B------:R-:W-:Y:S02]  /*4c00*/  ISETP.GT.AND P1, PT, R3.reuse, 0x1, PT ;  /* 0x000000010300780c */ /* 0x040fe40003f24270 */
[----:B------:R-:W-:-:S02]  /*4c10*/  ISETP.GT.AND P0, PT, R3, 0x8, PT ;  /* 0x000000080300780c */ /* 0x000fc40003f04270 */
[----:B------:R-:W-:Y:S02]  /*4c20*/  ISETP.GT.AND P2, PT, R3, 0x9, PT ;  /* 0x000000090300780c */ /* 0x000fe40003f44270 */
[----:B---3--:R-:W-:Y:S02]  /*4c30*/  FMNMX.FTZ R139, R11, R139, !PT ;  /* 0x0000008b0b8b7209 */ /* 0x008fe40007810000 */
[----:B------:R-:W-:Y:S02]  /*4c40*/  FSEL R10, R60, -INF , P1 ;  /* 0xff8000003c0a7808 */ /* 0x000fe40000800000 */
[----:B------:R-:W-:Y:S01]  /*4c50*/  FSEL R11, R44, -INF , P0 ;  /* 0xff8000002c0b7808 */ /* 0x000fe20000000000 */
[----:B------:R-:W3:Y:S01]  /*4c60*/  SHFL.BFLY PT, R8, R139, 0x1, 0x1f ;  /* 0x0c201f008b087f89 */ /* 0x000ee200000e0000 */
[----:B--2---:R-:W-:Y:S02]  /*4c70*/  FSEL R15, R31, -INF , P2 ;  /* 0xff8000001f0f7808 */ /* 0x004fe40001000000 */
[----:B------:R-:W-:-:S02]  /*4c80*/  ISETP.GT.AND P1, PT, R3, 0x10, PT ;  /* 0x000000100300780c */ /* 0x000fc40003f24270 */
[C---:B------:R-:W-:Y:S02]  /*4c90*/  ISETP.GT.AND P0, PT, R3.reuse, 0x11, PT ;  /* 0x000000110300780c */ /* 0x040fe40003f04270 */
[----:B------:R-:W-:Y:S02]  /*4ca0*/  ISETP.GT.AND P2, PT, R3, 0x18, PT ;  /* 0x000000180300780c */ /* 0x000fe40003f44270 */
[----:B------:R-:W-:Y:S02]  /*4cb0*/  FMNMX.FTZ R5, R104, R7, !PT ;  /* 0x0000000768057209 */ /* 0x000fe40007810000 */
[----:B------:R-:W-:Y:S02]  /*4cc0*/  FSEL R31, R57, -INF , P1 ;  /* 0xff800000391f7808 */ /* 0x000fe40000800000 */
[----:B------:R-:W-:Y:S02]  /*4cd0*/  FSEL R35, R56, -INF , P0 ;  /* 0xff80000038237808 */ /* 0x000fe40000000000 */
[----:B------:R-:W-:-:S02]  /*4ce0*/  FSEL R36, R53, -INF , P2 ;  /* 0xff80000035247808 */ /* 0x000fc40001000000 */
[C---:B------:R-:W-:Y:S02]  /*4cf0*/  ISETP.GT.AND P1, PT, R3.reuse, 0x19, PT ;  /* 0x000000190300780c */ /* 0x040fe40003f24270 */
[C---:B------:R-:W-:Y:S02]  /*4d00*/  ISETP.GT.AND P0, PT, R3.reuse, 0x20, PT ;  /* 0x000000200300780c */ /* 0x040fe40003f04270 */
[----:B------:R-:W-:Y:S02]  /*4d10*/  ISETP.GT.AND P2, PT, R3, 0x21, PT ;  /* 0x000000210300780c */ /* 0x000fe40003f44270 */
[----:B------:R-:W-:Y:S02]  /*4d20*/  FMNMX.FTZ R5, R108, R5, !PT ;  /* 0x000000056c057209 */ /* 0x000fe40007810000 */
[----:B------:R-:W-:Y:S02]  /*4d30*/  FSEL R39, R54, -INF , P1 ;  /* 0xff80000036277808 */ /* 0x000fe40000800000 */
[----:B------:R-:W-:-:S02]  /*4d40*/  FSEL R168, R168, -INF , P0 ;  /* 0xff800000a8a87808 */ /* 0x000fc40000000000 */
[----:B------:R-:W-:Y:S02]  /*4d50*/  FSEL R169, R169, -INF , P2 ;  /* 0xff800000a9a97808 */ /* 0x000fe40001000000 */
[C---:B------:R-:W-:Y:S02]  /*4d60*/  ISETP.GT.AND P1, PT, R3.reuse, 0x28, PT ;  /* 0x000000280300780c */ /* 0x040fe40003f24270 */
[C---:B------:R-:W-:Y:S02]  /*4d70*/  ISETP.GT.AND P0, PT, R3.reuse, 0x29, PT ;  /* 0x000000290300780c */ /* 0x040fe40003f04270 */
[----:B------:R-:W-:Y:S02]  /*4d80*/  ISETP.GT.AND P2, PT, R3, 0x30, PT ;  /* 0x000000300300780c */ /* 0x000fe40003f44270 */
[----:B------:R-:W-:Y:S02]  /*4d90*/  FMNMX.FTZ R5, R249, R5, !PT ;  /* 0x00000005f9057209 */ /* 0x000fe40007810000 */
[----:B------:R-:W-:-:S02]  /*4da0*/  FSEL R170, R170, -INF , P1 ;  /* 0xff800000aaaa7808 */ /* 0x000fc40000800000 */
[----:B------:R-:W-:Y:S01]  /*4db0*/  FSEL R171, R171, -INF , P0 ;  /* 0xff800000abab7808 */ /* 0x000fe20000000000 */
[----:B------:R-:W2:Y:S01]  /*4dc0*/  SHFL.BFLY PT, R7, R5, 0x2, 0x1f ;  /* 0x0c401f0005077f89 */ /* 0x000ea200000e0000 */
[----:B------:R-:W-:Y:S02]  /*4dd0*/  FSEL R109, R43, -INF , P2 ;  /* 0xff8000002b6d7808 */ /* 0x000fe40001000000 */
[C---:B------:R-:W-:Y:S02]  /*4de0*/  ISETP.GT.AND P1, PT, R3.reuse, 0x31, PT ;  /* 0x000000310300780c */ /* 0x040fe40003f24270 */
[C---:B------:R-:W-:Y:S02]  /*4df0*/  ISETP.GT.AND P0, PT, R3.reuse, 0x38, PT ;  /* 0x000000380300780c */ /* 0x040fe40003f04270 */
[----:B------:R-:W-:Y:S02]  /*4e00*/  ISETP.GT.AND P2, PT, R3, 0x39, PT ;  /* 0x000000390300780c */ /* 0x000fe40003f44270 */
[----:B------:R-:W-:-:S02]  /*4e10*/  FMNMX.FTZ R3, R9, R10, !PT ;  /* 0x0000000a09037209 */ /* 0x000fc40007810000 */
[----:B------:R-:W-:Y:S02]  /*4e20*/  FSEL R248, R37, -INF , P0 ;  /* 0xff80000025f87808 */ /* 0x000fe40000000000 */
[----:B------:R-:W-:Y:S02]  /*4e30*/  FMNMX.FTZ R3, R11, R3, !PT ;  /* 0x000000030b037209 */ /* 0x000fe40007810000 */
[----:B------:R-:W-:Y:S02]  /*4e40*/  ISETP.GT.AND P0, PT, R6, 0x1, PT ;  /* 0x000000010600780c */ /* 0x000fe40003f04270 */
[----:B----4-:R-:W-:Y:S02]  /*4e50*/  FSEL R246, R18, -INF , P2 ;  /* 0xff80000012f67808 */ /* 0x010fe40001000000 */
[----:B------:R-:W-:Y:S02]  /*4e60*/  FMNMX.FTZ R3, R15, R3, !PT ;  /* 0x000000030f037209 */ /* 0x000fe40007810000 */
[----:B---3--:R-:W-:-:S02]  /*4e70*/  FMNMX.FTZ R139, R139, R8, !PT ;  /* 0x000000088b8b7209 */ /* 0x008fc40007810000 */
[----:B------:R-:W-:Y:S02]  /*4e80*/  ISETP.GT.AND P2, PT, R6, 0x8, PT ;  /* 0x000000080600780c */ /* 0x000fe40003f44270 */
[----:B------:R-:W-:Y:S01]  /*4e90*/  FSEL R18, R58, -INF , P0 ;  /* 0xff8000003a127808 */ /* 0x000fe20000000000 */
[----:B------:R-:W-:Y:S01]  /*4ea0*/  FMUL.FTZ R21, R139, c[0x0][0x2d0] ;  /* 0x0000b4008b157a20 */ /* 0x000fe20000410000 */
[----:B------:R-:W-:Y:S02]  /*4eb0*/  ISETP.GT.AND P0, PT, R6, 0x10, PT ;  /* 0x000000100600780c */ /* 0x000fe40003f04270 */
[----:B------:R-:W-:Y:S02]  /*4ec0*/  FMNMX.FTZ R3, R31, R3, !PT ;  /* 0x000000031f037209 */ /* 0x000fe40007810000 */
[----:B------:R-:W-:Y:S02]  /*4ed0*/  FSEL R19, R38, -INF , P2 ;  /* 0xff80000026137808 */ /* 0x000fe40001000000 */
[----:B------:R-:W-:-:S02]  /*4ee0*/  FSEL R38, R65, -INF , P0 ;  /* 0xff80000041267808 */ /* 0x000fc40000000000 */
[----:B------:R-:W-:Y:S02]  /*4ef0*/  FSETP.NEU.FTZ.AND P0, PT, R139, -INF , PT ;  /* 0xff8000008b00780b */ /* 0x000fe40003f1d000 */
[----:B------:R-:W-:Y:S02]  /*4f00*/  FSEL R251, R42, -INF , P1 ;  /* 0xff8000002afb7808 */ /* 0x000fe40000800000 */
[----:B------:R-:W-:Y:S02]  /*4f10*/  FMNMX.FTZ R3, R35, R3, !PT ;  /* 0x0000000323037209 */ /* 0x000fe40007810000 */
[----:B------:R-:W-:Y:S02]  /*4f20*/  ISETP.GT.AND P1, PT, R6, RZ, PT ;  /* 0x000000ff0600720c */ /* 0x000fe40003f24270 */
[----:B------:R-:W-:Y:S02]  /*4f30*/  FSEL R21, R21, RZ, P0 ;  /* 0x000000ff15157208 */ /* 0x000fe40000000000 */
[----:B------:R-:W-:-:S02]  /*4f40*/  FMNMX.FTZ R137, R36, R3, !PT ;  /* 0x0000000324897209 */ /* 0x000fc40007810000 */
[----:B-1----:R-:W-:Y:S01]  /*4f50*/  FSEL R17, R59, -INF , P1 ;  /* 0xff8000003b117808 */ /* 0x002fe20000800000 */
[----:B------:R-:W-:Y:S01]  /*4f60*/  FFMA.FTZ R3, R12, c[0x0][0x2d0], -R21 ;  /* 0x0000b4000c037a23 */ /* 0x000fe20000010815 */
[----:B--2---:R-:W-:Y:S01]  /*4f70*/  FMNMX.FTZ R138, R5, R7, !PT ;  /* 0x00000007058a7209 */ /* 0x004fe20007810000 */
[----:B------:R-:W-:Y:S01]  /*4f80*/  LDSM.16.MT88.4 R56, [R240+0x900] ;  /* 0x00090000f038783b */ /* 0x000fe20000004200 */
[----:B------:R-:W-:Y:S01]  /*4f90*/  FMNMX.FTZ R137, R39, R137, !PT ;  /* 0x0000008927897209 */ /* 0x000fe20007810000 */
[----:B------:R1:W-:Y:S01]  /*4fa0*/  MUFU.EX2 R245, R3 ;  /* 0x0000000300f57308 */ /* 0x0003e20000000800 */
[----:B------:R-:W-:Y:S01]  /*4fb0*/  ISETP.GT.AND P1, PT, R6, 0x9, PT ;  /* 0x000000090600780c */ /* 0x000fe20003f24270 */
[----:B------:R-:W2:Y:S01]  /*4fc0*/  SHFL.BFLY PT, R8, R138, 0x1, 0x1f ;  /* 0x0c201f008a087f89 */ /* 0x000ea200000e0000 */
[----:B------:R-:W-:Y:S02]  /*4fd0*/  FMNMX.FTZ R5, R17, R18, !PT ;  /* 0x0000001211057209 */ /* 0x000fe40007810000 */
[----:B------:R-:W-:-:S02]  /*4fe0*/  FMNMX.FTZ R137, R168, R137, !PT ;  /* 0x00000089a8897209 */ /* 0x000fc40007810000 */
[----:B------:R-:W-:Y:S02]  /*4ff0*/  FSEL R22, R22, -INF , P1 ;  /* 0xff80000016167808 */ /* 0x000fe40000800000 */
[----:B------:R-:W-:Y:S02]  /*5000*/  FMNMX.FTZ R137, R169, R137, !PT ;  /* 0x00000089a9897209 */ /* 0x000fe40007810000 */
[----:B------:R-:W-:Y:S02]  /*5010*/  ISETP.GT.AND P2, PT, R6, 0x11, PT ;  /* 0x000000110600780c */ /* 0x000fe40003f44270 */
[----:B------:R-:W-:Y:S02]  /*5020*/  FMNMX.FTZ R137, R170, R137, !PT ;  /* 0x00000089aa897209 */ /* 0x000fe40007810000 */
[----:B------:R-:W-:Y:S02]  /*5030*/  ISETP.GT.AND P1, PT, R6, 0x18, PT ;  /* 0x000000180600780c */ /* 0x000fe40003f24270 */
[----:B-1----:R-:W-:Y:S01]  /*5040*/  FMNMX.FTZ R3, R19, R5, !PT ;  /* 0x0000000513037209 */ /* 0x002fe20007810000 */
[----:B------:R-:W-:Y:S01]  /*5050*/  FFMA.FTZ R5, R13, c[0x0][0x2d0], -R21 ;  /* 0x0000b4000d057a23 */ /* 0x000fe20000010815 */
[----:B------:R-:W-:-:S02]  /*5060*/  FSEL R37, R72, -INF , P2 ;  /* 0xff80000048257808 */ /* 0x000fc40001000000 */
[----:B------:R-:W-:Y:S01]  /*5070*/  FMNMX.FTZ R3, R22, R3, !PT ;  /* 0x0000000316037209 */ /* 0x000fe20007810000 */
[----:B------:R1:W3:Y:S01]  /*5080*/  MUFU.EX2 R244, R5 ;  /* 0x0000000500f47308 */ /* 0x0002e20000000800 */
[----:B------:R-:W-:Y:S01]  /*5090*/  FMNMX.FTZ R137, R171, R137, !PT ;  /* 0x00000089ab897209 */ /* 0x000fe20007810000 */
[----:B------:R-:W-:Y:S01]  /*50a0*/  LDSM.16.MT88.4 R72, [R239+0x100] ;  /* 0x00010000ef48783b */ /* 0x000fe20000004200 */
[C---:B------:R-:W-:Y:S02]  /*50b0*/  ISETP.GT.AND P2, PT, R6.reuse, 0x19, PT ;  /* 0x000000190600780c */ /* 0x040fe40003f44270 */
[----:B------:R-:W-:Y:S02]  /*50c0*/  FSEL R44, R55, -INF , P1 ;  /* 0xff800000372c7808 */ /* 0x000fe40000800000 */
[----:B------:R-:W-:Y:S01]  /*50d0*/  FMNMX.FTZ R137, R109, R137, !PT ;  /* 0x000000896d897209 */ /* 0x000fe20007810000 */
[----:B------:R-:W-:Y:S01]  /*50e0*/  LDSM.16.MT88.4 R52, [R239+0x900] ;  /* 0x00090000ef34783b */ /* 0x000fe20000004200 */
[----:B------:R-:W-:-:S02]  /*50f0*/  ISETP.GT.AND P1, PT, R6, 0x20, PT ;  /* 0x000000200600780c */ /* 0x000fc40003f24270 */
[----:B------:R-:W-:Y:S02]  /*5100*/  FSEL R45, R64, -INF , P2 ;  /* 0xff800000402d7808 */ /* 0x000fe40001000000 */
[----:B------:R-:W-:Y:S01]  /*5110*/  FMNMX.FTZ R137, R251, R137, !PT ;  /* 0x00000089fb897209 */ /* 0x000fe20007810000 */
[----:B------:R-:W-:Y:S01]  /*5120*/  LDSM.16.MT88.4 R64, [R238+0x2100] ;  /* 0x00210000ee40783b */ /* 0x000fe20000004200 */
[----:B------:R-:W-:Y:S02]  /*5130*/  ISETP.GT.AND P0, PT, R6, 0x21, PT ;  /* 0x000000210600780c */ /* 0x000fe40003f04270 */
[----:B-1----:R-:W-:Y:S01]  /*5140*/  FMNMX.FTZ R5, R38, R3, !PT ;  /* 0x0000000326057209 */ /* 0x002fe20007810000 */
[----:B------:R-:W-:Y:S01]  /*5150*/  FFMA.FTZ R3, R14, c[0x0][0x2d0], -R21 ;  /* 0x0000b4000e037a23 */ /* 0x000fe20000010815 */
[----:B------:R-:W-:Y:S02]  /*5160*/  FSEL R136, R136, -INF , P1 ;  /* 0xff80000088887808 */ /* 0x000fe40000800000 */
[----:B------:R-:W-:Y:S01]  /*5170*/  FMNMX.FTZ R5, R37, R5, !PT ;  /* 0x0000000525057209 */ /* 0x000fe20007810000 */
[----:B------:R1:W-:Y:S01]  /*5180*/  MUFU.EX2 R207, R3 ;  /* 0x0000000300cf7308 */ /* 0x0003e20000000800 */
[----:B------:R-:W-:-:S02]  /*5190*/  FMNMX.FTZ R137, R248, R137, !PT ;  /* 0x00000089f8897209 */ /* 0x000fc40007810000 */
[----:B------:R-:W-:Y:S02]  /*51a0*/  FMNMX.FTZ R5, R44, R5, !PT ;  /* 0x000000052c057209 */ /* 0x000fe40007810000 */
[----:B------:R-:W-:Y:S02]  /*51b0*/  ISETP.GT.AND P2, PT, R6, 0x28, PT ;  /* 0x000000280600780c */ /* 0x000fe40003f44270 */
[----:B------:R-:W-:Y:S02]  /*51c0*/  FSEL R135, R135, -INF , P0 ;  /* 0xff80000087877808 */ /* 0x000fe40000000000 */
[----:B------:R-:W-:Y:S02]  /*51d0*/  FMNMX.FTZ R137, R246, R137, !PT ;  /* 0x00000089f6897209 */ /* 0x000fe40007810000 */
[C---:B------:R-:W-:Y:S02]  /*51e0*/  ISETP.GT.AND P1, PT, R6.reuse, 0x29, PT ;  /* 0x000000290600780c */ /* 0x040fe40003f24270 */
[----:B------:R-:W-:Y:S01]  /*51f0*/  FSEL R133, R133, -INF , P2 ;  /* 0xff80000085857808 */ /* 0x000fe20001000000 */
[----:B------:R-:W4:Y:S01]  /*5200*/  SHFL.BFLY PT, R7, R137, 0x2, 0x1f ;  /* 0x0c401f0089077f89 */ /* 0x000f2200000e0000 */
[----:B------:R-:W-:Y:S01]  /*5210*/  ISETP.GT.AND P0, PT, R6, 0x30, PT ;  /* 0x000000300600780c */ /* 0x000fe20003f04270 */
[----:B-1----:R-:W-:Y:S01]  /*5220*/  FFMA.FTZ R3, R16, c[0x0][0x2d0], -R21 ;  /* 0x0000b40010037a23 */ /* 0x002fe20000010815 */
[----:B------:R-:W-:-:S02]  /*5230*/  FSEL R132, R132, -INF , P1 ;  /* 0xff80000084847808 */ /* 0x000fc40000800000 */
[C---:B------:R-:W-:Y:S01]  /*5240*/  ISETP.GT.AND P2, PT, R6.reuse, 0x31, PT ;  /* 0x000000310600780c */ /* 0x040fe20003f44270 */
[----:B------:R1:W-:Y:S01]  /*5250*/  MUFU.EX2 R196, R3 ;  /* 0x0000000300c47308 */ /* 0x0003e20000000800 */
[----:B------:R-:W-:Y:S02]  /*5260*/  FSEL R235, R47, -INF , P0 ;  /* 0xff8000002feb7808 */ /* 0x000fe40000000000 */
[----:B------:R-:W-:Y:S02]  /*5270*/  ISETP.GT.AND P1, PT, R6, 0x38, PT ;  /* 0x000000380600780c */ /* 0x000fe40003f24270 */
[----:B------:R-:W-:Y:S02]  /*5280*/  FSEL R233, R46, -INF , P2 ;  /* 0xff8000002ee97808 */ /* 0x000fe40001000000 */
[----:B------:R-:W-:Y:S02]  /*5290*/  ISETP.GT.AND P0, PT, R6, 0x39, PT ;  /* 0x000000390600780c */ /* 0x000fe40003f04270 */
[----:B------:R-:W-:-:S02]  /*52a0*/  FSEL R232, R41, -INF , P1 ;  /* 0xff80000029e87808 */ /* 0x000fc40000800000 */
[----:B------:R-:W-:Y:S02]  /*52b0*/  FSEL R231, R40, -INF , P0 ;  /* 0xff80000028e77808 */ /* 0x000fe40000000000 */
[----:B--2---:R-:W-:Y:S01]  /*52c0*/  FMNMX.FTZ R138, R138, R8, !PT ;  /* 0x000000088a8a7209 */ /* 0x004fe20007810000 */
[----:B------:R-:W-:Y:S01]  /*52d0*/  LDSM.16.MT88.4 R40, [R237+0x100] ;  /* 0x00010000ed28783b */ /* 0x000fe20000004200 */
[----:B---3--:R-:W-:Y:S02]  /*52e0*/  F2FP.BF16.PACK_AB R16, R244, R245 ;  /* 0x000000f5f410723e */ /* 0x008fe400000010ff */
[----:B-1----:R-:W-:Y:S01]  /*52f0*/  FMNMX.FTZ R3, R45, R5, !PT ;  /* 0x000000052d037209 */ /* 0x002fe20007810000 */
[----:B------:R-:W-:Y:S01]  /*5300*/  FFMA.FTZ R5, R20, c[0x0][0x2d0], -R21 ;  /* 0x0000b40014057a23 */ /* 0x000fe20000010815 */
[----:B----4-:R-:W-:Y:S01]  /*5310*/  FMNMX.FTZ R137, R137, R7, !PT ;  /* 0x0000000789897209 */ /* 0x010fe20007810000 */
[----:B------:R-:W-:Y:S01]  /*5320*/  FMUL.FTZ R20, R138, c[0x0][0x2d0] ;  /* 0x0000b4008a147a20 */ /* 0x000fe20000410000 */
[----:B------:R-:W-:Y:S01]  /*5330*/  FMNMX.FTZ R3, R136, R3, !PT ;  /* 0x0000000388037209 */ /* 0x000fe20007810000 */
[----:B------:R1:W-:Y:S01]  /*5340*/  MUFU.EX2 R211, R5 ;  /* 0x0000000500d37308 */ /* 0x0003e20000000800 */
[----:B------:R-:W-:Y:S01]  /*5350*/  FSETP.NEU.FTZ.AND P0, PT, R138, -INF , PT ;  /* 0xff8000008a00780b */ /* 0x000fe20003f1d000 */
[----:B------:R-:W2:Y:S01]  /*5360*/  SHFL.BFLY PT, R6, R137, 0x1, 0x1f ;  /* 0x0c201f0089067f89 */ /* 0x000ea200000e0000 */
[----:B------:R-:W-:-:S02]  /*5370*/  FMNMX.FTZ R3, R135, R3, !PT ;  /* 0x0000000387037209 */ /* 0x000fc40007810000 */
[----:B------:R-:W-:Y:S02]  /*5380*/  FSEL R20, R20, RZ, P0 ;  /* 0x000000ff14147208 */ /* 0x000fe40000000000 */
[----:B------:R-:W-:-:S04]  /*5390*/  FMNMX.FTZ R3, R133, R3, !PT ;  /* 0x0000000385037209 */ /* 0x000fc80007810000 */
[----:B------:R-:W-:-:S04]  /*53a0*/  FMNMX.FTZ R3, R132, R3, !PT ;  /* 0x0000000384037209 */ /* 0x000fc80007810000 */
[----:B------:R-:W-:Y:S01]  /*53b0*/  FMNMX.FTZ R3, R235, R3, !PT ;  /* 0x00000003eb037209 */ /* 0x000fe20007810000 */
[----:B-1----:R-:W-:-:S03]  /*53c0*/  FFMA.FTZ R5, R23, c[0x0][0x2d0], -R21 ;  /* 0x0000b40017057a23 */ /* 0x002fc60000010815 */
[----:B------:R-:W-:Y:S01]  /*53d0*/  FMNMX.FTZ R3, R233, R3, !PT ;  /* 0x00000003e9037209 */ /* 0x000fe20007810000 */
[----:B------:R1:W3:Y:S03]  /*53e0*/  MUFU.EX2 R205, R5 ;  /* 0x0000000500cd7308 */ /* 0x0002e60000000800 */
[----:B------:R-:W-:Y:S02]  /*53f0*/  FMNMX.FTZ R3, R232, R3, !PT ;  /* 0x00000003e8037209 */ /* 0x000fe40007810000 */
[----:B--2---:R-:W-:Y:S02]  /*5400*/  FMNMX.FTZ R137, R137, R6, !PT ;  /* 0x0000000689897209 */ /* 0x004fe40007810000 */
[----:B------:R-:W-:Y:S02]  /*5410*/  FMNMX.FTZ R3, R231, R3, !PT ;  /* 0x00000003e7037209 */ /* 0x000fe40007810000 */
[----:B------:R-:W-:-:S03]  /*5420*/  FSETP.NEU.FTZ.AND P0, PT, R137, -INF , PT ;  /* 0xff8000008900780b */ /* 0x000fc60003f1d000 */
[----:B------:R-:W2:Y:S01]  /*5430*/  SHFL.BFLY PT, R134, R3, 0x2, 0x1f ;  /* 0x0c401f0003867f89 */ /* 0x000ea200000e0000 */
[----:B-1----:R-:W-:Y:S01]  /*5440*/  FFMA.FTZ R5, R27, c[0x0][0x2d0], -R21 ;  /* 0x0000b4001b057a23 */ /* 0x002fe20000010815 */
[----:B---3--:R-:W-:-:S03]  /*5450*/  F2FP.BF16.PACK_AB R8, R205, R211 ;  /* 0x000000d3cd08723e */ /* 0x008fc600000010ff */
[----:B------:R1:W-:Y:S02]  /*5460*/  MUFU.EX2 R105, R5 ;  /* 0x0000000500697308 */ /* 0x0003e40000000800 */
[----:B-1----:R-:W-:Y:S01]  /*5470*/  FFMA.FTZ R5, R34, c[0x0][0x2d0], -R21 ;  /* 0x0000b40022057a23 */ /* 0x002fe20000010815 */
[----:B--2---:R-:W-:Y:S01]  /*5480*/  FMNMX.FTZ R134, R3, R134, !PT ;  /* 0x0000008603867209 */ /* 0x004fe20007810000 */
[----:B------:R-:W-:-:S04]  /*5490*/  FFMA.FTZ R3, R25, c[0x0][0x2d0], -R20 ;  /* 0x0000b40019037a23 */ /* 0x000fc80000010814 */
[----:B------:R1:W2:Y:S01]  /*54a0*/  MUFU.EX2 R62, R5 ;  /* 0x00000005003e7308 */ /* 0x0002a20000000800 */
[----:B------:R-:W3:Y:S07]  /*54b0*/  SHFL.BFLY PT, R6, R134, 0x1, 0x1f ;  /* 0x0c201f0086067f89 */ /* 0x000eee00000e0000 */
[----:B------:R4:W-:Y:S01]  /*54c0*/  MUFU.EX2 R206, R3 ;  /* 0x0000000300ce7308 */ /* 0x0009e20000000800 */
[----:B-1----:R-:W-:-:S07]  /*54d0*/  FFMA.FTZ R5, R24, c[0x0][0x2d0], -R20 ;  /* 0x0000b40018057a23 */ /* 0x002fce0000010814 */
[----:B------:R1:W-:Y:S01]  /*54e0*/  MUFU.EX2 R230, R5 ;  /* 0x0000000500e67308 */ /* 0x0003e20000000800 */
[----:B----4-:R-:W-:Y:S01]  /*54f0*/  FMUL.FTZ R3, R137, c[0x0][0x2d0] ;  /* 0x0000b40089037a20 */ /* 0x010fe20000410000 */
[----:B---3--:R-:W-:-:S04]  /*5500*/  FMNMX.FTZ R134, R6, R134, !PT ;  /* 0x0000008606867209 */ /* 0x008fc80007810000 */
[----:B------:R-:W-:Y:S01]  /*5510*/  FSEL R3, R3, RZ, P0 ;  /* 0x000000ff03037208 */ /* 0x000fe20000000000 */
[C---:B------:R-:W-:Y:S01]  /*5520*/  FMUL.FTZ R6, R134.reuse, c[0x0][0x2d0] ;  /* 0x0000b40086067a20 */ /* 0x040fe20000410000 */
[----:B------:R-:W-:-:S03]  /*5530*/  FSETP.NEU.FTZ.AND P0, PT, R134, -INF , PT ;  /* 0xff8000008600780b */ /* 0x000fc60003f1d000 */
[----:B------:R-:W-:Y:S02]  /*5540*/  FFMA.FTZ R2, R35, c[0x0][0x2d0], -R3 ;  /* 0x0000b40023027a23 */ /* 0x000fe40000010803 */
[----:B-1----:R-:W-:Y:S01]  /*5550*/  FFMA.FTZ R5, R30, c[0x0][0x2d0], -R20 ;  /* 0x0000b4001e057a23 */ /* 0x002fe20000010814 */
[----:B------:R-:W-:Y:S01]  /*5560*/  FSEL R0, R6, RZ, P0 ;  /* 0x000000ff06007208 */ /* 0x000fe20000000000 */
[----:B------:R1:W-:Y:S04]  /*5570*/  MUFU.EX2 R247, R2 ;  /* 0x0000000200f77308 */ /* 0x0003e80000000800 */
[----:B------:R-:W-:-:S04]  /*5580*/  FFMA.FTZ R4, R19, c[0x0][0x2d0], -R0 ;  /* 0x0000b40013047a23 */ /* 0x000fc80000010800 */
[----:B------:R3:W-:Y:S08]  /*5590*/  MUFU.EX2 R229, R5 ;  /* 0x0000000500e57308 */ /* 0x0007f00000000800 */
[----:B------:R4:W-:Y:S01]  /*55a0*/  MUFU.EX2 R241, R4 ;  /* 0x0000000400f17308 */ /* 0x0009e20000000800 */
[----:B-1----:R-:W-:Y:S02]  /*55b0*/  FFMA.FTZ R2, R36, c[0x0][0x2d0], -R3 ;  /* 0x0000b40024027a23 */ /* 0x002fe40000010803 */
[----:B---3--:R-:W-:-:S05]  /*55c0*/  FFMA.FTZ R5, R29, c[0x0][0x2d0], -R20 ;  /* 0x0000b4001d057a23 */ /* 0x008fca0000010814 */
[----:B------:R1:W-:Y:S01]  /*55d0*/  MUFU.EX2 R234, R5 ;  /* 0x0000000500ea7308 */ /* 0x0003e20000000800 */
[----:B----4-:R-:W-:Y:S02]  /*55e0*/  FFMA.FTZ R4, R22, c[0x0][0x2d0], -R0 ;  /* 0x0000b40016047a23 */ /* 0x010fe40000010800 */
[----:B--2---:R-:W-:-:S05]  /*55f0*/  IMAD.MOV.U32 R22, RZ, RZ, R62 ;  /* 0x000000ffff167224 */ /* 0x004fca00078e003e */
[----:B------:R2:W-:Y:S01]  /*5600*/  MUFU.EX2 R164, R4 ;  /* 0x0000000400a47308 */ /* 0x0005e20000000800 */
[----:B------:R-:W-:Y:S01]  /*5610*/  LDSM.16.MT88.4 R60, [R237+0x900] ;  /* 0x00090000ed3c783b */ /* 0x000fe20000004200 */
[----:B-1----:R-:W-:-:S06]  /*5620*/  FFMA.FTZ R5, R28, c[0x0][0x2d0], -R20 ;  /* 0x0000b4001c057a23 */ /* 0x002fcc0000010814 */
[----:B------:R1:W3:Y:S01]  /*5630*/  MUFU.EX2 R23, R5 ;  /* 0x0000000500177308 */ /* 0x0002e20000000800 */
[----:B--2---:R-:W-:Y:S02]  /*5640*/  FFMA.FTZ R4, R31, c[0x0][0x2d0], -R3 ;  /* 0x0000b4001f047a23 */ /* 0x004fe40000010803 */
[----:B------:R-:W-:Y:S05]  /*5650*/  LDSM.16.MT88.4 R28, [R238+0x900] ;  /* 0x00090000ee1c783b */ /* 0x000fea0000004200 */
[----:B------:R-:W2:Y:S01]  /*5660*/  MUFU.EX2 R209, R4 ;  /* 0x0000000400d17308 */ /* 0x000ea20000000800 */
[--C-:B-1----:R-:W-:Y:S01]  /*5670*/  FFMA.FTZ R5, R26, c[0x0][0x2d0], -R20.reuse ;  /* 0x0000b4001a057a23 */ /* 0x102fe20000010814 */
[----:B---3--:R-:W-:Y:S01]  /*5680*/  F2FP.BF16.PACK_AB R19, R23, R234 ;  /* 0x000000ea1713723e */ /* 0x008fe200000010ff */
[----:B------:R-:W1:Y:S05]  /*5690*/  LDSM.16.MT88.4 R24, [R238+0x100] ;  /* 0x00010000ee18783b */ /* 0x000e6a0000004200 */
[----:B------:R3:W4:Y:S01]  /*56a0*/  MUFU.EX2 R210, R5 ;  /* 0x0000000500d27308 */ /* 0x0007220000000800 */
[----:B--2---:R-:W-:Y:S01]  /*56b0*/  F2FP.BF16.PACK_AB R4, R247, R209 ;  /* 0x000000d1f704723e */ /* 0x004fe200000010ff */
[----:B---3--:R-:W-:-:S06]  /*56c0*/  FFMA.FTZ R5, R33, c[0x0][0x2d0], -R20 ;  /* 0x0000b40021057a23 */ /* 0x008fcc0000010814 */
[----:B------:R2:W-:Y:S02]  /*56d0*/  MUFU.EX2 R236, R5 ;  /* 0x0000000500ec7308 */ /* 0x0005e40000000800 */
[----:B--2---:R-:W-:Y:S02]  /*56e0*/  FFMA.FTZ R5, R32, c[0x0][0x2d0], -R20 ;  /* 0x0000b40020057a23 */ /* 0x004fe40000010814 */
[----:B------:R-:W-:Y:S04]  /*56f0*/  LDSM.16.MT88.4 R32, [R239+0x2100] ;  /* 0x00210000ef20783b */ /* 0x000fe80000004200 */
[----:B------:R2:W-:Y:S02]  /*5700*/  MUFU.EX2 R80, R5 ;  /* 0x0000000500507308 */ /* 0x0005e40000000800 */
[----:B--2---:R-:W-:Y:S01]  /*5710*/  FFMA.FTZ R5, R9, c[0x0][0x2d0], -R3 ;  /* 0x0000b40009057a23 */ /* 0x004fe20000010803 */
[----:B----4-:R-:W-:-:S05]  /*5720*/  F2FP.BF16.PACK_AB R9, R206, R210 ;  /* 0x000000d2ce09723e */ /* 0x010fca00000010ff */
[----:B------:R2:W-:Y:S02]  /*5730*/  MUFU.EX2 R227, R5 ;  /* 0x0000000500e37308 */ /* 0x0005e40000000800 */
[----:B--2---:R-:W-:Y:S01]  /*5740*/  FFMA.FTZ R5, R10, c[0x0][0x2d0], -R3 ;  /* 0x0000b4000a057a23 */ /* 0x004fe20000010803 */
[----:B------:R-:W-:-:S05]  /*5750*/  F2FP.BF16.PACK_AB R10, R22, R105 ;  /* 0x00000069160a723e */ /* 0x000fca00000010ff */
[----:B------:R2:W3:Y:S02]  /*5760*/  MUFU.EX2 R226, R5 ;  /* 0x0000000500e27308 */ /* 0x0004e40000000800 */
[----:B--2---:R-:W-:Y:S01]  /*5770*/  FFMA.FTZ R5, R11, c[0x0][0x2d0], -R3 ;  /* 0x0000b4000b057a23 */ /* 0x004fe20000010803 */
[----:B---3--:R-:W-:-:S05]  /*5780*/  F2FP.BF16.PACK_AB R12, R226, R227 ;  /* 0x000000e3e20c723e */ /* 0x008fca00000010ff */
[----:B------:R2:W-:Y:S02]  /*5790*/  MUFU.EX2 R228, R5 ;  /* 0x0000000500e47308 */ /* 0x0005e40000000800 */
[----:B--2---:R-:W-:Y:S01]  /*57a0*/  FFMA.FTZ R5, R15, c[0x0][0x2d0], -R3 ;  /* 0x0000b4000f057a23 */ /* 0x004fe20000010803 */
[----:B------:R-:W-:-:S05]  /*57b0*/  F2FP.BF16.PACK_AB R15, R164, R241 ;  /* 0x000000f1a40f723e */ /* 0x000fca00000010ff */
[----:B------:R2:W3:Y:S02]  /*57c0*/  MUFU.EX2 R243, R5 ;  /* 0x0000000500f37308 */ /* 0x0004e40000000800 */
[----:B--2---:R-:W-:Y:S01]  /*57d0*/  FFMA.FTZ R5, R17, c[0x0][0x2d0], -R0 ;  /* 0x0000b40011057a23 */ /* 0x004fe20000010800 */
[----:B------:R-:W-:Y:S02]  /*57e0*/  F2FP.BF16.PACK_AB R17, R229, R230 ;  /* 0x000000e6e511723e */ /* 0x000fe400000010ff */
[----:B---3--:R-:W-:-:S03]  /*57f0*/  F2FP.BF16.PACK_AB R14, R243, R228 ;  /* 0x000000e4f30e723e */ /* 0x008fc600000010ff */
[----:B------:R2:W-:Y:S02]  /*5800*/  MUFU.EX2 R225, R5 ;  /* 0x0000000500e17308 */ /* 0x0005e40000000800 */
[----:B--2---:R-:W-:Y:S01]  /*5810*/  FFMA.FTZ R5, R18, c[0x0][0x2d0], -R0 ;  /* 0x0000b40012057a23 */ /* 0x004fe20000010800 */
[----:B------:R-:W-:-:S05]  /*5820*/  F2FP.BF16.PACK_AB R18, R196, R207 ;  /* 0x000000cfc412723e */ /* 0x000fca00000010ff */
[----:B------:R-:W2:Y:S02]  /*5830*/  MUFU.EX2 R224, R5 ;  /* 0x0000000500e07308 */ /* 0x000ea40000000800 */
[C---:B------:R-:W-:Y:S08]  /*5840*/  HMMA.16816.F32.BF16 R100, R16.reuse, R40, RZ ;  /* 0x000000281064723c */ /* 0x040ff000000418ff */
[----:B-1----:R-:W-:Y:S01]  /*5850*/  HMMA.16816.F32.BF16 R92, R16, R24, RZ ;  /* 0x00000018105c723c */ /* 0x002fe200000418ff */
[----:B--2---:R-:W-:-:S07]  /*5860*/  F2FP.BF16.PACK_AB R13, R224, R225 ;  /* 0x000000e1e00d723e */ /* 0x004fce00000010ff */
[C---:B------:R-:W-:Y:S01]  /*5870*/  HMMA.16816.F32.BF16 R96, R12.reuse, R40, RZ ;  /* 0x000000280c60723c */ /* 0x040fe200000418ff */
[----:B------:R1:W-:Y:S06]  /*5880*/  MUFU.EX2 R41, R2 ;  /* 0x0000000200297308 */ /* 0x0003ec0000000800 */
[----:B------:R-:W-:Y:S01]  /*5890*/  IMAD.MOV.U32 R40, RZ, RZ, R107 ;  /* 0x000000ffff287224 */ /* 0x000fe200078e006b */
[C---:B------:R-:W-:Y:S07]  /*58a0*/  HMMA.16816.F32.BF16 R88, R12.reuse, R24, RZ ;  /* 0x000000180c58723c */ /* 0x040fee00000418ff */
[----:B------:R-:W-:Y:S01]  /*58b0*/  IMAD.MOV.U32 R24, RZ, RZ, R106 ;  /* 0x000000ffff187224 */ /* 0x000fe200078e006a */
        /* <DEDUP_REMOVED lines=11> */
[----:B-1----:R-:W-:-:S02]  /*5970*/  FFMA.FTZ R2, R37, c[0x0][0x2d0], -R0 ;  /* 0x0000b40025027a23 */ /* 0x002fc40000010800 */
[----:B------:R-:W1:Y:S02]  /*5980*/  LDSM.16.MT88.4 R36, [R240+0x2100] ;  /* 0x00210000f024783b */ /* 0x000e640000004200 */
[----:B------:R2:W3:Y:S03]  /*5990*/  MUFU.EX2 R250, R2 ;  /* 0x0000000200fa7308 */ /* 0x0004e60000000800 */
[C---:B------:R-:W-:Y:S08]  /*59a0*/  HMMA.16816.F32.BF16 R128, R12.reuse, R78, RZ ;  /* 0x0000004e0c80723c */ /* 0x040ff000000418ff */
[----:B------:R-:W-:Y:S01]  /*59b0*/  HMMA.16816.F32.BF16 R124, R12, R74, RZ ;  /* 0x0000004a0c7c723c */ /* 0x000fe200000418ff */
[----:B--2---:R-:W-:Y:S01]  /*59c0*/  FFMA.FTZ R2, R44, c[0x0][0x2d0], -R0 ;  /* 0x0000b4002c027a23 */ /* 0x004fe20000010800 */
[----:B---3--:R-:W-:-:S06]  /*59d0*/  F2FP.BF16.PACK_AB R5, R250, R208 ;  /* 0x000000d0fa05723e */ /* 0x008fcc00000010ff */
[C---:B------:R-:W-:Y:S01]  /*59e0*/  HMMA.16816.F32.BF16 R120, R12.reuse, R70, RZ ;  /* 0x000000460c78723c */ /* 0x040fe200000418ff */
[----:B------:R2:W-:Y:S07]  /*59f0*/  MUFU.EX2 R25, R2 ;  /* 0x0000000200197308 */ /* 0x0005ee0000000800 */
[C---:B------:R-:W-:Y:S01]  /*5a00*/  HMMA.16816.F32.BF16 R116, R12.reuse, R66, RZ ;  /* 0x000000420c74723c */ /* 0x040fe200000418ff */
[----:B--2---:R-:W-:Y:S02]  /*5a10*/  FFMA.FTZ R2, R45, c[0x0][0x2d0], -R0 ;  /* 0x0000b4002d027a23 */ /* 0x004fe40000010800 */
[----:B------:R-:W2:Y:S05]  /*5a20*/  LDSM.16.MT88.4 R44, [R238+0x2900] ;  /* 0x00290000ee2c783b */ /* 0x000eaa0000004200 */
[----:B-1----:R-:W-:Y:S01]  /*5a30*/  HMMA.16816.F32.BF16 R112, R12, R36, RZ ;  /* 0x000000240c70723c */ /* 0x002fe200000418ff */
[----:B------:R1:W3:Y:S02]  /*5a40*/  MUFU.EX2 R216, R2 ;  /* 0x0000000200d87308 */ /* 0x0002e40000000800 */
[----:B-1----:R-:W-:Y:S01]  /*5a50*/  IMAD.MOV.U32 R2, RZ, RZ, R80 ;  /* 0x000000ffff027224 */ /* 0x002fe200078e0050 */
[----:B---3--:R-:W-:Y:S01]  /*5a60*/  F2FP.BF16.PACK_AB R7, R216, R25 ;  /* 0x00000019d807723e */ /* 0x008fe200000010ff */
[----:B------:R-:W1:Y:S03]  /*5a70*/  LDSM.16.MT88.4 R80, [R239+0x2900] ;  /* 0x00290000ef50783b */ /* 0x000e660000004200 */
[----:B------:R-:W-:-:S03]  /*5a80*/  F2FP.BF16.PACK_AB R11, R2, R236 ;  /* 0x000000ec020b723e */ /* 0x000fc600000010ff */
[-C--:B------:R-:W-:Y:S08]  /*5a90*/  HMMA.16816.F32.BF16 R184, R4, R60.reuse, R96 ;  /* 0x0000003c04b8723c */ /* 0x080ff00000041860 */
[C---:B------:R-:W-:Y:S07]  /*5aa0*/  HMMA.16816.F32.BF16 R180, R8.reuse, R60, R100 ;  /* 0x0000003c08b4723c */ /* 0x040fee0000041864 */
[----:B------:R-:W-:Y:S01]  /*5ab0*/  IMAD.MOV.U32 R61, RZ, RZ, R109 ;  /* 0x000000ffff3d7224 */ /* 0x000fe200078e006d */
[----:B------:R-:W-:Y:S01]  /*5ac0*/  HMMA.16816.F32.BF16 R192, R8, R28, R92 ;  /* 0x0000001c08c0723c */ /* 0x000fe2000004185c */
[----:B------:R-:W-:-:S07]  /*5ad0*/  MOV R60, R108 ;  /* 0x0000006c003c7202 */ /* 0x000fce0000000f00 */
[----:B------:R-:W-:Y:S07]  /*5ae0*/  HMMA.16816.F32.BF16 R188, R4, R28, R88 ;  /* 0x0000001c04bc723c */ /* 0x000fee0000041858 */
[----:B------:R-:W-:Y:S01]  /*5af0*/  MOV R29, R105 ;  /* 0x00000069001d7202 */ /* 0x000fe20000000f00 */
[----:B------:R-:W-:Y:S01]  /*5b00*/  IMAD.MOV.U32 R28, RZ, RZ, R104 ;  /* 0x000000ffff1c7224 */ /* 0x000fe200078e0068 */
[C---:B------:R-:W-:Y:S08]  /*5b10*/  HMMA.16816.F32.BF16 R108, R12.reuse, R38, RZ ;  /* 0x000000260c6c723c */ /* 0x040ff000000418ff */
[C---:B------:R-:W-:Y:S08]  /*5b20*/  HMMA.16816.F32.BF16 R104, R12.reuse, R32, RZ ;  /* 0x000000200c68723c */ /* 0x040ff000000418ff */
[----:B------:R-:W-:Y:S08]  /*5b30*/  HMMA.16816.F32.BF16 R100, R12, R34, RZ ;  /* 0x000000220c64723c */ /* 0x000ff000000418ff */
[C---:B--2---:R-:W-:Y:S08]  /*5b40*/  HMMA.16816.F32.BF16 R12, R4.reuse, R44, R148 ;  /* 0x0000002c040c723c */ /* 0x044ff00000041894 */
[----:B------:R-:W-:Y:S07]  /*5b50*/  HMMA.16816.F32.BF16 R200, R4, R52, R156 ;  /* 0x0000003404c8723c */ /* 0x000fee000004189c */
[----:B------:R-:W-:Y:S01]  /*5b60*/  IMAD.MOV.U32 R159, RZ, RZ, R196 ;  /* 0x000000ffff9f7224 */ /* 0x000fe200078e00c4 */
[----:B------:R-:W-:Y:S01]  /*5b70*/  HMMA.16816.F32.BF16 R92, R16, R72, RZ ;  /* 0x00000048105c723c */ /* 0x000fe200000418ff */
        /* <DEDUP_REMOVED lines=12> */
[----:B------:R-:W-:-:S04]  /*5c40*/  IMAD.MOV.U32 R28, RZ, RZ, R210 ;  /* 0x000000ffff1c7224 */ /* 0x000fc800078e00d2 */
[----:B------:R-:W-:Y:S01]  /*5c50*/  IMAD.MOV.U32 R155, RZ, RZ, R208 ;  /* 0x000000ffff9b7224 */ /* 0x000fe200078e00d0 */
[----:B------:R-:W-:Y:S01]  /*5c60*/  HMMA.16816.F32.BF16 R12, R16, R64, RZ ;  /* 0x00000040100c723c */ /* 0x000fe200000418ff */
[----:B------:R-:W-:Y:S01]  /*5c70*/  IMAD.MOV.U32 R154, RZ, RZ, R167 ;  /* 0x000000ffff9a7224 */ /* 0x000fe200078e00a7 */
[----:B------:R-:W-:Y:S01]  /*5c80*/  MOV R152, R166 ;  /* 0x000000a600987202 */ /* 0x000fe20000000f00 */
[----:B------:R-:W-:-:S05]  /*5c90*/  IMAD.MOV.U32 R153, RZ, RZ, R25 ;  /* 0x000000ffff997224 */ /* 0x000fca00078e0019 */
[C---:B------:R-:W-:Y:S08]  /*5ca0*/  HMMA.16816.F32.BF16 R208, R4.reuse, R46, R116 ;  /* 0x0000002e04d0723c */ /* 0x040ff00000041874 */
[----:B------:R-:W-:Y:S08]  /*5cb0*/  HMMA.16816.F32.BF16 R112, R4, R84, R112 ;  /* 0x000000540470723c */ /* 0x000ff00000041870 */
[----:B------:R-:W-:Y:S08]  /*5cc0*/  HMMA.16816.F32.BF16 R116, R8, R44, R12 ;  /* 0x0000002c0874723c */ /* 0x000ff0000004180c */
[C---:B------:R-:W-:Y:S08]  /*5cd0*/  HMMA.16816.F32.BF16 R12, R16.reuse, R36, RZ ;  /* 0x00000024100c723c */ /* 0x040ff000000418ff */
[----:B------:R-:W-:Y:S01]  /*5ce0*/  HMMA.16816.F32.BF16 R96, R16, R76, RZ ;  /* 0x0000004c1060723c */ /* 0x000fe200000418ff */
[----:B------:R-:W-:Y:S01]  /*5cf0*/  IMAD.MOV.U32 R223, RZ, RZ, R112 ;  /* 0x000000ffffdf7224 */ /* 0x000fe200078e0070 */
[----:B------:R-:W-:Y:S01]  /*5d00*/  MOV R221, R114 ;  /* 0x0000007200dd7202 */ /* 0x000fe20000000f00 */
[----:B------:R-:W-:-:S02]  /*5d10*/  IMAD.MOV.U32 R222, RZ, RZ, R113 ;  /* 0x000000ffffde7224 */ /* 0x000fc400078e0071 */
[----:B------:R-:W-:Y:S02]  /*5d20*/  IMAD.MOV.U32 R220, RZ, RZ, R115 ;  /* 0x000000ffffdc7224 */ /* 0x000fe400078e0073 */
[----:B------:R-:W-:Y:S01]  /*5d30*/  IMAD.MOV.U32 R76, RZ, RZ, R40 ;  /* 0x000000ffff4c7224 */ /* 0x000fe200078e0028 */
[----:B------:R-:W-:Y:S01]  /*5d40*/  MOV R77, R41 ;  /* 0x00000029004d7202 */ /* 0x000fe20000000f00 */
[C---:B------:R-:W-:Y:S08]  /*5d50*/  HMMA.16816.F32.BF16 R36, R16.reuse, R38, RZ ;  /* 0x000000261024723c */ /* 0x040ff000000418ff */
[----:B------:R-:W-:Y:S08]  /*5d60*/  HMMA.16816.F32.BF16 R40, R16, R42, RZ ;  /* 0x0000002a1028723c */ /* 0x000ff000000418ff */
[----:B------:R-:W-:Y:S01]  /*5d70*/  HMMA.16816.F32.BF16 R112, R8, R84, R12 ;  /* 0x000000540870723c */ /* 0x000fe2000004180c */
[----:B------:R-:W2:Y:S06]  /*5d80*/  LDSM.16.MT88.4 R12, [R237+0x1100] ;  /* 0x00110000ed0c783b */ /* 0x000eac0000004200 */
[----:B------:R-:W-:Y:S01]  /*5d90*/  MOV R85, R72 ;  /* 0x0000004800557202 */ /* 0x000fe20000000f00 */
[----:B------:R-:W-:Y:S01]  /*5da0*/  IMAD.MOV.U32 R84, RZ, RZ, R73 ;  /* 0x000000ffff547224 */ /* 0x000fe200078e0049 */
[----:B------:R-:W-:Y:S08]  /*5db0*/  HMMA.16816.F32.BF16 R164, R4, R62, R144 ;  /* 0x0000003e04a4723c */ /* 0x000ff00000041890 */
[----:B------:R-:W-:Y:S08]  /*5dc0*/  HMMA.16816.F32.BF16 R72, R16, R74, RZ ;  /* 0x0000004a1048723c */ /* 0x000ff000000418ff */
[----:B------:R-:W-:Y:S07]  /*5dd0*/  HMMA.16816.F32.BF16 R40, R8, R62, R40 ;  /* 0x0000003e0828723c */ /* 0x000fee0000041828 */
[----:B------:R-:W-:Y:S01]  /*5de0*/  IMAD.MOV.U32 R63, RZ, RZ, R76 ;  /* 0x000000ffff3f7224 */ /* 0x000fe200078e004c */
[----:B------:R-:W-:Y:S01]  /*5df0*/  MOV R62, R77 ;  /* 0x0000004d003e7202 */ /* 0x000fe20000000f00 */
[----:B------:R-:W-:Y:S08]  /*5e00*/  HMMA.16816.F32.BF16 R108, R4, R86, R108 ;  /* 0x00000056046c723c */ /* 0x000ff0000004186c */
[----:B------:R-:W-:Y:S08]  /*5e10*/  HMMA.16816.F32.BF16 R76, R16, R78, RZ ;  /* 0x0000004e104c723c */ /* 0x000ff000000418ff */
[----:B------:R-:W-:Y:S07]  /*5e20*/  HMMA.16816.F32.BF16 R36, R8, R86, R36 ;  /* 0x000000560824723c */ /* 0x000fee0000041824 */
[----:B------:R-:W-:Y:S01]  /*5e30*/  IMAD.MOV.U32 R86, RZ, RZ, R157 ;  /* 0x000000ffff567224 */ /* 0x000fe200078e009d */
[----:B------:R-:W-:Y:S01]  /*5e40*/  MOV R157, R2 ;  /* 0x00000002009d7202 */ /* 0x000fe20000000f00 */
[--C-:B------:R-:W-:Y:S01]  /*5e50*/  FFMA.FTZ R2, R176, c[0x0][0x2d0], -R21.reuse ;  /* 0x0000b400b0027a23 */ /* 0x100fe20000010815 */
[-C--:B------:R-:W-:Y:S08]  /*5e60*/  HMMA.16816.F32.BF16 R124, R4, R54.reuse, R124 ;  /* 0x00000036047c723c */ /* 0x080ff0000004187c */
[----:B------:R-:W-:Y:S01]  /*5e70*/  HMMA.16816.F32.BF16 R72, R8, R54, R72 ;  /* 0x000000360848723c */ /* 0x000fe20000041848 */
[----:B------:R3:W-:Y:S07]  /*5e80*/  MUFU.EX2 R55, R2 ;  /* 0x0000000200377308 */ /* 0x0007ee0000000800 */
[-C--:B------:R-:W-:Y:S08]  /*5e90*/  HMMA.16816.F32.BF16 R160, R4, R56.reuse, R160 ;  /* 0x0000003804a0723c */ /* 0x080ff000000418a0 */
[----:B------:R-:W-:Y:S01]  /*5ea0*/  HMMA.16816.F32.BF16 R96, R8, R56, R96 ;  /* 0x000000380860723c */ /* 0x000fe20000041860 */
[----:B---3--:R-:W-:-:S04]  /*5eb0*/  FFMA.FTZ R2, R177, c[0x0][0x2d0], -R21 ;  /* 0x0000b400b1027a23 */ /* 0x008fc80000010815 */
[----:B------:R3:W4:Y:S03]  /*5ec0*/  MUFU.EX2 R57, R2 ;  /* 0x0000000200397308 */ /* 0x0007260000000800 */
[-C--:B------:R-:W-:Y:S08]  /*5ed0*/  HMMA.16816.F32.BF16 R128, R4, R58.reuse, R128 ;  /* 0x0000003a0480723c */ /* 0x080ff00000041880 */
[----:B------:R-:W-:Y:S01]  /*5ee0*/  HMMA.16816.F32.BF16 R76, R8, R58, R76 ;  /* 0x0000003a084c723c */ /* 0x000fe2000004184c */
[----:B---3--:R-:W-:-:S07]  /*5ef0*/  FFMA.FTZ R2, R178, c[0x0][0x2d0], -R21 ;  /* 0x0000b400b2027a23 */ /* 0x008fce0000010815 */
[----:B------:R-:W-:Y:S01]  /*5f00*/  HMMA.16816.F32.BF16 R88, R16, R68, RZ ;  /* 0x000000441058723c */ /* 0x000fe200000418ff */
[----:B------:R3:W-:Y:S07]  /*5f10*/  MUFU.EX2 R58, R2 ;  /* 0x00000002003a7308 */ /* 0x0007ee0000000800 */
[----:B------:R-:W-:Y:S08]  /*5f20*/  HMMA.16816.F32.BF16 R92, R8, R52, R92 ;  /* 0x00000034085c723c */ /* 0x000ff0000004185c */
[----:B------:R-:W-:Y:S01]  /*5f30*/  HMMA.16816.F32.BF16 R68, R16, R70, RZ ;  /* 0x000000461044723c */ /* 0x000fe200000418ff */
[----:B---3--:R-:W-:-:S04]  /*5f40*/  FFMA.FTZ R2, R179, c[0x0][0x2d0], -R21 ;  /* 0x0000b400b3027a23 */ /* 0x008fc80000010815 */
[----:B------:R3:W-:Y:S03]  /*5f50*/  MUFU.EX2 R59, R2 ;  /* 0x00000002003b7308 */ /* 0x0007e60000000800 */
[----:B-1----:R-:W-:Y:S08]  /*5f60*/  HMMA.16816.F32.BF16 R104, R4, R80, R104 ;  /* 0x000000500468723c */ /* 0x002ff00000041868 */
[----:B------:R-:W-:Y:S01]  /*5f70*/  HMMA.16816.F32.BF16 R88, R8, R48, R88 ;  /* 0x000000300858723c */ /* 0x000fe20000041858 */
[----:B---3--:R-:W-:-:S02]  /*5f80*/  FFMA.FTZ R2, R174, c[0x0][0x2d0], -R20 ;  /* 0x0000b400ae027a23 */ /* 0x008fc40000010814 */
[----:B------:R-:W-:-:S05]  /*5f90*/  IMAD.MOV.U32 R174, RZ, RZ, R159 ;  /* 0x000000ffffae7224 */ /* 0x000fca00078e009f */
[C---:B------:R-:W-:Y:S01]  /*5fa0*/  HMMA.16816.F32.BF16 R140, R4.reuse, R30, R140 ;  /* 0x0000001e048c723c */ /* 0x040fe2000004188c */
[----:B------:R1:W-:Y:S07]  /*5fb0*/  MUFU.EX2 R52, R2 ;  /* 0x0000000200347308 */ /* 0x0003ee0000000800 */
        /* <DEDUP_REMOVED lines=9> */
[----:B-1----:R-:W-:-:S02]  /*6050*/  FFMA.FTZ R2, R175, c[0x0][0x2d0], -R20 ;  /* 0x0000b400af027a23 */ /* 0x002fc40000010814 */
[----:B------:R-:W-:Y:S02]  /*6060*/  IMAD.MOV.U32 R107, RZ, RZ, R155 ;  /* 0x000000ffff6b7224 */ /* 0x000fe400078e009b */
[----:B------:R1:W3:Y:S01]  /*6070*/  MUFU.EX2 R53, R2 ;  /* 0x0000000200357308 */ /* 0x0002e20000000800 */
[----:B------:R-:W-:Y:S02]  /*6080*/  IMAD.MOV.U32 R155, RZ, RZ, R156 ;  /* 0x000000ffff9b7224 */ /* 0x000fe400078e009c */
[----:B------:R-:W-:Y:S01]  /*6090*/  HMMA.16816.F32.BF16 R64, R16, R66, RZ ;  /* 0x000000421040723c */ /* 0x000fe200000418ff */
[----:B------:R-:W-:Y:S02]  /*60a0*/  IMAD.MOV.U32 R175, RZ, RZ, R152 ;  /* 0x000000ffffaf7224 */ /* 0x000fe400078e0098 */
[----:B------:R-:W-:Y:S02]  /*60b0*/  IMAD.MOV.U32 R104, RZ, RZ, R223 ;  /* 0x000000ffff687224 */ /* 0x000fe400078e00df */
[----:B------:R-:W-:-:S03]  /*60c0*/  IMAD.MOV.U32 R105, RZ, RZ, R222 ;  /* 0x000000ffff697224 */ /* 0x000fc600078e00de */
[----:B------:R-:W-:Y:S01]  /*60d0*/  HMMA.16816.F32.BF16 R4, R16, R32, RZ ;  /* 0x000000201004723c */ /* 0x000fe200000418ff */
[----:B-1----:R-:W-:Y:S02]  /*60e0*/  FFMA.FTZ R2, R173, c[0x0][0x2d0], -R20 ;  /* 0x0000b400ad027a23 */ /* 0x002fe40000010814 */
[----:B------:R-:W-:-:S05]  /*60f0*/  IMAD.MOV.U32 R173, RZ, RZ, R153 ;  /* 0x000000ffffad7224 */ /* 0x000fca00078e0099 */
[----:B------:R-:W-:Y:S01]  /*6100*/  HMMA.16816.F32.BF16 R68, R8, R50, R68 ;  /* 0x000000320844723c */ /* 0x000fe20000041844 */
[----:B------:R1:W-:Y:S07]  /*6110*/  MUFU.EX2 R54, R2 ;  /* 0x0000000200367308 */ /* 0x0003ee0000000800 */
[C---:B------:R-:W-:Y:S08]  /*6120*/  HMMA.16816.F32.BF16 R24, R16.reuse, R26, RZ ;  /* 0x0000001a1018723c */ /* 0x040ff000000418ff */
[----:B------:R-:W-:Y:S01]  /*6130*/  HMMA.16816.F32.BF16 R16, R16, R34, RZ ;  /* 0x000000221010723c */ /* 0x000fe200000418ff */
[----:B-1----:R-:W-:Y:S01]  /*6140*/  FFMA.FTZ R2, R172, c[0x0][0x2d0], -R20 ;  /* 0x0000b400ac027a23 */ /* 0x002fe20000010814 */
[----:B------:R-:W-:-:S03]  /*6150*/  MOV R172, R154 ;  /* 0x0000009a00ac7202 */ /* 0x000fc60000000f00 */
[----:B------:R1:W1:Y:S03]  /*6160*/  MUFU.EX2 R56, R2 ;  /* 0x0000000200387308 */ /* 0x0002660000000800 */
[C---:B------:R-:W-:Y:S08]  /*6170*/  HMMA.16816.F32.BF16 R64, R8.reuse, R46, R64 ;  /* 0x0000002e0840723c */ /* 0x040ff00000041840 */
[----:B------:R-:W-:Y:S01]  /*6180*/  HMMA.16816.F32.BF16 R100, R8, R80, R4 ;  /* 0x000000500864723c */ /* 0x000fe20000041804 */
[----:B-1----:R-:W-:-:S06]  /*6190*/  FFMA.FTZ R2, R168, c[0x0][0x2d0], -R3 ;  /* 0x0000b400a8027a23 */ /* 0x002fcc0000010803 */
[--C-:B------:R-:W-:Y:S01]  /*61a0*/  FFMA.FTZ R4, R171, c[0x0][0x2d0], -R3.reuse ;  /* 0x0000b400ab047a23 */ /* 0x100fe20000010803 */
[C---:B------:R-:W-:Y:S01]  /*61b0*/  HMMA.16816.F32.BF16 R24, R8.reuse, R30, R24 ;  /* 0x0000001e0818723c */ /* 0x040fe20000041818 */
[----:B------:R1:W-:Y:S07]  /*61c0*/  MUFU.EX2 R48, R2 ;  /* 0x0000000200307308 */ /* 0x0003ee0000000800 */
[----:B------:R-:W-:Y:S01]  /*61d0*/  HMMA.16816.F32.BF16 R80, R8, R82, R16 ;  /* 0x000000520850723c */ /* 0x000fe20000041810 */
[----:B------:R-:W-:Y:S01]  /*61e0*/  MUFU.EX2 R51, R4 ;  /* 0x0000000400337308 */ /* 0x000fe20000000800 */
[----:B------:R-:W2:Y:S05]  /*61f0*/  LDSM.16.MT88.4 R16, [R238+0x1100] ;  /* 0x00110000ee10783b */ /* 0x000eaa0000004200 */
[----:B----4-:R-:W-:Y:S01]  /*6200*/  F2FP.BF16.PACK_AB R8, R57, R55 ;  /* 0x000000373908723e */ /* 0x010fe200000010ff */
[----:B-1----:R-:W-:Y:S01]  /*6210*/  FFMA.FTZ R2, R169, c[0x0][0x2d0], -R3 ;  /* 0x0000b400a9027a23 */ /* 0x002fe20000010803 */
[----:B---3--:R-:W-:-:S02]  /*6220*/  F2FP.BF16.PACK_AB R9, R53, R52 ;  /* 0x000000343509723e */ /* 0x008fc400000010ff */
[----:B------:R-:W-:Y:S01]  /*6230*/  F2FP.BF16.PACK_AB R10, R59, R58 ;  /* 0x0000003a3b0a723e */ /* 0x000fe200000010ff */
[----:B------:R1:W3:Y:S01]  /*6240*/  MUFU.EX2 R49, R2 ;  /* 0x0000000200317308 */ /* 0x0002e20000000800 */
[----:B------:R-:W-:-:S07]  /*6250*/  F2FP.BF16.PACK_AB R11, R56, R54 ;  /* 0x00000036380b723e */ /* 0x000fce00000010ff */
[----:B--2---:R-:W-:Y:S01]  /*6260*/  HMMA.16816.F32.BF16 R144, R8, R12, R180 ;  /* 0x0000000c0890723c */ /* 0x004fe200000418b4 */
[----:B-1----:R-:W-:Y:S01]  /*6270*/  FFMA.FTZ R2, R170, c[0x0][0x2d0], -R3 ;  /* 0x0000b400aa027a23 */ /* 0x002fe20000010803 */
[----:B---3--:R-:W-:-:S03]  /*6280*/  F2FP.BF16.PACK_AB R4, R49, R48 ;  /* 0x000000303104723e */ /* 0x008fc600000010ff */
[----:B------:R1:W2:Y:S03]  /*6290*/  MUFU.EX2 R50, R2 ;  /* 0x0000000200327308 */ /* 0x0002a60000000800 */
[----:B------:R-:W-:Y:S01]  /*62a0*/  HMMA.16816.F32.BF16 R32, R8, R18, R24 ;  /* 0x000000120820723c */ /* 0x000fe20000041818 */
[----:B------:R-:W-:Y:S01]  /*62b0*/  LDSM.16.MT88.4 R24, [R238+0x3100] ;  /* 0x00310000ee18783b */ /* 0x000fe20000004200 */
[----:B-1----:R-:W-:Y:S01]  /*62c0*/  FFMA.FTZ R2, R136, c[0x0][0x2d0], -R0 ;  /* 0x0000b40088027a23 */ /* 0x002fe20000010800 */
[----:B--2---:R-:W-:Y:S01]  /*62d0*/  F2FP.BF16.PACK_AB R6, R51, R50 ;  /* 0x000000323306723e */ /* 0x004fe200000010ff */
[----:B------:R-:W-:Y:S02]  /*62e0*/  IMAD.MOV.U32 R136, RZ, RZ, R216 ;  /* 0x000000ffff887224 */ /* 0x000fe400078e00d8 */
[----:B------:R1:W-:Y:S02]  /*62f0*/  MUFU.EX2 R44, R2 ;  /* 0x00000002002c7308 */ /* 0x0003e40000000800 */
[----:B-1----:R-:W-:Y:S01]  /*6300*/  FFMA.FTZ R2, R135, c[0x0][0x2d0], -R0 ;  /* 0x0000b40087027a23 */ /* 0x002fe20000010800 */
[----:B------:R-:W-:-:S05]  /*6310*/  MOV R135, R207 ;  /* 0x000000cf00877202 */ /* 0x000fca0000000f00 */
[----:B------:R1:W2:Y:S02]  /*6320*/  MUFU.EX2 R45, R2 ;  /* 0x00000002002d7308 */ /* 0x0002a40000000800 */
[----:B-1----:R-:W-:Y:S01]  /*6330*/  FFMA.FTZ R2, R133, c[0x0][0x2d0], -R0 ;  /* 0x0000b40085027a23 */ /* 0x002fe20000010800 */
[----:B--2---:R-:W-:Y:S02]  /*6340*/  F2FP.BF16.PACK_AB R5, R45, R44 ;  /* 0x0000002c2d05723e */ /* 0x004fe400000010ff */
[----:B------:R-:W-:-:S03]  /*6350*/  MOV R133, R157 ;  /* 0x0000009d00857202 */ /* 0x000fc60000000f00 */
[----:B------:R1:W-:Y:S02]  /*6360*/  MUFU.EX2 R46, R2 ;  /* 0x00000002002e7308 */ /* 0x0003e40000000800 */
[----:B-1----:R-:W-:Y:S02]  /*6370*/  FFMA.FTZ R2, R132, c[0x0][0x2d0], -R0 ;  /* 0x0000b40084027a23 */ /* 0x002fe40000010800 */
[----:B------:R-:W-:-:S04]  /*6380*/  IMAD.MOV.U32 R132, RZ, RZ, R206 ;  /* 0x000000ffff847224 */ /* 0x000fc800078e00ce */
[----:B------:R-:W1:Y:S02]  /*6390*/  MUFU.EX2 R47, R2 ;  /* 0x00000002002f7308 */ /* 0x000e640000000800 */
[----:B-1----:R-:W-:Y:S01]  /*63a0*/  F2FP.BF16.PACK_AB R7, R47, R46 ;  /* 0x0000002e2f07723e */ /* 0x002fe200000010ff */
[----:B------:R-:W-:-:S06]  /*63b0*/  IMAD.MOV.U32 R2, RZ, RZ, R158 ;  /* 0x000000ffff027224 */ /* 0x000fcc00078e009e */
[C---:B------:R-:W-:Y:S07]  /*63c0*/  HMMA.16816.F32.BF16 R156, R4.reuse, R12, R184 ;  /* 0x0000000c049c723c */ /* 0x040fee00000418b8 */
[----:B------:R-:W-:Y:S01]  /*63d0*/  IMAD.MOV.U32 R186, RZ, RZ, R28 ;  /* 0x000000ffffba7224 */ /* 0x000fe200078e001c */
[----:B------:R-:W-:Y:S01]  /*63e0*/  HMMA.16816.F32.BF16 R164, R4, R14, R164 ;  /* 0x0000000e04a4723c */ /* 0x000fe200000418a4 */
[----:B------:R-:W-:Y:S01]  /*63f0*/  IMAD.MOV.U32 R184, RZ, RZ, R29 ;  /* 0x000000ffffb87224 */ /* 0x000fe200078e001d */
[----:B------:R-:W-:Y:S01]  /*6400*/  MOV R187, R155 ;  /* 0x0000009b00bb7202 */ /* 0x000fe20000000f00 */
[----:B------:R-:W-:-:S05]  /*6410*/  IMAD.MOV.U32 R185, RZ, RZ, R205 ;  /* 0x000000ffffb97224 */ /* 0x000fca00078e00cd */
[C---:B------:R-:W-:Y:S01]  /*6420*/  HMMA.16816.F32.BF16 R28, R8.reuse, R14, R40 ;  /* 0x0000000e081c723c */ /* 0x040fe20000041828 */
[----:B------:R-:W1:Y:S07]  /*6430*/  LDSM.16.MT88.4 R12, [R240+0x1100] ;  /* 0x00110000f00c783b */ /* 0x000e6e0000004200 */
[-C--:B------:R-:W-:Y:S08]  /*6440*/  HMMA.16816.F32.BF16 R152, R8, R16.reuse, R192 ;  /* 0x000000100898723c */ /* 0x080ff000000418c0 */
[C---:B------:R-:W-:Y:S08]  /*6450*/  HMMA.16816.F32.BF16 R176, R4.reuse, R16, R188 ;  /* 0x0000001004b0723c */ /* 0x040ff000000418bc */
[----:B------:R-:W-:Y:S01]  /*6460*/  HMMA.16816.F32.BF16 R188, R4, R18, R140 ;  /* 0x0000001204bc723c */ /* 0x000fe2000004188c */
[----:B------:R-:W2:Y:S06]  /*6470*/  LDSM.16.MT88.4 R16, [R239+0x1100] ;  /* 0x00110000ef10783b */ /* 0x000eac0000004200 */
[----:B------:R-:W-:Y:S01]  /*6480*/  MOV R143, R107 ;  /* 0x0000006b008f7202 */ /* 0x000fe20000000f00 */
[----:B------:R-:W-:Y:S01]  /*6490*/  IMAD.MOV.U32 R107, RZ, RZ, R220 ;  /* 0x000000ffff6b7224 */ /* 0x000fe200078e00dc */
[----:B------:R-:W-:Y:S01]  /*64a0*/  MOV R141, R218 ;  /* 0x000000da008d7202 */ /* 0x000fe20000000f00 */
[----:B------:R-:W-:-:S02]  /*64b0*/  IMAD.MOV.U32 R140, RZ, RZ, R219 ;  /* 0x000000ffff8c7224 */ /* 0x000fc400078e00db */
[----:B------:R-:W-:Y:S01]  /*64c0*/  IMAD.MOV.U32 R142, RZ, RZ, R217 ;  /* 0x000000ffff8e7224 */ /* 0x000fe200078e00d9 */
[-C--:B-1----:R-:W-:Y:S07]  /*64d0*/  HMMA.16816.F32.BF16 R192, R4, R12.reuse, R160 ;  /* 0x0000000c04c0723c */ /* 0x082fee00000418a0 */
[----:B------:R-:W-:Y:S01]  /*64e0*/  IMAD.MOV.U32 R160, RZ, RZ, R199 ;  /* 0x000000ffffa07224 */ /* 0x000fe200078e00c7 */
[----:B------:R-:W-:Y:S01]  /*64f0*/  MOV R162, R197 ;  /* 0x000000c500a27202 */ /* 0x000fe20000000f00 */
[----:B------:R-:W-:Y:S01]  /*6500*/  IMAD.MOV.U32 R161, RZ, RZ, R198 ;  /* 0x000000ffffa17224 */ /* 0x000fe200078e00c6 */
[----:B------:R-:W-:Y:S01]  /*6510*/  HMMA.16816.F32.BF16 R168, R8, R12, R96 ;  /* 0x0000000c08a8723c */ /* 0x000fe20000041860 */
[----:B------:R-:W-:-:S06]  /*6520*/  IMAD.MOV.U32 R163, RZ, RZ, R196 ;  /* 0x000000ffffa37224 */ /* 0x000fcc00078e00c4 */
[----:B------:R-:W-:Y:S01]  /*6530*/  MOV R99, R204 ;  /* 0x000000cc00637202 */ /* 0x000fe20000000f00 */
[-C--:B------:R-:W-:Y:S01]  /*6540*/  HMMA.16816.F32.BF16 R196, R4, R14.reuse, R128 ;  /* 0x0000000e04c4723c */ /* 0x080fe20000041880 */
[----:B------:R-:W-:Y:S01]  /*6550*/  MOV R96, R140 ;  /* 0x0000008c00607202 */ /* 0x000fe20000000f00 */
[----:B------:R-:W-:Y:S02]  /*6560*/  IMAD.MOV.U32 R97, RZ, RZ, R141 ;  /* 0x000000ffff617224 */ /* 0x000fe400078e008d */
[----:B------:R-:W-:Y:S01]  /*6570*/  IMAD.MOV.U32 R140, RZ, RZ, R184 ;  /* 0x000000ffff8c7224 */ /* 0x000fe200078e00b8 */
[----:B------:R-:W-:Y:S01]  /*6580*/  MOV R184, R175 ;  /* 0x000000af00b87202 */ /* 0x000fe20000000f00 */
[----:B------:R-:W-:Y:S01]  /*6590*/  IMAD.MOV.U32 R98, RZ, RZ, R142 ;  /* 0x000000ffff627224 */ /* 0x000fe200078e008e */
[----:B------:R-:W-:Y:S01]  /*65a0*/  MOV R142, R187 ;  /* 0x000000bb008e7202 */ /* 0x000fe20000000f00 */
[----:B------:R-:W-:Y:S01]  /*65b0*/  HMMA.16816.F32.BF16 R76, R8, R14, R76 ;  /* 0x0000000e084c723c */ /* 0x000fe2000004184c */
[----:B------:R-:W1:Y:S01]  /*65c0*/  LDSM.16.MT88.4 R12, [R237+0x3100] ;  /* 0x00310000ed0c783b */ /* 0x000e620000004200 */
[----:B------:R-:W-:-:S02]  /*65d0*/  IMAD.MOV.U32 R141, RZ, RZ, R186 ;  /* 0x000000ffff8d7224 */ /* 0x000fc400078e00ba */
[----:B------:R-:W-:-:S04]  /*65e0*/  IMAD.MOV.U32 R175, RZ, RZ, R63 ;  /* 0x000000ffffaf7224 */ /* 0x000fc800078e003f */
[----:B--2---:R-:W-:Y:S01]  /*65f0*/  HMMA.16816.F32.BF16 R220, R8, R18, R72 ;  /* 0x0000001208dc723c */ /* 0x004fe20000041848 */
[----:B------:R-:W-:Y:S01]  /*6600*/  IMAD.MOV.U32 R186, RZ, RZ, R173 ;  /* 0x000000ffffba7224 */ /* 0x000fe200078e00ad */
[----:B------:R-:W-:-:S06]  /*6610*/  MOV R173, R62 ;  /* 0x0000003e00ad7202 */ /* 0x000fcc0000000f00 */
[-C--:B------:R-:W-:Y:S08]  /*6620*/  HMMA.16816.F32.BF16 R180, R8, R16.reuse, R92 ;  /* 0x0000001008b4723c */ /* 0x080ff0000004185c */
[C---:B------:R-:W-:Y:S08]  /*6630*/  HMMA.16816.F32.BF16 R200, R4.reuse, R16, R200 ;  /* 0x0000001004c8723c */ /* 0x040ff000000418c8 */
[----:B------:R-:W-:Y:S01]  /*6640*/  HMMA.16816.F32.BF16 R204, R4, R18, R124 ;  /* 0x0000001204cc723c */ /* 0x000fe2000004187c */
[----:B------:R-:W-:Y:S01]  /*6650*/  LDSM.16.MT88.4 R16, [R240+0x3100] ;  /* 0x00310000f010783b */ /* 0x000fe20000004200 */
[----:B------:R-:W-:Y:S01]  /*6660*/  IMAD.MOV.U32 R129, RZ, RZ, R96 ;  /* 0x000000ffff817224 */ /* 0x000fe200078e0060 */
[----:B------:R-:W-:Y:S01]  /*6670*/  MOV R130, R97 ;  /* 0x0000006100827202 */ /* 0x000fe20000000f00 */
[----:B------:R-:W-:-:S02]  /*6680*/  IMAD.MOV.U32 R187, RZ, RZ, R86 ;  /* 0x000000ffffbb7224 */ /* 0x000fc400078e0056 */
[----:B------:R-:W-:Y:S02]  /*6690*/  IMAD.MOV.U32 R63, RZ, RZ, R61 ;  /* 0x000000ffff3f7224 */ /* 0x000fe400078e003d */
[-C--:B-1----:R-:W-:Y:S08]  /*66a0*/  HMMA.16816.F32.BF16 R72, R4, R12.reuse, R212 ;  /* 0x0000000c0448723c */ /* 0x082ff000000418d4 */
[----:B------:R-:W-:Y:S08]  /*66b0*/  HMMA.16816.F32.BF16 R216, R8, R12, R88 ;  /* 0x0000000c08d8723c */ /* 0x000ff00000041858 */
[----:B------:R-:W-:Y:S01]  /*66c0*/  HMMA.16816.F32.BF16 R40, R4, R14, R120 ;  /* 0x0000000e0428723c */ /* 0x000fe20000041878 */
[----:B------:R-:W-:Y:S01]  /*66d0*/  MOV R96, R140 ;  /* 0x0000008c00607202 */ /* 0x000fe20000000f00 */
[----:B------:R-:W-:Y:S01]  /*66e0*/  IMAD.MOV.U32 R86, RZ, RZ, R84 ;  /* 0x000000ffff567224 */ /* 0x000fe200078e0054 */
[----:B------:R-:W-:Y:S01]  /*66f0*/  MOV R84, R251 ;  /* 0x000000fb00547202 */ /* 0x000fe20000000f00 */
[----:B------:R-:W-:-:S02]  /*6700*/  IMAD.MOV.U32 R62, RZ, RZ, R60 ;  /* 0x000000ffff3e7224 */ /* 0x000fc400078e003c */
[----:B------:R-:W-:Y:S02]  /*6710*/  IMAD.MOV.U32 R131, RZ, RZ, R98 ;  /* 0x000000ffff837224 */ /* 0x000fe400078e0062 */
[----:B------:R-:W-:Y:S01]  /*6720*/  IMAD.MOV.U32 R97, RZ, RZ, R141 ;  /* 0x000000ffff617224 */ /* 0x000fe200078e008d */
[----:B------:R-:W-:Y:S01]  /*6730*/  HMMA.16816.F32.BF16 R212, R8, R14, R68 ;  /* 0x0000000e08d4723c */ /* 0x000fe20000041844 */
[----:B------:R-:W1:Y:S07]  /*6740*/  LDSM.16.MT88.4 R12, [R239+0x3100] ;  /* 0x00310000ef0c783b */ /* 0x000e6e0000004200 */
[----:B------:R-:W-:Y:S01]  /*6750*/  HMMA.16816.F32.BF16 R88, R4, R24, R160 ;  /* 0x000000180458723c */ /* 0x000fe200000418a0 */
[----:B------:R-:W-:Y:S01]  /*6760*/  IMAD.MOV.U32 R140, RZ, RZ, R184 ;  /* 0x000000ffff8c7224 */ /* 0x000fe200078e00b8 */
[----:B------:R-:W-:Y:S01]  /*6770*/  MOV R61, R248 ;  /* 0x000000f8003d7202 */ /* 0x000fe20000000f00 */
[----:B------:R-:W-:Y:S01]  /*6780*/  FFMA.FTZ R2, R2, c[0x0][0x2d0], -R21 ;  /* 0x0000b40002027a23 */ /* 0x000fe20000010815 */
[----:B------:R-:W-:Y:S01]  /*6790*/  UIMAD.WIDE.U32 UR20, UR10, UR4, URZ ;  /* 0x000000040a1472a5 */ /* 0x000fe2000f8e003f */
[----:B------:R2:W5:Y:S02]  /*67a0*/  LDL.LU R251, [R1+0xbc] ;  /* 0x0000bc0001fb7983 */ /* 0x0005640000300800 */
[----:B------:R-:W-:Y:S01]  /*67b0*/  IMAD.MOV.U32 R163, RZ, RZ, R99 ;  /* 0x000000ffffa37224 */ /* 0x000fe200078e0063 */
[----:B------:R-:W-:Y:S01]  /*67c0*/  MOV R99, R143 ;  /* 0x0000008f00637202 */ /* 0x000fe20000000f00 */
        /* <DEDUP_REMOVED lines=13> */
[----:B------:R-:W-:Y:S02]  /*68a0*/  IMAD.MOV.U32 R85, RZ, RZ, R250 ;  /* 0x000000ffff557224 */ /* 0x000fe400078e00fa */
[----:B------:R-:W-:Y:S01]  /*68b0*/  IMAD.MOV.U32 R184, RZ, RZ, R86 ;  /* 0x000000ffffb87224 */ /* 0x000fe200078e0056 */
[----:B------:R-:W-:Y:S01]  /*68c0*/  MOV R86, R84 ;  /* 0x0000005400567202 */ /* 0x000fe20000000f00 */
[----:B------:R-:W-:Y:S02]  /*68d0*/  IMAD.MOV.U32 R173, RZ, RZ, R62 ;  /* 0x000000ffffad7224 */ /* 0x000fe400078e003e */
[----:B------:R-:W-:Y:S02]  /*68e0*/  IMAD.MOV.U32 R175, RZ, RZ, R63 ;  /* 0x000000ffffaf7224 */ /* 0x000fe400078e003f */
        /* <DEDUP_REMOVED lines=8> */
[----:B------:R-:W-:-:S05]  /*6970*/  IMAD.MOV.U32 R87, RZ, RZ, R85 ;  /* 0x000000ffff577224 */ /* 0x000fca00078e0055 */
[----:B------:R-:W-:Y:S01]  /*6980*/  HMMA.16816.F32.BF16 R108, R4, R18, R108 ;  /* 0x00000012046c723c */ /* 0x000fe2000004186c */
[----:B------:R-:W-:Y:S01]  /*6990*/  IMAD.MOV.U32 R127, RZ, RZ, R173 ;  /* 0x000000ffff7f7224 */ /* 0x000fe200078e00ad */
[----:B------:R-:W-:Y:S01]  /*69a0*/  MOV R129, R86 ;  /* 0x0000005600817202 */ /* 0x000fe20000000f00 */
[----:B------:R-:W-:-:S05]  /*69b0*/  IMAD.MOV.U32 R128, RZ, RZ, R175 ;  /* 0x000000ffff807224 */ /* 0x000fca00078e00af */
[----:B------:R-:W-:Y:S01]  /*69c0*/  HMMA.16816.F32.BF16 R36, R8, R18, R36 ;  /* 0x000000120824723c */ /* 0x000fe20000041824 */
[----:B------:R-:W-:Y:S01]  /*69d0*/  IMAD.MOV.U32 R70, RZ, RZ, R71 ;  /* 0x000000ffff467224 */ /* 0x000fe200078e0047 */
[----:B------:R1:W-:Y:S01]  /*69e0*/  MUFU.EX2 R19, R2 ;  /* 0x0000000200137308 */ /* 0x0003e20000000800 */
[----:B------:R-:W-:Y:S02]  /*69f0*/  IMAD.MOV.U32 R85, RZ, RZ, R246 ;  /* 0x000000ffff557224 */ /* 0x000fe400078e00f6 */
[----:B------:R-:W-:-:S03]  /*6a00*/  IMAD.MOV.U32 R161, RZ, RZ, R163 ;  /* 0x000000ffffa17224 */ /* 0x000fc600078e00a3 */
        /* <DEDUP_REMOVED lines=9> */
[----:B------:R-:W-:Y:S01]  /*6aa0*/  HMMA.16816.F32.BF16 R104, R4, R16, R104 ;  /* 0x000000100468723c */ /* 0x000fe20000041868 */
[----:B-1----:R-:W-:Y:S01]  /*6ab0*/  FFMA.FTZ R2, R69, c[0x0][0x2d0], -R21 ;  /* 0x0000b40045027a23 */ /* 0x002fe20000010815 */
[----:B------:R-:W-:Y:S01]  /*6ac0*/  @UP1 USHF.R.U32.HI UR10, URZ, UR5, UR21 ;  /* 0x000000053f0a1299 */ /* 0x000fe20008011615 */
[----:B------:R-:W-:Y:S01]  /*6ad0*/  IMAD.MOV.U32 R69, RZ, RZ, R70 ;  /* 0x000000ffff457224 */ /* 0x000fe200078e0046 */
[----:B------:R2:W5:Y:S01]  /*6ae0*/  LDL.LU R250, [R1+0xb8] ;  /* 0x0000b80001fa7983 */ /* 0x0005620000300800 */
[----:B------:R-:W-:-:S02]  /*6af0*/  IMAD.MOV.U32 R160, RZ, RZ, R85 ;  /* 0x000000ffffa07224 */ /* 0x000fc400078e0055 */
[----:B------:R-:W-:Y:S01]  /*6b00*/  IMAD.MOV.U32 R70, RZ, RZ, R71 ;  /* 0x000000ffff467224 */ /* 0x000fe200078e0047 */
[----:B------:R-:W-:Y:S01]  /*6b10*/  MOV R71, R124 ;  /* 0x0000007c00477202 */ /* 0x000fe20000000f00 */
[----:B------:R-:W-:Y:S02]  /*6b20*/  IMAD.MOV.U32 R128, RZ, RZ, R129 ;  /* 0x000000ffff807224 */ /* 0x000fe400078e0081 */
[----:B------:R-:W-:Y:S02]  /*6b30*/  IMAD.MOV.U32 R84, RZ, RZ, R247 ;  /* 0x000000ffff547224 */ /* 0x000fe400078e00f7 */
[----:B------:R-:W-:Y:S02]  /*6b40*/  IMAD.MOV.U32 R163, RZ, RZ, R184 ;  /* 0x000000ffffa37224 */ /* 0x000fe400078e00b8 */
[----:B------:R-:W-:Y:S01]  /*6b50*/  IMAD.MOV.U32 R99, RZ, RZ, R87 ;  /* 0x000000ffff637224 */ /* 0x000fe200078e0057 */
[----:B------:R-:W-:Y:S01]  /*6b60*/  MOV R60, R245 ;  /* 0x000000f5003c7202 */ /* 0x000fe20000000f00 */
[----:B------:R-:W-:Y:S01]  /*6b70*/  IMAD.MOV.U32 R129, RZ, RZ, R130 ;  /* 0x000000ffff817224 */ /* 0x000fe200078e0082 */
[----:B------:R-:W-:Y:S01]  /*6b80*/  MOV R130, R131 ;  /* 0x0000008300827202 */ /* 0x000fe20000000f00 */
[----:B------:R-:W-:-:S02]  /*6b90*/  IMAD.MOV.U32 R124, RZ, RZ, R125 ;  /* 0x000000ffff7c7224 */ /* 0x000fc400078e007d */
[----:B------:R-:W-:Y:S01]  /*6ba0*/  IMAD.MOV.U32 R61, RZ, RZ, R244 ;  /* 0x000000ffff3d7224 */ /* 0x000fe200078e00f4 */
[----:B------:R-:W-:Y:S01]  /*6bb0*/  HMMA.16816.F32.BF16 R208, R8, R26, R64 ;  /* 0x0000001a08d0723c */ /* 0x000fe20000041840 */
[----:B------:R-:W-:Y:S01]  /*6bc0*/  IMAD.MOV.U32 R125, RZ, RZ, R126 ;  /* 0x000000ffff7d7224 */ /* 0x000fe200078e007e */
[----:B------:R-:W-:Y:S01]  /*6bd0*/  MOV R126, R127 ;  /* 0x0000007f007e7202 */ /* 0x000fe20000000f00 */
[----:B------:R-:W-:-:S05]  /*6be0*/  IMAD.MOV.U32 R131, RZ, RZ, R160 ;  /* 0x000000ffff837224 */ /* 0x000fca00078e00a0 */
[----:B------:R-:W-:Y:S01]  /*6bf0*/  HMMA.16816.F32.BF16 R140, R8, R16, R112 ;  /* 0x00000010088c723c */ /* 0x000fe20000041870 */
[----:B------:R-:W-:Y:S01]  /*6c00*/  IMAD.MOV.U32 R160, RZ, RZ, R161 ;  /* 0x000000ffffa07224 */ /* 0x000fe200078e00a1 */
[----:B------:R-:W-:Y:S01]  /*6c10*/  MOV R161, R185 ;  /* 0x000000b900a17202 */ /* 0x000fe20000000f00 */
[----:B------:R-:W-:Y:S02]  /*6c20*/  IMAD.MOV.U32 R127, RZ, RZ, R128 ;  /* 0x000000ffff7f7224 */ /* 0x000fe400078e0080 */
[----:B------:R-:W-:Y:S01]  /*6c30*/  IMAD.MOV.U32 R175, RZ, RZ, R243 ;  /* 0x000000ffffaf7224 */ /* 0x000fe200078e00f3 */
[----:B------:R-:W-:Y:S01]  /*6c40*/  UIADD3 UR10, UR10, UR7, -UR12 ;  /* 0x000000070a0a7290 */ /* 0x000fe2000fffe80c */
        /* <DEDUP_REMOVED lines=15> */
[----:B------:R1:W3:Y:S01]  /*6d40*/  MUFU.EX2 R22, R2 ;  /* 0x0000000200167308 */ /* 0x0002e20000000800 */
[----:B------:R-:W-:Y:S01]  /*6d50*/  MOV R135, R242 ;  /* 0x000000f200877202 */ /* 0x000fe20000000f00 */
[----:B------:R-:W-:Y:S04]  /*6d60*/  LDSM.16.MT88.4 R80, [R237+0x3900] ;  /* 0x00390000ed50783b */ /* 0x000fe80000004200 */
[----:B------:R-:W-:Y:S01]  /*6d70*/  LDSM.16.MT88.4 R112, [R240+0x3900] ;  /* 0x00390000f070783b */ /* 0x000fe20000004200 */
[----:B------:R-:W-:-:S03]  /*6d80*/  USHF.R.S32.HI UR4, URZ, 0x1f, UR10 ;  /* 0x0000001f3f047899 */ /* 0x000fc6000801140a */
[----:B------:R2:W5:Y:S01]  /*6d90*/  LDL.LU R248, [R1+0xb0] ;  /* 0x0000b00001f87983 */ /* 0x0005620000300800 */
[----:B-1----:R-:W-:Y:S01]  /*6da0*/  FFMA.FTZ R2, R69, c[0x0][0x2d0], -R21 ;  /* 0x0000b40045027a23 */ /* 0x002fe20000010815 */
[----:B------:R-:W-:Y:S01]  /*6db0*/  HMMA.16816.F32.BF16 R84, R8, R24, R116 ;  /* 0x000000180854723c */ /* 0x000fe20000041874 */
[----:B------:R-:W-:-:S07]  /*6dc0*/  IMAD.MOV.U32 R69, RZ, RZ, R70 ;  /* 0x000000ffff457224 */ /* 0x000fce00078e0046 */
[----:B------:R-:W-:Y:S01]  /*6dd0*/  HMMA.16816.F32.BF16 R60, R4, R14, R148 ;  /* 0x0000000e043c723c */ /* 0x000fe20000041894 */
        /* <DEDUP_REMOVED lines=14> */
[----:B------:R1:W-:Y:S01]  /*6ec0*/  MUFU.EX2 R23, R2 ;  /* 0x0000000200177308 */ /* 0x0003e20000000800 */
[----:B------:R-:W4:Y:S01]  /*6ed0*/  LDSM.16.MT88.4 R148, [R237+0x1900] ;  /* 0x00190000ed94783b */ /* 0x000f220000004200 */
[----:B------:R-:W-:-:S03]  /*6ee0*/  ULEA.HI UR4, UR4, UR10, URZ, 0x6 ;  /* 0x0000000a04047291 */ /* 0x000fc6000f8f303f */
[----:B------:R2:W5:Y:S01]  /*6ef0*/  LDL.LU R247, [R1+0xac] ;  /* 0x0000ac0001f77983 */ /* 0x0005620000300800 */
[----:B-1----:R-:W-:Y:S01]  /*6f00*/  FFMA.FTZ R2, R69, c[0x0][0x2d0], -R21 ;  /* 0x0000b40045027a23 */ /* 0x002fe20000010815 */
[----:B------:R-:W-:Y:S01]  /*6f10*/  MOV R69, R70 ;  /* 0x0000004600457202 */ /* 0x000fe20000000f00 */
[----:B------:R-:W-:Y:S01]  /*6f20*/  IMAD.MOV.U32 R70, RZ, RZ, R71 ;  /* 0x000000ffff467224 */ /* 0x000fe200078e0047 */
[----:B------:R2:W5:Y:S01]  /*6f30*/  LDL.LU R246, [R1+0xa8] ;  /* 0x0000a80001f67983 */ /* 0x0005620000300800 */
[----:B------:R1:W-:Y:S01]  /*6f40*/  MUFU.EX2 R24, R2 ;  /* 0x0000000200187308 */ /* 0x0003e20000000800 */
[----:B------:R-:W-:Y:S01]  /*6f50*/  MOV R71, R124 ;  /* 0x0000007c00477202 */ /* 0x000fe20000000f00 */
[----:B------:R-:W-:Y:S01]  /*6f60*/  IMAD.MOV.U32 R124, RZ, RZ, R125 ;  /* 0x000000ffff7c7224 */ /* 0x000fe200078e007d */
[----:B------:R-:W-:Y:S01]  /*6f70*/  MOV R125, R126 ;  /* 0x0000007e007d7202 */ /* 0x000fe20000000f00 */
[----:B------:R-:W-:Y:S01]  /*6f80*/  IMAD.MOV.U32 R126, RZ, RZ, R127 ;  /* 0x000000ffff7e7224 */ /* 0x000fe200078e007f */
[----:B------:R2:W5:Y:S01]  /*6f90*/  LDL.LU R245, [R1+0xa4] ;  /* 0x0000a40001f57983 */ /* 0x0005620000300800 */
[----:B-1----:R-:W-:Y:S01]  /*6fa0*/  FFMA.FTZ R2, R69, c[0x0][0x2d0], -R20 ;  /* 0x0000b40045027a23 */ /* 0x002fe20000010814 */
[----:B------:R-:W-:Y:S01]  /*6fb0*/  MOV R69, R70 ;  /* 0x0000004600457202 */ /* 0x000fe20000000f00 */
[----:B------:R-:W-:Y:S01]  /*6fc0*/  IMAD.MOV.U32 R70, RZ, RZ, R71 ;  /* 0x000000ffff467224 */ /* 0x000fe200078e0047 */
[----:B------:R-:W-:Y:S01]  /*6fd0*/  MOV R127, R128 ;  /* 0x00000080007f7202 */ /* 0x000fe20000000f00 */
[----:B------:R1:W-:Y:S01]  /*6fe0*/  MUFU.EX2 R15, R2 ;  /* 0x00000002000f7308 */ /* 0x0003e20000000800 */
[----:B------:R-:W-:Y:S01]  /*6ff0*/  MOV R71, R126 ;  /* 0x0000007e00477202 */ /* 0x000fe20000000f00 */
[----:B------:R-:W-:-:S02]  /*7000*/  FADD.FTZ R5, R230, R229 ;  /* 0x000000e5e6057221 */ /* 0x000fc40000010000 */
[----:B------:R-:W-:Y:S02]  /*7010*/  FADD.FTZ R4, R227, R226 ;  /* 0x000000e2e3047221 */ /* 0x000fe40000010000 */
[----:B------:R-:W-:Y:S01]  /*7020*/  FADD.FTZ R8, R225, R224 ;  /* 0x000000e0e1087221 */ /* 0x000fe20000010000 */
[----:B------:R-:W-:Y:S01]  /*7030*/  USHF.R.S32.HI UR5, URZ, 0x6, UR4 ;  /* 0x000000063f057899 */ /* 0x000fe20008011404 */
[----:B------:R2:W5:Y:S01]  /*7040*/  LDL.LU R244, [R1+0xa0] ;  /* 0x0000a00001f47983 */ /* 0x0005620000300800 */
[----:B-1----:R-:W-:Y:S02]  /*7050*/  FFMA.FTZ R2, R69, c[0x0][0x2d0], -R20 ;  /* 0x0000b40045027a23 */ /* 0x002fe40000010814 */
[----:B------:R-:W-:Y:S02]  /*7060*/  IMAD.MOV.U32 R126, RZ, RZ, R127 ;  /* 0x000000ffff7e7224 */ /* 0x000fe400078e007f */
[----:B------:R-:W-:Y:S01]  /*7070*/  IMAD.MOV.U32 R128, RZ, RZ, R129 ;  /* 0x000000ffff807224 */ /* 0x000fe200078e0081 */
[----:B------:R1:W1:Y:S01]  /*7080*/  MUFU.EX2 R17, R2 ;  /* 0x0000000200117308 */ /* 0x0002620000000800 */
[----:B------:R-:W-:Y:S01]  /*7090*/  FADD.FTZ R25, R234, R5 ;  /* 0x00000005ea197221 */ /* 0x000fe20000010000 */
[----:B------:R-:W-:Y:S01]  /*70a0*/  MOV R226, R131 ;  /* 0x0000008300e27202 */ /* 0x000fe20000000f00 */
[----:B------:R-:W-:-:S02]  /*70b0*/  IMAD.MOV.U32 R230, RZ, RZ, R130 ;  /* 0x000000ffffe67224 */ /* 0x000fc400078e0082 */
[----:B------:R-:W-:Y:S01]  /*70c0*/  IMAD.MOV.U32 R225, RZ, RZ, R98 ;  /* 0x000000ffffe17224 */ /* 0x000fe200078e0062 */
[----:B------:R-:W-:Y:S01]  /*70d0*/  MOV R224, R97 ;  /* 0x0000006100e07202 */ /* 0x000fe20000000f00 */
[----:B------:R-:W-:Y:S01]  /*70e0*/  IMAD.MOV.U32 R227, RZ, RZ, R96 ;  /* 0x000000ffffe37224 */ /* 0x000fe200078e0060 */
[----:B------:R2:W5:Y:S01]  /*70f0*/  LDL.LU R243, [R1+0x9c] ;  /* 0x00009c0001f37983 */ /* 0x0005620000300800 */
[--C-:B-1----:R-:W-:Y:S01]  /*7100*/  FFMA.FTZ R2, R70, c[0x0][0x2d0], -R20.reuse ;  /* 0x0000b40046027a23 */ /* 0x102fe20000010814 */
[----:B------:R-:W-:Y:S02]  /*7110*/  MOV R127, R128 ;  /* 0x00000080007f7202 */ /* 0x000fe40000000f00 */
[----:B------:R2:W5:Y:S01]  /*7120*/  LDL.LU R242, [R1+0x98] ;  /* 0x0000980001f27983 */ /* 0x0005620000300800 */
[----:B------:R1:W-:Y:S02]  /*7130*/  MUFU.EX2 R21, R2 ;  /* 0x0000000200157308 */ /* 0x0003e40000000800 */
[----:B-1----:R-:W-:-:S06]  /*7140*/  FFMA.FTZ R2, R71, c[0x0][0x2d0], -R20 ;  /* 0x0000b40047027a23 */ /* 0x002fcc0000010814 */
[----:B------:R1:W1:Y:S02]  /*7150*/  MUFU.EX2 R20, R2 ;  /* 0x0000000200147308 */ /* 0x0002640000000800 */
[----:B-1----:R-:W-:-:S06]  /*7160*/  FFMA.FTZ R2, R124, c[0x0][0x2d0], -R3 ;  /* 0x0000b4007c027a23 */ /* 0x002fcc0000010803 */
[----:B------:R1:W-:Y:S02]  /*7170*/  MUFU.EX2 R11, R2 ;  /* 0x00000002000b7308 */ /* 0x0003e40000000800 */
[----:B-1----:R-:W-:-:S06]  /*7180*/  FFMA.FTZ R2, R125, c[0x0][0x2d0], -R3 ;  /* 0x0000b4007d027a23 */ /* 0x002fcc0000010803 */
[----:B------:R1:W1:Y:S02]  /*7190*/  MUFU.EX2 R14, R2 ;  /* 0x00000002000e7308 */ /* 0x0002640000000800 */
[----:B-1----:R-:W-:-:S06]  /*71a0*/  FFMA.FTZ R2, R126, c[0x0][0x2d0], -R3 ;  /* 0x0000b4007e027a23 */ /* 0x002fcc0000010803 */
[----:B------:R1:W-:Y:S01]  /*71b0*/  MUFU.EX2 R16, R2 ;  /* 0x0000000200107308 */ /* 0x0003e20000000800 */
[----:B------:R-:W-:Y:S02]  /*71c0*/  FFMA.FTZ R3, R127, c[0x0][0x2d0], -R3 ;  /* 0x0000b4007f037a23 */ /* 0x000fe40000010803 */
[----:B-1----:R-:W-:-:S05]  /*71d0*/  FFMA.FTZ R2, R235, c[0x0][0x2d0], -R0 ;  /* 0x0000b400eb027a23 */ /* 0x002fca0000010800 */
[----:B------:R1:W-:Y:S01]  /*71e0*/  MUFU.EX2 R9, R2 ;  /* 0x0000000200097308 */ /* 0x0003e20000000800 */
[----:B------:R-:W-:Y:S01]  /*71f0*/  MOV R129, R160 ;  /* 0x000000a000817202 */ /* 0x000fe20000000f00 */
[----:B-1----:R-:W-:-:S06]  /*7200*/  FFMA.FTZ R2, R233, c[0x0][0x2d0], -R0 ;  /* 0x0000b400e9027a23 */ /* 0x002fcc0000010800 */
[----:B------:R1:W1:Y:S01]  /*7210*/  MUFU.EX2 R10, R2 ;  /* 0x00000002000a7308 */ /* 0x0002620000000800 */
[----:B------:R-:W-:Y:S01]  /*7220*/  IMAD.MOV.U32 R160, RZ, RZ, R161 ;  /* 0x000000ffffa07224 */ /* 0x000fe200078e00a1 */
[----:B------:R-:W-:-:S06]  /*7230*/  MOV R161, R185 ;  /* 0x000000b900a17202 */ /* 0x000fcc0000000f00 */
[----:B------:R2:W2:Y:S01]  /*7240*/  MUFU.EX2 R18, R3 ;  /* 0x0000000300127308 */ /* 0x0004a20000000800 */
[----:B-1----:R-:W-:-:S07]  /*7250*/  FFMA.FTZ R2, R231, c[0x0][0x2d0], -R0 ;  /* 0x0000b400e7027a23 */ /* 0x002fce0000010800 */
[----:B------:R1:W-:Y:S01]  /*7260*/  MUFU.EX2 R13, R2 ;  /* 0x00000002000d7308 */ /* 0x0003e20000000800 */
[----:B--2---:R-:W-:-:S07]  /*7270*/  FFMA.FTZ R3, R232, c[0x0][0x2d0], -R0 ;  /* 0x0000b400e8037a23 */ /* 0x004fce0000010800 */
[----:B------:R-:W2:Y:S01]  /*7280*/  MUFU.EX2 R12, R3 ;  /* 0x00000003000c7308 */ /* 0x000ea20000000800 */
[----:B-1----:R-:W-:Y:S02]  /*7290*/  FADD.FTZ R2, R228, R4 ;  /* 0x00000004e4027221 */ /* 0x002fe40000010000 */
[----:B------:R-:W1:Y:S01]  /*72a0*/  LDSM.16.MT88.4 R4, [R239+0x3900] ;  /* 0x00390000ef04783b */ /* 0x000e620000004200 */
        /* <DEDUP_REMOVED lines=16> */
[----:B---3--:R-:W-:Y:S01]  /*73b0*/  F2FP.BF16.PACK_AB R128, R22, R19 ;  /* 0x000000131680723e */ /* 0x008fe200000010ff */
[----:B------:R-:W-:Y:S01]  /*73c0*/  IMAD.MOV.U32 R185, RZ, RZ, R186 ;  /* 0x000000ffffb97224 */ /* 0x000fe200078e00ba */
[----:B------:R-:W-:Y:S02]  /*73d0*/  F2FP.BF16.PACK_AB R129, R17, R15 ;  /* 0x0000000f1181723e */ /* 0x000fe400000010ff */
[----:B------:R-:W-:-:S02]  /*73e0*/  F2FP.BF16.PACK_AB R130, R24, R23 ;  /* 0x000000171882723e */ /* 0x000fc400000010ff */
[----:B------:R-:W-:Y:S02]  /*73f0*/  F2FP.BF16.PACK_AB R131, R20, R21 ;  /* 0x000000151483723e */ /* 0x000fe400000010ff */
[----:B------:R-:W-:Y:S02]  /*7400*/  F2FP.BF16.PACK_AB R124, R14, R11 ;  /* 0x0000000b0e7c723e */ /* 0x000fe400000010ff */
[----:B------:R-:W-:Y:S02]  /*7410*/  F2FP.BF16.PACK_AB R125, R10, R9 ;  /* 0x000000090a7d723e */ /* 0x000fe400000010ff */
[----:B------:R-:W-:Y:S02]  /*7420*/  F2FP.BF16.PACK_AB R126, R18, R16 ;  /* 0x00000010127e723e */ /* 0x000fe400000010ff */
[----:B--2---:R-:W-:Y:S01]  /*7430*/  F2FP.BF16.PACK_AB R127, R13, R12 ;  /* 0x0000000c0d7f723e */ /* 0x004fe200000010ff */
[----:B------:R-:W-:Y:S01]  /*7440*/  FADD.FTZ R0, R173, R172 ;  /* 0x000000acad007221 */ /* 0x000fe20000010000 */
[----:B------:R-:W-:Y:S01]  /*7450*/  MOV R186, R187 ;  /* 0x000000bb00ba7202 */ /* 0x000fe20000000f00 */
[----:B------:R-:W-:Y:S01]  /*7460*/  IMAD.MOV.U32 R187, RZ, RZ, R241 ;  /* 0x000000ffffbb7224 */ /* 0x000fe200078e00f1 */
[-C--:B----4-:R-:W-:Y:S01]  /*7470*/  HMMA.16816.F32.BF16 R144, R128, R148.reuse, R144 ;  /* 0x000000948090723c */ /* 0x090fe20000041890 */
[----:B------:R-:W-:Y:S01]  /*7480*/  IMAD.MOV.U32 R99, RZ, RZ, R174 ;  /* 0x000000ffff637224 */ /* 0x000fe200078e00ae */
[----:B------:R-:W-:Y:S01]  /*7490*/  MOV R184, R175 ;  /* 0x000000af00b87202 */ /* 0x000fe20000000f00 */
[----:B------:R-:W-:Y:S01]  /*74a0*/  FADD.FTZ R3, R70, R0 ;  /* 0x0000000046037221 */ /* 0x000fe20000010000 */
[----:B------:R-:W-:Y:S01]  /*74b0*/  MOV R0, R187 ;  /* 0x000000bb00007202 */ /* 0x000fe20000000f00 */
[----:B------:R-:W2:Y:S03]  /*74c0*/  LDSM.16.MT88.4 R172, [R240+0x1900] ;  /* 0x00190000f0ac783b */ /* 0x000ea60000004200 */
[----:B------:R-:W-:Y:S01]  /*74d0*/  HMMA.16816.F32.BF16 R156, R124, R148, R156 ;  /* 0x000000947c9c723c */ /* 0x000fe2000004189c */
[----:B------:R-:W-:Y:S01]  /*74e0*/  MOV R234, R99 ;  /* 0x0000006300ea7202 */ /* 0x000fe20000000f00 */
[----:B------:R-:W-:Y:S01]  /*74f0*/  FADD.FTZ R0, R0, R8 ;  /* 0x0000000800007221 */ /* 0x000fe20000010000 */
[----:B------:R-:W-:-:S05]  /*7500*/  MOV R71, R160 ;  /* 0x000000a000477202 */ /* 0x000fca0000000f00 */
[-C--:B------:R-:W-:Y:S01]  /*7510*/  HMMA.16816.F32.BF16 R164, R124, R150.reuse, R164 ;  /* 0x000000967ca4723c */ /* 0x080fe200000418a4 */
[----:B------:R-:W-:Y:S01]  /*7520*/  IMAD.MOV.U32 R228, RZ, RZ, R184 ;  /* 0x000000ffffe47224 */ /* 0x000fe200078e00b8 */
[----:B------:R-:W3:Y:S04]  /*7530*/  LDSM.16.MT88.4 R160, [R238+0x1900] ;  /* 0x00190000eea0783b */ /* 0x000ee80000004200 */
[----:B------:R-:W-:Y:S02]  /*7540*/  LDSM.16.MT88.4 R96, [R238+0x3900] ;  /* 0x00390000ee60783b */ /* 0x000fe40000004200 */
[----:B------:R-:W-:Y:S01]  /*7550*/  HMMA.16816.F32.BF16 R148, R128, R150, R28 ;  /* 0x000000968094723c */ /* 0x000fe2000004181c */
[----:B------:R-:W-:Y:S01]  /*7560*/  UISETP.LT.AND UP0, UPT, URZ, UR5, UPT ;  /* 0x000000053f00728c */ /* 0x000fe2000bf01270 */
[----:B------:R4:W5:Y:S01]  /*7570*/  LDL.LU R241, [R1+0x94] ;  /* 0x0000940001f17983 */ /* 0x0009620000300800 */
[----:B------:R-:W-:-:S02]  /*7580*/  FADD.FTZ R0, R234, R0 ;  /* 0x00000000ea007221 */ /* 0x000fc40000010000 */
[----:B------:R-:W-:-:S03]  /*7590*/  FADD.FTZ R2, R228, R2 ;  /* 0x00000002e4027221 */ /* 0x000fc60000010000 */
[-C--:B-1----:R-:W-:Y:S01]  /*75a0*/  HMMA.16816.F32.BF16 R120, R124, R4.reuse, R120 ;  /* 0x000000047c78723c */ /* 0x082fe20000041878 */
[----:B------:R-:W-:Y:S01]  /*75b0*/  IMAD.MOV.U32 R30, RZ, RZ, R186 ;  /* 0x000000ffff1e7224 */ /* 0x000fe200078e00ba */
[----:B------:R-:W-:Y:S01]  /*75c0*/  MOV R31, R185 ;  /* 0x000000b9001f7202 */ /* 0x000fe20000000f00 */
[----:B------:R4:W5:Y:S02]  /*75d0*/  LDL.LU R236, [R1+0x90] ;  /* 0x0000900001ec7983 */ /* 0x0009640000300800 */
[----:B------:R-:W-:Y:S02]  /*75e0*/  FADD.FTZ R8, R30, R3 ;  /* 0x000000031e087221 */ /* 0x000fe40000010000 */
[----:B------:R-:W-:Y:S01]  /*75f0*/  FADD.FTZ R3, R31, R25 ;  /* 0x000000191f037221 */ /* 0x000fe20000010000 */
[----:B------:R-:W-:Y:S01]  /*7600*/  HMMA.16816.F32.BF16 R116, R128, R4, R116 ;  /* 0x000000048074723c */ /* 0x000fe20000041874 */
[----:B------:R-:W-:Y:S01]  /*7610*/  FADD.FTZ R8, R225, R8 ;  /* 0x00000008e1087221 */ /* 0x000fe20000010000 */
[----:B------:R-:W-:Y:S01]  /*7620*/  MOV R27, R71 ;  /* 0x00000047001b7202 */ /* 0x000fe20000000f00 */
[----:B------:R-:W1:Y:S04]  /*7630*/  LDSM.16.MT88.4 R184, [R239+0x1900] ;  /* 0x00190000efb8783b */ /* 0x000e680000004200 */
        /* <DEDUP_REMOVED lines=44> */
[----:B------:R1:W-:Y:S01]  /*7900*/  STL [R1+0x64], R0 ;  /* 0x0000640001007387 */ /* 0x0003e20000100800 */
[----:B------:R-:W-:Y:S01]  /*7910*/  FADD.FTZ R5, R20, R2 ;  /* 0x0000000214057221 */ /* 0x000fe20000010000 */
[----:B------:R-:W-:Y:S01]  /*7920*/  UIADD3 UR10, UR6, -0x2, URZ ;  /* 0xfffffffe060a7890 */ /* 0x000fe2000fffe03f */
[----:B------:R-:W-:Y:S01]  /*7930*/  FADD.FTZ R2, R18, R3 ;  /* 0x0000000312027221 */ /* 0x000fe20000010000 */
[----:B------:R-:W-:Y:S02]  /*7940*/  USEL UR5, URZ, UR5, !UP0 ;  /* 0x000000053f057287 */ /* 0x000fe4000c000000 */
[----:B------:R4:W-:Y:S02]  /*7950*/  STL [R1+0x74], R5 ;  /* 0x0000740501007387 */ /* 0x0009e40000100800 */
[----:B------:R-:W-:-:S06]  /*7960*/  UISETP.GE.AND UP0, UPT, UR10, UR5, UPT ;  /* 0x000000050a00728c */ /* 0x000fcc000bf06270 */
[----:B------:R-:W-:Y:S01]  /*7970*/  PLOP3.LUT P0, PT, PT, PT, UP0, 0x80, 0x0 ;  /* 0x000000000000781c */ /* 0x000fe20003f0f008 */
[----:B-1----:R-:W-:-:S05]  /*7980*/  FADD.FTZ R0, R13, R4 ;  /* 0x000000040d007221 */ /* 0x002fca0000010000 */
[----:B------:R4:W-:Y:S04]  /*7990*/  STL [R1+0x6c], R0 ;  /* 0x00006c0001007387 */ /* 0x0009e80000100800 */
[----:B------:R4:W-:Y:S01]  /*79a0*/  STL [R1+0x70], R2 ;  /* 0x0000700201007387 */ /* 0x0009e20000100800 */
[-C--:B--2---:R-:W-:Y:S08]  /*79b0*/  HMMA.16816.F32.BF16 R168, R128, R172.reuse, R168 ;  /* 0x000000ac80a8723c */ /* 0x084ff000000418a8 */
[C---:B------:R-:W-:Y:S08]  /*79c0*/  HMMA.16816.F32.BF16 R192, R124.reuse, R172, R192 ;  /* 0x000000ac7cc0723c */ /* 0x040ff000000418c0 */
[-C--:B------:R-:W-:Y:S08]  /*79d0*/  HMMA.16816.F32.BF16 R196, R124, R174.reuse, R196 ;  /* 0x000000ae7cc4723c */ /* 0x080ff000000418c4 */
[C---:B------:R-:W-:Y:S08]  /*79e0*/  HMMA.16816.F32.BF16 R172, R128.reuse, R174, R76 ;  /* 0x000000ae80ac723c */ /* 0x040ff0000004184c */
[-C--:B---3--:R-:W-:Y:S08]  /*79f0*/  HMMA.16816.F32.BF16 R152, R128, R160.reuse, R152 ;  /* 0x000000a08098723c */ /* 0x088ff00000041898 */
        /* <DEDUP_REMOVED lines=19> */
[-C--:B------:R-:W-:Y:S08]  /*7b30*/  HMMA.16816.F32.BF16 R124, R124, R6.reuse, R60 ;  /* 0x000000067c7c723c */ /* 0x080ff0000004183c */
[----:B------:R-:W-:Y:S01]  /*7b40*/  HMMA.16816.F32.BF16 R128, R128, R6, R64 ;  /* 0x000000068080723c */ /* 0x000fe20000041840 */
[----:B------:R-:W-:Y:S07]  /*7b50*/  @!P0 BRA `(.L_x_1792) ;  /* 0x000055d000008947 */ /* 0x000fee0003800000 */
[----:B----4-:R-:W2:Y:S04]  /*7b60*/  LDL.LU R136, [R1+0x5c] ;  /* 0x00005c0001887983 */ /* 0x010ea80000300800 */
[----:B------:R-:W2:Y:S04]  /*7b70*/  LDL R26, [R1+0x60] ;  /* 0x00006000011a7983 */ /* 0x000ea80000100800 */
[----:B------:R-:W3:Y:S04]  /*7b80*/  LDL R235, [R1+0x7c] ;  /* 0x00007c0001eb7983 */ /* 0x000ee80000100800 */
[----:B------:R-:W4:Y:S04]  /*7b90*/  LDL R27, [R1+0x8c] ;  /* 0x00008c00011b7983 */ /* 0x000f280000100800 */
[----:B------:R-:W4:Y:S01]  /*7ba0*/  LDL R135, [R1+0x84] ;  /* 0x0000840001877983 */ /* 0x000f220000100800 */
[----:B------:R-:W-:-:S02]  /*7bb0*/  PLOP3.LUT P1, PT, PT, PT, UP1, 0x80, 0x0 ;  /* 0x000000000000781c */ /* 0x000fc40003f2f018 */
[----:B------:R-:W-:Y:S01]  /*7bc0*/  PLOP3.LUT P0, PT, PT, PT, UP1, 0x80, 0x0 ;  /* 0x000000000000781c */ /* 0x000fe20003f0f018 */
[----:B------:R-:W-:Y:S02]  /*7bd0*/  IMAD.MOV.U32 R133, RZ, RZ, R138 ;  /* 0x000000ffff857224 */ /* 0x000fe400078e008a */
[----:B------:R-:W-:Y:S02]  /*7be0*/  IMAD.MOV.U32 R132, RZ, RZ, R139 ;  /* 0x000000ffff847224 */ /* 0x000fe400078e008b */
[----:B------:R-:W-:Y:S01]  /*7bf0*/  IMAD.MOV.U32 R140, RZ, RZ, R134 ;  /* 0x000000ffff8c7224 */ /* 0x000fe200078e0086 */
[----:B------:R-:W-:Y:S01]  /*7c00*/  UMOV UR4, 0xffffffc0 ;  /* 0xffffffc000047882 */ /* 0x000fe20000000000 */
[C---:B--2---:R-:W-:Y:S01]  /*7c10*/  SHF.L.U64.HI R0, R26.reuse, 0x1, R136 ;  /* 0x000000011a007819 */ /* 0x044fe20000010288 */
[----:B------:R-:W-:-:S04]  /*7c20*/  IMAD.SHL.U32 R4, R26, 0x2, RZ ;  /* 0x000000021a047824 */ /* 0x000fc800078e00ff */
[----:B------:R3:W-:Y:S01]  /*7c30*/  STL [R1+0x48], R0 ;  /* 0x0000480001007387 */ /* 0x0007e20000100800 */
[C---:B----4-:R-:W-:Y:S02]  /*7c40*/  SHF.L.U64.HI R3, R135.reuse, 0x1, R27 ;  /* 0x0000000187037819 */ /* 0x050fe4000001021b */
[----:B------:R-:W-:Y:S01]  /*7c50*/  SHF.L.U32 R2, R135, 0x1, RZ ;  /* 0x0000000187027819 */ /* 0x000fe200000006ff */
[----:B------:R1:W-:Y:S04]  /*7c60*/  STL [R1+0x88], R4 ;  /* 0x0000880401007387 */ /* 0x0003e80000100800 */
[----:B------:R1:W-:Y:S01]  /*7c70*/  STL [R1+0x44], R3 ;  /* 0x0000440301007387 */ /* 0x0003e20000100800 */
[----:B---3--:R-:W-:-:S03]  /*7c80*/  @P1 IMAD.HI.U32 R0, R235, c[0x0][0x2c8], RZ ;  /* 0x0000b200eb001a27 */ /* 0x008fc600078e00ff */
[----:B------:R1:W-:Y:S02]  /*7c90*/  STL [R1+0x40], R2 ;  /* 0x0000400201007387 */ /* 0x0003e40000100800 */
[----:B------:R-:W-:-:S05]  /*7ca0*/  @P0 SHF.R.U32.HI R0, RZ, c[0x0][0x2cc], R0 ;  /* 0x0000b300ff000a19 */ /* 0x000fca0000011600 */
[----:B------:R1:W-:Y:S01]  /*7cb0*/  @P0 STL [R1+0x78], R0 ;  /* 0x0000780001000387 */ /* 0x0003e20000100800 */
[----:B------:R-:W-:-:S03]  /*7cc0*/  MOV R136, R137 ;  /* 0x0000008900887202 */ /* 0x000fc60000000f00 */
.L_x_1795:
[----:B-1----:R-:W2:Y:S01]  /*7cd0*/  LDL R3, [R1+0x8] ;  /* 0x0000080001037983 */ /* 0x002ea20000100800 */
[----:B------:R-:W-:Y:S04]  /*7ce0*/  DEPBAR.LE SB0, 0x0 ;  /* 0x000080000000791a */ /* 0x000fe80000000000 */
[----:B------:R-:W3:Y:S04]  /*7cf0*/  LDL R2, [R1+0x4] ;  /* 0x0000040001027983 */ /* 0x000ee80000100800 */
[----:B------:R-:W-:Y:S01]  /*7d00*/  BAR.SYNC.DEFER_BLOCKING 0x0 ;  /* 0x0000000000007b1d */ /* 0x000fe20000010000 */
[----:B------:R-:W-:Y:S05]  /*7d10*/  ISETP.LE.AND P0, PT, RZ, UR10, PT ;  /* 0x0000000aff007c0c */ /* 0x000fea000bf03270 */
[----:B------:R-:W4:Y:S04]  /*7d20*/  LDL R0, [R1] ;  /* 0x0000000001007983 */ /* 0x000f280000100800 */
[----:B-----5:R1:W1:Y:S04]  /*7d30*/  LDSM.16.M88.4 R64, [R243+0x8100] ;  /* 0x00810000f340783b */ /* 0x0202680000000200 */
        /* <DEDUP_REMOVED lines=8> */
[----:B--2---:R2:W1:Y:S04]  /*7dc0*/  LDSM.16.M88.4 R224, [R3] ;  /* 0x0000000003e0783b */ /* 0x0044680000000200 */
[----:B---3--:R2:W3:Y:S04]  /*7dd0*/  LDSM.16.M88.4 R228, [R2] ;  /* 0x0000000002e4783b */ /* 0x0084e80000000200 */
[----:B----4-:R2:W4:Y:S01]  /*7de0*/  LDSM.16.M88.4 R232, [R0] ;  /* 0x0000000000e8783b */ /* 0x0105220000000200 */
[----:B------:R-:W-:-:S05]  /*7df0*/  @!P0 BRA `(.L_x_1793) ;  /* 0x0000038000008947 */ /* 0x000fca0003800000 */
[----:B------:R-:W5:Y:S01]  /*7e00*/  LDL R4, [R1+0x58] ;  /* 0x0000580001047983 */ /* 0x000f620000100800 */
[----:B------:R-:W-:Y:S03]  /*7e10*/  SEL R25, RZ, 0x10, P5 ;  /* 0x00000010ff197807 */ /* 0x000fe60002800000 */
[----:B--2---:R-:W2:Y:S04]  /*7e20*/  LDL R5, [R1+0x4c] ;  /* 0x00004c0001057983 */ /* 0x004ea80000100800 */
[----:B----4-:R-:W4:Y:S04]  /*7e30*/  LDL R27, [R1+0x88] ;  /* 0x00008800011b7983 */ /* 0x010f280000100800 */
[----:B---3--:R-:W3:Y:S04]  /*7e40*/  LDL R28, [R1+0x40] ;  /* 0x00004000011c7983 */ /* 0x008ee80000100800 */
[----:B------:R-:W3:Y:S04]  /*7e50*/  LDL R26, [R1+0x48] ;  /* 0x00004800011a7983 */ /* 0x000ee80000100800 */
[----:B------:R-:W3:Y:S04]  /*7e60*/  LDL R24, [R1+0x44] ;  /* 0x0000440001187983 */ /* 0x000ee80000100800 */
[----:B------:R-:W3:Y:S01]  /*7e70*/  LDL R23, [R1+0x50] ;  /* 0x0000500001177983 */ /* 0x000ee20000100800 */
[----:B-----5:R-:W-:Y:S01]  /*7e80*/  SHF.R.S32.HI R0, RZ, 0x1f, R4 ;  /* 0x0000001fff007819 */ /* 0x020fe20000011404 */
[----:B------:R-:W-:Y:S04]  /*7e90*/  IMAD.WIDE.U32 R2, R4, c[0x0][0x208], RZ ;  /* 0x0000820004027a25 */ /* 0x000fe800078e00ff */
[----:B------:R-:W-:Y:S04]  /*7ea0*/  IMAD R0, R0, c[0x0][0x208], RZ ;  /* 0x0000820000007a24 */ /* 0x000fe800078e02ff */
[----:B------:R-:W-:Y:S01]  /*7eb0*/  IMAD R0, R4, c[0x0][0x20c], R0 ;  /* 0x0000830004007a24 */ /* 0x000fe200078e0200 */
[----:B--2---:R-:W-:Y:S03]  /*7ec0*/  SHF.R.S32.HI R4, RZ, 0x1f, R5 ;  /* 0x0000001fff047819 */ /* 0x004fe60000011405 */
        /* <DEDUP_REMOVED lines=8> */
[----:B------:R-:W4:Y:S04]  /*7f50*/  SHFL.IDX PT, R10, R2, 0x1, 0x181f ;  /* 0x00381f00020a7f89 */ /* 0x000f2800000e0000 */
[----:B------:R-:W2:Y:S04]  /*7f60*/  SHFL.IDX PT, R3, R2, RZ, 0x181f ;  /* 0x00181fff02037589 */ /* 0x000ea800000e0000 */
[----:B------:R-:W5:Y:S04]  /*7f70*/  SHFL.IDX PT, R4, R0, RZ, 0x181f ;  /* 0x00181fff00047589 */ /* 0x000f6800000e0000 */
[----:B------:R-:W1:Y:S04]  /*7f80*/  SHFL.IDX PT, R5, R0, 0x1, 0x181f ;  /* 0x00381f0000057f89 */ /* 0x000e6800000e0000 */
[----:B------:R-:W1:Y:S04]  /*7f90*/  SHFL.IDX PT, R6, R2, 0x2, 0x181f ;  /* 0x00581f0002067f89 */ /* 0x000e6800000e0000 */
[----:B------:R-:W1:Y:S04]  /*7fa0*/  SHFL.IDX PT, R7, R0, 0x2, 0x181f ;  /* 0x00581f0000077f89 */ /* 0x000e6800000e0000 */
[----:B------:R-:W1:Y:S01]  /*7fb0*/  SHFL.IDX PT, R22, R2, 0x3, 0x181f ;  /* 0x00781f0002167f89 */ /* 0x000e6200000e0000 */
[-C--:B----4-:R-:W-:Y:S03]  /*7fc0*/  IADD3 R12, P2, R10, R27.reuse, RZ ;  /* 0x0000001b0a0c7210 */ /* 0x090fe60007f5e0ff */
[----:B------:R-:W4:Y:S01]  /*7fd0*/  SHFL.IDX PT, R0, R0, 0x3, 0x181f ;  /* 0x00781f0000007f89 */ /* 0x000f2200000e0000 */
[CC--:B--2---:R-:W-:Y:S02]  /*7fe0*/  IADD3 R20, P1, R3.reuse, R27.reuse, RZ ;  /* 0x0000001b03147210 */ /* 0x0c4fe40007f3e0ff */
[-C--:B---3--:R-:W-:Y:S03]  /*7ff0*/  IADD3 R14, P0, R3, R28.reuse, RZ ;  /* 0x0000001c030e7210 */ /* 0x088fe60007f1e0ff */
[----:B-----5:R-:W-:Y:S01]  /*8000*/  IMAD.X R21, R4, 0x1, R26, P1 ;  /* 0x0000000104157824 */ /* 0x020fe200008e061a */
[-C--:B------:R-:W-:Y:S01]  /*8010*/  IADD3 R10, P1, R10, R28.reuse, RZ ;  /* 0x0000001c0a0a7210 */ /* 0x080fe20007f3e0ff */
[----:B------:R-:W-:Y:S02]  /*8020*/  IMAD.X R15, R4, 0x1, R24, P0 ;  /* 0x00000001040f7824 */ /* 0x000fe400000e0618 */
[C---:B-1----:R-:W-:Y:S01]  /*8030*/  IMAD.X R13, R5.reuse, 0x1, R26, P2 ;  /* 0x00000001050d7824 */ /* 0x042fe200010e061a */
[----:B------:R1:W-:Y:S01]  /*8040*/  LDGSTS.E.BYPASS.LTC128B.128 [R23], [R20.64], !P6 ;  /* 0x0000000014177fae */ /* 0x0003e2000f101d4e */
[CC--:B------:R-:W-:Y:S01]  /*8050*/  IADD3 R8, P0, R6.reuse, R27.reuse, RZ ;  /* 0x0000001b06087210 */ /* 0x0c0fe20007f1e0ff */
[----:B------:R-:W-:Y:S01]  /*8060*/  IMAD.X R11, R5, 0x1, R24, P1 ;  /* 0x00000001050b7824 */ /* 0x000fe200008e0618 */
[----:B------:R-:W-:Y:S01]  /*8070*/  IADD3 R6, P2, R6, R28, RZ ;  /* 0x0000001c06067210 */ /* 0x000fe20007f5e0ff */
[----:B------:R1:W-:Y:S02]  /*8080*/  LDGSTS.E.BYPASS.LTC128B.128 [R23+0x2000], [R14.64], !P5 ;  /* 0x020000000e177fae */ /* 0x0003e4000e901d4e */
[C---:B------:R-:W-:Y:S02]  /*8090*/  IMAD.X R9, R7.reuse, 0x1, R26, P0 ;  /* 0x0000000107097824 */ /* 0x040fe400000e061a */
[----:B------:R1:W-:Y:S01]  /*80a0*/  LDGSTS.E.BYPASS.LTC128B.128 [R23+0x800], [R12.64], !P6 ;  /* 0x008000000c177fae */ /* 0x0003e2000f101d4e */
[----:B------:R-:W-:Y:S01]  /*80b0*/  IMAD.X R7, R7, 0x1, R24, P2 ;  /* 0x0000000107077824 */ /* 0x000fe200010e0618 */
[----:B------:R-:W-:Y:S02]  /*80c0*/  IADD3 R4, P2, R22, R27, RZ ;  /* 0x0000001b16047210 */ /* 0x000fe40007f5e0ff */
[----:B------:R1:W-:Y:S01]  /*80d0*/  LDGSTS.E.BYPASS.LTC128B.128 [R23+0x2800], [R10.64], !P5 ;  /* 0x028000000a177fae */ /* 0x0003e2000e901d4e */
[C---:B------:R-:W-:Y:S02]  /*80e0*/  IADD3 R2, -R25.reuse, 0x10, RZ ;  /* 0x0000001019027810 */ /* 0x040fe40007ffe1ff */
[----:B----4-:R-:W-:Y:S01]  /*80f0*/  IMAD.X R5, R0, 0x1, R26, P2 ;  /* 0x0000000100057824 */ /* 0x010fe200010e061a */
[----:B------:R1:W-:Y:S01]  /*8100*/  LDGSTS.E.BYPASS.LTC128B.128 [R23+0x1000], [R8.64], !P6 ;  /* 0x0100000008177fae */ /* 0x0003e2000f101d4e */
[----:B------:R-:W-:Y:S02]  /*8110*/  ISETP.NE.U32.AND P2, PT, R25, RZ, PT ;  /* 0x000000ff1900720c */ /* 0x000fe40003f45070 */
[----:B------:R-:W-:Y:S01]  /*8120*/  LOP3.LUT R2, R2, 0xf, RZ, 0xc0, !PT ;  /* 0x0000000f02027812 */ /* 0x000fe200078ec0ff */
[----:B------:R1:W-:Y:S03]  /*8130*/  LDGSTS.E.BYPASS.LTC128B.128 [R23+0x3000], [R6.64], !P5 ;  /* 0x0300000006177fae */ /* 0x0003e6000e901d4e */
[----:B------:R-:W-:Y:S01]  /*8140*/  IADD3 R2, P1, P0, R2, R22, R28 ;  /* 0x0000001602027210 */ /* 0x000fe2000783e01c */
[----:B------:R1:W-:Y:S03]  /*8150*/  LDGSTS.E.BYPASS.LTC128B.128 [R23+0x1800], [R4.64], !P6 ;  /* 0x0180000004177fae */ /* 0x0003e6000f101d4e */
[----:B------:R-:W-:Y:S05]  /*8160*/  IADD3.X R3, RZ, R0, R24, P1, P0 ;  /* 0x00000000ff037210 */ /* 0x000fea0000fe0418 */
[----:B------:R1:W-:Y:S04]  /*8170*/  LDGSTS.E.BYPASS.LTC128B.128.ZFILL [R23+0x3800], [R2.64], P2 ;  /* 0x0380000002177fae */ /* 0x0003e80009141d4e */
.L_x_1793:
[-C--:B-1----:R-:W-:Y:S01]  /*8180*/  HMMA.16816.F32.BF16 R4, R64, R16.reuse, RZ ;  /* 0x000000104004723c */ /* 0x082fe200000418ff */
[----:B------:R-:W0:Y:S01]  /*8190*/  LDGDEPBAR ;  /* 0x00000000000079af */ /* 0x000e220000000000 */
[----:B------:R-:W-:Y:S06]  /*81a0*/  UISETP.GE.AND UP0, UPT, UR10, 0x1, UPT ;  /* 0x000000010a00788c */ /* 0x000fec000bf06270 */
[C---:B------:R-:W-:Y:S01]  /*81b0*/  HMMA.16816.F32.BF16 R8, R60.reuse, R16, RZ ;  /* 0x000000103c08723c */ /* 0x040fe200000418ff */
[----:B------:R-:W-:Y:S07]  /*81c0*/  PLOP3.LUT P0, PT, PT, PT, UP0, 0x80, 0x0 ;  /* 0x000000000000781c */ /* 0x000fee0003f0f008 */
        /* <DEDUP_REMOVED lines=24> */
[----:B------:R-:W5:Y:S07]  /*8350*/  LDSM.16.M88.4 R224, [R244+0xa100] ;  /* 0x00a10000f4e0783b */ /* 0x000f6e0000000200 */
[-C--:B---3--:R-:W-:Y:S08]  /*8360*/  HMMA.16816.F32.BF16 R36, R212, R228.reuse, R36 ;  /* 0x000000e4d424723c */ /* 0x088ff00000041824 */
[C---:B------:R-:W-:Y:S08]  /*8370*/  HMMA.16816.F32.BF16 R40, R220.reuse, R228, R40 ;  /* 0x000000e4dc28723c */ /* 0x040ff00000041828 */
[-C--:B------:R-:W-:Y:S08]  /*8380*/  HMMA.16816.F32.BF16 R44, R220, R230.reuse, R44 ;  /* 0x000000e6dc2c723c */ /* 0x080ff0000004182c */
[C---:B------:R-:W-:Y:S01]  /*8390*/  HMMA.16816.F32.BF16 R48, R212.reuse, R230, R48 ;  /* 0x000000e6d430723c */ /* 0x040fe20000041830 */
[----:B------:R-:W-:Y:S07]  /*83a0*/  LDSM.16.M88.4 R228, [R242+0x5900] ;  /* 0x00590000f2e4783b */ /* 0x000fee0000000200 */
[-C--:B----4-:R-:W-:Y:S08]  /*83b0*/  HMMA.16816.F32.BF16 R52, R212, R232.reuse, R52 ;  /* 0x000000e8d434723c */ /* 0x090ff00000041834 */
[C---:B------:R-:W-:Y:S08]  /*83c0*/  HMMA.16816.F32.BF16 R56, R220.reuse, R232, R56 ;  /* 0x000000e8dc38723c */ /* 0x040ff00000041838 */
[-C--:B------:R-:W-:Y:S01]  /*83d0*/  HMMA.16816.F32.BF16 R60, R220, R234.reuse, R60 ;  /* 0x000000eadc3c723c */ /* 0x080fe2000004183c */
[----:B------:R-:W-:Y:S07]  /*83e0*/  LDSM.16.M88.4 R220, [R242+0x5100] ;  /* 0x00510000f2dc783b */ /* 0x000fee0000000200 */
[----:B------:R-:W-:Y:S01]  /*83f0*/  HMMA.16816.F32.BF16 R64, R212, R234, R64 ;  /* 0x000000ead440723c */ /* 0x000fe20000041840 */
[----:B------:R-:W3:Y:S07]  /*8400*/  LDSM.16.M88.4 R212, [R242+0x4900] ;  /* 0x00490000f2d4783b */ /* 0x000eee0000000200 */
[-C--:B-1----:R-:W-:Y:S08]  /*8410*/  HMMA.16816.F32.BF16 R4, R208, R216.reuse, R4 ;  /* 0x000000d8d004723c */ /* 0x082ff00000041804 */
[C---:B-----5:R-:W-:Y:S08]  /*8420*/  HMMA.16816.F32.BF16 R8, R224.reuse, R216, R8 ;  /* 0x000000d8e008723c */ /* 0x060ff00000041808 */
        /* <DEDUP_REMOVED lines=16> */
[----:B------:R-:W-:Y:S07]  /*8530*/  LDSM.16.M88.4 R224, [R241+0x1000] ;  /* 0x00100000f1e0783b */ /* 0x000fee0000000200 */
[----:B------:R-:W-:Y:S01]  /*8540*/  HMMA.16816.F32.BF16 R64, R208, R230, R64 ;  /* 0x000000e6d040723c */ /* 0x000fe20000041840 */
[----:B------:R-:W4:Y:S07]  /*8550*/  LDSM.16.M88.4 R208, [R241+0x800] ;  /* 0x00080000f1d0783b */ /* 0x000f2e0000000200 */
[-C--:B-1----:R-:W-:Y:S01]  /*8560*/  HMMA.16816.F32.BF16 R4, R212, R216.reuse, R4 ;  /* 0x000000d8d404723c */ /* 0x082fe20000041804 */
[----:B------:R-:W1:Y:S07]  /*8570*/  LDSM.16.M88.4 R228, [R241+0x1800] ;  /* 0x00180000f1e4783b */ /* 0x000e6e0000000200 */
        /* <DEDUP_REMOVED lines=35> */
[----:B------:R-:W4:Y:S07]  /*87b0*/  LDSM.16.M88.4 R220, [R245+0xe100] ;  /* 0x00e10000f5dc783b */ /* 0x000f2e0000000200 */
[-C--:B---3--:R-:W-:Y:S08]  /*87c0*/  HMMA.16816.F32.BF16 R52, R208, R228.reuse, R52 ;  /* 0x000000e4d034723c */ /* 0x088ff00000041834 */
[C---:B------:R-:W-:Y:S08]  /*87d0*/  HMMA.16816.F32.BF16 R56, R224.reuse, R228, R56 ;  /* 0x000000e4e038723c */ /* 0x040ff00000041838 */
[-C--:B------:R-:W-:Y:S01]  /*87e0*/  HMMA.16816.F32.BF16 R60, R224, R230.reuse, R60 ;  /* 0x000000e6e03c723c */ /* 0x080fe2000004183c */
[----:B------:R-:W-:Y:S07]  /*87f0*/  LDSM.16.M88.4 R224, [R250] ;  /* 0x00000000fae0783b */ /* 0x000fee0000000200 */
[----:B------:R-:W-:Y:S01]  /*8800*/  HMMA.16816.F32.BF16 R64, R208, R230, R64 ;  /* 0x000000e6d040723c */ /* 0x000fe20000041840 */
[----:B------:R-:W3:Y:S07]  /*8810*/  LDSM.16.M88.4 R208, [R251] ;  /* 0x00000000fbd0783b */ /* 0x000eee0000000200 */
[-C--:B-1----:R-:W-:Y:S01]  /*8820*/  HMMA.16816.F32.BF16 R4, R212, R216.reuse, R4 ;  /* 0x000000d8d404723c */ /* 0x082fe20000041804 */
[----:B------:R-:W1:Y:S07]  /*8830*/  LDSM.16.M88.4 R228, [R249] ;  /* 0x00000000f9e4783b */ /* 0x000e6e0000000200 */
[C---:B----4-:R-:W-:Y:S08]  /*8840*/  HMMA.16816.F32.BF16 R8, R220.reuse, R216, R8 ;  /* 0x000000d8dc08723c */ /* 0x050ff00000041808 */
        /* <DEDUP_REMOVED lines=16> */
[----:B------:R-:W1:Y:S07]  /*8950*/  LDSM.16.M88.4 R220, [R242+0x6900] ;  /* 0x00690000f2dc783b */ /* 0x000e6e0000000200 */
[----:B------:R-:W-:Y:S01]  /*8960*/  HMMA.16816.F32.BF16 R64, R212, R230, R64 ;  /* 0x000000e6d440723c */ /* 0x000fe20000041840 */
[----:B------:R-:W5:Y:S07]  /*8970*/  LDSM.16.M88.4 R212, [R242+0x7100] ;  /* 0x00710000f2d4783b */ /* 0x000f6e0000000200 */
[-C--:B---3--:R-:W-:Y:S01]  /*8980*/  HMMA.16816.F32.BF16 R4, R208, R216.reuse, R4 ;  /* 0x000000d8d004723c */ /* 0x088fe20000041804 */
[----:B------:R-:W3:Y:S07]  /*8990*/  LDSM.16.M88.4 R228, [R242+0x7900] ;  /* 0x00790000f2e4783b */ /* 0x000eee0000000200 */
[C---:B----4-:R-:W-:Y:S08]  /*89a0*/  HMMA.16816.F32.BF16 R8, R224.reuse, R216, R8 ;  /* 0x000000d8e008723c */ /* 0x050ff00000041808 */
        /* <DEDUP_REMOVED lines=8> */
[-C--:B-----5:R-:W-:Y:S08]  /*8a30*/  HMMA.16816.F32.BF16 R36, R208, R212.reuse, R36 ;  /* 0x000000d4d024723c */ /* 0x0a0ff00000041824 */
[C---:B------:R-:W-:Y:S08]  /*8a40*/  HMMA.16816.F32.BF16 R40, R224.reuse, R212, R40 ;  /* 0x000000d4e028723c */ /* 0x040ff00000041828 */
[-C--:B------:R-:W-:Y:S08]  /*8a50*/  HMMA.16816.F32.BF16 R44, R224, R214.reuse, R44 ;  /* 0x000000d6e02c723c */ /* 0x080ff0000004182c */
[C---:B------:R-:W-:Y:S01]  /*8a60*/  HMMA.16816.F32.BF16 R48, R208.reuse, R214, R48 ;  /* 0x000000d6d030723c */ /* 0x040fe20000041830 */
[----:B------:R-:W4:Y:S07]  /*8a70*/  LDSM.16.M88.4 R212, [R248+0xe100] ;  /* 0x00e10000f8d4783b */ /* 0x000f2e0000000200 */
[-C--:B---3--:R-:W-:Y:S08]  /*8a80*/  HMMA.16816.F32.BF16 R52, R208, R228.reuse, R52 ;  /* 0x000000e4d034723c */ /* 0x088ff00000041834 */
[C---:B------:R-:W-:Y:S08]  /*8a90*/  HMMA.16816.F32.BF16 R56, R224.reuse, R228, R56 ;  /* 0x000000e4e038723c */ /* 0x040ff00000041838 */
[-C--:B------:R-:W-:Y:S08]  /*8aa0*/  HMMA.16816.F32.BF16 R60, R224, R230.reuse, R60 ;  /* 0x000000e6e03c723c */ /* 0x080ff0000004183c */
[----:B------:R-:W-:Y:S08]  /*8ab0*/  HMMA.16816.F32.BF16 R64, R208, R230, R64 ;  /* 0x000000e6d040723c */ /* 0x000ff00000041840 */
[-C--:B-1----:R-:W-:Y:S08]  /*8ac0*/  HMMA.16816.F32.BF16 R4, R216, R220.reuse, R4 ;  /* 0x000000dcd804723c */ /* 0x082ff00000041804 */
[C---:B----4-:R-:W-:Y:S08]  /*8ad0*/  HMMA.16816.F32.BF16 R8, R212.reuse, R220, R8 ;  /* 0x000000dcd408723c */ /* 0x050ff00000041808 */
        /* <DEDUP_REMOVED lines=8> */
[----:B--2---:R-:W1:Y:S01]  /*8b60*/  MUFU.TANH R0, R8 ;  /* 0x0000000800007308 */ /* 0x004e620000002400 */
        /* <DEDUP_REMOVED lines=13> */
[----:B-1----:R1:W-:Y:S08]  /*8c40*/  STL [R1+0xc], R0 ;  /* 0x00000c0001007387 */ /* 0x0023f00000100800 */
[----:B------:R2:W-:Y:S10]  /*8c50*/  MUFU.TANH R230, R7 ;  /* 0x0000000700e67308 */ /* 0x0005f40000002400 */
[----:B------:R-:W-:Y:S10]  /*8c60*/  MUFU.TANH R234, R9 ;  /* 0x0000000900ea7308 */ /* 0x000ff40000002400 */
[----:B------:R-:W3:Y:S01]  /*8c70*/  MUFU.TANH R2, R10 ;  /* 0x0000000a00027308 */ /* 0x000ee20000002400 */
[----:B--2---:R-:W2:Y:S09]  /*8c80*/  LDSM.16.M88.4 R4, [R241+0x2800] ;  /* 0x00280000f104783b */ /* 0x004eb20000000200 */
[----:B-1----:R1:W4:Y:S10]  /*8c90*/  MUFU.TANH R0, R11 ;  /* 0x0000000b00007308 */ /* 0x0023340000002400 */
[----:B------:R-:W-:Y:S01]  /*8ca0*/  MUFU.TANH R139, R16 ;  /* 0x00000010008b7308 */ /* 0x000fe20000002400 */
[----:B---3--:R-:W-:Y:S09]  /*8cb0*/  STL [R1+0x14], R2 ;  /* 0x0000140201007387 */ /* 0x008ff20000100800 */
[----:B------:R-:W-:Y:S01]  /*8cc0*/  MUFU.TANH R211, R18 ;  /* 0x0000001200d37308 */ /* 0x000fe20000002400 */
[----:B-1----:R-:W1:Y:S09]  /*8cd0*/  LDSM.16.M88.4 R8, [R241+0x3000] ;  /* 0x00300000f108783b */ /* 0x002e720000000200 */
[----:B------:R-:W-:Y:S01]  /*8ce0*/  MUFU.TANH R210, R19 ;  /* 0x0000001300d27308 */ /* 0x000fe20000002400 */
[----:B----4-:R3:W-:Y:S01]  /*8cf0*/  STL [R1+0x18], R0 ;  /* 0x0000180001007387 */ /* 0x0107e20000100800 */
[-C--:B--2---:R-:W-:Y:S08]  /*8d00*/  HMMA.16816.F32.BF16 R20, R216, R4.reuse, R20 ;  /* 0x00000004d814723c */ /* 0x084ff00000041814 */
[----:B------:R-:W-:Y:S01]  /*8d10*/  MUFU.TANH R233, R12 ;  /* 0x0000000c00e97308 */ /* 0x000fe20000002400 */
[C---:B------:R-:W-:Y:S09]  /*8d20*/  HMMA.16816.F32.BF16 R24, R212.reuse, R4, R24 ;  /* 0x00000004d418723c */ /* 0x040ff20000041818 */
[----:B------:R-:W-:Y:S01]  /*8d30*/  MUFU.TANH R232, R13 ;  /* 0x0000000d00e87308 */ /* 0x000fe20000002400 */
[-C--:B------:R-:W-:Y:S05]  /*8d40*/  HMMA.16816.F32.BF16 R28, R212, R6.reuse, R28 ;  /* 0x00000006d41c723c */ /* 0x080fea000004181c */
[----:B------:R-:W-:Y:S03]  /*8d50*/  FMUL.FTZ R21, R21, c[0x0][0x320] ;  /* 0x0000c80015157a20 */ /* 0x000fe60000410000 */
[C---:B------:R-:W-:Y:S01]  /*8d60*/  HMMA.16816.F32.BF16 R32, R216.reuse, R6, R32 ;  /* 0x00000006d820723c */ /* 0x040fe20000041820 */
[----:B---3--:R-:W2:Y:S01]  /*8d70*/  MUFU.TANH R0, R15 ;  /* 0x0000000f00007308 */ /* 0x008ea20000002400 */
[----:B------:R-:W3:Y:S01]  /*8d80*/  LDSM.16.M88.4 R4, [R241+0x3800] ;  /* 0x00380000f104783b */ /* 0x000ee20000000200 */
[----:B------:R-:W-:Y:S04]  /*8d90*/  DEPBAR.LE SB0, 0x0 ;  /* 0x000080000000791a */ /* 0x000fe80000000000 */
[----:B------:R-:W-:Y:S01]  /*8da0*/  FMUL.FTZ R22, R22, c[0x0][0x320] ;  /* 0x0000c80016167a20 */ /* 0x000fe20000410000 */
[-C--:B-1----:R-:W-:Y:S03]  /*8db0*/  HMMA.16816.F32.BF16 R36, R216, R8.reuse, R36 ;  /* 0x00000008d824723c */ /* 0x082fe60000041824 */
[----:B------:R-:W1:Y:S01]  /*8dc0*/  MUFU.TANH R16, R21 ;  /* 0x0000001500107308 */ /* 0x000e620000002400 */
[----:B------:R-:W-:Y:S01]  /*8dd0*/  BAR.SYNC.DEFER_BLOCKING 0x0 ;  /* 0x0000000000007b1d */ /* 0x000fe20000010000 */
[----:B------:R-:W-:Y:S02]  /*8de0*/  FMUL.FTZ R23, R23, c[0x0][0x320] ;  /* 0x0000c80017177a20 */ /* 0x000fe40000410000 */
[----:B------:R-:W-:Y:S01]  /*8df0*/  FMUL.FTZ R24, R24, c[0x0][0x320] ;  /* 0x0000c80018187a20 */ /* 0x000fe20000410000 */
[C---:B------:R-:W-:Y:S04]  /*8e00*/  HMMA.16816.F32.BF16 R40, R212.reuse, R8, R40 ;  /* 0x00000008d428723c */ /* 0x040fe80000041828 */
[----:B------:R-:W-:Y:S01]  /*8e10*/  FMUL.FTZ R28, R28, c[0x0][0x320] ;  /* 0x0000c8001c1c7a20 */ /* 0x000fe20000410000 */
[----:B------:R-:W4:Y:S01]  /*8e20*/  MUFU.TANH R19, R22 ;  /* 0x0000001600137308 */ /* 0x000f220000002400 */
[----:B------:R-:W-:Y:S02]  /*8e30*/  FMUL.FTZ R25, R25, c[0x0][0x320] ;  /* 0x0000c80019197a20 */ /* 0x000fe40000410000 */
[-C--:B------:R-:W-:Y:S01]  /*8e40*/  HMMA.16816.F32.BF16 R44, R212, R10.reuse, R44 ;  /* 0x0000000ad42c723c */ /* 0x080fe2000004182c */
[----:B--2---:R2:W-:Y:S03]  /*8e50*/  STL [R1+0x10], R0 ;  /* 0x0000100001007387 */ /* 0x0045e60000100800 */
[----:B------:R-:W-:Y:S02]  /*8e60*/  FMUL.FTZ R26, R26, c[0x0][0x320] ;  /* 0x0000c8001a1a7a20 */ /* 0x000fe40000410000 */
[----:B------:R-:W-:Y:S01]  /*8e70*/  FMUL.FTZ R29, R29, c[0x0][0x320] ;  /* 0x0000c8001d1d7a20 */ /* 0x000fe20000410000 */
[----:B------:R-:W1:Y:S01]  /*8e80*/  MUFU.TANH R18, R23 ;  /* 0x0000001700127308 */ /* 0x000e620000002400 */
[C---:B------:R-:W-:Y:S04]  /*8e90*/  HMMA.16816.F32.BF16 R48, R216.reuse, R10, R48 ;  /* 0x0000000ad830723c */ /* 0x040fe80000041830 */
[----:B------:R-:W-:Y:S02]  /*8ea0*/  FMUL.FTZ R37, R37, c[0x0][0x320] ;  /* 0x0000c80025257a20 */ /* 0x000fe40000410000 */
[----:B------:R-:W-:Y:S02]  /*8eb0*/  FMUL.FTZ R20, R20, c[0x0][0x320] ;  /* 0x0000c80014147a20 */ /* 0x000fe40000410000 */
[----:B------:R-:W-:Y:S01]  /*8ec0*/  FMUL.FTZ R30, R30, c[0x0][0x320] ;  /* 0x0000c8001e1e7a20 */ /* 0x000fe20000410000 */
[----:B------:R5:W1:Y:S01]  /*8ed0*/  MUFU.TANH R223, R24 ;  /* 0x0000001800df7308 */ /* 0x000a620000002400 */
[-C--:B---3--:R-:W-:Y:S03]  /*8ee0*/  HMMA.16816.F32.BF16 R52, R216, R4.reuse, R52 ;  /* 0x00000004d834723c */ /* 0x088fe60000041834 */
[----:B------:R-:W-:Y:S02]  /*8ef0*/  FMUL.FTZ R31, R31, c[0x0][0x320] ;  /* 0x0000c8001f1f7a20 */ /* 0x000fe40000410000 */
[----:B------:R-:W-:Y:S02]  /*8f00*/  FMUL.FTZ R32, R32, c[0x0][0x320] ;  /* 0x0000c80020207a20 */ /* 0x000fe40000410000 */
[----:B------:R-:W-:Y:S01]  /*8f10*/  FMUL.FTZ R46, R46, c[0x0][0x320] ;  /* 0x0000c8002e2e7a20 */ /* 0x000fe20000410000 */
[C---:B------:R-:W-:Y:S01]  /*8f20*/  HMMA.16816.F32.BF16 R56, R212.reuse, R4, R56 ;  /* 0x00000004d438723c */ /* 0x040fe20000041838 */
[----:B------:R3:W1:Y:S03]  /*8f30*/  MUFU.TANH R222, R25 ;  /* 0x0000001900de7308 */ /* 0x0006660000002400 */
[----:B------:R-:W-:Y:S02]  /*8f40*/  FMUL.FTZ R33, R33, c[0x0][0x320] ;  /* 0x0000c80021217a20 */ /* 0x000fe40000410000 */
[----:B------:R-:W-:Y:S02]  /*8f50*/  FMUL.FTZ R34, R34, c[0x0][0x320] ;  /* 0x0000c80022227a20 */ /* 0x000fe40000410000 */
[-C--:B------:R-:W-:Y:S03]  /*8f60*/  HMMA.16816.F32.BF16 R60, R212, R6.reuse, R60 ;  /* 0x00000006d43c723c */ /* 0x080fe6000004183c */
[----:B------:R1:W1:Y:S01]  /*8f70*/  MUFU.TANH R228, R26 ;  /* 0x0000001a00e47308 */ /* 0x0002620000002400 */
[----:B------:R-:W-:Y:S02]  /*8f80*/  FMUL.FTZ R35, R35, c[0x0][0x320] ;  /* 0x0000c80023237a20 */ /* 0x000fe40000410000 */
[----:B------:R-:W-:Y:S02]  /*8f90*/  FMUL.FTZ R38, R38, c[0x0][0x320] ;  /* 0x0000c80026267a20 */ /* 0x000fe40000410000 */
[----:B------:R-:W-:Y:S04]  /*8fa0*/  HMMA.16816.F32.BF16 R64, R216, R6, R64 ;  /* 0x00000006d840723c */ /* 0x000fe80000041840 */
[----:B------:R-:W-:Y:S01]  /*8fb0*/  FMUL.FTZ R47, R47, c[0x0][0x320] ;  /* 0x0000c8002f2f7a20 */ /* 0x000fe20000410000 */
[----:B------:R-:W2:Y:S01]  /*8fc0*/  MUFU.TANH R208, R28 ;  /* 0x0000001c00d07308 */ /* 0x000ea20000002400 */
[----:B-----5:R-:W-:Y:S02]  /*8fd0*/  FMUL.FTZ R24, R52, c[0x0][0x320] ;  /* 0x0000c80034187a20 */ /* 0x020fe40000410000 */
[----:B------:R-:W-:Y:S04]  /*8fe0*/  FMUL.FTZ R21, R53, c[0x0][0x320] ;  /* 0x0000c80035157a20 */ /* 0x000fe80000410000 */
[----:B---3--:R-:W-:Y:S02]  /*8ff0*/  FMUL.FTZ R25, R49, c[0x0][0x320] ;  /* 0x0000c80031197a20 */ /* 0x008fe40000410000 */
[----:B------:R-:W-:Y:S01]  /*9000*/  FMUL.FTZ R53, R55, c[0x0][0x320] ;  /* 0x0000c80037357a20 */ /* 0x000fe20000410000 */
[----:B------:R3:W2:Y:S01]  /*9010*/  MUFU.TANH R209, R29 ;  /* 0x0000001d00d17308 */ /* 0x0006a20000002400 */
        /* <DEDUP_REMOVED lines=14> */
[----:B---3--:R-:W-:Y:S02]  /*9100*/  FMUL.FTZ R29, R36, c[0x0][0x320] ;  /* 0x0000c800241d7a20 */ /* 0x008fe40000410000 */
[----:B------:R-:W-:Y:S02]  /*9110*/  FMUL.FTZ R42, R42, c[0x0][0x320] ;  /* 0x0000c8002a2a7a20 */ /* 0x000fe40000410000 */
        /* <DEDUP_REMOVED lines=13> */
[----:B------:R-:W1:Y:S10]  /*91f0*/  MUFU.TANH R20, R20 ;  /* 0x0000001400147308 */ /* 0x000e740000002400 */
        /* <DEDUP_REMOVED lines=36> */
[----:B------:R3:W1:Y:S01]  /*9440*/  MUFU.TANH R36, R67 ;  /* 0x0000004300247308 */ /* 0x0006620000002400 */
[----:B------:R-:W-:-:S05]  /*9450*/  @!P0 BRA `(.L_x_1794) ;  /* 0x0000048000008947 */ /* 0x000fca0003800000 */
[----:B--2-4-:R-:W2:Y:S01]  /*9460*/  LDL R3, [R1+0x68] ;  /* 0x0000680001037983 */ /* 0x014ea20000100800 */
[----:B------:R-:W-:Y:S01]  /*9470*/  IMAD.MOV.U32 R6, RZ, RZ, RZ ;  /* 0x000000ffff067224 */ /* 0x000fe200078e00ff */
[----:B---3--:R-:W-:Y:S01]  /*9480*/  SEL R40, RZ, 0x10, P5 ;  /* 0x00000010ff287807 */ /* 0x008fe20002800000 */
[----:B------:R-:W-:Y:S01]  /*9490*/  ULEA UR6, UR10, UR11, 0x6 ;  /* 0x0000000b0a067291 */ /* 0x000fe2000f8e303f */
[----:B------:R-:W3:Y:S04]  /*94a0*/  LDL R0, [R1+0x88] ;  /* 0x0000880001007983 */ /* 0x000ee80000100800 */
[----:B------:R-:W4:Y:S01]  /*94b0*/  LDL R42, [R1+0x40] ;  /* 0x00004000012a7983 */ /* 0x000f220000100800 */
[----:B------:R-:W-:Y:S03]  /*94c0*/  IMAD.U32 R2, RZ, RZ, UR6 ;  /* 0x00000006ff027e24 */ /* 0x000fe6000f8e00ff */
[----:B------:R-:W5:Y:S04]  /*94d0*/  LDL R41, [R1+0x48] ;  /* 0x0000480001297983 */ /* 0x000f680000100800 */
[----:B------:R-:W4:Y:S04]  /*94e0*/  LDL R39, [R1+0x44] ;  /* 0x0000440001277983 */ /* 0x000f280000100800 */
[----:B------:R-:W4:Y:S01]  /*94f0*/  LDL R27, [R1+0x3c] ;  /* 0x00003c00011b7983 */ /* 0x000f220000100800 */
[----:B--2---:R-:W-:Y:S01]  /*9500*/  IADD3 R2, R2, -0x40, R3 ;  /* 0xffffffc002027810 */ /* 0x004fe20007ffe003 */
[----:B---3--:R-:W-:Y:S04]  /*9510*/  IMAD.MOV.U32 R43, RZ, RZ, R0 ;  /* 0x000000ffff2b7224 */ /* 0x008fe800078e0000 */
        /* <DEDUP_REMOVED lines=10> */
[----:B------:R-:W-:Y:S01]  /*95c0*/  STL [R1+0x58], R7 ;  /* 0x0000580701007387 */ /* 0x000fe20000100800 */
[----:B------:R-:W-:Y:S03]  /*95d0*/  SHF.R.S32.HI R0, RZ, 0x1f, R7 ;  /* 0x0000001fff007819 */ /* 0x000fe60000011407 */
[----:B------:R-:W2:Y:S02]  /*95e0*/  @!P3 LDG.E R6, [R4.64] ;  /* 0x0000000e0406b981 */ /* 0x000ea4000c1e1900 */
[----:B------:R-:W-:Y:S04]  /*95f0*/  IMAD R0, R0, c[0x0][0x1e0], RZ ;  /* 0x0000780000007a24 */ /* 0x000fe800078e02ff */
[----:B------:R-:W-:Y:S04]  /*9600*/  IMAD R0, R7, c[0x0][0x1e4], R0 ;  /* 0x0000790007007a24 */ /* 0x000fe800078e0200 */
[----:B------:R-:W-:Y:S01]  /*9610*/  IMAD.IADD R3, R3, 0x1, R0 ;  /* 0x0000000103037824 */ /* 0x000fe200078e0200 */
[----:B--2---:R-:W-:Y:S01]  /*9620*/  STL [R1+0x4c], R6 ;  /* 0x00004c0601007387 */ /* 0x004fe20000100800 */
[----:B------:R-:W-:Y:S02]  /*9630*/  SHF.R.S32.HI R4, RZ, 0x1f, R6 ;  /* 0x0000001fff047819 */ /* 0x000fe40000011406 */
        /* <DEDUP_REMOVED lines=8> */
[----:B------:R-:W2:Y:S04]  /*96c0*/  SHFL.IDX PT, R3, R2, RZ, 0x181f ;  /* 0x00181fff02037589 */ /* 0x000ea800000e0000 */
[----:B------:R-:W5:Y:S04]  /*96d0*/  SHFL.IDX PT, R6, R0, RZ, 0x181f ;  /* 0x00181fff00067589 */ /* 0x000f6800000e0000 */
[----:B------:R-:W3:Y:S04]  /*96e0*/  SHFL.IDX PT, R7, R2, 0x2, 0x181f ;  /* 0x00581f0002077f89 */ /* 0x000ee800000e0000 */
[----:B------:R1:W-:Y:S04]  /*96f0*/  SHFL.IDX PT, R14, R2, 0x3, 0x181f ;  /* 0x00781f00020e7f89 */ /* 0x0003e800000e0000 */
[----:B------:R-:W1:Y:S04]  /*9700*/  SHFL.IDX PT, R9, R0, 0x1, 0x181f ;  /* 0x00381f0000097f89 */ /* 0x000e6800000e0000 */
[----:B------:R-:W1:Y:S04]  /*9710*/  SHFL.IDX PT, R15, R0, 0x2, 0x181f ;  /* 0x00581f00000f7f89 */ /* 0x000e6800000e0000 */
[----:B------:R-:W1:Y:S01]  /*9720*/  SHFL.IDX PT, R0, R0, 0x3, 0x181f ;  /* 0x00781f0000007f89 */ /* 0x000e6200000e0000 */
[-C--:B--2---:R-:W-:Y:S05]  /*9730*/  IADD3 R4, P1, R3, R43.reuse, RZ ;  /* 0x0000002b03047210 */ /* 0x084fea0007f3e0ff */
[C---:B-----5:R-:W-:Y:S01]  /*9740*/  IMAD.X R5, R6.reuse, 0x1, R41, P1 ;  /* 0x0000000106057824 */ /* 0x060fe200008e0629 */
[-C--:B---3--:R-:W-:Y:S04]  /*9750*/  IADD3 R8, P1, R7, R43.reuse, RZ ;  /* 0x0000002b07087210 */ /* 0x088fe80007f3e0ff */
[----:B----4-:R2:W-:Y:S01]  /*9760*/  LDGSTS.E.BYPASS.LTC128B.128 [R27+0x4100], [R4.64], !P6 ;  /* 0x04100000041b7fae */ /* 0x0105e2000f101d4e */
[-C--:B-1----:R-:W-:Y:S05]  /*9770*/  IADD3 R2, P0, R3, R42.reuse, RZ ;  /* 0x0000002a03027210 */ /* 0x082fea0007f1e0ff */
[----:B------:R-:W-:Y:S01]  /*9780*/  IMAD.X R3, R6, 0x1, R39, P0 ;  /* 0x0000000106037824 */ /* 0x000fe200000e0627 */
[CC--:B------:R-:W-:Y:S02]  /*9790*/  IADD3 R12, P0, R10.reuse, R43.reuse, RZ ;  /* 0x0000002b0a0c7210 */ /* 0x0c0fe40007f1e0ff */
[-C--:B------:R-:W-:Y:S02]  /*97a0*/  IADD3 R10, P2, R10, R42.reuse, RZ ;  /* 0x0000002a0a0a7210 */ /* 0x080fe40007f5e0ff */
[----:B------:R1:W-:Y:S01]  /*97b0*/  LDGSTS.E.BYPASS.LTC128B.128 [R27+0x6100], [R2.64], !P5 ;  /* 0x06100000021b7fae */ /* 0x0003e2000e901d4e */
[----:B------:R-:W-:Y:S01]  /*97c0*/  IMAD.X R13, R9, 0x1, R41, P0 ;  /* 0x00000001090d7824 */ /* 0x000fe200000e0629 */
[----:B------:R-:W-:Y:S01]  /*97d0*/  IADD3 R6, P0, R7, R42, RZ ;  /* 0x0000002a07067210 */ /* 0x000fe20007f1e0ff */
[----:B------:R-:W-:Y:S02]  /*97e0*/  IMAD.X R11, R9, 0x1, R39, P2 ;  /* 0x00000001090b7824 */ /* 0x000fe400010e0627 */
[C---:B------:R-:W-:Y:S01]  /*97f0*/  IMAD.X R9, R15.reuse, 0x1, R41, P1 ;  /* 0x000000010f097824 */ /* 0x040fe200008e0629 */
[----:B------:R3:W-:Y:S01]  /*9800*/  LDGSTS.E.BYPASS.LTC128B.128 [R27+0x4900], [R12.64], !P6 ;  /* 0x049000000c1b7fae */ /* 0x0007e2000f101d4e */
[----:B------:R-:W-:Y:S03]  /*9810*/  IMAD.X R7, R15, 0x1, R39, P0 ;  /* 0x000000010f077824 */ /* 0x000fe600000e0627 */
[----:B------:R3:W-:Y:S04]  /*9820*/  LDGSTS.E.BYPASS.LTC128B.128 [R27+0x6900], [R10.64], !P5 ;  /* 0x069000000a1b7fae */ /* 0x0007e8000e901d4e */
[----:B------:R3:W-:Y:S01]  /*9830*/  LDGSTS.E.BYPASS.LTC128B.128 [R27+0x5100], [R8.64], !P6 ;  /* 0x05100000081b7fae */ /* 0x0007e2000f101d4e */
[----:B--2---:R-:W-:Y:S03]  /*9840*/  IADD3 R4, -R40, 0x10, RZ ;  /* 0x0000001028047810 */ /* 0x004fe60007ffe1ff */
[----:B------:R3:W-:Y:S01]  /*9850*/  LDGSTS.E.BYPASS.LTC128B.128 [R27+0x7100], [R6.64], !P5 ;  /* 0x07100000061b7fae */ /* 0x0007e2000e901d4e */
[----:B-1----:R-:W-:Y:S02]  /*9860*/  LOP3.LUT R2, R4, 0xf, RZ, 0xc0, !PT ;  /* 0x0000000f04027812 */ /* 0x002fe400078ec0ff */
[----:B------:R-:W-:Y:S02]  /*9870*/  IADD3 R4, P2, R14, R43, RZ ;  /* 0x0000002b0e047210 */ /* 0x000fe40007f5e0ff */
[----:B------:R-:W-:Y:S03]  /*9880*/  IADD3 R2, P1, P0, R2, R14, R42 ;  /* 0x0000000e02027210 */ /* 0x000fe6000783e02a */
[----:B------:R-:W-:Y:S01]  /*9890*/  IMAD.X R5, R0, 0x1, R41, P2 ;  /* 0x0000000100057824 */ /* 0x000fe200010e0629 */
[----:B------:R-:W-:Y:S02]  /*98a0*/  ISETP.NE.U32.AND P2, PT, R40, RZ, PT ;  /* 0x000000ff2800720c */ /* 0x000fe40003f45070 */
[----:B------:R-:W-:Y:S02]  /*98b0*/  IADD3.X R3, RZ, R0, R39, P1, P0 ;  /* 0x00000000ff037210 */ /* 0x000fe40000fe0427 */
[----:B------:R3:W-:Y:S09]  /*98c0*/  LDGSTS.E.BYPASS.LTC128B.128 [R27+0x5900], [R4.64], !P6 ;  /* 0x05900000041b7fae */ /* 0x0007f2000f101d4e */
[----:B------:R3:W-:Y:S02]  /*98d0*/  LDGSTS.E.BYPASS.LTC128B.128.ZFILL [R27+0x7900], [R2.64], P2 ;  /* 0x07900000021b7fae */ /* 0x0007e40009141d4e */
.L_x_1794:
[----:B--234-:R-:W2:Y:S01]  /*98e0*/  LDL.LU R5, [R1+0x18] ;  /* 0x0000180001057983 */ /* 0x01cea20000300800 */
[----:B------:R-:W-:Y:S01]  /*98f0*/  PLOP3.LUT P0, PT, PT, PT, UP1, 0x80, 0x0 ;  /* 0x000000000000781c */ /* 0x000fe20003f0f018 */
[----:B------:R-:W-:Y:S02]  /*9900*/  UIMAD UR6, UR10, UR4, 0x1 ;  /* 0x000000010a0674a4 */ /* 0x000fe4000f8e0204 */
[----:B------:R-:W3:Y:S01]  /*9910*/  LDL.LU R4, [R1+0x14] ;  /* 0x0000140001047983 */ /* 0x000ee20000300800 */
[----:B------:R-:W-:Y:S02]  /*9920*/  UISETP.GT.AND UP0, UPT, UR10, UR5, UPT ;  /* 0x000000050a00728c */ /* 0x000fe4000bf04270 */
[----:B------:R-:W-:Y:S01]  /*9930*/  UIADD3 UR10, UR10, -0x1, URZ ;  /* 0xffffffff0a0a7890 */ /* 0x000fe2000fffe03f */
[----:B------:R-:W4:Y:S04]  /*9940*/  LDL.LU R3, [R1+0x10] ;  /* 0x0000100001037983 */ /* 0x000f280000300800 */
[----:B------:R-:W4:Y:S04]  /*9950*/  LDL.LU R0, [R1+0xc] ;  /* 0x00000c0001007983 */ /* 0x000f280000300800 */
[----:B------:R-:W4:Y:S04]  /*9960*/  LDL R2, [R1+0x78] ;  /* 0x0000780001027983 */ /* 0x000f280000100800 */
[----:B------:R-:W4:Y:S04]  /*9970*/  LDL R8, [R1+0x80] ;  /* 0x0000800001087983 */ /* 0x000f280000100800 */
[----:B------:R-:W-:Y:S04]  /*9980*/  STL [R1+0xa0], R244 ;  /* 0x0000a0f401007387 */ /* 0x000fe80000100800 */
[----:B------:R-:W-:Y:S04]  /*9990*/  STL [R1+0x9c], R243 ;  /* 0x00009cf301007387 */ /* 0x000fe80000100800 */
[----:B------:R-:W-:Y:S04]  /*99a0*/  STL [R1+0x98], R242 ;  /* 0x000098f201007387 */ /* 0x000fe80000100800 */
[----:B------:R-:W-:Y:S04]  /*99b0*/  STL [R1+0x94], R241 ;  /* 0x000094f101007387 */ /* 0x000fe80000100800 */
[----:B------:R-:W-:Y:S04]  /*99c0*/  STL [R1+0x90], R236 ;  /* 0x000090ec01007387 */ /* 0x000fe80000100800 */
[----:B------:R-:W0:Y:S01]  /*99d0*/  LDGDEPBAR ;  /* 0x00000000000079af */ /* 0x000e220000000000 */
[----:B--2---:R-:W-:Y:S01]  /*99e0*/  MOV R7, R5 ;  /* 0x0000000500077202 */ /* 0x004fe20000000f00 */
[----:B---3--:R-:W-:Y:S03]  /*99f0*/  IMAD.MOV.U32 R6, RZ, RZ, R4 ;  /* 0x000000ffff067224 */ /* 0x008fe600078e0004 */
[----:B------:R-:W-:Y:S02]  /*9a00*/  MOV R43, R7 ;  /* 0x00000007002b7202 */ /* 0x000fe40000000f00 */
[----:B----4-:R-:W-:Y:S01]  /*9a10*/  MOV R5, R3 ;  /* 0x0000000300057202 */ /* 0x010fe20000000f00 */
[----:B------:R-:W-:Y:S02]  /*9a20*/  IMAD.MOV.U32 R12, RZ, RZ, R6 ;  /* 0x000000ffff0c7224 */ /* 0x000fe400078e0006 */
[----:B------:R-:W-:Y:S01]  /*9a30*/  IMAD.MOV.U32 R4, RZ, RZ, R0 ;  /* 0x000000ffff047224 */ /* 0x000fe200078e0000 */
[----:B------:R-:W-:Y:S01]  /*9a40*/  MOV R14, R5 ;  /* 0x00000005000e7202 */ /* 0x000fe20000000f00 */
[----:B------:R2:W3:Y:S02]  /*9a50*/  LDL R0, [R1+0x7c] ;  /* 0x00007c0001007983 */ /* 0x0004e40000100800 */
[----:B------:R-:W-:Y:S01]  /*9a60*/  IMAD.MOV.U32 R15, RZ, RZ, R4 ;  /* 0x000000ffff0f7224 */ /* 0x000fe200078e0004 */
[----:B------:R-:W-:Y:S02]  /*9a70*/  MOV R50, R14 ;  /* 0x0000000e00327202 */ /* 0x000fe40000000f00 */
[----:B---3--:R-:W-:Y:S01]  /*9a80*/  @P0 MOV R0, R2 ;  /* 0x0000000200000202 */ /* 0x008fe20000000f00 */
[----:B------:R-:W-:Y:S04]  /*9a90*/  IMAD.U32 R2, RZ, RZ, UR7 ;  /* 0x00000007ff027e24 */ /* 0x000fe8000f8e00ff */
[----:B------:R-:W3:Y:S01]  /*9aa0*/  SHFL.IDX PT, R3, R0, RZ, 0x1c1f ;  /* 0x001c1fff00037589 */ /* 0x000ee200000e0000 */
[----:B------:R-:W-:Y:S04]  /*9ab0*/  IADD3 R2, R2, UR6, -R8 ;  /* 0x0000000602027c10 */ /* 0x000fe8000fffe808 */
[----:B------:R-:W-:Y:S03]  /*9ac0*/  IADD3 R4, R2, -UR12, RZ ;  /* 0x8000000c02047c10 */ /* 0x000fe6000fffe0ff */
[----:B------:R-:W4:Y:S08]  /*9ad0*/  SHFL.IDX PT, R6, R0, 0x1, 0x1c1f ;  /* 0x003c1f0000067f89 */ /* 0x000f3000000e0000 */
[----:B------:R-:W1:Y:S01]  /*9ae0*/  SHFL.IDX PT, R9, R0, 0x2, 0x1c1f ;  /* 0x005c1f0000097f89 */ /* 0x000e6200000e0000 */
[----:B---3--:R-:W-:Y:S07]  /*9af0*/  IADD3 R3, R4, R3, RZ ;  /* 0x0000000304037210 */ /* 0x008fee0007ffe0ff */
[----:B------:R3:W1:Y:S01]  /*9b00*/  SHFL.IDX PT, R10, R0, 0x3, 0x1c1f ;  /* 0x007c1f00000a7f89 */ /* 0x00066200000e0000 */
[C---:B------:R-:W-:Y:S02]  /*9b10*/  ISETP.GT.AND P0, PT, R3.reuse, RZ, PT ;  /* 0x000000ff0300720c */ /* 0x040fe40003f04270 */
[----:B------:R-:W-:Y:S02]  /*9b20*/  ISETP.GT.AND P1, PT, R3, 0x1, PT ;  /* 0x000000010300780c */ /* 0x000fe40003f24270 */
[----:B------:R-:W-:Y:S02]  /*9b30*/  FSEL R5, R225, -INF , P0 ;  /* 0xff800000e1057808 */ /* 0x000fe40000000000 */
[----:B------:R-:W-:Y:S02]  /*9b40*/  ISETP.GT.AND P0, PT, R3, 0x8, PT ;  /* 0x000000080300780c */ /* 0x000fe40003f04270 */
[----:B------:R-:W-:Y:S02]  /*9b50*/  FSEL R7, R224, -INF , P1 ;  /* 0xff800000e0077808 */ /* 0x000fe40000800000 */
[----:B------:R-:W-:Y:S02]  /*9b60*/  FMNMX.FTZ R2, R5, R132, !PT ;  /* 0x0000008405027209 */ /* 0x000fe40007810000 */
[----:B------:R-:W-:Y:S02]  /*9b70*/  ISETP.GT.AND P1, PT, R3, 0x9, PT ;  /* 0x000000090300780c */ /* 0x000fe40003f24270 */
[----:B------:R-:W-:Y:S02]  /*9b80*/  FMNMX.FTZ R2, R7, R2, !PT ;  /* 0x0000000207027209 */ /* 0x000fe40007810000 */
[----:B------:R-:W-:Y:S02]  /*9b90*/  FSEL R8, R139, -INF , P0 ;  /* 0xff8000008b087808 */ /* 0x000fe40000000000 */
[----:B-1----:R-:W-:Y:S02]  /*9ba0*/  FSEL R13, R138, -INF , P1 ;  /* 0xff8000008a0d7808 */ /* 0x002fe40000800000 */
[----:B------:R-:W-:Y:S02]  /*9bb0*/  ISETP.GT.AND P0, PT, R3, 0x10, PT ;  /* 0x000000100300780c */ /* 0x000fe40003f04270 */
[----:B------:R-:W-:Y:S02]  /*9bc0*/  FMNMX.FTZ R2, R8, R2, !PT ;  /* 0x0000000208027209 */ /* 0x000fe40007810000 */
[----:B------:R-:W-:Y:S02]  /*9bd0*/  FSEL R57, R20, -INF , P0 ;  /* 0xff80000014397808 */ /* 0x000fe40000000000 */
[----:B---3--:R-:W-:Y:S01]  /*9be0*/  FMNMX.FTZ R0, R13, R2, !PT ;  /* 0x000000020d007209 */ /* 0x008fe20007810000 */
[----:B----4-:R-:W-:Y:S01]  /*9bf0*/  IMAD.IADD R2, R4, 0x1, R6 ;  /* 0x0000000104027824 */ /* 0x010fe200078e0206 */
[----:B------:R-:W-:Y:S02]  /*9c00*/  ISETP.GT.AND P1, PT, R3, 0x11, PT ;  /* 0x000000110300780c */ /* 0x000fe40003f24270 */
[----:B------:R-:W-:Y:S02]  /*9c10*/  FMNMX.FTZ R0, R57, R0, !PT ;  /* 0x0000000039007209 */ /* 0x000fe40007810000 */
[----:B------:R-:W-:Y:S02]  /*9c20*/  FSEL R56, R16, -INF , P1 ;  /* 0xff80000010387808 */ /* 0x000fe40000800000 */
[C---:B------:R-:W-:Y:S02]  /*9c30*/  ISETP.GT.AND P0, PT, R3.reuse, 0x18, PT ;  /* 0x000000180300780c */ /* 0x040fe40003f04270 */
[----:B------:R-:W-:Y:S02]  /*9c40*/  FMNMX.FTZ R0, R56, R0, !PT ;  /* 0x0000000038007209 */ /* 0x000fe40007810000 */
[C---:B------:R-:W-:Y:S02]  /*9c50*/  ISETP.GT.AND P1, PT, R3.reuse, 0x19, PT ;  /* 0x000000190300780c */ /* 0x040fe40003f24270 */
[----:B------:R-:W-:Y:S02]  /*9c60*/  FSEL R55, R32, -INF , P0 ;  /* 0xff80000020377808 */ /* 0x000fe40000000000 */
[----:B------:R-:W-:Y:S02]  /*9c70*/  FSEL R30, R30, -INF , P1 ;  /* 0xff8000001e1e7808 */ /* 0x000fe40000800000 */
[----:B------:R-:W-:Y:S02]  /*9c80*/  ISETP.GT.AND P0, PT, R3, 0x20, PT ;  /* 0x000000200300780c */ /* 0x000fe40003f04270 */
[----:B------:R-:W-:Y:S02]  /*9c90*/  FMNMX.FTZ R0, R55, R0, !PT ;  /* 0x0000000037007209 */ /* 0x000fe40007810000 */
[----:B------:R-:W-:Y:S02]  /*9ca0*/  ISETP.GT.AND P1, PT, R3, 0x21, PT ;  /* 0x000000210300780c */ /* 0x000fe40003f24270 */
[----:B------:R-:W-:Y:S02]  /*9cb0*/  FMNMX.FTZ R6, R30, R0, !PT ;  /* 0x000000001e067209 */ /* 0x000fe40007810000 */
[----:B------:R-:W-:Y:S02]  /*9cc0*/  FSEL R29, R29, -INF , P0 ;  /* 0xff8000001d1d7808 */ /* 0x000fe40000000000 */
[----:B------:R-:W-:Y:S02]  /*9cd0*/  ISETP.GT.AND P0, PT, R3, 0x28, PT ;  /* 0x000000280300780c */ /* 0x000fe40003f04270 */
[----:B------:R-:W-:Y:S02]  /*9ce0*/  FSEL R28, R28, -INF , P1 ;  /* 0xff8000001c1c7808 */ /* 0x000fe40000800000 */
[----:B------:R-:W-:Y:S02]  /*9cf0*/  FMNMX.FTZ R6, R29, R6, !PT ;  /* 0x000000061d067209 */ /* 0x000fe40007810000 */
[----:B------:R-:W-:Y:S02]  /*9d00*/  FSEL R26, R26, -INF , P0 ;  /* 0xff8000001a1a7808 */ /* 0x000fe40000000000 */
[----:B------:R-:W-:Y:S02]  /*9d10*/  ISETP.GT.AND P1, PT, R3, 0x29, PT ;  /* 0x000000290300780c */ /* 0x000fe40003f24270 */
[----:B------:R-:W-:Y:S02]  /*9d20*/  FMNMX.FTZ R6, R28, R6, !PT ;  /* 0x000000061c067209 */ /* 0x000fe40007810000 */
[----:B------:R-:W-:Y:S02]  /*9d30*/  FSEL R25, R25, -INF , P1 ;  /* 0xff80000019197808 */ /* 0x000fe40000800000 */
[----:B------:R-:W-:Y:S02]  /*9d40*/  FMNMX.FTZ R6, R26, R6, !PT ;  /* 0x000000061a067209 */ /* 0x000fe40007810000 */
[----:B------:R-:W-:Y:S02]  /*9d50*/  ISETP.GT.AND P0, PT, R3, 0x30, PT ;  /* 0x000000300300780c */ /* 0x000fe40003f04270 */
[----:B------:R-:W-:Y:S02]  /*9d60*/  FMNMX.FTZ R6, R25, R6, !PT ;  /* 0x0000000619067209 */ /* 0x000fe40007810000 */
[----:B------:R-:W-:Y:S02]  /*9d70*/  FSEL R24, R24, -INF , P0 ;  /* 0xff80000018187808 */ /* 0x000fe40000000000 */
[----:B------:R-:W-:Y:S02]  /*9d80*/  ISETP.GT.AND P2, PT, R3, 0x31, PT ;  /* 0x000000310300780c */ /* 0x000fe40003f44270 */
[----:B------:R-:W-:Y:S02]  /*9d90*/  FMNMX.FTZ R6, R24, R6, !PT ;  /* 0x0000000618067209 */ /* 0x000fe40007810000 */
[----:B------:R-:W-:Y:S02]  /*9da0*/  FSEL R21, R21, -INF , P2 ;  /* 0xff80000015157808 */ /* 0x000fe40001000000 */
[C---:B------:R-:W-:Y:S02]  /*9db0*/  ISETP.GT.AND P1, PT, R3.reuse, 0x38, PT ;  /* 0x000000380300780c */ /* 0x040fe40003f24270 */
[----:B------:R-:W-:Y:S02]  /*9dc0*/  ISETP.GT.AND P0, PT, R3, 0x39, PT ;  /* 0x000000390300780c */ /* 0x000fe40003f04270 */
[C---:B------:R-:W-:Y:S02]  /*9dd0*/  ISETP.GT.AND P2, PT, R2.reuse, RZ, PT ;  /* 0x000000ff0200720c */ /* 0x040fe40003f44270 */
[----:B------:R-:W-:Y:S02]  /*9de0*/  FMNMX.FTZ R6, R21, R6, !PT ;  /* 0x0000000615067209 */ /* 0x000fe40007810000 */
[----:B------:R-:W-:Y:S02]  /*9df0*/  FSEL R23, R23, -INF , P1 ;  /* 0xff80000017177808 */ /* 0x000fe40000800000 */
[----:B------:R-:W-:Y:S02]  /*9e00*/  FSEL R3, R231, -INF , P2 ;  /* 0xff800000e7037808 */ /* 0x000fe40001000000 */
[----:B------:R-:W-:Y:S02]  /*9e10*/  ISETP.GT.AND P1, PT, R2, 0x1, PT ;  /* 0x000000010200780c */ /* 0x000fe40003f24270 */
[----:B------:R-:W-:Y:S02]  /*9e20*/  FSEL R22, R22, -INF , P0 ;  /* 0xff80000016167808 */ /* 0x000fe40000000000 */
[----:B------:R-:W-:Y:S02]  /*9e30*/  FMNMX.FTZ R6, R23, R6, !PT ;  /* 0x0000000617067209 */ /* 0x000fe40007810000 */
[C---:B------:R-:W-:Y:S01]  /*9e40*/  IADD3 R0, R4.reuse, R9, RZ ;  /* 0x0000000904007210 */ /* 0x040fe20007ffe0ff */
[----:B------:R-:W-:Y:S01]  /*9e50*/  IMAD.IADD R4, R4, 0x1, R10 ;  /* 0x0000000104047824 */ /* 0x000fe200078e020a */
[----:B------:R-:W-:Y:S02]  /*9e60*/  FSEL R10, R230, -INF , P1 ;  /* 0xff800000e60a7808 */ /* 0x000fe40000800000 */
[----:B------:R-:W-:Y:S02]  /*9e70*/  ISETP.GT.AND P0, PT, R2, 0x8, PT ;  /* 0x000000080200780c */ /* 0x000fe40003f04270 */
[----:B------:R-:W-:Y:S02]  /*9e80*/  FMNMX.FTZ R139, R22, R6, !PT ;  /* 0x00000006168b7209 */ /* 0x000fe40007810000 */
[----:B------:R-:W-:Y:S02]  /*9e90*/  FMNMX.FTZ R6, R3, R133, !PT ;  /* 0x0000008503067209 */ /* 0x000fe40007810000 */
[----:B------:R-:W-:Y:S01]  /*9ea0*/  ISETP.GT.AND P2, PT, R2, 0x9, PT ;  /* 0x000000090200780c */ /* 0x000fe20003f44270 */
[----:B------:R-:W1:Y:S01]  /*9eb0*/  SHFL.BFLY PT, R9, R139, 0x2, 0x1f ;  /* 0x0c401f008b097f89 */ /* 0x000e6200000e0000 */
        /* <DEDUP_REMOVED lines=22> */
[C---:B------:R-:W-:Y:S02]  /*a020*/  ISETP.GT.AND P2, PT, R2.reuse, 0x30, PT ;  /* 0x000000300200780c */ /* 0x040fe40003f44270 */
[C---:B------:R-:W-:Y:S02]  /*a030*/  ISETP.GT.AND P1, PT, R2.reuse, 0x28, PT ;  /* 0x000000280200780c */ /* 0x040fe40003f24270 */
[----:B------:R-:W-:Y:S02]  /*a040*/  ISETP.GT.AND P0, PT, R2, 0x29, PT ;  /* 0x000000290200780c */ /* 0x000fe40003f04270 */
[----:B------:R-:W-:Y:S02]  /*a050*/  FMNMX.FTZ R6, R38, R6, !PT ;  /* 0x0000000626067209 */ /* 0x000fe40007810000 */
[----:B------:R-:W-:Y:S02]  /*a060*/  FSEL R48, R48, -INF , P1 ;  /* 0xff80000030307808 */ /* 0x000fe40000800000 */
[----:B------:R-:W-:Y:S02]  /*a070*/  FSEL R46, R46, -INF , P2 ;  /* 0xff8000002e2e7808 */ /* 0x000fe40001000000 */
[----:B------:R-:W-:Y:S02]  /*a080*/  ISETP.GT.AND P2, PT, R2, 0x38, PT ;  /* 0x000000380200780c */ /* 0x000fe40003f44270 */
[----:B------:R-:W-:Y:S02]  /*a090*/  FSEL R47, R47, -INF , P0 ;  /* 0xff8000002f2f7808 */ /* 0x000fe40000000000 */
[C---:B------:R-:W-:Y:S02]  /*a0a0*/  ISETP.GT.AND P0, PT, R0.reuse, RZ, PT ;  /* 0x000000ff0000720c */ /* 0x040fe40003f04270 */
[----:B------:R-:W-:Y:S02]  /*a0b0*/  FSEL R37, R37, -INF , P2 ;  /* 0xff80000025257808 */ /* 0x000fe40001000000 */
[----:B------:R-:W-:Y:S02]  /*a0c0*/  ISETP.GT.AND P2, PT, R0, 0x8, PT ;  /* 0x000000080000780c */ /* 0x000fe40003f44270 */
[----:B------:R-:W-:Y:S02]  /*a0d0*/  FMNMX.FTZ R6, R48, R6, !PT ;  /* 0x0000000630067209 */ /* 0x000fe40007810000 */
[----:B------:R-:W-:Y:S02]  /*a0e0*/  ISETP.GT.AND P1, PT, R2, 0x31, PT ;  /* 0x000000310200780c */ /* 0x000fe40003f24270 */
[----:B------:R-:W-:Y:S02]  /*a0f0*/  FMNMX.FTZ R6, R47, R6, !PT ;  /* 0x000000062f067209 */ /* 0x000fe40007810000 */
[----:B-1----:R-:W-:Y:S02]  /*a100*/  FMNMX.FTZ R139, R9, R139, !PT ;  /* 0x0000008b098b7209 */ /* 0x002fe40007810000 */
[----:B------:R-:W-:Y:S02]  /*a110*/  FSEL R9, R15, -INF , P0 ;  /* 0xff8000000f097808 */ /* 0x000fe40000000000 */
[----:B------:R-:W-:Y:S01]  /*a120*/  FSEL R15, R233, -INF , P2 ;  /* 0xff800000e90f7808 */ /* 0x000fe20001000000 */
[----:B------:R-:W1:Y:S01]  /*a130*/  SHFL.BFLY PT, R32, R139, 0x1, 0x1f ;  /* 0x0c201f008b207f89 */ /* 0x000e6200000e0000 */
[----:B------:R-:W-:Y:S02]  /*a140*/  ISETP.GT.AND P2, PT, R0, 0x11, PT ;  /* 0x000000110000780c */ /* 0x000fe40003f44270 */
[----:B------:R-:W-:Y:S02]  /*a150*/  FSEL R53, R53, -INF , P1 ;  /* 0xff80000035357808 */ /* 0x000fe40000800000 */
[----:B------:R-:W-:Y:S02]  /*a160*/  FSEL R34, R222, -INF , P2 ;  /* 0xff800000de227808 */ /* 0x000fe40001000000 */
[----:B------:R-:W-:Y:S02]  /*a170*/  ISETP.GT.AND P2, PT, R4, 0x1, PT ;  /* 0x000000010400780c */ /* 0x000fe40003f44270 */
[----:B------:R-:W-:Y:S02]  /*a180*/  FMNMX.FTZ R6, R46, R6, !PT ;  /* 0x000000062e067209 */ /* 0x000fe40007810000 */
[C---:B------:R-:W-:Y:S02]  /*a190*/  ISETP.GT.AND P0, PT, R0.reuse, 0x1, PT ;  /* 0x000000010000780c */ /* 0x040fe40003f04270 */
[----:B------:R-:W-:Y:S02]  /*a1a0*/  FSEL R18, R43, -INF , P2 ;  /* 0xff8000002b127808 */ /* 0x000fe40001000000 */
[----:B------:R-:W-:Y:S02]  /*a1b0*/  ISETP.GT.AND P2, PT, R0, 0x20, PT ;  /* 0x000000200000780c */ /* 0x000fe40003f44270 */
[----:B------:R-:W-:Y:S02]  /*a1c0*/  ISETP.GT.AND P1, PT, R2, 0x39, PT ;  /* 0x000000390200780c */ /* 0x000fe40003f24270 */
[----:B------:R-:W-:Y:S02]  /*a1d0*/  FMNMX.FTZ R6, R53, R6, !PT ;  /* 0x0000000635067209 */ /* 0x000fe40007810000 */
[----:B------:R-:W-:Y:S02]  /*a1e0*/  FSEL R43, R31, -INF , P2 ;  /* 0xff8000001f2b7808 */ /* 0x000fe40001000000 */
[----:B------:R-:W-:Y:S02]  /*a1f0*/  FSEL R36, R36, -INF , P1 ;  /* 0xff80000024247808 */ /* 0x000fe40000800000 */
[----:B------:R-:W-:Y:S02]  /*a200*/  FSEL R14, R234, -INF , P0 ;  /* 0xff800000ea0e7808 */ /* 0x000fe40000000000 */
[----:B------:R-:W-:Y:S02]  /*a210*/  FMNMX.FTZ R31, R9, R136, !PT ;  /* 0x00000088091f7209 */ /* 0x000fe40007810000 */
[----:B------:R-:W-:Y:S02]  /*a220*/  FMNMX.FTZ R2, R37, R6, !PT ;  /* 0x0000000625027209 */ /* 0x000fe40007810000 */
[----:B------:R-:W-:Y:S02]  /*a230*/  ISETP.GT.AND P0, PT, R0, 0x9, PT ;  /* 0x000000090000780c */ /* 0x000fe40003f04270 */
[----:B------:R-:W-:Y:S02]  /*a240*/  FMNMX.FTZ R6, R14, R31, !PT ;  /* 0x0000001f0e067209 */ /* 0x000fe40007810000 */
[----:B------:R-:W-:Y:S02]  /*a250*/  FMNMX.FTZ R2, R36, R2, !PT ;  /* 0x0000000224027209 */ /* 0x000fe40007810000 */
[----:B------:R-:W-:Y:S02]  /*a260*/  ISETP.GT.AND P1, PT, R0, 0x10, PT ;  /* 0x000000100000780c */ /* 0x000fe40003f24270 */
[----:B------:R-:W-:Y:S01]  /*a270*/  FSEL R17, R232, -INF , P0 ;  /* 0xff800000e8117808 */ /* 0x000fe20000000000 */
[----:B------:R-:W3:Y:S01]  /*a280*/  SHFL.BFLY PT, R138, R2, 0x2, 0x1f ;  /* 0x0c401f00028a7f89 */ /* 0x000ee200000e0000 */
[----:B------:R-:W-:Y:S02]  /*a290*/  ISETP.GT.AND P0, PT, R4, RZ, PT ;  /* 0x000000ff0400720c */ /* 0x000fe40003f04270 */
        /* <DEDUP_REMOVED lines=8> */
[C---:B------:R-:W-:Y:S02]  /*a320*/  ISETP.GT.AND P1, PT, R4.reuse, 0x8, PT ;  /* 0x000000080400780c */ /* 0x040fe40003f24270 */
[----:B------:R-:W-:Y:S02]  /*a330*/  FSEL R44, R209, -INF , P0 ;  /* 0xff800000d12c7808 */ /* 0x000fe40000000000 */
[C---:B------:R-:W-:Y:S02]  /*a340*/  ISETP.GT.AND P0, PT, R4.reuse, 0x9, PT ;  /* 0x000000090400780c */ /* 0x040fe40003f04270 */
        /* <DEDUP_REMOVED lines=11> */
[----:B------:R-:W-:Y:S02]  /*a400*/  FSEL R51, R137, -INF , P0 ;  /* 0xff80000089337808 */ /* 0x000fe40000000000 */
[C---:B------:R-:W-:Y:S02]  /*a410*/  ISETP.GT.AND P0, PT, R4.reuse, 0x18, PT ;  /* 0x000000180400780c */ /* 0x040fe40003f04270 */
[----:B------:R-:W-:Y:S02]  /*a420*/  FMNMX.FTZ R6, R45, R6, !PT ;  /* 0x000000062d067209 */ /* 0x000fe40007810000 */
[----:B------:R-:W-:Y:S02]  /*a430*/  FSEL R50, R135, -INF , P2 ;  /* 0xff80000087327808 */ /* 0x000fe40001000000 */
[----:B------:R-:W-:Y:S02]  /*a440*/  ISETP.GT.AND P2, PT, R4, 0x19, PT ;  /* 0x000000190400780c */ /* 0x000fe40003f44270 */
[----:B------:R-:W-:Y:S02]  /*a450*/  FMNMX.FTZ R31, R18, R31, !PT ;  /* 0x0000001f121f7209 */ /* 0x000fe40007810000 */
[----:B-1----:R-:W-:Y:S02]  /*a460*/  FMNMX.FTZ R139, R139, R32, !PT ;  /* 0x000000208b8b7209 */ /* 0x002fe40007810000 */
[----:B------:R-:W-:Y:S02]  /*a470*/  FSEL R225, R229, -INF , P1 ;  /* 0xff800000e5e17808 */ /* 0x000fe40000800000 */
[----:B------:R-:W-:Y:S02]  /*a480*/  ISETP.GT.AND P1, PT, R0, 0x30, PT ;  /* 0x000000300000780c */ /* 0x000fe40003f24270 */
[----:B------:R-:W-:Y:S02]  /*a490*/  FSEL R224, R226, -INF , P0 ;  /* 0xff800000e2e07808 */ /* 0x000fe40000000000 */
[----:B------:R-:W-:Y:S02]  /*a4a0*/  ISETP.GT.AND P0, PT, R0, 0x31, PT ;  /* 0x000000310000780c */ /* 0x000fe40003f04270 */
[----:B------:R-:W-:Y:S02]  /*a4b0*/  FMNMX.FTZ R6, R44, R6, !PT ;  /* 0x000000062c067209 */ /* 0x000fe40007810000 */
[----:B------:R-:W-:Y:S02]  /*a4c0*/  FSEL R223, R227, -INF , P2 ;  /* 0xff800000e3df7808 */ /* 0x000fe40001000000 */
[C---:B------:R-:W-:Y:S02]  /*a4d0*/  ISETP.GT.AND P2, PT, R0.reuse, 0x39, PT ;  /* 0x000000390000780c */ /* 0x040fe40003f44270 */
[----:B------:R-:W-:Y:S02]  /*a4e0*/  FMNMX.FTZ R31, R19, R31, !PT ;  /* 0x0000001f131f7209 */ /* 0x000fe40007810000 */
[----:B------:R-:W-:Y:S02]  /*a4f0*/  FSEL R49, R49, -INF , P1 ;  /* 0xff80000031317808 */ /* 0x000fe40000800000 */
[----:B------:R-:W-:Y:S02]  /*a500*/  ISETP.GT.AND P1, PT, R0, 0x38, PT ;  /* 0x000000380000780c */ /* 0x000fe40003f24270 */
[----:B------:R-:W-:Y:S01]  /*a510*/  FMNMX.FTZ R0, R43, R6, !PT ;  /* 0x000000062b007209 */ /* 0x000fe20007810000 */
[----:B------:R-:W-:Y:S01]  /*a520*/  FMUL.FTZ R6, R139, c[0x0][0x2d0] ;  /* 0x0000b4008b067a20 */ /* 0x000fe20000410000 */
[----:B------:R-:W-:Y:S02]  /*a530*/  FSEL R33, R33, -INF , P0 ;  /* 0xff80000021217808 */ /* 0x000fe40000000000 */
[----:B------:R-:W-:Y:S02]  /*a540*/  ISETP.GT.AND P0, PT, R4, 0x20, PT ;  /* 0x000000200400780c */ /* 0x000fe40003f04270 */
[----:B---3--:R-:W-:Y:S02]  /*a550*/  FMNMX.FTZ R138, R2, R138, !PT ;  /* 0x0000008a028a7209 */ /* 0x008fe40007810000 */
[----:B------:R-:W-:Y:S02]  /*a560*/  FMNMX.FTZ R2, R20, R31, !PT ;  /* 0x0000001f14027209 */ /* 0x000fe40007810000 */
[----:B------:R-:W-:Y:S01]  /*a570*/  FSEL R31, R61, -INF , P2 ;  /* 0xff8000003d1f7808 */ /* 0x000fe20001000000 */
[----:B------:R-:W-:Y:S01]  /*a580*/  SHFL.BFLY PT, R58, R138, 0x1, 0x1f ;  /* 0x0c201f008a3a7f89 */ /* 0x000fe200000e0000 */
[----:B------:R-:W-:Y:S02]  /*a590*/  FSETP.NEU.FTZ.AND P2, PT, R139, -INF , PT ;  /* 0xff8000008b00780b */ /* 0x000fe40003f5d000 */
[----:B------:R-:W-:Y:S02]  /*a5a0*/  FSEL R221, R221, -INF , P0 ;  /* 0xff800000dddd7808 */ /* 0x000fe40000000000 */
[----:B------:R-:W-:Y:S02]  /*a5b0*/  ISETP.GT.AND P0, PT, R4, 0x21, PT ;  /* 0x000000210400780c */ /* 0x000fe40003f04270 */
[----:B------:R-:W-:Y:S02]  /*a5c0*/  FSEL R6, R6, RZ, P2 ;  /* 0x000000ff06067208 */ /* 0x000fe40001000000 */
[----:B------:R-:W-:Y:S02]  /*a5d0*/  FSEL R219, R220, -INF , P0 ;  /* 0xff800000dcdb7808 */ /* 0x000fe40000000000 */
[----:B------:R-:W-:Y:S01]  /*a5e0*/  ISETP.GT.AND P0, PT, R4, 0x29, PT ;  /* 0x000000290400780c */ /* 0x000fe20003f04270 */
[--C-:B------:R-:W-:Y:S01]  /*a5f0*/  FFMA.FTZ R13, R13, c[0x0][0x2d0], -R6.reuse ;  /* 0x0000b4000d0d7a23 */ /* 0x100fe20000010806 */
[----:B------:R-:W-:Y:S01]  /*a600*/  FMNMX.FTZ R0, R52, R0, !PT ;  /* 0x0000000034007209 */ /* 0x000fe20007810000 */
[--C-:B------:R-:W-:Y:S01]  /*a610*/  FFMA.FTZ R7, R7, c[0x0][0x2d0], -R6.reuse ;  /* 0x0000b40007077a23 */ /* 0x100fe20000010806 */
[----:B------:R-:W-:Y:S01]  /*a620*/  FSEL R217, R143, -INF , P0 ;  /* 0xff8000008fd97808 */ /* 0x000fe20000000000 */
[--C-:B------:R-:W-:Y:S01]  /*a630*/  FFMA.FTZ R8, R8, c[0x0][0x2d0], -R6.reuse ;  /* 0x0000b40008087a23 */ /* 0x100fe20000010806 */
[----:B------:R1:W-:Y:S01]  /*a640*/  MUFU.EX2 R143, R13 ;  /* 0x0000000d008f7308 */ /* 0x0003e20000000800 */
[----:B------:R-:W-:Y:S01]  /*a650*/  FMNMX.FTZ R2, R222, R2, !PT ;  /* 0x00000002de027209 */ /* 0x000fe20007810000 */
[--C-:B------:R-:W-:Y:S01]  /*a660*/  FFMA.FTZ R141, R25, c[0x0][0x2d0], -R6.reuse ;  /* 0x0000b400198d7a23 */ /* 0x100fe20000010806 */
[----:B------:R-:W-:Y:S01]  /*a670*/  FMNMX.FTZ R0, R51, R0, !PT ;  /* 0x0000000033007209 */ /* 0x000fe20007810000 */
[--C-:B------:R-:W-:Y:S01]  /*a680*/  FFMA.FTZ R67, R30, c[0x0][0x2d0], -R6.reuse ;  /* 0x0000b4001e437a23 */ /* 0x100fe20000010806 */
[----:B------:R-:W-:Y:S01]  /*a690*/  FMNMX.FTZ R2, R225, R2, !PT ;  /* 0x00000002e1027209 */ /* 0x000fe20007810000 */
[--C-:B------:R-:W-:Y:S01]  /*a6a0*/  FFMA.FTZ R30, R24, c[0x0][0x2d0], -R6.reuse ;  /* 0x0000b400181e7a23 */ /* 0x100fe20000010806 */
[----:B------:R-:W-:Y:S01]  /*a6b0*/  FMNMX.FTZ R0, R50, R0, !PT ;  /* 0x0000000032007209 */ /* 0x000fe20007810000 */
[--C-:B------:R-:W-:Y:S01]  /*a6c0*/  FFMA.FTZ R235, R56, c[0x0][0x2d0], -R6.reuse ;  /* 0x0000b40038eb7a23 */ /* 0x100fe20000010806 */
[----:B------:R-:W-:Y:S01]  /*a6d0*/  FMNMX.FTZ R2, R224, R2, !PT ;  /* 0x00000002e0027209 */ /* 0x000fe20007810000 */
[----:B------:R3:W-:Y:S01]  /*a6e0*/  MUFU.EX2 R220, R7 ;  /* 0x0000000700dc7308 */ /* 0x0007e20000000800 */
[----:B------:R-:W-:Y:S01]  /*a6f0*/  FMNMX.FTZ R0, R49, R0, !PT ;  /* 0x0000000031007209 */ /* 0x000fe20007810000 */
[--C-:B------:R-:W-:Y:S01]  /*a700*/  FFMA.FTZ R56, R21, c[0x0][0x2d0], -R6.reuse ;  /* 0x0000b40015387a23 */ /* 0x100fe20000010806 */
[----:B------:R-:W-:Y:S01]  /*a710*/  FMNMX.FTZ R2, R223, R2, !PT ;  /* 0x00000002df027209 */ /* 0x000fe20007810000 */
[--C-:B------:R-:W-:Y:S01]  /*a720*/  FFMA.FTZ R57, R57, c[0x0][0x2d0], -R6.reuse ;  /* 0x0000b40039397a23 */ /* 0x100fe20000010806 */
[----:B------:R-:W-:Y:S01]  /*a730*/  FSEL R32, R60, -INF , P1 ;  /* 0xff8000003c207808 */ /* 0x000fe20000800000 */
[--C-:B------:R-:W-:Y:S01]  /*a740*/  FFMA.FTZ R60, R29, c[0x0][0x2d0], -R6.reuse ;  /* 0x0000b4001d3c7a23 */ /* 0x100fe20000010806 */
[----:B------:R-:W-:Y:S01]  /*a750*/  FMNMX.FTZ R0, R33, R0, !PT ;  /* 0x0000000021007209 */ /* 0x000fe20007810000 */
[--C-:B------:R-:W-:Y:S01]  /*a760*/  FFMA.FTZ R61, R28, c[0x0][0x2d0], -R6.reuse ;  /* 0x0000b4001c3d7a23 */ /* 0x100fe20000010806 */
[----:B------:R-:W-:Y:S01]  /*a770*/  FMNMX.FTZ R54, R221, R2, !PT ;  /* 0x00000002dd367209 */ /* 0x000fe20007810000 */
[----:B------:R4:W-:Y:S01]  /*a780*/  MUFU.EX2 R64, R8 ;  /* 0x0000000800407308 */ /* 0x0009e20000000800 */
[----:B------:R-:W-:Y:S01]  /*a790*/  FMNMX.FTZ R2, R32, R0, !PT ;  /* 0x0000000020027209 */ /* 0x000fe20007810000 */
[--C-:B------:R-:W-:Y:S01]  /*a7a0*/  FFMA.FTZ R22, R22, c[0x0][0x2d0], -R6.reuse ;  /* 0x0000b40016167a23 */ /* 0x100fe20000010806 */
[----:B------:R-:W-:Y:S01]  /*a7b0*/  ISETP.GT.AND P1, PT, R4, 0x28, PT ;  /* 0x000000280400780c */ /* 0x000fe20003f24270 */
[----:B-1----:R-:W2:Y:S01]  /*a7c0*/  LDL.LU R13, [R1+0x64] ;  /* 0x00006400010d7983 */ /* 0x002ea20000300800 */
[----:B------:R-:W-:Y:S01]  /*a7d0*/  FMNMX.FTZ R2, R31, R2, !PT ;  /* 0x000000021f027209 */ /* 0x000fe20007810000 */
[--C-:B------:R-:W-:Y:S01]  /*a7e0*/  FFMA.FTZ R55, R55, c[0x0][0x2d0], -R6.reuse ;  /* 0x0000b40037377a23 */ /* 0x100fe20000010806 */
[----:B------:R-:W-:Y:S01]  /*a7f0*/  FSEL R218, R142, -INF , P1 ;  /* 0xff8000008eda7808 */ /* 0x000fe20000800000 */
[--C-:B------:R-:W-:Y:S01]  /*a800*/  FFMA.FTZ R142, R26, c[0x0][0x2d0], -R6.reuse ;  /* 0x0000b4001a8e7a23 */ /* 0x100fe20000010806 */
[----:B------:R-:W-:Y:S01]  /*a810*/  FMNMX.FTZ R0, R219, R54, !PT ;  /* 0x00000036db007209 */ /* 0x000fe20007810000 */
[----:B------:R-:W1:Y:S01]  /*a820*/  SHFL.BFLY PT, R137, R2, 0x2, 0x1f ;  /* 0x0c401f0002897f89 */ /* 0x000e6200000e0000 */
[----:B------:R-:W-:Y:S01]  /*a830*/  ISETP.GT.AND P1, PT, R4, 0x30, PT ;  /* 0x000000300400780c */ /* 0x000fe20003f24270 */
[--C-:B------:R-:W-:Y:S01]  /*a840*/  FFMA.FTZ R54, R5, c[0x0][0x2d0], -R6.reuse ;  /* 0x0000b40005367a23 */ /* 0x100fe20000010806 */
[----:B------:R-:W-:Y:S01]  /*a850*/  FMNMX.FTZ R0, R218, R0, !PT ;  /* 0x00000000da007209 */ /* 0x000fe20007810000 */
[----:B------:R-:W-:Y:S01]  /*a860*/  FFMA.FTZ R23, R23, c[0x0][0x2d0], -R6 ;  /* 0x0000b40017177a23 */ /* 0x000fe20000010806 */
[----:B------:R-:W-:Y:S02]  /*a870*/  FSEL R216, R134, -INF , P1 ;  /* 0xff80000086d87808 */ /* 0x000fe40000800000 */
[----:B------:R-:W-:Y:S01]  /*a880*/  FMNMX.FTZ R0, R217, R0, !PT ;  /* 0x00000000d9007209 */ /* 0x000fe20007810000 */
[----:B------:R-:W3:Y:S01]  /*a890*/  MUFU.EX2 R54, R54 ;  /* 0x0000003600367308 */ /* 0x000ee20000000800 */
        /* <DEDUP_REMOVED lines=9> */
[----:B-1----:R-:W-:Y:S02]  /*a930*/  FMNMX.FTZ R137, R2, R137, !PT ;  /* 0x0000008902897209 */ /* 0x002fe40007810000 */
[----:B------:R-:W-:Y:S02]  /*a940*/  FMNMX.FTZ R0, R135, R0, !PT ;  /* 0x0000000087007209 */ /* 0x000fe40007810000 */
[----:B------:R-:W-:Y:S01]  /*a950*/  FMNMX.FTZ R138, R138, R58, !PT ;  /* 0x0000003a8a8a7209 */ /* 0x000fe20007810000 */
[----:B------:R-:W1:Y:S03]  /*a960*/  SHFL.BFLY PT, R4, R137, 0x1, 0x1f ;  /* 0x0c201f0089047f89 */ /* 0x000e6600000e0000 */
[C---:B------:R-:W-:Y:S01]  /*a970*/  FSETP.NEU.FTZ.AND P1, PT, R138.reuse, -INF , PT ;  /* 0xff8000008a00780b */ /* 0x040fe20003f3d000 */
[----:B---3--:R-:W-:Y:S04]  /*a980*/  FMUL.FTZ R7, R138, c[0x0][0x2d0] ;  /* 0x0000b4008a077a20 */ /* 0x008fe80000410000 */
[----:B------:R-:W3:Y:S01]  /*a990*/  SHFL.BFLY PT, R2, R0, 0x2, 0x1f ;  /* 0x0c401f0000027f89 */ /* 0x000ee200000e0000 */
[----:B------:R-:W-:Y:S05]  /*a9a0*/  FSEL R7, R7, RZ, P1 ;  /* 0x000000ff07077208 */ /* 0x000fea0000800000 */
[--C-:B------:R-:W-:Y:S02]  /*a9b0*/  FFMA.FTZ R3, R3, c[0x0][0x2d0], -R7.reuse ;  /* 0x0000b40003037a23 */ /* 0x100fe40000010807 */
[--C-:B------:R-:W-:Y:S02]  /*a9c0*/  FFMA.FTZ R232, R27, c[0x0][0x2d0], -R7.reuse ;  /* 0x0000b4001be87a23 */ /* 0x100fe40000010807 */
[----:B------:R3:W-:Y:S01]  /*a9d0*/  MUFU.EX2 R211, R3 ;  /* 0x0000000300d37308 */ /* 0x0007e20000000800 */
[----:B------:R-:W-:Y:S01]  /*a9e0*/  LDSM.16.MT88.4 R24, [R237+0x100] ;  /* 0x00010000ed18783b */ /* 0x000fe20000004200 */
[--C-:B------:R-:W-:Y:S02]  /*a9f0*/  FFMA.FTZ R16, R16, c[0x0][0x2d0], -R7.reuse ;  /* 0x0000b40010107a23 */ /* 0x100fe40000010807 */
[--C-:B------:R-:W-:Y:S01]  /*aa00*/  FFMA.FTZ R11, R11, c[0x0][0x2d0], -R7.reuse ;  /* 0x0000b4000b0b7a23 */ /* 0x100fe20000010807 */
[----:B-1----:R-:W-:Y:S01]  /*aa10*/  FMNMX.FTZ R137, R137, R4, !PT ;  /* 0x0000000489897209 */ /* 0x002fe20007810000 */
[--C-:B------:R-:W-:Y:S01]  /*aa20*/  FFMA.FTZ R10, R10, c[0x0][0x2d0], -R7.reuse ;  /* 0x0000b4000a0a7a23 */ /* 0x100fe20000010807 */
[----:B------:R-:W-:Y:S01]  /*aa30*/  FSEL R4, R138, RZ, P1 ;  /* 0x000000ff8a047208 */ /* 0x000fe20000800000 */
[----:B------:R-:W-:Y:S01]  /*aa40*/  FFMA.FTZ R66, R53, c[0x0][0x2d0], -R7 ;  /* 0x0000b40035427a23 */ /* 0x000fe20000010807 */
[C---:B------:R-:W-:Y:S01]  /*aa50*/  FSETP.NEU.FTZ.AND P0, PT, R137.reuse, -INF , PT ;  /* 0xff8000008900780b */ /* 0x040fe20003f1d000 */
[----:B----4-:R-:W-:Y:S01]  /*aa60*/  FMUL.FTZ R8, R137, c[0x0][0x2d0] ;  /* 0x0000b40089087a20 */ /* 0x010fe20000410000 */
[----:B------:R-:W-:Y:S01]  /*aa70*/  MUFU.EX2 R62, R16 ;  /* 0x00000010003e7308 */ /* 0x000fe20000000800 */
[----:B------:R-:W-:Y:S01]  /*aa80*/  FADD.FTZ R5, -R4, R133 ;  /* 0x0000008504057221 */ /* 0x000fe20000010100 */
[----:B---3--:R-:W-:Y:S01]  /*aa90*/  FMNMX.FTZ R0, R0, R2, !PT ;  /* 0x0000000200007209 */ /* 0x008fe20007810000 */
[--C-:B------:R-:W-:Y:S01]  /*aaa0*/  FFMA.FTZ R59, R36, c[0x0][0x2d0], -R7.reuse ;  /* 0x0000b400243b7a23 */ /* 0x100fe20000010807 */
[----:B------:R-:W-:Y:S01]  /*aab0*/  FSEL R8, R8, RZ, P0 ;  /* 0x000000ff08087208 */ /* 0x000fe20000000000 */
[--C-:B------:R-:W-:Y:S02]  /*aac0*/  FFMA.FTZ R63, R37, c[0x0][0x2d0], -R7.reuse ;  /* 0x0000b400253f7a23 */ /* 0x100fe40000010807 */
[----:B------:R-:W1:Y:S01]  /*aad0*/  SHFL.BFLY PT, R2, R0, 0x1, 0x1f ;  /* 0x0c201f0000027f89 */ /* 0x000e6200000e0000 */
[--C-:B------:R-:W-:Y:S02]  /*aae0*/  FFMA.FTZ R29, R48, c[0x0][0x2d0], -R7.reuse ;  /* 0x0000b400301d7a23 */ /* 0x100fe40000010807 */
[--C-:B------:R-:W-:Y:S01]  /*aaf0*/  FFMA.FTZ R14, R14, c[0x0][0x2d0], -R8.reuse ;  /* 0x0000b4000e0e7a23 */ /* 0x100fe20000010808 */
[----:B------:R-:W-:Y:S01]  /*ab00*/  MUFU.EX2 R65, R11 ;  /* 0x0000000b00417308 */ /* 0x000fe20000000800 */
[----:B------:R-:W-:Y:S01]  /*ab10*/  FSEL R3, R137, RZ, P0 ;  /* 0x000000ff89037208 */ /* 0x000fe20000000000 */
[--C-:B------:R-:W-:Y:S01]  /*ab20*/  FFMA.FTZ R17, R17, c[0x0][0x2d0], -R8.reuse ;  /* 0x0000b40011117a23 */ /* 0x100fe20000010808 */
[----:B------:R-:W-:Y:S01]  /*ab30*/  PLOP3.LUT P0, PT, PT, PT, UP0, 0x80, 0x0 ;  /* 0x000000000000781c */ /* 0x000fe20003f0f008 */
[----:B------:R-:W-:Y:S02]  /*ab40*/  FFMA.FTZ R15, R15, c[0x0][0x2d0], -R8 ;  /* 0x0000b4000f0f7a23 */ /* 0x000fe40000010808 */
[----:B------:R-:W-:Y:S02]  /*ab50*/  FADD.FTZ R4, -R3, R136 ;  /* 0x0000008803047221 */ /* 0x000fe40000010100 */
[--C-:B------:R-:W-:Y:S02]  /*ab60*/  FFMA.FTZ R9, R9, c[0x0][0x2d0], -R8.reuse ;  /* 0x0000b40009097a23 */ /* 0x100fe40000010808 */
[----:B------:R3:W-:Y:S01]  /*ab70*/  MUFU.EX2 R212, R14 ;  /* 0x0000000e00d47308 */ /* 0x0007e20000000800 */
[--C-:B------:R-:W-:Y:S02]  /*ab80*/  FFMA.FTZ R244, R49, c[0x0][0x2d0], -R8.reuse ;  /* 0x0000b40031f47a23 */ /* 0x100fe40000010808 */
[--C-:B------:R-:W-:Y:S02]  /*ab90*/  FFMA.FTZ R243, R33, c[0x0][0x2d0], -R8.reuse ;  /* 0x0000b40021f37a23 */ /* 0x100fe40000010808 */
[----:B------:R-:W-:Y:S02]  /*aba0*/  FFMA.FTZ R242, R32, c[0x0][0x2d0], -R8 ;  /* 0x0000b40020f27a23 */ /* 0x000fe40000010808 */
[--C-:B------:R-:W-:Y:S02]  /*abb0*/  FFMA.FTZ R46, R46, c[0x0][0x2d0], -R7.reuse ;  /* 0x0000b4002e2e7a23 */ /* 0x100fe40000010807 */
[--C-:B------:R-:W-:Y:S01]  /*abc0*/  FFMA.FTZ R231, R42, c[0x0][0x2d0], -R7.reuse ;  /* 0x0000b4002ae77a23 */ /* 0x100fe20000010807 */
[----:B-1----:R-:W-:Y:S01]  /*abd0*/  FMNMX.FTZ R134, R2, R0, !PT ;  /* 0x0000000002867209 */ /* 0x002fe20007810000 */
[----:B------:R-:W-:Y:S01]  /*abe0*/  MUFU.EX2 R58, R17 ;  /* 0x00000011003a7308 */ /* 0x000fe20000000800 */
[----:B------:R-:W-:Y:S01]  /*abf0*/  FSEL R0, R139, RZ, P2 ;  /* 0x000000ff8b007208 */ /* 0x000fe20001000000 */
[--C-:B------:R-:W-:Y:S01]  /*ac00*/  FFMA.FTZ R230, R41, c[0x0][0x2d0], -R7.reuse ;  /* 0x0000b40029e67a23 */ /* 0x100fe20000010807 */
[C---:B------:R-:W-:Y:S01]  /*ac10*/  FSETP.NEU.FTZ.AND P2, PT, R134.reuse, -INF , PT ;  /* 0xff8000008600780b */ /* 0x040fe20003f5d000 */
[----:B------:R-:W-:Y:S02]  /*ac20*/  FMUL.FTZ R208, R134, c[0x0][0x2d0] ;  /* 0x0000b40086d07a20 */ /* 0x000fe40000410000 */
[----:B------:R-:W-:Y:S01]  /*ac30*/  FADD.FTZ R0, -R0, R132 ;  /* 0x0000008400007221 */ /* 0x000fe20000010100 */
[----:B------:R-:W-:Y:S01]  /*ac40*/  FSEL R2, R134, RZ, P2 ;  /* 0x000000ff86027208 */ /* 0x000fe20001000000 */
[--C-:B------:R-:W-:Y:S01]  /*ac50*/  FFMA.FTZ R229, R40, c[0x0][0x2d0], -R7.reuse ;  /* 0x0000b40028e57a23 */ /* 0x100fe20000010807 */
[----:B------:R-:W-:Y:S01]  /*ac60*/  FSEL R208, R208, RZ, P2 ;  /* 0x000000ffd0d07208 */ /* 0x000fe20001000000 */
[----:B------:R-:W-:Y:S01]  /*ac70*/  FMUL.FTZ R0, R0, c[0x0][0x2d0] ;  /* 0x0000b40000007a20 */ /* 0x000fe20000410000 */
[----:B------:R-:W-:Y:S01]  /*ac80*/  MUFU.EX2 R213, R10 ;  /* 0x0000000a00d57308 */ /* 0x000fe20000000800 */
[----:B------:R-:W-:Y:S01]  /*ac90*/  FADD.FTZ R3, -R2, R140 ;  /* 0x0000008c02037221 */ /* 0x000fe20000010100 */
[----:B------:R-:W-:Y:S01]  /*aca0*/  F2FP.BF16.PACK_AB R140, R220, R54 ;  /* 0x00000036dc8c723e */ /* 0x000fe200000010ff */
[--C-:B------:R-:W-:Y:S02]  /*acb0*/  FFMA.FTZ R20, R20, c[0x0][0x2d0], -R208.reuse ;  /* 0x0000b40014147a23 */ /* 0x100fe400000108d0 */
[--C-:B------:R-:W-:Y:S02]  /*acc0*/  FFMA.FTZ R18, R18, c[0x0][0x2d0], -R208.reuse ;  /* 0x0000b40012127a23 */ /* 0x100fe400000108d0 */
[--C-:B------:R-:W-:Y:S02]  /*acd0*/  FFMA.FTZ R19, R19, c[0x0][0x2d0], -R208.reuse ;  /* 0x0000b40013137a23 */ /* 0x100fe400000108d0 */
[----:B------:R-:W-:Y:S01]  /*ace0*/  FFMA.FTZ R12, R12, c[0x0][0x2d0], -R208 ;  /* 0x0000b4000c0c7a23 */ /* 0x000fe200000108d0 */
[----:B------:R1:W4:Y:S01]  /*acf0*/  MUFU.EX2 R2, R0 ;  /* 0x0000000000027308 */ /* 0x0003220000000800 */
[--C-:B---3--:R-:W-:Y:S02]  /*ad00*/  FFMA.FTZ R14, R52, c[0x0][0x2d0], -R8.reuse ;  /* 0x0000b400340e7a23 */ /* 0x108fe40000010808 */
[--C-:B------:R-:W-:Y:S02]  /*ad10*/  FFMA.FTZ R226, R35, c[0x0][0x2d0], -R8.reuse ;  /* 0x0000b40023e27a23 */ /* 0x100fe40000010808 */
[----:B------:R-:W-:Y:S02]  /*ad20*/  FFMA.FTZ R35, R43, c[0x0][0x2d0], -R8 ;  /* 0x0000b4002b237a23 */ /* 0x000fe40000010808 */
[----:B------:R-:W3:Y:S01]  /*ad30*/  LDSM.16.MT88.4 R40, [R238+0x100] ;  /* 0x00010000ee28783b */ /* 0x000ee20000004200 */
[--C-:B------:R-:W-:Y:S02]  /*ad40*/  FFMA.FTZ R39, R39, c[0x0][0x2d0], -R7.reuse ;  /* 0x0000b40027277a23 */ /* 0x100fe40000010807 */
[----:B------:R4:W-:Y:S01]  /*ad50*/  MUFU.EX2 R236, R20 ;  /* 0x0000001400ec7308 */ /* 0x0009e20000000800 */
[--C-:B------:R-:W-:Y:S02]  /*ad60*/  FFMA.FTZ R38, R38, c[0x0][0x2d0], -R7.reuse ;  /* 0x0000b40026267a23 */ /* 0x100fe40000010807 */
[----:B------:R-:W-:Y:S02]  /*ad70*/  FFMA.FTZ R28, R47, c[0x0][0x2d0], -R7 ;  /* 0x0000b4002f1c7a23 */ /* 0x000fe40000010807 */
[----:B------:R-:W-:Y:S02]  /*ad80*/  IMAD.MOV.U32 R47, RZ, RZ, R142 ;  /* 0x000000ffff2f7224 */ /* 0x000fe400078e008e */
[--C-:B------:R-:W-:Y:S02]  /*ad90*/  FFMA.FTZ R241, R31, c[0x0][0x2d0], -R8.reuse ;  /* 0x0000b4001ff17a23 */ /* 0x100fe40000010808 */
[--C-:B------:R-:W-:Y:S01]  /*ada0*/  FFMA.FTZ R136, R34, c[0x0][0x2d0], -R8.reuse ;  /* 0x0000b40022887a23 */ /* 0x100fe20000010808 */
[----:B------:R-:W-:Y:S01]  /*adb0*/  MUFU.EX2 R10, R15 ;  /* 0x0000000f000a7308 */ /* 0x000fe20000000800 */
[--C-:B------:R-:W-:Y:S02]  /*adc0*/  FFMA.FTZ R227, R45, c[0x0][0x2d0], -R8.reuse ;  /* 0x0000b4002de37a23 */ /* 0x100fe40000010808 */
[----:B------:R-:W-:Y:S02]  /*add0*/  FFMA.FTZ R228, R44, c[0x0][0x2d0], -R8 ;  /* 0x0000b4002ce47a23 */ /* 0x000fe40000010808 */
[----:B-1----:R-:W-:Y:S02]  /*ade0*/  FMUL.FTZ R0, R5, c[0x0][0x2d0] ;  /* 0x0000b40005007a20 */ /* 0x002fe40000410000 */
[C---:B----4-:R-:W-:Y:S02]  /*adf0*/  FMUL.FTZ R53, R2.reuse, R181 ;  /* 0x000000b502357220 */ /* 0x050fe40000410000 */
[----:B------:R-:W-:Y:S01]  /*ae00*/  IMAD.MOV.U32 R181, RZ, RZ, R64 ;  /* 0x000000ffffb57224 */ /* 0x000fe200078e0040 */
[----:B------:R1:W-:Y:S01]  /*ae10*/  MUFU.EX2 R133, R0 ;  /* 0x0000000000857308 */ /* 0x0003e20000000800 */
[C---:B------:R-:W-:Y:S02]  /*ae20*/  FMUL.FTZ R16, R2.reuse, R148 ;  /* 0x0000009402107220 */ /* 0x040fe40000410000 */
[C---:B------:R-:W-:Y:S02]  /*ae30*/  FMUL.FTZ R17, R2.reuse, R149 ;  /* 0x0000009502117220 */ /* 0x040fe40000410000 */
[C---:B------:R-:W-:Y:S02]  /*ae40*/  FMUL.FTZ R5, R2.reuse, R145 ;  /* 0x0000009102057220 */ /* 0x040fe40000410000 */
[C---:B------:R-:W-:Y:S02]  /*ae50*/  FMUL.FTZ R20, R2.reuse, R152 ;  /* 0x0000009802147220 */ /* 0x040fe40000410000 */
[C---:B------:R-:W-:Y:S01]  /*ae60*/  FMUL.FTZ R21, R2.reuse, R153 ;  /* 0x0000009902157220 */ /* 0x040fe20000410000 */
[----:B------:R-:W4:Y:S01]  /*ae70*/  MUFU.EX2 R210, R9 ;  /* 0x0000000900d27308 */ /* 0x000f220000000800 */
[C---:B------:R-:W-:Y:S01]  /*ae80*/  FMUL.FTZ R33, R2.reuse, R161 ;  /* 0x000000a102217220 */ /* 0x040fe20000410000 */
[----:B------:R-:W-:Y:S01]  /*ae90*/  MOV R153, R61 ;  /* 0x0000003d00997202 */ /* 0x000fe20000000f00 */
[C---:B------:R-:W-:Y:S01]  /*aea0*/  FMUL.FTZ R49, R2.reuse, R173 ;  /* 0x000000ad02317220 */ /* 0x040fe20000410000 */
[----:B------:R-:W-:Y:S01]  /*aeb0*/  MOV R173, R59 ;  /* 0x0000003b00ad7202 */ /* 0x000fe20000000f00 */
[C---:B------:R-:W-:Y:S02]  /*aec0*/  FMUL.FTZ R52, R2.reuse, R180 ;  /* 0x000000b402347220 */ /* 0x040fe40000410000 */
[C---:B------:R-:W-:Y:S01]  /*aed0*/  FMUL.FTZ R64, R2.reuse, R184 ;  /* 0x000000b802407220 */ /* 0x040fe20000410000 */
[----:B------:R-:W-:Y:S01]  /*aee0*/  MOV R184, R63 ;  /* 0x0000003f00b87202 */ /* 0x000fe20000000f00 */
[C---:B------:R-:W-:Y:S01]  /*aef0*/  FMUL.FTZ R68, R2.reuse, R68 ;  /* 0x0000004402447220 */ /* 0x040fe20000410000 */
[----:B------:R-:W-:Y:S01]  /*af00*/  MUFU.EX2 R209, R12 ;  /* 0x0000000c00d17308 */ /* 0x000fe20000000800 */
[C---:B------:R-:W-:Y:S02]  /*af10*/  FMUL.FTZ R69, R2.reuse, R69 ;  /* 0x0000004502457220 */ /* 0x040fe40000410000 */
[----:B------:R-:W-:Y:S02]  /*af20*/  FMUL.FTZ R80, R2, R80 ;  /* 0x0000005002507220 */ /* 0x000fe40000410000 */
[----:B-1----:R-:W-:Y:S02]  /*af30*/  FMUL.FTZ R0, R4, c[0x0][0x2d0] ;  /* 0x0000b40004007a20 */ /* 0x002fe40000410000 */
[C---:B------:R-:W-:Y:S02]  /*af40*/  FMUL.FTZ R4, R2.reuse, R144 ;  /* 0x0000009002047220 */ /* 0x040fe40000410000 */
[C---:B------:R-:W-:Y:S01]  /*af50*/  FMUL.FTZ R81, R2.reuse, R81 ;  /* 0x0000005102517220 */ /* 0x040fe20000410000 */
[----:B------:R1:W-:Y:S01]  /*af60*/  MUFU.EX2 R132, R0 ;  /* 0x0000000000847308 */ /* 0x0003e20000000800 */
[C---:B------:R-:W-:Y:S02]  /*af70*/  FMUL.FTZ R84, R2.reuse, R84 ;  /* 0x0000005402547220 */ /* 0x040fe40000410000 */
[----:B------:R-:W-:Y:S01]  /*af80*/  FMUL.FTZ R85, R2, R85 ;  /* 0x0000005502557220 */ /* 0x000fe20000410000 */
[----:B----4-:R-:W-:Y:S01]  /*af90*/  F2FP.BF16.PACK_AB R144, R212, R210 ;  /* 0x000000d2d490723e */ /* 0x010fe200000010ff */
[C---:B------:R-:W-:Y:S02]  /*afa0*/  FMUL.FTZ R96, R2.reuse, R96 ;  /* 0x0000006002607220 */ /* 0x040fe40000410000 */
[C---:B------:R-:W-:Y:S02]  /*afb0*/  FMUL.FTZ R97, R2.reuse, R97 ;  /* 0x0000006102617220 */ /* 0x040fe40000410000 */
[C---:B------:R-:W-:Y:S01]  /*afc0*/  FMUL.FTZ R100, R2.reuse, R100 ;  /* 0x0000006402647220 */ /* 0x040fe20000410000 */
[----:B------:R-:W4:Y:S01]  /*afd0*/  MUFU.EX2 R234, R18 ;  /* 0x0000001200ea7308 */ /* 0x000f220000000800 */
[C---:B------:R-:W-:Y:S02]  /*afe0*/  FMUL.FTZ R101, R2.reuse, R101 ;  /* 0x0000006502657220 */ /* 0x040fe40000410000 */
[C---:B------:R-:W-:Y:S02]  /*aff0*/  FMUL.FTZ R112, R2.reuse, R112 ;  /* 0x0000007002707220 */ /* 0x040fe40000410000 */
[C---:B------:R-:W-:Y:S02]  /*b000*/  FMUL.FTZ R113, R2.reuse, R113 ;  /* 0x0000007102717220 */ /* 0x040fe40000410000 */
[C---:B------:R-:W-:Y:S02]  /*b010*/  FMUL.FTZ R32, R2.reuse, R160 ;  /* 0x000000a002207220 */ /* 0x040fe40000410000 */
[C---:B------:R-:W-:Y:S01]  /*b020*/  FMUL.FTZ R36, R2.reuse, R168 ;  /* 0x000000a802247220 */ /* 0x040fe20000410000 */
[----:B------:R-:W3:Y:S01]  /*b030*/  MUFU.EX2 R233, R19 ;  /* 0x0000001300e97308 */ /* 0x000ee20000000800 */
[C---:B------:R-:W-:Y:S01]  /*b040*/  FMUL.FTZ R37, R2.reuse, R169 ;  /* 0x000000a902257220 */ /* 0x040fe20000410000 */
[----:B------:R-:W-:Y:S01]  /*b050*/  MOV R169, R65 ;  /* 0x0000004100a97202 */ /* 0x000fe20000000f00 */
[C---:B------:R-:W-:Y:S01]  /*b060*/  FMUL.FTZ R65, R2.reuse, R185 ;  /* 0x000000b902417220 */ /* 0x040fe20000410000 */
[----:B------:R-:W-:Y:S01]  /*b070*/  MOV R185, R22 ;  /* 0x0000001600b97202 */ /* 0x000fe20000000f00 */
[----:B-1----:R-:W-:Y:S01]  /*b080*/  FMUL.FTZ R0, R3, c[0x0][0x2d0] ;  /* 0x0000b40003007a20 */ /* 0x002fe20000410000 */
[----:B------:R-:W-:Y:S01]  /*b090*/  MOV R3, R66 ;  /* 0x0000004200037202 */ /* 0x000fe20000000f00 */
[C---:B------:R-:W-:Y:S01]  /*b0a0*/  FMUL.FTZ R48, R2.reuse, R172 ;  /* 0x000000ac02307220 */ /* 0x040fe20000410000 */
[----:B------:R-:W-:Y:S01]  /*b0b0*/  MOV R172, R30 ;  /* 0x0000001e00ac7202 */ /* 0x000fe20000000f00 */
[C---:B------:R-:W-:Y:S02]  /*b0c0*/  FMUL.FTZ R116, R2.reuse, R116 ;  /* 0x0000007402747220 */ /* 0x040fe40000410000 */
[----:B------:R-:W1:Y:S01]  /*b0d0*/  MUFU.EX2 R0, R0 ;  /* 0x0000000000007308 */ /* 0x000e620000000800 */
[C---:B------:R-:W-:Y:S02]  /*b0e0*/  FMUL.FTZ R117, R2.reuse, R117 ;  /* 0x0000007502757220 */ /* 0x040fe40000410000 */
[----:B------:R-:W-:Y:S01]  /*b0f0*/  FMUL.FTZ R128, R2, R128 ;  /* 0x0000008002807220 */ /* 0x000fe20000410000 */
[----:B----4-:R-:W-:Y:S01]  /*b100*/  F2FP.BF16.PACK_AB R145, R234, R209 ;  /* 0x000000d1ea91723e */ /* 0x010fe200000010ff */
[----:B------:R-:W-:Y:S02]  /*b110*/  FMUL.FTZ R129, R2, R129 ;  /* 0x0000008102817220 */ /* 0x000fe40000410000 */
[----:B------:R-:W-:Y:S01]  /*b120*/  IMAD.MOV.U32 R168, RZ, RZ, R46 ;  /* 0x000000ffffa87224 */ /* 0x000fe200078e002e */
[----:B------:R-:W-:Y:S01]  /*b130*/  MOV R46, R141 ;  /* 0x0000008d002e7202 */ /* 0x000fe20000000f00 */
[----:B------:R-:W-:Y:S01]  /*b140*/  FMUL.FTZ R6, R133, R146 ;  /* 0x0000009285067220 */ /* 0x000fe20000410000 */
[----:B------:R-:W-:Y:S01]  /*b150*/  F2FP.BF16.PACK_AB R141, R213, R211 ;  /* 0x000000d3d58d723e */ /* 0x000fe200000010ff */
[----:B------:R-:W-:Y:S02]  /*b160*/  FMUL.FTZ R7, R133, R147 ;  /* 0x0000009385077220 */ /* 0x000fe40000410000 */
[----:B------:R-:W-:Y:S01]  /*b170*/  IMAD.MOV.U32 R160, RZ, RZ, R10 ;  /* 0x000000ffffa07224 */ /* 0x000fe200078e000a */
[----:B---3--:R-:W-:Y:S01]  /*b180*/  F2FP.BF16.PACK_AB R147, R236, R233 ;  /* 0x000000e9ec93723e */ /* 0x008fe200000010ff */
[--C-:B------:R-:W-:Y:S02]  /*b190*/  FFMA.FTZ R51, R51, c[0x0][0x2d0], -R8.reuse ;  /* 0x0000b40033337a23 */ /* 0x100fe40000010808 */
[----:B------:R-:W-:Y:S01]  /*b1a0*/  FMUL.FTZ R9, R132, R157 ;  /* 0x0000009d84097220 */ /* 0x000fe20000410000 */
[----:B------:R-:W-:Y:S01]  /*b1b0*/  F2FP.BF16.PACK_AB R146, R58, R160 ;  /* 0x000000a03a92723e */ /* 0x000fe200000010ff */
[----:B------:R-:W-:Y:S02]  /*b1c0*/  FFMA.FTZ R50, R50, c[0x0][0x2d0], -R8 ;  /* 0x0000b40032327a23 */ /* 0x000fe40000010808 */
[C---:B------:R-:W-:Y:S02]  /*b1d0*/  FMUL.FTZ R8, R132.reuse, R156 ;  /* 0x0000009c84087220 */ /* 0x040fe40000410000 */
[----:B------:R-:W-:Y:S02]  /*b1e0*/  FMUL.FTZ R12, R132, R164 ;  /* 0x000000a4840c7220 */ /* 0x000fe40000410000 */
[C---:B-1----:R-:W-:Y:S02]  /*b1f0*/  FMUL.FTZ R10, R0.reuse, R158 ;  /* 0x0000009e000a7220 */ /* 0x042fe40000410000 */
[C---:B------:R-:W-:Y:S01]  /*b200*/  FMUL.FTZ R11, R0.reuse, R159 ;  /* 0x0000009f000b7220 */ /* 0x040fe20000410000 */
[----:B------:R-:W-:Y:S01]  /*b210*/  MOV R159, R39 ;  /* 0x00000027009f7202 */ /* 0x000fe20000000f00 */
[C---:B------:R-:W-:Y:S01]  /*b220*/  FMUL.FTZ R15, R0.reuse, R167 ;  /* 0x000000a7000f7220 */ /* 0x040fe20000410000 */
[----:B------:R-:W-:Y:S01]  /*b230*/  MOV R167, R50 ;  /* 0x0000003200a77202 */ /* 0x000fe20000000f00 */
[C---:B------:R-:W-:Y:S02]  /*b240*/  FMUL.FTZ R18, R133.reuse, R150 ;  /* 0x0000009685127220 */ /* 0x040fe40000410000 */
[C---:B------:R-:W-:Y:S02]  /*b250*/  FMUL.FTZ R19, R133.reuse, R151 ;  /* 0x0000009785137220 */ /* 0x040fe40000410000 */
[----:B------:R-:W-:Y:S01]  /*b260*/  IMAD.MOV.U32 R158, RZ, RZ, R58 ;  /* 0x000000ffff9e7224 */ /* 0x000fe200078e003a */
[----:B------:R-:W-:Y:S01]  /*b270*/  LDSM.16.MT88.4 R148, [R239+0x100] ;  /* 0x00010000ef94783b */ /* 0x000fe20000004200 */
[----:B------:R-:W-:Y:S02]  /*b280*/  IMAD.MOV.U32 R164, RZ, RZ, R23 ;  /* 0x000000ffffa47224 */ /* 0x000fe400078e0017 */
[C---:B------:R-:W-:Y:S02]  /*b290*/  FMUL.FTZ R22, R133.reuse, R154 ;  /* 0x0000009a85167220 */ /* 0x040fe40000410000 */
[C---:B------:R-:W-:Y:S02]  /*b2a0*/  FMUL.FTZ R23, R133.reuse, R155 ;  /* 0x0000009b85177220 */ /* 0x040fe40000410000 */
[C---:B------:R-:W-:Y:S01]  /*b2b0*/  FMUL.FTZ R30, R0.reuse, R190 ;  /* 0x000000be001e7220 */ /* 0x040fe20000410000 */
[----:B------:R-:W-:Y:S01]  /*b2c0*/  MOV R190, R67 ;  /* 0x0000004300be7202 */ /* 0x000fe20000000f00 */
[----:B------:R-:W-:Y:S02]  /*b2d0*/  FMUL.FTZ R31, R0, R191 ;  /* 0x000000bf001f7220 */ /* 0x000fe40000410000 */
[C---:B------:R-:W-:Y:S02]  /*b2e0*/  FMUL.FTZ R34, R133.reuse, R162 ;  /* 0x000000a285227220 */ /* 0x040fe40000410000 */
[----:B------:R-:W-:Y:S02]  /*b2f0*/  IMAD.MOV.U32 R154, RZ, RZ, R38 ;  /* 0x000000ffff9a7224 */ /* 0x000fe400078e0026 */
[C---:B------:R-:W-:Y:S02]  /*b300*/  FMUL.FTZ R38, R133.reuse, R170 ;  /* 0x000000aa85267220 */ /* 0x040fe40000410000 */
[C---:B------:R-:W-:Y:S02]  /*b310*/  FMUL.FTZ R39, R133.reuse, R171 ;  /* 0x000000ab85277220 */ /* 0x040fe40000410000 */
[----:B------:R-:W-:Y:S01]  /*b320*/  IMAD.MOV.U32 R155, RZ, RZ, R47 ;  /* 0x000000ffff9b7224 */ /* 0x000fe200078e002f */
[----:B------:R-:W-:Y:S01]  /*b330*/  MUFU.EX2 R171, R232 ;  /* 0x000000e800ab7308 */ /* 0x000fe20000000800 */
[C---:B------:R-:W-:Y:S01]  /*b340*/  FMUL.FTZ R44, R132.reuse, R196 ;  /* 0x000000c4842c7220 */ /* 0x040fe20000410000 */
[----:B------:R-:W-:Y:S01]  /*b350*/  MOV R196, R160 ;  /* 0x000000a000c47202 */ /* 0x000fe20000000f00 */
[----:B------:R-:W-:Y:S02]  /*b360*/  FMUL.FTZ R45, R132, R197 ;  /* 0x000000c5842d7220 */ /* 0x000fe40000410000 */
[----:B------:R-:W-:Y:S02]  /*b370*/  FMUL.FTZ R47, R0, R199 ;  /* 0x000000c7002f7220 */ /* 0x000fe40000410000 */
[----:B------:R-:W-:Y:S02]  /*b380*/  IMAD.MOV.U32 R156, RZ, RZ, R51 ;  /* 0x000000ffff9c7224 */ /* 0x000fe400078e0033 */
[C---:B------:R-:W-:Y:S02]  /*b390*/  FMUL.FTZ R51, R133.reuse, R175 ;  /* 0x000000af85337220 */ /* 0x040fe40000410000 */
[C---:B------:R-:W-:Y:S01]  /*b3a0*/  FMUL.FTZ R50, R133.reuse, R174 ;  /* 0x000000ae85327220 */ /* 0x040fe20000410000 */
[----:B------:R-:W-:Y:S01]  /*b3b0*/  MOV R174, R169 ;  /* 0x000000a900ae7202 */ /* 0x000fe20000000f00 */
[C---:B------:R-:W-:Y:S02]  /*b3c0*/  FMUL.FTZ R67, R133.reuse, R187 ;  /* 0x000000bb85437220 */ /* 0x040fe40000410000 */
[----:B------:R-:W-:Y:S01]  /*b3d0*/  IMAD.MOV.U32 R180, RZ, RZ, R55 ;  /* 0x000000ffffb47224 */ /* 0x000fe200078e0037 */
[----:B------:R-:W3:Y:S01]  /*b3e0*/  LDL.LU R187, [R1+0x74] ;  /* 0x0000740001bb7983 */ /* 0x000ee20000300800 */
[C---:B------:R-:W-:Y:S02]  /*b3f0*/  FMUL.FTZ R55, R133.reuse, R183 ;  /* 0x000000b785377220 */ /* 0x040fe40000410000 */
[C---:B------:R-:W-:Y:S01]  /*b400*/  FMUL.FTZ R66, R133.reuse, R186 ;  /* 0x000000ba85427220 */ /* 0x040fe20000410000 */
[----:B------:R-:W-:Y:S01]  /*b410*/  MUFU.EX2 R183, R190 ;  /* 0x000000be00b77308 */ /* 0x000fe20000000800 */
[----:B------:R-:W4:Y:S01]  /*b420*/  LDL.LU R186, [R1+0x70] ;  /* 0x0000700001ba7983 */ /* 0x000f220000300800 */
[----:B------:R-:W-:Y:S02]  /*b430*/  IMAD.MOV.U32 R157, RZ, RZ, R62 ;  /* 0x000000ffff9d7224 */ /* 0x000fe400078e003e */
[----:B------:R-:W-:Y:S01]  /*b440*/  IMAD.MOV.U32 R152, RZ, RZ, R60 ;  /* 0x000000ffff987224 */ /* 0x000fe200078e003c */
[----:B------:R-:W4:Y:S01]  /*b450*/  LDL.LU R175, [R1+0x6c] ;  /* 0x00006c0001af7983 */ /* 0x000f220000300800 */
[C---:B------:R-:W-:Y:S02]  /*b460*/  FMUL.FTZ R60, R132.reuse, R204 ;  /* 0x000000cc843c7220 */ /* 0x040fe40000410000 */
[----:B------:R-:W-:Y:S02]  /*b470*/  FMUL.FTZ R61, R132, R205 ;  /* 0x000000cd843d7220 */ /* 0x000fe40000410000 */
[----:B------:R-:W-:Y:S01]  /*b480*/  FMUL.FTZ R63, R0, R207 ;  /* 0x000000cf003f7220 */ /* 0x000fe20000410000 */
[----:B------:R-:W-:Y:S01]  /*b490*/  MUFU.EX2 R190, R227 ;  /* 0x000000e300be7308 */ /* 0x000fe20000000800 */
[----:B--2---:R-:W-:Y:S01]  /*b4a0*/  FFMA.FTZ R161, R2, R13, R54 ;  /* 0x0000000d02a17223 */ /* 0x004fe20000010036 */
[----:B------:R-:W-:Y:S01]  /*b4b0*/  MOV R2, R143 ;  /* 0x0000008f00027202 */ /* 0x000fe20000000f00 */
[----:B------:R-:W-:Y:S01]  /*b4c0*/  FMUL.FTZ R13, R132, R165 ;  /* 0x000000a5840d7220 */ /* 0x000fe20000410000 */
[----:B------:R-:W-:Y:S01]  /*b4d0*/  F2FP.BF16.PACK_AB R143, R62, R169 ;  /* 0x000000a93e8f723e */ /* 0x000fe200000010ff */
[C---:B------:R-:W-:Y:S01]  /*b4e0*/  FMUL.FTZ R54, R133.reuse, R182 ;  /* 0x000000b685367220 */ /* 0x040fe20000410000 */
[----:B------:R-:W-:Y:S01]  /*b4f0*/  F2FP.BF16.PACK_AB R142, R2, R181 ;  /* 0x000000b5028e723e */ /* 0x000fe200000010ff */
[--C-:B------:R-:W-:Y:S01]  /*b500*/  FFMA.FTZ R160, R218, c[0x0][0x2d0], -R208.reuse ;  /* 0x0000b400daa07a23 */ /* 0x100fe200000108d0 */
[----:B------:R-:W-:Y:S01]  /*b510*/  MOV R165, R14 ;  /* 0x0000000e00a57202 */ /* 0x000fe20000000f00 */
[----:B------:R-:W-:Y:S01]  /*b520*/  FFMA.FTZ R214, R214, c[0x0][0x2d0], -R208 ;  /* 0x0000b400d6d67a23 */ /* 0x000fe200000108d0 */
[----:B------:R-:W-:Y:S01]  /*b530*/  MUFU.EX2 R227, R243 ;  /* 0x000000f300e37308 */ /* 0x000fe20000000800 */
[C---:B------:R-:W-:Y:S02]  /*b540*/  FMUL.FTZ R14, R0.reuse, R166 ;  /* 0x000000a6000e7220 */ /* 0x040fe40000410000 */
[-C--:B------:R-:W-:Y:S01]  /*b550*/  HMMA.16816.F32.BF16 R4, R140, R24.reuse, R4 ;  /* 0x000000188c04723c */ /* 0x080fe20000041804 */
[----:B------:R-:W-:Y:S02]  /*b560*/  IMAD.MOV.U32 R166, RZ, RZ, R56 ;  /* 0x000000ffffa67224 */ /* 0x000fe400078e0038 */
[----:B------:R-:W-:Y:S02]  /*b570*/  FMUL.FTZ R62, R0, R206 ;  /* 0x000000ce003e7220 */ /* 0x000fe40000410000 */
[C---:B------:R-:W-:Y:S02]  /*b580*/  FMUL.FTZ R70, R133.reuse, R70 ;  /* 0x0000004685467220 */ /* 0x040fe40000410000 */
[----:B------:R-:W-:Y:S01]  /*b590*/  MUFU.EX2 R182, R229 ;  /* 0x000000e500b67308 */ /* 0x000fe20000000800 */
[C---:B------:R-:W-:Y:S01]  /*b5a0*/  HMMA.16816.F32.BF16 R8, R144.reuse, R24, R8 ;  /* 0x000000189008723c */ /* 0x040fe20000041808 */
[C---:B------:R-:W-:Y:S03]  /*b5b0*/  FMUL.FTZ R71, R133.reuse, R71 ;  /* 0x0000004785477220 */ /* 0x040fe60000410000 */
[C---:B------:R-:W-:Y:S02]  /*b5c0*/  FMUL.FTZ R72, R132.reuse, R72 ;  /* 0x0000004884487220 */ /* 0x040fe40000410000 */
[C---:B------:R-:W-:Y:S02]  /*b5d0*/  FMUL.FTZ R73, R132.reuse, R73 ;  /* 0x0000004984497220 */ /* 0x040fe40000410000 */
[-C--:B------:R-:W-:Y:S01]  /*b5e0*/  HMMA.16816.F32.BF16 R12, R144, R26.reuse, R12 ;  /* 0x0000001a900c723c */ /* 0x080fe2000004180c */
[C---:B------:R-:W-:Y:S01]  /*b5f0*/  FMUL.FTZ R25, R132.reuse, R177 ;  /* 0x000000b184197220 */ /* 0x040fe20000410000 */
[----:B------:R-:W-:Y:S02]  /*b600*/  MUFU.EX2 R229, R173 ;  /* 0x000000ad00e57308 */ /* 0x000fe40000000800 */
[----:B------:R-:W-:Y:S02]  /*b610*/  IMAD.MOV.U32 R177, RZ, RZ, R57 ;  /* 0x000000ffffb17224 */ /* 0x000fe400078e0039 */
[----:B------:R-:W1:Y:S01]  /*b620*/  LDSM.16.MT88.4 R56, [R240+0x100] ;  /* 0x00010000f038783b */ /* 0x000e620000004200 */
[----:B------:R-:W-:Y:S01]  /*b630*/  FMUL.FTZ R24, R132, R176 ;  /* 0x000000b084187220 */ /* 0x000fe20000410000 */
[C---:B------:R-:W-:Y:S01]  /*b640*/  HMMA.16816.F32.BF16 R16, R140.reuse, R26, R16 ;  /* 0x0000001a8c10723c */ /* 0x040fe20000041810 */
[C---:B------:R-:W-:Y:S03]  /*b650*/  FMUL.FTZ R74, R0.reuse, R74 ;  /* 0x0000004a004a7220 */ /* 0x040fe60000410000 */
[----:B------:R-:W-:Y:S01]  /*b660*/  FMUL.FTZ R75, R0, R75 ;  /* 0x0000004b004b7220 */ /* 0x000fe20000410000 */
[----:B------:R2:W-:Y:S01]  /*b670*/  MUFU.EX2 R207, R167 ;  /* 0x000000a700cf7308 */ /* 0x0005e20000000800 */
[----:B------:R-:W-:Y:S02]  /*b680*/  FMUL.FTZ R76, R132, R76 ;  /* 0x0000004c844c7220 */ /* 0x000fe40000410000 */
[-C--:B------:R-:W-:Y:S01]  /*b690*/  HMMA.16816.F32.BF16 R20, R140, R40.reuse, R20 ;  /* 0x000000288c14723c */ /* 0x080fe20000041814 */
[C---:B------:R-:W-:Y:S03]  /*b6a0*/  FMUL.FTZ R26, R0.reuse, R178 ;  /* 0x000000b2001a7220 */ /* 0x040fe60000410000 */
[----:B------:R-:W-:Y:S01]  /*b6b0*/  FMUL.FTZ R27, R0, R179 ;  /* 0x000000b3001b7220 */ /* 0x000fe20000410000 */
[----:B------:R-:W-:Y:S01]  /*b6c0*/  MOV R179, R28 ;  /* 0x0000001c00b37202 */ /* 0x000fe20000000f00 */
[C---:B------:R-:W-:Y:S01]  /*b6d0*/  FMUL.FTZ R28, R132.reuse, R188 ;  /* 0x000000bc841c7220 */ /* 0x040fe20000410000 */
[----:B------:R-:W-:Y:S01]  /*b6e0*/  MUFU.EX2 R170, R177 ;  /* 0x000000b100aa7308 */ /* 0x000fe20000000800 */
[C---:B------:R-:W-:Y:S03]  /*b6f0*/  FMUL.FTZ R77, R132.reuse, R77 ;  /* 0x0000004d844d7220 */ /* 0x040fe60000410000 */
[C---:B------:R-:W-:Y:S01]  /*b700*/  HMMA.16816.F32.BF16 R24, R144.reuse, R40, R24 ;  /* 0x000000289018723c */ /* 0x040fe20000041818 */
[----:B------:R-:W-:Y:S02]  /*b710*/  IMAD.MOV.U32 R188, RZ, RZ, R29 ;  /* 0x000000ffffbc7224 */ /* 0x000fe400078e001d */
[----:B------:R-:W-:Y:S01]  /*b720*/  FMUL.FTZ R29, R132, R189 ;  /* 0x000000bd841d7220 */ /* 0x000fe20000410000 */
[----:B------:R-:W-:Y:S01]  /*b730*/  MOV R189, R46 ;  /* 0x0000002e00bd7202 */ /* 0x000fe20000000f00 */
[----:B------:R-:W-:Y:S01]  /*b740*/  FMUL.FTZ R46, R0, R198 ;  /* 0x000000c6002e7220 */ /* 0x000fe20000410000 */
[----:B------:R-:W-:Y:S01]  /*b750*/  MOV R198, R2 ;  /* 0x0000000200c67202 */ /* 0x000fe20000000f00 */
[----:B------:R-:W-:Y:S01]  /*b760*/  FFMA.FTZ R2, R222, c[0x0][0x2d0], -R208 ;  /* 0x0000b400de027a23 */ /* 0x000fe200000108d0 */
[----:B------:R-:W-:Y:S01]  /*b770*/  MOV R191, R189 ;  /* 0x000000bd00bf7202 */ /* 0x000fe20000000f00 */
[C---:B------:R-:W-:Y:S01]  /*b780*/  FMUL.FTZ R40, R132.reuse, R192 ;  /* 0x000000c084287220 */ /* 0x040fe20000410000 */
[-C--:B------:R-:W-:Y:S01]  /*b790*/  HMMA.16816.F32.BF16 R28, R144, R42.reuse, R28 ;  /* 0x0000002a901c723c */ /* 0x080fe2000004181c */
[----:B------:R-:W-:Y:S01]  /*b7a0*/  MUFU.EX2 R169, R2 ;  /* 0x0000000200a97308 */ /* 0x000fe20000000800 */
[----:B------:R-:W-:Y:S01]  /*b7b0*/  IMAD.MOV.U32 R176, RZ, RZ, R35 ;  /* 0x000000ffffb07224 */ /* 0x000fe200078e0023 */
[----:B--2---:R-:W-:Y:S01]  /*b7c0*/  MOV R167, R172 ;  /* 0x000000ac00a77202 */ /* 0x004fe20000000f00 */
[C---:B------:R-:W-:Y:S01]  /*b7d0*/  FMUL.FTZ R35, R133.reuse, R163 ;  /* 0x000000a385237220 */ /* 0x040fe20000410000 */
[----:B------:R-:W-:Y:S01]  /*b7e0*/  MOV R163, R179 ;  /* 0x000000b300a37202 */ /* 0x000fe20000000f00 */
[----:B------:R-:W-:Y:S01]  /*b7f0*/  FMUL.FTZ R41, R132, R193 ;  /* 0x000000c184297220 */ /* 0x000fe20000410000 */
[----:B------:R-:W-:Y:S01]  /*b800*/  MOV R204, R198 ;  /* 0x000000c600cc7202 */ /* 0x000fe20000000f00 */
[C---:B------:R-:W-:Y:S01]  /*b810*/  FMUL.FTZ R78, R0.reuse, R78 ;  /* 0x0000004e004e7220 */ /* 0x040fe20000410000 */
[----:B------:R-:W-:Y:S02]  /*b820*/  MOV R198, R154 ;  /* 0x0000009a00c67202 */ /* 0x000fe40000000f00 */
[C---:B------:R-:W-:Y:S01]  /*b830*/  HMMA.16816.F32.BF16 R32, R140.reuse, R42, R32 ;  /* 0x0000002a8c20723c */ /* 0x040fe20000041820 */
[C---:B------:R-:W-:Y:S01]  /*b840*/  FMUL.FTZ R79, R0.reuse, R79 ;  /* 0x0000004f004f7220 */ /* 0x040fe20000410000 */
[----:B------:R-:W-:Y:S01]  /*b850*/  MUFU.EX2 R193, R230 ;  /* 0x000000e600c17308 */ /* 0x000fe20000000800 */
[C---:B------:R-:W-:Y:S01]  /*b860*/  FMUL.FTZ R82, R133.reuse, R82 ;  /* 0x0000005285527220 */ /* 0x040fe20000410000 */
[----:B------:R-:W-:Y:S01]  /*b870*/  MOV R205, R191 ;  /* 0x000000bf00cd7202 */ /* 0x000fe20000000f00 */
[C---:B------:R-:W-:Y:S01]  /*b880*/  FMUL.FTZ R83, R133.reuse, R83 ;  /* 0x0000005385537220 */ /* 0x040fe20000410000 */
[----:B------:R-:W-:Y:S01]  /*b890*/  MOV R191, R152 ;  /* 0x0000009800bf7202 */ /* 0x000fe20000000f00 */
[C---:B------:R-:W-:Y:S01]  /*b8a0*/  FMUL.FTZ R42, R0.reuse, R194 ;  /* 0x000000c2002a7220 */ /* 0x040fe20000410000 */
[-C--:B-1----:R-:W-:Y:S01]  /*b8b0*/  HMMA.16816.F32.BF16 R36, R140, R56.reuse, R36 ;  /* 0x000000388c24723c */ /* 0x082fe20000041824 */
[----:B------:R-:W-:Y:S03]  /*b8c0*/  FMUL.FTZ R43, R0, R195 ;  /* 0x000000c3002b7220 */ /* 0x000fe60000410000 */
[----:B------:R-:W-:Y:S01]  /*b8d0*/  MUFU.EX2 R230, R184 ;  /* 0x000000b800e67308 */ /* 0x000fe20000000800 */
[C---:B------:R-:W-:Y:S01]  /*b8e0*/  FMUL.FTZ R86, R133.reuse, R86 ;  /* 0x0000005685567220 */ /* 0x040fe20000410000 */
[----:B------:R-:W-:Y:S01]  /*b8f0*/  MOV R195, R165 ;  /* 0x000000a500c37202 */ /* 0x000fe20000000f00 */
[----:B------:R-:W-:Y:S01]  /*b900*/  IMAD.MOV.U32 R165, RZ, RZ, R168 ;  /* 0x000000ffffa57224 */ /* 0x000fe200078e00a8 */
[C---:B------:R-:W-:Y:S01]  /*b910*/  HMMA.16816.F32.BF16 R40, R144.reuse, R56, R40 ;  /* 0x000000389028723c */ /* 0x040fe20000041828 */
[----:B------:R-:W-:Y:S03]  /*b920*/  FMUL.FTZ R87, R133, R87 ;  /* 0x0000005785577220 */ /* 0x000fe60000410000 */
[C---:B------:R-:W-:Y:S01]  /*b930*/  FMUL.FTZ R88, R132.reuse, R88 ;  /* 0x0000005884587220 */ /* 0x040fe20000410000 */
[----:B------:R-:W-:Y:S01]  /*b940*/  MOV R168, R3 ;  /* 0x0000000300a87202 */ /* 0x000fe20000000f00 */
[--C-:B------:R-:W-:Y:S01]  /*b950*/  FFMA.FTZ R3, R221, c[0x0][0x2d0], -R208.reuse ;  /* 0x0000b400dd037a23 */ /* 0x100fe200000108d0 */
[----:B------:R1:W-:Y:S01]  /*b960*/  MUFU.EX2 R179, R136 ;  /* 0x0000008800b37308 */ /* 0x0003e20000000800 */
[-C--:B------:R-:W-:Y:S01]  /*b970*/  HMMA.16816.F32.BF16 R44, R144, R58.reuse, R44 ;  /* 0x0000003a902c723c */ /* 0x080fe2000004182c */
[C---:B------:R-:W-:Y:S03]  /*b980*/  FMUL.FTZ R56, R132.reuse, R200 ;  /* 0x000000c884387220 */ /* 0x040fe60000410000 */
[C---:B------:R-:W-:Y:S02]  /*b990*/  FMUL.FTZ R57, R132.reuse, R201 ;  /* 0x000000c984397220 */ /* 0x040fe40000410000 */
[----:B------:R-:W-:Y:S02]  /*b9a0*/  IMAD.MOV.U32 R201, RZ, RZ, R155 ;  /* 0x000000ffffc97224 */ /* 0x000fe400078e009b */
[C---:B------:R-:W-:Y:S01]  /*b9b0*/  HMMA.16816.F32.BF16 R48, R140.reuse, R58, R48 ;  /* 0x0000003a8c30723c */ /* 0x040fe20000041830 */
[----:B------:R-:W-:Y:S01]  /*b9c0*/  FMUL.FTZ R89, R132, R89 ;  /* 0x0000005984597220 */ /* 0x000fe20000410000 */
[----:B------:R2:W-:Y:S02]  /*b9d0*/  MUFU.EX2 R177, R235 ;  /* 0x000000eb00b17308 */ /* 0x0005e40000000800 */
[C---:B------:R-:W-:Y:S02]  /*b9e0*/  FMUL.FTZ R90, R0.reuse, R90 ;  /* 0x0000005a005a7220 */ /* 0x040fe40000410000 */
[C---:B------:R-:W-:Y:S02]  /*b9f0*/  FMUL.FTZ R91, R0.reuse, R91 ;  /* 0x0000005b005b7220 */ /* 0x040fe40000410000 */
[-C--:B------:R-:W-:Y:S01]  /*ba00*/  HMMA.16816.F32.BF16 R52, R140, R148.reuse, R52 ;  /* 0x000000948c34723c */ /* 0x080fe20000041834 */
[C---:B------:R-:W-:Y:S03]  /*ba10*/  FMUL.FTZ R58, R0.reuse, R202 ;  /* 0x000000ca003a7220 */ /* 0x040fe60000410000 */
[----:B------:R-:W-:Y:S01]  /*ba20*/  FMUL.FTZ R59, R0, R203 ;  /* 0x000000cb003b7220 */ /* 0x000fe20000410000 */
[----:B------:R-:W-:Y:S01]  /*ba30*/  MOV R203, R156 ;  /* 0x0000009c00cb7202 */ /* 0x000fe20000000f00 */
[C---:B------:R-:W-:Y:S01]  /*ba40*/  FMUL.FTZ R92, R132.reuse, R92 ;  /* 0x0000005c845c7220 */ /* 0x040fe20000410000 */
[----:B------:R-:W-:Y:S01]  /*ba50*/  MUFU.EX2 R178, R231 ;  /* 0x000000e700b27308 */ /* 0x000fe20000000800 */
[--C-:B-1----:R-:W-:Y:S03]  /*ba60*/  FFMA.FTZ R136, R219, c[0x0][0x2d0], -R208.reuse ;  /* 0x0000b400db887a23 */ /* 0x102fe600000108d0 */
[C---:B------:R-:W-:Y:S01]  /*ba70*/  HMMA.16816.F32.BF16 R56, R144.reuse, R148, R56 ;  /* 0x000000949038723c */ /* 0x040fe20000041838 */
[----:B------:R-:W-:Y:S02]  /*ba80*/  FMUL.FTZ R93, R132, R93 ;  /* 0x0000005d845d7220 */ /* 0x000fe40000410000 */
[C---:B------:R-:W-:Y:S02]  /*ba90*/  FMUL.FTZ R94, R0.reuse, R94 ;  /* 0x0000005e005e7220 */ /* 0x040fe40000410000 */
[----:B------:R-:W-:Y:S01]  /*baa0*/  FMUL.FTZ R95, R0, R95 ;  /* 0x0000005f005f7220 */ /* 0x000fe20000410000 */
[----:B------:R-:W-:Y:S01]  /*bab0*/  MUFU.EX2 R180, R180 ;  /* 0x000000b400b47308 */ /* 0x000fe20000000800 */
[C---:B------:R-:W-:Y:S01]  /*bac0*/  FMUL.FTZ R98, R133.reuse, R98 ;  /* 0x0000006285627220 */ /* 0x040fe20000410000 */
[-C--:B------:R-:W-:Y:S01]  /*bad0*/  HMMA.16816.F32.BF16 R60, R144, R150.reuse, R60 ;  /* 0x00000096903c723c */ /* 0x080fe2000004183c */
[C---:B------:R-:W-:Y:S03]  /*bae0*/  FMUL.FTZ R99, R133.reuse, R99 ;  /* 0x0000006385637220 */ /* 0x040fe60000410000 */
[C---:B------:R-:W-:Y:S01]  /*baf0*/  FMUL.FTZ R102, R133.reuse, R102 ;  /* 0x0000006685667220 */ /* 0x040fe20000410000 */
[----:B--2---:R-:W-:Y:S01]  /*bb00*/  MOV R235, R204 ;  /* 0x000000cc00eb7202 */ /* 0x004fe20000000f00 */
[C---:B------:R-:W-:Y:S02]  /*bb10*/  FMUL.FTZ R103, R133.reuse, R103 ;  /* 0x0000006785677220 */ /* 0x040fe40000410000 */
[C---:B------:R-:W-:Y:S01]  /*bb20*/  HMMA.16816.F32.BF16 R64, R140.reuse, R150, R64 ;  /* 0x000000968c40723c */ /* 0x040fe20000041840 */
[----:B------:R-:W1:Y:S01]  /*bb30*/  LDSM.16.MT88.4 R148, [R237+0x2100] ;  /* 0x00210000ed94783b */ /* 0x000e620000004200 */
[----:B------:R-:W-:Y:S02]  /*bb40*/  MUFU.EX2 R204, R160 ;  /* 0x000000a000cc7308 */ /* 0x000fe40000000800 */
[C---:B------:R-:W-:Y:S02]  /*bb50*/  FMUL.FTZ R104, R132.reuse, R104 ;  /* 0x0000006884687220 */ /* 0x040fe40000410000 */
[----:B------:R-:W-:Y:S02]  /*bb60*/  FMUL.FTZ R105, R132, R105 ;  /* 0x0000006984697220 */ /* 0x000fe40000410000 */
[C---:B------:R-:W-:Y:S04]  /*bb70*/  FMUL.FTZ R106, R0.reuse, R106 ;  /* 0x0000006a006a7220 */ /* 0x040fe80000410000 */
[----:B------:R-:W-:Y:S01]  /*bb80*/  FMUL.FTZ R107, R0, R107 ;  /* 0x0000006b006b7220 */ /* 0x000fe20000410000 */
        /* <DEDUP_REMOVED lines=8> */
[--C-:B------:R-:W-:Y:S02]  /*bc10*/  FFMA.FTZ R2, R225, c[0x0][0x2d0], -R208.reuse ;  /* 0x0000b400e1027a23 */ /* 0x100fe400000108d0 */
[----:B------:R-:W-:Y:S02]  /*bc20*/  FFMA.FTZ R225, R215, c[0x0][0x2d0], -R208 ;  /* 0x0000b400d7e17a23 */ /* 0x000fe400000108d0 */
[C---:B------:R-:W-:Y:S02]  /*bc30*/  FMUL.FTZ R120, R132.reuse, R120 ;  /* 0x0000007884787220 */ /* 0x040fe40000410000 */
[----:B------:R-:W-:Y:S01]  /*bc40*/  FMUL.FTZ R121, R132, R121 ;  /* 0x0000007984797220 */ /* 0x000fe20000410000 */
[----:B------:R-:W-:Y:S01]  /*bc50*/  MUFU.EX2 R201, R201 ;  /* 0x000000c900c97308 */ /* 0x000fe20000000800 */
[C---:B------:R-:W-:Y:S02]  /*bc60*/  FMUL.FTZ R122, R0.reuse, R122 ;  /* 0x0000007a007a7220 */ /* 0x040fe40000410000 */
[----:B------:R-:W-:Y:S02]  /*bc70*/  FMUL.FTZ R123, R0, R123 ;  /* 0x0000007b007b7220 */ /* 0x000fe40000410000 */
[C---:B------:R-:W-:Y:S02]  /*bc80*/  FMUL.FTZ R124, R132.reuse, R124 ;  /* 0x0000007c847c7220 */ /* 0x040fe40000410000 */
[----:B------:R-:W-:Y:S01]  /*bc90*/  FMUL.FTZ R125, R132, R125 ;  /* 0x0000007d847d7220 */ /* 0x000fe20000410000 */
[-C--:B-1----:R-:W-:Y:S01]  /*bca0*/  HMMA.16816.F32.BF16 R68, R140, R148.reuse, R68 ;  /* 0x000000948c44723c */ /* 0x082fe20000041844 */
[C---:B------:R-:W-:Y:S01]  /*bcb0*/  FMUL.FTZ R126, R0.reuse, R126 ;  /* 0x0000007e007e7220 */ /* 0x040fe20000410000 */
[----:B------:R-:W-:Y:S01]  /*bcc0*/  MUFU.EX2 R205, R205 ;  /* 0x000000cd00cd7308 */ /* 0x000fe20000000800 */
[----:B------:R-:W-:Y:S02]  /*bcd0*/  FMUL.FTZ R127, R0, R127 ;  /* 0x0000007f007f7220 */ /* 0x000fe40000410000 */
[----:B------:R-:W-:Y:S02]  /*bce0*/  IMAD.MOV.U32 R162, RZ, RZ, R188 ;  /* 0x000000ffffa27224 */ /* 0x000fe400078e00bc */
[----:B------:R-:W-:Y:S01]  /*bcf0*/  IMAD.MOV.U32 R194, RZ, RZ, R176 ;  /* 0x000000ffffc27224 */ /* 0x000fe200078e00b0 */
[C---:B------:R-:W-:Y:S01]  /*bd00*/  HMMA.16816.F32.BF16 R72, R144.reuse, R148, R72 ;  /* 0x000000949048723c */ /* 0x040fe20000041848 */
[----:B------:R-:W-:Y:S03]  /*bd10*/  IMAD.MOV.U32 R197, RZ, RZ, R164 ;  /* 0x000000ffffc57224 */ /* 0x000fe600078e00a4 */
[----:B------:R-:W-:Y:S01]  /*bd20*/  FFMA.FTZ R164, R217, c[0x0][0x2d0], -R208 ;  /* 0x0000b400d9a47a23 */ /* 0x000fe200000108d0 */
[----:B------:R1:W-:Y:S01]  /*bd30*/  MUFU.EX2 R176, R226 ;  /* 0x000000e200b07308 */ /* 0x0003e20000000800 */
[----:B------:R-:W-:Y:S01]  /*bd40*/  IMAD.MOV.U32 R206, RZ, RZ, R163 ;  /* 0x000000ffffce7224 */ /* 0x000fe200078e00a3 */
[----:B------:R-:W-:Y:S01]  /*bd50*/  MOV R163, R157 ;  /* 0x0000009d00a37202 */ /* 0x000fe20000000f00 */
[-C--:B------:R-:W-:Y:S01]  /*bd60*/  HMMA.16816.F32.BF16 R76, R144, R150.reuse, R76 ;  /* 0x00000096904c723c */ /* 0x080fe2000004184c */
[----:B------:R-:W-:Y:S03]  /*bd70*/  MOV R202, R162 ;  /* 0x000000a200ca7202 */ /* 0x000fe60000000f00 */
[----:B------:R-:W-:Y:S02]  /*bd80*/  IMAD.MOV.U32 R162, RZ, RZ, R158 ;  /* 0x000000ffffa27224 */ /* 0x000fe400078e009e */
[----:B------:R-:W-:Y:S01]  /*bd90*/  IMAD.MOV.U32 R199, RZ, RZ, R181 ;  /* 0x000000ffffc77224 */ /* 0x000fe200078e00b5 */
[----:B------:R-:W-:Y:S01]  /*bda0*/  MUFU.EX2 R172, R164 ;  /* 0x000000a400ac7308 */ /* 0x000fe20000000800 */
[C---:B------:R-:W-:Y:S01]  /*bdb0*/  HMMA.16816.F32.BF16 R80, R140.reuse, R150, R80 ;  /* 0x000000968c50723c */ /* 0x040fe20000041850 */
[----:B------:R-:W2:Y:S03]  /*bdc0*/  LDSM.16.MT88.4 R148, [R238+0x2100] ;  /* 0x00210000ee94783b */ /* 0x000ea60000004200 */
[C---:B------:R-:W-:Y:S01]  /*bdd0*/  FMUL.FTZ R118, R133.reuse, R118 ;  /* 0x0000007685767220 */ /* 0x040fe20000410000 */
[----:B------:R-:W-:Y:S01]  /*bde0*/  MOV R200, R199 ;  /* 0x000000c700c87202 */ /* 0x000fe20000000f00 */
[C---:B------:R-:W-:Y:S01]  /*bdf0*/  FMUL.FTZ R119, R133.reuse, R119 ;  /* 0x0000007785777220 */ /* 0x040fe20000410000 */
[----:B------:R-:W-:Y:S01]  /*be00*/  MOV R199, R195 ;  /* 0x000000c300c77202 */ /* 0x000fe20000000f00 */
[C---:B------:R-:W-:Y:S01]  /*be10*/  FMUL.FTZ R130, R133.reuse, R130 ;  /* 0x0000008285827220 */ /* 0x040fe20000410000 */
[----:B------:R2:W-:Y:S03]  /*be20*/  MUFU.EX2 R181, R2 ;  /* 0x0000000200b57308 */ /* 0x0005e60000000800 */
[----:B------:R-:W-:Y:S01]  /*be30*/  MOV R195, R194 ;  /* 0x000000c200c37202 */ /* 0x000fe20000000f00 */
[----:B-1----:R-:W-:Y:S01]  /*be40*/  FFMA.FTZ R226, R216, c[0x0][0x2d0], -R208 ;  /* 0x0000b400d8e27a23 */ /* 0x002fe200000108d0 */
[----:B------:R-:W-:Y:S01]  /*be50*/  MOV R194, R159 ;  /* 0x0000009f00c27202 */ /* 0x000fe20000000f00 */
[----:B------:R-:W-:Y:S01]  /*be60*/  LDSM.16.MT88.4 R216, [R238+0x3900] ;  /* 0x00390000eed8783b */ /* 0x000fe20000004200 */
[----:B------:R-:W-:Y:S02]  /*be70*/  IMAD.MOV.U32 R231, RZ, RZ, R200 ;  /* 0x000000ffffe77224 */ /* 0x000fe400078e00c8 */
[----:B------:R-:W-:Y:S01]  /*be80*/  FMUL.FTZ R131, R133, R131 ;  /* 0x0000008385837220 */ /* 0x000fe20000410000 */
[----:B------:R-:W-:Y:S04]  /*be90*/  MUFU.EX2 R188, R228 ;  /* 0x000000e400bc7308 */ /* 0x000fe80000000800 */
[----:B------:R-:W-:Y:S06]  /*bea0*/  LDSM.16.MT88.4 R156, [R240+0x900] ;  /* 0x00090000f09c783b */ /* 0x000fec0000004200 */
[----:B------:R1:W-:Y:S01]  /*beb0*/  MUFU.EX2 R228, R244 ;  /* 0x000000f400e47308 */ /* 0x0003e20000000800 */
[--C-:B--2---:R-:W-:Y:S09]  /*bec0*/  FFMA.FTZ R2, R224, c[0x0][0x2d0], -R208.reuse ;  /* 0x0000b400e0027a23 */ /* 0x104ff200000108d0 */
[----:B------:R2:W-:Y:S01]  /*bed0*/  MUFU.EX2 R224, R242 ;  /* 0x000000f200e07308 */ /* 0x0005e20000000800 */
[-C--:B------:R-:W-:Y:S08]  /*bee0*/  HMMA.16816.F32.BF16 R84, R140, R148.reuse, R84 ;  /* 0x000000948c54723c */ /* 0x080ff00000041854 */
[C---:B------:R-:W-:Y:S01]  /*bef0*/  HMMA.16816.F32.BF16 R88, R144.reuse, R148, R88 ;  /* 0x000000949058723c */ /* 0x040fe20000041858 */
[----:B------:R3:W-:Y:S01]  /*bf00*/  MUFU.EX2 R192, R2 ;  /* 0x0000000200c07308 */ /* 0x0007e20000000800 */
[----:B-1----:R1:W5:Y:S06]  /*bf10*/  LDL.LU R244, [R1+0xa0] ;  /* 0x0000a00001f47983 */ /* 0x00236c0000300800 */
[-C--:B------:R-:W-:Y:S01]  /*bf20*/  HMMA.16816.F32.BF16 R92, R144, R150.reuse, R92 ;  /* 0x00000096905c723c */ /* 0x080fe2000004185c */
[----:B------:R1:W5:Y:S02]  /*bf30*/  LDL.LU R243, [R1+0x9c] ;  /* 0x00009c0001f37983 */ /* 0x0003640000300800 */
[----:B------:R-:W-:Y:S02]  /*bf40*/  MUFU.EX2 R200, R136 ;  /* 0x0000008800c87308 */ /* 0x000fe40000000800 */
[----:B--2---:R1:W5:Y:S03]  /*bf50*/  LDL.LU R242, [R1+0x98] ;  /* 0x0000980001f27983 */ /* 0x0043660000300800 */
[C---:B------:R-:W-:Y:S01]  /*bf60*/  HMMA.16816.F32.BF16 R96, R140.reuse, R150, R96 ;  /* 0x000000968c60723c */ /* 0x040fe20000041860 */
[----:B------:R-:W2:Y:S04]  /*bf70*/  LDSM.16.MT88.4 R148, [R240+0x2100] ;  /* 0x00210000f094783b */ /* 0x000ea80000004200 */
[----:B------:R1:W1:Y:S01]  /*bf80*/  MUFU.EX2 R136, R241 ;  /* 0x000000f100887308 */ /* 0x0002620000000800 */
[----:B---3--:R-:W-:Y:S02]  /*bf90*/  FFMA.FTZ R2, R223, c[0x0][0x2d0], -R208 ;  /* 0x0000b400df027a23 */ /* 0x008fe400000108d0 */
[----:B------:R-:W-:Y:S04]  /*bfa0*/  FFMA.FTZ R133, R133, R187, R211 ;  /* 0x000000bb85857223 */ /* 0x000fe800000100d3 */
[----:B------:R-:W-:Y:S03]  /*bfb0*/  IMAD.MOV.U32 R187, RZ, RZ, R163 ;  /* 0x000000ffffbb7224 */ /* 0x000fe600078e00a3 */
[----:B------:R3:W2:Y:S01]  /*bfc0*/  MUFU.EX2 R189, R2 ;  /* 0x0000000200bd7308 */ /* 0x0006a20000000800 */
[----:B----4-:R-:W-:Y:S01]  /*bfd0*/  FFMA.FTZ R132, R132, R186, R210 ;  /* 0x000000ba84847223 */ /* 0x010fe200000100d2 */
[----:B------:R-:W-:Y:S01]  /*bfe0*/  MOV R186, R162 ;  /* 0x000000a200ba7202 */ /* 0x000fe20000000f00 */
[----:B------:R-:W-:Y:S02]  /*bff0*/  FFMA.FTZ R208, R135, c[0x0][0x2d0], -R208 ;  /* 0x0000b40087d07a23 */ /* 0x000fe400000108d0 */
[----:B------:R-:W-:Y:S02]  /*c000*/  FADD.FTZ R135, R213, R133 ;  /* 0x00000085d5877221 */ /* 0x000fe40000010000 */
[----:B------:R-:W-:Y:S03]  /*c010*/  FADD.FTZ R133, R212, R132 ;  /* 0x00000084d4857221 */ /* 0x000fe60000010000 */
[----:B------:R-:W-:Y:S01]  /*c020*/  MUFU.EX2 R194, R194 ;  /* 0x000000c200c27308 */ /* 0x000fe20000000800 */
[----:B-1----:R1:W5:Y:S01]  /*c030*/  LDL.LU R241, [R1+0x94] ;  /* 0x0000940001f17983 */ /* 0x0023620000300800 */
[----:B------:R-:W-:Y:S08]  /*c040*/  F2FP.BF16.PACK_AB R210, R136, R224 ;  /* 0x000000e088d2723e */ /* 0x000ff000000010ff */
[----:B------:R-:W-:Y:S01]  /*c050*/  MUFU.EX2 R202, R202 ;  /* 0x000000ca00ca7308 */ /* 0x000fe20000000800 */
[----:B---3--:R-:W-:Y:S02]  /*c060*/  FFMA.FTZ R2, R0, R175, R209 ;  /* 0x000000af00027223 */ /* 0x008fe400000100d1 */
[----:B------:R-:W-:Y:S01]  /*c070*/  FADD.FTZ R0, R220, R161 ;  /* 0x000000a1dc007221 */ /* 0x000fe20000010000 */
[-C--:B--2---:R-:W-:Y:S01]  /*c080*/  HMMA.16816.F32.BF16 R100, R140, R148.reuse, R100 ;  /* 0x000000948c64723c */ /* 0x084fe20000041864 */
[----:B------:R-:W-:Y:S01]  /*c090*/  LDSM.16.MT88.4 R160, [R238+0x1100] ;  /* 0x00110000eea0783b */ /* 0x000fe20000004200 */
[----:B------:R-:W-:Y:S04]  /*c0a0*/  IMAD.MOV.U32 R175, RZ, RZ, R174 ;  /* 0x000000ffffaf7224 */ /* 0x000fe800078e00ae */
[----:B------:R-:W-:Y:S01]  /*c0b0*/  MUFU.EX2 R206, R206 ;  /* 0x000000ce00ce7308 */ /* 0x000fe20000000800 */
[----:B------:R-:W-:Y:S02]  /*c0c0*/  IMAD.MOV.U32 R174, RZ, RZ, R197 ;  /* 0x000000ffffae7224 */ /* 0x000fe400078e00c5 */
[----:B------:R-:W-:Y:S03]  /*c0d0*/  IMAD.MOV.U32 R197, RZ, RZ, R153 ;  /* 0x000000ffffc57224 */ /* 0x000fe600078e0099 */
[----:B------:R-:W-:Y:S01]  /*c0e0*/  MOV R232, R175 ;  /* 0x000000af00e87202 */ /* 0x000fe20000000f00 */
[C---:B------:R-:W-:Y:S01]  /*c0f0*/  HMMA.16816.F32.BF16 R104, R144.reuse, R148, R104 ;  /* 0x000000949068723c */ /* 0x040fe20000041868 */
[----:B------:R-:W-:Y:S01]  /*c100*/  LDSM.16.MT88.4 R152, [R238+0x900] ;  /* 0x00090000ee98783b */ /* 0x000fe20000004200 */
[----:B------:R-:W-:Y:S01]  /*c110*/  MOV R175, R196 ;  /* 0x000000c400af7202 */ /* 0x000fe20000000f00 */
[----:B------:R-:W-:Y:S01]  /*c120*/  FADD.FTZ R2, R234, R2 ;  /* 0x00000002ea027221 */ /* 0x000fe20000010000 */
[----:B------:R-:W-:Y:S01]  /*c130*/  MUFU.EX2 R197, R197 ;  /* 0x000000c500c57308 */ /* 0x000fe20000000800 */
[----:B------:R-:W-:Y:S03]  /*c140*/  FADD.FTZ R0, R231, R0 ;  /* 0x00000000e7007221 */ /* 0x000fe60000010000 */
[-C--:B------:R-:W-:Y:S01]  /*c150*/  HMMA.16816.F32.BF16 R108, R144, R150.reuse, R108 ;  /* 0x00000096906c723c */ /* 0x080fe2000004186c */
[----:B------:R-:W-:Y:S03]  /*c160*/  LDSM.16.MT88.4 R220, [R240+0x3900] ;  /* 0x00390000f0dc783b */ /* 0x000fe60000004200 */
[----:B------:R-:W-:Y:S04]  /*c170*/  FADD.FTZ R132, R232, R135 ;  /* 0x00000087e8847221 */ /* 0x000fe80000010000 */
[C---:B------:R-:W-:Y:S01]  /*c180*/  HMMA.16816.F32.BF16 R112, R140.reuse, R150, R112 ;  /* 0x000000968c70723c */ /* 0x040fe20000041870 */
[----:B------:R-:W2:Y:S01]  /*c190*/  LDSM.16.MT88.4 R148, [R239+0x2100] ;  /* 0x00210000ef94783b */ /* 0x000ea20000004200 */
[----:B------:R-:W-:Y:S10]  /*c1a0*/  MUFU.EX2 R234, R174 ;  /* 0x000000ae00ea7308 */ /* 0x000ff40000000800 */
[----:B------:R-:W-:Y:S10]  /*c1b0*/  MUFU.EX2 R231, R185 ;  /* 0x000000b900e77308 */ /* 0x000ff40000000800 */
[----:B------:R3:W-:Y:S10]  /*c1c0*/  MUFU.EX2 R135, R214 ;  /* 0x000000d600877308 */ /* 0x0007f40000000800 */
[----:B------:R-:W-:Y:S01]  /*c1d0*/  MUFU.EX2 R195, R195 ;  /* 0x000000c300c37308 */ /* 0x000fe20000000800 */
[-C--:B--2---:R-:W-:Y:S09]  /*c1e0*/  HMMA.16816.F32.BF16 R116, R140, R148.reuse, R116 ;  /* 0x000000948c74723c */ /* 0x084ff20000041874 */
[----:B------:R-:W-:Y:S01]  /*c1f0*/  MUFU.EX2 R199, R199 ;  /* 0x000000c700c77308 */ /* 0x000fe20000000800 */
[----:B---3--:R-:W-:Y:S01]  /*c200*/  LDSM.16.MT88.4 R212, [R237+0x3900] ;  /* 0x00390000edd4783b */ /* 0x008fe20000004200 */
[C---:B------:R-:W-:Y:S08]  /*c210*/  HMMA.16816.F32.BF16 R120, R144.reuse, R148, R120 ;  /* 0x000000949078723c */ /* 0x040ff00000041878 */
[----:B------:R2:W-:Y:S01]  /*c220*/  MUFU.EX2 R196, R3 ;  /* 0x0000000300c47308 */ /* 0x0005e20000000800 */
[----:B------:R-:W-:Y:S01]  /*c230*/  F2FP.BF16.PACK_AB R148, R179, R176 ;  /* 0x000000b0b394723e */ /* 0x000fe200000010ff */
[-C--:B------:R-:W-:Y:S01]  /*c240*/  HMMA.16816.F32.BF16 R124, R144, R150.reuse, R124 ;  /* 0x00000096907c723c */ /* 0x080fe2000004187c */
[----:B------:R-:W3:Y:S01]  /*c250*/  LDSM.16.MT88.4 R144, [R237+0x900] ;  /* 0x00090000ed90783b */ /* 0x000ee20000004200 */
[----:B------:R-:W-:Y:S06]  /*c260*/  F2FP.BF16.PACK_AB R149, R181, R169 ;  /* 0x000000a9b595723e */ /* 0x000fec00000010ff */
[----:B------:R-:W-:Y:S01]  /*c270*/  MUFU.EX2 R203, R203 ;  /* 0x000000cb00cb7308 */ /* 0x000fe20000000800 */
[----:B------:R-:W-:Y:S07]  /*c280*/  HMMA.16816.F32.BF16 R128, R140, R150, R128 ;  /* 0x000000968c80723c */ /* 0x000fee0000041880 */
[----:B------:R-:W-:Y:S02]  /*c290*/  F2FP.BF16.PACK_AB R140, R177, R170 ;  /* 0x000000aab18c723e */ /* 0x000fe400000010ff */
[----:B------:R-:W-:Y:S03]  /*c2a0*/  MUFU.EX2 R225, R225 ;  /* 0x000000e100e17308 */ /* 0x000fe60000000800 */
[----:B------:R-:W-:Y:S02]  /*c2b0*/  F2FP.BF16.PACK_AB R141, R178, R171 ;  /* 0x000000abb28d723e */ /* 0x000fe400000010ff */
[----:B------:R-:W-:Y:S01]  /*c2c0*/  F2FP.BF16.PACK_AB R142, R183, R180 ;  /* 0x000000b4b78e723e */ /* 0x000fe200000010ff */
[----:B--2---:R-:W-:Y:S01]  /*c2d0*/  FADD.FTZ R3, R175, R133 ;  /* 0x00000085af037221 */ /* 0x004fe20000010000 */
[----:B------:R-:W-:Y:S01]  /*c2e0*/  F2FP.BF16.PACK_AB R143, R182, R193 ;  /* 0x000000c1b68f723e */ /* 0x000fe200000010ff */
[----:B------:R-:W-:Y:S01]  /*c2f0*/  IMAD.MOV.U32 R175, RZ, RZ, R168 ;  /* 0x000000ffffaf7224 */ /* 0x000fe200078e00a8 */
[----:B------:R-:W-:Y:S01]  /*c300*/  F2FP.BF16.PACK_AB R150, R188, R190 ;  /* 0x000000bebc96723e */ /* 0x000fe200000010ff */
[----:B------:R-:W-:Y:S01]  /*c310*/  FADD.FTZ R168, R233, R2 ;  /* 0x00000002e9a87221 */ /* 0x000fe20000010000 */
[----:B------:R-:W-:Y:S01]  /*c320*/  MUFU.EX2 R133, R167 ;  /* 0x000000a700857308 */ /* 0x000fe20000000800 */
[----:B------:R-:W-:Y:S01]  /*c330*/  F2FP.BF16.PACK_AB R151, R189, R192 ;  /* 0x000000c0bd97723e */ /* 0x000fe200000010ff */
[----:B------:R-:W-:Y:S02]  /*c340*/  FADD.FTZ R2, R235, R0 ;  /* 0x00000000eb027221 */ /* 0x000fe40000010000 */
[----:B------:R-:W-:Y:S02]  /*c350*/  FADD.FTZ R0, R187, R132 ;  /* 0x00000084bb007221 */ /* 0x000fe40000010000 */
[----:B------:R-:W-:Y:S02]  /*c360*/  FADD.FTZ R132, R186, R3 ;  /* 0x00000003ba847221 */ /* 0x000fe40000010000 */
[----:B------:R-:W-:Y:S01]  /*c370*/  LDSM.16.MT88.4 R184, [R239+0x1900] ;  /* 0x00190000efb8783b */ /* 0x000fe20000004200 */
[----:B------:R-:W-:Y:S01]  /*c380*/  FADD.FTZ R3, R236, R168 ;  /* 0x000000a8ec037221 */ /* 0x000fe20000010000 */
[----:B------:R-:W-:Y:S01]  /*c390*/  MUFU.EX2 R235, R166 ;  /* 0x000000a600eb7308 */ /* 0x000fe20000000800 */
[----:B------:R-:W-:Y:S02]  /*c3a0*/  FADD.FTZ R132, R176, R132 ;  /* 0x00000084b0847221 */ /* 0x000fe40000010000 */
[----:B------:R-:W-:Y:S01]  /*c3b0*/  FADD.FTZ R3, R169, R3 ;  /* 0x00000003a9037221 */ /* 0x000fe20000010000 */
[-C--:B---3--:R-:W-:Y:S02]  /*c3c0*/  HMMA.16816.F32.BF16 R4, R140, R144.reuse, R4 ;  /* 0x000000908c04723c */ /* 0x088fe40000041804 */
[----:B------:R1:W5:Y:S01]  /*c3d0*/  LDL.LU R236, [R1+0x90] ;  /* 0x0000900001ec7983 */ /* 0x0003620000300800 */
[----:B------:R-:W-:Y:S02]  /*c3e0*/  FADD.FTZ R132, R179, R132 ;  /* 0x00000084b3847221 */ /* 0x000fe40000010000 */
[----:B------:R-:W-:Y:S01]  /*c3f0*/  FADD.FTZ R2, R170, R2 ;  /* 0x00000002aa027221 */ /* 0x000fe20000010000 */
[----:B------:R2:W-:Y:S01]  /*c400*/  MUFU.EX2 R233, R165 ;  /* 0x000000a500e97308 */ /* 0x0005e20000000800 */
[----:B------:R-:W-:Y:S01]  /*c410*/  FADD.FTZ R0, R171, R0 ;  /* 0x00000000ab007221 */ /* 0x000fe20000010000 */
[C---:B------:R-:W-:Y:S01]  /*c420*/  HMMA.16816.F32.BF16 R8, R148.reuse, R144, R8 ;  /* 0x000000909408723c */ /* 0x040fe20000041808 */
[----:B------:R-:W-:Y:S03]  /*c430*/  FADD.FTZ R2, R177, R2 ;  /* 0x00000002b1027221 */ /* 0x000fe60000010000 */
[----:B------:R-:W-:Y:S04]  /*c440*/  FADD.FTZ R0, R178, R0 ;  /* 0x00000000b2007221 */ /* 0x000fe80000010000 */
[----:B------:R-:W-:Y:S01]  /*c450*/  MUFU.EX2 R232, R175 ;  /* 0x000000af00e87308 */ /* 0x000fe20000000800 */
[-C--:B------:R-:W-:Y:S08]  /*c460*/  HMMA.16816.F32.BF16 R12, R148, R146.reuse, R12 ;  /* 0x00000092940c723c */ /* 0x080ff0000004180c */
[C---:B------:R-:W-:Y:S01]  /*c470*/  HMMA.16816.F32.BF16 R16, R140.reuse, R146, R16 ;  /* 0x000000928c10723c */ /* 0x040fe20000041810 */
[----:B------:R-:W3:Y:S01]  /*c480*/  LDSM.16.MT88.4 R144, [R239+0x900] ;  /* 0x00090000ef90783b */ /* 0x000ee20000004200 */
[----:B------:R-:W4:Y:S06]  /*c490*/  MUFU.EX2 R226, R226 ;  /* 0x000000e200e27308 */ /* 0x000f2c0000000800 */
[-C--:B------:R-:W-:Y:S01]  /*c4a0*/  HMMA.16816.F32.BF16 R20, R140, R152.reuse, R20 ;  /* 0x000000988c14723c */ /* 0x080fe20000041814 */
[----:B--2---:R-:W-:Y:S07]  /*c4b0*/  LDSM.16.MT88.4 R164, [R238+0x3100] ;  /* 0x00310000eea4783b */ /* 0x004fee0000004200 */
[C---:B------:R-:W-:Y:S08]  /*c4c0*/  HMMA.16816.F32.BF16 R24, R148.reuse, R152, R24 ;  /* 0x000000989418723c */ /* 0x040ff00000041818 */
[-C--:B------:R-:W-:Y:S01]  /*c4d0*/  HMMA.16816.F32.BF16 R28, R148, R154.reuse, R28 ;  /* 0x0000009a941c723c */ /* 0x080fe2000004181c */
[----:B----4-:R-:W-:Y:S07]  /*c4e0*/  F2FP.BF16.PACK_AB R209, R225, R226 ;  /* 0x000000e2e1d1723e */ /* 0x010fee00000010ff */
[C---:B------:R-:W-:Y:S01]  /*c4f0*/  HMMA.16816.F32.BF16 R32, R140.reuse, R154, R32 ;  /* 0x0000009a8c20723c */ /* 0x040fe20000041820 */
[----:B------:R-:W2:Y:S07]  /*c500*/  LDSM.16.MT88.4 R152, [R237+0x2900] ;  /* 0x00290000ed98783b */ /* 0x000eae0000004200 */
[-C--:B------:R-:W-:Y:S08]  /*c510*/  HMMA.16816.F32.BF16 R36, R140, R156.reuse, R36 ;  /* 0x0000009c8c24723c */ /* 0x080ff00000041824 */
[C---:B------:R-:W-:Y:S08]  /*c520*/  HMMA.16816.F32.BF16 R40, R148.reuse, R156, R40 ;  /* 0x0000009c9428723c */ /* 0x040ff00000041828 */
[-C--:B------:R-:W-:Y:S08]  /*c530*/  HMMA.16816.F32.BF16 R44, R148, R158.reuse, R44 ;  /* 0x0000009e942c723c */ /* 0x080ff0000004182c */
[C---:B------:R-:W-:Y:S01]  /*c540*/  HMMA.16816.F32.BF16 R48, R140.reuse, R158, R48 ;  /* 0x0000009e8c30723c */ /* 0x040fe20000041830 */
[----:B------:R-:W4:Y:S07]  /*c550*/  LDSM.16.MT88.4 R156, [R238+0x2900] ;  /* 0x00290000ee9c783b */ /* 0x000f2e0000004200 */
        /* <DEDUP_REMOVED lines=16> */
[C---:B------:R-:W-:Y:S07]  /*c660*/  HMMA.16816.F32.BF16 R104, R148.reuse, R144, R104 ;  /* 0x000000909468723c */ /* 0x040fee0000041868 */
[----:B------:R-:W-:Y:S01]  /*c670*/  F2FP.BF16.PACK_AB R144, R199, R195 ;  /* 0x000000c3c790723e */ /* 0x000fe200000010ff */
[-C--:B------:R-:W-:Y:S01]  /*c680*/  HMMA.16816.F32.BF16 R108, R148, R146.reuse, R108 ;  /* 0x00000092946c723c */ /* 0x080fe2000004186c */
[----:B------:R-:W-:Y:S07]  /*c690*/  F2FP.BF16.PACK_AB R145, R200, R196 ;  /* 0x000000c4c891723e */ /* 0x000fee00000010ff */
[C---:B------:R-:W-:Y:S07]  /*c6a0*/  HMMA.16816.F32.BF16 R112, R140.reuse, R146, R112 ;  /* 0x000000928c70723c */ /* 0x040fee0000041870 */
[----:B------:R-:W-:Y:S01]  /*c6b0*/  F2FP.BF16.PACK_AB R147, R172, R204 ;  /* 0x000000ccac93723e */ /* 0x000fe200000010ff */
[-C--:B--2---:R-:W-:Y:S01]  /*c6c0*/  HMMA.16816.F32.BF16 R116, R140, R152.reuse, R116 ;  /* 0x000000988c74723c */ /* 0x084fe20000041874 */
[----:B------:R-:W-:Y:S07]  /*c6d0*/  F2FP.BF16.PACK_AB R146, R207, R203 ;  /* 0x000000cbcf92723e */ /* 0x000fee00000010ff */
[C---:B------:R-:W-:Y:S08]  /*c6e0*/  HMMA.16816.F32.BF16 R120, R148.reuse, R152, R120 ;  /* 0x000000989478723c */ /* 0x040ff00000041878 */
        /* <DEDUP_REMOVED lines=8> */
[-C--:B----4-:R-:W-:Y:S08]  /*c770*/  HMMA.16816.F32.BF16 R4, R140, R156.reuse, R4 ;  /* 0x0000009c8c04723c */ /* 0x090ff00000041804 */
[C---:B------:R-:W-:Y:S08]  /*c780*/  HMMA.16816.F32.BF16 R8, R144.reuse, R156, R8 ;  /* 0x0000009c9008723c */ /* 0x040ff00000041808 */
[-C--:B------:R-:W-:Y:S08]  /*c790*/  HMMA.16816.F32.BF16 R12, R144, R158.reuse, R12 ;  /* 0x0000009e900c723c */ /* 0x080ff0000004180c */
[C---:B------:R-:W-:Y:S01]  /*c7a0*/  HMMA.16816.F32.BF16 R16, R140.reuse, R158, R16 ;  /* 0x0000009e8c10723c */ /* 0x040fe20000041810 */
[----:B------:R-:W4:Y:S07]  /*c7b0*/  LDSM.16.MT88.4 R156, [R237+0x3100] ;  /* 0x00310000ed9c783b */ /* 0x000f2e0000004200 */
[-C--:B------:R-:W-:Y:S08]  /*c7c0*/  HMMA.16816.F32.BF16 R20, R140, R160.reuse, R20 ;  /* 0x000000a08c14723c */ /* 0x080ff00000041814 */
        /* <DEDUP_REMOVED lines=28> */
[C---:B------:R-:W-:Y:S07]  /*c990*/  HMMA.16816.F32.BF16 R120, R144.reuse, R148, R120 ;  /* 0x000000949078723c */ /* 0x040fee0000041878 */
[----:B------:R-:W-:Y:S01]  /*c9a0*/  MOV R148, R133 ;  /* 0x0000008500947202 */ /* 0x000fe20000000f00 */
[-C--:B------:R-:W-:Y:S01]  /*c9b0*/  HMMA.16816.F32.BF16 R124, R144, R150.reuse, R124 ;  /* 0x00000096907c723c */ /* 0x080fe2000004187c */
[----:B------:R2:W4:Y:S03]  /*c9c0*/  MUFU.EX2 R133, R208 ;  /* 0x000000d000857308 */ /* 0x0005260000000800 */
[----:B------:R-:W-:Y:S02]  /*c9d0*/  MOV R149, R172 ;  /* 0x000000ac00957202 */ /* 0x000fe40000000f00 */
[----:B------:R-:W1:Y:S02]  /*c9e0*/  LDSM.16.MT88.4 R172, [R240+0x1900] ;  /* 0x00190000f0ac783b */ /* 0x000e640000004200 */
[----:B------:R-:W-:Y:S07]  /*c9f0*/  HMMA.16816.F32.BF16 R128, R140, R150, R128 ;  /* 0x000000968c80723c */ /* 0x000fee0000041880 */
[----:B------:R-:W-:Y:S02]  /*ca00*/  F2FP.BF16.PACK_AB R140, R235, R148 ;  /* 0x00000094eb8c723e */ /* 0x000fe400000010ff */
[----:B------:R-:W-:Y:S03]  /*ca10*/  F2FP.BF16.PACK_AB R141, R232, R233 ;  /* 0x000000e9e88d723e */ /* 0x000fe600000010ff */
[----:B------:R-:W-:Y:S02]  /*ca20*/  F2FP.BF16.PACK_AB R142, R231, R234 ;  /* 0x000000eae78e723e */ /* 0x000fe400000010ff */
[----:B------:R-:W-:Y:S02]  /*ca30*/  F2FP.BF16.PACK_AB R143, R229, R230 ;  /* 0x000000e6e58f723e */ /* 0x000fe400000010ff */
[----:B--2---:R-:W-:Y:S02]  /*ca40*/  F2FP.BF16.PACK_AB R208, R227, R228 ;  /* 0x000000e4e3d0723e */ /* 0x004fe400000010ff */
[----:B----4-:R-:W-:Y:S03]  /*ca50*/  F2FP.BF16.PACK_AB R211, R133, R135 ;  /* 0x0000008785d3723e */ /* 0x010fe600000010ff */
[-C--:B---3--:R-:W-:Y:S01]  /*ca60*/  HMMA.16816.F32.BF16 R144, R140, R152.reuse, R4 ;  /* 0x000000988c90723c */ /* 0x088fe20000041804 */
[----:B------:R-:W2:Y:S07]  /*ca70*/  LDSM.16.MT88.4 R4, [R239+0x3900] ;  /* 0x00390000ef04783b */ /* 0x000eae0000004200 */
[C---:B------:R-:W-:Y:S07]  /*ca80*/  HMMA.16816.F32.BF16 R156, R208.reuse, R152, R8 ;  /* 0x00000098d09c723c */ /* 0x040fee0000041808 */
[----:B------:R-:W-:Y:S01]  /*ca90*/  MOV R9, R191 ;  /* 0x000000bf00097202 */ /* 0x000fe20000000f00 */
[-C--:B------:R-:W-:Y:S01]  /*caa0*/  HMMA.16816.F32.BF16 R164, R208, R154.reuse, R12 ;  /* 0x0000009ad0a4723c */ /* 0x080fe2000004180c */
[----:B------:R-:W-:Y:S03]  /*cab0*/  IMAD.MOV.U32 R10, RZ, RZ, R189 ;  /* 0x000000ffff0a7224 */ /* 0x000fe600078e00bd */
[----:B------:R-:W-:Y:S01]  /*cac0*/  MOV R11, R190 ;  /* 0x000000be000b7202 */ /* 0x000fe20000000f00 */
[----:B------:R-:W-:Y:S02]  /*cad0*/  IMAD.MOV.U32 R8, RZ, RZ, R194 ;  /* 0x000000ffff087224 */ /* 0x000fe400078e00c2 */
[----:B------:R-:W-:Y:S01]  /*cae0*/  IMAD.MOV.U32 R15, RZ, RZ, R148 ;  /* 0x000000ffff0f7224 */ /* 0x000fe200078e0094 */
[----:B------:R-:W-:Y:S01]  /*caf0*/  MOV R14, R149 ;  /* 0x00000095000e7202 */ /* 0x000fe20000000f00 */
[----:B------:R-:W-:Y:S01]  /*cb00*/  IMAD.MOV.U32 R12, RZ, RZ, R206 ;  /* 0x000000ffff0c7224 */ /* 0x000fe200078e00ce */
[C---:B------:R-:W-:Y:S02]  /*cb10*/  HMMA.16816.F32.BF16 R148, R140.reuse, R154, R16 ;  /* 0x0000009a8c94723c */ /* 0x040fe40000041810 */
[----:B------:R-:W-:Y:S01]  /*cb20*/  MOV R13, R207 ;  /* 0x000000cf000d7202 */ /* 0x000fe20000000f00 */
[----:B------:R-:W-:Y:S01]  /*cb30*/  FADD.FTZ R11, R11, R132 ;  /* 0x000000840b0b7221 */ /* 0x000fe20000010000 */
[----:B------:R-:W-:Y:S03]  /*cb40*/  MOV R132, R139 ;  /* 0x0000008b00847202 */ /* 0x000fe60000000f00 */
[----:B------:R-:W-:Y:S01]  /*cb50*/  IMAD.MOV.U32 R17, RZ, RZ, R203 ;  /* 0x000000ffff117224 */ /* 0x000fe200078e00cb */
[-C--:B-1----:R-:W-:Y:S01]  /*cb60*/  HMMA.16816.F32.BF16 R152, R140, R160.reuse, R20 ;  /* 0x000000a08c98723c */ /* 0x082fe20000041814 */
[----:B------:R-:W-:Y:S03]  /*cb70*/  MOV R16, R202 ;  /* 0x000000ca00107202 */ /* 0x000fe60000000f00 */
[----:B------:R-:W-:Y:S02]  /*cb80*/  MOV R19, R205 ;  /* 0x000000cd00137202 */ /* 0x000fe40000000f00 */
[----:B------:R-:W-:Y:S01]  /*cb90*/  MOV R18, R204 ;  /* 0x000000cc00127202 */ /* 0x000fe20000000f00 */
[----:B------:R-:W-:Y:S01]  /*cba0*/  IMAD.MOV.U32 R22, RZ, RZ, R200 ;  /* 0x000000ffff167224 */ /* 0x000fe200078e00c8 */
[C---:B------:R-:W-:Y:S01]  /*cbb0*/  HMMA.16816.F32.BF16 R176, R208.reuse, R160, R24 ;  /* 0x000000a0d0b0723c */ /* 0x040fe20000041818 */
[----:B------:R-:W-:Y:S03]  /*cbc0*/  MOV R21, R199 ;  /* 0x000000c700157202 */ /* 0x000fe60000000f00 */
[----:B------:R-:W-:Y:S02]  /*cbd0*/  MOV R20, R198 ;  /* 0x000000c600147202 */ /* 0x000fe40000000f00 */
[----:B------:R-:W-:Y:S01]  /*cbe0*/  MOV R23, R201 ;  /* 0x000000c900177202 */ /* 0x000fe20000000f00 */
[----:B------:R-:W-:Y:S01]  /*cbf0*/  IMAD.MOV.U32 R27, RZ, RZ, R197 ;  /* 0x000000ffff1b7224 */ /* 0x000fe200078e00c5 */
[----:B------:R-:W-:Y:S02]  /*cc00*/  MOV R24, R188 ;  /* 0x000000bc00187202 */ /* 0x000fe40000000f00 */
[-C--:B------:R-:W-:Y:S02]  /*cc10*/  HMMA.16816.F32.BF16 R188, R208, R162.reuse, R28 ;  /* 0x000000a2d0bc723c */ /* 0x080fe4000004181c */
[----:B------:R-:W-:Y:S01]  /*cc20*/  MOV R25, R195 ;  /* 0x000000c300197202 */ /* 0x000fe20000000f00 */
[----:B------:R-:W-:Y:S01]  /*cc30*/  FADD.FTZ R11, R24, R11 ;  /* 0x0000000b180b7221 */ /* 0x000fe20000010000 */
[----:B------:R-:W-:Y:S03]  /*cc40*/  MOV R26, R196 ;  /* 0x000000c4001a7202 */ /* 0x000fe60000000f00 */
[----:B------:R-:W-:Y:S01]  /*cc50*/  IMAD.MOV.U32 R29, RZ, RZ, R192 ;  /* 0x000000ffff1d7224 */ /* 0x000fe200078e00c0 */
[C---:B------:R-:W-:Y:S01]  /*cc60*/  HMMA.16816.F32.BF16 R160, R140.reuse, R162, R32 ;  /* 0x000000a28ca0723c */ /* 0x040fe20000041820 */
[----:B------:R-:W-:Y:S03]  /*cc70*/  MOV R30, R183 ;  /* 0x000000b7001e7202 */ /* 0x000fe60000000f00 */
[----:B------:R-:W-:Y:S02]  /*cc80*/  MOV R31, R182 ;  /* 0x000000b6001f7202 */ /* 0x000fe40000000f00 */
[----:B------:R-:W-:Y:S01]  /*cc90*/  MOV R28, R193 ;  /* 0x000000c1001c7202 */ /* 0x000fe20000000f00 */
[----:B------:R-:W-:Y:S01]  /*cca0*/  IMAD.MOV.U32 R34, RZ, RZ, R181 ;  /* 0x000000ffff227224 */ /* 0x000fe200078e00b5 */
[-C--:B------:R-:W-:Y:S01]  /*ccb0*/  HMMA.16816.F32.BF16 R168, R140, R172.reuse, R36 ;  /* 0x000000ac8ca8723c */ /* 0x080fe20000041824 */
[----:B------:R-:W-:Y:S03]  /*ccc0*/  MOV R35, R180 ;  /* 0x000000b400237202 */ /* 0x000fe60000000f00 */
[----:B------:R-:W-:Y:S02]  /*ccd0*/  FADD.FTZ R3, R34, R3 ;  /* 0x0000000322037221 */ /* 0x000fe40000010000 */
[----:B------:R-:W-:Y:S02]  /*cce0*/  FADD.FTZ R2, R35, R2 ;  /* 0x0000000223027221 */ /* 0x000fe40000010000 */
[C---:B------:R-:W-:Y:S01]  /*ccf0*/  HMMA.16816.F32.BF16 R192, R208.reuse, R172, R40 ;  /* 0x000000acd0c0723c */ /* 0x040fe20000041828 */
[----:B------:R-:W-:Y:S03]  /*cd00*/  FADD.FTZ R3, R29, R3 ;  /* 0x000000031d037221 */ /* 0x000fe60000010000 */
[----:B------:R-:W-:Y:S02]  /*cd10*/  FADD.FTZ R2, R30, R2 ;  /* 0x000000021e027221 */ /* 0x000fe40000010000 */
[----:B------:R-:W-:Y:S02]  /*cd20*/  FADD.FTZ R10, R10, R3 ;  /* 0x000000030a0a7221 */ /* 0x000fe40000010000 */
[-C--:B------:R-:W-:Y:S01]  /*cd30*/  HMMA.16816.F32.BF16 R196, R208, R174.reuse, R44 ;  /* 0x000000aed0c4723c */ /* 0x080fe2000004182c */
[----:B------:R-:W-:Y:S03]  /*cd40*/  FADD.FTZ R3, R25, R11 ;  /* 0x0000000b19037221 */ /* 0x000fe60000010000 */
[----:B------:R-:W-:Y:S02]  /*cd50*/  FADD.FTZ R9, R9, R2 ;  /* 0x0000000209097221 */ /* 0x000fe40000010000 */
[----:B------:R-:W-:Y:S02]  /*cd60*/  FADD.FTZ R2, R26, R10 ;  /* 0x0000000a1a027221 */ /* 0x000fe40000010000 */
[C---:B------:R-:W-:Y:S01]  /*cd70*/  HMMA.16816.F32.BF16 R172, R140.reuse, R174, R48 ;  /* 0x000000ae8cac723c */ /* 0x040fe20000041830 */
[----:B------:R-:W-:Y:S03]  /*cd80*/  FADD.FTZ R10, R21, R3 ;  /* 0x00000003150a7221 */ /* 0x000fe60000010000 */
[----:B------:R-:W-:Y:S04]  /*cd90*/  FADD.FTZ R0, R28, R0 ;  /* 0x000000001c007221 */ /* 0x000fe80000010000 */
[-C--:B------:R-:W-:Y:S01]  /*cda0*/  HMMA.16816.F32.BF16 R180, R140, R184.reuse, R52 ;  /* 0x000000b88cb4723c */ /* 0x080fe20000041834 */
[----:B------:R-:W-:Y:S04]  /*cdb0*/  FADD.FTZ R0, R31, R0 ;  /* 0x000000001f007221 */ /* 0x000fe80000010000 */
[----:B------:R-:W-:Y:S02]  /*cdc0*/  FADD.FTZ R8, R8, R0 ;  /* 0x0000000008087221 */ /* 0x000fe40000010000 */
[----:B------:R-:W-:Y:S01]  /*cdd0*/  FADD.FTZ R0, R27, R9 ;  /* 0x000000091b007221 */ /* 0x000fe20000010000 */
        /* <DEDUP_REMOVED lines=10> */
[----:B------:R-:W-:Y:S02]  /*ce80*/  FADD.FTZ R8, R12, R3 ;  /* 0x000000030c087221 */ /* 0x000fe40000010000 */
[----:B------:R-:W-:Y:S02]  /*ce90*/  FADD.FTZ R3, R15, R9 ;  /* 0x000000090f037221 */ /* 0x000fe40000010000 */
[-C--:B------:R-:W-:Y:S08]  /*cea0*/  HMMA.16816.F32.BF16 R68, R140, R212.reuse, R68 ;  /* 0x000000d48c44723c */ /* 0x080ff00000041844 */
[C---:B------:R-:W-:Y:S08]  /*ceb0*/  HMMA.16816.F32.BF16 R72, R208.reuse, R212, R72 ;  /* 0x000000d4d048723c */ /* 0x040ff00000041848 */
        /* <DEDUP_REMOVED lines=13> */
[-C--:B------:R-:W-:Y:S01]  /*cf90*/  HMMA.16816.F32.BF16 R124, R208, R6.reuse, R124 ;  /* 0x00000006d07c723c */ /* 0x080fe2000004187c */
[----:B------:R-:W-:Y:S03]  /*cfa0*/  FADD.FTZ R5, R14, R0 ;  /* 0x000000000e057221 */ /* 0x000fe60000010000 */
[----:B------:R-:W-:Y:S02]  /*cfb0*/  FADD.FTZ R2, R233, R8 ;  /* 0x00000008e9027221 */ /* 0x000fe40000010000 */
[----:B------:R-:W-:Y:S02]  /*cfc0*/  FADD.FTZ R0, R228, R4 ;  /* 0x00000004e4007221 */ /* 0x000fe40000010000 */
[----:B------:R-:W-:Y:S01]  /*cfd0*/  FADD.FTZ R4, R235, R3 ;  /* 0x00000003eb047221 */ /* 0x000fe20000010000 */
[----:B------:R-:W-:Y:S03]  /*cfe0*/  HMMA.16816.F32.BF16 R128, R140, R6, R128 ;  /* 0x000000068c80723c */ /* 0x000fe60000041880 */
[----:B------:R-:W-:Y:S02]  /*cff0*/  FADD.FTZ R3, R232, R2 ;  /* 0x00000002e8037221 */ /* 0x000fe40000010000 */
[----:B------:R-:W-:Y:S02]  /*d000*/  FADD.FTZ R4, R234, R4 ;  /* 0x00000004ea047221 */ /* 0x000fe40000010000 */
[----:B------:R-:W-:Y:S01]  /*d010*/  FADD.FTZ R5, R226, R5 ;  /* 0x00000005e2057221 */ /* 0x000fe20000010000 */
[----:B------:R-:W-:Y:S01]  /*d020*/  MOV R140, R134 ;  /* 0x00000086008c7202 */ /* 0x000fe20000000f00 */
[----:B------:R-:W-:Y:S03]  /*d030*/  FADD.FTZ R2, R227, R0 ;  /* 0x00000000e3027221 */ /* 0x000fe60000010000 */
[----:B------:R-:W-:Y:S02]  /*d040*/  FADD.FTZ R3, R230, R3 ;  /* 0x00000003e6037221 */ /* 0x000fe40000010000 */
[----:B------:R-:W-:Y:S02]  /*d050*/  FADD.FTZ R4, R231, R4 ;  /* 0x00000004e7047221 */ /* 0x000fe40000010000 */
[----:B------:R-:W-:Y:S02]  /*d060*/  FADD.FTZ R3, R229, R3 ;  /* 0x00000003e5037221 */ /* 0x000fe40000010000 */
[----:B------:R-:W-:Y:S01]  /*d070*/  FADD.FTZ R2, R224, R2 ;  /* 0x00000002e0027221 */ /* 0x000fe20000010000 */
[----:B------:R1:W-:Y:S01]  /*d080*/  STL [R1+0x64], R4 ;  /* 0x0000640401007387 */ /* 0x0003e20000100800 */
[----:B------:R-:W-:Y:S02]  /*d090*/  FADD.FTZ R0, R225, R5 ;  /* 0x00000005e1007221 */ /* 0x000fe40000010000 */
[----:B------:R-:W-:Y:S01]  /*d0a0*/  FADD.FTZ R2, R136, R2 ;  /* 0x0000000288027221 */ /* 0x000fe20000010000 */
[----:B------:R1:W-:Y:S01]  /*d0b0*/  STL [R1+0x74], R3 ;  /* 0x0000740301007387 */ /* 0x0003e20000100800 */
[----:B------:R-:W-:Y:S01]  /*d0c0*/  FADD.FTZ R0, R135, R0 ;  /* 0x0000000087007221 */ /* 0x000fe20000010000 */
[----:B------:R-:W-:Y:S02]  /*d0d0*/  MOV R136, R137 ;  /* 0x0000008900887202 */ /* 0x000fe40000000f00 */
[----:B------:R1:W-:Y:S01]  /*d0e0*/  STL [R1+0x70], R2 ;  /* 0x0000700201007387 */ /* 0x0003e20000100800 */
[----:B------:R-:W-:Y:S02]  /*d0f0*/  FADD.FTZ R0, R133, R0 ;  /* 0x0000000085007221 */ /* 0x000fe40000010000 */
[----:B------:R-:W-:Y:S03]  /*d100*/  IMAD.MOV.U32 R133, RZ, RZ, R138 ;  /* 0x000000ffff857224 */ /* 0x000fe600078e008a */
[----:B------:R1:W-:Y:S01]  /*d110*/  STL [R1+0x6c], R0 ;  /* 0x00006c0001007387 */ /* 0x0003e20000100800 */
[----:B------:R-:W-:-:S05]  /*d120*/  @P0 BRA `(.L_x_1795) ;  /* 0xffffaba000000947 */ /* 0x000fca000383ffff */
.L_x_1792:
[----:B----4-:R-:W-:-:S13]  /*d130*/  ISETP.LE.AND P0, PT, RZ, UR10, PT ;  /* 0x0000000aff007c0c */ /* 0x010fda000bf03270 */
[----:B------:R-:W-:Y:S05]  /*d140*/  @!P0 BRA `(.L_x_1796) ;  /* 0x00004e8000008947 */ /* 0x000fea0003800000 */
[----:B-1----:R-:W2:Y:S01]  /*d150*/  LDL.LU R4, [R1+0x60] ;  /* 0x0000600001047983 */ /* 0x002ea20000300800 */
[----:B------:R-:W-:Y:S01]  /*d160*/  IMAD.MOV.U32 R3, RZ, RZ, R138 ;  /* 0x000000ffff037224 */ /* 0x000fe200078e008a */
[----:B------:R-:W-:Y:S01]  /*d170*/  MOV R140, R134 ;  /* 0x00000086008c7202 */ /* 0x000fe20000000f00 */
[----:B------:R-:W-:Y:S02]  /*d180*/  IMAD.MOV.U32 R2, RZ, RZ, R139 ;  /* 0x000000ffff027224 */ /* 0x000fe400078e008b */
[----:B------:R-:W-:Y:S01]  /*d190*/  IMAD.MOV.U32 R132, RZ, RZ, R137 ;  /* 0x000000ffff847224 */ /* 0x000fe200078e0089 */
[----:B--2---:R-:W-:-:S04]  /*d1a0*/  SHF.R.S32.HI R0, RZ, 0x1f, R4 ;  /* 0x0000001fff007819 */ /* 0x004fc80000011404 */
[C---:B------:R-:W-:Y:S02]  /*d1b0*/  SHF.L.U64.HI R5, R4.reuse, 0x1, R0 ;  /* 0x0000000104057819 */ /* 0x040fe40000010200 */
[----:B------:R-:W-:-:S05]  /*d1c0*/  SHF.L.U32 R0, R4, 0x1, RZ ;  /* 0x0000000104007819 */ /* 0x000fca00000006ff */
[----:B------:R-:W-:Y:S04]  /*d1d0*/  STL [R1+0x24], R0 ;  /* 0x0000240001007387 */ /* 0x000fe80000100800 */
[----:B------:R1:W-:Y:S04]  /*d1e0*/  STL [R1+0x28], R5 ;  /* 0x0000280501007387 */ /* 0x0003e80000100800 */
[----:B-1----:R-:W2:Y:S04]  /*d1f0*/  LDL.LU R5, [R1+0x8c] ;  /* 0x00008c0001057983 */ /* 0x002ea80000300800 */
[----:B------:R-:W3:Y:S02]  /*d200*/  LDL.LU R4, [R1+0x84] ;  /* 0x0000840001047983 */ /* 0x000ee40000300800 */
[C---:B---3--:R-:W-:Y:S01]  /*d210*/  IMAD.SHL.U32 R0, R4.reuse, 0x2, RZ ;  /* 0x0000000204007824 */ /* 0x048fe200078e00ff */
[----:B--2---:R-:W-:-:S04]  /*d220*/  SHF.L.U64.HI R5, R4, 0x1, R5 ;  /* 0x0000000104057819 */ /* 0x004fc80000010205 */
[----:B------:R1:W-:Y:S04]  /*d230*/  STL [R1+0x1c], R0 ;  /* 0x00001c0001007387 */ /* 0x0003e80000100800 */
[----:B------:R1:W-:Y:S01]  /*d240*/  STL [R1+0x20], R5 ;  /* 0x0000200501007387 */ /* 0x0003e20000100800 */
[----:B------:R-:W-:Y:S05]  /*d250*/  BRA `(.L_x_1797) ;  /* 0x0000044000007947 */ /* 0x000fea0003800000 */
.L_x_1799:
        /* <DEDUP_REMOVED lines=38> */
[----:B------:R-:W-:Y:S04]  /*d4c0*/  SHFL.IDX PT, R11, R4, 0x2, 0x181f ;  /* 0x00581f00040b7f89 */ /* 0x000fe800000e0000 */
[----:B------:R1:W-:Y:S04]  /*d4d0*/  SHFL.IDX PT, R14, R4, 0x3, 0x181f ;  /* 0x00781f00040e7f89 */ /* 0x0003e800000e0000 */
[----:B------:R-:W2:Y:S04]  /*d4e0*/  SHFL.IDX PT, R13, R0, 0x1, 0x181f ;  /* 0x00381f00000d7f89 */ /* 0x000ea800000e0000 */
[----:B------:R-:W2:Y:S01]  /*d4f0*/  SHFL.IDX PT, R15, R0, 0x2, 0x181f ;  /* 0x00581f00000f7f89 */ /* 0x000ea200000e0000 */
[C---:B---3--:R-:W-:Y:S02]  /*d500*/  IADD3 R8, P2, R6.reuse, R38, RZ ;  /* 0x0000002606087210 */ /* 0x048fe40007f5e0ff */
[-C--:B----4-:R-:W-:Y:S01]  /*d510*/  IADD3 R6, P1, R6, R37.reuse, RZ ;  /* 0x0000002506067210 */ /* 0x090fe20007f3e0ff */
[----:B------:R-:W3:Y:S02]  /*d520*/  SHFL.IDX PT, R0, R0, 0x3, 0x181f ;  /* 0x00781f0000007f89 */ /* 0x000ee400000e0000 */
[C-C-:B-----5:R-:W-:Y:S01]  /*d530*/  IMAD.X R9, R5.reuse, 0x1, R36.reuse, P2 ;  /* 0x0000000105097824 */ /* 0x160fe200010e0624 */
[----:B------:R-:W-:Y:S04]  /*d540*/  IADD3.X R7, R5, R34, RZ, P1, !PT ;  /* 0x0000002205077210 */ /* 0x000fe80000ffe4ff */
[----:B------:R4:W-:Y:S04]  /*d550*/  LDGSTS.E.BYPASS.LTC128B.128 [R33+0x4100], [R8.64], !P6 ;  /* 0x0410000008217fae */ /* 0x0009e8000f101d4e */
[----:B------:R5:W-:Y:S01]  /*d560*/  LDGSTS.E.BYPASS.LTC128B.128 [R33+0x6100], [R6.64], !P5 ;  /* 0x0610000006217fae */ /* 0x000be2000e901d4e */
[CC--:B-1----:R-:W-:Y:S02]  /*d570*/  IADD3 R4, P0, R12.reuse, R38.reuse, RZ ;  /* 0x000000260c047210 */ /* 0x0c2fe40007f1e0ff */
[-C--:B------:R-:W-:Y:S03]  /*d580*/  IADD3 R12, P1, R12, R37.reuse, RZ ;  /* 0x000000250c0c7210 */ /* 0x080fe60007f3e0ff */
[----:B--2---:R-:W-:Y:S01]  /*d590*/  IMAD.X R5, R13, 0x1, R36, P0 ;  /* 0x000000010d057824 */ /* 0x004fe200000e0624 */
[-C--:B------:R-:W-:Y:S01]  /*d5a0*/  IADD3 R10, P0, R11, R38.reuse, RZ ;  /* 0x000000260b0a7210 */ /* 0x080fe20007f1e0ff */
[----:B------:R-:W-:Y:S03]  /*d5b0*/  IMAD.X R13, R13, 0x1, R34, P1 ;  /* 0x000000010d0d7824 */ /* 0x000fe600008e0622 */
[----:B------:R1:W-:Y:S04]  /*d5c0*/  LDGSTS.E.BYPASS.LTC128B.128 [R33+0x4900], [R4.64], !P6 ;  /* 0x0490000004217fae */ /* 0x0003e8000f101d4e */
[----:B------:R2:W-:Y:S01]  /*d5d0*/  LDGSTS.E.BYPASS.LTC128B.128 [R33+0x6900], [R12.64], !P5 ;  /* 0x069000000c217fae */ /* 0x0005e2000e901d4e */
[-C--:B----4-:R-:W-:Y:S01]  /*d5e0*/  IADD3 R8, P2, R11, R37.reuse, RZ ;  /* 0x000000250b087210 */ /* 0x090fe20007f5e0ff */
[C-C-:B------:R-:W-:Y:S01]  /*d5f0*/  IMAD.X R11, R15.reuse, 0x1, R36.reuse, P0 ;  /* 0x000000010f0b7824 */ /* 0x140fe200000e0624 */
[----:B-----5:R-:W-:Y:S04]  /*d600*/  IADD3 R6, P1, R14, R38, RZ ;  /* 0x000000260e067210 */ /* 0x020fe80007f3e0ff */
[----:B------:R2:W-:Y:S01]  /*d610*/  LDGSTS.E.BYPASS.LTC128B.128 [R33+0x5100], [R10.64], !P6 ;  /* 0x051000000a217fae */ /* 0x0005e2000f101d4e */
[----:B------:R-:W-:Y:S01]  /*d620*/  IADD3.X R9, R15, R34, RZ, P2, !PT ;  /* 0x000000220f097210 */ /* 0x000fe200017fe4ff */
[----:B---3--:R-:W-:Y:S04]  /*d630*/  IMAD.X R7, R0, 0x1, R36, P1 ;  /* 0x0000000100077824 */ /* 0x008fe800008e0624 */
[----:B------:R2:W-:Y:S01]  /*d640*/  LDGSTS.E.BYPASS.LTC128B.128 [R33+0x7100], [R8.64], !P5 ;  /* 0x0710000008217fae */ /* 0x0005e2000e901d4e */
[----:B-1----:R-:W-:Y:S03]  /*d650*/  IADD3 R4, P0, R14, R37, RZ ;  /* 0x000000250e047210 */ /* 0x002fe60007f1e0ff */
[----:B------:R2:W-:Y:S02]  /*d660*/  LDGSTS.E.BYPASS.LTC128B.128 [R33+0x5900], [R6.64], !P6 ;  /* 0x0590000006217fae */ /* 0x0005e4000f101d4e */
[----:B------:R-:W-:Y:S05]  /*d670*/  IMAD.X R5, R0, 0x1, R34, P0 ;  /* 0x0000000100057824 */ /* 0x000fea00000e0622 */
[----:B------:R2:W-:Y:S01]  /*d680*/  LDGSTS.E.BYPASS.LTC128B.128 [R33+0x7900], [R4.64], !P5 ;  /* 0x0790000004217fae */ /* 0x0005e2000e901d4e */
[----:B------:R-:W-:-:S05]  /*d690*/  BRA `(.L_x_1798) ;  /* 0x0000174000007947 */ /* 0x000fca0003800000 */
.L_x_1797:
[----:B------:R-:W2:Y:S01]  /*d6a0*/  LDL R4, [R1+0x58] ;  /* 0x0000580001047983 */ /* 0x000ea20000100800 */
[----:B------:R-:W-:Y:S04]  /*d6b0*/  DEPBAR.LE SB0, 0x0 ;  /* 0x000080000000791a */ /* 0x000fe80000000000 */
[----:B------:R-:W3:Y:S01]  /*d6c0*/  LDL R10, [R1+0x4c] ;  /* 0x00004c00010a7983 */ /* 0x000ee20000100800 */
[----:B------:R-:W-:Y:S03]  /*d6d0*/  UISETP.GE.AND UP0, UPT, UR10, 0x1, UPT ;  /* 0x000000010a00788c */ /* 0x000fe6000bf06270 */
[----:B------:R-:W4:Y:S04]  /*d6e0*/  LDL R40, [R1] ;  /* 0x0000000001287983 */ /* 0x000f280000100800 */
[----:B------:R-:W3:Y:S04]  /*d6f0*/  LDL R41, [R1+0x4] ;  /* 0x0000040001297983 */ /* 0x000ee80000100800 */
[----:B------:R-:W3:Y:S04]  /*d700*/  LDL R59, [R1+0x24] ;  /* 0x00002400013b7983 */ /* 0x000ee80000100800 */
[----:B------:R-:W3:Y:S04]  /*d710*/  LDL R28, [R1+0x8] ;  /* 0x00000800011c7983 */ /* 0x000ee80000100800 */
[----:B------:R-:W3:Y:S04]  /*d720*/  LDL R58, [R1+0x28] ;  /* 0x00002800013a7983 */ /* 0x000ee80000100800 */
[----:B------:R-:W3:Y:S04]  /*d730*/  LDL R57, [R1+0x1c] ;  /* 0x00001c0001397983 */ /* 0x000ee80000100800 */
[----:B------:R-:W3:Y:S04]  /*d740*/  LDL R55, [R1+0x50] ;  /* 0x0000500001377983 */ /* 0x000ee80000100800 */
[----:B------:R-:W3:Y:S04]  /*d750*/  LDL R56, [R1+0x20] ;  /* 0x0000200001387983 */ /* 0x000ee80000100800 */
[----:B------:R-:W-:Y:S08]  /*d760*/  BAR.SYNC.DEFER_BLOCKING 0x0 ;  /* 0x0000000000007b1d */ /* 0x000ff00000010000 */
[----:B-----5:R-:W-:Y:S08]  /*d770*/  LDSM.16.M88.4 R64, [R243+0x8100] ;  /* 0x00810000f340783b */ /* 0x020ff00000000200 */
[----:B------:R-:W1:Y:S08]  /*d780*/  LDSM.16.M88.4 R16, [R236+0x4100] ;  /* 0x00410000ec10783b */ /* 0x000e700000000200 */
[----:B------:R-:W1:Y:S08]  /*d790*/  LDSM.16.M88.4 R60, [R243+0xa100] ;  /* 0x00a10000f33c783b */ /* 0x000e700000000200 */
[----:B------:R-:W1:Y:S08]  /*d7a0*/  LDSM.16.M88.4 R32, [R236+0x4900] ;  /* 0x00490000ec20783b */ /* 0x000e700000000200 */
[----:B------:R-:W-:Y:S08]  /*d7b0*/  LDSM.16.M88.4 R48, [R236+0x5100] ;  /* 0x00510000ec30783b */ /* 0x000ff00000000200 */
[----:B------:R-:W-:Y:S08]  /*d7c0*/  LDSM.16.M88.4 R136, [R236+0x5900] ;  /* 0x00590000ec88783b */ /* 0x000ff00000000200 */
[----:B------:R-:W-:Y:S08]  /*d7d0*/  LDSM.16.M88.4 R208, [R245+0x8100] ;  /* 0x00810000f5d0783b */ /* 0x000ff00000000200 */
[----:B------:R-:W-:Y:S08]  /*d7e0*/  LDSM.16.M88.4 R212, [R247] ;  /* 0x00000000f7d4783b */ /* 0x000ff00000000200 */
[----:B------:R-:W-:Y:S01]  /*d7f0*/  LDSM.16.M88.4 R216, [R245+0xa100] ;  /* 0x00a10000f5d8783b */ /* 0x000fe20000000200 */
[----:B-12---:R-:W-:Y:S01]  /*d800*/  SHF.R.S32.HI R0, RZ, 0x1f, R4 ;  /* 0x0000001fff007819 */ /* 0x006fe20000011404 */
[----:B------:R-:W-:Y:S04]  /*d810*/  IMAD.WIDE.U32 R8, R4, c[0x0][0x208], RZ ;  /* 0x0000820004087a25 */ /* 0x000fe800078e00ff */
[----:B------:R-:W-:Y:S04]  /*d820*/  IMAD R0, R0, c[0x0][0x208], RZ ;  /* 0x0000820000007a24 */ /* 0x000fe800078e02ff */
[----:B------:R-:W-:Y:S01]  /*d830*/  IMAD R0, R4, c[0x0][0x20c], R0 ;  /* 0x0000830004007a24 */ /* 0x000fe200078e0200 */
[----:B----4-:R-:W-:Y:S01]  /*d840*/  LDSM.16.M88.4 R228, [R40] ;  /* 0x0000000028e4783b */ /* 0x010fe20000000200 */
[-C--:B------:R-:W-:Y:S03]  /*d850*/  HMMA.16816.F32.BF16 R4, R64, R16.reuse, RZ ;  /* 0x000000104004723c */ /* 0x080fe600000418ff */
[----:B------:R-:W-:Y:S02]  /*d860*/  IADD3 R9, R9, R0, RZ ;  /* 0x0000000009097210 */ /* 0x000fe40007ffe0ff */
[----:B---3--:R-:W-:Y:S02]  /*d870*/  SHF.R.S32.HI R0, RZ, 0x1f, R10 ;  /* 0x0000001fff007819 */ /* 0x008fe4000001140a */
[----:B------:R-:W-:Y:S01]  /*d880*/  LDSM.16.M88.4 R224, [R41] ;  /* 0x0000000029e0783b */ /* 0x000fe20000000200 */
[----:B------:R-:W-:Y:S04]  /*d890*/  IMAD.WIDE.U32 R12, R10, c[0x0][0x218], R8 ;  /* 0x000086000a0c7a25 */ /* 0x000fe800078e0008 */
[----:B------:R-:W-:Y:S03]  /*d8a0*/  IMAD R0, R0, c[0x0][0x218], RZ ;  /* 0x0000860000007a24 */ /* 0x000fe600078e02ff */
[----:B------:R1:W-:Y:S01]  /*d8b0*/  LDSM.16.M88.4 R220, [R28] ;  /* 0x000000001cdc783b */ /* 0x0003e20000000200 */
[----:B------:R-:W-:Y:S01]  /*d8c0*/  IMAD R14, R10, c[0x0][0x21c], R0 ;  /* 0x000087000a0e7a24 */ /* 0x000fe200078e0200 */
[----:B------:R-:W-:Y:S01]  /*d8d0*/  IADD3 R0, P0, R12, UR24, RZ ;  /* 0x000000180c007c10 */ /* 0x000fe2000ff1e0ff */
[C---:B------:R-:W-:Y:S07]  /*d8e0*/  HMMA.16816.F32.BF16 R8, R60.reuse, R16, RZ ;  /* 0x000000103c08723c */ /* 0x040fee00000418ff */
[----:B------:R-:W-:Y:S02]  /*d8f0*/  IADD3.X R16, R13, UR8, R14, P0, !PT ;  /* 0x000000080d107c10 */ /* 0x000fe400087fe40e */
[-C--:B------:R-:W-:Y:S03]  /*d900*/  HMMA.16816.F32.BF16 R12, R60, R18.reuse, RZ ;  /* 0x000000123c0c723c */ /* 0x080fe600000418ff */
[C---:B------:R-:W-:Y:S04]  /*d910*/  LEA R36, P0, R0.reuse, c[0x0][0x1f8], 0x1 ;  /* 0x00007e0000247a11 */ /* 0x040fe800078008ff */
[----:B------:R-:W-:Y:S01]  /*d920*/  LEA.HI.X R0, R0, c[0x0][0x1fc], R16, 0x1, P0 ;  /* 0x00007f0000007a11 */ /* 0x000fe200000f0c10 */
[----:B------:R-:W2:Y:S01]  /*d930*/  SHFL.IDX PT, R42, R36, RZ, 0x181f ;  /* 0x00181fff242a7589 */ /* 0x000ea200000e0000 */
[C---:B------:R-:W-:Y:S07]  /*d940*/  HMMA.16816.F32.BF16 R16, R64.reuse, R18, RZ ;  /* 0x000000124010723c */ /* 0x040fee00000418ff */
[----:B------:R-:W3:Y:S01]  /*d950*/  SHFL.IDX PT, R37, R0, RZ, 0x181f ;  /* 0x00181fff00257589 */ /* 0x000ee200000e0000 */
[-C--:B------:R-:W-:Y:S07]  /*d960*/  HMMA.16816.F32.BF16 R20, R64, R32.reuse, RZ ;  /* 0x000000204014723c */ /* 0x080fee00000418ff */
[----:B------:R-:W4:Y:S01]  /*d970*/  SHFL.IDX PT, R46, R36, 0x1, 0x181f ;  /* 0x00381f00242e7f89 */ /* 0x000f2200000e0000 */
[C---:B------:R-:W-:Y:S07]  /*d980*/  HMMA.16816.F32.BF16 R24, R60.reuse, R32, RZ ;  /* 0x000000203c18723c */ /* 0x040fee00000418ff */
[----:B------:R-:W4:Y:S01]  /*d990*/  SHFL.IDX PT, R45, R0, 0x1, 0x181f ;  /* 0x00381f00002d7f89 */ /* 0x000f2200000e0000 */
[-C--:B-1----:R-:W-:Y:S01]  /*d9a0*/  HMMA.16816.F32.BF16 R28, R60, R34.reuse, RZ ;  /* 0x000000223c1c723c */ /* 0x082fe200000418ff */
[C---:B--2---:R-:W-:Y:S03]  /*d9b0*/  IADD3 R38, P1, R42.reuse, R59, RZ ;  /* 0x0000003b2a267210 */ /* 0x044fe60007f3e0ff */
[----:B------:R-:W-:Y:S02]  /*d9c0*/  IADD3 R42, P0, R42, R57, RZ ;  /* 0x000000392a2a7210 */ /* 0x000fe40007f1e0ff */
[C---:B---3--:R-:W-:Y:S02]  /*d9d0*/  IADD3.X R39, R37.reuse, R58, RZ, P1, !PT ;  /* 0x0000003a25277210 */ /* 0x048fe40000ffe4ff */
[C---:B------:R-:W-:Y:S01]  /*d9e0*/  HMMA.16816.F32.BF16 R32, R64.reuse, R34, RZ ;  /* 0x000000224020723c */ /* 0x040fe200000418ff */
[----:B------:R-:W1:Y:S03]  /*d9f0*/  SHFL.IDX PT, R52, R36, 0x2, 0x181f ;  /* 0x00581f0024347f89 */ /* 0x000e6600000e0000 */
[----:B------:R-:W-:Y:S02]  /*da00*/  IADD3.X R43, R37, R56, RZ, P0, !PT ;  /* 0x00000038252b7210 */ /* 0x000fe400007fe4ff */
[C---:B----4-:R-:W-:Y:S03]  /*da10*/  IADD3 R40, P0, R46.reuse, R59, RZ ;  /* 0x0000003b2e287210 */ /* 0x050fe60007f1e0ff */
[----:B------:R2:W-:Y:S03]  /*da20*/  LDGSTS.E.BYPASS.LTC128B.128 [R55], [R38.64], !P6 ;  /* 0x0000000026377fae */ /* 0x0005e6000f101d4e */
[----:B------:R-:W-:Y:S02]  /*da30*/  IADD3 R46, P2, R46, R57, RZ ;  /* 0x000000392e2e7210 */ /* 0x000fe40007f5e0ff */
[C---:B------:R-:W-:Y:S03]  /*da40*/  IADD3.X R41, R45.reuse, R58, RZ, P0, !PT ;  /* 0x0000003a2d297210 */ /* 0x040fe600007fe4ff */
[----:B------:R-:W3:Y:S01]  /*da50*/  SHFL.IDX PT, R53, R0, 0x2, 0x181f ;  /* 0x00581f0000357f89 */ /* 0x000ee200000e0000 */
[----:B------:R-:W-:Y:S07]  /*da60*/  IADD3.X R47, R45, R56, RZ, P2, !PT ;  /* 0x000000382d2f7210 */ /* 0x000fee00017fe4ff */
[----:B------:R4:W-:Y:S01]  /*da70*/  LDGSTS.E.BYPASS.LTC128B.128 [R55+0x2000], [R42.64], !P5 ;  /* 0x020000002a377fae */ /* 0x0009e2000e901d4e */
[C---:B-1----:R-:W-:Y:S02]  /*da80*/  IADD3 R44, P1, R52.reuse, R59, RZ ;  /* 0x0000003b342c7210 */ /* 0x042fe40007f3e0ff */
[----:B------:R-:W-:Y:S05]  /*da90*/  IADD3 R52, P0, R52, R57, RZ ;  /* 0x0000003934347210 */ /* 0x000fea0007f1e0ff */
[----:B------:R4:W-:Y:S08]  /*daa0*/  LDGSTS.E.BYPASS.LTC128B.128 [R55+0x800], [R40.64], !P6 ;  /* 0x0080000028377fae */ /* 0x0009f0000f101d4e */
[----:B------:R2:W1:Y:S01]  /*dab0*/  SHFL.IDX PT, R54, R36, 0x3, 0x181f ;  /* 0x00781f0024367f89 */ /* 0x00046200000e0000 */
[C---:B---3--:R-:W-:Y:S02]  /*dac0*/  IADD3.X R45, R53.reuse, R58, RZ, P1, !PT ;  /* 0x0000003a352d7210 */ /* 0x048fe40000ffe4ff */
[----:B------:R-:W-:Y:S05]  /*dad0*/  IADD3.X R53, R53, R56, RZ, P0, !PT ;  /* 0x0000003835357210 */ /* 0x000fea00007fe4ff */
[----:B------:R3:W-:Y:S08]  /*dae0*/  LDGSTS.E.BYPASS.LTC128B.128 [R55+0x2800], [R46.64], !P5 ;  /* 0x028000002e377fae */ /* 0x0007f0000e901d4e */
[----:B------:R3:W-:Y:S01]  /*daf0*/  LDGSTS.E.BYPASS.LTC128B.128 [R55+0x1000], [R44.64], !P6 ;  /* 0x010000002c377fae */ /* 0x0007e2000f101d4e */
[-C--:B--2---:R-:W-:Y:S07]  /*db00*/  HMMA.16816.F32.BF16 R36, R64, R48.reuse, RZ ;  /* 0x000000304024723c */ /* 0x084fee00000418ff */
[----:B------:R-:W2:Y:S01]  /*db10*/  SHFL.IDX PT, R0, R0, 0x3, 0x181f ;  /* 0x00781f0000007f89 */ /* 0x000ea200000e0000 */
[C---:B----4-:R-:W-:Y:S07]  /*db20*/  HMMA.16816.F32.BF16 R40, R60.reuse, R48, RZ ;  /* 0x000000303c28723c */ /* 0x050fee00000418ff */
[----:B------:R4:W-:Y:S01]  /*db30*/  LDGSTS.E.BYPASS.LTC128B.128 [R55+0x3000], [R52.64], !P5 ;  /* 0x0300000034377fae */ /* 0x0009e2000e901d4e */
[----:B-1----:R-:W-:Y:S01]  /*db40*/  IADD3 R48, P0, R54, R59, RZ ;  /* 0x0000003b36307210 */ /* 0x002fe20007f1e0ff */
[-C--:B---3--:R-:W-:Y:S03]  /*db50*/  HMMA.16816.F32.BF16 R44, R60, R50.reuse, RZ ;  /* 0x000000323c2c723c */ /* 0x088fe600000418ff */
[----:B--2---:R-:W-:Y:S05]  /*db60*/  IADD3.X R49, R0, R58, RZ, P0, !PT ;  /* 0x0000003a00317210 */ /* 0x004fea00007fe4ff */
[----:B------:R1:W-:Y:S01]  /*db70*/  LDGSTS.E.BYPASS.LTC128B.128 [R55+0x1800], [R48.64], !P6 ;  /* 0x0180000030377fae */ /* 0x0003e2000f101d4e */
[----:B----4-:R-:W-:Y:S04]  /*db80*/  IADD3 R52, P0, R54, R57, RZ ;  /* 0x0000003936347210 */ /* 0x010fe80007f1e0ff */
        /* <DEDUP_REMOVED lines=165> */
[----:B------:R-:W-:Y:S01]  /*e5e0*/  MUFU.TANH R217, R12 ;  /* 0x0000000c00d97308 */ /* 0x000fe20000002400 */
        /* <DEDUP_REMOVED lines=8> */
[----:B------:R-:W-:Y:S05]  /*e670*/  FMUL.FTZ R18, R19, c[0x0][0x320] ;  /* 0x0000c80013127a20 */ /* 0x000fea0000410000 */
[C---:B------:R-:W-:Y:S01]  /*e680*/  HMMA.16816.F32.BF16 R32, R212.reuse, R6, R32 ;  /* 0x00000006d420723c */ /* 0x040fe20000041820 */
[----:B------:R-:W-:Y:S03]  /*e690*/  MUFU.TANH R218, R15 ;  /* 0x0000000f00da7308 */ /* 0x000fe60000002400 */
[----:B------:R-:W-:Y:S02]  /*e6a0*/  FMUL.FTZ R21, R21, c[0x0][0x320] ;  /* 0x0000c80015157a20 */ /* 0x000fe40000410000 */
[----:B------:R-:W-:Y:S02]  /*e6b0*/  FMUL.FTZ R23, R23, c[0x0][0x320] ;  /* 0x0000c80017177a20 */ /* 0x000fe40000410000 */
[----:B------:R-:W-:Y:S03]  /*e6c0*/  FMUL.FTZ R24, R24, c[0x0][0x320] ;  /* 0x0000c80018187a20 */ /* 0x000fe60000410000 */
[----:B------:R-:W-:Y:S01]  /*e6d0*/  MUFU.TANH R4, R21 ;  /* 0x0000001500047308 */ /* 0x000fe20000002400 */
[----:B------:R-:W-:Y:S02]  /*e6e0*/  FMUL.FTZ R20, R20, c[0x0][0x320] ;  /* 0x0000c80014147a20 */ /* 0x000fe40000410000 */
[----:B------:R-:W-:Y:S01]  /*e6f0*/  FMUL.FTZ R22, R22, c[0x0][0x320] ;  /* 0x0000c80016167a20 */ /* 0x000fe20000410000 */
[-C--:B--2---:R-:W-:Y:S03]  /*e700*/  HMMA.16816.F32.BF16 R36, R212, R8.reuse, R36 ;  /* 0x00000008d424723c */ /* 0x084fe60000041824 */
[----:B------:R-:W-:Y:S02]  /*e710*/  FMUL.FTZ R25, R25, c[0x0][0x320] ;  /* 0x0000c80019197a20 */ /* 0x000fe40000410000 */
[----:B------:R-:W-:Y:S01]  /*e720*/  FMUL.FTZ R26, R26, c[0x0][0x320] ;  /* 0x0000c8001a1a7a20 */ /* 0x000fe20000410000 */
[----:B------:R-:W-:Y:S01]  /*e730*/  MUFU.TANH R16, R16 ;  /* 0x0000001000107308 */ /* 0x000fe20000002400 */
        /* <DEDUP_REMOVED lines=17> */
[----:B-1----:R1:W-:Y:S01]  /*e850*/  STL [R1+0x38], R0 ;  /* 0x0000380001007387 */ /* 0x0023e20000100800 */
[----:B------:R-:W-:Y:S02]  /*e860*/  FMUL.FTZ R45, R45, c[0x0][0x320] ;  /* 0x0000c8002d2d7a20 */ /* 0x000fe40000410000 */
[----:B------:R-:W-:Y:S01]  /*e870*/  FMUL.FTZ R46, R46, c[0x0][0x320] ;  /* 0x0000c8002e2e7a20 */ /* 0x000fe20000410000 */
[----:B------:R2:W-:Y:S01]  /*e880*/  STL [R1+0x34], R4 ;  /* 0x0000340401007387 */ /* 0x0005e20000100800 */
        /* <DEDUP_REMOVED lines=14> */
[----:B------:R-:W-:Y:S09]  /*e970*/  FMUL.FTZ R51, R51, c[0x0][0x320] ;  /* 0x0000c80033337a20 */ /* 0x000ff20000410000 */
[----:B--2---:R-:W2:Y:S10]  /*e980*/  MUFU.TANH R4, R23 ;  /* 0x0000001700047308 */ /* 0x004eb40000002400 */
[----:B------:R-:W-:Y:S01]  /*e990*/  MUFU.TANH R23, R25 ;  /* 0x0000001900177308 */ /* 0x000fe20000002400 */
[----:B-1----:R1:W-:Y:S09]  /*e9a0*/  STL [R1+0x30], R0 ;  /* 0x0000300001007387 */ /* 0x0023f20000100800 */
[----:B------:R-:W-:Y:S01]  /*e9b0*/  MUFU.TANH R21, R28 ;  /* 0x0000001c00157308 */ /* 0x000fe20000002400 */
[----:B--2---:R-:W-:Y:S04]  /*e9c0*/  STL [R1+0x2c], R4 ;  /* 0x00002c0401007387 */ /* 0x004fe80000100800 */
[----:B------:R-:W2:Y:S01]  /*e9d0*/  LDSM.16.M88.4 R4, [R241+0x3800] ;  /* 0x00380000f104783b */ /* 0x000ea20000000200 */
[----:B------:R-:W-:Y:S04]  /*e9e0*/  DEPBAR.LE SB0, 0x0 ;  /* 0x000080000000791a */ /* 0x000fe80000000000 */
[----:B------:R-:W-:Y:S03]  /*e9f0*/  MUFU.TANH R138, R29 ;  /* 0x0000001d008a7308 */ /* 0x000fe60000002400 */
[----:B------:R-:W-:Y:S07]  /*ea00*/  BAR.SYNC.DEFER_BLOCKING 0x0 ;  /* 0x0000000000007b1d */ /* 0x000fee0000010000 */
[----:B-1----:R-:W1:Y:S10]  /*ea10*/  MUFU.TANH R0, R24 ;  /* 0x0000001800007308 */ /* 0x002e740000002400 */
[----:B------:R3:W4:Y:S10]  /*ea20*/  MUFU.TANH R22, R30 ;  /* 0x0000001e00167308 */ /* 0x0007340000002400 */
[----:B------:R3:W3:Y:S01]  /*ea30*/  MUFU.TANH R25, R31 ;  /* 0x0000001f00197308 */ /* 0x0006e20000002400 */
[----:B-1----:R1:W-:Y:S01]  /*ea40*/  STL [R1+0x54], R0 ;  /* 0x0000540001007387 */ /* 0x0023e20000100800 */
[-C--:B--2---:R-:W-:Y:S08]  /*ea50*/  HMMA.16816.F32.BF16 R52, R212, R4.reuse, R52 ;  /* 0x00000004d434723c */ /* 0x084ff00000041834 */
[----:B------:R2:W1:Y:S01]  /*ea60*/  MUFU.TANH R232, R32 ;  /* 0x0000002000e87308 */ /* 0x0004620000002400 */
[C---:B------:R-:W-:Y:S09]  /*ea70*/  HMMA.16816.F32.BF16 R56, R208.reuse, R4, R56 ;  /* 0x00000004d038723c */ /* 0x040ff20000041838 */
[----:B------:R2:W1:Y:S01]  /*ea80*/  MUFU.TANH R32, R33 ;  /* 0x0000002100207308 */ /* 0x0004620000002400 */
[-C--:B------:R-:W-:Y:S08]  /*ea90*/  HMMA.16816.F32.BF16 R60, R208, R6.reuse, R60 ;  /* 0x00000006d03c723c */ /* 0x080ff0000004183c */
        /* <DEDUP_REMOVED lines=14> */
[----:B------:R-:W-:Y:S02]  /*eb80*/  FMUL.FTZ R62, R62, c[0x0][0x320] ;  /* 0x0000c8003e3e7a20 */ /* 0x000fe40000410000 */
[----:B-1----:R-:W-:Y:S02]  /*eb90*/  FMUL.FTZ R0, R63, c[0x0][0x320] ;  /* 0x0000c8003f007a20 */ /* 0x002fe40000410000 */
        /* <DEDUP_REMOVED lines=36> */
.L_x_1798:
[----:B------:R-:W3:Y:S01]  /*ede0*/  LDL.LU R41, [R1+0x2c] ;  /* 0x00002c0001297983 */ /* 0x000ee20000300800 */
[----:B------:R-:W-:Y:S02]  /*edf0*/  FMNMX.FTZ R0, R142, R2, !PT ;  /* 0x000000028e007209 */ /* 0x000fe40007810000 */
[----:B------:R-:W-:Y:S01]  /*ee00*/  MOV R48, R32 ;  /* 0x0000002000307202 */ /* 0x000fe20000000f00 */
[----:B------:R-:W4:Y:S01]  /*ee10*/  LDL.LU R40, [R1+0x38] ;  /* 0x0000380001287983 */ /* 0x000f220000300800 */
[----:B------:R-:W-:Y:S02]  /*ee20*/  FMNMX.FTZ R0, R221, R0, !PT ;  /* 0x00000000dd007209 */ /* 0x000fe40007810000 */
[----:B------:R-:W-:Y:S01]  /*ee30*/  MOV R53, R30 ;  /* 0x0000001e00357202 */ /* 0x000fe20000000f00 */
[----:B------:R-:W-:Y:S01]  /*ee40*/  STL [R1+0xb4], R249 ;  /* 0x0000b4f901007387 */ /* 0x000fe20000100800 */
[----:B------:R-:W-:Y:S02]  /*ee50*/  FMNMX.FTZ R0, R141, R0, !PT ;  /* 0x000000008d007209 */ /* 0x000fe40007810000 */
[----:B------:R-:W-:Y:S01]  /*ee60*/  MOV R52, R29 ;  /* 0x0000001d00347202 */ /* 0x000fe20000000f00 */
[----:B------:R-:W-:Y:S01]  /*ee70*/  STL [R1+0xb0], R248 ;  /* 0x0000b0f801007387 */ /* 0x000fe20000100800 */
[----:B------:R-:W-:Y:S02]  /*ee80*/  FMNMX.FTZ R0, R16, R0, !PT ;  /* 0x0000000010007209 */ /* 0x000fe40007810000 */
[----:B--2---:R-:W-:Y:S01]  /*ee90*/  FMNMX.FTZ R5, R143, R3, !PT ;  /* 0x000000038f057209 */ /* 0x004fe20007810000 */
[----:B------:R-:W-:Y:S01]  /*eea0*/  STL [R1+0xac], R247 ;  /* 0x0000acf701007387 */ /* 0x000fe20000100800 */
[----:B------:R-:W-:Y:S02]  /*eeb0*/  MOV R51, R31 ;  /* 0x0000001f00337202 */ /* 0x000fe40000000f00 */
[----:B------:R-:W-:Y:S01]  /*eec0*/  FMNMX.FTZ R5, R223, R5, !PT ;  /* 0x00000005df057209 */ /* 0x000fe20007810000 */
        /* <DEDUP_REMOVED lines=8> */
[----:B------:R-:W-:Y:S01]  /*ef50*/  MOV R59, R139 ;  /* 0x0000008b003b7202 */ /* 0x000fe20000000f00 */
[----:B------:R1:W-:Y:S01]  /*ef60*/  STL [R1+0x9c], R243 ;  /* 0x00009cf301007387 */ /* 0x0003e20000100800 */
[----:B------:R-:W-:Y:S02]  /*ef70*/  FMNMX.FTZ R6, R220, R140, !PT ;  /* 0x0000008cdc067209 */ /* 0x000fe40007810000 */
[----:B------:R-:W-:Y:S01]  /*ef80*/  MOV R63, R133 ;  /* 0x00000085003f7202 */ /* 0x000fe20000000f00 */
[----:B------:R-:W-:Y:S01]  /*ef90*/  LDSM.16.MT88.4 R36, [R238+0x100] ;  /* 0x00010000ee24783b */ /* 0x000fe20000004200 */
[----:B------:R-:W-:Y:S02]  /*efa0*/  FMNMX.FTZ R6, R225, R6, !PT ;  /* 0x00000006e1067209 */ /* 0x000fe40007810000 */
[----:B------:R-:W-:Y:S02]  /*efb0*/  MOV R50, R20 ;  /* 0x0000001400327202 */ /* 0x000fe40000000f00 */
[----:B------:R-:W-:Y:S02]  /*efc0*/  FMNMX.FTZ R6, R219, R6, !PT ;  /* 0x00000006db067209 */ /* 0x000fe40007810000 */
[----:B------:R-:W-:Y:S01]  /*efd0*/  MOV R44, R22 ;  /* 0x00000016002c7202 */ /* 0x000fe20000000f00 */
[----:B------:R-:W0:Y:S01]  /*efe0*/  LDGDEPBAR ;  /* 0x00000000000079af */ /* 0x000e220000000000 */
[----:B------:R-:W-:Y:S02]  /*eff0*/  FMNMX.FTZ R6, R218, R6, !PT ;  /* 0x00000006da067209 */ /* 0x000fe40007810000 */
[----:B------:R-:W-:Y:S02]  /*f000*/  MOV R58, R137 ;  /* 0x00000089003a7202 */ /* 0x000fe40000000f00 */
[----:B------:R-:W-:Y:S02]  /*f010*/  FMNMX.FTZ R6, R63, R6, !PT ;  /* 0x000000063f067209 */ /* 0x000fe40007810000 */
[----:B------:R-:W-:Y:S02]  /*f020*/  MOV R61, R138 ;  /* 0x0000008a003d7202 */ /* 0x000fe40000000f00 */
[----:B------:R-:W-:Y:S02]  /*f030*/  FMNMX.FTZ R6, R50, R6, !PT ;  /* 0x0000000632067209 */ /* 0x000fe40007810000 */
[----:B------:R-:W-:Y:S01]  /*f040*/  MOV R62, R134 ;  /* 0x00000086003e7202 */ /* 0x000fe20000000f00 */
[----:B-1----:R-:W2:Y:S01]  /*f050*/  LDL.LU R243, [R1+0x30] ;  /* 0x0000300001f37983 */ /* 0x002ea20000300800 */
[----:B------:R-:W-:Y:S02]  /*f060*/  FMNMX.FTZ R6, R44, R6, !PT ;  /* 0x000000062c067209 */ /* 0x000fe40007810000 */
[----:B------:R-:W-:Y:S01]  /*f070*/  FMNMX.FTZ R4, R222, R132, !PT ;  /* 0x00000084de047209 */ /* 0x000fe20007810000 */
[----:B------:R1:W-:Y:S01]  /*f080*/  STL [R1+0x98], R242 ;  /* 0x000098f201007387 */ /* 0x0003e20000100800 */
[----:B------:R-:W-:Y:S02]  /*f090*/  MOV R60, R23 ;  /* 0x00000017003c7202 */ /* 0x000fe40000000f00 */
[----:B------:R-:W-:Y:S02]  /*f0a0*/  FMNMX.FTZ R4, R224, R4, !PT ;  /* 0x00000004e0047209 */ /* 0x000fe40007810000 */
[----:B------:R-:W-:Y:S02]  /*f0b0*/  MOV R34, R21 ;  /* 0x0000001500227202 */ /* 0x000fe40000000f00 */
[----:B------:R-:W-:Y:S01]  /*f0c0*/  FMNMX.FTZ R4, R217, R4, !PT ;  /* 0x00000004d9047209 */ /* 0x000fe20007810000 */
[----:B------:R-:W-:Y:S01]  /*f0d0*/  LDSM.16.MT88.4 R20, [R237+0x100] ;  /* 0x00010000ed14783b */ /* 0x000fe20000004200 */
[----:B------:R-:W-:Y:S02]  /*f0e0*/  MOV R54, R19 ;  /* 0x0000001300367202 */ /* 0x000fe40000000f00 */
[----:B------:R-:W-:Y:S02]  /*f0f0*/  FMNMX.FTZ R4, R216, R4, !PT ;  /* 0x00000004d8047209 */ /* 0x000fe40007810000 */
[----:B------:R-:W-:Y:S01]  /*f100*/  ISETP.LT.AND P0, PT, RZ, UR10, PT ;  /* 0x0000000aff007c0c */ /* 0x000fe2000bf01270 */
[----:B------:R-:W-:Y:S02]  /*f110*/  UIADD3 UR10, UR10, -0x1, URZ ;  /* 0xffffffff0a0a7890 */ /* 0x000fe4000fffe03f */
[----:B-1----:R-:W3:Y:S04]  /*f120*/  LDL.LU R242, [R1+0x54] ;  /* 0x0000540001f27983 */ /* 0x002ee80000300800 */
[----:B------:R1:W-:Y:S04]  /*f130*/  STL [R1+0x94], R241 ;  /* 0x000094f101007387 */ /* 0x0003e80000100800 */
[----:B------:R1:W-:Y:S02]  /*f140*/  STL [R1+0x90], R236 ;  /* 0x000090ec01007387 */ /* 0x0003e40000100800 */
[----:B-1----:R-:W-:Y:S02]  /*f150*/  MOV R241, R25 ;  /* 0x0000001900f17202 */ /* 0x002fe40000000f00 */
[----:B------:R-:W3:Y:S02]  /*f160*/  LDL.LU R236, [R1+0x34] ;  /* 0x0000340001ec7983 */ /* 0x000ee40000300800 */
[----:B------:R-:W-:Y:S04]  /*f170*/  FMNMX.FTZ R6, R241, R6, !PT ;  /* 0x00000006f1067209 */ /* 0x000fe80007810000 */
[----:B------:R-:W-:Y:S04]  /*f180*/  FMNMX.FTZ R6, R58, R6, !PT ;  /* 0x000000063a067209 */ /* 0x000fe80007810000 */
[----:B------:R-:W-:Y:S04]  /*f190*/  FMNMX.FTZ R6, R27, R6, !PT ;  /* 0x000000061b067209 */ /* 0x000fe80007810000 */
[----:B------:R-:W-:Y:S04]  /*f1a0*/  FMNMX.FTZ R6, R42, R6, !PT ;  /* 0x000000062a067209 */ /* 0x000fe80007810000 */
[----:B------:R-:W-:Y:S04]  /*f1b0*/  FMNMX.FTZ R6, R43, R6, !PT ;  /* 0x000000062b067209 */ /* 0x000fe80007810000 */
[----:B------:R-:W-:Y:S02]  /*f1c0*/  FMNMX.FTZ R6, R45, R6, !PT ;  /* 0x000000062d067209 */ /* 0x000fe40007810000 */
[----:B----4-:R-:W-:Y:S02]  /*f1d0*/  FMNMX.FTZ R0, R40, R0, !PT ;  /* 0x0000000028007209 */ /* 0x010fe40007810000 */
[----:B--2---:R-:W-:Y:S04]  /*f1e0*/  FMNMX.FTZ R5, R243, R5, !PT ;  /* 0x00000005f3057209 */ /* 0x004fe80007810000 */
[----:B---3--:R-:W-:Y:S04]  /*f1f0*/  FMNMX.FTZ R5, R41, R5, !PT ;  /* 0x0000000529057209 */ /* 0x008fe80007810000 */
[----:B------:R-:W-:Y:S04]  /*f200*/  FMNMX.FTZ R5, R51, R5, !PT ;  /* 0x0000000533057209 */ /* 0x000fe80007810000 */
[----:B------:R-:W-:Y:S04]  /*f210*/  FMNMX.FTZ R5, R55, R5, !PT ;  /* 0x0000000537057209 */ /* 0x000fe80007810000 */
[----:B------:R-:W-:Y:S04]  /*f220*/  FMNMX.FTZ R5, R49, R5, !PT ;  /* 0x0000000531057209 */ /* 0x000fe80007810000 */
[----:B------:R-:W-:Y:S04]  /*f230*/  FMNMX.FTZ R5, R47, R5, !PT ;  /* 0x000000052f057209 */ /* 0x000fe80007810000 */
[----:B------:R-:W-:Y:S04]  /*f240*/  FMNMX.FTZ R5, R235, R5, !PT ;  /* 0x00000005eb057209 */ /* 0x000fe80007810000 */
        /* <DEDUP_REMOVED lines=23> */
[----:B------:R-:W-:Y:S01]  /*f3c0*/  FMNMX.FTZ R4, R215, R4, !PT ;  /* 0x00000004d7047209 */ /* 0x000fe20007810000 */
[----:B------:R-:W1:Y:S01]  /*f3d0*/  SHFL.BFLY PT, R138, R5, 0x1, 0x1f ;  /* 0x0c201f00058a7f89 */ /* 0x000e6200000e0000 */
[----:B------:R-:W-:Y:S04]  /*f3e0*/  FMNMX.FTZ R0, R229, R0, !PT ;  /* 0x00000000e5007209 */ /* 0x000fe80007810000 */
[----:B------:R-:W-:Y:S03]  /*f3f0*/  FMNMX.FTZ R0, R228, R0, !PT ;  /* 0x00000000e4007209 */ /* 0x000fe60007810000 */
[----:B------:R-:W2:Y:S01]  /*f400*/  SHFL.BFLY PT, R9, R4, 0x2, 0x1f ;  /* 0x0c401f0004097f89 */ /* 0x000ea200000e0000 */
[----:B------:R-:W-:Y:S04]  /*f410*/  FMNMX.FTZ R0, R227, R0, !PT ;  /* 0x00000000e3007209 */ /* 0x000fe80007810000 */
[----:B------:R-:W-:Y:S04]  /*f420*/  FMNMX.FTZ R0, R226, R0, !PT ;  /* 0x00000000e2007209 */ /* 0x000fe80007810000 */
[----:B------:R-:W-:Y:S04]  /*f430*/  FMNMX.FTZ R0, R212, R0, !PT ;  /* 0x00000000d4007209 */ /* 0x000fe80007810000 */
[----:B------:R-:W-:Y:S02]  /*f440*/  FMNMX.FTZ R0, R211, R0, !PT ;  /* 0x00000000d3007209 */ /* 0x000fe40007810000 */
[----:B-1----:R-:W-:Y:S03]  /*f450*/  FMNMX.FTZ R138, R5, R138, !PT ;  /* 0x0000008a058a7209 */ /* 0x002fe60007810000 */
[----:B------:R-:W1:Y:S02]  /*f460*/  SHFL.BFLY PT, R8, R0, 0x2, 0x1f ;  /* 0x0c401f0000087f89 */ /* 0x000e6400000e0000 */
[----:B------:R-:W-:Y:S01]  /*f470*/  FMUL.FTZ R209, R138, c[0x0][0x2d0] ;  /* 0x0000b4008ad17a20 */ /* 0x000fe20000410000 */
[----:B--2---:R-:W-:Y:S03]  /*f480*/  FMNMX.FTZ R4, R4, R9, !PT ;  /* 0x0000000904047209 */ /* 0x004fe60007810000 */
[--C-:B------:R-:W-:Y:S02]  /*f490*/  FFMA.FTZ R214, R214, c[0x0][0x2d0], -R209.reuse ;  /* 0x0000b400d6d67a23 */ /* 0x100fe400000108d1 */
[----:B------:R-:W-:Y:S01]  /*f4a0*/  FFMA.FTZ R230, R230, c[0x0][0x2d0], -R209 ;  /* 0x0000b400e6e67a23 */ /* 0x000fe200000108d1 */
[----:B------:R-:W2:Y:S01]  /*f4b0*/  SHFL.BFLY PT, R137, R4, 0x1, 0x1f ;  /* 0x0c201f0004897f89 */ /* 0x000ea200000e0000 */
[----:B-1----:R-:W-:Y:S07]  /*f4c0*/  FMNMX.FTZ R0, R0, R8, !PT ;  /* 0x0000000800007209 */ /* 0x002fee0007810000 */
[----:B------:R-:W1:Y:S01]  /*f4d0*/  SHFL.BFLY PT, R139, R0, 0x1, 0x1f ;  /* 0x0c201f00008b7f89 */ /* 0x000e6200000e0000 */
[----:B--2---:R-:W-:Y:S05]  /*f4e0*/  FMNMX.FTZ R137, R4, R137, !PT ;  /* 0x0000008904897209 */ /* 0x004fea0007810000 */
[----:B------:R-:W-:Y:S04]  /*f4f0*/  FMUL.FTZ R210, R137, c[0x0][0x2d0] ;  /* 0x0000b40089d27a20 */ /* 0x000fe80000410000 */
[----:B------:R-:W-:Y:S06]  /*f500*/  FFMA.FTZ R233, R233, c[0x0][0x2d0], -R210 ;  /* 0x0000b400e9e97a23 */ /* 0x000fec00000108d2 */
[----:B------:R-:W-:Y:S01]  /*f510*/  MUFU.EX2 R233, R233 ;  /* 0x000000e900e97308 */ /* 0x000fe20000000800 */
[----:B-1----:R-:W-:Y:S05]  /*f520*/  FMNMX.FTZ R139, R0, R139, !PT ;  /* 0x0000008b008b7209 */ /* 0x002fea0007810000 */
[C---:B------:R-:W-:Y:S02]  /*f530*/  FADD.FTZ R0, -R139.reuse, R2 ;  /* 0x000000028b007221 */ /* 0x040fe40000010100 */
[----:B------:R-:W-:Y:S02]  /*f540*/  FMUL.FTZ R208, R139, c[0x0][0x2d0] ;  /* 0x0000b4008bd07a20 */ /* 0x000fe40000410000 */
[----:B------:R-:W-:Y:S01]  /*f550*/  FMUL.FTZ R2, R0, c[0x0][0x2d0] ;  /* 0x0000b40000027a20 */ /* 0x000fe20000410000 */
[----:B------:R-:W-:Y:S01]  /*f560*/  FMNMX.FTZ R0, R46, R6, !PT ;  /* 0x000000062e007209 */ /* 0x000fe20007810000 */
[--C-:B------:R-:W-:Y:S02]  /*f570*/  FFMA.FTZ R4, R142, c[0x0][0x2d0], -R208.reuse ;  /* 0x0000b4008e047a23 */ /* 0x100fe400000108d0 */
[----:B------:R1:W2:Y:S01]  /*f580*/  MUFU.EX2 R134, R2 ;  /* 0x0000000200867308 */ /* 0x0002a20000000800 */
[----:B------:R-:W-:Y:S01]  /*f590*/  FMNMX.FTZ R0, R136, R0, !PT ;  /* 0x0000000088007209 */ /* 0x000fe20007810000 */
[--C-:B------:R-:W-:Y:S02]  /*f5a0*/  FFMA.FTZ R212, R212, c[0x0][0x2d0], -R208.reuse ;  /* 0x0000b400d4d47a23 */ /* 0x100fe400000108d0 */
[--C-:B------:R-:W-:Y:S01]  /*f5b0*/  FFMA.FTZ R226, R226, c[0x0][0x2d0], -R208.reuse ;  /* 0x0000b400e2e27a23 */ /* 0x100fe200000108d0 */
[----:B------:R-:W-:Y:S05]  /*f5c0*/  FMNMX.FTZ R0, R135, R0, !PT ;  /* 0x0000000087007209 */ /* 0x000fea0007810000 */
[----:B------:R-:W-:Y:S01]  /*f5d0*/  MUFU.EX2 R10, R4 ;  /* 0x00000004000a7308 */ /* 0x000fe20000000800 */
[----:B-1----:R-:W-:Y:S02]  /*f5e0*/  FADD.FTZ R2, -R138, R3 ;  /* 0x000000038a027221 */ /* 0x002fe40000010100 */
[----:B------:R-:W1:Y:S01]  /*f5f0*/  SHFL.BFLY PT, R3, R0, 0x2, 0x1f ;  /* 0x0c401f0000037f89 */ /* 0x000e6200000e0000 */
[----:B--2---:R-:W-:Y:S02]  /*f600*/  FMUL.FTZ R5, R134, R145 ;  /* 0x0000009186057220 */ /* 0x004fe40000410000 */
[----:B------:R-:W-:Y:S02]  /*f610*/  FMUL.FTZ R2, R2, c[0x0][0x2d0] ;  /* 0x0000b40002027a20 */ /* 0x000fe40000410000 */
[C---:B------:R-:W-:Y:S01]  /*f620*/  FMUL.FTZ R32, R134.reuse, R160 ;  /* 0x000000a086207220 */ /* 0x040fe20000410000 */
[----:B------:R-:W-:Y:S01]  /*f630*/  MOV R160, R53 ;  /* 0x0000003500a07202 */ /* 0x000fe20000000f00 */
[----:B------:R2:W3:Y:S01]  /*f640*/  MUFU.EX2 R133, R2 ;  /* 0x0000000200857308 */ /* 0x0004e20000000800 */
        /* <DEDUP_REMOVED lines=8> */
[----:B------:R-:W-:Y:S01]  /*f6d0*/  FMUL.FTZ R84, R134, R84 ;  /* 0x0000005486547220 */ /* 0x000fe20000410000 */
[----:B-1----:R-:W-:Y:S01]  /*f6e0*/  FMNMX.FTZ R0, R0, R3, !PT ;  /* 0x0000000300007209 */ /* 0x002fe20007810000 */
[----:B------:R-:W-:Y:S02]  /*f6f0*/  FFMA.FTZ R3, R16, c[0x0][0x2d0], -R208 ;  /* 0x0000b40010037a23 */ /* 0x000fe400000108d0 */
[C---:B------:R-:W-:Y:S02]  /*f700*/  FMUL.FTZ R16, R134.reuse, R148 ;  /* 0x0000009486107220 */ /* 0x040fe40000410000 */
[----:B------:R1:W-:Y:S01]  /*f710*/  MUFU.EX2 R246, R3 ;  /* 0x0000000300f67308 */ /* 0x0003e20000000800 */
[----:B------:R-:W-:Y:S02]  /*f720*/  FMUL.FTZ R85, R134, R85 ;  /* 0x0000005586557220 */ /* 0x000fe40000410000 */
[----:B--2---:R-:W-:Y:S02]  /*f730*/  FADD.FTZ R2, -R137, R132 ;  /* 0x0000008489027221 */ /* 0x004fe40000010100 */
[C---:B---3--:R-:W-:Y:S02]  /*f740*/  FMUL.FTZ R6, R133.reuse, R146 ;  /* 0x0000009285067220 */ /* 0x048fe40000410000 */
[----:B------:R-:W-:Y:S02]  /*f750*/  FMUL.FTZ R2, R2, c[0x0][0x2d0] ;  /* 0x0000b40002027a20 */ /* 0x000fe40000410000 */
[C---:B------:R-:W-:Y:S02]  /*f760*/  FMUL.FTZ R7, R133.reuse, R147 ;  /* 0x0000009385077220 */ /* 0x040fe40000410000 */
[----:B------:R2:W3:Y:S01]  /*f770*/  MUFU.EX2 R132, R2 ;  /* 0x0000000200847308 */ /* 0x0004e20000000800 */
[C---:B------:R-:W-:Y:S02]  /*f780*/  FMUL.FTZ R19, R133.reuse, R151 ;  /* 0x0000009785137220 */ /* 0x040fe40000410000 */
[C---:B------:R-:W-:Y:S02]  /*f790*/  FMUL.FTZ R66, R133.reuse, R186 ;  /* 0x000000ba85427220 */ /* 0x040fe40000410000 */
        /* <DEDUP_REMOVED lines=9> */
[----:B------:R-:W-:Y:S02]  /*f830*/  FMUL.FTZ R96, R134, R96 ;  /* 0x0000006086607220 */ /* 0x000fe40000410000 */
[--C-:B--2---:R-:W-:Y:S02]  /*f840*/  FFMA.FTZ R2, R221, c[0x0][0x2d0], -R208.reuse ;  /* 0x0000b400dd027a23 */ /* 0x104fe400000108d0 */
[C---:B---3--:R-:W-:Y:S01]  /*f850*/  FMUL.FTZ R8, R132.reuse, R156 ;  /* 0x0000009c84087220 */ /* 0x048fe20000410000 */
[----:B------:R-:W-:Y:S01]  /*f860*/  MOV R156, R61 ;  /* 0x0000003d009c7202 */ /* 0x000fe20000000f00 */
[----:B------:R2:W-:Y:S01]  /*f870*/  MUFU.EX2 R12, R2 ;  /* 0x00000002000c7308 */ /* 0x0005e20000000800 */
        /* <DEDUP_REMOVED lines=12> */
[--C-:B-1----:R-:W-:Y:S02]  /*f940*/  FFMA.FTZ R3, R223, c[0x0][0x2d0], -R209.reuse ;  /* 0x0000b400df037a23 */ /* 0x102fe400000108d1 */
[----:B------:R-:W-:Y:S02]  /*f950*/  FMUL.FTZ R49, R134, R173 ;  /* 0x000000ad86317220 */ /* 0x000fe40000410000 */
[----:B------:R1:W-:Y:S01]  /*f960*/  MUFU.EX2 R223, R3 ;  /* 0x0000000300df7308 */ /* 0x0003e20000000800 */
[C---:B------:R-:W-:Y:S02]  /*f970*/  FMUL.FTZ R56, R132.reuse, R200 ;  /* 0x000000c884387220 */ /* 0x040fe40000410000 */
[C---:B------:R-:W-:Y:S02]  /*f980*/  FMUL.FTZ R61, R132.reuse, R205 ;  /* 0x000000cd843d7220 */ /* 0x040fe40000410000 */
[C---:B------:R-:W-:Y:S02]  /*f990*/  FMUL.FTZ R72, R132.reuse, R72 ;  /* 0x0000004884487220 */ /* 0x040fe40000410000 */
[----:B--2---:R-:W-:Y:S02]  /*f9a0*/  FFMA.FTZ R2, R141, c[0x0][0x2d0], -R208 ;  /* 0x0000b4008d027a23 */ /* 0x004fe400000108d0 */
        /* <DEDUP_REMOVED lines=11> */
[----:B------:R-:W-:Y:S02]  /*fa60*/  FMUL.FTZ R97, R134, R97 ;  /* 0x0000006186617220 */ /* 0x000fe40000410000 */
[C---:B------:R-:W-:Y:S02]  /*fa70*/  FMUL.FTZ R98, R133.reuse, R98 ;  /* 0x0000006285627220 */ /* 0x040fe40000410000 */
[C---:B------:R-:W-:Y:S01]  /*fa80*/  FMUL.FTZ R99, R133.reuse, R99 ;  /* 0x0000006385637220 */ /* 0x040fe20000410000 */
[----:B--2---:R-:W2:Y:S01]  /*fa90*/  SHFL.BFLY PT, R2, R0, 0x1, 0x1f ;  /* 0x0c201f0000027f89 */ /* 0x004ea200000e0000 */
[----:B---3--:R-:W-:Y:S01]  /*faa0*/  F2FP.BF16.PACK_AB R142, R246, R249 ;  /* 0x000000f9f68e723e */ /* 0x008fe200000010ff */
[C---:B------:R-:W-:Y:S02]  /*fab0*/  FMUL.FTZ R100, R134.reuse, R100 ;  /* 0x0000006486647220 */ /* 0x040fe40000410000 */
[----:B------:R-:W-:Y:S02]  /*fac0*/  FMUL.FTZ R101, R134, R101 ;  /* 0x0000006586657220 */ /* 0x000fe40000410000 */
[C---:B------:R-:W-:Y:S02]  /*fad0*/  FMUL.FTZ R102, R133.reuse, R102 ;  /* 0x0000006685667220 */ /* 0x040fe40000410000 */
[----:B------:R-:W-:Y:S02]  /*fae0*/  FMUL.FTZ R103, R133, R103 ;  /* 0x0000006785677220 */ /* 0x000fe40000410000 */
[C---:B------:R-:W-:Y:S02]  /*faf0*/  FMUL.FTZ R104, R132.reuse, R104 ;  /* 0x0000006884687220 */ /* 0x040fe40000410000 */
[----:B------:R-:W-:Y:S02]  /*fb00*/  FMUL.FTZ R105, R132, R105 ;  /* 0x0000006984697220 */ /* 0x000fe40000410000 */
[----:B------:R-:W-:Y:S02]  /*fb10*/  FFMA.FTZ R156, R156, c[0x0][0x2d0], -R210 ;  /* 0x0000b4009c9c7a23 */ /* 0x000fe400000108d2 */
[----:B------:R-:W-:Y:S02]  /*fb20*/  FFMA.FTZ R173, R229, c[0x0][0x2d0], -R208 ;  /* 0x0000b400e5ad7a23 */ /* 0x000fe400000108d0 */
[--C-:B-1----:R-:W-:Y:S02]  /*fb30*/  FFMA.FTZ R3, R222, c[0x0][0x2d0], -R210.reuse ;  /* 0x0000b400de037a23 */ /* 0x102fe400000108d2 */
[C---:B------:R-:W-:Y:S02]  /*fb40*/  FMUL.FTZ R108, R132.reuse, R108 ;  /* 0x0000006c846c7220 */ /* 0x040fe40000410000 */
[----:B------:R1:W-:Y:S01]  /*fb50*/  MUFU.EX2 R221, R3 ;  /* 0x0000000300dd7308 */ /* 0x0003e20000000800 */
[----:B------:R-:W-:Y:S01]  /*fb60*/  FMUL.FTZ R109, R132, R109 ;  /* 0x0000006d846d7220 */ /* 0x000fe20000410000 */
[----:B--2---:R-:W-:Y:S01]  /*fb70*/  FMNMX.FTZ R2, R2, R0, !PT ;  /* 0x0000000002027209 */ /* 0x004fe20007810000 */
[----:B------:R-:W-:Y:S02]  /*fb80*/  FFMA.FTZ R0, R18, c[0x0][0x2d0], -R209 ;  /* 0x0000b40012007a23 */ /* 0x000fe400000108d1 */
[C---:B------:R-:W-:Y:S02]  /*fb90*/  FMUL.FTZ R18, R133.reuse, R150 ;  /* 0x0000009685127220 */ /* 0x040fe40000410000 */
[----:B------:R-:W-:Y:S01]  /*fba0*/  LDSM.16.MT88.4 R148, [R239+0x100] ;  /* 0x00010000ef94783b */ /* 0x000fe20000004200 */
[C---:B------:R-:W-:Y:S02]  /*fbb0*/  FMUL.FTZ R112, R134.reuse, R112 ;  /* 0x0000007086707220 */ /* 0x040fe40000410000 */
[----:B------:R2:W3:Y:S01]  /*fbc0*/  MUFU.EX2 R245, R0 ;  /* 0x0000000000f57308 */ /* 0x0004e20000000800 */
[C---:B------:R-:W-:Y:S02]  /*fbd0*/  FMUL.FTZ R113, R134.reuse, R113 ;  /* 0x0000007186717220 */ /* 0x040fe40000410000 */
[C---:B------:R-:W-:Y:S02]  /*fbe0*/  FMUL.FTZ R114, R133.reuse, R114 ;  /* 0x0000007285727220 */ /* 0x040fe40000410000 */
[C---:B------:R-:W-:Y:S02]  /*fbf0*/  FMUL.FTZ R115, R133.reuse, R115 ;  /* 0x0000007385737220 */ /* 0x040fe40000410000 */
[C---:B------:R-:W-:Y:S02]  /*fc00*/  FMUL.FTZ R116, R134.reuse, R116 ;  /* 0x0000007486747220 */ /* 0x040fe40000410000 */
[----:B------:R-:W-:Y:S02]  /*fc10*/  FMUL.FTZ R117, R134, R117 ;  /* 0x0000007586757220 */ /* 0x000fe40000410000 */
[C---:B------:R-:W-:Y:S02]  /*fc20*/  FMUL.FTZ R118, R133.reuse, R118 ;  /* 0x0000007685767220 */ /* 0x040fe40000410000 */
[C---:B------:R-:W-:Y:S02]  /*fc30*/  FMUL.FTZ R119, R133.reuse, R119 ;  /* 0x0000007785777220 */ /* 0x040fe40000410000 */
[----:B-1----:R-:W-:Y:S01]  /*fc40*/  FFMA.FTZ R3, R224, c[0x0][0x2d0], -R210 ;  /* 0x0000b400e0037a23 */ /* 0x002fe200000108d2 */
[----:B------:R-:W-:Y:S01]  /*fc50*/  MOV R224, R12 ;  /* 0x0000000c00e07202 */ /* 0x000fe20000000f00 */
[C---:B------:R-:W-:Y:S01]  /*fc60*/  FMUL.FTZ R12, R132.reuse, R164 ;  /* 0x000000a4840c7220 */ /* 0x040fe20000410000 */
[----:B------:R-:W-:Y:S01]  /*fc70*/  MOV R164, R35 ;  /* 0x0000002300a47202 */ /* 0x000fe20000000f00 */
[----:B------:R1:W-:Y:S01]  /*fc80*/  MUFU.EX2 R222, R3 ;  /* 0x0000000300de7308 */ /* 0x0003e20000000800 */
[----:B------:R-:W-:Y:S01]  /*fc90*/  FMUL.FTZ R35, R133, R163 ;  /* 0x000000a385237220 */ /* 0x000fe20000410000 */
[----:B------:R-:W-:Y:S01]  /*fca0*/  MOV R163, R55 ;  /* 0x0000003700a37202 */ /* 0x000fe20000000f00 */
[----:B------:R-:W-:Y:S02]  /*fcb0*/  FMUL.FTZ R120, R132, R120 ;  /* 0x0000007884787220 */ /* 0x000fe40000410000 */
[----:B--2---:R-:W-:Y:S01]  /*fcc0*/  FADD.FTZ R0, -R2, R140 ;  /* 0x0000008c02007221 */ /* 0x004fe20000010100 */
[----:B---3--:R-:W-:Y:S01]  /*fcd0*/  F2FP.BF16.PACK_AB R143, R245, R248 ;  /* 0x000000f8f58f723e */ /* 0x008fe200000010ff */
[----:B------:R-:W-:Y:S02]  /*fce0*/  FMUL.FTZ R121, R132, R121 ;  /* 0x0000007984797220 */ /* 0x000fe40000410000 */
[----:B------:R-:W-:Y:S02]  /*fcf0*/  FMUL.FTZ R0, R0, c[0x0][0x2d0] ;  /* 0x0000b40000007a20 */ /* 0x000fe40000410000 */
[C---:B------:R-:W-:Y:S02]  /*fd00*/  FMUL.FTZ R124, R132.reuse, R124 ;  /* 0x0000007c847c7220 */ /* 0x040fe40000410000 */
[----:B------:R-:W-:Y:S02]  /*fd10*/  FMUL.FTZ R125, R132, R125 ;  /* 0x0000007d847d7220 */ /* 0x000fe40000410000 */
[----:B------:R-:W2:Y:S01]  /*fd20*/  MUFU.EX2 R0, R0 ;  /* 0x0000000000007308 */ /* 0x000ea20000000800 */
[C---:B------:R-:W-:Y:S02]  /*fd30*/  FMUL.FTZ R128, R134.reuse, R128 ;  /* 0x0000008086807220 */ /* 0x040fe40000410000 */
[----:B------:R-:W-:Y:S02]  /*fd40*/  FMUL.FTZ R129, R134, R129 ;  /* 0x0000008186817220 */ /* 0x000fe40000410000 */
[C---:B------:R-:W-:Y:S02]  /*fd50*/  FMUL.FTZ R130, R133.reuse, R130 ;  /* 0x0000008285827220 */ /* 0x040fe40000410000 */
[----:B------:R-:W-:Y:S02]  /*fd60*/  FMUL.FTZ R131, R133, R131 ;  /* 0x0000008385837220 */ /* 0x000fe40000410000 */
[--C-:B-1----:R-:W-:Y:S04]  /*fd70*/  FFMA.FTZ R3, R217, c[0x0][0x2d0], -R210.reuse ;  /* 0x0000b400d9037a23 */ /* 0x102fe800000108d2 */
[----:B------:R1:W-:Y:S01]  /*fd80*/  MUFU.EX2 R247, R3 ;  /* 0x0000000300f77308 */ /* 0x0003e20000000800 */
[C---:B--2---:R-:W-:Y:S01]  /*fd90*/  FMUL.FTZ R14, R0.reuse, R166 ;  /* 0x000000a6000e7220 */ /* 0x044fe20000410000 */
        /* <DEDUP_REMOVED lines=13> */
[----:B-1----:R-:W-:Y:S02]  /*fe70*/  FFMA.FTZ R3, R216, c[0x0][0x2d0], -R210 ;  /* 0x0000b400d8037a23 */ /* 0x002fe400000108d2 */
[C---:B------:R-:W-:Y:S02]  /*fe80*/  FMUL.FTZ R42, R0.reuse, R194 ;  /* 0x000000c2002a7220 */ /* 0x040fe40000410000 */
[----:B------:R-:W1:Y:S01]  /*fe90*/  MUFU.EX2 R244, R3 ;  /* 0x0000000300f47308 */ /* 0x000e620000000800 */
[----:B------:R-:W-:Y:S02]  /*fea0*/  FMUL.FTZ R43, R0, R195 ;  /* 0x000000c3002b7220 */ /* 0x000fe40000410000 */
[----:B------:R-:W-:Y:S02]  /*feb0*/  FMUL.FTZ R45, R132, R197 ;  /* 0x000000c5842d7220 */ /* 0x000fe40000410000 */
[C---:B------:R-:W-:Y:S02]  /*fec0*/  FMUL.FTZ R46, R0.reuse, R198 ;  /* 0x000000c6002e7220 */ /* 0x040fe40000410000 */
[----:B------:R-:W-:Y:S02]  /*fed0*/  FMUL.FTZ R47, R0, R199 ;  /* 0x000000c7002f7220 */ /* 0x000fe40000410000 */
[----:B------:R-:W-:Y:S02]  /*fee0*/  FMUL.FTZ R50, R133, R174 ;  /* 0x000000ae85327220 */ /* 0x000fe40000410000 */
[----:B------:R-:W-:Y:S02]  /*fef0*/  FMUL.FTZ R60, R132, R204 ;  /* 0x000000cc843c7220 */ /* 0x000fe40000410000 */
[C---:B------:R-:W-:Y:S02]  /*ff00*/  FMUL.FTZ R62, R0.reuse, R206 ;  /* 0x000000ce003e7220 */ /* 0x040fe40000410000 */
[C---:B------:R-:W-:Y:S02]  /*ff10*/  FMUL.FTZ R63, R0.reuse, R207 ;  /* 0x000000cf003f7220 */ /* 0x040fe40000410000 */
[C---:B------:R-:W-:Y:S02]  /*ff20*/  FMUL.FTZ R74, R0.reuse, R74 ;  /* 0x0000004a004a7220 */ /* 0x040fe40000410000 */
[C---:B------:R-:W-:Y:S02]  /*ff30*/  FMUL.FTZ R75, R0.reuse, R75 ;  /* 0x0000004b004b7220 */ /* 0x040fe40000410000 */
[C---:B------:R-:W-:Y:S02]  /*ff40*/  FMUL.FTZ R78, R0.reuse, R78 ;  /* 0x0000004e004e7220 */ /* 0x040fe40000410000 */
[----:B------:R-:W-:Y:S01]  /*ff50*/  FMUL.FTZ R79, R0, R79 ;  /* 0x0000004f004f7220 */ /* 0x000fe20000410000 */
[----:B-1----:R-:W-:Y:S01]  /*ff60*/  F2FP.BF16.PACK_AB R146, R244, R247 ;  /* 0x000000f7f492723e */ /* 0x002fe200000010ff */
[----:B------:R-:W-:Y:S02]  /*ff70*/  FMUL.FTZ R3, R2, c[0x0][0x2d0] ;  /* 0x0000b40002037a20 */ /* 0x000fe40000410000 */
[----:B------:R-:W-:Y:S02]  /*ff80*/  FMUL.FTZ R90, R0, R90 ;  /* 0x0000005a005a7220 */ /* 0x000fe40000410000 */
[--C-:B------:R-:W-:Y:S01]  /*ff90*/  FFMA.FTZ R4, R220, c[0x0][0x2d0], -R3.reuse ;  /* 0x0000b400dc047a23 */ /* 0x100fe20000010803 */
[----:B------:R-:W-:Y:S01]  /*ffa0*/  MOV R220, R11 ;  /* 0x0000000b00dc7202 */ /* 0x000fe20000000f00 */
[C---:B------:R-:W-:Y:S01]  /*ffb0*/  FMUL.FTZ R11, R0.reuse, R159 ;  /* 0x0000009f000b7220 */ /* 0x040fe20000410000 */
[----:B------:R-:W-:Y:S01]  /*ffc0*/  MOV R159, R54 ;  /* 0x00000036009f7202 */ /* 0x000fe20000000f00 */
[----:B------:R1:W-:Y:S01]  /*ffd0*/  MUFU.EX2 R216, R4 ;  /* 0x0000000400d87308 */ /* 0x0003e20000000800 */
[----:B------:R-:W-:Y:S01]  /*ffe0*/  F2FP.BF16.PACK_AB R141, R223, R220 ;  /* 0x000000dcdf8d723e */ /* 0x000fe200000010ff */
[----:B------:R-:W2:Y:S01]  /*fff0*/  LDSM.16.MT88.4 R52, [R240+0x100] ;  /* 0x00010000f034783b */ /* 0x000ea20000004200 */
[C---:B------:R-:W-:Y:S02]  /*10000*/  FMUL.FTZ R91, R0.reuse, R91 ;  /* 0x0000005b005b7220 */ /* 0x040fe40000410000 */
[C---:B------:R-:W-:Y:S02]  /*10010*/  FMUL.FTZ R94, R0.reuse, R94 ;  /* 0x0000005e005e7220 */ /* 0x040fe40000410000 */
[C---:B------:R-:W-:Y:S02]  /*10020*/  FMUL.FTZ R95, R0.reuse, R95 ;  /* 0x0000005f005f7220 */ /* 0x040fe40000410000 */
[C---:B------:R-:W-:Y:S02]  /*10030*/  FMUL.FTZ R106, R0.reuse, R106 ;  /* 0x0000006a006a7220 */ /* 0x040fe40000410000 */
[----:B------:R-:W-:Y:S02]  /*10040*/  FMUL.FTZ R107, R0, R107 ;  /* 0x0000006b006b7220 */ /* 0x000fe40000410000 */
[--C-:B------:R-:W-:Y:S02]  /*10050*/  FFMA.FTZ R174, R176, c[0x0][0x2d0], -R208.reuse ;  /* 0x0000b400b0ae7a23 */ /* 0x100fe400000108d0 */
[C---:B------:R-:W-:Y:S02]  /*10060*/  FMUL.FTZ R110, R0.reuse, R110 ;  /* 0x0000006e006e7220 */ /* 0x040fe40000410000 */
[C---:B------:R-:W-:Y:S02]  /*10070*/  FMUL.FTZ R111, R0.reuse, R111 ;  /* 0x0000006f006f7220 */ /* 0x040fe40000410000 */
[C---:B------:R-:W-:Y:S02]  /*10080*/  FMUL.FTZ R122, R0.reuse, R122 ;  /* 0x0000007a007a7220 */ /* 0x040fe40000410000 */
[C---:B------:R-:W-:Y:S02]  /*10090*/  FMUL.FTZ R123, R0.reuse, R123 ;  /* 0x0000007b007b7220 */ /* 0x040fe40000410000 */
[C---:B------:R-:W-:Y:S02]  /*100a0*/  FMUL.FTZ R126, R0.reuse, R126 ;  /* 0x0000007e007e7220 */ /* 0x040fe40000410000 */
[--C-:B-1----:R-:W-:Y:S01]  /*100b0*/  FFMA.FTZ R4, R225, c[0x0][0x2d0], -R3.reuse ;  /* 0x0000b400e1047a23 */ /* 0x102fe20000010803 */
[----:B------:R-:W-:Y:S01]  /*100c0*/  MOV R225, R10 ;  /* 0x0000000a00e17202 */ /* 0x000fe20000000f00 */
[----:B------:R-:W-:Y:S01]  /*100d0*/  FMUL.FTZ R10, R0, R158 ;  /* 0x0000009e000a7220 */ /* 0x000fe20000410000 */
[----:B------:R-:W-:Y:S01]  /*100e0*/  MOV R158, R44 ;  /* 0x0000002c009e7202 */ /* 0x000fe20000000f00 */
[----:B------:R1:W3:Y:S01]  /*100f0*/  MUFU.EX2 R217, R4 ;  /* 0x0000000400d97308 */ /* 0x0002e20000000800 */
[----:B------:R-:W-:Y:S01]  /*10100*/  F2FP.BF16.PACK_AB R140, R224, R225 ;  /* 0x000000e1e08c723e */ /* 0x000fe200000010ff */
[----:B------:R-:W-:Y:S02]  /*10110*/  FMUL.FTZ R44, R132, R196 ;  /* 0x000000c4842c7220 */ /* 0x000fe40000410000 */
[----:B------:R-:W-:Y:S02]  /*10120*/  FMUL.FTZ R127, R0, R127 ;  /* 0x0000007f007f7220 */ /* 0x000fe40000410000 */
[--C-:B------:R-:W-:Y:S02]  /*10130*/  FFMA.FTZ R176, R227, c[0x0][0x2d0], -R208.reuse ;  /* 0x0000b400e3b07a23 */ /* 0x100fe400000108d0 */
[--C-:B-1----:R-:W-:Y:S01]  /*10140*/  FFMA.FTZ R4, R219, c[0x0][0x2d0], -R3.reuse ;  /* 0x0000b400db047a23 */ /* 0x102fe20000010803 */
[----:B---3--:R-:W-:Y:S03]  /*10150*/  F2FP.BF16.PACK_AB R145, R217, R216 ;  /* 0x000000d8d991723e */ /* 0x008fe600000010ff */
[----:B------:R1:W-:Y:S02]  /*10160*/  MUFU.EX2 R219, R4 ;  /* 0x0000000400db7308 */ /* 0x0003e40000000800 */
[----:B-1----:R-:W-:Y:S08]  /*10170*/  FFMA.FTZ R4, R218, c[0x0][0x2d0], -R3 ;  /* 0x0000b400da047a23 */ /* 0x002ff00000010803 */
[----:B------:R1:W3:Y:S02]  /*10180*/  MUFU.EX2 R218, R4 ;  /* 0x0000000400da7308 */ /* 0x0002e40000000800 */
[----:B-1----:R-:W-:Y:S01]  /*10190*/  FMUL.FTZ R4, R134, R144 ;  /* 0x0000009086047220 */ /* 0x002fe20000410000 */
[----:B---3--:R-:W-:Y:S02]  /*101a0*/  F2FP.BF16.PACK_AB R147, R218, R219 ;  /* 0x000000dbda93723e */ /* 0x008fe400000010ff */
[----:B------:R-:W-:Y:S04]  /*101b0*/  F2FP.BF16.PACK_AB R144, R222, R221 ;  /* 0x000000ddde90723e */ /* 0x000fe800000010ff */
[-C--:B------:R-:W-:Y:S08]  /*101c0*/  HMMA.16816.F32.BF16 R4, R140, R20.reuse, R4 ;  /* 0x000000148c04723c */ /* 0x080ff00000041804 */
[C---:B------:R-:W-:Y:S07]  /*101d0*/  HMMA.16816.F32.BF16 R8, R144.reuse, R20, R8 ;  /* 0x000000149008723c */ /* 0x040fee0000041808 */
[----:B------:R-:W-:Y:S01]  /*101e0*/  FMUL.FTZ R21, R134, R153 ;  /* 0x0000009986157220 */ /* 0x000fe20000410000 */
[-C--:B------:R-:W-:Y:S04]  /*101f0*/  HMMA.16816.F32.BF16 R12, R144, R22.reuse, R12 ;  /* 0x00000016900c723c */ /* 0x080fe8000004180c */
[----:B------:R-:W-:Y:S01]  /*10200*/  MOV R153, R57 ;  /* 0x0000003900997202 */ /* 0x000fe20000000f00 */
[----:B------:R-:W-:Y:S02]  /*10210*/  FMUL.FTZ R57, R132, R201 ;  /* 0x000000c984397220 */ /* 0x000fe40000410000 */
[----:B------:R-:W-:Y:S01]  /*10220*/  FMUL.FTZ R20, R134, R152 ;  /* 0x0000009886147220 */ /* 0x000fe20000410000 */
[C---:B------:R-:W-:Y:S04]  /*10230*/  HMMA.16816.F32.BF16 R16, R140.reuse, R22, R16 ;  /* 0x000000168c10723c */ /* 0x040fe80000041810 */
[----:B------:R-:W-:Y:S01]  /*10240*/  MOV R152, R40 ;  /* 0x0000002800987202 */ /* 0x000fe20000000f00 */
[----:B------:R-:W-:Y:S02]  /*10250*/  FMUL.FTZ R40, R132, R192 ;  /* 0x000000c084287220 */ /* 0x000fe40000410000 */
[C---:B------:R-:W-:Y:S01]  /*10260*/  FMUL.FTZ R22, R133.reuse, R154 ;  /* 0x0000009a85167220 */ /* 0x040fe20000410000 */
[----:B------:R-:W-:Y:S01]  /*10270*/  MOV R154, R58 ;  /* 0x0000003a009a7202 */ /* 0x000fe20000000f00 */
[C---:B------:R-:W-:Y:S01]  /*10280*/  FMUL.FTZ R23, R133.reuse, R155 ;  /* 0x0000009b85177220 */ /* 0x040fe20000410000 */
[----:B------:R-:W-:Y:S02]  /*10290*/  MUFU.EX2 R192, R156 ;  /* 0x0000009c00c07308 */ /* 0x000fe40000000800 */
[----:B------:R-:W-:Y:S01]  /*102a0*/  MOV R155, R59 ;  /* 0x0000003b009b7202 */ /* 0x000fe20000000f00 */
[C---:B------:R-:W-:Y:S02]  /*102b0*/  FMUL.FTZ R58, R0.reuse, R202 ;  /* 0x000000ca003a7220 */ /* 0x040fe40000410000 */
[----:B------:R-:W-:Y:S01]  /*102c0*/  FMUL.FTZ R59, R0, R203 ;  /* 0x000000cb003b7220 */ /* 0x000fe20000410000 */
[-C--:B------:R-:W-:Y:S03]  /*102d0*/  HMMA.16816.F32.BF16 R20, R140, R36.reuse, R20 ;  /* 0x000000248c14723c */ /* 0x080fe60000041814 */
[--C-:B------:R-:W-:Y:S01]  /*102e0*/  FFMA.FTZ R152, R152, c[0x0][0x2d0], -R208.reuse ;  /* 0x0000b40098987a23 */ /* 0x100fe200000108d0 */
[----:B------:R-:W-:Y:S04]  /*102f0*/  MUFU.EX2 R203, R173 ;  /* 0x000000ad00cb7308 */ /* 0x000fe80000000800 */
[C---:B------:R-:W-:Y:S06]  /*10300*/  HMMA.16816.F32.BF16 R24, R144.reuse, R36, R24 ;  /* 0x000000249018723c */ /* 0x040fec0000041818 */
[----:B------:R1:W-:Y:S01]  /*10310*/  MUFU.EX2 R200, R152 ;  /* 0x0000009800c87308 */ /* 0x0003e20000000800 */
[C---:B------:R-:W-:Y:S01]  /*10320*/  FMUL.FTZ R36, R134.reuse, R168 ;  /* 0x000000a886247220 */ /* 0x040fe20000410000 */
[-C--:B------:R-:W-:Y:S04]  /*10330*/  HMMA.16816.F32.BF16 R28, R144, R38.reuse, R28 ;  /* 0x00000026901c723c */ /* 0x080fe8000004181c */
[C---:B------:R-:W-:Y:S01]  /*10340*/  FMUL.FTZ R37, R134.reuse, R169 ;  /* 0x000000a986257220 */ /* 0x040fe20000410000 */
[----:B------:R-:W-:Y:S01]  /*10350*/  MOV R168, R51 ;  /* 0x0000003300a87202 */ /* 0x000fe20000000f00 */
[C---:B------:R-:W-:Y:S01]  /*10360*/  FMUL.FTZ R51, R133.reuse, R175 ;  /* 0x000000af85337220 */ /* 0x040fe20000410000 */
[----:B------:R-:W-:Y:S01]  /*10370*/  MOV R169, R48 ;  /* 0x0000003000a97202 */ /* 0x000fe20000000f00 */
[C---:B------:R-:W-:Y:S04]  /*10380*/  HMMA.16816.F32.BF16 R32, R140.reuse, R38, R32 ;  /* 0x000000268c20723c */ /* 0x040fe80000041820 */
[----:B------:R-:W-:Y:S02]  /*10390*/  FMUL.FTZ R48, R134, R172 ;  /* 0x000000ac86307220 */ /* 0x000fe40000410000 */
[--C-:B------:R-:W-:Y:S01]  /*103a0*/  FFMA.FTZ R175, R160, c[0x0][0x2d0], -R208.reuse ;  /* 0x0000b400a0af7a23 */ /* 0x100fe200000108d0 */
[----:B------:R-:W-:Y:S01]  /*103b0*/  MOV R160, R155 ;  /* 0x0000009b00a07202 */ /* 0x000fe20000000f00 */
[C---:B------:R-:W-:Y:S01]  /*103c0*/  FMUL.FTZ R38, R133.reuse, R170 ;  /* 0x000000aa85267220 */ /* 0x040fe20000410000 */
[----:B------:R-:W-:Y:S01]  /*103d0*/  MOV R170, R41 ;  /* 0x0000002900aa7202 */ /* 0x000fe20000000f00 */
[----:B------:R-:W-:Y:S02]  /*103e0*/  MUFU.EX2 R197, R175 ;  /* 0x000000af00c57308 */ /* 0x000fe40000000800 */
[C---:B------:R-:W-:Y:S02]  /*103f0*/  FMUL.FTZ R39, R133.reuse, R171 ;  /* 0x000000ab85277220 */ /* 0x040fe40000410000 */
[--C-:B------:R-:W-:Y:S02]  /*10400*/  FFMA.FTZ R172, R228, c[0x0][0x2d0], -R208.reuse ;  /* 0x0000b400e4ac7a23 */ /* 0x100fe400000108d0 */
[----:B------:R-:W-:Y:S02]  /*10410*/  FMUL.FTZ R41, R132, R193 ;  /* 0x000000c184297220 */ /* 0x000fe40000410000 */
[--C-:B-1----:R-:W-:Y:S01]  /*10420*/  FFMA.FTZ R152, R236, c[0x0][0x2d0], -R208.reuse ;  /* 0x0000b400ec987a23 */ /* 0x102fe200000108d0 */
[-C--:B--2---:R-:W-:Y:S01]  /*10430*/  HMMA.16816.F32.BF16 R36, R140, R52.reuse, R36 ;  /* 0x000000348c24723c */ /* 0x084fe20000041824 */
[----:B------:R-:W-:Y:S07]  /*10440*/  MUFU.EX2 R206, R172 ;  /* 0x000000ac00ce7308 */ /* 0x000fee0000000800 */
[C---:B------:R-:W-:Y:S03]  /*10450*/  HMMA.16816.F32.BF16 R40, R144.reuse, R52, R40 ;  /* 0x000000349028723c */ /* 0x040fe60000041828 */
[----:B------:R1:W-:Y:S04]  /*10460*/  MUFU.EX2 R236, R152 ;  /* 0x0000009800ec7308 */ /* 0x0003e80000000800 */
[C---:B------:R-:W-:Y:S01]  /*10470*/  FMUL.FTZ R52, R134.reuse, R180 ;  /* 0x000000b486347220 */ /* 0x040fe20000410000 */
[-C--:B------:R-:W-:Y:S04]  /*10480*/  HMMA.16816.F32.BF16 R44, R144, R54.reuse, R44 ;  /* 0x00000036902c723c */ /* 0x080fe8000004182c */
[----:B------:R-:W-:Y:S04]  /*10490*/  FMUL.FTZ R53, R134, R181 ;  /* 0x000000b586357220 */ /* 0x000fe80000410000 */
[C---:B------:R-:W-:Y:S07]  /*104a0*/  HMMA.16816.F32.BF16 R48, R140.reuse, R54, R48 ;  /* 0x000000368c30723c */ /* 0x040fee0000041830 */
[C---:B------:R-:W-:Y:S02]  /*104b0*/  FMUL.FTZ R54, R133.reuse, R182 ;  /* 0x000000b685367220 */ /* 0x040fe40000410000 */
[----:B------:R-:W-:Y:S03]  /*104c0*/  FMUL.FTZ R55, R133, R183 ;  /* 0x000000b785377220 */ /* 0x000fe60000410000 */
[----:B-1----:R-:W-:Y:S02]  /*104d0*/  FFMA.FTZ R152, R243, c[0x0][0x2d0], -R209 ;  /* 0x0000b400f3987a23 */ /* 0x002fe400000108d1 */
[----:B------:R-:W-:Y:S02]  /*104e0*/  FFMA.FTZ R182, R136, c[0x0][0x2d0], -R3 ;  /* 0x0000b40088b67a23 */ /* 0x000fe40000010803 */
[-C--:B------:R-:W-:Y:S01]  /*104f0*/  HMMA.16816.F32.BF16 R52, R140, R148.reuse, R52 ;  /* 0x000000948c34723c */ /* 0x080fe20000041834 */
[----:B------:R1:W-:Y:S07]  /*10500*/  MUFU.EX2 R243, R152 ;  /* 0x0000009800f37308 */ /* 0x0003ee0000000800 */
[C---:B------:R-:W-:Y:S08]  /*10510*/  HMMA.16816.F32.BF16 R56, R144.reuse, R148, R56 ;  /* 0x000000949038723c */ /* 0x040ff00000041838 */
[-C--:B------:R-:W-:Y:S08]  /*10520*/  HMMA.16816.F32.BF16 R60, R144, R150.reuse, R60 ;  /* 0x00000096903c723c */ /* 0x080ff0000004183c */
[C---:B------:R-:W-:Y:S01]  /*10530*/  HMMA.16816.F32.BF16 R64, R140.reuse, R150, R64 ;  /* 0x000000968c40723c */ /* 0x040fe20000041840 */
[----:B------:R-:W2:Y:S03]  /*10540*/  LDSM.16.MT88.4 R148, [R237+0x2100] ;  /* 0x00210000ed94783b */ /* 0x000ea60000004200 */
[--C-:B-1----:R-:W-:Y:S04]  /*10550*/  FFMA.FTZ R152, R170, c[0x0][0x2d0], -R209.reuse ;  /* 0x0000b400aa987a23 */ /* 0x102fe800000108d1 */
[----:B------:R1:W-:Y:S04]  /*10560*/  MUFU.EX2 R196, R152 ;  /* 0x0000009800c47308 */ /* 0x0003e80000000800 */
[--C-:B-1----:R-:W-:Y:S01]  /*10570*/  FFMA.FTZ R152, R232, c[0x0][0x2d0], -R208.reuse ;  /* 0x0000b400e8987a23 */ /* 0x102fe200000108d0 */
[----:B------:R-:W-:Y:S02]  /*10580*/  MOV R232, R225 ;  /* 0x000000e100e87202 */ /* 0x000fe40000000f00 */
[----:B------:R-:W3:Y:S03]  /*10590*/  LDL.LU R225, [R1+0x64] ;  /* 0x0000640001e17983 */ /* 0x000ee60000300800 */
[----:B------:R1:W-:Y:S01]  /*105a0*/  MUFU.EX2 R184, R152 ;  /* 0x0000009800b87308 */ /* 0x0003e20000000800 */
[-C--:B--2---:R-:W-:Y:S08]  /*105b0*/  HMMA.16816.F32.BF16 R68, R140, R148.reuse, R68 ;  /* 0x000000948c44723c */ /* 0x084ff00000041844 */
[C---:B------:R-:W-:Y:S08]  /*105c0*/  HMMA.16816.F32.BF16 R72, R144.reuse, R148, R72 ;  /* 0x000000949048723c */ /* 0x040ff00000041848 */
[-C--:B------:R-:W-:Y:S04]  /*105d0*/  HMMA.16816.F32.BF16 R76, R144, R150.reuse, R76 ;  /* 0x00000096904c723c */ /* 0x080fe8000004184c */
[--C-:B-1----:R-:W-:Y:S02]  /*105e0*/  FFMA.FTZ R152, R169, c[0x0][0x2d0], -R208.reuse ;  /* 0x0000b400a9987a23 */ /* 0x102fe400000108d0 */
[----:B------:R-:W-:Y:S02]  /*105f0*/  FFMA.FTZ R208, R211, c[0x0][0x2d0], -R208 ;  /* 0x0000b400d3d07a23 */ /* 0x000fe400000108d0 */
[C---:B------:R-:W-:Y:S01]  /*10600*/  HMMA.16816.F32.BF16 R80, R140.reuse, R150, R80 ;  /* 0x000000968c50723c */ /* 0x040fe20000041850 */
[----:B------:R-:W1:Y:S01]  /*10610*/  LDSM.16.MT88.4 R148, [R238+0x2100] ;  /* 0x00210000ee94783b */ /* 0x000e620000004200 */
[----:B------:R2:W-:Y:S02]  /*10620*/  MUFU.EX2 R194, R152 ;  /* 0x0000009800c27308 */ /* 0x0005e40000000800 */
[--C-:B------:R-:W-:Y:S08]  /*10630*/  FFMA.FTZ R169, R235, c[0x0][0x2d0], -R209.reuse ;  /* 0x0000b400eba97a23 */ /* 0x100ff000000108d1 */
[----:B------:R-:W-:Y:S10]  /*10640*/  MUFU.EX2 R235, R230 ;  /* 0x000000e600eb7308 */ /* 0x000ff40000000800 */
[----:B------:R-:W-:Y:S01]  /*10650*/  MUFU.EX2 R169, R169 ;  /* 0x000000a900a97308 */ /* 0x000fe20000000800 */
[--C-:B--2---:R-:W-:Y:S09]  /*10660*/  FFMA.FTZ R152, R242, c[0x0][0x2d0], -R210.reuse ;  /* 0x0000b400f2987a23 */ /* 0x104ff200000108d2 */
[----:B------:R2:W-:Y:S01]  /*10670*/  MUFU.EX2 R242, R152 ;  /* 0x0000009800f27308 */ /* 0x0005e20000000800 */
[-C--:B-1----:R-:W-:Y:S08]  /*10680*/  HMMA.16816.F32.BF16 R84, R140, R148.reuse, R84 ;  /* 0x000000948c54723c */ /* 0x082ff00000041854 */
[C---:B------:R-:W-:Y:S08]  /*10690*/  HMMA.16816.F32.BF16 R88, R144.reuse, R148, R88 ;  /* 0x000000949058723c */ /* 0x040ff00000041858 */
[-C--:B------:R-:W-:Y:S08]  /*106a0*/  HMMA.16816.F32.BF16 R92, R144, R150.reuse, R92 ;  /* 0x00000096905c723c */ /* 0x080ff0000004185c */
[C---:B------:R-:W-:Y:S01]  /*106b0*/  HMMA.16816.F32.BF16 R96, R140.reuse, R150, R96 ;  /* 0x000000968c60723c */ /* 0x040fe20000041860 */
[----:B------:R-:W1:Y:S07]  /*106c0*/  LDSM.16.MT88.4 R148, [R240+0x2100] ;  /* 0x00210000f094783b */ /* 0x000e6e0000004200 */
[-C--:B-1----:R-:W-:Y:S08]  /*106d0*/  HMMA.16816.F32.BF16 R100, R140, R148.reuse, R100 ;  /* 0x000000948c64723c */ /* 0x082ff00000041864 */
[C---:B------:R-:W-:Y:S07]  /*106e0*/  HMMA.16816.F32.BF16 R104, R144.reuse, R148, R104 ;  /* 0x000000949068723c */ /* 0x040fee0000041868 */
[--C-:B------:R-:W-:Y:S01]  /*106f0*/  FFMA.FTZ R148, R168, c[0x0][0x2d0], -R209.reuse ;  /* 0x0000b400a8947a23 */ /* 0x100fe200000108d1 */
[-C--:B------:R-:W-:Y:S04]  /*10700*/  HMMA.16816.F32.BF16 R108, R144, R150.reuse, R108 ;  /* 0x00000096906c723c */ /* 0x080fe8000004186c */
[----:B------:R-:W-:Y:S02]  /*10710*/  MOV R168, R163 ;  /* 0x000000a300a87202 */ /* 0x000fe40000000f00 */
[----:B------:R-:W-:Y:S02]  /*10720*/  MOV R163, R162 ;  /* 0x000000a200a37202 */ /* 0x000fe40000000f00 */
[C---:B------:R-:W-:Y:S04]  /*10730*/  HMMA.16816.F32.BF16 R112, R140.reuse, R150, R112 ;  /* 0x000000968c70723c */ /* 0x040fe80000041870 */
[--C-:B--2---:R-:W-:Y:S01]  /*10740*/  FFMA.FTZ R152, R163, c[0x0][0x2d0], -R210.reuse ;  /* 0x0000b400a3987a23 */ /* 0x104fe200000108d2 */
[----:B------:R-:W-:Y:S02]  /*10750*/  MOV R162, R161 ;  /* 0x000000a100a27202 */ /* 0x000fe40000000f00 */
[----:B------:R-:W-:Y:S01]  /*10760*/  MOV R161, R190 ;  /* 0x000000be00a17202 */ /* 0x000fe20000000f00 */
[----:B------:R1:W-:Y:S01]  /*10770*/  MUFU.EX2 R202, R152 ;  /* 0x0000009800ca7308 */ /* 0x0003e20000000800 */
[----:B------:R-:W-:Y:S03]  /*10780*/  MOV R190, R189 ;  /* 0x000000bd00be7202 */ /* 0x000fe60000000f00 */
[----:B------:R-:W-:Y:S02]  /*10790*/  MOV R189, R188 ;  /* 0x000000bc00bd7202 */ /* 0x000fe40000000f00 */
[----:B------:R-:W-:Y:S01]  /*107a0*/  MOV R188, R179 ;  /* 0x000000b300bc7202 */ /* 0x000fe20000000f00 */
[--C-:B------:R-:W-:Y:S01]  /*107b0*/  FFMA.FTZ R171, R190, c[0x0][0x2d0], -R209.reuse ;  /* 0x0000b400beab7a23 */ /* 0x100fe200000108d1 */
[----:B------:R-:W-:Y:S01]  /*107c0*/  MOV R179, R167 ;  /* 0x000000a700b37202 */ /* 0x000fe20000000f00 */
[----:B------:R-:W-:Y:S01]  /*107d0*/  FFMA.FTZ R170, R189, c[0x0][0x2d0], -R209 ;  /* 0x0000b400bdaa7a23 */ /* 0x000fe200000108d1 */
[----:B------:R-:W-:Y:S01]  /*107e0*/  MOV R167, R166 ;  /* 0x000000a600a77202 */ /* 0x000fe20000000f00 */
[--C-:B------:R-:W-:Y:S01]  /*107f0*/  FFMA.FTZ R181, R188, c[0x0][0x2d0], -R3.reuse ;  /* 0x0000b400bcb57a23 */ /* 0x100fe20000010803 */
[----:B------:R-:W-:Y:S01]  /*10800*/  MOV R166, R157 ;  /* 0x0000009d00a67202 */ /* 0x000fe20000000f00 */
[----:B------:R-:W-:Y:S01]  /*10810*/  MUFU.EX2 R171, R171 ;  /* 0x000000ab00ab7308 */ /* 0x000fe20000000800 */
[----:B------:R-:W-:Y:S01]  /*10820*/  MOV R157, R241 ;  /* 0x000000f1009d7202 */ /* 0x000fe20000000f00 */
[--C-:B------:R-:W-:Y:S01]  /*10830*/  FFMA.FTZ R167, R167, c[0x0][0x2d0], -R3.reuse ;  /* 0x0000b400a7a77a23 */ /* 0x100fe20000010803 */
[----:B------:R-:W-:Y:S01]  /*10840*/  MOV R189, R178 ;  /* 0x000000b200bd7202 */ /* 0x000fe20000000f00 */
[--C-:B------:R-:W-:Y:S01]  /*10850*/  FFMA.FTZ R166, R166, c[0x0][0x2d0], -R3.reuse ;  /* 0x0000b400a6a67a23 */ /* 0x100fe20000010803 */
[----:B------:R-:W-:Y:S01]  /*10860*/  MOV R178, R165 ;  /* 0x000000a500b27202 */ /* 0x000fe20000000f00 */
[--C-:B------:R-:W-:Y:S01]  /*10870*/  FFMA.FTZ R179, R179, c[0x0][0x2d0], -R3.reuse ;  /* 0x0000b400b3b37a23 */ /* 0x100fe20000010803 */
[----:B------:R-:W-:Y:S02]  /*10880*/  MOV R165, R164 ;  /* 0x000000a400a57202 */ /* 0x000fe40000000f00 */
[----:B------:R-:W-:Y:S01]  /*10890*/  MOV R164, R159 ;  /* 0x0000009f00a47202 */ /* 0x000fe20000000f00 */
[----:B------:R2:W-:Y:S01]  /*108a0*/  MUFU.EX2 R241, R148 ;  /* 0x0000009400f17308 */ /* 0x0005e20000000800 */
[--C-:B-1----:R-:W-:Y:S01]  /*108b0*/  FFMA.FTZ R152, R162, c[0x0][0x2d0], -R3.reuse ;  /* 0x0000b400a2987a23 */ /* 0x102fe20000010803 */
[----:B------:R-:W-:Y:S01]  /*108c0*/  MOV R190, R154 ;  /* 0x0000009a00be7202 */ /* 0x000fe20000000f00 */
[--C-:B------:R-:W-:Y:S02]  /*108d0*/  FFMA.FTZ R162, R160, c[0x0][0x2d0], -R210.reuse ;  /* 0x0000b400a0a27a23 */ /* 0x100fe400000108d2 */
[--C-:B------:R-:W-:Y:S02]  /*108e0*/  FFMA.FTZ R164, R164, c[0x0][0x2d0], -R210.reuse ;  /* 0x0000b400a4a47a23 */ /* 0x100fe400000108d2 */
[--C-:B------:R-:W-:Y:S02]  /*108f0*/  FFMA.FTZ R165, R165, c[0x0][0x2d0], -R210.reuse ;  /* 0x0000b400a5a57a23 */ /* 0x100fe400000108d2 */
[--C-:B------:R-:W-:Y:S01]  /*10900*/  FFMA.FTZ R178, R178, c[0x0][0x2d0], -R210.reuse ;  /* 0x0000b400b2b27a23 */ /* 0x100fe200000108d2 */
[----:B------:R1:W-:Y:S01]  /*10910*/  MUFU.EX2 R199, R152 ;  /* 0x0000009800c77308 */ /* 0x0003e20000000800 */
[----:B------:R-:W-:Y:S09]  /*10920*/  FFMA.FTZ R160, R189, c[0x0][0x2d0], -R3 ;  /* 0x0000b400bda07a23 */ /* 0x000ff20000010803 */
[----:B------:R-:W-:Y:S01]  /*10930*/  MUFU.EX2 R187, R165 ;  /* 0x000000a500bb7308 */ /* 0x000fe20000000800 */
[--C-:B--2---:R-:W-:Y:S02]  /*10940*/  FFMA.FTZ R148, R168, c[0x0][0x2d0], -R209.reuse ;  /* 0x0000b400a8947a23 */ /* 0x104fe400000108d1 */
[----:B------:R-:W-:Y:S07]  /*10950*/  FFMA.FTZ R168, R234, c[0x0][0x2d0], -R209 ;  /* 0x0000b400eaa87a23 */ /* 0x000fee00000108d1 */
[----:B------:R2:W-:Y:S01]  /*10960*/  MUFU.EX2 R193, R148 ;  /* 0x0000009400c17308 */ /* 0x0005e20000000800 */
[----:B-1----:R-:W-:Y:S01]  /*10970*/  FFMA.FTZ R152, R161, c[0x0][0x2d0], -R3 ;  /* 0x0000b400a1987a23 */ /* 0x002fe20000010803 */
[----:B------:R-:W-:Y:S01]  /*10980*/  MOV R161, R177 ;  /* 0x000000b100a17202 */ /* 0x000fe20000000f00 */
[--C-:B------:R-:W-:Y:S02]  /*10990*/  FFMA.FTZ R177, R231, c[0x0][0x2d0], -R209.reuse ;  /* 0x0000b400e7b17a23 */ /* 0x100fe400000108d1 */
[----:B------:R-:W-:Y:S05]  /*109a0*/  FFMA.FTZ R209, R213, c[0x0][0x2d0], -R209 ;  /* 0x0000b400d5d17a23 */ /* 0x000fea00000108d1 */
[----:B------:R1:W4:Y:S01]  /*109b0*/  MUFU.EX2 R186, R152 ;  /* 0x0000009800ba7308 */ /* 0x0003220000000800 */
[--C-:B------:R-:W-:Y:S02]  /*109c0*/  FFMA.FTZ R163, R161, c[0x0][0x2d0], -R210.reuse ;  /* 0x0000b400a1a37a23 */ /* 0x100fe400000108d2 */
[--C-:B------:R-:W-:Y:S07]  /*109d0*/  FFMA.FTZ R161, R190, c[0x0][0x2d0], -R3.reuse ;  /* 0x0000b400bea17a23 */ /* 0x100fee0000010803 */
[----:B------:R4:W-:Y:S01]  /*109e0*/  MUFU.EX2 R190, R174 ;  /* 0x000000ae00be7308 */ /* 0x0009e20000000800 */
[----:B--2---:R-:W2:Y:S09]  /*109f0*/  LDSM.16.MT88.4 R148, [R239+0x2100] ;  /* 0x00210000ef94783b */ /* 0x004eb20000004200 */
[----:B------:R-:W-:Y:S01]  /*10a00*/  MUFU.EX2 R188, R163 ;  /* 0x000000a300bc7308 */ /* 0x000fe20000000800 */
[--C-:B-1----:R-:W-:Y:S01]  /*10a10*/  FFMA.FTZ R152, R191, c[0x0][0x2d0], -R210.reuse ;  /* 0x0000b400bf987a23 */ /* 0x102fe200000108d2 */
[----:B------:R-:W-:Y:S08]  /*10a20*/  MOV R191, R153 ;  /* 0x0000009900bf7202 */ /* 0x000ff00000000f00 */
[----:B------:R1:W1:Y:S01]  /*10a30*/  MUFU.EX2 R183, R152 ;  /* 0x0000009800b77308 */ /* 0x0002620000000800 */
[--C-:B------:R-:W-:Y:S02]  /*10a40*/  FFMA.FTZ R180, R191, c[0x0][0x2d0], -R210.reuse ;  /* 0x0000b400bfb47a23 */ /* 0x100fe400000108d2 */
[----:B------:R-:W-:Y:S01]  /*10a50*/  FFMA.FTZ R210, R215, c[0x0][0x2d0], -R210 ;  /* 0x0000b400d7d27a23 */ /* 0x000fe200000108d2 */
[----:B----4-:R-:W-:Y:S06]  /*10a60*/  LDSM.16.MT88.4 R172, [R240+0x1900] ;  /* 0x00190000f0ac783b */ /* 0x010fec0000004200 */
[----:B------:R-:W-:Y:S02]  /*10a70*/  MUFU.EX2 R191, R162 ;  /* 0x000000a200bf7308 */ /* 0x000fe40000000800 */
[----:B------:R-:W4:Y:S04]  /*10a80*/  LDL.LU R215, [R1+0x74] ;  /* 0x0000740001d77983 */ /* 0x000f280000300800 */
[----:B------:R-:W4:Y:S04]  /*10a90*/  LDL.LU R213, [R1+0x70] ;  /* 0x0000700001d57983 */ /* 0x000f280000300800 */
[----:B------:R-:W4:Y:S01]  /*10aa0*/  LDL.LU R211, [R1+0x6c] ;  /* 0x00006c0001d37983 */ /* 0x000f220000300800 */
[----:B------:R-:W-:Y:S01]  /*10ab0*/  MUFU.EX2 R189, R161 ;  /* 0x000000a100bd7308 */ /* 0x000fe20000000800 */
[-C--:B--2---:R-:W-:Y:S02]  /*10ac0*/  HMMA.16816.F32.BF16 R116, R140, R148.reuse, R116 ;  /* 0x000000948c74723c */ /* 0x084fe40000041874 */
[----:B-1----:R-:W1:Y:S07]  /*10ad0*/  LDSM.16.MT88.4 R152, [R237+0x900] ;  /* 0x00090000ed98783b */ /* 0x002e6e0000004200 */
[----:B------:R2:W-:Y:S01]  /*10ae0*/  MUFU.EX2 R201, R160 ;  /* 0x000000a000c97308 */ /* 0x0005e20000000800 */
[C---:B------:R-:W-:Y:S07]  /*10af0*/  HMMA.16816.F32.BF16 R120, R144.reuse, R148, R120 ;  /* 0x000000949078723c */ /* 0x040fee0000041878 */
[--C-:B------:R-:W-:Y:S01]  /*10b00*/  FFMA.FTZ R148, R158, c[0x0][0x2d0], -R3.reuse ;  /* 0x0000b4009e947a23 */ /* 0x100fe20000010803 */
[-C--:B------:R-:W-:Y:S01]  /*10b10*/  HMMA.16816.F32.BF16 R124, R144, R150.reuse, R124 ;  /* 0x00000096907c723c */ /* 0x080fe2000004187c */
[----:B------:R-:W-:Y:S03]  /*10b20*/  MUFU.EX2 R185, R167 ;  /* 0x000000a700b97308 */ /* 0x000fe60000000800 */
[----:B---3--:R-:W-:Y:S03]  /*10b30*/  FFMA.FTZ R134, R134, R225, R232 ;  /* 0x000000e186867223 */ /* 0x008fe600000100e8 */
[--C-:B------:R-:W-:Y:S01]  /*10b40*/  FFMA.FTZ R144, R157, c[0x0][0x2d0], -R3.reuse ;  /* 0x0000b4009d907a23 */ /* 0x100fe20000010803 */
[----:B------:R-:W-:Y:S01]  /*10b50*/  HMMA.16816.F32.BF16 R128, R140, R150, R128 ;  /* 0x000000968c80723c */ /* 0x000fe20000041880 */
[----:B------:R-:W3:Y:S02]  /*10b60*/  LDSM.16.MT88.4 R156, [R238+0x900] ;  /* 0x00090000ee9c783b */ /* 0x000ee40000004200 */
[----:B------:R1:W-:Y:S01]  /*10b70*/  MUFU.EX2 R195, R148 ;  /* 0x0000009400c37308 */ /* 0x0003e20000000800 */
[----:B------:R-:W-:Y:S01]  /*10b80*/  F2FP.BF16.PACK_AB R145, R186, R199 ;  /* 0x000000c7ba91723e */ /* 0x000fe200000010ff */
[----:B------:R-:W-:Y:S01]  /*10b90*/  FFMA.FTZ R3, R135, c[0x0][0x2d0], -R3 ;  /* 0x0000b40087037a23 */ /* 0x000fe20000010803 */
[----:B------:R-:W-:Y:S01]  /*10ba0*/  F2FP.BF16.PACK_AB R146, R192, R183 ;  /* 0x000000b7c092723e */ /* 0x000fe200000010ff */
[----:B------:R-:W-:Y:S01]  /*10bb0*/  FADD.FTZ R165, R224, R134 ;  /* 0x00000086e0a57221 */ /* 0x000fe20000010000 */
[----:B------:R-:W-:Y:S01]  /*10bc0*/  F2FP.BF16.PACK_AB R140, R236, R200 ;  /* 0x000000c8ec8c723e */ /* 0x000fe200000010ff */
[----:B--2---:R-:W-:Y:S03]  /*10bd0*/  LDSM.16.MT88.4 R160, [R240+0x3100] ;  /* 0x00310000f0a0783b */ /* 0x004fe60000004200 */
[----:B------:R-:W-:Y:S01]  /*10be0*/  F2FP.BF16.PACK_AB R141, R196, R243 ;  /* 0x000000f3c48d723e */ /* 0x000fe200000010ff */
[----:B------:R2:W2:Y:S01]  /*10bf0*/  MUFU.EX2 R198, R144 ;  /* 0x0000009000c67308 */ /* 0x0004a20000000800 */
[----:B------:R-:W-:Y:S02]  /*10c00*/  F2FP.BF16.PACK_AB R142, R194, R184 ;  /* 0x000000b8c28e723e */ /* 0x000fe400000010ff */
[----:B------:R-:W-:Y:S02]  /*10c10*/  F2FP.BF16.PACK_AB R143, R193, R241 ;  /* 0x000000f1c18f723e */ /* 0x000fe400000010ff */
[----:B------:R-:W-:Y:S05]  /*10c20*/  F2FP.BF16.PACK_AB R134, R206, R203 ;  /* 0x000000cbce86723e */ /* 0x000fea00000010ff */
[-C--:B-1----:R-:W-:Y:S01]  /*10c30*/  HMMA.16816.F32.BF16 R4, R140, R152.reuse, R4 ;  /* 0x000000988c04723c */ /* 0x082fe20000041804 */
[----:B------:R-:W-:Y:S01]  /*10c40*/  MUFU.EX2 R232, R212 ;  /* 0x000000d400e87308 */ /* 0x000fe20000000800 */
[----:B------:R-:W1:Y:S09]  /*10c50*/  LDSM.16.MT88.4 R148, [R240+0x900] ;  /* 0x00090000f094783b */ /* 0x000e720000004200 */
[----:B------:R-:W-:Y:S01]  /*10c60*/  MUFU.EX2 R234, R208 ;  /* 0x000000d000ea7308 */ /* 0x000fe20000000800 */
[----:B--2---:R-:W-:Y:S02]  /*10c70*/  F2FP.BF16.PACK_AB R144, R202, R242 ;  /* 0x000000f2ca90723e */ /* 0x004fe400000010ff */
[----:B------:R-:W-:Y:S07]  /*10c80*/  F2FP.BF16.PACK_AB R147, R198, R195 ;  /* 0x000000c3c693723e */ /* 0x000fee00000010ff */
[----:B------:R-:W-:Y:S01]  /*10c90*/  MUFU.EX2 R231, R214 ;  /* 0x000000d600e77308 */ /* 0x000fe20000000800 */
[C---:B------:R-:W-:Y:S08]  /*10ca0*/  HMMA.16816.F32.BF16 R8, R144.reuse, R152, R8 ;  /* 0x000000989008723c */ /* 0x040ff00000041808 */
[-C--:B------:R-:W-:Y:S01]  /*10cb0*/  HMMA.16816.F32.BF16 R12, R144, R154.reuse, R12 ;  /* 0x0000009a900c723c */ /* 0x080fe2000004180c */
[----:B------:R-:W-:Y:S07]  /*10cc0*/  MUFU.EX2 R230, R209 ;  /* 0x000000d100e67308 */ /* 0x000fee0000000800 */
[C---:B------:R-:W-:Y:S01]  /*10cd0*/  HMMA.16816.F32.BF16 R16, R140.reuse, R154, R16 ;  /* 0x0000009a8c10723c */ /* 0x040fe20000041810 */
[----:B------:R-:W2:Y:S02]  /*10ce0*/  LDSM.16.MT88.4 R152, [R239+0x900] ;  /* 0x00090000ef98783b */ /* 0x000ea40000004200 */
[----:B------:R-:W-:Y:S05]  /*10cf0*/  MUFU.EX2 R225, R210 ;  /* 0x000000d200e17308 */ /* 0x000fea0000000800 */
[-C--:B---3--:R-:W-:Y:S05]  /*10d00*/  HMMA.16816.F32.BF16 R20, R140, R156.reuse, R20 ;  /* 0x0000009c8c14723c */ /* 0x088fea0000041814 */
[----:B------:R-:W-:Y:S03]  /*10d10*/  MUFU.EX2 R204, R164 ;  /* 0x000000a400cc7308 */ /* 0x000fe60000000800 */
[C---:B------:R-:W-:Y:S07]  /*10d20*/  HMMA.16816.F32.BF16 R24, R144.reuse, R156, R24 ;  /* 0x0000009c9018723c */ /* 0x040fee0000041818 */
[----:B------:R-:W-:Y:S01]  /*10d30*/  MUFU.EX2 R205, R166 ;  /* 0x000000a600cd7308 */ /* 0x000fe20000000800 */
[-C--:B------:R-:W-:Y:S08]  /*10d40*/  HMMA.16816.F32.BF16 R28, R144, R158.reuse, R28 ;  /* 0x0000009e901c723c */ /* 0x080ff0000004181c */
[C---:B------:R-:W-:Y:S01]  /*10d50*/  HMMA.16816.F32.BF16 R32, R140.reuse, R158, R32 ;  /* 0x0000009e8c20723c */ /* 0x040fe20000041820 */
[----:B------:R3:W-:Y:S07]  /*10d60*/  MUFU.EX2 R166, R176 ;  /* 0x000000b000a67308 */ /* 0x0007ee0000000800 */
[-C--:B-1----:R-:W-:Y:S03]  /*10d70*/  HMMA.16816.F32.BF16 R36, R140, R148.reuse, R36 ;  /* 0x000000948c24723c */ /* 0x082fe60000041824 */
[----:B------:R1:W-:Y:S05]  /*10d80*/  MUFU.EX2 R167, R177 ;  /* 0x000000b100a77308 */ /* 0x0003ea0000000800 */
[C---:B------:R-:W-:Y:S05]  /*10d90*/  HMMA.16816.F32.BF16 R40, R144.reuse, R148, R40 ;  /* 0x000000949028723c */ /* 0x040fea0000041828 */
[----:B------:R2:W-:Y:S03]  /*10da0*/  MUFU.EX2 R229, R178 ;  /* 0x000000b200e57308 */ /* 0x0005e60000000800 */
[-C--:B------:R-:W-:Y:S04]  /*10db0*/  HMMA.16816.F32.BF16 R44, R144, R150.reuse, R44 ;  /* 0x00000096902c723c */ /* 0x080fe8000004182c */
[----:B---3--:R-:W-:Y:S03]  /*10dc0*/  MOV R176, R187 ;  /* 0x000000bb00b07202 */ /* 0x008fe60000000f00 */
[----:B------:R-:W-:Y:S01]  /*10dd0*/  MUFU.EX2 R170, R170 ;  /* 0x000000aa00aa7308 */ /* 0x000fe20000000800 */
[C---:B------:R-:W-:Y:S01]  /*10de0*/  HMMA.16816.F32.BF16 R48, R140.reuse, R150, R48 ;  /* 0x000000968c30723c */ /* 0x040fe20000041830 */
[----:B------:R-:W3:Y:S03]  /*10df0*/  LDSM.16.MT88.4 R148, [R237+0x2900] ;  /* 0x00290000ed94783b */ /* 0x000ee60000004200 */
[----:B-1----:R-:W-:Y:S04]  /*10e00*/  MOV R177, R186 ;  /* 0x000000ba00b17202 */ /* 0x002fe80000000f00 */
[-C--:B--2---:R-:W-:Y:S01]  /*10e10*/  HMMA.16816.F32.BF16 R52, R140, R152.reuse, R52 ;  /* 0x000000988c34723c */ /* 0x084fe20000041834 */
[----:B------:R-:W1:Y:S03]  /*10e20*/  MUFU.EX2 R207, R168 ;  /* 0x000000a800cf7308 */ /* 0x000e660000000800 */
[----:B------:R-:W-:Y:S04]  /*10e30*/  MOV R178, R185 ;  /* 0x000000b900b27202 */ /* 0x000fe80000000f00 */
[C---:B------:R-:W-:Y:S03]  /*10e40*/  HMMA.16816.F32.BF16 R56, R144.reuse, R152, R56 ;  /* 0x000000989038723c */ /* 0x040fe60000041838 */
[----:B------:R-:W-:Y:S05]  /*10e50*/  MUFU.EX2 R168, R226 ;  /* 0x000000e200a87308 */ /* 0x000fea0000000800 */
[-C--:B------:R-:W-:Y:S05]  /*10e60*/  HMMA.16816.F32.BF16 R60, R144, R154.reuse, R60 ;  /* 0x0000009a903c723c */ /* 0x080fea000004183c */
[----:B------:R-:W-:Y:S03]  /*10e70*/  MUFU.EX2 R226, R181 ;  /* 0x000000b500e27308 */ /* 0x000fe60000000800 */
[C---:B------:R-:W-:Y:S01]  /*10e80*/  HMMA.16816.F32.BF16 R64, R140.reuse, R154, R64 ;  /* 0x0000009a8c40723c */ /* 0x040fe20000041840 */
[----:B------:R-:W2:Y:S03]  /*10e90*/  LDSM.16.MT88.4 R152, [R238+0x2900] ;  /* 0x00290000ee98783b */ /* 0x000ea60000004200 */
[----:B-1----:R-:W-:Y:S03]  /*10ea0*/  F2FP.BF16.PACK_AB R135, R207, R169 ;  /* 0x000000a9cf87723e */ /* 0x002fe600000010ff */
[----:B------:R-:W-:Y:S01]  /*10eb0*/  MUFU.EX2 R224, R182 ;  /* 0x000000b600e07308 */ /* 0x000fe20000000800 */
[-C--:B---3--:R-:W-:Y:S08]  /*10ec0*/  HMMA.16816.F32.BF16 R68, R140, R148.reuse, R68 ;  /* 0x000000948c44723c */ /* 0x088ff00000041844 */
[C---:B------:R-:W-:Y:S01]  /*10ed0*/  HMMA.16816.F32.BF16 R72, R144.reuse, R148, R72 ;  /* 0x000000949048723c */ /* 0x040fe20000041848 */
[----:B------:R-:W1:Y:S07]  /*10ee0*/  MUFU.EX2 R228, R180 ;  /* 0x000000b400e47308 */ /* 0x000e6e0000000800 */
[-C--:B------:R-:W-:Y:S03]  /*10ef0*/  HMMA.16816.F32.BF16 R76, R144, R150.reuse, R76 ;  /* 0x00000096904c723c */ /* 0x080fe6000004184c */
[----:B------:R-:W3:Y:S05]  /*10f00*/  MUFU.EX2 R227, R179 ;  /* 0x000000b300e37308 */ /* 0x000eea0000000800 */
[C---:B------:R-:W-:Y:S01]  /*10f10*/  HMMA.16816.F32.BF16 R80, R140.reuse, R150, R80 ;  /* 0x000000968c50723c */ /* 0x040fe20000041850 */
[----:B------:R-:W1:Y:S07]  /*10f20*/  LDSM.16.MT88.4 R148, [R240+0x2900] ;  /* 0x00290000f094783b */ /* 0x000e6e0000004200 */
        /* <DEDUP_REMOVED lines=10> */
[-C--:B--2---:R-:W-:Y:S04]  /*10fd0*/  HMMA.16816.F32.BF16 R116, R140, R152.reuse, R116 ;  /* 0x000000988c74723c */ /* 0x084fe80000041874 */
[----:B----4-:R-:W-:Y:S01]  /*10fe0*/  FFMA.FTZ R156, R133, R215, R220 ;  /* 0x000000d7859c7223 */ /* 0x010fe200000100dc */
[----:B------:R-:W-:Y:S01]  /*10ff0*/  F2FP.BF16.PACK_AB R133, R170, R171 ;  /* 0x000000abaa85723e */ /* 0x000fe200000010ff */
[----:B------:R-:W-:Y:S01]  /*11000*/  FFMA.FTZ R136, R132, R213, R221 ;  /* 0x000000d584887223 */ /* 0x000fe200000100dd */
[----:B------:R-:W-:Y:S01]  /*11010*/  F2FP.BF16.PACK_AB R132, R190, R197 ;  /* 0x000000c5be84723e */ /* 0x000fe200000010ff */
[C---:B------:R-:W-:Y:S01]  /*11020*/  HMMA.16816.F32.BF16 R120, R144.reuse, R152, R120 ;  /* 0x000000989078723c */ /* 0x040fe20000041878 */
[----:B------:R-:W-:Y:S03]  /*11030*/  LDSM.16.MT88.4 R212, [R238+0x3900] ;  /* 0x00390000eed4783b */ /* 0x000fe60000004200 */
[----:B------:R-:W-:Y:S02]  /*11040*/  FADD.FTZ R164, R223, R156 ;  /* 0x0000009cdfa47221 */ /* 0x000fe40000010000 */
[----:B------:R-:W-:Y:S01]  /*11050*/  FFMA.FTZ R0, R0, R211, R216 ;  /* 0x000000d300007223 */ /* 0x000fe200000100d8 */
[----:B------:R-:W-:Y:S01]  /*11060*/  MOV R216, R184 ;  /* 0x000000b800d87202 */ /* 0x000fe20000000f00 */
[-C--:B------:R-:W-:Y:S01]  /*11070*/  HMMA.16816.F32.BF16 R124, R144, R154.reuse, R124 ;  /* 0x0000009a907c723c */ /* 0x080fe2000004187c */
[----:B------:R-:W2:Y:S01]  /*11080*/  LDSM.16.MT88.4 R144, [R238+0x1100] ;  /* 0x00110000ee90783b */ /* 0x000ea20000004200 */
[----:B------:R4:W2:Y:S02]  /*11090*/  MUFU.EX2 R223, R3 ;  /* 0x0000000300df7308 */ /* 0x0008a40000000800 */
[----:B------:R-:W-:Y:S02]  /*110a0*/  FADD.FTZ R0, R217, R0 ;  /* 0x00000000d9007221 */ /* 0x000fe40000010000 */
[----:B------:R-:W-:Y:S02]  /*110b0*/  FADD.FTZ R136, R222, R136 ;  /* 0x00000088de887221 */ /* 0x000fe40000010000 */
[----:B------:R-:W-:Y:S01]  /*110c0*/  HMMA.16816.F32.BF16 R128, R140, R154, R128 ;  /* 0x0000009a8c80723c */ /* 0x000fe20000041880 */
[----:B------:R-:W2:Y:S03]  /*110d0*/  LDSM.16.MT88.4 R152, [R240+0x1100] ;  /* 0x00110000f098783b */ /* 0x000ea60000004200 */
[----:B------:R-:W-:Y:S02]  /*110e0*/  FADD.FTZ R136, R247, R136 ;  /* 0x00000088f7887221 */ /* 0x000fe40000010000 */
[----:B------:R-:W-:Y:S01]  /*110f0*/  FADD.FTZ R0, R219, R0 ;  /* 0x00000000db007221 */ /* 0x000fe20000010000 */
[----:B------:R-:W-:Y:S01]  /*11100*/  F2FP.BF16.PACK_AB R142, R187, R204 ;  /* 0x000000ccbb8e723e */ /* 0x000fe200000010ff */
[----:B------:R-:W-:Y:S01]  /*11110*/  FADD.FTZ R220, R244, R136 ;  /* 0x00000088f4dc7221 */ /* 0x000fe20000010000 */
[-C--:B-1----:R-:W-:Y:S01]  /*11120*/  HMMA.16816.F32.BF16 R4, R132, R148.reuse, R4 ;  /* 0x000000948404723c */ /* 0x082fe20000041804 */
[----:B------:R-:W-:Y:S04]  /*11130*/  LDSM.16.MT88.4 R156, [R237+0x3100] ;  /* 0x00310000ed9c783b */ /* 0x000fe80000004200 */
[----:B------:R-:W-:Y:S01]  /*11140*/  F2FP.BF16.PACK_AB R143, R185, R205 ;  /* 0x000000cdb98f723e */ /* 0x000fe200000010ff */
[----:B------:R-:W-:Y:S01]  /*11150*/  FADD.FTZ R136, R218, R0 ;  /* 0x00000000da887221 */ /* 0x000fe20000010000 */
[----:B------:R-:W-:Y:S02]  /*11160*/  F2FP.BF16.PACK_AB R140, R191, R188 ;  /* 0x000000bcbf8c723e */ /* 0x000fe400000010ff */
[----:B------:R-:W-:Y:S01]  /*11170*/  F2FP.BF16.PACK_AB R141, R201, R189 ;  /* 0x000000bdc98d723e */ /* 0x000fe200000010ff */
[----:B------:R-:W-:Y:S02]  /*11180*/  LDSM.16.MT88.4 R184, [R239+0x1900] ;  /* 0x00190000efb8783b */ /* 0x000fe40000004200 */
[----:B------:R-:W-:Y:S01]  /*11190*/  MOV R0, R216 ;  /* 0x000000d800007202 */ /* 0x000fe20000000f00 */
[----:B----4-:R-:W-:Y:S03]  /*111a0*/  FADD.FTZ R3, R248, R164 ;  /* 0x000000a4f8037221 */ /* 0x010fe60000010000 */
[C---:B------:R-:W-:Y:S02]  /*111b0*/  HMMA.16816.F32.BF16 R8, R140.reuse, R148, R8 ;  /* 0x000000948c08723c */ /* 0x040fe40000041808 */
[----:B------:R-:W-:Y:S02]  /*111c0*/  LDSM.16.MT88.4 R208, [R237+0x3900] ;  /* 0x00390000edd0783b */ /* 0x000fe40000004200 */
[----:B------:R-:W-:Y:S01]  /*111d0*/  FADD.FTZ R221, R245, R3 ;  /* 0x00000003f5dd7221 */ /* 0x000fe20000010000 */
[----:B------:R-:W-:Y:S03]  /*111e0*/  MOV R3, R200 ;  /* 0x000000c800037202 */ /* 0x000fe60000000f00 */
[-C--:B------:R-:W-:Y:S02]  /*111f0*/  HMMA.16816.F32.BF16 R12, R140, R150.reuse, R12 ;  /* 0x000000968c0c723c */ /* 0x080fe4000004180c */
[----:B------:R-:W-:Y:S06]  /*11200*/  LDSM.16.MT88.4 R216, [R240+0x3900] ;  /* 0x00390000f0d8783b */ /* 0x000fec0000004200 */
[C---:B------:R-:W-:Y:S02]  /*11210*/  HMMA.16816.F32.BF16 R16, R132.reuse, R150, R16 ;  /* 0x000000968410723c */ /* 0x040fe40000041810 */
[----:B------:R-:W1:Y:S06]  /*11220*/  LDSM.16.MT88.4 R148, [R239+0x1100] ;  /* 0x00110000ef94783b */ /* 0x000e6c0000004200 */
[-C--:B--2---:R-:W-:Y:S08]  /*11230*/  HMMA.16816.F32.BF16 R20, R132, R144.reuse, R20 ;  /* 0x000000908414723c */ /* 0x084ff00000041814 */
        /* <DEDUP_REMOVED lines=8> */
[----:B------:R-:W4:Y:S07]  /*112c0*/  LDSM.16.MT88.4 R152, [R239+0x3100] ;  /* 0x00310000ef98783b */ /* 0x000f2e0000004200 */
        /* <DEDUP_REMOVED lines=22> */
[----:B------:R-:W-:Y:S01]  /*11430*/  FADD.FTZ R3, R236, R3 ;  /* 0x00000003ec037221 */ /* 0x000fe20000010000 */
[----:B------:R2:W5:Y:S03]  /*11440*/  LDL.LU R244, [R1+0xa0] ;  /* 0x0000a00001f47983 */ /* 0x0005660000300800 */
[C---:B------:R-:W-:Y:S08]  /*11450*/  HMMA.16816.F32.BF16 R104, R140.reuse, R160, R104 ;  /* 0x000000a08c68723c */ /* 0x040ff00000041868 */
[-C--:B------:R-:W-:Y:S08]  /*11460*/  HMMA.16816.F32.BF16 R108, R140, R162.reuse, R108 ;  /* 0x000000a28c6c723c */ /* 0x080ff0000004186c */
[C---:B------:R-:W-:Y:S01]  /*11470*/  HMMA.16816.F32.BF16 R112, R132.reuse, R162, R112 ;  /* 0x000000a28470723c */ /* 0x040fe20000041870 */
[----:B------:R-:W1:Y:S07]  /*11480*/  LDSM.16.MT88.4 R160, [R238+0x1900] ;  /* 0x00190000eea0783b */ /* 0x000e6e0000004200 */
[-C--:B----4-:R-:W-:Y:S08]  /*11490*/  HMMA.16816.F32.BF16 R116, R132, R152.reuse, R116 ;  /* 0x000000988474723c */ /* 0x090ff00000041874 */
[C---:B------:R-:W-:Y:S08]  /*114a0*/  HMMA.16816.F32.BF16 R120, R140.reuse, R152, R120 ;  /* 0x000000988c78723c */ /* 0x040ff00000041878 */
[-C--:B------:R-:W-:Y:S07]  /*114b0*/  HMMA.16816.F32.BF16 R124, R140, R154.reuse, R124 ;  /* 0x0000009a8c7c723c */ /* 0x080fee000004187c */
[----:B------:R-:W-:Y:S01]  /*114c0*/  F2FP.BF16.PACK_AB R140, R228, R229 ;  /* 0x000000e5e48c723e */ /* 0x000fe200000010ff */
[----:B------:R-:W-:Y:S04]  /*114d0*/  HMMA.16816.F32.BF16 R128, R132, R154, R128 ;  /* 0x0000009a8480723c */ /* 0x000fe80000041880 */
[----:B---3--:R-:W-:Y:S02]  /*114e0*/  F2FP.BF16.PACK_AB R141, R226, R227 ;  /* 0x000000e3e28d723e */ /* 0x008fe400000010ff */
[----:B------:R-:W-:Y:S02]  /*114f0*/  F2FP.BF16.PACK_AB R142, R225, R233 ;  /* 0x000000e9e18e723e */ /* 0x000fe400000010ff */
[----:B------:R-:W-:Y:S04]  /*11500*/  F2FP.BF16.PACK_AB R132, R168, R166 ;  /* 0x000000a6a884723e */ /* 0x000fe800000010ff */
[----:B------:R-:W-:Y:S02]  /*11510*/  F2FP.BF16.PACK_AB R133, R235, R167 ;  /* 0x000000a7eb85723e */ /* 0x000fe400000010ff */
[----:B------:R-:W-:Y:S02]  /*11520*/  F2FP.BF16.PACK_AB R134, R234, R232 ;  /* 0x000000e8ea86723e */ /* 0x000fe400000010ff */
[----:B------:R-:W-:Y:S02]  /*11530*/  F2FP.BF16.PACK_AB R135, R230, R231 ;  /* 0x000000e7e687723e */ /* 0x000fe400000010ff */
[----:B------:R-:W-:Y:S05]  /*11540*/  F2FP.BF16.PACK_AB R143, R223, R224 ;  /* 0x000000e0df8f723e */ /* 0x000fea00000010ff */
[-C--:B-1----:R-:W-:Y:S01]  /*11550*/  HMMA.16816.F32.BF16 R144, R132, R148.reuse, R4 ;  /* 0x000000948490723c */ /* 0x082fe20000041804 */
[----:B------:R-:W1:Y:S07]  /*11560*/  LDSM.16.MT88.4 R4, [R239+0x3900] ;  /* 0x00390000ef04783b */ /* 0x000e6e0000004200 */
[C---:B------:R-:W-:Y:S07]  /*11570*/  HMMA.16816.F32.BF16 R156, R140.reuse, R148, R8 ;  /* 0x000000948c9c723c */ /* 0x040fee0000041808 */
[----:B------:R-:W-:Y:S02]  /*11580*/  MOV R10, R167 ;  /* 0x000000a7000a7202 */ /* 0x000fe40000000f00 */
[----:B------:R-:W-:Y:S02]  /*11590*/  MOV R9, R166 ;  /* 0x000000a600097202 */ /* 0x000fe40000000f00 */
[-C--:B------:R-:W-:Y:S03]  /*115a0*/  HMMA.16816.F32.BF16 R164, R140, R150.reuse, R12 ;  /* 0x000000968ca4723c */ /* 0x080fe6000004180c */
        /* <DEDUP_REMOVED lines=12> */
[----:B------:R-:W-:Y:S02]  /*11670*/  MOV R20, R191 ;  /* 0x000000bf00147202 */ /* 0x000fe40000000f00 */
[----:B------:R-:W-:Y:S02]  /*11680*/  MOV R23, R169 ;  /* 0x000000a900177202 */ /* 0x000fe40000000f00 */
[----:B------:R-:W-:Y:S04]  /*11690*/  MOV R26, R190 ;  /* 0x000000be001a7202 */ /* 0x000fe80000000f00 */
        /* <DEDUP_REMOVED lines=9> */
[-C--:B------:R-:W-:Y:S04]  /*11730*/  HMMA.16816.F32.BF16 R168, R132, R172.reuse, R36 ;  /* 0x000000ac84a8723c */ /* 0x080fe80000041824 */
[----:B------:R-:W-:Y:S02]  /*11740*/  MOV R28, R198 ;  /* 0x000000c6001c7202 */ /* 0x000fe40000000f00 */
[----:B------:R-:W-:Y:S02]  /*11750*/  MOV R35, R192 ;  /* 0x000000c000237202 */ /* 0x000fe40000000f00 */
[----:B------:R-:W-:Y:S04]  /*11760*/  MOV R34, R193 ;  /* 0x000000c100227202 */ /* 0x000fe80000000f00 */
[----:B------:R-:W-:Y:S02]  /*11770*/  MOV R16, R204 ;  /* 0x000000cc00107202 */ /* 0x000fe40000000f00 */
[----:B------:R-:W-:Y:S02]  /*11780*/  MOV R22, R203 ;  /* 0x000000cb00167202 */ /* 0x000fe40000000f00 */
[----:B------:R-:W-:Y:S02]  /*11790*/  MOV R21, R201 ;  /* 0x000000c900157202 */ /* 0x000fe40000000f00 */
        /* <DEDUP_REMOVED lines=41> */
[----:B------:R-:W-:Y:S01]  /*11a30*/  MOV R9, R10 ;  /* 0x0000000a00097202 */ /* 0x000fe20000000f00 */
[-C--:B------:R-:W-:Y:S03]  /*11a40*/  HMMA.16816.F32.BF16 R92, R140, R214.reuse, R92 ;  /* 0x000000d68c5c723c */ /* 0x080fe6000004185c */
[----:B------:R-:W-:Y:S01]  /*11a50*/  MOV R10, R0 ;  /* 0x00000000000a7202 */ /* 0x000fe20000000f00 */
[----:B------:R-:W-:Y:S01]  /*11a60*/  FADD.FTZ R0, R243, R221 ;  /* 0x000000ddf3007221 */ /* 0x000fe20000010000 */
[----:B------:R-:W-:Y:S01]  /*11a70*/  MOV R37, R29 ;  /* 0x0000001d00257202 */ /* 0x000fe20000000f00 */
[----:B------:R2:W5:Y:S01]  /*11a80*/  LDL.LU R243, [R1+0x9c] ;  /* 0x00009c0001f37983 */ /* 0x0005620000300800 */
[----:B------:R-:W-:Y:S01]  /*11a90*/  MOV R29, R30 ;  /* 0x0000001e001d7202 */ /* 0x000fe20000000f00 */
[----:B------:R-:W-:Y:S01]  /*11aa0*/  FADD.FTZ R10, R10, R3 ;  /* 0x000000030a0a7221 */ /* 0x000fe20000010000 */
[----:B------:R-:W-:Y:S01]  /*11ab0*/  MOV R30, R31 ;  /* 0x0000001f001e7202 */ /* 0x000fe20000000f00 */
[C---:B------:R-:W-:Y:S04]  /*11ac0*/  HMMA.16816.F32.BF16 R96, R132.reuse, R214, R96 ;  /* 0x000000d68460723c */ /* 0x040fe80000041860 */
[----:B------:R-:W-:Y:S01]  /*11ad0*/  FADD.FTZ R3, R39, R11 ;  /* 0x0000000b27037221 */ /* 0x000fe20000010000 */
[----:B------:R-:W-:Y:S02]  /*11ae0*/  MOV R31, R24 ;  /* 0x00000018001f7202 */ /* 0x000fe40000000f00 */
[----:B------:R-:W-:Y:S01]  /*11af0*/  MOV R24, R25 ;  /* 0x0000001900187202 */ /* 0x000fe20000000f00 */
[-C--:B------:R-:W-:Y:S04]  /*11b00*/  HMMA.16816.F32.BF16 R100, R132, R216.reuse, R100 ;  /* 0x000000d88464723c */ /* 0x080fe80000041864 */
[----:B------:R-:W-:Y:S02]  /*11b10*/  MOV R25, R26 ;  /* 0x0000001a00197202 */ /* 0x000fe40000000f00 */
[----:B------:R-:W-:Y:S02]  /*11b20*/  MOV R26, R27 ;  /* 0x0000001b001a7202 */ /* 0x000fe40000000f00 */
[----:B------:R-:W-:Y:S01]  /*11b30*/  MOV R27, R20 ;  /* 0x00000014001b7202 */ /* 0x000fe20000000f00 */
[C---:B------:R-:W-:Y:S04]  /*11b40*/  HMMA.16816.F32.BF16 R104, R140.reuse, R216, R104 ;  /* 0x000000d88c68723c */ /* 0x040fe80000041868 */
[----:B------:R-:W-:Y:S02]  /*11b50*/  MOV R20, R21 ;  /* 0x0000001500147202 */ /* 0x000fe40000000f00 */
[----:B------:R-:W-:Y:S02]  /*11b60*/  MOV R21, R22 ;  /* 0x0000001600157202 */ /* 0x000fe40000000f00 */
[----:B------:R-:W-:Y:S01]  /*11b70*/  MOV R22, R23 ;  /* 0x0000001700167202 */ /* 0x000fe20000000f00 */
[-C--:B------:R-:W-:Y:S03]  /*11b80*/  HMMA.16816.F32.BF16 R108, R140, R218.reuse, R108 ;  /* 0x000000da8c6c723c */ /* 0x080fe6000004186c */
[----:B------:R-:W-:Y:S02]  /*11b90*/  MOV R23, R16 ;  /* 0x0000001000177202 */ /* 0x000fe40000000f00 */
[----:B------:R-:W-:Y:S02]  /*11ba0*/  MOV R16, R17 ;  /* 0x0000001100107202 */ /* 0x000fe40000000f00 */
[----:B------:R-:W-:Y:S01]  /*11bb0*/  MOV R17, R18 ;  /* 0x0000001200117202 */ /* 0x000fe20000000f00 */
[C---:B------:R-:W-:Y:S04]  /*11bc0*/  HMMA.16816.F32.BF16 R112, R132.reuse, R218, R112 ;  /* 0x000000da8470723c */ /* 0x040fe80000041870 */
[----:B------:R-:W-:Y:S02]  /*11bd0*/  MOV R18, R19 ;  /* 0x0000001300127202 */ /* 0x000fe40000000f00 */
[----:B------:R-:W-:Y:S02]  /*11be0*/  MOV R19, R13 ;  /* 0x0000000d00137202 */ /* 0x000fe40000000f00 */
[----:B------:R-:W-:Y:S01]  /*11bf0*/  MOV R13, R14 ;  /* 0x0000000e000d7202 */ /* 0x000fe20000000f00 */
[-C--:B-1----:R-:W-:Y:S03]  /*11c00*/  HMMA.16816.F32.BF16 R116, R132, R4.reuse, R116 ;  /* 0x000000048474723c */ /* 0x082fe60000041874 */
[----:B------:R-:W-:Y:S01]  /*11c10*/  MOV R14, R9 ;  /* 0x00000009000e7202 */ /* 0x000fe20000000f00 */
[----:B------:R-:W-:Y:S01]  /*11c20*/  FADD.FTZ R9, R242, R220 ;  /* 0x000000dcf2097221 */ /* 0x000fe20000010000 */
[----:B------:R-:W-:Y:S01]  /*11c30*/  MOV R36, R37 ;  /* 0x0000002500247202 */ /* 0x000fe20000000f00 */
[----:B------:R2:W5:Y:S01]  /*11c40*/  LDL.LU R242, [R1+0x98] ;  /* 0x0000980001f27983 */ /* 0x0005620000300800 */
[----:B------:R-:W-:Y:S01]  /*11c50*/  MOV R37, R241 ;  /* 0x000000f100257202 */ /* 0x000fe20000000f00 */
[----:B------:R-:W-:Y:S01]  /*11c60*/  FADD.FTZ R12, R12, R9 ;  /* 0x000000090c0c7221 */ /* 0x000fe20000010000 */
[C---:B------:R-:W-:Y:S01]  /*11c70*/  HMMA.16816.F32.BF16 R120, R140.reuse, R4, R120 ;  /* 0x000000048c78723c */ /* 0x040fe20000041878 */
[----:B------:R2:W5:Y:S03]  /*11c80*/  LDL.LU R241, [R1+0x94] ;  /* 0x0000940001f17983 */ /* 0x0005660000300800 */
[----:B------:R-:W-:Y:S01]  /*11c90*/  FADD.FTZ R0, R36, R0 ;  /* 0x0000000024007221 */ /* 0x000fe20000010000 */
[----:B------:R2:W5:Y:S01]  /*11ca0*/  LDL.LU R236, [R1+0x90] ;  /* 0x0000900001ec7983 */ /* 0x0005620000300800 */
[----:B------:R-:W-:Y:S02]  /*11cb0*/  FADD.FTZ R8, R38, R12 ;  /* 0x0000000c26087221 */ /* 0x000fe40000010000 */
[----:B------:R-:W-:Y:S01]  /*11cc0*/  FADD.FTZ R9, R37, R0 ;  /* 0x0000000025097221 */ /* 0x000fe20000010000 */
[-C--:B------:R-:W-:Y:S03]  /*11cd0*/  HMMA.16816.F32.BF16 R124, R140, R6.reuse, R124 ;  /* 0x000000068c7c723c */ /* 0x080fe6000004187c */
[----:B------:R-:W-:Y:S02]  /*11ce0*/  FADD.FTZ R0, R32, R10 ;  /* 0x0000000a20007221 */ /* 0x000fe40000010000 */
[----:B------:R-:W-:Y:S02]  /*11cf0*/  FADD.FTZ R12, R33, R9 ;  /* 0x00000009210c7221 */ /* 0x000fe40000010000 */
[----:B------:R-:W-:Y:S01]  /*11d00*/  FADD.FTZ R11, R34, R8 ;  /* 0x00000008220b7221 */ /* 0x000fe20000010000 */
[----:B------:R-:W-:Y:S04]  /*11d10*/  HMMA.16816.F32.BF16 R128, R132, R6, R128 ;  /* 0x000000068480723c */ /* 0x000fe80000041880 */
[----:B------:R-:W-:Y:S01]  /*11d20*/  FADD.FTZ R9, R28, R0 ;  /* 0x000000001c097221 */ /* 0x000fe20000010000 */
[-C--:B------:R-:W-:Y:S01]  /*11d30*/  MOV R140, R2.reuse ;  /* 0x00000002008c7202 */ /* 0x080fe20000000f00 */
[----:B------:R-:W-:Y:S01]  /*11d40*/  FADD.FTZ R10, R35, R3 ;  /* 0x00000003230a7221 */ /* 0x000fe20000010000 */
[----:B------:R-:W-:Y:S01]  /*11d50*/  MOV R134, R2 ;  /* 0x0000000200867202 */ /* 0x000fe20000000f00 */
[----:B------:R-:W-:Y:S01]  /*11d60*/  FADD.FTZ R8, R29, R12 ;  /* 0x0000000c1d087221 */ /* 0x000fe20000010000 */
[----:B------:R-:W-:Y:S03]  /*11d70*/  MOV R2, R139 ;  /* 0x0000008b00027202 */ /* 0x000fe60000000f00 */
        /* <DEDUP_REMOVED lines=37> */
.L_x_1796:
        /* <DEDUP_REMOVED lines=185> */
.L_x_1776:
        /* <DEDUP_REMOVED lines=197> */
.L_x_1801:
        /* <DEDUP_REMOVED lines=13> */
[----:B------:R-:W-:Y:S01]  /*13880*/  UMOV UR19, UR11 ;  /* 0x0000000b00137c82 */ /* 0x000fe20008000000 */
[C---:B------:R-:W-:Y:S01]  /*13890*/  LOP3.LUT R3, R0.reuse, 0x1ffffffe, RZ, 0xc0, !PT ;  /* 0x1ffffffe00037812 */ /* 0x040fe200078ec0ff */
[----:B------:R-:W-:Y:S01]  /*138a0*/  IMAD.SHL.U32 R0, R0, 0x20, RZ ;  /* 0x0000002000007824 */ /* 0x000fe200078e00ff */
        /* <DEDUP_REMOVED lines=8> */
[-C--:B------:R-:W-:Y:S01]  /*13930*/  LEA.HI R7, R65, R66.reuse, RZ, 0x3 ;  /* 0x0000004241077211 */ /* 0x080fe200078f18ff */
[----:B------:R-:W-:Y:S01]  /*13940*/  IMAD R0, R4, 0x8, R0 ;  /* 0x0000000804007824 */ /* 0x000fe200078e0200 */
[----:B------:R-:W-:Y:S01]  /*13950*/  UIMAD UR6, UR9, UR5, UR6 ;  /* 0x00000005090672a4 */ /* 0x000fe2000f8e0206 */
[----:B------:R-:W-:Y:S01]  /*13960*/  IMAD R15, R2, 0x10, R3 ;  /* 0x00000010020f7824 */ /* 0x000fe200078e0203 */
[----:B------:R-:W-:Y:S01]  /*13970*/  USEL UR13, UR13, URZ, !UP1 ;  /* 0x0000003f0d0d7287 */ /* 0x000fe2000c800000 */
[----:B------:R-:W-:Y:S01]  /*13980*/  LOP3.LUT R6, R7, 0xfffffff8, RZ, 0xc0, !PT ;  /* 0xfffffff807067812 */ /* 0x000fe200078ec0ff */
[----:B------:R-:W-:Y:S01]  /*13990*/  ULDC.64 UR4, c[0x0][0x498] ;  /* 0x0001260000047ab9 */ /* 0x000fe20000000a00 */
[----:B------:R-:W-:Y:S01]  /*139a0*/  IMAD.IADD R2, R15, 0x1, R0 ;  /* 0x000000010f027824 */ /* 0x000fe200078e0200 */
[----:B------:R-:W-:Y:S01]  /*139b0*/  UIMAD UR16, UR12, UR4, URZ ;  /* 0x000000040c1072a4 */ /* 0x000fe2000f8e023f */
[----:B------:R-:W-:Y:S01]  /*139c0*/  SHF.R.S32.HI R19, RZ, 0x3, R7 ;  /* 0x00000003ff137819 */ /* 0x000fe20000011407 */
[----:B------:R-:W-:Y:S01]  /*139d0*/  UIADD3 UR19, UR19, UR6, URZ ;  /* 0x0000000613137290 */ /* 0x000fe2000fffe03f */
[----:B-1----:R-:W-:Y:S01]  /*139e0*/  IMAD R2, R76, 0x80, R2 ;  /* 0x000000804c027824 */ /* 0x002fe200078e0202 */
[----:B------:R-:W-:Y:S01]  /*139f0*/  UIMAD UR16, UR13, UR5, UR16 ;  /* 0x000000050d1072a4 */ /* 0x000fe2000f8e0210 */
[----:B------:R-:W-:Y:S01]  /*13a00*/  IMAD.IADD R6, R66, 0x1, -R6 ;  /* 0x0000000142067824 */ /* 0x000fe200078e0a06 */
[----:B------:R-:W-:Y:S01]  /*13a10*/  UIMAD.WIDE.U32 UR18, UR13, UR4, UR18 ;  /* 0x000000040d1272a5 */ /* 0x000fe2000f8e0012 */
[----:B------:R-:W-:Y:S01]  /*13a20*/  @P2 IMAD.HI.U32 R3, R2, c[0x0][0x4ec], RZ ;  /* 0x00013b0002032a27 */ /* 0x000fe200078e00ff */
[----:B------:R-:W-:Y:S01]  /*13a30*/  ULDC.64 UR6, c[0x0][0x3a0] ;  /* 0x0000e80000067ab9 */ /* 0x000fe20000000a00 */
[----:B------:R-:W-:Y:S01]  /*13a40*/  LOP3.LUT P0, RZ, R5, 0x3, RZ, 0xc0, !PT ;  /* 0x0000000305ff7812 */ /* 0x000fe2000780c0ff */
[----:B------:R-:W-:Y:S01]  /*13a50*/  ULDC.64 UR4, c[0x0][0x3e8] ;  /* 0x0000fa0000047ab9 */ /* 0x000fe20000000a00 */
[----:B------:R-:W-:Y:S01]  /*13a60*/  IMAD.MOV.U32 R0, RZ, RZ, R2 ;  /* 0x000000ffff007224 */ /* 0x000fe200078e0002 */
[----:B------:R-:W-:Y:S01]  /*13a70*/  @P2 SHF.R.U32.HI R0, RZ, c[0x0][0x4f0], R3 ;  /* 0x00013c00ff002a19 */ /* 0x000fe20000011603 */
[----:B------:R-:W-:Y:S01]  /*13a80*/  UIMAD UR8, UR8, UR4, URZ ;  /* 0x00000004080872a4 */ /* 0x000fe2000f8e023f */
[----:B------:R-:W-:Y:S01]  /*13a90*/  IMAD R15, R76, 0x80, R15 ;  /* 0x000000804c0f7824 */ /* 0x000fe200078e020f */
[----:B------:R-:W-:Y:S01]  /*13aa0*/  LEA.HI R21, R65, R66, RZ, 0x6 ;  /* 0x0000004241157211 */ /* 0x000fe200078f30ff */
[----:B-----5:R-:W-:Y:S01]  /*13ab0*/  IMAD R17, R17, c[0x0][0x4e8], RZ ;  /* 0x00013a0011117a24 */ /* 0x020fe200078e02ff */
        /* <DEDUP_REMOVED lines=29> */
[C---:B------:R-:W-:Y:S01]  /*13c90*/  IMAD.WIDE.U32 R2, R4.reuse, c[0x0][0x488], R8 ;  /* 0x0001220004027a25 */ /* 0x040fe200078e0008 */
        /* <DEDUP_REMOVED lines=78> */
.L_x_1803:
[----:B--234-:R-:W-:Y:S05]  /*14180*/  BSYNC B0 ;  /* 0x0000000000007941 */ /* 0x01cfea0003800000 */
.L_x_1802:
        /* <DEDUP_REMOVED lines=16> */
.L_x_1805:
[----:B------:R-:W-:Y:S05]  /*14290*/  BSYNC B0 ;  /* 0x0000000000007941 */ /* 0x000fea0003800000 */
.L_x_1804:
        /* <DEDUP_REMOVED lines=16> */
.L_x_1807:
[----:B------:R-:W-:Y:S05]  /*143a0*/  BSYNC B0 ;  /* 0x0000000000007941 */ /* 0x000fea0003800000 */
.L_x_1806:
        /* <DEDUP_REMOVED lines=16> */
.L_x_1809:
[----:B------:R-:W-:Y:S05]  /*144b0*/  BSYNC B0 ;  /* 0x0000000000007941 */ /* 0x000fea0003800000 */
.L_x_1808:
        /* <DEDUP_REMOVED lines=16> */
.L_x_1811:
[----:B------:R-:W-:Y:S05]  /*145c0*/  BSYNC B0 ;  /* 0x0000000000007941 */ /* 0x000fea0003800000 */
.L_x_1810:
        /* <DEDUP_REMOVED lines=16> */
.L_x_1813:
[----:B------:R-:W-:Y:S05]  /*146d0*/  BSYNC B0 ;  /* 0x0000000000007941 */ /* 0x000fea0003800000 */
.L_x_1812:
        /* <DEDUP_REMOVED lines=16> */
.L_x_1815:
[----:B------:R-:W-:Y:S05]  /*147e0*/  BSYNC B0 ;  /* 0x0000000000007941 */ /* 0x000fea0003800000 */
.L_x_1814:
        /* <DEDUP_REMOVED lines=17> */
.L_x_1800:
        /* <DEDUP_REMOVED lines=31> */
.L_x_1816:
        /* <DEDUP_REMOVED lines=37> */
[----:B------:R-:W-:-:S05]  /*14d40*/  IMAD R4, R0, c[0x0][0x48c], R4 ;  /* 0x0001230000047a24 */ /* 0x000fca00078e0204 */
[----:B------:R-:W-:Y:S02]  /*14d50*/  IADD3 R0, R3, R4, RZ ;  /* 0x0000000403007210 */ /* 0x000fe40007ffe0ff */
[----:B------:R-:W-:-:S04]  /*14d60*/  LEA R4, P0, R2, c[0x0][0x450], 0x2 ;  /* 0x0001140002047a11 */ /* 0x000fc800078010ff */
[----:B------:R-:W-:Y:S01]  /*14d70*/  LEA.HI.X R5, R2, c[0x0][0x454], R0, 0x2, P0 ;  /* 0x0001150002057a11 */ /* 0x000fe200000f1400 */
[----:B------:R-:W-:-:S05]  /*14d80*/  IMAD.MOV.U32 R0, RZ, RZ, -0x800000 ;  /* 0xff800000ff007424 */ /* 0x000fca00078e00ff */
[----:B------:R1:W-:Y:S03]  /*14d90*/  STG.E [R4.64], R0 ;  /* 0x0000000004007986 */ /* 0x0003e6000c10190e */
.L_x_1818:
[----:B------:R-:W-:Y:S05]  /*14da0*/  BSYNC B0 ;  /* 0x0000000000007941 */ /* 0x000fea0003800000 */
.L_x_1817:
        /* <DEDUP_REMOVED lines=63> */
.L_x_1820:
[----:B------:R-:W-:Y:S05]  /*151a0*/  BSYNC B0 ;  /* 0x0000000000007941 */ /* 0x000fea0003800000 */
.L_x_1819:
        /* <DEDUP_REMOVED lines=15> */
.L_x_1822:
[----:B------:R-:W-:Y:S05]  /*152a0*/  BSYNC B0 ;  /* 0x0000000000007941 */ /* 0x000fea0003800000 */
.L_x_1821:
        /* <DEDUP_REMOVED lines=15> */
.L_x_1824:
[----:B------:R-:W-:Y:S05]  /*153a0*/  BSYNC B0 ;  /* 0x0000000000007941 */ /* 0x000fea0003800000 */
.L_x_1823:
        /* <DEDUP_REMOVED lines=15> */
.L_x_1826:
[----:B------:R-:W-:Y:S05]  /*154a0*/  BSYNC B0 ;  /* 0x0000000000007941 */ /* 0x000fea0003800000 */
.L_x_1825:
        /* <DEDUP_REMOVED lines=15> */
.L_x_1828:
[----:B------:R-:W-:Y:S05]  /*155a0*/  BSYNC B0 ;  /* 0x0000000000007941 */ /* 0x000fea0003800000 */
.L_x_1827:
        /* <DEDUP_REMOVED lines=15> */
.L_x_1830:
[----:B------:R-:W-:Y:S05]  /*156a0*/  BSYNC B0 ;  /* 0x0000000000007941 */ /* 0x000fea0003800000 */
.L_x_1829:
        /* <DEDUP_REMOVED lines=15> */
.L_x_1832:
[----:B------:R-:W-:Y:S05]  /*157a0*/  BSYNC B0 ;  /* 0x0000000000007941 */ /* 0x000fea0003800000 */
.L_x_1831:
        /* <DEDUP_REMOVED lines=16> */
.L_x_1833:
        /* <DEDUP_REMOVED lines=13> */
.L_x_2188:


//--------------------- .text._ZN7cutlass13device_kernelIN5flash19enable_sm80_to_sm89INS1_16FlashAttnFwdSm80INS1_25CollectiveMainloopFwdSm80ILi4ELi1ELb0EN4cute5tupleIJNS5_1CILi128EEENS7_ILi64EEES8_EEELi128ENS_10bfloat16_tEfNS_4arch4Sm80ELb1ELb0ELb1ELb1ELb1ELb1ELb1ELb0EEENS1_21CollectiveEpilogueFwdINS6_IJS8_S8_S9_EEENS6_IJNS7_ILi1EEESH_SH_EEESB_SD_Li128ELb1ELb1ELb0ELb0EEENS1_19SingleTileSchedulerILb1ELb0ELb1ELi128EEEEEEEEEvNT_6ParamsE --------------------------
	.section	.text._ZN7cutlass13device_kernelIN5flash19enable_sm80_to_sm89INS1_16FlashAttnFwdSm80INS1_25CollectiveMainloopFwdSm80ILi4ELi1ELb0EN4cute5tupleIJNS5_1CILi128EEENS7_ILi64EEES8_EEELi128ENS_10bfloat16_tEfNS_4arch4Sm80ELb1ELb0ELb1ELb1ELb1ELb1ELb1ELb0EEENS1_21CollectiveEpilogueFwdINS6_IJS8_S8_S9_EEENS6_IJNS7_ILi1EEESH_SH_EEESB_SD_Li128ELb1ELb1ELb0ELb0EEENS1_19SingleTileSchedulerILb1ELb0ELb1ELi128EEEEEEEEEvNT_6ParamsE,"ax",@progbits
	.sectioninfo	@"SHI_REGISTERS=255"
	.align	128
.text._ZN7cutlass13device_kernelIN5flash19enable_sm80_to_sm89INS1_16FlashAttnFwdSm80INS1_25CollectiveMainloopFwdSm80ILi4ELi1ELb0EN4cute5tupleIJNS5_1CILi128EEENS7_ILi64EEES8_EEELi128ENS_10bfloat16_tEfNS_4arch4Sm80ELb1ELb0ELb1ELb1ELb1ELb1ELb1ELb0EEENS1_21CollectiveEpilogueFwdINS6_IJS8_S8_S9_EEENS6_IJNS7_ILi1EEESH_SH_EEESB_SD_Li128ELb1ELb1ELb0ELb0EEENS1_19SingleTileSchedulerILb1ELb0ELb1ELi128EEEEEEEEEvNT_6ParamsE:
        .type           _ZN7cutlass13device_kernelIN5flash19enable_sm80_to_sm89INS1_16FlashAttnFwdSm80INS1_25CollectiveMainloopFwdSm80ILi4ELi1ELb0EN4cute5tupleIJNS5_1CILi128EEENS7_ILi64EEES8_EEELi128ENS_10bfloat16_tEfNS_4arch4Sm80ELb1ELb0ELb1ELb1ELb1ELb1ELb1ELb0EEENS1_21CollectiveEpilogueFwdINS6_IJS8_S8_S9_EEENS6_IJNS7_ILi1EEESH_SH_EEESB_SD_Li128ELb1ELb1ELb0ELb0EEENS1_19SingleTileSchedulerILb1ELb0ELb1ELi128EEEEEEEEEvNT_6ParamsE,@function
        .size           _ZN7cutlass13device_kernelIN5flash19enable_sm80_to_sm89INS1_16FlashAttnFwdSm80INS1_25CollectiveMainloopFwdSm80ILi4ELi1ELb0EN4cute5tupleIJNS5_1CILi128EEENS7_ILi64EEES8_EEELi128ENS_10bfloat16_tEfNS_4arch4Sm80ELb1ELb0ELb1ELb1ELb1ELb1ELb1ELb0EEENS1_21CollectiveEpilogueFwdINS6_IJS8_S8_S9_EEENS6_IJNS7_ILi1EEESH_SH_EEESB_SD_Li128ELb1ELb1ELb0ELb0EEENS1_19SingleTileSchedulerILb1ELb0ELb1ELi128EEEEEEEEEvNT_6ParamsE,(.L_x_2189 - _ZN7cutlass13device_kernelIN5flash19enable_sm80_to_sm89INS1_16FlashAttnFwdSm80INS1_25CollectiveMainloopFwdSm80ILi4ELi1ELb0EN4cute5tupleIJNS5_1CILi128EEENS7_ILi64EEES8_EEELi128ENS_10bfloat16_tEfNS_4arch4Sm80ELb1ELb0ELb1ELb1ELb1ELb1ELb1ELb0EEENS1_21CollectiveEpilogueFwdINS6_IJS8_S8_S9_EEENS6_IJNS7_ILi1EEESH_SH_EEESB_SD_Li128ELb1ELb1ELb0ELb0EEENS1_19SingleTileSchedulerILb1ELb0ELb1ELi128EEEEEEEEEvNT_6ParamsE)
        .other          _ZN7cutlass13device_kernelIN5flash19enable_sm80_to_sm89INS1_16FlashAttnFwdSm80INS1_25CollectiveMainloopFwdSm80ILi4ELi1ELb0EN4cute5tupleIJNS5_1CILi128EEENS7_ILi64EEES8_EEELi128ENS_10bfloat16_tEfNS_4arch4Sm80ELb1ELb0ELb1ELb1ELb1ELb1ELb1ELb0EEENS1_21CollectiveEpilogueFwdINS6_IJS8_S8_S9_EEENS6_IJNS7_ILi1EEESH_SH_EEESB_SD_Li128ELb1ELb1ELb0ELb0EEENS1_19SingleTileSchedulerILb1ELb0ELb1ELi128EEEEEEEEEvNT_6ParamsE,@"STO_CUDA_ENTRY STV_DEFAULT"
_ZN7cutlass13device_kernelIN5flash19enable_sm80_to_sm89INS1_16FlashAttnFwdSm80INS1_25CollectiveMainloopFwdSm80ILi4ELi1ELb0EN4cute5tupleIJNS5_1CILi128EEENS7_ILi64EEES8_EEELi128ENS_10bfloat16_tEfNS_4arch4Sm80ELb1ELb0ELb1ELb1ELb1ELb1ELb1ELb0EEENS1_21CollectiveEpilogueFwdINS6_IJS8_S8_S9_EEENS6_IJNS7_ILi1EEESH_SH_EEESB_SD_Li128ELb1ELb1ELb0ELb0EEENS1_19SingleTileSchedulerILb1ELb0ELb1ELi128EEEEEEEEEvNT_6ParamsE:
        /* <DEDUP_REMOVED lines=17> */
.L_x_1835:
        /* <DEDUP_REMOVED lines=8> */
.L_x_1837:
[----:B------:R-:W-:-:S05]  /*0190*/  MOV R0, c[0x0][0x54c] ;  /* 0x0001530000007a02 */ /* 0x000fca0000000f00 */
.L_x_1836:
[----:B-----5:R-:W-:Y:S01]  /*01a0*/  IMAD R0, R0, c[0x0][0x548], RZ ;  /* 0x0001520000007a24 */ /* 0x020fe200078e02ff */
[----:B------:R-:W-:-:S04]  /*01b0*/  SHF.L.U32 R12, R6, 0x7, RZ ;  /* 0x00000007060c7819 */ /* 0x000fc800000006ff */
[----:B------:R-:W-:-:S04]  /*01c0*/  ISETP.GE.AND P0, PT, R12, R0, PT ;  /* 0x000000000c00720c */ /* 0x000fc80003f06270 */
[----:B------:R-:W-:-:S05]  /*01d0*/  SEL R0, R5, 0xffffffff, !P0 ;  /* 0xffffffff05007807 */ /* 0x000fca0004000000 */
[----:B------:R2:W-:Y:S01]  /*01e0*/  STL [R1+0x108], R0 ;  /* 0x0001080001007387 */ /* 0x0005e20000100800 */
[----:B------:R-:W-:Y:S05]  /*01f0*/  BRA `(.L_x_1838) ;  /* 0x0000013000007947 */ /* 0x000fea0003800000 */
.L_x_1834:
[----:B---3--:R-:W-:-:S04]  /*0200*/  ISETP.NE.U32.AND P0, PT, RZ, c[0x0][0x568], PT ;  /* 0x00015a00ff007a0c */ /* 0x008fc80003f05070 */
[----:B------:R-:W-:-:S13]  /*0210*/  ISETP.NE.AND.EX P0, PT, RZ, c[0x0][0x56c], PT, P0 ;  /* 0x00015b00ff007a0c */ /* 0x000fda0003f05300 */
[----:B------:R-:W-:Y:S05]  /*0220*/  @!P0 BRA `(.L_x_1839) ;  /* 0x0000002000008947 */ /* 0x000fea0003800000 */
[----:B------:R1:W5:Y:S01]  /*0230*/  LDG.E R0, [R2.64] ;  /* 0x0000000602007981 */ /* 0x000362000c1e1900 */
[----:B------:R-:W-:Y:S05]  /*0240*/  BRA `(.L_x_1840) ;  /* 0x0000009000007947 */ /* 0x000fea0003800000 */
.L_x_1839:
        /* <DEDUP_REMOVED lines=8> */
.L_x_1841:
[----:B------:R-:W-:-:S05]  /*02d0*/  MOV R0, c[0x0][0x54c] ;  /* 0x0001530000007a02 */ /* 0x000fca0000000f00 */
.L_x_1840:
[----:B-----5:R-:W-:Y:S01]  /*02e0*/  IMAD R0, R0, c[0x0][0x548], RZ ;  /* 0x0001520000007a24 */ /* 0x020fe200078e02ff */
[----:B------:R-:W-:-:S04]  /*02f0*/  SHF.L.U32 R12, R6, 0x7, RZ ;  /* 0x00000007060c7819 */ /* 0x000fc800000006ff */
[----:B------:R-:W-:-:S04]  /*0300*/  ISETP.GE.AND P0, PT, R12, R0, PT ;  /* 0x000000000c00720c */ /* 0x000fc80003f06270 */
[----:B------:R-:W-:-:S05]  /*0310*/  SEL R0, R5, 0xffffffff, !P0 ;  /* 0xffffffff05007807 */ /* 0x000fca0004000000 */
[----:B------:R2:W-:Y:S04]  /*0320*/  STL [R1+0x108], R0 ;  /* 0x0001080001007387 */ /* 0x0005e80000100800 */
.L_x_1838:
        /* <DEDUP_REMOVED lines=11> */
[----:B------:R-:W-:-:S02]  /*03e0*/  ISETP.NE.AND.EX P2, PT, RZ, c[0x0][0x354], PT, P2 ;  /* 0x0000d500ff007a0c */ /* 0x000fc40003f45320 */
[----:B------:R-:W-:Y:S01]  /*03f0*/  ISETP.NE.U32.AND P3, PT, RZ, c[0x0][0x358], PT ;  /* 0x0000d600ff007a0c */ /* 0x000fe20003f65070 */
[----:B--2---:R-:W-:-:S03]  /*0400*/  IMAD.MOV.U32 R0, RZ, RZ, RZ ;  /* 0x000000ffff007224 */ /* 0x004fc600078e00ff */
[----:B------:R-:W-:Y:S01]  /*0410*/  ISETP.NE.AND.EX P3, PT, RZ, c[0x0][0x35c], PT, P3 ;  /* 0x0000d700ff007a0c */ /* 0x000fe20003f65330 */
[----:B-1----:R-:W-:-:S04]  /*0420*/  @P0 IMAD.WIDE R2, R37, R30, c[0x0][0x370] ;  /* 0x0000dc0025020625 */ /* 0x002fc800078e021e */
[CC--:B------:R-:W-:Y:S01]  /*0430*/  IMAD.WIDE R6, R37.reuse, R30.reuse, c[0x0][0x348] ;  /* 0x0000d20025067625 */ /* 0x0c0fe200078e021e */
[----:B------:R1:W2:Y:S03]  /*0440*/  @P0 LDG.E R10, [R2.64] ;  /* 0x00000006020a0981 */ /* 0x0002a6000c1e1900 */
[----:B------:R-:W-:Y:S01]  /*0450*/  IMAD.MOV.U32 R13, RZ, RZ, RZ ;  /* 0x000000ffff0d7224 */ /* 0x000fe200078e00ff */
[----:B------:R-:W3:Y:S04]  /*0460*/  @P1 LDG.E R0, [R6.64] ;  /* 0x0000000606001981 */ /* 0x000ee8000c1e1900 */
[----:B------:R-:W2:Y:S01]  /*0470*/  @P2 LDG.E R14, [R4.64] ;  /* 0x00000006040e2981 */ /* 0x000ea2000c1e1900 */
[----:B-1----:R-:W-:-:S05]  /*0480*/  IMAD.WIDE R2, R37, R30, c[0x0][0x358] ;  /* 0x0000d60025027625 */ /* 0x002fca00078e021e */
[----:B------:R-:W4:Y:S01]  /*0490*/  @P3 LDG.E R13, [R2.64] ;  /* 0x00000006020d3981 */ /* 0x000f22000c1e1900 */
[----:B------:R-:W-:-:S04]  /*04a0*/  ISETP.NE.U32.AND P0, PT, RZ, c[0x0][0x360], PT ;  /* 0x0000d800ff007a0c */ /* 0x000fc80003f05070 */
[----:B------:R-:W-:Y:S02]  /*04b0*/  ISETP.NE.AND.EX P0, PT, RZ, c[0x0][0x364], PT, P0 ;  /* 0x0000d900ff007a0c */ /* 0x000fe40003f05300 */
[----:B------:R-:W-:Y:S01]  /*04c0*/  MOV R11, c[0x0][0x168] ;  /* 0x00005a00000b7a02 */ /* 0x000fe20000000f00 */
[----:B------:R-:W1:Y:S10]  /*04d0*/  S2R R35, SR_CTAID.Y ;  /* 0x0000000000237919 */ /* 0x000e740000002600 */
[----:B------:R-:W-:-:S05]  /*04e0*/  @P0 IMAD.WIDE R8, R37, R30, c[0x0][0x360] ;  /* 0x0000d80025080625 */ /* 0x000fca00078e021e */
[----:B------:R1:W5:Y:S01]  /*04f0*/  @P0 LDG.E R11, [R8.64] ;  /* 0x00000006080b0981 */ /* 0x000362000c1e1900 */
[----:B------:R-:W-:Y:S02]  /*0500*/  ULDC UR5, c[0x0][0x2ac] ;  /* 0x0000ab0000057ab9 */ /* 0x000fe40000000800 */
[----:B------:R-:W-:Y:S02]  /*0510*/  ULDC UR4, c[0x0][0x1d0] ;  /* 0x0000740000047ab9 */ /* 0x000fe40000000800 */
[----:B------:R-:W-:Y:S01]  /*0520*/  UIMAD UR4, UR5, UR4, URZ ;  /* 0x00000004050472a4 */ /* 0x000fe2000f8e023f */
[----:B-1----:R-:W-:-:S05]  /*0530*/  SHF.R.S32.HI R36, RZ, 0x1f, R35 ;  /* 0x0000001fff247819 */ /* 0x002fca0000011423 */
[----:B------:R-:W-:Y:S01]  /*0540*/  MOV R9, UR4 ;  /* 0x0000000400097c02 */ /* 0x000fe20008000f00 */
[----:B---3--:R1:W-:Y:S01]  /*0550*/  STL [R1+0x4c], R0 ;  /* 0x00004c0001007387 */ /* 0x0083e20000100800 */
[----:B--2---:R-:W-:-:S03]  /*0560*/  IMAD.IADD R8, R14, 0x1, R10 ;  /* 0x000000010e087824 */ /* 0x004fc600078e020a */
[----:B------:R2:W-:Y:S04]  /*0570*/  STL [R1+0x48], R10 ;  /* 0x0000480a01007387 */ /* 0x0005e80000100800 */
[----:B------:R2:W-:Y:S01]  /*0580*/  STL [R1+0x50], R8 ;  /* 0x0000500801007387 */ /* 0x0005e20000100800 */
[----:B-1----:R-:W-:-:S03]  /*0590*/  IMAD.MOV.U32 R0, RZ, RZ, c[0x0][0x228] ;  /* 0x00008a00ff007624 */ /* 0x002fc600078e00ff */
[----:B----4-:R2:W-:Y:S04]  /*05a0*/  STL [R1+0x54], R13 ;  /* 0x0000540d01007387 */ /* 0x0105e80000100800 */
[----:B------:R2:W-:Y:S01]  /*05b0*/  STL [R1+0xc0], R0 ;  /* 0x0000c00001007387 */ /* 0x0005e20000100800 */
[----:B------:R-:W-:Y:S05]  /*05c0*/  @P0 BRA `(.L_x_1842) ;  /* 0x0000004000000947 */ /* 0x000fea0003800000 */
[----:B------:R-:W-:Y:S05]  /*05d0*/  @!P1 BRA `(.L_x_1842) ;  /* 0x0000003000009947 */ /* 0x000fea0003800000 */
[----:B--2---:R1:W2:Y:S04]  /*05e0*/  LDG.E R0, [R6.64] ;  /* 0x0000000606007981 */ /* 0x0042a8000c1e1900 */
[----:B-1----:R-:W2:Y:S02]  /*05f0*/  LDG.E R6, [R6.64+0x4] ;  /* 0x0000040606067981 */ /* 0x002ea4000c1e1900 */
[----:B--2--5:R-:W-:-:S05]  /*0600*/  IADD3 R11, -R0, R6, RZ ;  /* 0x00000006000b7210 */ /* 0x024fca0007ffe1ff */
.L_x_1842:
[----:B-----5:R1:W-:Y:S01]  /*0610*/  STL [R1+0x58], R11 ;  /* 0x0000580b01007387 */ /* 0x0203e20000100800 */
[----:B------:R-:W-:-:S04]  /*0620*/  ISETP.NE.U32.AND P0, PT, RZ, c[0x0][0x368], PT ;  /* 0x0000da00ff007a0c */ /* 0x000fc80003f05070 */
[----:B------:R-:W-:-:S13]  /*0630*/  ISETP.NE.AND.EX P0, PT, RZ, c[0x0][0x36c], PT, P0 ;  /* 0x0000db00ff007a0c */ /* 0x000fda0003f05300 */
[----:B------:R-:W-:Y:S05]  /*0640*/  @!P0 BRA `(.L_x_1843) ;  /* 0x0000003000008947 */ /* 0x000fea0003800000 */
[----:B------:R-:W-:-:S05]  /*0650*/  IMAD.WIDE R4, R37, R30, c[0x0][0x368] ;  /* 0x0000da0025047625 */ /* 0x000fca00078e021e */
[----:B------:R3:W5:Y:S01]  /*0660*/  LDG.E R9, [R4.64] ;  /* 0x0000000604097981 */ /* 0x000762000c1e1900 */
[----:B------:R-:W-:Y:S05]  /*0670*/  BRA `(.L_x_1844) ;  /* 0x0000004000007947 */ /* 0x000fea0003800000 */
.L_x_1843:
[----:B------:R-:W-:Y:S05]  /*0680*/  @!P2 BRA `(.L_x_1844) ;  /* 0x000000300000a947 */ /* 0x000fea0003800000 */
[----:B--2---:R2:W3:Y:S04]  /*0690*/  LDG.E R0, [R4.64] ;  /* 0x0000000604007981 */ /* 0x0044e8000c1e1900 */
[----:B--2---:R-:W3:Y:S02]  /*06a0*/  LDG.E R4, [R4.64+0x4] ;  /* 0x0000040604047981 */ /* 0x004ee4000c1e1900 */
[----:B---3--:R-:W-:Y:S02]  /*06b0*/  IADD3 R9, -R0, R4, RZ ;  /* 0x0000000400097210 */ /* 0x008fe40007ffe1ff */
.L_x_1844:
[----:B--2---:R4:W2:Y:S04]  /*06c0*/  LDL.LU R6, [R1+0xc0] ;  /* 0x0000c00001067983 */ /* 0x0048a80000300800 */
[----:B---3--:R3:W2:Y:S04]  /*06d0*/  @P3 LDG.E R5, [R2.64] ;  /* 0x0000000602053981 */ /* 0x0086a8000c1e1900 */
[----:B------:R3:W2:Y:S01]  /*06e0*/  @P3 LDG.E R4, [R2.64+0x4] ;  /* 0x0000040602043981 */ /* 0x0006a2000c1e1900 */
[----:B------:R-:W-:Y:S01]  /*06f0*/  ISETP.NE.U32.AND P0, PT, RZ, c[0x0][0x378], PT ;  /* 0x0000de00ff007a0c */ /* 0x000fe20003f05070 */
[----:B-----5:R-:W-:-:S03]  /*0700*/  IMAD.MOV.U32 R24, RZ, RZ, R9 ;  /* 0x000000ffff187224 */ /* 0x020fc600078e0009 */
[----:B------:R-:W-:-:S13]  /*0710*/  ISETP.NE.AND.EX P0, PT, RZ, c[0x0][0x37c], PT, P0 ;  /* 0x0000df00ff007a0c */ /* 0x000fda0003f05300 */
[----:B---3--:R-:W-:-:S05]  /*0720*/  @P0 IMAD.WIDE R2, R37, R30, c[0x0][0x378] ;  /* 0x0000de0025020625 */ /* 0x008fca00078e021e */
[----:B------:R3:W4:Y:S01]  /*0730*/  @P0 LDG.E R24, [R2.64] ;  /* 0x0000000602180981 */ /* 0x000722000c1e1900 */
[----:B------:R-:W-:Y:S02]  /*0740*/  IMAD.MOV.U32 R0, RZ, RZ, c[0x0][0x2c4] ;  /* 0x0000b100ff007624 */ /* 0x000fe400078e00ff */
[----:B------:R-:W-:-:S03]  /*0750*/  IMAD.IADD R10, R9, 0x1, -R10 ;  /* 0x00000001090a7824 */ /* 0x000fc600078e0a0a */
[----:B------:R-:W-:Y:S02]  /*0760*/  ISETP.NE.AND P0, PT, R0, 0x1, PT ;  /* 0x000000010000780c */ /* 0x000fe40003f05270 */
[----:B------:R-:W-:Y:S01]  /*0770*/  IADD3 R0, R12, 0x7f, RZ ;  /* 0x0000007f0c007810 */ /* 0x000fe20007ffe0ff */
[----:B------:R1:W-:Y:S10]  /*0780*/  STL [R1+0x5c], R10 ;  /* 0x00005c0a01007387 */ /* 0x0003f40000100800 */
[----:B---3--:R-:W-:-:S05]  /*0790*/  @P0 IMAD.HI.U32 R2, R0, c[0x0][0x2c8], RZ ;  /* 0x0000b20000020a27 */ /* 0x008fca00078e00ff */
[----:B------:R-:W-:Y:S01]  /*07a0*/  @P0 SHF.R.U32.HI R0, RZ, c[0x0][0x2cc], R2 ;  /* 0x0000b300ff000a19 */ /* 0x000fe20000011602 */
[----:B--2---:R-:W-:-:S04]  /*07b0*/  @P3 IMAD.IADD R6, R4, 0x1, -R5 ;  /* 0x0000000104063824 */ /* 0x004fc800078e0a05 */
[--C-:B------:R-:W-:Y:S01]  /*07c0*/  IMAD.IADD R7, R10, 0x1, R6.reuse ;  /* 0x000000010a077824 */ /* 0x100fe200078e0206 */
[----:B------:R1:W-:Y:S01]  /*07d0*/  STL [R1+0xc0], R6 ;  /* 0x0000c00601007387 */ /* 0x0003e20000100800 */
[----:B------:R-:W-:-:S03]  /*07e0*/  IMAD.MOV.U32 R34, RZ, RZ, R6 ;  /* 0x000000ffff227224 */ /* 0x000fc600078e0006 */
[----:B------:R-:W-:Y:S01]  /*07f0*/  IADD3 R0, R0, 0x40, R7 ;  /* 0x0000004000007810 */ /* 0x000fe20007ffe007 */
[----:B------:R1:W-:Y:S01]  /*0800*/  STL [R1+0xc4], R7 ;  /* 0x0000c40701007387 */ /* 0x0003e20000100800 */
[----:B------:R-:W-:-:S03]  /*0810*/  IADD3 R2, R7, 0x3f, RZ ;  /* 0x0000003f07027810 */ /* 0x000fc60007ffe0ff */
[----:B------:R-:W-:Y:S01]  /*0820*/  IMAD.IADD R0, R0, 0x1, -R11 ;  /* 0x0000000100007824 */ /* 0x000fe200078e0a0b */
[----:B------:R-:W-:Y:S01]  /*0830*/  SHF.R.S32.HI R3, RZ, 0x1f, R2 ;  /* 0x0000001fff037819 */ /* 0x000fe20000011402 */
[----:B------:R1:W-:Y:S03]  /*0840*/  STL.64 [R1+0x60], R6 ;  /* 0x0000600601007387 */ /* 0x0003e60000100a00 */
[----:B------:R-:W-:Y:S02]  /*0850*/  SHF.R.S32.HI R4, RZ, 0x1f, R0 ;  /* 0x0000001fff047819 */ /* 0x000fe40000011400 */
[----:B------:R-:W-:Y:S02]  /*0860*/  LEA.HI R2, R3, R2, RZ, 0x6 ;  /* 0x0000000203027211 */ /* 0x000fe400078f30ff */
[----:B------:R-:W-:Y:S02]  /*0870*/  LEA.HI R0, R4, R0, RZ, 0x6 ;  /* 0x0000000004007211 */ /* 0x000fe400078f30ff */
[----:B------:R-:W-:Y:S01]  /*0880*/  SHF.R.S32.HI R3, RZ, 0x6, R2 ;  /* 0x00000006ff037819 */ /* 0x000fe20000011402 */
[----:B------:R-:W-:Y:S01]  /*0890*/  IMAD.MOV R2, RZ, RZ, -R10 ;  /* 0x000000ffff027224 */ /* 0x000fe200078e0a0a */
[----:B------:R-:W-:Y:S01]  /*08a0*/  SHF.R.S32.HI R0, RZ, 0x6, R0 ;  /* 0x00000006ff007819 */ /* 0x000fe20000011400 */
[----:B----4-:R1:W-:Y:S03]  /*08b0*/  STL [R1+0x68], R24 ;  /* 0x0000681801007387 */ /* 0x0103e60000100800 */
[----:B------:R-:W-:-:S02]  /*08c0*/  IMNMX R0, R3, R0, PT ;  /* 0x0000000003007217 */ /* 0x000fc40003800200 */
[----:B------:R-:W-:-:S03]  /*08d0*/  IMNMX R2, RZ, R2, !PT ;  /* 0x00000002ff027217 */ /* 0x000fc60007800200 */
[----:B------:R-:W-:Y:S01]  /*08e0*/  IMAD R0, R0, 0x40, -R10 ;  /* 0x0000004000007824 */ /* 0x000fe200078e0a0a */
[----:B------:R-:W-:-:S04]  /*08f0*/  SHF.R.U32.HI R140, RZ, 0x6, R2 ;  /* 0x00000006ff8c7819 */ /* 0x000fc80000011602 */
[----:B------:R-:W-:Y:S01]  /*0900*/  IMNMX R0, R0, R6, PT ;  /* 0x0000000600007217 */ /* 0x000fe20003800200 */
[----:B------:R-:W-:-:S03]  /*0910*/  IMAD.MOV.U32 R4, RZ, RZ, R140 ;  /* 0x000000ffff047224 */ /* 0x000fc600078e008c */
[----:B------:R-:W-:-:S13]  /*0920*/  ISETP.GT.AND P0, PT, R0, R2, PT ;  /* 0x000000020000720c */ /* 0x000fda0003f04270 */
[----:B------:R-:W-:-:S04]  /*0930*/  @P0 IADD3 R0, R0, 0x3f, RZ ;  /* 0x0000003f00000810 */ /* 0x000fc80007ffe0ff */
[----:B------:R-:W-:-:S04]  /*0940*/  @P0 SHF.R.S32.HI R2, RZ, 0x1f, R0 ;  /* 0x0000001fff020819 */ /* 0x000fc80000011400 */
[----:B------:R-:W-:-:S04]  /*0950*/  @P0 LEA.HI R0, R2, R0, RZ, 0x6 ;  /* 0x0000000002000211 */ /* 0x000fc800078f30ff */
[----:B------:R-:W-:-:S04]  /*0960*/  @P0 SHF.R.S32.HI R4, RZ, 0x6, R0 ;  /* 0x00000006ff040819 */ /* 0x000fc80000011400 */
[----:B------:R-:W-:-:S13]  /*0970*/  ISETP.GT.AND P0, PT, R4, R140, PT ;  /* 0x0000008c0400720c */ /* 0x000fda0003f04270 */
[----:B------:R-:W-:Y:S05]  /*0980*/  @!P0 BRA `(.L_x_1845) ;  /* 0x00006f9000008947 */ /* 0x000fea0003800000 */
[----:B-1----:R-:W-:-:S04]  /*0990*/  ISETP.NE.U32.AND P0, PT, RZ, c[0x0][0x340], PT ;  /* 0x0000d000ff007a0c */ /* 0x002fc80003f05070 */
[----:B------:R-:W-:-:S13]  /*09a0*/  ISETP.NE.AND.EX P4, PT, RZ, c[0x0][0x344], PT, P0 ;  /* 0x0000d100ff007a0c */ /* 0x000fda0003f85300 */
[----:B------:R-:W-:-:S05]  /*09b0*/  @P4 IMAD.WIDE R2, R37, R30, c[0x0][0x340] ;  /* 0x0000d00025024625 */ /* 0x000fca00078e021e */
[----:B------:R1:W2:Y:S01]  /*09c0*/  @P4 LDG.E R29, [R2.64] ;  /* 0x00000006021d4981 */ /* 0x0002a2000c1e1900 */
[----:B------:R-:W-:Y:S01]  /*09d0*/  SHF.R.S32.HI R6, RZ, 0x1f, R15 ;  /* 0x0000001fff067819 */ /* 0x000fe2000001140f */
[----:B------:R-:W-:Y:S01]  /*09e0*/  IMAD.MOV.U32 R153, RZ, RZ, c[0x0][0x238] ;  /* 0x00008e00ff997624 */ /* 0x000fe200078e00ff */
[----:B------:R-:W-:Y:S01]  /*09f0*/  SHF.R.S32.HI R28, RZ, 0x1f, R37 ;  /* 0x0000001fff1c7819 */ /* 0x000fe20000011425 */
[----:B------:R-:W-:Y:S01]  /*0a00*/  IMAD.MOV.U32 R164, RZ, RZ, 0x6 ;  /* 0x00000006ffa47424 */ /* 0x000fe200078e00ff */
[----:B------:R-:W-:Y:S01]  /*0a10*/  LEA.HI R5, R6, R15, RZ, 0x3 ;  /* 0x0000000f06057211 */ /* 0x000fe200078f18ff */
[----:B------:R-:W-:Y:S01]  /*0a20*/  IMAD.MOV.U32 R31, RZ, RZ, c[0x0][0x23c] ;  /* 0x00008f00ff1f7624 */ /* 0x000fe200078e00ff */
[----:B------:R-:W-:Y:S01]  /*0a30*/  SEL R25, R28, RZ, !P3 ;  /* 0x000000ff1c197207 */ /* 0x000fe20005800000 */
[----:B------:R-:W-:Y:S01]  /*0a40*/  IMAD.IADD R150, R14, 0x1, R9 ;  /* 0x000000010e967824 */ /* 0x000fe200078e0209 */
[----:B------:R-:W-:Y:S01]  /*0a50*/  LOP3.LUT R0, R5, 0xfffffff8, RZ, 0xc0, !PT ;  /* 0xfffffff805007812 */ /* 0x000fe200078ec0ff */
[----:B------:R-:W-:Y:S01]  /*0a60*/  IMAD.SHL.U32 R27, R31, 0x20, RZ ;  /* 0x000000201f1b7824 */ /* 0x000fe200078e00ff */
[----:B------:R-:W-:Y:S01]  /*0a70*/  SHF.R.S32.HI R96, RZ, 0x3, R5 ;  /* 0x00000003ff607819 */ /* 0x000fe20000011405 */
[----:B------:R-:W-:Y:S01]  /*0a80*/  IMAD.WIDE.U32 R182, R35, c[0x0][0x210], RZ ;  /* 0x0000840023b67a25 */ /* 0x000fe200078e00ff */
[----:B------:R-:W-:Y:S01]  /*0a90*/  SEL R100, R37, RZ, !P3 ;  /* 0x000000ff25647207 */ /* 0x000fe20005800000 */
[----:B------:R-:W-:Y:S01]  /*0aa0*/  UMOV UR8, 0x30 ;  /* 0x0000003000087882 */ /* 0x000fe20000000000 */
[----:B------:R-:W-:Y:S01]  /*0ab0*/  IADD3 R91, R4, -0x1, RZ ;  /* 0xffffffff045b7810 */ /* 0x000fe20007ffe0ff */
[----:B------:R-:W-:Y:S01]  /*0ac0*/  IMAD.IADD R26, R15, 0x1, -R0 ;  /* 0x000000010f1a7824 */ /* 0x000fe200078e0a00 */
[----:B------:R-:W-:Y:S01]  /*0ad0*/  SHF.R.S32.HI R10, RZ, 0x1f, R96 ;  /* 0x0000001fff0a7819 */ /* 0x000fe20000011460 */
[----:B------:R-:W-:Y:S01]  /*0ae0*/  IMAD R0, R36, c[0x0][0x240], RZ ;  /* 0x0000900024007a24 */ /* 0x000fe200078e02ff */
[----:B------:R-:W-:Y:S01]  /*0af0*/  IADD3 R118, P0, R96, R13, RZ ;  /* 0x0000000d60767210 */ /* 0x000fe20007f1e0ff */
[----:B------:R-:W-:Y:S01]  /*0b00*/  IMAD.SHL.U32 R20, R26, 0x8, RZ ;  /* 0x000000081a147824 */ /* 0x000fe200078e00ff */
[----:B------:R-:W-:Y:S01]  /*0b10*/  SHF.L.U64.HI R172, R153, R164, c[0x0][0x23c] ;  /* 0x00008f0099ac7619 */ /* 0x000fe200000102a4 */
[----:B------:R-:W-:Y:S01]  /*0b20*/  IMAD R0, R35, c[0x0][0x244], R0 ;  /* 0x0000910023007a24 */ /* 0x000fe200078e0200 */
[----:B------:R-:W-:Y:S01]  /*0b30*/  LEA.HI.X.SX32 R119, R13, R10, 0x1, P0 ;  /* 0x0000000a0d777211 */ /* 0x000fe200000f0eff */
[----:B------:R-:W-:Y:S01]  /*0b40*/  IMAD R4, R91, -0x40, -R96 ;  /* 0xffffffc05b047824 */ /* 0x000fe200078e0a60 */
[--C-:B------:R-:W-:Y:S01]  /*0b50*/  SHF.R.S32.HI R21, RZ, 0x1f, R20.reuse ;  /* 0x0000001fff157819 */ /* 0x100fe20000011414 */
[C---:B------:R-:W-:Y:S01]  /*0b60*/  IMAD.WIDE.U32 R12, R153.reuse, 0x20, RZ ;  /* 0x00000020990c7825 */ /* 0x040fe200078e00ff */
[----:B------:R-:W-:Y:S01]  /*0b70*/  LEA.HI R6, R6, R15, RZ, 0x6 ;  /* 0x0000000f06067211 */ /* 0x000fe200078f30ff */
[----:B------:R-:W-:Y:S01]  /*0b80*/  ULDC UR5, c[0x0][0x284] ;  /* 0x0000a10000057ab9 */ /* 0x000fe20000000800 */
[----:B------:R-:W-:Y:S01]  /*0b90*/  SHF.L.U32 R180, R153, 0x6, RZ ;  /* 0x0000000699b47819 */ /* 0x000fe200000006ff */
[----:B-1----:R-:W-:Y:S01]  /*0ba0*/  IMAD.WIDE.U32 R2, R35, c[0x0][0x240], R20 ;  /* 0x0000900023027a25 */ /* 0x002fe200078e0014 */
[----:B------:R-:W-:Y:S01]  /*0bb0*/  SHF.R.S32.HI R5, RZ, 0x1f, R91 ;  /* 0x0000001fff057819 */ /* 0x000fe2000001145b */
[----:B------:R-:W-:Y:S01]  /*0bc0*/  ULDC UR4, c[0x0][0x294] ;  /* 0x0000a50000047ab9 */ /* 0x000fe20000000800 */
[C---:B------:R-:W-:Y:S01]  /*0bd0*/  IADD3 R92, R20.reuse, 0x40, RZ ;  /* 0x00000040145c7810 */ /* 0x040fe20007ffe0ff */
[----:B------:R-:W-:Y:S01]  /*0be0*/  IMAD.IADD R3, R3, 0x1, R0 ;  /* 0x0000000103037824 */ /* 0x000fe200078e0200 */
[----:B------:R-:W-:Y:S01]  /*0bf0*/  ISETP.GE.AND P6, PT, R20, c[0x0][0x1d4], PT ;  /* 0x0000750014007a0c */ /* 0x000fe20003fc6270 */
[----:B------:R-:W-:Y:S01]  /*0c00*/  IMAD R0, R25, c[0x0][0x248], RZ ;  /* 0x0000920019007a24 */ /* 0x000fe200078e02ff */
[----:B------:R-:W-:Y:S01]  /*0c10*/  ISETP.GE.AND P5, PT, R92, c[0x0][0x1d4], PT ;  /* 0x000075005c007a0c */ /* 0x000fe20003fa6270 */
[----:B------:R-:W-:Y:S01]  /*0c20*/  IMAD.WIDE.U32 R2, R100, c[0x0][0x248], R2 ;  /* 0x0000920064027a25 */ /* 0x000fe200078e0002 */
[----:B------:R-:W-:Y:S01]  /*0c30*/  SHF.L.U32 R32, R26, 0x2, RZ ;  /* 0x000000021a207819 */ /* 0x000fe200000006ff */
[----:B------:R-:W-:Y:S01]  /*0c40*/  UIMAD UR5, UR8, UR5, URZ ;  /* 0x00000005080572a4 */ /* 0x000fe2000f8e023f */
[----:B------:R-:W-:Y:S01]  /*0c50*/  IADD3 R162, R96, 0x10, RZ ;  /* 0x0000001060a27810 */ /* 0x000fe20007ffe0ff */
[----:B------:R-:W-:Y:S01]  /*0c60*/  IMAD R0, R100, c[0x0][0x24c], R0 ;  /* 0x0000930064007a24 */ /* 0x000fe200078e0200 */
[----:B------:R-:W-:Y:S01]  /*0c70*/  SHF.R.S32.HI R33, RZ, 0x1f, R32 ;  /* 0x0000001fff217819 */ /* 0x000fe20000011420 */
[----:B------:R-:W-:Y:S01]  /*0c80*/  IMAD.IADD R8, R4, 0x1, R34 ;  /* 0x0000000104087824 */ /* 0x000fe200078e0222 */
[C---:B------:R-:W-:Y:S01]  /*0c90*/  IADD3 R160, R96.reuse, 0x30, RZ ;  /* 0x0000003060a07810 */ /* 0x040fe20007ffe0ff */
[----:B------:R-:W-:Y:S01]  /*0ca0*/  IMAD.IADD R3, R3, 0x1, R0 ;  /* 0x0000000103037824 */ /* 0x000fe200078e0200 */
[----:B------:R-:W-:Y:S01]  /*0cb0*/  IADD3 R161, R96, 0x20, RZ ;  /* 0x0000002060a17810 */ /* 0x000fe20007ffe0ff */
[----:B------:R-:W-:Y:S01]  /*0cc0*/  IMAD R0, R119, c[0x0][0x238], RZ ;  /* 0x00008e0077007a24 */ /* 0x000fe200078e02ff */
[----:B------:R-:W-:Y:S01]  /*0cd0*/  ISETP.GE.AND P0, PT, R8, 0x11, PT ;  /* 0x000000110800780c */ /* 0x000fe20003f06270 */
[----:B------:R-:W-:Y:S01]  /*0ce0*/  IMAD.WIDE.U32 R132, R118, c[0x0][0x238], R2 ;  /* 0x00008e0076847a25 */ /* 0x000fe200078e0002 */
[----:B------:R-:W-:Y:S01]  /*0cf0*/  ISETP.GE.AND P1, PT, R8, 0x1, PT ;  /* 0x000000010800780c */ /* 0x000fe20003f26270 */
[----:B------:R-:W-:Y:S01]  /*0d00*/  UIMAD UR4, UR8, UR4, URZ ;  /* 0x00000004080472a4 */ /* 0x000fe2000f8e023f */
[----:B------:R-:W-:Y:S01]  /*0d10*/  SHF.R.S32.HI R82, RZ, 0x1f, R92 ;  /* 0x0000001fff527819 */ /* 0x000fe2000001145c */
[----:B------:R-:W-:Y:S01]  /*0d20*/  IMAD R0, R118, c[0x0][0x23c], R0 ;  /* 0x00008f0076007a24 */ /* 0x000fe200078e0200 */
[----:B------:R-:W-:Y:S01]  /*0d30*/  MOV R158, 0x5 ;  /* 0x00000005009e7802 */ /* 0x000fe20000000f00 */
[----:B------:R-:W-:Y:S01]  /*0d40*/  IMAD R2, R172, R91, RZ ;  /* 0x0000005bac027224 */ /* 0x000fe200078e02ff */
[----:B------:R-:W-:Y:S01]  /*0d50*/  LEA.HI R82, R82, R92, RZ, 0x3 ;  /* 0x0000005c52527211 */ /* 0x000fe200078f18ff */
[----:B------:R-:W-:Y:S01]  /*0d60*/  IMAD.IADD R129, R133, 0x1, R0 ;  /* 0x0000000185817824 */ /* 0x000fe200078e0200 */
[----:B------:R-:W-:Y:S01]  /*0d70*/  P2R R151, PR, RZ, 0x20 ;  /* 0x00000020ff977803 */ /* 0x000fe20000000000 */
[----:B------:R-:W-:Y:S01]  /*0d80*/  IMAD.MOV.U32 R128, RZ, RZ, R132 ;  /* 0x000000ffff807224 */ /* 0x000fe200078e0084 */
[----:B------:R-:W-:Y:S01]  /*0d90*/  LOP3.LUT R82, R82, 0xfffffff8, RZ, 0xc0, !PT ;  /* 0xfffffff852527812 */ /* 0x000fe200078ec0ff */
[----:B------:R-:W-:Y:S01]  /*0da0*/  IMAD.SHL.U32 R3, R96, 0x40, RZ ;  /* 0x0000004060037824 */ /* 0x000fe200078e00ff */
[----:B------:R-:W-:Y:S01]  /*0db0*/  P2R R152, PR, RZ, 0x40 ;  /* 0x00000040ff987803 */ /* 0x000fe20000000000 */
[----:B------:R-:W-:Y:S01]  /*0dc0*/  IMAD.SHL.U32 R0, R6, 0x8, RZ ;  /* 0x0000000806007824 */ /* 0x000fe200078e00ff */
[----:B------:R-:W-:Y:S01]  /*0dd0*/  SHF.R.S32.HI R93, RZ, 0x1f, R82 ;  /* 0x0000001fff5d7819 */ /* 0x000fe20000011452 */
[-C--:B------:R-:W-:Y:S01]  /*0de0*/  IMAD R2, R5, R180.reuse, R2 ;  /* 0x000000b405027224 */ /* 0x080fe200078e0202 */
[----:B------:R-:W-:Y:S01]  /*0df0*/  LOP3.LUT R130, R3, 0x1c0, RZ, 0xc0, !PT ;  /* 0x000001c003827812 */ /* 0x000fe200078ec0ff */
[----:B------:R-:W-:Y:S01]  /*0e00*/  IMAD.WIDE.U32 R18, R91, R180, R128 ;  /* 0x000000b45b127225 */ /* 0x000fe200078e0080 */
[----:B------:R-:W-:-:S02]  /*0e10*/  LOP3.LUT R136, R0, 0xfffffe00, RZ, 0xc0, !PT ;  /* 0xfffffe0000887812 */ /* 0x000fc400078ec0ff */
[----:B------:R-:W-:Y:S01]  /*0e20*/  LOP3.LUT R74, R130, 0x38, R20, 0xf8, !PT ;  /* 0x00000038824a7812 */ /* 0x000fe200078ef814 */
[----:B------:R-:W-:Y:S01]  /*0e30*/  IMAD.IADD R27, R13, 0x1, R27 ;  /* 0x000000010d1b7824 */ /* 0x000fe200078e021b */
[----:B------:R-:W-:Y:S01]  /*0e40*/  IADD3 R3, R19, R2, RZ ;  /* 0x0000000213037210 */ /* 0x000fe20007ffe0ff */
[C---:B------:R-:W-:Y:S01]  /*0e50*/  IMAD.WIDE.U32 R16, R96.reuse, c[0x0][0x290], R32 ;  /* 0x0000a40060107a25 */ /* 0x040fe200078e0020 */
[C---:B------:R-:W-:Y:S02]  /*0e60*/  @P0 LEA R0, P2, R153.reuse, R18, 0x4 ;  /* 0x0000001299000211 */ /* 0x040fe400078420ff */
[----:B------:R-:W-:Y:S01]  /*0e70*/  SHF.R.U32.HI R173, RZ, 0x3, R130 ;  /* 0x00000003ffad7819 */ /* 0x000fe20000011682 */
[----:B------:R-:W-:Y:S01]  /*0e80*/  IMAD.WIDE.U32 R22, R96, c[0x0][0x290], R20 ;  /* 0x0000a40060167a25 */ /* 0x000fe200078e0014 */
[----:B------:R-:W-:Y:S02]  /*0e90*/  @P1 LEA R6, P3, R18, c[0x0][0x220], 0x1 ;  /* 0x0000880012061a11 */ /* 0x000fe400078608ff */
[----:B------:R-:W-:Y:S01]  /*0ea0*/  @P0 LEA.HI.X R2, R153, R3, R31, 0x4, P2 ;  /* 0x0000000399020211 */ /* 0x000fe200010f241f */
[----:B------:R-:W-:Y:S01]  /*0eb0*/  IMAD.WIDE.U32 R184, R35, c[0x0][0x1e8], RZ ;  /* 0x00007a0023b87a25 */ /* 0x000fe200078e00ff */
[----:B------:R-:W-:-:S02]  /*0ec0*/  ISETP.GE.AND P2, PT, R8, 0x21, PT ;  /* 0x000000210800780c */ /* 0x000fc40003f46270 */
[----:B------:R-:W-:Y:S01]  /*0ed0*/  LOP3.LUT R74, R136, R74, R173, 0xf6, !PT ;  /* 0x0000004a884a7212 */ /* 0x000fe200078ef6ad */
[----:B------:R-:W-:Y:S01]  /*0ee0*/  IMAD.MOV.U32 R186, RZ, RZ, c[0x0][0x2b8] ;  /* 0x0000ae00ffba7624 */ /* 0x000fe200078e00ff */
[----:B------:R-:W-:Y:S01]  /*0ef0*/  @P1 LEA.HI.X R7, R18, c[0x0][0x224], R3, 0x1, P3 ;  /* 0x0000890012071a11 */ /* 0x000fe200018f0c03 */
[----:B------:R-:W-:Y:S01]  /*0f00*/  IMAD.MOV.U32 R181, RZ, RZ, c[0x0][0x27c] ;  /* 0x00009f00ffb57624 */ /* 0x000fe200078e00ff */
[----:B------:R-:W-:Y:S01]  /*0f10*/  @P0 LEA R4, P3, R0, c[0x0][0x220], 0x1 ;  /* 0x0000880000040a11 */ /* 0x000fe200078608ff */
[----:B------:R-:W-:Y:S02]  /*0f20*/  IMAD.SHL.U32 R74, R74, 0x2, RZ ;  /* 0x000000024a4a7824 */ /* 0x000fe400078e00ff */
[----:B------:R-:W-:Y:S01]  /*0f30*/  IMAD.MOV.U32 R154, RZ, RZ, c[0x0][0x27c] ;  /* 0x00009f00ff9a7624 */ /* 0x000fe200078e00ff */
[----:B------:R-:W-:Y:S01]  /*0f40*/  @P0 LEA.HI.X R5, R0, c[0x0][0x224], R2, 0x1, P3 ;  /* 0x0000890000050a11 */ /* 0x000fe200018f0c02 */
[----:B------:R-:W-:Y:S01]  /*0f50*/  IMAD R2, R36, c[0x0][0x260], RZ ;  /* 0x0000980024027a24 */ /* 0x000fe200078e02ff */
[----:B------:R-:W-:Y:S01]  /*0f60*/  @!PT LDS RZ, [RZ] ;  /* 0x00000000fffff984 */ /* 0x000fe20000000800 */
[----:B------:R-:W-:Y:S01]  /*0f70*/  @!PT LDS RZ, [RZ] ;  /* 0x00000000fffff984 */ /* 0x000fe20000000800 */
[----:B------:R-:W-:Y:S01]  /*0f80*/  @!PT LDS RZ, [RZ] ;  /* 0x00000000fffff984 */ /* 0x000fe20000000800 */
[----:B------:R1:W-:Y:S01]  /*0f90*/  @P1 LDGSTS.E.BYPASS.LTC128B.128 [R74+0x4100], [R6.64], !P6 ;  /* 0x04100000064a1fae */ /* 0x0003e2000f101d46 */
[----:B------:R-:W-:Y:S01]  /*0fa0*/  IADD3 R124, P3, R12, 0x80, RZ ;  /* 0x000000800c7c7810 */ /* 0x000fe20007f7e0ff */
[----:B------:R-:W-:-:S02]  /*0fb0*/  IMAD.SHL.U32 R155, R153, 0x20, RZ ;  /* 0x00000020999b7824 */ /* 0x000fc400078e00ff */
[----:B------:R1:W-:Y:S01]  /*0fc0*/  @P1 LDGSTS.E.BYPASS.LTC128B.128 [R74+0x6100], [R6.64+0x80], !P5 ;  /* 0x06100080064a1fae */ /* 0x0003e2000e901d46 */
[----:B------:R-:W-:Y:S01]  /*0fd0*/  IMAD R2, R35, c[0x0][0x264], R2 ;  /* 0x0000990023027a24 */ /* 0x000fe200078e0202 */
[----:B------:R-:W-:Y:S01]  /*0fe0*/  @P2 IADD3 R0, P1, R18, R12, RZ ;  /* 0x0000000c12002210 */ /* 0x000fe20007f3e0ff */
[----:B------:R-:W-:Y:S01]  /*0ff0*/  IMAD.IADD R146, R34, 0x1, -R96 ;  /* 0x0000000122927824 */ /* 0x000fe200078e0a60 */
[----:B------:R3:W-:Y:S01]  /*1000*/  @P0 LDGSTS.E.BYPASS.LTC128B.128 [R74+0x4900], [R4.64], !P6 ;  /* 0x04900000044a0fae */ /* 0x0007e2000f101d46 */
[----:B------:R-:W-:Y:S01]  /*1010*/  IMAD.SHL.U32 R154, R154, 0x2, RZ ;  /* 0x000000029a9a7824 */ /* 0x000fe200078e00ff */
[----:B------:R-:W-:Y:S01]  /*1020*/  IADD3 R34, R32, 0x20, RZ ;  /* 0x0000002020227810 */ /* 0x000fe20007ffe0ff */
[----:B------:R-:W-:Y:S01]  /*1030*/  IMAD.X R121, RZ, RZ, R27, P3 ;  /* 0x000000ffff797224 */ /* 0x000fe200018e061b */
[----:B------:R3:W-:Y:S01]  /*1040*/  @P0 LDGSTS.E.BYPASS.LTC128B.128 [R74+0x6900], [R4.64+0x80], !P5 ;  /* 0x06900080044a0fae */ /* 0x0007e2000e901d46 */
[----:B------:R-:W-:Y:S01]  /*1050*/  ISETP.GT.AND P0, PT, R8, 0x30, PT ;  /* 0x000000300800780c */ /* 0x000fe20003f04270 */
[----:B------:R-:W-:-:S04]  /*1060*/  IMAD.WIDE.U32 R8, R96, c[0x0][0x280], R32 ;  /* 0x0000a00060087a25 */ /* 0x000fc800078e0020 */
[----:B------:R-:W-:Y:S02]  /*1070*/  IMAD.MOV.U32 R12, RZ, RZ, R8 ;  /* 0x000000ffff0c7224 */ /* 0x000fe400078e0008 */
[----:B------:R-:W-:Y:S02]  /*1080*/  IMAD.MOV.U32 R8, RZ, RZ, R22 ;  /* 0x000000ffff087224 */ /* 0x000fe400078e0016 */
[----:B------:R-:W-:Y:S02]  /*1090*/  IMAD R120, R26, 0x10, R96 ;  /* 0x000000101a787824 */ /* 0x000fe400078e0260 */
[----:B-1----:R-:W-:-:S04]  /*10a0*/  IMAD.WIDE.U32 R6, R35, c[0x0][0x260], R20 ;  /* 0x0000980023067a25 */ /* 0x002fc800078e0014 */
[----:B---3--:R-:W-:Y:S02]  /*10b0*/  IMAD.IADD R5, R7, 0x1, R2 ;  /* 0x0000000107057824 */ /* 0x008fe400078e0202 */
[----:B------:R-:W-:Y:S01]  /*10c0*/  @P2 IMAD.X R7, R27, 0x1, R3, P1 ;  /* 0x000000011b072824 */ /* 0x000fe200008e0603 */
[----:B------:R-:W-:Y:S01]  /*10d0*/  @P2 LEA R14, P1, R0, c[0x0][0x220], 0x1 ;  /* 0x00008800000e2a11 */ /* 0x000fe200078208ff */
[----:B------:R-:W-:Y:S02]  /*10e0*/  IMAD R2, R10, c[0x0][0x280], RZ ;  /* 0x0000a0000a027a24 */ /* 0x000fe400078e02ff */
[----:B------:R-:W-:Y:S01]  /*10f0*/  IMAD.MOV.U32 R4, RZ, RZ, R6 ;  /* 0x000000ffff047224 */ /* 0x000fe200078e0006 */
[----:B------:R-:W-:Y:S01]  /*1100*/  @P2 LEA.HI.X R15, R0, c[0x0][0x224], R7, 0x1, P1 ;  /* 0x00008900000f2a11 */ /* 0x000fe200008f0c07 */
[----:B------:R-:W-:Y:S01]  /*1110*/  IMAD R0, R10, c[0x0][0x290], RZ ;  /* 0x0000a4000a007a24 */ /* 0x000fe200078e02ff */
[----:B------:R-:W-:Y:S01]  /*1120*/  ISETP.GE.AND P1, PT, R20, c[0x0][0x27c], PT ;  /* 0x00009f0014007a0c */ /* 0x000fe20003f26270 */
[----:B------:R-:W-:-:S02]  /*1130*/  IMAD R2, R96, c[0x0][0x284], R2 ;  /* 0x0000a10060027a24 */ /* 0x000fc400078e0202 */
[C---:B------:R-:W-:Y:S01]  /*1140*/  IMAD.WIDE.U32 R6, R96.reuse, c[0x0][0x280], R20 ;  /* 0x0000a00060067a25 */ /* 0x040fe200078e0014 */
[----:B------:R-:W-:Y:S01]  /*1150*/  SEL R10, RZ, c[0x0][0x27c], !P1 ;  /* 0x00009f00ff0a7a07 */ /* 0x000fe20004800000 */
[----:B------:R1:W-:Y:S01]  /*1160*/  @P2 LDGSTS.E.BYPASS.LTC128B.128 [R74+0x5100], [R14.64], !P6 ;  /* 0x051000000e4a2fae */ /* 0x0003e2000f101d46 */
[----:B------:R-:W-:Y:S01]  /*1170*/  P2R R149, PR, RZ, 0x2 ;  /* 0x00000002ff957803 */ /* 0x000fe20000000000 */
[----:B------:R-:W-:Y:S02]  /*1180*/  IMAD R0, R96, c[0x0][0x294], R0 ;  /* 0x0000a50060007a24 */ /* 0x000fe400078e0200 */
[----:B------:R-:W-:Y:S01]  /*1190*/  IMAD.IADD R13, R9, 0x1, R2 ;  /* 0x00000001090d7824 */ /* 0x000fe200078e0202 */
[----:B------:R1:W-:Y:S01]  /*11a0*/  @P2 LDGSTS.E.BYPASS.LTC128B.128 [R74+0x7100], [R14.64+0x80], !P5 ;  /* 0x071000800e4a2fae */ /* 0x0003e2000e901d46 */
[----:B------:R-:W-:Y:S01]  /*11b0*/  IMAD.IADD R11, R2, 0x1, R7 ;  /* 0x00000001020b7824 */ /* 0x000fe200078e0207 */
[----:B------:R-:W-:Y:S01]  /*11c0*/  IADD3 R7, R17, R0, RZ ;  /* 0x0000000011077210 */ /* 0x000fe20007ffe0ff */
[----:B------:R-:W-:-:S02]  /*11d0*/  IMAD.IADD R2, R20, 0x1, R10 ;  /* 0x0000000114027824 */ /* 0x000fc400078e020a */
[----:B------:R-:W-:Y:S02]  /*11e0*/  IMAD.IADD R9, R0, 0x1, R23 ;  /* 0x0000000100097824 */ /* 0x000fe400078e0217 */
[----:B------:R-:W-:Y:S01]  /*11f0*/  IMAD.MOV.U32 R10, RZ, RZ, R6 ;  /* 0x000000ffff0a7224 */ /* 0x000fe200078e0006 */
[----:B------:R-:W-:Y:S01]  /*1200*/  SHF.R.S32.HI R0, RZ, 0x1f, R2 ;  /* 0x0000001fff007819 */ /* 0x000fe20000011402 */
[----:B------:R-:W-:Y:S02]  /*1210*/  IMAD.MOV.U32 R6, RZ, RZ, R16 ;  /* 0x000000ffff067224 */ /* 0x000fe400078e0010 */
[----:B------:R-:W-:Y:S01]  /*1220*/  IMAD R17, R25, c[0x0][0x268], RZ ;  /* 0x00009a0019117a24 */ /* 0x000fe200078e02ff */
[-C--:B------:R-:W-:Y:S01]  /*1230*/  LEA.HI R16, R0, R2.reuse, RZ, 0x3 ;  /* 0x0000000200107211 */ /* 0x080fe200078f18ff */
[----:B------:R-:W-:Y:S01]  /*1240*/  IMAD.WIDE.U32 R102, R24, c[0x0][0x290], R8 ;  /* 0x0000a40018667a25 */ /* 0x000fe200078e0008 */
[----:B------:R-:W-:Y:S02]  /*1250*/  LEA.HI R19, R0, R2, RZ, 0x6 ;  /* 0x0000000200137211 */ /* 0x000fe400078f30ff */
[----:B------:R-:W-:Y:S01]  /*1260*/  SHF.R.S32.HI R0, RZ, 0x1f, R24 ;  /* 0x0000001fff007819 */ /* 0x000fe20000011418 */
[C---:B------:R-:W-:Y:S01]  /*1270*/  IMAD R17, R100.reuse, c[0x0][0x26c], R17 ;  /* 0x00009b0064117a24 */ /* 0x040fe200078e0211 */
[----:B------:R-:W-:Y:S01]  /*1280*/  @P0 MOV R2, R18 ;  /* 0x0000001200020202 */ /* 0x000fe20000000f00 */
[----:B------:R-:W-:Y:S01]  /*1290*/  IMAD.WIDE.U32 R100, R100, c[0x0][0x268], R4 ;  /* 0x00009a0064647a25 */ /* 0x000fe200078e0004 */
[----:B------:R-:W-:-:S02]  /*12a0*/  SHF.R.S32.HI R8, RZ, 0x1f, R160 ;  /* 0x0000001fff087819 */ /* 0x000fc400000114a0 */
[----:B------:R-:W-:Y:S01]  /*12b0*/  LOP3.LUT R94, R16, 0xfffffff8, RZ, 0xc0, !PT ;  /* 0xfffffff8105e7812 */ /* 0x000fe200078ec0ff */
[C---:B------:R-:W-:Y:S01]  /*12c0*/  IMAD R5, R0.reuse, c[0x0][0x280], RZ ;  /* 0x0000a00000057a24 */ /* 0x040fe200078e02ff */
[----:B------:R-:W-:Y:S01]  /*12d0*/  SHF.R.S32.HI R115, RZ, 0x3, R16 ;  /* 0x00000003ff737819 */ /* 0x000fe20000011410 */
[----:B------:R-:W-:Y:S01]  /*12e0*/  IMAD R4, R0, c[0x0][0x290], RZ ;  /* 0x0000a40000047a24 */ /* 0x000fe200078e02ff */
[----:B------:R-:W-:Y:S01]  /*12f0*/  IADD3 R99, R101, R17, RZ ;  /* 0x0000001165637210 */ /* 0x000fe20007ffe0ff */
[----:B------:R-:W-:Y:S01]  /*1300*/  @P0 IMAD R0, R31, 0x30, RZ ;  /* 0x000000301f000824 */ /* 0x000fe200078e02ff */
[----:B------:R-:W-:Y:S01]  /*1310*/  SHF.R.S32.HI R114, RZ, 0x1f, R94 ;  /* 0x0000001fff727819 */ /* 0x000fe2000001145e */
[C---:B------:R-:W-:Y:S01]  /*1320*/  @P0 IMAD.WIDE.U32 R2, R153.reuse, 0x30, R2 ;  /* 0x0000003099020825 */ /* 0x040fe200078e0002 */
[----:B------:R-:W-:-:S03]  /*1330*/  SHF.L.U64.HI R153, R153, R158, c[0x0][0x23c] ;  /* 0x00008f0099997619 */ /* 0x000fc6000001029e */
[----:B------:R-:W-:Y:S01]  /*1340*/  IMAD R110, R24, c[0x0][0x294], R4 ;  /* 0x0000a500186e7a24 */ /* 0x000fe200078e0204 */
[----:B------:R-:W-:Y:S01]  /*1350*/  @P0 LEA R4, P1, R2, c[0x0][0x220], 0x1 ;  /* 0x0000880002040a11 */ /* 0x000fe200078208ff */
[----:B------:R-:W-:Y:S02]  /*1360*/  @P0 IMAD.IADD R0, R3, 0x1, R0 ;  /* 0x0000000103000824 */ /* 0x000fe400078e0200 */
[C---:B------:R-:W-:Y:S02]  /*1370*/  IMAD R111, R24.reuse, c[0x0][0x284], R5 ;  /* 0x0000a100186f7a24 */ /* 0x040fe400078e0205 */
[----:B------:R-:W-:Y:S01]  /*1380*/  IMAD.WIDE.U32 R106, R24, c[0x0][0x290], R6 ;  /* 0x0000a400186a7a25 */ /* 0x000fe200078e0006 */
[----:B------:R-:W-:Y:S02]  /*1390*/  @P0 LEA.HI.X R5, R2, c[0x0][0x224], R0, 0x1, P1 ;  /* 0x0000890002050a11 */ /* 0x000fe400008f0c00 */
[----:B------:R-:W-:Y:S01]  /*13a0*/  SHF.R.S32.HI R7, RZ, 0x1f, R162 ;  /* 0x0000001fff077819 */ /* 0x000fe200000114a2 */
[----:B------:R-:W-:Y:S01]  /*13b0*/  IMAD.SHL.U32 R0, R162, 0x40, RZ ;  /* 0x00000040a2007824 */ /* 0x000fe200078e00ff */
[----:B------:R-:W-:Y:S01]  /*13c0*/  SHF.R.S32.HI R2, RZ, 0x1f, R161 ;  /* 0x0000001fff027819 */ /* 0x000fe200000114a1 */
[----:B------:R-:W-:Y:S01]  /*13d0*/  IMAD.SHL.U32 R3, R161, 0x40, RZ ;  /* 0x00000040a1037824 */ /* 0x000fe200078e00ff */
[----:B------:R-:W-:Y:S01]  /*13e0*/  LEA.HI R7, R7, R162, RZ, 0x3 ;  /* 0x000000a207077211 */ /* 0x000fe200078f18ff */
[----:B------:R-:W-:Y:S01]  /*13f0*/  IMAD.SHL.U32 R6, R160, 0x40, RZ ;  /* 0x00000040a0067824 */ /* 0x000fe200078e00ff */
[----:B------:R-:W-:Y:S01]  /*1400*/  LOP3.LUT R127, R0, 0x1c0, RZ, 0xc0, !PT ;  /* 0x000001c0007f7812 */ /* 0x000fe200078ec0ff */
[----:B------:R3:W-:Y:S01]  /*1410*/  @P0 LDGSTS.E.BYPASS.LTC128B.128 [R74+0x5900], [R4.64], !P6 ;  /* 0x05900000044a0fae */ /* 0x0007e2000f101d46 */
[----:B------:R-:W-:Y:S01]  /*1420*/  LEA.HI R0, R8, R160, RZ, 0x3 ;  /* 0x000000a008007211 */ /* 0x000fe200078f18ff */
[----:B------:R-:W-:Y:S01]  /*1430*/  IMAD.WIDE.U32 R104, R24, c[0x0][0x280], R10 ;  /* 0x0000a00018687a25 */ /* 0x000fe200078e000a */
[----:B------:R-:W-:Y:S01]  /*1440*/  LEA.HI R2, R2, R161, RZ, 0x3 ;  /* 0x000000a102027211 */ /* 0x000fe200078f18ff */
[----:B------:R3:W-:Y:S01]  /*1450*/  @P0 LDGSTS.E.BYPASS.LTC128B.128 [R74+0x7900], [R4.64+0x80], !P5 ;  /* 0x07900080044a0fae */ /* 0x0007e2000e901d46 */
[----:B------:R-:W-:Y:S01]  /*1460*/  LOP3.LUT R126, R3, 0x1c0, RZ, 0xc0, !PT ;  /* 0x000001c0037e7812 */ /* 0x000fe200078ec0ff */
[----:B------:R-:W-:Y:S01]  /*1470*/  IMAD.SHL.U32 R0, R0, 0x40, RZ ;  /* 0x0000004000007824 */ /* 0x000fe200078e00ff */
[----:B------:R-:W-:Y:S01]  /*1480*/  SHF.L.U32 R2, R2, 0x6, RZ ;  /* 0x0000000602027819 */ /* 0x000fe200000006ff */
[----:B------:R-:W-:Y:S01]  /*1490*/  IMAD.SHL.U32 R3, R7, 0x40, RZ ;  /* 0x0000004007037824 */ /* 0x000fe200078e00ff */
[----:B------:R-:W-:Y:S01]  /*14a0*/  LOP3.LUT R125, R6, 0x1c0, RZ, 0xc0, !PT ;  /* 0x000001c0067d7812 */ /* 0x000fe200078ec0ff */
[----:B------:R-:W0:Y:S01]  /*14b0*/  LDGDEPBAR ;  /* 0x00000000000079af */ /* 0x000e220000000000 */
[----:B------:R-:W-:Y:S01]  /*14c0*/  LOP3.LUT R137, R0, 0xfffffe00, RZ, 0xc0, !PT ;  /* 0xfffffe0000897812 */ /* 0x000fe200078ec0ff */
[----:B------:R-:W-:Y:S01]  /*14d0*/  IMAD.SHL.U32 R0, R19, 0x40, RZ ;  /* 0x0000004013007824 */ /* 0x000fe200078e00ff */
[----:B------:R-:W-:Y:S01]  /*14e0*/  LOP3.LUT R139, R3, 0xfffffe00, RZ, 0xc0, !PT ;  /* 0xfffffe00038b7812 */ /* 0x000fe200078ec0ff */
[----:B------:R-:W-:Y:S01]  /*14f0*/  IMAD.MOV.U32 R10, RZ, RZ, c[0x0][0x280] ;  /* 0x0000a000ff0a7624 */ /* 0x000fe200078e00ff */
[----:B------:R-:W-:Y:S01]  /*1500*/  LOP3.LUT R138, R2, 0xfffffe00, RZ, 0xc0, !PT ;  /* 0xfffffe00028a7812 */ /* 0x000fe200078ec0ff */
[----:B------:R-:W-:Y:S01]  /*1510*/  IMAD.WIDE.U32 R108, R24, c[0x0][0x280], R12 ;  /* 0x0000a000186c7a25 */ /* 0x000fe200078e000c */
[----:B------:R-:W-:-:S02]  /*1520*/  LOP3.LUT R3, R130, 0x38, R16, 0xf8, !PT ;  /* 0x0000003882037812 */ /* 0x000fc400078ef810 */
[----:B------:R-:W-:Y:S01]  /*1530*/  SHF.R.U32.HI R171, RZ, 0x3, R127 ;  /* 0x00000003ffab7819 */ /* 0x000fe2000001167f */
[----:B------:R-:W-:Y:S01]  /*1540*/  IMAD.WIDE.U32 R168, R10, 0x30, RZ ;  /* 0x000000300aa87825 */ /* 0x000fe200078e00ff */
[----:B------:R-:W-:Y:S02]  /*1550*/  LOP3.LUT R2, R127, 0x38, R16, 0xf8, !PT ;  /* 0x000000387f027812 */ /* 0x000fe400078ef810 */
[----:B------:R-:W-:Y:S01]  /*1560*/  SHF.R.U32.HI R170, RZ, 0x3, R126 ;  /* 0x00000003ffaa7819 */ /* 0x000fe2000001167e */
[----:B------:R-:W-:Y:S01]  /*1570*/  IMAD.IADD R113, R109, 0x1, R111 ;  /* 0x000000016d717824 */ /* 0x000fe200078e026f */
[----:B------:R-:W-:Y:S01]  /*1580*/  SHF.R.U32.HI R165, RZ, 0x3, R125 ;  /* 0x00000003ffa57819 */ /* 0x000fe2000001167d */
[----:B------:R-:W-:Y:S01]  /*1590*/  IMAD.IADD R112, R107, 0x1, R110 ;  /* 0x000000016b707824 */ /* 0x000fe200078e026e */
[--C-:B------:R-:W-:Y:S01]  /*15a0*/  LOP3.LUT R7, R126, 0x38, R16.reuse, 0xf8, !PT ;  /* 0x000000387e077812 */ /* 0x100fe200078ef810 */
[C---:B------:R-:W-:Y:S01]  /*15b0*/  IMAD.SHL.U32 R178, R10.reuse, 0x40, RZ ;  /* 0x000000400ab27824 */ /* 0x040fe200078e00ff */
[----:B------:R-:W-:Y:S01]  /*15c0*/  LOP3.LUT R9, R125, 0x38, R16, 0xf8, !PT ;  /* 0x000000387d097812 */ /* 0x000fe200078ef810 */
[----:B------:R-:W-:Y:S01]  /*15d0*/  IMAD.SHL.U32 R179, R10, 0x10, RZ ;  /* 0x000000100ab37824 */ /* 0x000fe200078e00ff */
[----:B------:R-:W-:Y:S01]  /*15e0*/  LOP3.LUT R0, R0, 0xfffff000, RZ, 0xc0, !PT ;  /* 0xfffff00000007812 */ /* 0x000fe200078ec0ff */
[----:B---3--:R-:W-:Y:S01]  /*15f0*/  IMAD R4, R36, c[0x0][0x1e8], RZ ;  /* 0x00007a0024047a24 */ /* 0x008fe200078e02ff */
[----:B------:R-:W-:Y:S01]  /*1600*/  LOP3.LUT R8, R3, R173, RZ, 0x3c, !PT ;  /* 0x000000ad03087212 */ /* 0x000fe200078e3cff */
[----:B------:R-:W-:Y:S01]  /*1610*/  IMAD.MOV.U32 R5, RZ, RZ, c[0x0][0x290] ;  /* 0x0000a400ff057624 */ /* 0x000fe200078e00ff */
[----:B------:R-:W-:Y:S01]  /*1620*/  LOP3.LUT R6, R2, R171, RZ, 0x3c, !PT ;  /* 0x000000ab02067212 */ /* 0x000fe200078e3cff */
[----:B------:R-:W-:Y:S01]  /*1630*/  IMAD R4, R35, c[0x0][0x1ec], R4 ;  /* 0x00007b0023047a24 */ /* 0x000fe200078e0204 */
[----:B------:R-:W-:Y:S01]  /*1640*/  LOP3.LUT R3, R7, R170, RZ, 0x3c, !PT ;  /* 0x000000aa07037212 */ /* 0x000fe200078e3cff */
[----:B------:R-:W-:Y:S01]  /*1650*/  IMAD.WIDE.U32 R166, R5, 0x30, RZ ;  /* 0x0000003005a67825 */ /* 0x000fe200078e00ff */
[----:B------:R-:W-:-:S02]  /*1660*/  LOP3.LUT R2, R9, R165, RZ, 0x3c, !PT ;  /* 0x000000a509027212 */ /* 0x000fc400078e3cff */
[-C--:B------:R-:W-:Y:S01]  /*1670*/  IADD3 R9, R8, R0.reuse, R136 ;  /* 0x0000000008097210 */ /* 0x080fe20007ffe088 */
[C---:B------:R-:W-:Y:S01]  /*1680*/  IMAD.SHL.U32 R177, R5.reuse, 0x20, RZ ;  /* 0x0000002005b17824 */ /* 0x040fe200078e00ff */
[-C--:B------:R-:W-:Y:S01]  /*1690*/  IADD3 R8, R6, R0.reuse, R139 ;  /* 0x0000000006087210 */ /* 0x080fe20007ffe08b */
[----:B------:R-:W-:Y:S01]  /*16a0*/  IMAD.SHL.U32 R174, R5, 0x40, RZ ;  /* 0x0000004005ae7824 */ /* 0x000fe200078e00ff */
[-C--:B------:R-:W-:Y:S01]  /*16b0*/  IADD3 R7, R3, R0.reuse, R138 ;  /* 0x0000000003077210 */ /* 0x080fe20007ffe08a */
[----:B------:R-:W-:Y:S01]  /*16c0*/  IMAD.SHL.U32 R175, R5, 0x10, RZ ;  /* 0x0000001005af7824 */ /* 0x000fe200078e00ff */
[----:B------:R-:W-:Y:S01]  /*16d0*/  IADD3 R6, R2, R0, R137 ;  /* 0x0000000002067210 */ /* 0x000fe20007ffe089 */
[----:B------:R-:W-:Y:S01]  /*16e0*/  IMAD R0, R36, c[0x0][0x210], RZ ;  /* 0x0000840024007a24 */ /* 0x000fe200078e02ff */
[C---:B------:R-:W-:Y:S01]  /*16f0*/  SHF.L.U64.HI R157, R10.reuse, R158, c[0x0][0x284] ;  /* 0x0000a1000a9d7619 */ /* 0x040fe2000001029e */
[----:B------:R-:W-:Y:S01]  /*1700*/  IMAD.IADD R111, R111, 0x1, R105 ;  /* 0x000000016f6f7824 */ /* 0x000fe200078e0269 */
[----:B------:R-:W-:Y:S01]  /*1710*/  SHF.L.U64.HI R163, R10, R164, c[0x0][0x284] ;  /* 0x0000a1000aa37619 */ /* 0x000fe200000102a4 */
[----:B------:R-:W-:Y:S01]  /*1720*/  IMAD R0, R35, c[0x0][0x214], R0 ;  /* 0x0000850023007a24 */ /* 0x000fe200078e0200 */
[C---:B------:R-:W-:Y:S01]  /*1730*/  SHF.L.U64.HI R158, R5.reuse, R158, c[0x0][0x294] ;  /* 0x0000a500059e7619 */ /* 0x040fe2000001029e */
[----:B------:R-:W-:Y:S01]  /*1740*/  IMAD.IADD R110, R110, 0x1, R103 ;  /* 0x000000016e6e7824 */ /* 0x000fe200078e0267 */
[----:B------:R-:W-:Y:S01]  /*1750*/  SHF.L.U64.HI R164, R5, R164, c[0x0][0x294] ;  /* 0x0000a50005a47619 */ /* 0x000fe200000102a4 */
[----:B------:R-:W-:Y:S01]  /*1760*/  IMAD.IADD R147, R183, 0x1, R0 ;  /* 0x00000001b7937824 */ /* 0x000fe200078e0200 */
[CC--:B------:R-:W-:Y:S01]  /*1770*/  SHF.L.U64.HI R159, R10.reuse, R30.reuse, c[0x0][0x284] ;  /* 0x0000a1000a9f7619 */ /* 0x0c0fe2000001021e */
[----:B------:R-:W-:Y:S01]  /*1780*/  IMAD.SHL.U32 R144, R9, 0x2, RZ ;  /* 0x0000000209907824 */ /* 0x000fe200078e00ff */
[----:B------:R-:W-:Y:S01]  /*1790*/  SHF.L.U64.HI R156, R5, R30, c[0x0][0x294] ;  /* 0x0000a500059c7619 */ /* 0x000fe2000001021e */
[----:B------:R-:W-:Y:S01]  /*17a0*/  IMAD.SHL.U32 R142, R7, 0x2, RZ ;  /* 0x00000002078e7824 */ /* 0x000fe200078e00ff */
[----:B------:R-:W-:Y:S01]  /*17b0*/  SHF.L.U32 R176, R10, 0x5, RZ ;  /* 0x000000050ab07819 */ /* 0x000fe200000006ff */
[----:B------:R-:W-:Y:S01]  /*17c0*/  IMAD.SHL.U32 R141, R6, 0x2, RZ ;  /* 0x00000002068d7824 */ /* 0x000fe200078e00ff */
[----:B------:R-:W-:-:S02]  /*17d0*/  IADD3 R148, R185, R4, RZ ;  /* 0x00000004b9947210 */ /* 0x000fc40007ffe0ff */
[----:B------:R-:W-:Y:S01]  /*17e0*/  IADD3 R122, R169, UR5, RZ ;  /* 0x00000005a97a7c10 */ /* 0x000fe2000fffe0ff */
[----:B------:R-:W-:Y:S01]  /*17f0*/  BAR.SYNC.DEFER_BLOCKING 0x0 ;  /* 0x0000000000007b1d */ /* 0x000fe20000010000 */
[----:B------:R-:W-:Y:S02]  /*1800*/  ISETP.GE.AND P5, PT, R20, c[0x0][0x1d4], PT ;  /* 0x0000750014007a0c */ /* 0x000fe40003fa6270 */
[----:B------:R-:W-:Y:S02]  /*1810*/  SHF.L.U32 R143, R8, 0x1, RZ ;  /* 0x00000001088f7819 */ /* 0x000fe400000006ff */
[----:B------:R-:W-:Y:S02]  /*1820*/  ISETP.NE.AND P1, PT, R186, 0x1, PT ;  /* 0x00000001ba00780c */ /* 0x000fe40003f25270 */
[----:B------:R-:W-:Y:S02]  /*1830*/  ISETP.GE.AND P0, PT, R181, 0x1, PT ;  /* 0x00000001b500780c */ /* 0x000fe40003f06270 */
[----:B------:R-:W-:Y:S01]  /*1840*/  IADD3 R123, R167, UR4, RZ ;  /* 0x00000004a77b7c10 */ /* 0x000fe2000fffe0ff */
[----:B------:R-:W-:Y:S01]  /*1850*/  ULDC.U8 UR4, c[0x0][0x298] ;  /* 0x0000a60000047ab9 */ /* 0x000fe20000000000 */
[----:B--2---:R-:W-:Y:S01]  /*1860*/  @P4 SHF.R.S32.HI R3, RZ, 0x1f, R29 ;  /* 0x0000001fff034819 */ /* 0x004fe2000001141d */
[----:B------:R-:W-:-:S02]  /*1870*/  @!P4 IMAD.MOV.U32 R3, RZ, RZ, R28 ;  /* 0x000000ffff03c224 */ /* 0x000fc400078e001c */
[----:B------:R-:W-:Y:S02]  /*1880*/  @P4 IMAD.MOV.U32 R2, RZ, RZ, R29 ;  /* 0x000000ffff024224 */ /* 0x000fe400078e001d */
[----:B------:R-:W-:Y:S02]  /*1890*/  @!P4 IMAD.MOV.U32 R2, RZ, RZ, R37 ;  /* 0x000000ffff02c224 */ /* 0x000fe400078e0025 */
[----:B------:R-:W-:Y:S02]  /*18a0*/  IMAD R0, R3, c[0x0][0x2b0], RZ ;  /* 0x0000ac0003007a24 */ /* 0x000fe400078e02ff */
[----:B------:R-:W-:-:S04]  /*18b0*/  IMAD.WIDE.U32 R134, R2, c[0x0][0x2b0], RZ ;  /* 0x0000ac0002867a25 */ /* 0x000fc800078e00ff */
[----:B------:R-:W-:-:S04]  /*18c0*/  IMAD R0, R2, c[0x0][0x2b4], R0 ;  /* 0x0000ad0002007a24 */ /* 0x000fc800078e0200 */
[----:B-1----:R-:W-:Y:S02]  /*18d0*/  IMAD.IADD R145, R135, 0x1, R0 ;  /* 0x0000000187917824 */ /* 0x002fe400078e0200 */
.L_x_1892:
[----:B------:R-:W-:Y:S01]  /*18e0*/  IMAD.SHL.U32 R98, R91, 0x40, RZ ;  /* 0x000000405b627824 */ /* 0x000fe200078e00ff */
[----:B------:R-:W2:Y:S01]  /*18f0*/  LDL R187, [R1+0xc0] ;  /* 0x0000c00001bb7983 */ /* 0x000ea20000100800 */
[----:B------:R-:W-:Y:S01]  /*1900*/  IMAD.MOV.U32 R95, RZ, RZ, RZ ;  /* 0x000000ffff5f7224 */ /* 0x000fe200078e00ff */
[----:B------:R-:W-:Y:S04]  /*1910*/  DEPBAR.LE SB0, 0x0 ;  /* 0x000080000000791a */ /* 0x000fe80000000000 */
[----:B------:R-:W-:Y:S01]  /*1920*/  IMAD.IADD R0, R120, 0x1, R98 ;  /* 0x0000000178007824 */ /* 0x000fe200078e0262 */
[----:B------:R-:W-:Y:S01]  /*1930*/  ISETP.NE.AND P1, PT, R186, 0x1, PT ;  /* 0x00000001ba00780c */ /* 0x000fe20003f25270 */
[----:B------:R-:W-:Y:S01]  /*1940*/  BSSY B2, `(.L_x_1846) ;  /* 0x0000547000027945 */ /* 0x000fe20003800000 */
[----:B------:R-:W-:Y:S01]  /*1950*/  ISETP.GE.AND P2, PT, R181, 0x1, PT ;  /* 0x00000001b500780c */ /* 0x000fe20003f46270 */
[----:B-1----:R-:W-:Y:S10]  /*1960*/  IMAD.IADD R4, R150, 0x1, R0 ;  /* 0x0000000196047824 */ /* 0x002ff400078e0200 */
[----:B------:R-:W-:Y:S01]  /*1970*/  @P1 IMAD.HI.U32 R2, R4, c[0x0][0x2bc], RZ ;  /* 0x0000af0004021a27 */ /* 0x000fe200078e00ff */
[----:B--2---:R-:W-:Y:S03]  /*1980*/  ISETP.GE.AND P0, PT, R0, R187, PT ;  /* 0x000000bb0000720c */ /* 0x004fe60003f06270 */
[----:B------:R-:W-:Y:S01]  /*1990*/  IMAD.MOV.U32 R0, RZ, RZ, R4 ;  /* 0x000000ffff007224 */ /* 0x000fe200078e0004 */
[----:B------:R-:W-:Y:S02]  /*19a0*/  @P1 SHF.R.U32.HI R0, RZ, c[0x0][0x2c0], R2 ;  /* 0x0000b000ff001a19 */ /* 0x000fe40000011602 */
[----:B------:R-:W-:Y:S11]  /*19b0*/  ISETP.GT.OR P0, PT, R120, 0x3f, P0 ;  /* 0x0000003f7800780c */ /* 0x000ff60000704670 */
[----:B------:R-:W-:Y:S02]  /*19c0*/  @!UPT UIADD3 URZ, URZ, URZ, URZ ;  /* 0x0000003f3f3ff290 */ /* 0x000fe4000fffe03f */
[C---:B------:R-:W-:Y:S04]  /*19d0*/  @!P0 IADD3 R3, P1, R0.reuse, R134, RZ ;  /* 0x0000008600038210 */ /* 0x040fe80007f3e0ff */
[----:B------:R-:W-:Y:S01]  /*19e0*/  @!P0 LEA.HI.X.SX32 R5, R0, R145, 0x1, P1 ;  /* 0x0000009100058211 */ /* 0x000fe200008f0eff */
[----:B------:R-:W-:Y:S01]  /*19f0*/  IMAD.MOV R0, RZ, RZ, -R0 ;  /* 0x000000ffff007224 */ /* 0x000fe200078e0a00 */
[C---:B------:R-:W-:Y:S03]  /*1a00*/  @!P0 LEA R2, P1, R3.reuse, c[0x0][0x2a0], 0x2 ;  /* 0x0000a80003028a11 */ /* 0x040fe600078210ff */
[----:B------:R-:W-:Y:S01]  /*1a10*/  IMAD R97, R0, c[0x0][0x2b8], R4 ;  /* 0x0000ae0000617a24 */ /* 0x000fe200078e0204 */
[----:B------:R-:W-:Y:S04]  /*1a20*/  @!P0 LEA.HI.X R3, R3, c[0x0][0x2a4], R5, 0x2, P1 ;  /* 0x0000a90003038a11 */ /* 0x000fe800008f1405 */
[----:B------:R-:W-:Y:S01]  /*1a30*/  SHF.R.S32.HI R116, RZ, 0x1f, R97 ;  /* 0x0000001fff747819 */ /* 0x000fe20000011461 */
[----:B------:R1:W2:Y:S04]  /*1a40*/  @!P0 LDG.E R95, [R2.64] ;  /* 0x00000006025f8981 */ /* 0x0002a8000c1e1900 */
[----:B------:R-:W-:Y:S01]  /*1a50*/  IMAD R0, R116, c[0x0][0x1e0], RZ ;  /* 0x0000780074007a24 */ /* 0x000fe200078e02ff */
[----:B------:R-:W-:Y:S03]  /*1a60*/  BAR.SYNC.DEFER_BLOCKING 0x0 ;  /* 0x0000000000007b1d */ /* 0x000fe60000010000 */
[C---:B------:R-:W-:Y:S02]  /*1a70*/  IMAD R0, R97.reuse, c[0x0][0x1e4], R0 ;  /* 0x0000790061007a24 */ /* 0x040fe400078e0200 */
[----:B-1----:R-:W-:Y:S04]  /*1a80*/  IMAD.WIDE.U32 R2, R97, c[0x0][0x1e0], RZ ;  /* 0x0000780061027a25 */ /* 0x002fe800078e00ff */
[----:B------:R-:W-:Y:S01]  /*1a90*/  IMAD.IADD R3, R3, 0x1, R0 ;  /* 0x0000000103037824 */ /* 0x000fe200078e0200 */
[----:B--2---:R-:W-:Y:S03]  /*1aa0*/  SHF.R.S32.HI R117, RZ, 0x1f, R95 ;  /* 0x0000001fff757819 */ /* 0x004fe6000001145f */
[----:B------:R-:W-:Y:S04]  /*1ab0*/  IMAD.WIDE.U32 R2, R95, c[0x0][0x1f0], R2 ;  /* 0x00007c005f027a25 */ /* 0x000fe800078e0002 */
[----:B------:R-:W-:Y:S01]  /*1ac0*/  IMAD R4, R117, c[0x0][0x1f0], RZ ;  /* 0x00007c0075047a24 */ /* 0x000fe200078e02ff */
[----:B------:R-:W-:Y:S03]  /*1ad0*/  IADD3 R0, P0, R184, R2, RZ ;  /* 0x00000002b8007210 */ /* 0x000fe60007f1e0ff */
[----:B------:R-:W-:Y:S05]  /*1ae0*/  IMAD R4, R95, c[0x0][0x1f4], R4 ;  /* 0x00007d005f047a24 */ /* 0x000fea00078e0204 */
[----:B------:R-:W-:Y:S02]  /*1af0*/  IADD3.X R2, R148, R3, R4, P0, !PT ;  /* 0x0000000394027210 */ /* 0x000fe400007fe404 */
[C---:B----4-:R-:W-:Y:S04]  /*1b00*/  LEA R89, P0, R0.reuse, c[0x0][0x1c8], 0x1 ;  /* 0x0000720000597a11 */ /* 0x050fe800078008ff */
        /* <DEDUP_REMOVED lines=9> */
[----:B------:R-:W-:Y:S01]  /*1ba0*/  IADD3 R2, -R98, R187, RZ ;  /* 0x000000bb62027210 */ /* 0x000fe20007ffe1ff */
        /* <DEDUP_REMOVED lines=33> */
.L_x_1850:
[----:B------:R-:W-:Y:S05]  /*1dc0*/  BSYNC B0 ;  /* 0x0000000000007941 */ /* 0x000fea0003800000 */
.L_x_1849:
        /* <DEDUP_REMOVED lines=38> */
.L_x_1852:
[----:B------:R-:W-:Y:S05]  /*2030*/  BSYNC B0 ;  /* 0x0000000000007941 */ /* 0x000fea0003800000 */
.L_x_1851:
        /* <DEDUP_REMOVED lines=40> */
.L_x_1854:
[----:B------:R-:W-:Y:S05]  /*22c0*/  BSYNC B0 ;  /* 0x0000000000007941 */ /* 0x000fea0003800000 */
.L_x_1853:
        /* <DEDUP_REMOVED lines=38> */
.L_x_1856:
[----:B------:R-:W-:Y:S05]  /*2530*/  BSYNC B0 ;  /* 0x0000000000007941 */ /* 0x000fea0003800000 */
.L_x_1855:
        /* <DEDUP_REMOVED lines=72> */
.L_x_1860:
[----:B------:R-:W-:Y:S05]  /*29c0*/  BSYNC B0 ;  /* 0x0000000000007941 */ /* 0x000fea0003800000 */
.L_x_1859:
        /* <DEDUP_REMOVED lines=57> */
.L_x_1858:
[----:B------:R-:W-:Y:S05]  /*2d60*/  BSYNC B1 ;  /* 0x0000000000017941 */ /* 0x000fea0003800000 */
.L_x_1857:
        /* <DEDUP_REMOVED lines=60> */
.L_x_1864:
[----:B------:R-:W-:Y:S05]  /*3130*/  BSYNC B0 ;  /* 0x0000000000007941 */ /* 0x000fea0003800000 */
.L_x_1863:
        /* <DEDUP_REMOVED lines=57> */
.L_x_1862:
[----:B------:R-:W-:Y:S05]  /*34d0*/  BSYNC B1 ;  /* 0x0000000000017941 */ /* 0x000fea0003800000 */
.L_x_1861:
        /* <DEDUP_REMOVED lines=60> */
.L_x_1868:
[----:B------:R-:W-:Y:S05]  /*38a0*/  BSYNC B0 ;  /* 0x0000000000007941 */ /* 0x000fea0003800000 */
.L_x_1867:
        /* <DEDUP_REMOVED lines=57> */
.L_x_1866:
[----:B------:R-:W-:Y:S05]  /*3c40*/  BSYNC B1 ;  /* 0x0000000000017941 */ /* 0x000fea0003800000 */
.L_x_1865:
        /* <DEDUP_REMOVED lines=59> */
.L_x_1871:
[----:B------:R-:W-:Y:S05]  /*4000*/  BSYNC B0 ;  /* 0x0000000000007941 */ /* 0x000fea0003800000 */
.L_x_1870:
        /* <DEDUP_REMOVED lines=58> */
.L_x_1848:
        /* <DEDUP_REMOVED lines=235> */
.L_x_1873:
[----:B------:R-:W-:Y:S05]  /*5260*/  BSYNC B0 ;  /* 0x0000000000007941 */ /* 0x000fea0003800000 */
.L_x_1872:
        /* <DEDUP_REMOVED lines=122> */
.L_x_1875:
[----:B------:R-:W-:Y:S05]  /*5a10*/  BSYNC B0 ;  /* 0x0000000000007941 */ /* 0x000fea0003800000 */
.L_x_1874:
        /* <DEDUP_REMOVED lines=122> */
.L_x_1877:
[----:B------:R-:W-:Y:S05]  /*61c0*/  BSYNC B0 ;  /* 0x0000000000007941 */ /* 0x000fea0003800000 */
.L_x_1876:
        /* <DEDUP_REMOVED lines=124> */
.L_x_1847:
[----:B------:R1:W2:Y:S01]  /*6990*/  SHFL.IDX PT, R3, R88, RZ, 0x181f ;  /* 0x00181fff58037589 */ /* 0x0002a200000e0000 */
[----:B------:R-:W-:Y:S01]  /*69a0*/  IMAD.IADD R0, R187, 0x1, -R98 ;  /* 0x00000001bb007824 */ /* 0x000fe200078e0a62 */
[----:B------:R-:W-:Y:S02]  /*69b0*/  BSSY B0, `(.L_x_1878) ;  /* 0x0000011000007945 */ /* 0x000fe40003800000 */
[----:B------:R1:W3:Y:S02]  /*69c0*/  SHFL.IDX PT, R2, R89, RZ, 0x181f ;  /* 0x00181fff59027589 */ /* 0x0002e400000e0000 */
        /* <DEDUP_REMOVED lines=15> */
.L_x_1879:
[----:B-123--:R-:W-:Y:S05]  /*6ac0*/  BSYNC B0 ;  /* 0x0000000000007941 */ /* 0x00efea0003800000 */
.L_x_1878:
        /* <DEDUP_REMOVED lines=15> */
.L_x_1881:
[----:B------:R-:W-:Y:S05]  /*6bc0*/  BSYNC B0 ;  /* 0x0000000000007941 */ /* 0x000fea0003800000 */
.L_x_1880:
        /* <DEDUP_REMOVED lines=15> */
.L_x_1883:
[----:B------:R-:W-:Y:S05]  /*6cc0*/  BSYNC B0 ;  /* 0x0000000000007941 */ /* 0x000fea0003800000 */
.L_x_1882:
        /* <DEDUP_REMOVED lines=14> */
.L_x_1869:
[----:B------:R-:W-:Y:S05]  /*6db0*/  BSYNC B2 ;  /* 0x0000000000027941 */ /* 0x000fea0003800000 */
.L_x_1846:
[----:B-1----:R-:W-:Y:S01]  /*6dc0*/  IMAD.IADD R0, R146, 0x1, -R98 ;  /* 0x0000000192007824 */ /* 0x002fe200078e0a62 */
[----:B--23--:R-:W-:Y:S01]  /*6dd0*/  LEA R2, P0, R91, R118, 0x6 ;  /* 0x000000765b027211 */ /* 0x00cfe200078030ff */
        /* <DEDUP_REMOVED lines=43> */
[----:B------:R-:W-:Y:S01]  /*7090*/  @P0 IMAD.WIDE.U32 R2, R13, c[0x0][0x258], R2 ;  /* 0x000096000d020a25 */ /* 0x000fe200078e0002 */
[----:B------:R-:W-:Y:S04]  /*70a0*/  IADD3 R13, -R96, R90, RZ ;  /* 0x0000005a600d7210 */ /* 0x000fe80007ffe1ff */
        /* <DEDUP_REMOVED lines=20> */
[----:B------:R-:W-:Y:S03]  /*71f0*/  IADD3 R0, P0, R182, R2, RZ ;  /* 0x00000002b6007210 */ /* 0x000fe60007f1e0ff */
[----:B------:R-:W0:Y:S01]  /*7200*/  LDGDEPBAR ;  /* 0x00000000000079af */ /* 0x000e220000000000 */
[----:B--2---:R-:W-:Y:S04]  /*7210*/  IMAD R4, R117, c[0x0][0x218], RZ ;  /* 0x0000860075047a24 */ /* 0x004fe800078e02ff */
[----:B------:R-:W-:Y:S05]  /*7220*/  IMAD R4, R95, c[0x0][0x21c], R4 ;  /* 0x000087005f047a24 */ /* 0x000fea00078e0204 */
[----:B------:R-:W-:Y:S01]  /*7230*/  IADD3.X R2, R147, R3, R4, P0, !PT ;  /* 0x0000000393027210 */ /* 0x000fe200007fe404 */
[----:B------:R-:W-:Y:S04]  /*7240*/  DEPBAR.LE SB0, 0x0 ;  /* 0x000080000000791a */ /* 0x000fe80000000000 */
[----:B------:R-:W-:Y:S01]  /*7250*/  BAR.SYNC.DEFER_BLOCKING 0x0 ;  /* 0x0000000000007b1d */ /* 0x000fe20000010000 */
[C---:B------:R-:W-:Y:S04]  /*7260*/  LEA R14, P0, R0.reuse, c[0x0][0x1f8], 0x1 ;  /* 0x00007e00000e7a11 */ /* 0x040fe800078008ff */
[----:B------:R-:W-:Y:S02]  /*7270*/  LEA.HI.X R12, R0, c[0x0][0x1fc], R2, 0x1, P0 ;  /* 0x00007f00000c7a11 */ /* 0x000fe400000f0c02 */
        /* <DEDUP_REMOVED lines=14> */
.L_x_1885:
[----:B------:R-:W-:Y:S05]  /*7360*/  BSYNC B0 ;  /* 0x0000000000007941 */ /* 0x000fea0003800000 */
.L_x_1884:
        /* <DEDUP_REMOVED lines=15> */
.L_x_1887:
[----:B------:R-:W-:Y:S05]  /*7460*/  BSYNC B0 ;  /* 0x0000000000007941 */ /* 0x000fea0003800000 */
.L_x_1886:
        /* <DEDUP_REMOVED lines=15> */
.L_x_1889:
[----:B------:R-:W-:Y:S05]  /*7560*/  BSYNC B0 ;  /* 0x0000000000007941 */ /* 0x000fea0003800000 */
.L_x_1888:
[----:B---3--:R3:W2:Y:S01]  /*7570*/  SHFL.IDX PT, R0, R12, 0x3, 0x181f ;  /* 0x00781f000c007f89 */ /* 0x0086a200000e0000 */
[----:B------:R-:W-:Y:S01]  /*7580*/  ISETP.GE.AND P0, PT, R13, 0x31, PT ;  /* 0x000000310d00780c */ /* 0x000fe20003f06270 */
[----:B------:R-:W-:Y:S02]  /*7590*/  BSSY B0, `(.L_x_1890) ;  /* 0x000000d000007945 */ /* 0x000fe40003800000 */
[----:B-1----:R3:W1:Y:S10]  /*75a0*/  SHFL.IDX PT, R2, R14, 0x3, 0x181f ;  /* 0x00781f000e027f89 */ /* 0x00267400000e0000 */
[----:B------:R-:W-:-:S05]  /*75b0*/  @!P0 BRA `(.L_x_1891) ;  /* 0x000000a000008947 */ /* 0x000fca0003800000 */
[----:B------:R-:W5:Y:S01]  /*75c0*/  @!P5 LDS.128 R8, [R74+0x1900] ;  /* 0x001900004a08d984 */ /* 0x000f620000000c00 */
[C---:B-1----:R-:W-:Y:S04]  /*75d0*/  @!P5 LEA R4, P0, R20.reuse, R2, 0x1 ;  /* 0x000000021404d211 */ /* 0x042fe800078008ff */
[----:B--2---:R-:W-:Y:S02]  /*75e0*/  @!P5 LEA.HI.X R5, R20, R0, R21, 0x1, P0 ;  /* 0x000000001405d211 */ /* 0x004fe400000f0c15 */
[----:B------:R-:W-:Y:S11]  /*75f0*/  ISETP.GE.AND P0, PT, R92, c[0x0][0x1d4], PT ;  /* 0x000075005c007a0c */ /* 0x000ff60003f06270 */
[----:B------:R-:W-:Y:S02]  /*7600*/  @!UPT UIADD3 URZ, URZ, URZ, URZ ;  /* 0x0000003f3f3ff290 */ /* 0x000fe4000fffe03f */
[C---:B------:R-:W-:Y:S04]  /*7610*/  @!P0 LEA R2, P1, R82.reuse, R2, 0x1 ;  /* 0x0000000252028211 */ /* 0x040fe800078208ff */
[----:B------:R-:W-:Y:S01]  /*7620*/  @!P0 LEA.HI.X R3, R82, R0, R93, 0x1, P1 ;  /* 0x0000000052038211 */ /* 0x000fe200008f0c5d */
[----:B-----5:R-:W-:Y:S04]  /*7630*/  @!P5 ST.E.128 [R4.64], R8 ;  /* 0x000000080400d985 */ /* 0x020fe8000c101d06 */
[----:B------:R-:W1:Y:S04]  /*7640*/  @!P0 LDS.128 R4, [R74+0x3900] ;  /* 0x003900004a048984 */ /* 0x000e680000000c00 */
[----:B-1----:R1:W-:Y:S02]  /*7650*/  @!P0 ST.E.128 [R2.64], R4 ;  /* 0x0000000402008985 */ /* 0x0023e4000c101d06 */
.L_x_1891:
[----:B------:R-:W-:Y:S05]  /*7660*/  BSYNC B0 ;  /* 0x0000000000007941 */ /* 0x000fea0003800000 */
.L_x_1890:
[C---:B------:R-:W-:Y:S02]  /*7670*/  ISETP.GT.AND P0, PT, R91.reuse, R140, PT ;  /* 0x0000008c5b00720c */ /* 0x040fe40003f04270 */
[----:B------:R-:W-:Y:S11]  /*7680*/  IADD3 R91, R91, -0x1, RZ ;  /* 0xffffffff5b5b7810 */ /* 0x000ff60007ffe0ff */
[----:B-1----:R-:W-:Y:S01]  /*7690*/  @P0 SHF.R.S32.HI R2, RZ, 0x1f, R91 ;  /* 0x0000001fff020819 */ /* 0x002fe2000001145b */
        /* <DEDUP_REMOVED lines=8> */
[----:B---3--:R-:W-:Y:S03]  /*7720*/  @P0 IADD3 R14, P2, P1, R155, 0x80, R2 ;  /* 0x000000809b0e0810 */ /* 0x008fe6000795e002 */
        /* <DEDUP_REMOVED lines=24> */
[----:B------:R-:W2:Y:S04]  /*78b0*/  LDL R0, [R1+0x64] ;  /* 0x0000640001007983 */ /* 0x000ea80000100800 */
[----:B------:R-:W-:Y:S06]  /*78c0*/  BAR.SYNC.DEFER_BLOCKING 0x0 ;  /* 0x0000000000007b1d */ /* 0x000fec0000010000 */
[----:B--2---:R2:W-:Y:S02]  /*78d0*/  STL [R1+0xc4], R0 ;  /* 0x0000c40001007387 */ /* 0x0045e40000100800 */
[----:B--2---:R-:W-:-:S04]  /*78e0*/  IADD3 R0, R0, 0x3f, RZ ;  /* 0x0000003f00007810 */ /* 0x004fc80007ffe0ff */
[----:B-1----:R-:W-:-:S04]  /*78f0*/  SHF.R.S32.HI R2, RZ, 0x1f, R0 ;  /* 0x0000001fff027819 */ /* 0x002fc80000011400 */
[----:B------:R-:W-:-:S04]  /*7900*/  LEA.HI R0, R2, R0, RZ, 0x6 ;  /* 0x0000000002007211 */ /* 0x000fc800078f30ff */
[----:B------:R-:W-:Y:S02]  /*7910*/  SHF.R.S32.HI R3, RZ, 0x6, R0 ;  /* 0x00000006ff037819 */ /* 0x000fe40000011400 */
.L_x_1845:
[----:B-1----:R-:W2:Y:S04]  /*7920*/  LDL R6, [R1+0xc4] ;  /* 0x0000c40001067983 */ /* 0x002ea80000100800 */
[----:B------:R-:W3:Y:S04]  /*7930*/  LDL R11, [R1+0x58] ;  /* 0x00005800010b7983 */ /* 0x000ee80000100800 */
[----:B------:R-:W1:Y:S01]  /*7940*/  S2R R5, SR_CTAID.X ;  /* 0x0000000000057919 */ /* 0x000e620000002500 */
[----:B------:R-:W-:-:S03]  /*7950*/  IMAD.MOV.U32 R0, RZ, RZ, c[0x0][0x2c4] ;  /* 0x0000b100ff007624 */ /* 0x000fc600078e00ff */
[----:B------:R-:W5:Y:S02]  /*7960*/  S2R R4, SR_TID.X ;  /* 0x0000000000047919 */ /* 0x000f640000002100 */
[----:B------:R-:W-:Y:S02]  /*7970*/  ISETP.NE.AND P2, PT, R0, 0x1, PT ;  /* 0x000000010000780c */ /* 0x000fe40003f45270 */
[----:B-1----:R-:W-:-:S11]  /*7980*/  LEA R0, R5, 0x7f, 0x7 ;  /* 0x0000007f05007811 */ /* 0x002fd600078e38ff */
[----:B------:R-:W-:-:S05]  /*7990*/  @P2 IMAD.HI.U32 R2, R0, c[0x0][0x2c8], RZ ;  /* 0x0000b20000022a27 */ /* 0x000fca00078e00ff */
[----:B------:R-:W-:Y:S01]  /*79a0*/  @P2 SHF.R.U32.HI R0, RZ, c[0x0][0x2cc], R2 ;  /* 0x0000b300ff002a19 */ /* 0x000fe20000011602 */
[----:B-----5:R1:W-:Y:S01]  /*79b0*/  STL.64 [R1], R4 ;  /* 0x0000000401007387 */ /* 0x0203e20000100a00 */
[----:B------:R-:W-:Y:S01]  /*79c0*/  PLOP3.LUT P0, PT, PT, PT, PT, 0x80, 0x0 ;  /* 0x000000000000781c */ /* 0x000fe20003f0f070 */
[----:B------:R-:W-:Y:S01]  /*79d0*/  CS2R R14, SRZ ;  /* 0x00000000000e7805 */ /* 0x000fe2000001ff00 */
[----:B------:R-:W-:Y:S01]  /*79e0*/  MOV R126, RZ ;  /* 0x000000ff007e7202 */ /* 0x000fe20000000f00 */
[----:B------:R-:W-:Y:S01]  /*79f0*/  IMAD.MOV.U32 R124, RZ, RZ, RZ ;  /* 0x000000ffff7c7224 */ /* 0x000fe200078e00ff */
[----:B------:R-:W-:Y:S01]  /*7a00*/  CS2R R130, SRZ ;  /* 0x0000000000827805 */ /* 0x000fe2000001ff00 */
[----:B------:R-:W-:Y:S01]  /*7a10*/  IMAD.MOV.U32 R10, RZ, RZ, RZ ;  /* 0x000000ffff0a7224 */ /* 0x000fe200078e00ff */
[----:B------:R-:W-:Y:S01]  /*7a20*/  MOV R128, RZ ;  /* 0x000000ff00807202 */ /* 0x000fe20000000f00 */
[----:B------:R-:W-:Y:S01]  /*7a30*/  CS2R R16, SRZ ;  /* 0x0000000000107805 */ /* 0x000fe2000001ff00 */
[----:B------:R-:W-:Y:S01]  /*7a40*/  IMAD.MOV.U32 R122, RZ, RZ, RZ ;  /* 0x000000ffff7a7224 */ /* 0x000fe200078e00ff */
[----:B------:R-:W-:Y:S01]  /*7a50*/  CS2R R120, SRZ ;  /* 0x0000000000787805 */ /* 0x000fe2000001ff00 */
[----:B------:R-:W-:Y:S01]  /*7a60*/  CS2R R12, SRZ ;  /* 0x00000000000c7805 */ /* 0x000fe2000001ff00 */
[----:B------:R-:W-:Y:S01]  /*7a70*/  IMAD.MOV.U32 R118, RZ, RZ, RZ ;  /* 0x000000ffff767224 */ /* 0x000fe200078e00ff */
[----:B------:R-:W-:Y:S01]  /*7a80*/  MOV R116, RZ ;  /* 0x000000ff00747202 */ /* 0x000fe20000000f00 */
[----:B------:R-:W-:Y:S01]  /*7a90*/  IMAD.MOV.U32 R110, RZ, RZ, RZ ;  /* 0x000000ffff6e7224 */ /* 0x000fe200078e00ff */
[----:B----4-:R-:W-:Y:S01]  /*7aa0*/  CS2R R18, SRZ ;  /* 0x0000000000127805 */ /* 0x010fe2000001ff00 */
[----:B------:R-:W-:Y:S01]  /*7ab0*/  IMAD.MOV.U32 R108, RZ, RZ, RZ ;  /* 0x000000ffff6c7224 */ /* 0x000fe200078e00ff */
[----:B------:R-:W-:Y:S01]  /*7ac0*/  MOV R114, RZ ;  /* 0x000000ff00727202 */ /* 0x000fe20000000f00 */
[----:B------:R-:W-:Y:S01]  /*7ad0*/  IMAD.MOV.U32 R20, RZ, RZ, RZ ;  /* 0x000000ffff147224 */ /* 0x000fe200078e00ff */
[----:B------:R-:W-:Y:S01]  /*7ae0*/  CS2R R106, SRZ ;  /* 0x00000000006a7805 */ /* 0x000fe2000001ff00 */
[----:B------:R-:W-:Y:S01]  /*7af0*/  IMAD.MOV.U32 R112, RZ, RZ, RZ ;  /* 0x000000ffff707224 */ /* 0x000fe200078e00ff */
[----:B------:R-:W-:Y:S01]  /*7b00*/  CS2R R22, SRZ ;  /* 0x0000000000167805 */ /* 0x000fe2000001ff00 */
[----:B------:R-:W-:Y:S01]  /*7b10*/  MOV R104, RZ ;  /* 0x000000ff00687202 */ /* 0x000fe20000000f00 */
[----:B------:R-:W-:Y:S01]  /*7b20*/  IMAD.MOV.U32 R102, RZ, RZ, RZ ;  /* 0x000000ffff667224 */ /* 0x000fe200078e00ff */
        /* <DEDUP_REMOVED lines=66> */
[----:B------:R-:W-:Y:S01]  /*7f50*/  IMAD.MOV.U32 R59, RZ, RZ, RZ ;  /* 0x000000ffff3b7224 */ /* 0x000fe200078e00ff */
[----:B------:R-:W-:Y:S01]  /*7f60*/  MOV R62, RZ ;  /* 0x000000ff003e7202 */ /* 0x000fe20000000f00 */
[----:B------:R-:W-:Y:S01]  /*7f70*/  CS2R R60, SRZ ;  /* 0x00000000003c7805 */ /* 0x000fe2000001ff00 */
[----:B--2---:R-:W-:-:S05]  /*7f80*/  IADD3 R0, R0, 0x40, R6 ;  /* 0x0000004000007810 */ /* 0x004fca0007ffe006 */
[----:B---3--:R-:W-:-:S05]  /*7f90*/  IMAD.IADD R0, R0, 0x1, -R11 ;  /* 0x0000000100007824 */ /* 0x008fca00078e0a0b */
[----:B------:R-:W-:-:S04]  /*7fa0*/  SHF.R.S32.HI R2, RZ, 0x1f, R0 ;  /* 0x0000001fff027819 */ /* 0x000fc80000011400 */
[----:B------:R-:W-:-:S04]  /*7fb0*/  LEA.HI R0, R2, R0, RZ, 0x6 ;  /* 0x0000000002007211 */ /* 0x000fc800078f30ff */
[----:B------:R-:W-:-:S04]  /*7fc0*/  SHF.R.S32.HI R0, RZ, 0x6, R0 ;  /* 0x00000006ff007819 */ /* 0x000fc80000011400 */
[----:B------:R-:W-:-:S05]  /*7fd0*/  IMNMX R0, R0, R3, PT ;  /* 0x0000000300007217 */ /* 0x000fca0003800200 */
[----:B------:R1:W-:Y:S01]  /*7fe0*/  STL [R1+0xe8], R0 ;  /* 0x0000e80001007387 */ /* 0x0003e20000100800 */
[----:B------:R-:W-:-:S13]  /*7ff0*/  ISETP.GE.AND P1, PT, R0, 0x1, PT ;  /* 0x000000010000780c */ /* 0x000fda0003f26270 */
[----:B------:R-:W-:Y:S05]  /*8000*/  @!P1 BRA `(.L_x_1893) ;  /* 0x0001159000009947 */ /* 0x000fea0003800000 */
[----:B------:R-:W2:Y:S04]  /*8010*/  LDL R57, [R1+0x108] ;  /* 0x0001080001397983 */ /* 0x000ea80000100800 */
[----:B-1----:R-:W3:Y:S01]  /*8020*/  LDL R0, [R1+0x4c] ;  /* 0x00004c0001007983 */ /* 0x002ee20000100800 */
[----:B------:R-:W-:Y:S01]  /*8030*/  ISETP.NE.U32.AND P5, PT, RZ, c[0x0][0x340], PT ;  /* 0x0000d000ff007a0c */ /* 0x000fe20003fa5070 */
[----:B------:R-:W-:Y:S02]  /*8040*/  ULDC.64 UR4, c[0x0][0x18] ;  /* 0x0000060000047ab9 */ /* 0x000fe40000000a00 */
[----:B------:R-:W1:Y:S01]  /*8050*/  S2R R58, SR_TID.X ;  /* 0x00000000003a7919 */ /* 0x000e620000002100 */
[----:B------:R-:W-:-:S13]  /*8060*/  ISETP.NE.AND.EX P5, PT, RZ, c[0x0][0x344], PT, P5 ;  /* 0x0000d100ff007a0c */ /* 0x000fda0003fa5350 */
[----:B------:R-:W-:Y:S01]  /*8070*/  @P5 IMAD.MOV.U32 R2, RZ, RZ, 0x4 ;  /* 0x00000004ff025424 */ /* 0x000fe200078e00ff */
[----:B------:R-:W4:Y:S04]  /*8080*/  S2R R6, SR_CTAID.Y ;  /* 0x0000000000067919 */ /* 0x000f280000002600 */
[----:B------:R-:W2:Y:S01]  /*8090*/  S2R R8, SR_CTAID.Y ;  /* 0x0000000000087919 */ /* 0x000ea20000002600 */
[----:B-1----:R-:W-:Y:S02]  /*80a0*/  SHF.R.S32.HI R27, RZ, 0x1f, R58 ;  /* 0x0000001fff1b7819 */ /* 0x002fe4000001143a */
[----:B----4-:R-:W-:-:S05]  /*80b0*/  SHF.R.S32.HI R6, RZ, 0x1f, R6 ;  /* 0x0000001fff067819 */ /* 0x010fca0000011406 */
[----:B------:R-:W-:Y:S02]  /*80c0*/  IMAD R7, R6, c[0x0][0x1b8], RZ ;  /* 0x00006e0006077a24 */ /* 0x000fe400078e02ff */
[----:B------:R-:W1:Y:S01]  /*80d0*/  S2R R6, SR_CTAID.X ;  /* 0x0000000000067919 */ /* 0x000e620000002500 */
[----:B------:R-:W-:-:S04]  /*80e0*/  LEA.HI R5, R27, R58, RZ, 0x3 ;  /* 0x0000003a1b057211 */ /* 0x000fc800078f18ff */
[----:B------:R-:W-:Y:S01]  /*80f0*/  SHF.R.S32.HI R24, RZ, 0x3, R5 ;  /* 0x00000003ff187819 */ /* 0x000fe20000011405 */
[----:B--2---:R-:W-:-:S05]  /*8100*/  @P5 IMAD.WIDE R2, R57, R2, c[0x0][0x340] ;  /* 0x0000d00039025625 */ /* 0x004fca00078e0202 */
[----:B------:R3:W5:Y:S01]  /*8110*/  @P5 LDG.E R19, [R2.64] ;  /* 0x0000000602135981 */ /* 0x000762000c1e1900 */
[----:B------:R-:W-:Y:S01]  /*8120*/  ISETP.NE.U32.AND P0, PT, RZ, c[0x0][0x348], PT ;  /* 0x0000d200ff007a0c */ /* 0x000fe20003f05070 */
[----:B------:R-:W-:Y:S01]  /*8130*/  IMAD R7, R8, c[0x0][0x1bc], R7 ;  /* 0x00006f0008077a24 */ /* 0x000fe200078e0207 */
[----:B------:R-:W-:Y:S01]  /*8140*/  UIADD3 UR4, UP0, UR4, 0x8100, URZ ;  /* 0x0000810004047890 */ /* 0x000fe2000ff1e03f */
[----:B------:R-:W-:Y:S01]  /*8150*/  LEA.HI R23, R27, R58, RZ, 0x4 ;  /* 0x0000003a1b177211 */ /* 0x000fe200078f20ff */
[----:B------:R-:W-:Y:S01]  /*8160*/  STL [R1+0x10], R11 ;  /* 0x0000100b01007387 */ /* 0x000fe20000100800 */
[----:B------:R-:W-:Y:S01]  /*8170*/  ISETP.NE.AND.EX P0, PT, RZ, c[0x0][0x34c], PT, P0 ;  /* 0x0000d300ff007a0c */ /* 0x000fe20003f05300 */
[----:B------:R-:W-:Y:S01]  /*8180*/  UIADD3.X UR5, URZ, UR5, URZ, UP0, !UPT ;  /* 0x000000053f057290 */ /* 0x000fe200087fe43f */
[----:B---3--:R-:W-:-:S05]  /*8190*/  SHF.R.S32.HI R2, RZ, 0x1f, R0 ;  /* 0x0000001fff027819 */ /* 0x008fca0000011400 */
[----:B------:R-:W-:-:S04]  /*81a0*/  IMAD R2, R2, c[0x0][0x178], RZ ;  /* 0x00005e0002027a24 */ /* 0x000fc800078e02ff */
[C---:B------:R-:W-:Y:S02]  /*81b0*/  IMAD R4, R0.reuse, c[0x0][0x17c], R2 ;  /* 0x00005f0000047a24 */ /* 0x040fe400078e0202 */
[----:B------:R-:W-:Y:S01]  /*81c0*/  IMAD.WIDE.U32 R2, R0, c[0x0][0x178], RZ ;  /* 0x00005e0000027a25 */ /* 0x000fe200078e00ff */
[----:B------:R-:W-:-:S03]  /*81d0*/  LOP3.LUT R0, R5, 0xfffffff8, RZ, 0xc0, !PT ;  /* 0xfffffff805007812 */ /* 0x000fc600078ec0ff */
[----:B------:R-:W-:Y:S02]  /*81e0*/  IMAD.IADD R3, R3, 0x1, R4 ;  /* 0x0000000103037824 */ /* 0x000fe400078e0204 */
[----:B------:R-:W-:Y:S01]  /*81f0*/  IMAD.IADD R21, R58, 0x1, -R0 ;  /* 0x000000013a157824 */ /* 0x000fe200078e0a00 */
[----:B------:R-:W-:Y:S01]  /*8200*/  SHF.R.S32.HI R0, RZ, 0x1f, R57 ;  /* 0x0000001fff007819 */ /* 0x000fe20000011439 */
[----:B------:R-:W-:-:S03]  /*8210*/  IMAD.WIDE.U32 R2, R8, c[0x0][0x1b8], R2 ;  /* 0x00006e0008027a25 */ /* 0x000fc600078e0002 */
[----:B------:R-:W-:Y:S01]  /*8220*/  SEL R5, R0, RZ, !P0 ;  /* 0x000000ff00057207 */ /* 0x000fe20004000000 */
[C---:B------:R-:W-:Y:S01]  /*8230*/  IMAD R4, R21.reuse, 0x10, R24 ;  /* 0x0000001015047824 */ /* 0x040fe200078e0218 */
[----:B------:R-:W-:Y:S01]  /*8240*/  SHF.L.U32 R12, R21, 0x3, RZ ;  /* 0x00000003150c7819 */ /* 0x000fe200000006ff */
[----:B------:R-:W-:Y:S02]  /*8250*/  IMAD.IADD R3, R3, 0x1, R7 ;  /* 0x0000000103037824 */ /* 0x000fe400078e0207 */
[----:B-1----:R-:W-:Y:S01]  /*8260*/  IMAD R6, R6, 0x80, R4 ;  /* 0x0000008006067824 */ /* 0x002fe200078e0204 */
[----:B------:R-:W-:Y:S01]  /*8270*/  SEL R4, R57, RZ, !P0 ;  /* 0x000000ff39047207 */ /* 0x000fe20004000000 */
[----:B------:R-:W-:Y:S01]  /*8280*/  IMAD R5, R5, c[0x0][0x1c0], RZ ;  /* 0x0000700005057a24 */ /* 0x000fe200078e02ff */
[----:B------:R-:W-:Y:S01]  /*8290*/  IADD3 R14, R12, 0x40, RZ ;  /* 0x000000400c0e7810 */ /* 0x000fe20007ffe0ff */
[----:B------:R-:W-:Y:S01]  /*82a0*/  @P2 IMAD.HI.U32 R8, R6, c[0x0][0x2c8], RZ ;  /* 0x0000b20006082a27 */ /* 0x000fe200078e00ff */
[----:B------:R-:W-:-:S02]  /*82b0*/  ISETP.GE.AND P3, PT, R12, c[0x0][0x198], PT ;  /* 0x000066000c007a0c */ /* 0x000fc40003f66270 */
[----:B------:R-:W-:Y:S01]  /*82c0*/  ISETP.GE.AND P4, PT, R14, c[0x0][0x198], PT ;  /* 0x000066000e007a0c */ /* 0x000fe20003f86270 */
[----:B------:R-:W-:Y:S01]  /*82d0*/  IMAD.MOV.U32 R0, RZ, RZ, R6 ;  /* 0x000000ffff007224 */ /* 0x000fe200078e0006 */
[----:B------:R-:W-:Y:S01]  /*82e0*/  @P2 SHF.R.U32.HI R0, RZ, c[0x0][0x2cc], R8 ;  /* 0x0000b300ff002a19 */ /* 0x000fe20000011608 */
[C---:B------:R-:W-:Y:S01]  /*82f0*/  IMAD R5, R4.reuse, c[0x0][0x1c4], R5 ;  /* 0x0000710004057a24 */ /* 0x040fe200078e0205 */
[----:B------:R-:W-:Y:S01]  /*8300*/  LOP3.LUT R8, R23, 0xfffffff0, RZ, 0xc0, !PT ;  /* 0xfffffff017087812 */ /* 0x000fe200078ec0ff */
[----:B------:R-:W-:Y:S01]  /*8310*/  IMAD.WIDE.U32 R2, R4, c[0x0][0x1c0], R2 ;  /* 0x0000700004027a25 */ /* 0x000fe200078e0002 */
[----:B------:R-:W-:-:S03]  /*8320*/  IADD3 R4, -R0, RZ, RZ ;  /* 0x000000ff00047210 */ /* 0x000fc60007ffe1ff */
[----:B------:R-:W-:Y:S02]  /*8330*/  IMAD.IADD R3, R3, 0x1, R5 ;  /* 0x0000000103037824 */ /* 0x000fe400078e0205 */
[----:B------:R-:W-:Y:S01]  /*8340*/  IMAD R9, R4, c[0x0][0x2c4], R6 ;  /* 0x0000b10004097a24 */ /* 0x000fe200078e0206 */
[----:B------:R-:W-:Y:S01]  /*8350*/  SHF.R.S32.HI R6, RZ, 0x1f, R0 ;  /* 0x0000001fff067819 */ /* 0x000fe20000011400 */
[----:B------:R-:W-:Y:S02]  /*8360*/  IMAD.U32 R4, RZ, RZ, UR4 ;  /* 0x00000004ff047e24 */ /* 0x000fe4000f8e00ff */
[----:B------:R-:W-:Y:S02]  /*8370*/  IMAD.U32 R5, RZ, RZ, UR5 ;  /* 0x00000005ff057e24 */ /* 0x000fe4000f8e00ff */
[----:B------:R-:W-:Y:S02]  /*8380*/  IMAD R6, R6, c[0x0][0x1b0], RZ ;  /* 0x00006c0006067a24 */ /* 0x000fe400078e02ff */
[----:B------:R-:W-:Y:S01]  /*8390*/  IMAD.SHL.U32 R7, R24, 0x40, RZ ;  /* 0x0000004018077824 */ /* 0x000fe200078e00ff */
[----:B------:R1:W-:Y:S01]  /*83a0*/  STL.64 [R1+0x8], R4 ;  /* 0x0000080401007387 */ /* 0x0003e20000100a00 */
[----:B------:R-:W-:-:S02]  /*83b0*/  IMAD R10, R0, c[0x0][0x1b4], R6 ;  /* 0x00006d00000a7a24 */ /* 0x000fc400078e0206 */
[----:B------:R-:W-:Y:S02]  /*83c0*/  IMAD.IADD R6, R58, 0x1, -R8 ;  /* 0x000000013a067824 */ /* 0x000fe400078e0a08 */
[----:B------:R-:W-:Y:S01]  /*83d0*/  IMAD.WIDE.U32 R2, R0, c[0x0][0x1b0], R2 ;  /* 0x00006c0000027a25 */ /* 0x000fe200078e0002 */
[----:B------:R-:W-:-:S03]  /*83e0*/  LOP3.LUT R0, R7, 0x1c0, RZ, 0xc0, !PT ;  /* 0x000001c007007812 */ /* 0x000fc600078ec0ff */
[----:B------:R-:W-:Y:S01]  /*83f0*/  IMAD.IADD R3, R3, 0x1, R10 ;  /* 0x0000000103037824 */ /* 0x000fe200078e020a */
[----:B------:R-:W-:Y:S02]  /*8400*/  SHF.R.U32.HI R8, RZ, 0x3, R0 ;  /* 0x00000003ff087819 */ /* 0x000fe40000011600 */
[----:B------:R-:W-:Y:S01]  /*8410*/  LOP3.LUT R7, R0, 0x38, R12, 0xf8, !PT ;  /* 0x0000003800077812 */ /* 0x000fe200078ef80c */
[----:B------:R-:W-:Y:S01]  /*8420*/  IMAD.WIDE.U32 R2, R9, c[0x0][0x1a8], R2 ;  /* 0x00006a0009027a25 */ /* 0x000fe200078e0002 */
[----:B------:R-:W-:Y:S02]  /*8430*/  SHF.R.S32.HI R0, RZ, 0x1f, R9 ;  /* 0x0000001fff007819 */ /* 0x000fe40000011409 */
[----:B------:R-:W-:Y:S02]  /*8440*/  LOP3.LUT R7, R7, R8, RZ, 0x3c, !PT ;  /* 0x0000000807077212 */ /* 0x000fe400078e3cff */
[----:B------:R-:W-:Y:S01]  /*8450*/  LEA R10, P0, R2, c[0x0][0x160], 0x1 ;  /* 0x00005800020a7a11 */ /* 0x000fe200078008ff */
[----:B------:R-:W-:-:S04]  /*8460*/  IMAD R0, R0, c[0x0][0x1a8], RZ ;  /* 0x00006a0000007a24 */ /* 0x000fc800078e02ff */
[----:B------:R-:W-:Y:S01]  /*8470*/  IMAD R0, R9, c[0x0][0x1ac], R0 ;  /* 0x00006b0009007a24 */ /* 0x000fe200078e0200 */
[----:B-1----:R-:W-:Y:S02]  /*8480*/  SHF.R.S32.HI R5, RZ, 0x1f, R6 ;  /* 0x0000001fff057819 */ /* 0x002fe40000011406 */
[----:B------:R-:W-:Y:S02]  /*8490*/  LEA.HI R4, R27, R58, RZ, 0x6 ;  /* 0x0000003a1b047211 */ /* 0x000fe400078f30ff */
[----:B------:R-:W-:Y:S02]  /*84a0*/  LEA.HI R22, R5, R6, RZ, 0x3 ;  /* 0x0000000605167211 */ /* 0x000fe400078f18ff */
[----:B------:R-:W-:Y:S01]  /*84b0*/  IADD3 R0, R3, R0, RZ ;  /* 0x0000000003007210 */ /* 0x000fe20007ffe0ff */
[----:B------:R-:W-:Y:S01]  /*84c0*/  IMAD.SHL.U32 R4, R4, 0x8, RZ ;  /* 0x0000000804047824 */ /* 0x000fe200078e00ff */
[----:B------:R-:W-:-:S04]  /*84d0*/  LOP3.LUT R5, R22, 0xfffffff8, RZ, 0xc0, !PT ;  /* 0xfffffff816057812 */ /* 0x000fc800078ec0ff */
[----:B------:R-:W-:Y:S01]  /*84e0*/  LOP3.LUT R13, R7, 0xfffffe00, R4, 0xf8, !PT ;  /* 0xfffffe00070d7812 */ /* 0x000fe200078ef804 */
[----:B------:R-:W-:Y:S01]  /*84f0*/  IMAD.IADD R20, R6, 0x1, -R5 ;  /* 0x0000000106147824 */ /* 0x000fe200078e0a05 */
[----:B------:R-:W-:Y:S01]  /*8500*/  LEA.HI.X R5, R2, c[0x0][0x164], R0, 0x1, P0 ;  /* 0x0000590002057a11 */ /* 0x000fe200000f0c00 */
[----:B------:R-:W-:Y:S02]  /*8510*/  IMAD.MOV.U32 R7, RZ, RZ, 0x10 ;  /* 0x00000010ff077424 */ /* 0x000fe400078e00ff */
[----:B------:R-:W-:Y:S01]  /*8520*/  IMAD.MOV.U32 R6, RZ, RZ, 0x20 ;  /* 0x00000020ff067424 */ /* 0x000fe200078e00ff */
[----:B------:R-:W-:-:S05]  /*8530*/  R2P PR, R20, 0x6 ;  /* 0x0000000614007804 */ /* 0x000fca0000000000 */
[----:B------:R-:W-:Y:S02]  /*8540*/  SEL R7, R7, 0xfffffff0, !P1 ;  /* 0xfffffff007077807 */ /* 0x000fe40004800000 */
[----:B------:R-:W-:Y:S01]  /*8550*/  SEL R6, R6, 0xffffffe0, !P2 ;  /* 0xffffffe006067807 */ /* 0x000fe20005000000 */
[----:B------:R-:W-:Y:S01]  /*8560*/  @!P5 IMAD.MOV.U32 R19, RZ, RZ, R57 ;  /* 0x000000ffff13d224 */ /* 0x000fe200078e0039 */
[----:B------:R-:W-:Y:S05]  /*8570*/  BRA.DIV ~URZ, `(.L_x_1894) ;  /* 0x00013c527f007947 */ /* 0x000fea000b800000 */
[----:B------:R1:W2:Y:S02]  /*8580*/  SHFL.IDX PT, R0, R5, RZ, 0x181f ;  /* 0x00181fff05007589 */ /* 0x0002a400000e0000 */
.L_x_1995:
[----:B------:R-:W-:Y:S05]  /*8590*/  BRA.DIV ~URZ, `(.L_x_1895) ;  /* 0x00013ca27f007947 */ /* 0x000fea000b800000 */
[----:B------:R3:W4:Y:S02]  /*85a0*/  SHFL.IDX PT, R2, R10, RZ, 0x181f ;  /* 0x00181fff0a027589 */ /* 0x00072400000e0000 */
.L_x_1996:
[----:B------:R-:W1:Y:S01]  /*85b0*/  S2R R3, SR_CTAID.X ;  /* 0x0000000000037919 */ /* 0x000e620000002500 */
[----:B------:R-:W-:Y:S01]  /*85c0*/  IMAD R11, R11, c[0x0][0x2c4], RZ ;  /* 0x0000b1000b0b7a24 */ /* 0x000fe200078e02ff */
[----:B------:R-:W-:Y:S01]  /*85d0*/  BSSY B0, `(.L_x_1896) ;  /* 0x0000010000007945 */ /* 0x000fe20003800000 */
[----:B-1----:R-:W-:Y:S02]  /*85e0*/  LEA R16, R3, R24, 0x7 ;  /* 0x0000001803107211 */ /* 0x002fe400078e38ff */
        /* <DEDUP_REMOVED lines=14> */
.L_x_1897:
[----:B------:R-:W-:Y:S05]  /*86d0*/  BSYNC B0 ;  /* 0x0000000000007941 */ /* 0x000fea0003800000 */
.L_x_1896:
[----:B------:R-:W-:Y:S05]  /*86e0*/  BRA.DIV ~URZ, `(.L_x_1898) ;  /* 0x00013bc27f007947 */ /* 0x000fea000b800000 */
[----:B-1----:R1:W2:Y:S04]  /*86f0*/  SHFL.IDX PT, R0, R5, 0x1, 0x181f ;  /* 0x00381f0005007f89 */ /* 0x0022a800000e0000 */
[----:B----4-:R1:W4:Y:S02]  /*8700*/  SHFL.IDX PT, R2, R10, 0x1, 0x181f ;  /* 0x00381f000a027f89 */ /* 0x01032400000e0000 */
.L_x_1997:
[----:B------:R-:W-:Y:S01]  /*8710*/  IADD3 R3, R16, 0x10, RZ ;  /* 0x0000001010037810 */ /* 0x000fe20007ffe0ff */
[----:B------:R-:W-:Y:S03]  /*8720*/  BSSY B0, `(.L_x_1899) ;  /* 0x000000f000007945 */ /* 0x000fe60003800000 */
[----:B------:R-:W-:Y:S01]  /*8730*/  ISETP.GE.AND P0, PT, R3, R11, PT ;  /* 0x0000000b0300720c */ /* 0x000fe20003f06270 */
[----:B--2---:R-:W-:-:S12]  /*8740*/  IMAD.MOV.U32 R3, RZ, RZ, R0 ;  /* 0x000000ffff037224 */ /* 0x004fd800078e0000 */
        /* <DEDUP_REMOVED lines=12> */
.L_x_1900:
[----:B------:R-:W-:Y:S05]  /*8810*/  BSYNC B0 ;  /* 0x0000000000007941 */ /* 0x000fea0003800000 */
.L_x_1899:
[----:B------:R-:W-:Y:S05]  /*8820*/  BRA.DIV ~URZ, `(.L_x_1901) ;  /* 0x00013b727f007947 */ /* 0x000fea000b800000 */
[----:B--2---:R2:W1:Y:S02]  /*8830*/  SHFL.IDX PT, R0, R5, 0x2, 0x181f ;  /* 0x00581f0005007f89 */ /* 0x00446400000e0000 */
.L_x_1998:
[----:B------:R-:W-:Y:S05]  /*8840*/  BRA.DIV ~URZ, `(.L_x_1902) ;  /* 0x00013bd27f007947 */ /* 0x000fea000b800000 */
[----:B----4-:R4:W2:Y:S02]  /*8850*/  SHFL.IDX PT, R2, R10, 0x2, 0x181f ;  /* 0x00581f000a027f89 */ /* 0x0108a400000e0000 */
.L_x_1999:
[----:B------:R-:W-:Y:S01]  /*8860*/  IADD3 R3, R16, 0x20, RZ ;  /* 0x0000002010037810 */ /* 0x000fe20007ffe0ff */
[----:B------:R-:W-:Y:S03]  /*8870*/  BSSY B0, `(.L_x_1903) ;  /* 0x000000f000007945 */ /* 0x000fe60003800000 */
[----:B------:R-:W-:Y:S01]  /*8880*/  ISETP.GE.AND P0, PT, R3, R11, PT ;  /* 0x0000000b0300720c */ /* 0x000fe20003f06270 */
[----:B-1----:R-:W-:-:S12]  /*8890*/  IMAD.MOV.U32 R3, RZ, RZ, R0 ;  /* 0x000000ffff037224 */ /* 0x002fd800078e0000 */
        /* <DEDUP_REMOVED lines=12> */
.L_x_1904:
[----:B------:R-:W-:Y:S05]  /*8960*/  BSYNC B0 ;  /* 0x0000000000007941 */ /* 0x000fea0003800000 */
.L_x_1903:
[----:B------:R-:W-:Y:S05]  /*8970*/  BRA.DIV ~URZ, `(.L_x_1905) ;  /* 0x00013b227f007947 */ /* 0x000fea000b800000 */
[----:B-1----:R1:W3:Y:S04]  /*8980*/  SHFL.IDX PT, R0, R5, 0x3, 0x181f ;  /* 0x00781f0005007f89 */ /* 0x0022e800000e0000 */
[----:B--2---:R1:W2:Y:S02]  /*8990*/  SHFL.IDX PT, R2, R10, 0x3, 0x181f ;  /* 0x00781f000a027f89 */ /* 0x0042a400000e0000 */
.L_x_2000:
[----:B------:R-:W-:Y:S01]  /*89a0*/  IADD3 R3, R16, 0x30, RZ ;  /* 0x0000003010037810 */ /* 0x000fe20007ffe0ff */
[----:B------:R-:W-:Y:S03]  /*89b0*/  BSSY B0, `(.L_x_1906) ;  /* 0x000000f000007945 */ /* 0x000fe60003800000 */
[----:B------:R-:W-:Y:S01]  /*89c0*/  ISETP.GE.AND P0, PT, R3, R11, PT ;  /* 0x0000000b0300720c */ /* 0x000fe20003f06270 */
[----:B---3--:R-:W-:-:S12]  /*89d0*/  IMAD.MOV.U32 R3, RZ, RZ, R0 ;  /* 0x000000ffff037224 */ /* 0x008fd800078e0000 */
        /* <DEDUP_REMOVED lines=12> */
.L_x_1907:
[----:B------:R-:W-:Y:S05]  /*8aa0*/  BSYNC B0 ;  /* 0x0000000000007941 */ /* 0x000fea0003800000 */
.L_x_1906:
[----:B------:R-:W-:Y:S05]  /*8ab0*/  BRA.DIV ~URZ, `(.L_x_1908) ;  /* 0x00013ad27f007947 */ /* 0x000fea000b800000 */
[----:B--2---:R2:W3:Y:S02]  /*8ac0*/  SHFL.IDX PT, R0, R5, 0x4, 0x181f ;  /* 0x00981f0005007f89 */ /* 0x0044e400000e0000 */
.L_x_2001:
[----:B------:R-:W-:Y:S05]  /*8ad0*/  BRA.DIV ~URZ, `(.L_x_1909) ;  /* 0x00013b327f007947 */ /* 0x000fea000b800000 */
[----:B------:R1:W2:Y:S02]  /*8ae0*/  SHFL.IDX PT, R2, R10, 0x4, 0x181f ;  /* 0x00981f000a027f89 */ /* 0x0002a400000e0000 */
.L_x_2002:
        /* <DEDUP_REMOVED lines=16> */
.L_x_1911:
[----:B------:R-:W-:Y:S05]  /*8bf0*/  BSYNC B0 ;  /* 0x0000000000007941 */ /* 0x000fea0003800000 */
.L_x_1910:
[----:B------:R-:W-:Y:S05]  /*8c00*/  BRA.DIV ~URZ, `(.L_x_1912) ;  /* 0x00013a827f007947 */ /* 0x000fea000b800000 */
[----:B--2---:R2:W3:Y:S04]  /*8c10*/  SHFL.IDX PT, R0, R5, 0x5, 0x181f ;  /* 0x00b81f0005007f89 */ /* 0x0044e800000e0000 */
[----:B------:R2:W1:Y:S02]  /*8c20*/  SHFL.IDX PT, R2, R10, 0x5, 0x181f ;  /* 0x00b81f000a027f89 */ /* 0x00046400000e0000 */
.L_x_2003:
[----:B------:R-:W-:Y:S01]  /*8c30*/  IADD3 R3, R16, 0x50, RZ ;  /* 0x0000005010037810 */ /* 0x000fe20007ffe0ff */
[----:B------:R-:W-:Y:S03]  /*8c40*/  BSSY B0, `(.L_x_1913) ;  /* 0x000000f000007945 */ /* 0x000fe60003800000 */
[----:B------:R-:W-:Y:S01]  /*8c50*/  ISETP.GE.AND P0, PT, R3, R11, PT ;  /* 0x0000000b0300720c */ /* 0x000fe20003f06270 */
[----:B---3--:R-:W-:-:S12]  /*8c60*/  IMAD.MOV.U32 R3, RZ, RZ, R0 ;  /* 0x000000ffff037224 */ /* 0x008fd800078e0000 */
[----:B------:R-:W-:Y:S05]  /*8c70*/  @P0 BRA `(.L_x_1914) ;  /* 0x000000b000000947 */ /* 0x000fea0003800000 */
[----:B------:R-:W-:Y:S01]  /*8c80*/  SHF.R.S32.HI R0, RZ, 0x1f, R14 ;  /* 0x0000001fff007819 */ /* 0x000fe2000001140e */
[----:B-1----:R-:W-:-:S03]  /*8c90*/  IMAD.WIDE R8, R12, 0x2, R2 ;  /* 0x000000020c087825 */ /* 0x002fc600078e0202 */
        /* <DEDUP_REMOVED lines=9> */
.L_x_1914:
[----:B------:R-:W-:Y:S05]  /*8d30*/  BSYNC B0 ;  /* 0x0000000000007941 */ /* 0x000fea0003800000 */
.L_x_1913:
[----:B------:R-:W-:Y:S05]  /*8d40*/  BRA.DIV ~URZ, `(.L_x_1915) ;  /* 0x00013a327f007947 */ /* 0x000fea000b800000 */
[----:B-1----:R1:W3:Y:S02]  /*8d50*/  SHFL.IDX PT, R0, R5, 0x6, 0x181f ;  /* 0x00d81f0005007f89 */ /* 0x0022e400000e0000 */
.L_x_2004:
[----:B------:R-:W-:Y:S05]  /*8d60*/  BRA.DIV ~URZ, `(.L_x_1916) ;  /* 0x00013a927f007947 */ /* 0x000fea000b800000 */
[----:B------:R1:W2:Y:S02]  /*8d70*/  SHFL.IDX PT, R2, R10, 0x6, 0x181f ;  /* 0x00d81f000a027f89 */ /* 0x0002a400000e0000 */
.L_x_2005:
        /* <DEDUP_REMOVED lines=16> */
.L_x_1918:
[----:B------:R-:W-:Y:S05]  /*8e80*/  BSYNC B0 ;  /* 0x0000000000007941 */ /* 0x000fea0003800000 */
.L_x_1917:
[----:B------:R-:W-:Y:S05]  /*8e90*/  BRA.DIV ~URZ, `(.L_x_1919) ;  /* 0x000139e27f007947 */ /* 0x000fea000b800000 */
[----:B------:R3:W1:Y:S04]  /*8ea0*/  SHFL.IDX PT, R4, R5, 0x7, 0x181f ;  /* 0x00f81f0005047f89 */ /* 0x00066800000e0000 */
[----:B--2---:R3:W2:Y:S02]  /*8eb0*/  SHFL.IDX PT, R0, R10, 0x7, 0x181f ;  /* 0x00f81f000a007f89 */ /* 0x0046a400000e0000 */
.L_x_2006:
[----:B---3--:R-:W3:Y:S04]  /*8ec0*/  LDL R15, [R1] ;  /* 0x00000000010f7983 */ /* 0x008ee80000100800 */
[----:B----4-:R-:W4:Y:S04]  /*8ed0*/  LDL R31, [R1+0x48] ;  /* 0x00004800011f7983 */ /* 0x010f280000100800 */
[----:B------:R2:W5:Y:S01]  /*8ee0*/  LDL R18, [R1+0x64] ;  /* 0x0000640001127983 */ /* 0x0005620000100800 */
[----:B------:R-:W-:Y:S01]  /*8ef0*/  IADD3 R2, R16, 0x70, RZ ;  /* 0x0000007010027810 */ /* 0x000fe20007ffe0ff */
[----:B-12---:R-:W-:Y:S01]  /*8f00*/  IMAD.MOV.U32 R10, RZ, RZ, R0 ;  /* 0x000000ffff0a7224 */ /* 0x006fe200078e0000 */
[----:B------:R-:W-:Y:S01]  /*8f10*/  SHF.R.S32.HI R5, RZ, 0x4, R23 ;  /* 0x00000004ff057819 */ /* 0x000fe20000011417 */
[----:B------:R-:W-:Y:S01]  /*8f20*/  ULDC.64 UR4, c[0x0][0x40] ;  /* 0x0000100000047ab9 */ /* 0x000fe20000000a00 */
[----:B------:R-:W-:Y:S01]  /*8f30*/  ISETP.GE.AND P0, PT, R2, R11, PT ;  /* 0x0000000b0200720c */ /* 0x000fe20003f06270 */
[----:B------:R-:W-:Y:S01]  /*8f40*/  IMAD.MOV.U32 R11, RZ, RZ, R4 ;  /* 0x000000ffff0b7224 */ /* 0x000fe200078e0004 */
[----:B------:R-:W-:-:S02]  /*8f50*/  IADD3 R16, P1, R1, c[0x0][0x20], RZ ;  /* 0x0000080001107a10 */ /* 0x000fc40007f3e0ff */
[----:B------:R-:W-:-:S03]  /*8f60*/  LEA.HI R4, R23, R5, RZ, 0x1 ;  /* 0x0000000517047211 */ /* 0x000fc600078f08ff */
[----:B------:R-:W-:-:S06]  /*8f70*/  IMAD.X R17, RZ, RZ, c[0x0][0x24], P1 ;  /* 0x00000900ff117624 */ /* 0x000fcc00008e06ff */
[----:B------:R-:W-:Y:S02]  /*8f80*/  @!P0 IMAD.SHL.U32 R13, R13, 0x2, RZ ;  /* 0x000000020d0d8824 */ /* 0x000fe400078e00ff */
[----:B------:R-:W-:Y:S01]  /*8f90*/  @!P0 IMAD.WIDE R2, R12, 0x2, R10 ;  /* 0x000000020c028825 */ /* 0x000fe200078e020a */
[----:B------:R-:W-:-:S04]  /*8fa0*/  LOP3.LUT R4, R4, 0xfffffffe, RZ, 0xc0, !PT ;  /* 0xfffffffe04047812 */ /* 0x000fc800078ec0ff */
[----:B------:R-:W-:Y:S01]  /*8fb0*/  @!PT LDS RZ, [RZ] ;  /* 0x00000000fffff984 */ /* 0x000fe20000000800 */
[----:B------:R-:W-:Y:S01]  /*8fc0*/  @!PT LDS RZ, [RZ] ;  /* 0x00000000fffff984 */ /* 0x000fe20000000800 */
[----:B------:R-:W-:Y:S01]  /*8fd0*/  @!PT LDS RZ, [RZ] ;  /* 0x00000000fffff984 */ /* 0x000fe20000000800 */
[----:B------:R1:W-:Y:S01]  /*8fe0*/  @!P0 LDGSTS.E.BYPASS.LTC128B.128 [R13+0xb900], [R2.64], !P3 ;  /* 0x0b900000020d8fae */ /* 0x0003e2000d901d46 */
[----:B------:R-:W-:Y:S01]  /*8ff0*/  IMAD.IADD R25, R5, 0x1, -R4 ;  /* 0x0000000105197824 */ /* 0x000fe200078e0a04 */
[C---:B------:R-:W-:Y:S01]  /*9000*/  IADD3 R4, P2, R16.reuse, 0x48, RZ ;  /* 0x0000004810047810 */ /* 0x040fe20007f5e0ff */
[----:B------:R-:W-:Y:S01]  /*9010*/  UIADD3 UR4, UP0, UR4, 0x160, URZ ;  /* 0x0000016004047890 */ /* 0x000fe2000ff1e03f */
[----:B------:R-:W-:Y:S02]  /*9020*/  IADD3 R8, P3, R16, 0x10, RZ ;  /* 0x0000001010087810 */ /* 0x000fe40007f7e0ff */
[----:B------:R-:W-:Y:S01]  /*9030*/  @!P0 SHF.R.S32.HI R0, RZ, 0x1f, R14 ;  /* 0x0000001fff008819 */ /* 0x000fe2000001140e */
[--C-:B------:R-:W-:Y:S01]  /*9040*/  IMAD.X R5, RZ, RZ, R17.reuse, P2 ;  /* 0x000000ffff057224 */ /* 0x100fe200010e0611 */
[----:B------:R-:W-:Y:S01]  /*9050*/  UIADD3.X UR5, URZ, UR5, URZ, UP0, !UPT ;  /* 0x000000053f057290 */ /* 0x000fe200087fe43f */
[----:B------:R-:W-:Y:S01]  /*9060*/  IMAD.X R9, RZ, RZ, R17, P3 ;  /* 0x000000ffff097224 */ /* 0x000fe200018e0611 */
[----:B------:R-:W-:Y:S01]  /*9070*/  @!P0 LEA.HI R12, R0, R14, RZ, 0x3 ;  /* 0x0000000e000c8211 */ /* 0x000fe200078f18ff */
[----:B------:R-:W-:Y:S01]  /*9080*/  IMAD.SHL.U32 R0, R20, 0x40, RZ ;  /* 0x0000004014007824 */ /* 0x000fe200078e00ff */
[----:B-1----:R-:W-:-:S05]  /*9090*/  IADD3 R2, P1, R16, 0x4, RZ ;  /* 0x0000000410027810 */ /* 0x002fca0007f3e0ff */
[----:B------:R-:W-:-:S05]  /*90a0*/  IMAD.X R3, RZ, RZ, R17, P1 ;  /* 0x000000ffff037224 */ /* 0x000fca00008e0611 */
[----:B------:R1:W-:Y:S01]  /*90b0*/  STL.64 [R1+0x38], R2 ;  /* 0x0000380201007387 */ /* 0x0003e20000100a00 */
[----:B------:R-:W-:-:S03]  /*90c0*/  LOP3.LUT R0, R0, 0x1c0, RZ, 0xc0, !PT ;  /* 0x000001c000007812 */ /* 0x000fc600078ec0ff */
[----:B------:R2:W-:Y:S04]  /*90d0*/  STL.64 [R1+0x30], R4 ;  /* 0x0000300401007387 */ /* 0x0005e80000100a00 */
[----:B------:R2:W-:Y:S01]  /*90e0*/  STL.64 [R1+0x28], R8 ;  /* 0x0000280801007387 */ /* 0x0005e20000100a00 */
[----:B-1----:R-:W-:Y:S01]  /*90f0*/  IADD3 R2, P1, R16, 0x8, RZ ;  /* 0x0000000810027810 */ /* 0x002fe20007f3e0ff */
[----:B--2---:R-:W-:-:S04]  /*9100*/  IMAD.U32 R4, RZ, RZ, UR4 ;  /* 0x00000004ff047e24 */ /* 0x004fc8000f8e00ff */
[----:B------:R-:W-:Y:S02]  /*9110*/  IMAD.X R3, RZ, RZ, R17, P1 ;  /* 0x000000ffff037224 */ /* 0x000fe400008e0611 */
[----:B------:R-:W-:Y:S02]  /*9120*/  IMAD.U32 R5, RZ, RZ, UR5 ;  /* 0x00000005ff057e24 */ /* 0x000fe4000f8e00ff */
[----:B------:R-:W-:Y:S01]  /*9130*/  IMAD.SHL.U32 R8, R25, 0x8, RZ ;  /* 0x0000000819087824 */ /* 0x000fe200078e00ff */
[----:B------:R1:W-:Y:S04]  /*9140*/  STL.64 [R1+0x40], R2 ;  /* 0x0000400201007387 */ /* 0x0003e80000100a00 */
[----:B------:R2:W-:Y:S04]  /*9150*/  STL.64 [R1+0x18], R4 ;  /* 0x0000180401007387 */ /* 0x0005e80000100a00 */
[----:B------:R-:W2:Y:S01]  /*9160*/  S2R R28, SR_CTAID.Y ;  /* 0x00000000001c7919 */ /* 0x000ea20000002600 */
[----:B-----5:R-:W-:-:S03]  /*9170*/  IMAD.WIDE.U32 R32, R19, c[0x0][0x2b0], RZ ;  /* 0x0000ac0013207a25 */ /* 0x020fc600078e00ff */
[----:B------:R-:W2:Y:S01]  /*9180*/  S2R R34, SR_CTAID.Y ;  /* 0x0000000000227919 */ /* 0x000ea20000002600 */
[----:B-1----:R-:W-:Y:S02]  /*9190*/  @!P0 LOP3.LUT R2, R12, 0xfffffff8, RZ, 0xc0, !PT ;  /* 0xfffffff80c028812 */ /* 0x002fe400078ec0ff */
[----:B--2---:R-:W-:Y:S02]  /*91a0*/  LOP3.LUT R4, R0, 0x8, R8, 0xf8, !PT ;  /* 0x0000000800047812 */ /* 0x004fe400078ef808 */
[----:B------:R-:W-:Y:S01]  /*91b0*/  SHF.R.U32.HI R0, RZ, 0x3, R0 ;  /* 0x00000003ff007819 */ /* 0x000fe20000011600 */
[----:B------:R-:W-:Y:S01]  /*91c0*/  @!P0 IMAD.WIDE R2, R2, 0x2, R10 ;  /* 0x0000000202028825 */ /* 0x000fe200078e020a */
[----:B------:R-:W-:Y:S02]  /*91d0*/  SHF.R.S32.HI R5, RZ, 0x1f, R19 ;  /* 0x0000001fff057819 */ /* 0x000fe40000011413 */
[----:B------:R-:W-:Y:S02]  /*91e0*/  LOP3.LUT R23, R4, R0, RZ, 0x3c, !PT ;  /* 0x0000000004177212 */ /* 0x000fe400078e3cff */
[----:B------:R1:W-:Y:S01]  /*91f0*/  @!P0 LDGSTS.E.BYPASS.LTC128B.128 [R13+0xf900], [R2.64], !P4 ;  /* 0x0f900000020d8fae */ /* 0x0003e2000e101d46 */
[----:B------:R-:W-:-:S03]  /*9200*/  IMAD R0, R5, c[0x0][0x2b0], RZ ;  /* 0x0000ac0005007a24 */ /* 0x000fc600078e02ff */
[----:B------:R2:W-:Y:S01]  /*9210*/  STL.64 [R1+0x20], R16 ;  /* 0x0000201001007387 */ /* 0x0005e20000100a00 */
[----:B------:R-:W-:-:S03]  /*9220*/  IMAD R8, R19, c[0x0][0x2b4], R0 ;  /* 0x0000ad0013087a24 */ /* 0x000fc600078e0200 */
[----:B------:R2:W-:Y:S01]  /*9230*/  STL.64 [R1+0xf8], R32 ;  /* 0x0000f82001007387 */ /* 0x0005e20000100a00 */
[----:B------:R-:W-:Y:S01]  /*9240*/  IMAD.IADD R8, R33, 0x1, R8 ;  /* 0x0000000121087824 */ /* 0x000fe200078e0208 */
[----:B------:R-:W-:Y:S01]  /*9250*/  SHF.R.S32.HI R28, RZ, 0x1f, R28 ;  /* 0x0000001fff1c7819 */ /* 0x000fe2000001141c */
[----:B------:R-:W-:Y:S01]  /*9260*/  IMAD.MOV.U32 R10, RZ, RZ, 0x20 ;  /* 0x00000020ff0a7424 */ /* 0x000fe200078e00ff */
[C---:B------:R-:W-:Y:S01]  /*9270*/  LOP3.LUT P0, RZ, R21.reuse, 0x4, RZ, 0xc0, !PT ;  /* 0x0000000415ff7812 */ /* 0x040fe2000780c0ff */
[----:B------:R-:W-:Y:S01]  /*9280*/  IMAD.SHL.U32 R9, R21, 0x40, RZ ;  /* 0x0000004015097824 */ /* 0x000fe200078e00ff */
[----:B------:R2:W-:Y:S01]  /*9290*/  STL [R1+0x104], R8 ;  /* 0x0001040801007387 */ /* 0x0005e20000100800 */
[----:B------:R-:W-:Y:S01]  /*92a0*/  IMAD R5, R28, c[0x0][0x210], RZ ;  /* 0x000084001c057a24 */ /* 0x000fe200078e02ff */
[----:B------:R-:W-:Y:S02]  /*92b0*/  LOP3.LUT R161, R161, 0xfffffffe, RZ, 0xc0, !PT ;  /* 0xfffffffea1a17812 */ /* 0x000fe400078ec0ff */
[----:B------:R-:W0:Y:S01]  /*92c0*/  LDGDEPBAR ;  /* 0x00000000000079af */ /* 0x000e220000000000 */
[----:B-1----:R-:W-:-:S02]  /*92d0*/  IMAD.SHL.U32 R3, R22, 0x40, RZ ;  /* 0x0000004016037824 */ /* 0x002fc400078e00ff */
[----:B------:R-:W-:-:S03]  /*92e0*/  IMAD.WIDE.U32 R12, R34, c[0x0][0x1e8], RZ ;  /* 0x00007a00220c7a25 */ /* 0x000fc600078e00ff */
[----:B------:R-:W-:Y:S01]  /*92f0*/  LOP3.LUT R22, R3, 0xfffffe00, RZ, 0xc0, !PT ;  /* 0xfffffe0003167812 */ /* 0x000fe200078ec0ff */
[----:B------:R-:W-:Y:S01]  /*9300*/  WARPSYNC 0xffffffff ;  /* 0xffffffff00007948 */ /* 0x000fe20003800000 */
[----:B------:R-:W-:Y:S02]  /*9310*/  LOP3.LUT R20, R9, 0x1c0, RZ, 0xc0, !PT ;  /* 0x000001c009147812 */ /* 0x000fe400078ec0ff */
[----:B---3--:R-:W-:-:S04]  /*9320*/  SHF.R.S32.HI R26, RZ, 0x1f, R15 ;  /* 0x0000001fff1a7819 */ /* 0x008fc8000001140f */
[----:B------:R-:W-:-:S04]  /*9330*/  LEA.HI R4, R26, R15, RZ, 0x3 ;  /* 0x0000000f1a047211 */ /* 0x000fc800078f18ff */
[----:B------:R-:W-:-:S05]  /*9340*/  LOP3.LUT R2, R4, 0xfffffff8, RZ, 0xc0, !PT ;  /* 0xfffffff804027812 */ /* 0x000fca00078ec0ff */
[----:B------:R-:W-:-:S04]  /*9350*/  IMAD.IADD R0, R15, 0x1, -R2 ;  /* 0x000000010f007824 */ /* 0x000fc800078e0a02 */
[----:B------:R-:W-:Y:S01]  /*9360*/  IMAD.SHL.U32 R30, R0, 0x8, RZ ;  /* 0x00000008001e7824 */ /* 0x000fe200078e00ff */
[----:B----4-:R2:W-:Y:S04]  /*9370*/  STL [R1+0x100], R31 ;  /* 0x0001001f01007387 */ /* 0x0105e80000100800 */
[----:B------:R2:W-:Y:S01]  /*9380*/  STL [R1+0xc0], R30 ;  /* 0x0000c01e01007387 */ /* 0x0005e20000100800 */
[----:B------:R-:W-:Y:S01]  /*9390*/  ISETP.GE.AND P6, PT, R30, c[0x0][0x1d4], PT ;  /* 0x000075001e007a0c */ /* 0x000fe20003fc6270 */
[----:B------:R-:W-:Y:S01]  /*93a0*/  IMAD R2, R28, c[0x0][0x1e8], RZ ;  /* 0x00007a001c027a24 */ /* 0x000fe200078e02ff */
[----:B------:R-:W-:Y:S01]  /*93b0*/  IADD3 R137, R30, 0x40, RZ ;  /* 0x000000401e897810 */ /* 0x000fe20007ffe0ff */
[----:B------:R-:W-:-:S04]  /*93c0*/  IMAD.WIDE.U32 R28, R34, c[0x0][0x210], RZ ;  /* 0x00008400221c7a25 */ /* 0x000fc800078e00ff */
[C---:B------:R-:W-:Y:S01]  /*93d0*/  IMAD R3, R34.reuse, c[0x0][0x1ec], R2 ;  /* 0x00007b0022037a24 */ /* 0x040fe200078e0202 */
[----:B------:R-:W-:Y:S01]  /*93e0*/  ISETP.GE.AND P5, PT, R137, c[0x0][0x1d4], PT ;  /* 0x0000750089007a0c */ /* 0x000fe20003fa6270 */
[----:B------:R-:W-:Y:S02]  /*93f0*/  IMAD R2, R34, c[0x0][0x214], R5 ;  /* 0x0000850022027a24 */ /* 0x000fe400078e0205 */
[----:B------:R-:W-:Y:S01]  /*9400*/  IMAD.IADD R11, R13, 0x1, R3 ;  /* 0x000000010d0b7824 */ /* 0x000fe200078e0203 */
[----:B------:R-:W-:Y:S01]  /*9410*/  SEL R5, R10, 0xffffffe0, !P0 ;  /* 0xffffffe00a057807 */ /* 0x000fe20004000000 */
[----:B------:R-:W-:Y:S01]  /*9420*/  IMAD.IADD R3, R29, 0x1, R2 ;  /* 0x000000011d037824 */ /* 0x000fe200078e0202 */
[----:B------:R-:W-:Y:S02]  /*9430*/  @P6 LOP3.LUT R161, R161, 0x1, RZ, 0xfc, !PT ;  /* 0x00000001a1a16812 */ /* 0x000fe400078efcff */
[----:B------:R-:W-:Y:S02]  /*9440*/  SEL R2, RZ, 0x10, P5 ;  /* 0x00000010ff027807 */ /* 0x000fe40002800000 */
[----:B------:R-:W3:Y:S01]  /*9450*/  LDL R28, [R1+0xe8] ;  /* 0x0000e800011c7983 */ /* 0x000ee20000100800 */
[----:B------:R-:W-:Y:S01]  /*9460*/  SHF.R.S32.HI R14, RZ, 0x3, R4 ;  /* 0x00000003ff0e7819 */ /* 0x000fe20000011404 */
[----:B------:R-:W-:-:S04]  /*9470*/  IMAD.MOV.U32 R10, RZ, RZ, RZ ;  /* 0x000000ffff0a7224 */ /* 0x000fc800078e00ff */
[----:B------:R-:W-:Y:S02]  /*9480*/  IMAD R29, R0, 0x10, R14 ;  /* 0x00000010001d7824 */ /* 0x000fe400078e020e */
[----:B------:R-:W-:Y:S01]  /*9490*/  IMAD.MOV.U32 R0, RZ, RZ, c[0x0][0x2b8] ;  /* 0x0000ae00ff007624 */ /* 0x000fe200078e00ff */
[----:B------:R-:W-:Y:S04]  /*94a0*/  BAR.SYNC.DEFER_BLOCKING 0x0 ;  /* 0x0000000000007b1d */ /* 0x000fe80000010000 */
[----:B------:R-:W-:Y:S02]  /*94b0*/  ISETP.NE.AND P1, PT, R0, 0x1, PT ;  /* 0x000000010000780c */ /* 0x000fe40003f25270 */
[----:B------:R-:W-:Y:S01]  /*94c0*/  LEA.HI R15, R26, R15, RZ, 0x6 ;  /* 0x0000000f1a0f7211 */ /* 0x000fe200078f30ff */
[----:B------:R-:W-:Y:S01]  /*94d0*/  STL [R1+0xec], R29 ;  /* 0x0000ec1d01007387 */ /* 0x000fe20000100800 */
[----:B---3--:R-:W-:-:S05]  /*94e0*/  IMAD R2, R28, 0x40, R29 ;  /* 0x000000401c027824 */ /* 0x008fca00078e021d */
[----:B------:R-:W-:-:S04]  /*94f0*/  IADD3 R2, R2, -0x40, RZ ;  /* 0xffffffc002027810 */ /* 0x000fc80007ffe0ff */
        /* <DEDUP_REMOVED lines=8> */
[----:B--2---:R-:W-:-:S04]  /*9580*/  @!P0 LEA R8, P1, R3, c[0x0][0x2a0], 0x2 ;  /* 0x0000a80003088a11 */ /* 0x004fc800078210ff */
[----:B------:R-:W-:-:S05]  /*9590*/  @!P0 LEA.HI.X R9, R3, c[0x0][0x2a4], R4, 0x2, P1 ;  /* 0x0000a90003098a11 */ /* 0x000fca00008f1404 */
[----:B------:R-:W2:Y:S01]  /*95a0*/  @!P0 LDG.E R10, [R8.64] ;  /* 0x00000006080a8981 */ /* 0x000ea2000c1e1900 */
[----:B------:R-:W-:Y:S01]  /*95b0*/  IMAD.MOV R0, RZ, RZ, -R0 ;  /* 0x000000ffff007224 */ /* 0x000fe200078e0a00 */
[----:B------:R-:W-:Y:S01]  /*95c0*/  LEA R162, R28, 0xffffffc0, 0x6 ;  /* 0xffffffc01ca27811 */ /* 0x000fe200078e30ff */
[----:B------:R-:W-:Y:S01]  /*95d0*/  IMAD.SHL.U32 R15, R15, 0x8, RZ ;  /* 0x000000080f0f7824 */ /* 0x000fe200078e00ff */
[----:B------:R-:W-:Y:S01]  /*95e0*/  BSSY B2, `(.L_x_1920) ;  /* 0x0000051000027945 */ /* 0x000fe20003800000 */
[----:B------:R-:W-:Y:S01]  /*95f0*/  IMAD R19, R0, c[0x0][0x2b8], R2 ;  /* 0x0000ae0000137a24 */ /* 0x000fe200078e0202 */
[----:B------:R-:W-:Y:S02]  /*9600*/  IADD3 R124, -R14, R18, -R162 ;  /* 0x000000120e7c7210 */ /* 0x000fe40007ffe9a2 */
[----:B------:R-:W-:Y:S01]  /*9610*/  IADD3 R42, R16, 0x18, RZ ;  /* 0x00000018102a7810 */ /* 0x000fe20007ffe0ff */
[----:B------:R-:W-:Y:S01]  /*9620*/  IMAD.WIDE.U32 R2, R19, c[0x0][0x1e0], RZ ;  /* 0x0000780013027a25 */ /* 0x000fe200078e00ff */
[----:B------:R-:W-:Y:S01]  /*9630*/  SHF.R.S32.HI R138, RZ, 0x1f, R19 ;  /* 0x0000001fff8a7819 */ /* 0x000fe20000011413 */
[----:B------:R-:W-:Y:S01]  /*9640*/  STL [R1+0xac], R19 ;  /* 0x0000ac1301007387 */ /* 0x000fe20000100800 */
[----:B------:R-:W-:-:S02]  /*9650*/  ISETP.GE.AND P3, PT, R124, 0x1, PT ;  /* 0x000000017c00780c */ /* 0x000fc40003f66270 */
[----:B------:R-:W-:Y:S01]  /*9660*/  ISETP.GE.AND P2, PT, R124, 0x11, PT ;  /* 0x000000117c00780c */ /* 0x000fe20003f46270 */
[----:B------:R-:W-:Y:S01]  /*9670*/  IMAD R0, R138, c[0x0][0x1e0], RZ ;  /* 0x000078008a007a24 */ /* 0x000fe200078e02ff */
[----:B------:R-:W-:Y:S02]  /*9680*/  ISETP.GE.AND P1, PT, R124, 0x21, PT ;  /* 0x000000217c00780c */ /* 0x000fe40003f26270 */
[----:B------:R-:W-:Y:S01]  /*9690*/  MOV R140, 0x9af0 ;  /* 0x00009af0008c7802 */ /* 0x000fe20000000f00 */
[----:B------:R-:W-:-:S04]  /*96a0*/  IMAD R0, R19, c[0x0][0x1e4], R0 ;  /* 0x0000790013007a24 */ /* 0x000fc800078e0200 */
[----:B------:R-:W-:Y:S01]  /*96b0*/  IMAD.IADD R3, R3, 0x1, R0 ;  /* 0x0000000103037824 */ /* 0x000fe200078e0200 */
[----:B--2---:R-:W-:-:S03]  /*96c0*/  SHF.R.S32.HI R139, RZ, 0x1f, R10 ;  /* 0x0000001fff8b7819 */ /* 0x004fc6000001140a */
[----:B------:R-:W-:Y:S01]  /*96d0*/  IMAD.WIDE.U32 R2, R10, c[0x0][0x1f0], R2 ;  /* 0x00007c000a027a25 */ /* 0x000fe200078e0002 */
[----:B------:R-:W-:Y:S03]  /*96e0*/  STL [R1+0xa4], R10 ;  /* 0x0000a40a01007387 */ /* 0x000fe60000100800 */
[----:B------:R-:W-:Y:S01]  /*96f0*/  IMAD R4, R139, c[0x0][0x1f0], RZ ;  /* 0x00007c008b047a24 */ /* 0x000fe200078e02ff */
        /* <DEDUP_REMOVED lines=15> */
[----:B------:R-:W-:-:S02]  /*97f0*/  SHF.R.S32.HI R4, RZ, 0x1f, R137 ;  /* 0x0000001fff047819 */ /* 0x000fc40000011489 */
[----:B------:R-:W-:Y:S01]  /*9800*/  LOP3.LUT R128, R14, 0xfffffe00, R15, 0xf8, !PT ;  /* 0xfffffe000e807812 */ /* 0x000fe200078ef80f */
[----:B------:R-:W-:Y:S01]  /*9810*/  SHFL.IDX PT, R8, R2, 0x2, 0x181f ;  /* 0x00581f0002087f89 */ /* 0x000fe200000e0000 */
[----:B------:R-:W-:-:S03]  /*9820*/  LEA.HI R4, R4, R137, RZ, 0x3 ;  /* 0x0000008904047211 */ /* 0x000fc600078f18ff */
[----:B------:R-:W3:Y:S01]  /*9830*/  SHFL.IDX PT, R9, R0, 0x2, 0x181f ;  /* 0x00581f0000097f89 */ /* 0x000ee200000e0000 */
[----:B------:R-:W-:Y:S01]  /*9840*/  LOP3.LUT R28, R4, 0xfffffff8, RZ, 0xc0, !PT ;  /* 0xfffffff8041c7812 */ /* 0x000fe200078ec0ff */
[----:B------:R-:W-:Y:S02]  /*9850*/  @P3 IMAD.SHL.U32 R4, R128, 0x2, RZ ;  /* 0x0000000280043824 */ /* 0x000fe400078e00ff */
[----:B------:R-:W-:Y:S04]  /*9860*/  SHFL.IDX PT, R2, R2, 0x3, 0x181f ;  /* 0x00781f0002027f89 */ /* 0x000fe800000e0000 */
[----:B------:R4:W5:Y:S01]  /*9870*/  SHFL.IDX PT, R3, R0, 0x3, 0x181f ;  /* 0x00781f0000037f89 */ /* 0x00096200000e0000 */
[----:B-1----:R-:W-:-:S03]  /*9880*/  @P3 IMAD.WIDE R18, R30, 0x2, R12 ;  /* 0x000000021e123825 */ /* 0x002fc600078e020c */
[----:B------:R1:W-:Y:S01]  /*9890*/  STL [R1+0xf0], R28 ;  /* 0x0000f01c01007387 */ /* 0x0003e20000100800 */
[----:B------:R-:W-:-:S03]  /*98a0*/  @P3 IMAD.WIDE R14, R28, 0x2, R12 ;  /* 0x000000021c0e3825 */ /* 0x000fc600078e020c */
[----:B------:R1:W-:Y:S01]  /*98b0*/  @P3 LDGSTS.E.BYPASS.LTC128B.128 [R4+0x4100], [R18.64], !P6 ;  /* 0x0410000012043fae */ /* 0x0003e2000f101d46 */
[----:B--2---:R-:W-:-:S03]  /*98c0*/  @P2 IMAD.WIDE R12, R30, 0x2, R10 ;  /* 0x000000021e0c2825 */ /* 0x004fc600078e020a */
[----:B------:R1:W-:Y:S01]  /*98d0*/  @P3 LDGSTS.E.BYPASS.LTC128B.128 [R4+0x6100], [R14.64], !P5 ;  /* 0x061000000e043fae */ /* 0x0003e2000e901d46 */
[----:B------:R-:W-:-:S04]  /*98e0*/  @P2 IMAD.WIDE R10, R28, 0x2, R10 ;  /* 0x000000021c0a2825 */ /* 0x000fc800078e020a */
[----:B----4-:R-:W-:-:S05]  /*98f0*/  @P2 IMAD.SHL.U32 R0, R128, 0x2, RZ ;  /* 0x0000000280002824 */ /* 0x010fca00078e00ff */
[----:B------:R3:W-:Y:S04]  /*9900*/  @P2 LDGSTS.E.BYPASS.LTC128B.128 [R0+0x4900], [R12.64], !P6 ;  /* 0x049000000c002fae */ /* 0x0007e8000f101d46 */
[----:B------:R2:W-:Y:S01]  /*9910*/  @P2 LDGSTS.E.BYPASS.LTC128B.128 [R0+0x6900], [R10.64], !P5 ;  /* 0x069000000a002fae */ /* 0x0005e2000e901d46 */
[----:B-1----:R-:W-:Y:S02]  /*9920*/  @P1 IMAD.SHL.U32 R4, R128, 0x2, RZ ;  /* 0x0000000280041824 */ /* 0x002fe400078e00ff */
[----:B---3--:R-:W-:-:S04]  /*9930*/  @P1 IMAD.WIDE R12, R30, 0x2, R8 ;  /* 0x000000021e0c1825 */ /* 0x008fc800078e0208 */
[----:B--2---:R-:W-:Y:S01]  /*9940*/  @P1 IMAD.WIDE R10, R28, 0x2, R8 ;  /* 0x000000021c0a1825 */ /* 0x004fe200078e0208 */
[----:B------:R1:W-:Y:S03]  /*9950*/  @P1 LDGSTS.E.BYPASS.LTC128B.128 [R4+0x5100], [R12.64], !P6 ;  /* 0x051000000c041fae */ /* 0x0003e6000f101d46 */
[----:B------:R-:W-:Y:S01]  /*9960*/  @P0 IMAD.SHL.U32 R0, R128, 0x2, RZ ;  /* 0x0000000280000824 */ /* 0x000fe200078e00ff */
[----:B------:R1:W-:Y:S01]  /*9970*/  @P1 LDGSTS.E.BYPASS.LTC128B.128 [R4+0x7100], [R10.64], !P5 ;  /* 0x071000000a041fae */ /* 0x0003e2000e901d46 */
[----:B-----5:R-:W-:-:S03]  /*9980*/  @P0 IMAD.WIDE R8, R30, 0x2, R2 ;  /* 0x000000021e080825 */ /* 0x020fc600078e0202 */
[----:B------:R-:W2:Y:S01]  /*9990*/  S2R R30, SR_TID.X ;  /* 0x00000000001e7919 */ /* 0x000ea20000002100 */
[----:B------:R-:W-:-:S03]  /*99a0*/  @P0 IMAD.WIDE R2, R28, 0x2, R2 ;  /* 0x000000021c020825 */ /* 0x000fc600078e0202 */
[----:B------:R3:W-:Y:S01]  /*99b0*/  @P0 LDGSTS.E.BYPASS.LTC128B.128 [R0+0x5900], [R8.64], !P6 ;  /* 0x0590000008000fae */ /* 0x0007e2000f101d46 */
[----:B------:R-:W-:-:S03]  /*99c0*/  ISETP.GT.AND P6, PT, R29, 0x3f, PT ;  /* 0x0000003f1d00780c */ /* 0x000fc60003fc4270 */
[----:B------:R4:W-:Y:S01]  /*99d0*/  @P0 LDGSTS.E.BYPASS.LTC128B.128 [R0+0x7900], [R2.64], !P5 ;  /* 0x0790000002000fae */ /* 0x0009e2000e901d46 */
[----:B------:R-:W-:-:S03]  /*99e0*/  LOP3.LUT P0, RZ, R21, 0x2, RZ, 0xc0, !PT ;  /* 0x0000000215ff7812 */ /* 0x000fc6000780c0ff */
[----:B------:R-:W0:Y:S01]  /*99f0*/  LDGDEPBAR ;  /* 0x00000000000079af */ /* 0x000e220000000000 */
[----:B-1----:R-:W-:Y:S01]  /*9a00*/  IMAD.SHL.U32 R4, R24, 0x8, RZ ;  /* 0x0000000818047824 */ /* 0x002fe200078e00ff */
[----:B---3--:R-:W-:-:S04]  /*9a10*/  LOP3.LUT R9, R23, R22, RZ, 0xfc, !PT ;  /* 0x0000001617097212 */ /* 0x008fc800078efcff */
[----:B----4-:R-:W-:Y:S01]  /*9a20*/  LOP3.LUT R2, R20, 0x8, R4, 0xf8, !PT ;  /* 0x0000000814027812 */ /* 0x010fe200078ef804 */
[----:B------:R-:W-:Y:S01]  /*9a30*/  IMAD.MOV.U32 R4, RZ, RZ, 0x10 ;  /* 0x00000010ff047424 */ /* 0x000fe200078e00ff */
[----:B------:R-:W-:Y:S02]  /*9a40*/  SHF.R.U32.HI R3, RZ, 0x3, R20 ;  /* 0x00000003ff037819 */ /* 0x000fe40000011614 */
[----:B--2---:R-:W-:Y:S02]  /*9a50*/  LEA.HI R0, R27, R30, RZ, 0x5 ;  /* 0x0000001e1b007211 */ /* 0x004fe400078f28ff */
[----:B------:R-:W-:Y:S02]  /*9a60*/  LOP3.LUT R2, R2, R3, RZ, 0x3c, !PT ;  /* 0x0000000302027212 */ /* 0x000fe400078e3cff */
[----:B------:R-:W-:Y:S01]  /*9a70*/  SEL R4, R4, 0xfffffff0, !P0 ;  /* 0xfffffff004047807 */ /* 0x000fe20004000000 */
[----:B------:R-:W-:Y:S02]  /*9a80*/  IMAD.SHL.U32 R0, R0, 0x20, RZ ;  /* 0x0000002000007824 */ /* 0x000fe400078e00ff */
[----:B------:R-:W-:Y:S01]  /*9a90*/  IMAD R8, R25, 0x200, R2 ;  /* 0x0000020019087824 */ /* 0x000fe200078e0202 */
[----:B------:R-:W-:-:S02]  /*9aa0*/  SHF.R.S32.HI R2, RZ, 0x1f, R28 ;  /* 0x0000001fff027819 */ /* 0x000fc4000001141c */
[----:B------:R-:W-:-:S03]  /*9ab0*/  LOP3.LUT R0, R0, 0xfffffc00, RZ, 0xc0, !PT ;  /* 0xfffffc0000007812 */ /* 0x000fc600078ec0ff */
[----:B------:R1:W-:Y:S01]  /*9ac0*/  STL [R1+0x10c], R2 ;  /* 0x00010c0201007387 */ /* 0x0003e20000100800 */
[----:B------:R-:W-:-:S03]  /*9ad0*/  IADD3 R0, R23, R22, R0 ;  /* 0x0000001617007210 */ /* 0x000fc60007ffe000 */
[----:B-1----:R-:W-:Y:S05]  /*9ae0*/  CALL.REL.NOINC `($_ZN7cutlass13device_kernelIN5flash19enable_sm80_to_sm89INS1_16FlashAttnFwdSm80INS1_25CollectiveMainloopFwdSm80ILi4ELi1ELb0EN4cute5tupleIJNS5_1CILi128EEENS7_ILi64EEES8_EEELi128ENS_10bfloat16_tEfNS_4arch4Sm80ELb1ELb0ELb1ELb1ELb1ELb1ELb1ELb0EEENS1_21CollectiveEpilogueFwdINS6_IJS8_S8_S9_EEENS6_IJNS7_ILi1EEESH_SH_EEESB_SD_Li128ELb1ELb1ELb0ELb0EEENS1_19SingleTileSchedulerILb1ELb0ELb1ELi128EEEEEEEEEvNT_6ParamsE$_ZZN5flash25CollectiveMainloopFwdSm80ILi4ELi1ELb0EN4cute5tupleIJNS1_1CILi128EEENS3_ILi64EEES4_EEELi128EN7cutlass10bfloat16_tEfNS7_4arch4Sm80ELb1ELb0ELb1ELb1ELb1ELb1ELb1ELb0EE3mmaINS_16FlashAttnFwdSm80ISB_NS_21CollectiveEpilogueFwdINS2_IJS4_S4_S5_EEENS2_IJNS3_ILi1EEESG_SG_EEES8_SA_Li128ELb1ELb1ELb0ELb0EEENS_19SingleTileSchedulerILb1ELb0ELb1ELi128EEEE13SharedStorageENS1_6TensorINS1_11ArrayEngineIfLm128EEENS1_6LayoutINS2_IJNS2_IJNS3_ILi2EEESR_EEESR_NS3_ILi16EEEEEENS2_IJNS2_IJSG_SR_EEENS3_ILi4EEENS3_ILi8EEEEEEEEEENS_7SoftmaxILi4ELi0EEEEEbRKNSB_6ParamsERT0_RT1_iRKNS_16SeqlenInfoQKNewKILb1ELb1EEENS2_IJiiiiEEERT_ENKUlvE_clEv) ;  /* 0x0001713000007944 */ /* 0x002fea0003c00000 */
[----:B------:R-:W-:Y:S05]  /*9af0*/  BSYNC B2 ;  /* 0x0000000000027941 */ /* 0x000fea0003800000 */
.L_x_1920:
        /* <DEDUP_REMOVED lines=20> */
[----:B------:R-:W-:-:S03]  /*9c40*/  IMAD R0, R138, c[0x0][0x208], RZ ;  /* 0x000082008a007a24 */ /* 0x000fc600078e02ff */
[----:B------:R1:W1:Y:S01]  /*9c50*/  LDSM.16.M88.4 R48, [R232+0x5900] ;  /* 0x00590000e830783b */ /* 0x0002620000000200 */
        /* <DEDUP_REMOVED lines=23> */
[----:B-1-3--:R1:W2:Y:S02]  /*9dd0*/  SHFL.IDX PT, R28, R0, RZ, 0x181f ;  /* 0x00181fff001c7589 */ /* 0x00a2a400000e0000 */
.L_x_2007:
[----:B------:R-:W3:Y:S04]  /*9de0*/  LDL R164, [R1+0xc0] ;  /* 0x0000c00001a47983 */ /* 0x000ee80000100800 */
[----:B------:R-:W4:Y:S04]  /*9df0*/  LDL R2, [R1+0xf0] ;  /* 0x0000f00001027983 */ /* 0x000f280000100800 */
[----:B------:R-:W1:Y:S04]  /*9e00*/  SHFL.IDX PT, R4, R8, RZ, 0x181f ;  /* 0x00181fff08047589 */ /* 0x000e6800000e0000 */
[----:B--2---:R-:W2:Y:S01]  /*9e10*/  LDL R167, [R1+0xe8] ;  /* 0x0000e80001a77983 */ /* 0x004ea20000100800 */
[----:B------:R-:W-:-:S03]  /*9e20*/  ISETP.GE.AND P0, PT, R137, c[0x0][0x1d4], PT ;  /* 0x0000750089007a0c */ /* 0x000fc60003f06270 */
[----:B------:R-:W1:Y:S01]  /*9e30*/  SHFL.IDX PT, R29, R8, 0x1, 0x181f ;  /* 0x00381f00081d7f89 */ /* 0x000e6200000e0000 */
[----:B------:R-:W-:Y:S01]  /*9e40*/  HMMA.16816.F32.BF16 R52, R12, R32, RZ ;  /* 0x000000200c34723c */ /* 0x000fe200000418ff */
[----:B------:R-:W-:Y:S01]  /*9e50*/  IMAD.SHL.U32 R163, R128, 0x2, RZ ;  /* 0x0000000280a37824 */ /* 0x000fe200078e00ff */
[----:B------:R-:W-:-:S06]  /*9e60*/  ISETP.LT.OR P3, PT, R124, 0x1, P0 ;  /* 0x000000017c00780c */ /* 0x000fcc0000761670 */
[C---:B------:R-:W-:Y:S08]  /*9e70*/  HMMA.16816.F32.BF16 R88, R12.reuse, R34, RZ ;  /* 0x000000220c58723c */ /* 0x040ff000000418ff */
[C---:B------:R-:W-:Y:S08]  /*9e80*/  HMMA.16816.F32.BF16 R112, R12.reuse, R40, RZ ;  /* 0x000000280c70723c */ /* 0x040ff000000418ff */
[C---:B------:R-:W-:Y:S08]  /*9e90*/  HMMA.16816.F32.BF16 R108, R12.reuse, R42, RZ ;  /* 0x0000002a0c6c723c */ /* 0x040ff000000418ff */
[C---:B------:R-:W-:Y:S08]  /*9ea0*/  HMMA.16816.F32.BF16 R104, R12.reuse, R44, RZ ;  /* 0x0000002c0c68723c */ /* 0x040ff000000418ff */
[C---:B------:R-:W-:Y:S08]  /*9eb0*/  HMMA.16816.F32.BF16 R100, R12.reuse, R46, RZ ;  /* 0x0000002e0c64723c */ /* 0x040ff000000418ff */
[C---:B------:R-:W-:Y:S08]  /*9ec0*/  HMMA.16816.F32.BF16 R96, R12.reuse, R48, RZ ;  /* 0x000000300c60723c */ /* 0x040ff000000418ff */
[----:B------:R-:W-:Y:S01]  /*9ed0*/  HMMA.16816.F32.BF16 R92, R12, R50, RZ ;  /* 0x000000320c5c723c */ /* 0x000fe200000418ff */
[----:B------:R-:W1:Y:S04]  /*9ee0*/  SHFL.IDX PT, R12, R0, 0x1, 0x181f ;  /* 0x00381f00000c7f89 */ /* 0x000e6800000e0000 */
[----:B------:R-:W-:Y:S04]  /*9ef0*/  SHFL.IDX PT, R13, R0, 0x2, 0x181f ;  /* 0x00581f00000d7f89 */ /* 0x000fe800000e0000 */
[----:B-1----:R-:W-:Y:S01]  /*9f00*/  SHFL.IDX PT, R0, R0, 0x3, 0x181f ;  /* 0x00781f0000007f89 */ /* 0x002fe200000e0000 */
[----:B------:R-:W-:-:S02]  /*9f10*/  IMAD R241, R6, 0x2, R240 ;  /* 0x0000000206f17824 */ /* 0x000fc400078e02f0 */
[----:B------:R-:W-:Y:S01]  /*9f20*/  IMAD R238, R5, 0x2, R232 ;  /* 0x0000000205ee7824 */ /* 0x000fe200078e02e8 */
        /* <DEDUP_REMOVED lines=12> */
[----:B------:R-:W-:Y:S01]  /*9ff0*/  HMMA.16816.F32.BF16 R128, R20, R66, R92 ;  /* 0x000000421480723c */ /* 0x000fe2000004185c */
[----:B------:R-:W-:Y:S01]  /*a000*/  IMAD R243, R6, 0x2, R242 ;  /* 0x0000000206f37824 */ /* 0x000fe200078e02f2 */
[C---:B---3--:R-:W-:Y:S01]  /*a010*/  ISETP.GE.AND P1, PT, R164.reuse, c[0x0][0x1d4], PT ;  /* 0x00007500a4007a0c */ /* 0x048fe20003f26270 */
[----:B------:R-:W-:-:S03]  /*a020*/  IMAD.WIDE R30, R164, 0x2, RZ ;  /* 0x00000002a41e7825 */ /* 0x000fc600078e02ff */
[----:B------:R-:W-:Y:S02]  /*a030*/  ISETP.LT.OR P4, PT, R124, 0x1, P1 ;  /* 0x000000017c00780c */ /* 0x000fe40000f81670 */
[----:B------:R-:W-:Y:S01]  /*a040*/  IADD3 R10, P2, R4, R30, RZ ;  /* 0x0000001e040a7210 */ /* 0x000fe20007f5e0ff */
[----:B----4-:R-:W-:-:S04]  /*a050*/  IMAD.WIDE R2, R2, 0x2, RZ ;  /* 0x0000000202027825 */ /* 0x010fc800078e02ff */
[----:B------:R-:W-:-:S06]  /*a060*/  IMAD.X R11, R31, 0x1, R28, P2 ;  /* 0x000000011f0b7824 */ /* 0x000fcc00010e061c */
[----:B------:R1:W-:Y:S01]  /*a070*/  LDGSTS.E.BYPASS.LTC128B.128 [R163+0x100], [R10.64], !P4 ;  /* 0x001000000aa37fae */ /* 0x0003e2000e101d46 */
[----:B------:R-:W-:Y:S02]  /*a080*/  ISETP.LT.OR P4, PT, R124, 0x11, P0 ;  /* 0x000000117c00780c */ /* 0x000fe40000781670 */
[----:B-1----:R-:W-:-:S05]  /*a090*/  IADD3 R10, P2, R4, R2, RZ ;  /* 0x00000002040a7210 */ /* 0x002fca0007f5e0ff */
[----:B------:R-:W-:Y:S01]  /*a0a0*/  IMAD.X R11, R3, 0x1, R28, P2 ;  /* 0x00000001030b7824 */ /* 0x000fe200010e061c */
[----:B------:R-:W1:Y:S04]  /*a0b0*/  SHFL.IDX PT, R4, R8, 0x2, 0x181f ;  /* 0x00581f0008047f89 */ /* 0x000e6800000e0000 */
[----:B------:R3:W-:Y:S01]  /*a0c0*/  LDGSTS.E.BYPASS.LTC128B.128 [R163+0x2100], [R10.64], !P3 ;  /* 0x021000000aa37fae */ /* 0x0007e2000d901d46 */
[----:B------:R-:W-:-:S03]  /*a0d0*/  ISETP.LT.OR P3, PT, R124, 0x11, P1 ;  /* 0x000000117c00780c */ /* 0x000fc60000f61670 */
[----:B------:R-:W4:Y:S01]  /*a0e0*/  SHFL.IDX PT, R8, R8, 0x3, 0x181f ;  /* 0x00781f0008087f89 */ /* 0x000f2200000e0000 */
[----:B---3--:R-:W-:-:S05]  /*a0f0*/  IADD3 R10, P2, R30, R29, RZ ;  /* 0x0000001d1e0a7210 */ /* 0x008fca0007f5e0ff */
[----:B------:R-:W-:-:S05]  /*a100*/  IMAD.X R11, R31, 0x1, R12, P2 ;  /* 0x000000011f0b7824 */ /* 0x000fca00010e060c */
[----:B------:R3:W-:Y:S01]  /*a110*/  LDGSTS.E.BYPASS.LTC128B.128 [R163+0x900], [R10.64], !P3 ;  /* 0x009000000aa37fae */ /* 0x0007e2000d901d46 */
[----:B------:R-:W-:Y:S02]  /*a120*/  ISETP.LT.OR P3, PT, R124, 0x21, P1 ;  /* 0x000000217c00780c */ /* 0x000fe40000f61670 */
[----:B---3--:R-:W-:-:S05]  /*a130*/  IADD3 R10, P2, R2, R29, RZ ;  /* 0x0000001d020a7210 */ /* 0x008fca0007f5e0ff */
[----:B------:R-:W-:-:S05]  /*a140*/  IMAD.X R11, R3, 0x1, R12, P2 ;  /* 0x00000001030b7824 */ /* 0x000fca00010e060c */
[----:B------:R1:W-:Y:S01]  /*a150*/  LDGSTS.E.BYPASS.LTC128B.128 [R163+0x2900], [R10.64], !P4 ;  /* 0x029000000aa37fae */ /* 0x0003e2000e101d46 */
[----:B------:R-:W-:Y:S02]  /*a160*/  ISETP.LT.OR P4, PT, R124, 0x21, P0 ;  /* 0x000000217c00780c */ /* 0x000fe40000781670 */
[----:B-1----:R-:W-:-:S05]  /*a170*/  IADD3 R10, P2, R30, R4, RZ ;  /* 0x000000041e0a7210 */ /* 0x002fca0007f5e0ff */
[----:B------:R-:W-:Y:S01]  /*a180*/  IMAD.X R11, R31, 0x1, R13, P2 ;  /* 0x000000011f0b7824 */ /* 0x000fe200010e060d */
[----:B------:R-:W-:-:S04]  /*a190*/  IADD3 R12, P2, R2, R4, RZ ;  /* 0x00000004020c7210 */ /* 0x000fc80007f5e0ff */
[----:B------:R1:W-:Y:S01]  /*a1a0*/  LDGSTS.E.BYPASS.LTC128B.128 [R163+0x1100], [R10.64], !P3 ;  /* 0x011000000aa37fae */ /* 0x0003e2000d901d46 */
[C---:B------:R-:W-:Y:S01]  /*a1b0*/  ISETP.LT.OR P3, PT, R124.reuse, 0x31, P1 ;  /* 0x000000317c00780c */ /* 0x040fe20000f61670 */
[C---:B------:R-:W-:Y:S01]  /*a1c0*/  IMAD.X R13, R3.reuse, 0x1, R13, P2 ;  /* 0x00000001030d7824 */ /* 0x040fe200010e060d */
[----:B------:R-:W-:Y:S02]  /*a1d0*/  ISETP.LT.OR P2, PT, R124, 0x31, P0 ;  /* 0x000000317c00780c */ /* 0x000fe40000741670 */
[-C--:B----4-:R-:W-:Y:S02]  /*a1e0*/  IADD3 R2, P0, R2, R8.reuse, RZ ;  /* 0x0000000802027210 */ /* 0x090fe40007f1e0ff */
[----:B------:R3:W-:Y:S03]  /*a1f0*/  LDGSTS.E.BYPASS.LTC128B.128 [R163+0x3100], [R12.64], !P4 ;  /* 0x031000000ca37fae */ /* 0x0007e6000e101d46 */
[----:B------:R-:W-:Y:S01]  /*a200*/  IMAD.X R3, R3, 0x1, R0, P0 ;  /* 0x0000000103037824 */ /* 0x000fe200000e0600 */
[----:B-1----:R-:W-:-:S05]  /*a210*/  IADD3 R10, P1, R30, R8, RZ ;  /* 0x000000081e0a7210 */ /* 0x002fca0007f3e0ff */
[----:B------:R-:W-:-:S05]  /*a220*/  IMAD.X R11, R31, 0x1, R0, P1 ;  /* 0x000000011f0b7824 */ /* 0x000fca00008e0600 */
[----:B------:R1:W-:Y:S04]  /*a230*/  LDGSTS.E.BYPASS.LTC128B.128 [R163+0x1900], [R10.64], !P3 ;  /* 0x019000000aa37fae */ /* 0x0003e8000d901d46 */
[----:B------:R4:W-:Y:S04]  /*a240*/  LDGSTS.E.BYPASS.LTC128B.128 [R163+0x3900], [R2.64], !P2 ;  /* 0x0390000002a37fae */ /* 0x0009e8000d101d46 */
[----:B------:R-:W-:Y:S04]  /*a250*/  LDSM.16.M88.4 R16, [R241+0xa100] ;  /* 0x00a10000f110783b */ /* 0x000fe80000000200 */
[----:B------:R-:W1:Y:S01]  /*a260*/  LDSM.16.M88.4 R56, [R238+0x4100] ;  /* 0x00410000ee38783b */ /* 0x000e620000000200 */
[C---:B------:R-:W-:Y:S03]  /*a270*/  HMMA.16816.F32.BF16 R28, R20.reuse, R62, R88 ;  /* 0x0000003e141c723c */ /* 0x040fe60000041858 */
[----:B------:R-:W-:Y:S04]  /*a280*/  LDSM.16.M88.4 R44, [R238+0x5100] ;  /* 0x00510000ee2c783b */ /* 0x000fe80000000200 */
[----:B------:R-:W-:Y:S01]  /*a290*/  LDSM.16.M88.4 R40, [R238+0x5900] ;  /* 0x00590000ee28783b */ /* 0x000fe20000000200 */
[----:B---3--:R-:W-:Y:S03]  /*a2a0*/  HMMA.16816.F32.BF16 R12, R20, R60, R52 ;  /* 0x0000003c140c723c */ /* 0x008fe60000041834 */
[----:B------:R-:W3:Y:S01]  /*a2b0*/  LDSM.16.M88.4 R52, [R238+0x4900] ;  /* 0x00490000ee34783b */ /* 0x000ee20000000200 */
[----:B------:R-:W-:-:S02]  /*a2c0*/  IMAD R237, R5, 0x2, R239 ;  /* 0x0000000205ed7824 */ /* 0x000fc400078e02ef */
[----:B------:R-:W-:Y:S01]  /*a2d0*/  IMAD R244, R7, 0x2, R241 ;  /* 0x0000000207f47824 */ /* 0x000fe200078e02f1 */
[----:B------:R-:W0:Y:S01]  /*a2e0*/  LDGDEPBAR ;  /* 0x00000000000079af */ /* 0x000e220000000000 */
[----:B------:R-:W-:Y:S03]  /*a2f0*/  HMMA.16816.F32.BF16 R88, R20, R72, R112 ;  /* 0x000000481458723c */ /* 0x000fe60000041870 */
[----:B------:R-:W1:Y:S05]  /*a300*/  LDSM.16.M88.4 R20, [R241+0x8100] ;  /* 0x00810000f114783b */ /* 0x000e6a0000000200 */
[C---:B------:R-:W-:Y:S08]  /*a310*/  HMMA.16816.F32.BF16 R108, R24.reuse, R60, R120 ;  /* 0x0000003c186c723c */ /* 0x040ff00000041878 */
[C---:B------:R-:W-:Y:S08]  /*a320*/  HMMA.16816.F32.BF16 R92, R24.reuse, R62, R116 ;  /* 0x0000003e185c723c */ /* 0x040ff00000041874 */
[C---:B------:R-:W-:Y:S08]  /*a330*/  HMMA.16816.F32.BF16 R124, R24.reuse, R72, R84 ;  /* 0x00000048187c723c */ /* 0x040ff00000041854 */
[C---:B------:R-:W-:Y:S08]  /*a340*/  HMMA.16816.F32.BF16 R120, R24.reuse, R74, R80 ;  /* 0x0000004a1878723c */ /* 0x040ff00000041850 */
[C---:B------:R-:W-:Y:S08]  /*a350*/  HMMA.16816.F32.BF16 R60, R24.reuse, R68, R76 ;  /* 0x00000044183c723c */ /* 0x040ff0000004184c */
[C---:B------:R-:W-:Y:S01]  /*a360*/  HMMA.16816.F32.BF16 R116, R24.reuse, R70, R36 ;  /* 0x000000461874723c */ /* 0x040fe20000041824 */
[----:B------:R-:W-:Y:S07]  /*a370*/  LDSM.16.M88.4 R36, [R237] ;  /* 0x00000000ed24783b */ /* 0x000fee0000000200 */
[C---:B------:R-:W-:Y:S01]  /*a380*/  HMMA.16816.F32.BF16 R112, R24.reuse, R64, R32 ;  /* 0x000000401870723c */ /* 0x040fe20000041820 */
[----:B------:R-:W-:Y:S07]  /*a390*/  LDSM.16.M88.4 R32, [R237+0x800] ;  /* 0x00080000ed20783b */ /* 0x000fee0000000200 */
[----:B------:R-:W-:Y:S01]  /*a3a0*/  HMMA.16816.F32.BF16 R104, R24, R66, R48 ;  /* 0x000000421868723c */ /* 0x000fe20000041830 */
[----:B------:R-:W-:Y:S04]  /*a3b0*/  LDSM.16.M88.4 R48, [R237+0x1800] ;  /* 0x00180000ed30783b */ /* 0x000fe80000000200 */
[----:B------:R-:W-:Y:S03]  /*a3c0*/  LDSM.16.M88.4 R24, [R243+0x8100] ;  /* 0x00810000f318783b */ /* 0x000fe60000000200 */
[C---:B-1----:R-:W-:Y:S01]  /*a3d0*/  HMMA.16816.F32.BF16 R100, R16.reuse, R56, R12 ;  /* 0x000000381064723c */ /* 0x042fe2000004180c */
[----:B------:R-:W1:Y:S07]  /*a3e0*/  LDSM.16.M88.4 R12, [R243+0xa100] ;  /* 0x00a10000f30c783b */ /* 0x000e6e0000000200 */
[C---:B------:R-:W-:Y:S01]  /*a3f0*/  HMMA.16816.F32.BF16 R96, R16.reuse, R58, R28 ;  /* 0x0000003a1060723c */ /* 0x040fe2000004181c */
[----:B------:R-:W1:Y:S07]  /*a400*/  LDSM.16.M88.4 R28, [R237+0x1000] ;  /* 0x00100000ed1c783b */ /* 0x000e6e0000000200 */
[C---:B---3--:R-:W-:Y:S08]  /*a410*/  HMMA.16816.F32.BF16 R88, R16.reuse, R52, R88 ;  /* 0x000000341058723c */ /* 0x048ff00000041858 */
[C---:B------:R-:W-:Y:S08]  /*a420*/  HMMA.16816.F32.BF16 R84, R16.reuse, R54, R144 ;  /* 0x000000361054723c */ /* 0x040ff00000041890 */
[C---:B------:R-:W-:Y:S08]  /*a430*/  HMMA.16816.F32.BF16 R80, R16.reuse, R44, R140 ;  /* 0x0000002c1050723c */ /* 0x040ff0000004188c */
[----:B------:R-:W-:Y:S08]  /*a440*/  HMMA.16816.F32.BF16 R76, R16, R46, R136 ;  /* 0x0000002e104c723c */ /* 0x000ff00000041888 */
[C---:B------:R-:W-:Y:S08]  /*a450*/  HMMA.16816.F32.BF16 R68, R20.reuse, R52, R124 ;  /* 0x000000341444723c */ /* 0x040ff0000004187c */
        /* <DEDUP_REMOVED lines=8> */
[-C--:B------:R-:W-:Y:S08]  /*a4e0*/  HMMA.16816.F32.BF16 R16, R16, R42.reuse, R128 ;  /* 0x0000002a1010723c */ /* 0x080ff00000041880 */
[----:B------:R-:W-:Y:S01]  /*a4f0*/  HMMA.16816.F32.BF16 R20, R20, R42, R104 ;  /* 0x0000002a1414723c */ /* 0x000fe20000041868 */
[----:B------:R-:W-:Y:S07]  /*a500*/  LDSM.16.M88.4 R40, [R232+0x7100] ;  /* 0x00710000e828783b */ /* 0x000fee0000000200 */
[C---:B-1----:R-:W-:Y:S08]  /*a510*/  HMMA.16816.F32.BF16 R128, R12.reuse, R32, R88 ;  /* 0x000000200c80723c */ /* 0x042ff00000041858 */
[C---:B------:R-:W-:Y:S08]  /*a520*/  HMMA.16816.F32.BF16 R112, R12.reuse, R38, R96 ;  /* 0x000000260c70723c */ /* 0x040ff00000041860 */
[C---:B------:R-:W-:Y:S08]  /*a530*/  HMMA.16816.F32.BF16 R88, R12.reuse, R34, R84 ;  /* 0x000000220c58723c */ /* 0x040ff00000041854 */
[----:B------:R-:W-:Y:S01]  /*a540*/  HMMA.16816.F32.BF16 R136, R12, R50, R16 ;  /* 0x000000320c88723c */ /* 0x000fe20000041810 */
[----:B------:R-:W-:Y:S07]  /*a550*/  LDSM.16.M88.4 R16, [R240+0xe100] ;  /* 0x00e10000f010783b */ /* 0x000fee0000000200 */
[C---:B------:R-:W-:Y:S01]  /*a560*/  HMMA.16816.F32.BF16 R96, R24.reuse, R30, R44 ;  /* 0x0000001e1860723c */ /* 0x040fe2000004182c */
[----:B------:R-:W1:Y:S07]  /*a570*/  LDSM.16.M88.4 R44, [R232+0x6900] ;  /* 0x00690000e82c783b */ /* 0x000e6e0000000200 */
[----:B------:R-:W-:Y:S01]  /*a580*/  HMMA.16816.F32.BF16 R84, R24, R50, R20 ;  /* 0x000000321854723c */ /* 0x000fe20000041814 */
[----:B------:R-:W3:Y:S07]  /*a590*/  LDSM.16.M88.4 R20, [R240+0xc100] ;  /* 0x00c10000f014783b */ /* 0x000eee0000000200 */
[----:B------:R-:W-:Y:S08]  /*a5a0*/  HMMA.16816.F32.BF16 R140, R12, R48, R72 ;  /* 0x000000300c8c723c */ /* 0x000ff00000041848 */
[C---:B------:R-:W-:Y:S08]  /*a5b0*/  HMMA.16816.F32.BF16 R132, R24.reuse, R36, R108 ;  /* 0x000000241884723c */ /* 0x040ff0000004186c */
[C---:B------:R-:W-:Y:S08]  /*a5c0*/  HMMA.16816.F32.BF16 R72, R24.reuse, R38, R92 ;  /* 0x000000261848723c */ /* 0x040ff0000004185c */
[C---:B------:R-:W-:Y:S08]  /*a5d0*/  HMMA.16816.F32.BF16 R124, R24.reuse, R32, R68 ;  /* 0x00000020187c723c */ /* 0x040ff00000041844 */
[C---:B------:R-:W-:Y:S01]  /*a5e0*/  HMMA.16816.F32.BF16 R120, R24.reuse, R34, R64 ;  /* 0x000000221878723c */ /* 0x040fe20000041840 */
[----:B------:R-:W-:Y:S07]  /*a5f0*/  LDSM.16.M88.4 R32, [R239+0x2800] ;  /* 0x00280000ef20783b */ /* 0x000fee0000000200 */
[C---:B------:R-:W-:Y:S01]  /*a600*/  HMMA.16816.F32.BF16 R116, R24.reuse, R28, R60 ;  /* 0x0000001c1874723c */ /* 0x040fe2000004183c */
[----:B------:R-:W-:Y:S07]  /*a610*/  LDSM.16.M88.4 R60, [R239+0x3800] ;  /* 0x00380000ef3c783b */ /* 0x000fee0000000200 */
[----:B------:R-:W-:Y:S01]  /*a620*/  HMMA.16816.F32.BF16 R104, R24, R48, R52 ;  /* 0x000000301868723c */ /* 0x000fe20000041834 */
[----:B------:R-:W2:Y:S04]  /*a630*/  LDSM.16.M88.4 R24, [R232+0x7900] ;  /* 0x00790000e818783b */ /* 0x000ea80000000200 */
[----:B------:R-:W-:Y:S03]  /*a640*/  LDSM.16.M88.4 R52, [R239+0x3000] ;  /* 0x00300000ef34783b */ /* 0x000fe60000000200 */
[C---:B------:R-:W-:Y:S08]  /*a650*/  HMMA.16816.F32.BF16 R148, R12.reuse, R28, R80 ;  /* 0x0000001c0c94723c */ /* 0x040ff00000041850 */
[C---:B------:R-:W-:Y:S01]  /*a660*/  HMMA.16816.F32.BF16 R144, R12.reuse, R30, R76 ;  /* 0x0000001e0c90723c */ /* 0x040fe2000004184c */
[----:B------:R-:W2:Y:S07]  /*a670*/  LDSM.16.M88.4 R28, [R242+0xc100] ;  /* 0x00c10000f21c783b */ /* 0x000eae0000000200 */
[----:B------:R-:W-:Y:S01]  /*a680*/  HMMA.16816.F32.BF16 R100, R12, R36, R100 ;  /* 0x000000240c64723c */ /* 0x000fe20000041864 */
[----:B------:R-:W2:Y:S04]  /*a690*/  LDSM.16.M88.4 R12, [R242+0xe100] ;  /* 0x00e10000f20c783b */ /* 0x000ea80000000200 */
[----:B------:R-:W2:Y:S03]  /*a6a0*/  LDSM.16.M88.4 R36, [R239+0x2000] ;  /* 0x00200000ef24783b */ /* 0x000ea60000000200 */
[C---:B-1----:R-:W-:Y:S08]  /*a6b0*/  HMMA.16816.F32.BF16 R68, R16.reuse, R44, R128 ;  /* 0x0000002c1044723c */ /* 0x042ff00000041880 */
[----:B------:R-:W-:Y:S08]  /*a6c0*/  HMMA.16816.F32.BF16 R64, R16, R46, R88 ;  /* 0x0000002e1040723c */ /* 0x000ff00000041858 */
[C---:B---3--:R-:W-:Y:S08]  /*a6d0*/  HMMA.16816.F32.BF16 R48, R20.reuse, R44, R124 ;  /* 0x0000002c1430723c */ /* 0x048ff0000004187c */
[----:B------:R-:W-:Y:S08]  /*a6e0*/  HMMA.16816.F32.BF16 R44, R20, R46, R120 ;  /* 0x0000002e142c723c */ /* 0x000ff00000041878 */
[C---:B------:R-:W-:Y:S08]  /*a6f0*/  HMMA.16816.F32.BF16 R80, R16.reuse, R56, R100 ;  /* 0x000000381050723c */ /* 0x040ff00000041864 */
[----:B------:R-:W-:Y:S08]  /*a700*/  HMMA.16816.F32.BF16 R76, R16, R58, R112 ;  /* 0x0000003a104c723c */ /* 0x000ff00000041870 */
[C---:B------:R-:W-:Y:S08]  /*a710*/  HMMA.16816.F32.BF16 R88, R20.reuse, R56, R132 ;  /* 0x000000381458723c */ /* 0x040ff00000041884 */
[----:B------:R-:W-:Y:S01]  /*a720*/  HMMA.16816.F32.BF16 R72, R20, R58, R72 ;  /* 0x0000003a1448723c */ /* 0x000fe20000041848 */
[----:B------:R-:W-:Y:S07]  /*a730*/  LDSM.16.M88.4 R56, [R238+0x6100] ;  /* 0x00610000ee38783b */ /* 0x000fee0000000200 */
[C---:B------:R-:W-:Y:S08]  /*a740*/  HMMA.16816.F32.BF16 R100, R16.reuse, R40, R148 ;  /* 0x000000281064723c */ /* 0x040ff00000041894 */
[C---:B------:R-:W-:Y:S08]  /*a750*/  HMMA.16816.F32.BF16 R112, R16.reuse, R42, R144 ;  /* 0x0000002a1070723c */ /* 0x040ff00000041890 */
[C---:B--2---:R-:W-:Y:S08]  /*a760*/  HMMA.16816.F32.BF16 R108, R16.reuse, R24, R140 ;  /* 0x00000018106c723c */ /* 0x044ff0000004188c */
        /* <DEDUP_REMOVED lines=8> */
[C---:B------:R-:W-:Y:S01]  /*a7f0*/  HMMA.16816.F32.BF16 R128, R28.reuse, R32, R48 ;  /* 0x000000201c80723c */ /* 0x040fe20000041830 */
[----:B------:R-:W3:Y:S07]  /*a800*/  LDSM.16.M88.4 R48, [R238+0x6900] ;  /* 0x00690000ee30783b */ /* 0x000eee0000000200 */
[----:B------:R-:W-:Y:S01]  /*a810*/  HMMA.16816.F32.BF16 R120, R28, R34, R44 ;  /* 0x000000221c78723c */ /* 0x000fe2000004182c */
[----:B------:R-:W1:Y:S07]  /*a820*/  LDSM.16.M88.4 R44, [R238+0x7100] ;  /* 0x00710000ee2c783b */ /* 0x000e6e0000000200 */
[C---:B------:R-:W-:Y:S08]  /*a830*/  HMMA.16816.F32.BF16 R152, R12.reuse, R32, R68 ;  /* 0x000000200c98723c */ /* 0x040ff00000041844 */
        /* <DEDUP_REMOVED lines=11> */
[----:B------:R-:W-:Y:S07]  /*a8f0*/  LDSM.16.M88.4 R12, [R244+0xe100] ;  /* 0x00e10000f40c783b */ /* 0x000fee0000000200 */
[C---:B------:R-:W-:Y:S01]  /*a900*/  HMMA.16816.F32.BF16 R116, R28.reuse, R52, R16 ;  /* 0x000000341c74723c */ /* 0x040fe20000041810 */
[----:B------:R-:W-:Y:S07]  /*a910*/  LDSM.16.M88.4 R16, [R243+0xc100] ;  /* 0x00c10000f310783b */ /* 0x000fee0000000200 */
[C---:B------:R-:W-:Y:S01]  /*a920*/  HMMA.16816.F32.BF16 R112, R28.reuse, R54, R96 ;  /* 0x000000361c70723c */ /* 0x040fe20000041860 */
[----:B------:R-:W3:Y:S07]  /*a930*/  LDSM.16.M88.4 R52, [R237+0x2000] ;  /* 0x00200000ed34783b */ /* 0x000eee0000000200 */
[C---:B------:R-:W-:Y:S08]  /*a940*/  HMMA.16816.F32.BF16 R80, R28.reuse, R60, R104 ;  /* 0x0000003c1c50723c */ /* 0x040ff00000041868 */
[----:B------:R-:W-:Y:S01]  /*a950*/  HMMA.16816.F32.BF16 R76, R28, R62, R84 ;  /* 0x0000003e1c4c723c */ /* 0x000fe20000041854 */
[----:B------:R-:W3:Y:S01]  /*a960*/  LDSM.16.M88.4 R28, [R237+0x3800] ;  /* 0x00380000ed1c783b */ /* 0x000ee20000000200 */
[----:B----4-:R-:W-:Y:S01]  /*a970*/  SHF.R.S32.HI R2, RZ, 0x1f, R164 ;  /* 0x0000001fff027819 */ /* 0x010fe200000114a4 */
[----:B------:R-:W-:-:S05]  /*a980*/  DEPBAR.LE SB0, 0x0 ;  /* 0x000080000000791a */ /* 0x000fca0000000000 */
[----:B-1----:R-:W-:Y:S01]  /*a990*/  HMMA.16816.F32.BF16 R108, R24, R56, R124 ;  /* 0x00000038186c723c */ /* 0x002fe2000004187c */
[----:B------:R-:W-:-:S07]  /*a9a0*/  IADD3 R0, R163, 0x100, RZ ;  /* 0x00000100a3007810 */ /* 0x000fce0007ffe0ff */
[----:B------:R-:W-:Y:S08]  /*a9b0*/  HMMA.16816.F32.BF16 R104, R24, R58, R156 ;  /* 0x0000003a1868723c */ /* 0x000ff0000004189c */
[C---:B--2---:R-:W-:Y:S08]  /*a9c0*/  HMMA.16816.F32.BF16 R68, R20.reuse, R56, R68 ;  /* 0x000000381444723c */ /* 0x044ff00000041844 */
[----:B------:R-:W-:Y:S08]  /*a9d0*/  HMMA.16816.F32.BF16 R64, R20, R58, R64 ;  /* 0x0000003a1440723c */ /* 0x000ff00000041840 */
[C---:B---3--:R-:W-:Y:S08]  /*a9e0*/  HMMA.16816.F32.BF16 R100, R24.reuse, R48, R152 ;  /* 0x000000301864723c */ /* 0x048ff00000041898 */
[----:B------:R-:W-:Y:S08]  /*a9f0*/  HMMA.16816.F32.BF16 R96, R24, R50, R148 ;  /* 0x000000321860723c */ /* 0x000ff00000041894 */
[C---:B------:R-:W-:Y:S08]  /*aa00*/  HMMA.16816.F32.BF16 R60, R20.reuse, R48, R128 ;  /* 0x00000030143c723c */ /* 0x040ff00000041880 */
[----:B------:R-:W-:Y:S08]  /*aa10*/  HMMA.16816.F32.BF16 R56, R20, R50, R120 ;  /* 0x000000321438723c */ /* 0x000ff00000041878 */
[C---:B------:R-:W-:Y:S08]  /*aa20*/  HMMA.16816.F32.BF16 R92, R24.reuse, R44, R144 ;  /* 0x0000002c185c723c */ /* 0x040ff00000041890 */
[C---:B------:R-:W-:Y:S08]  /*aa30*/  HMMA.16816.F32.BF16 R88, R24.reuse, R46, R140 ;  /* 0x0000002e1858723c */ /* 0x040ff0000004188c */
[C---:B------:R-:W-:Y:S08]  /*aa40*/  HMMA.16816.F32.BF16 R84, R24.reuse, R40, R136 ;  /* 0x000000281854723c */ /* 0x040ff00000041888 */
[----:B------:R-:W-:Y:S08]  /*aa50*/  HMMA.16816.F32.BF16 R72, R24, R42, R132 ;  /* 0x0000002a1848723c */ /* 0x000ff00000041884 */
[C---:B------:R-:W-:Y:S08]  /*aa60*/  HMMA.16816.F32.BF16 R48, R20.reuse, R44, R116 ;  /* 0x0000002c1430723c */ /* 0x040ff00000041874 */
[C---:B------:R-:W-:Y:S08]  /*aa70*/  HMMA.16816.F32.BF16 R44, R20.reuse, R46, R112 ;  /* 0x0000002e142c723c */ /* 0x040ff00000041870 */
[C---:B------:R-:W-:Y:S01]  /*aa80*/  HMMA.16816.F32.BF16 R24, R20.reuse, R40, R80 ;  /* 0x000000281418723c */ /* 0x040fe20000041850 */
[----:B------:R1:W-:Y:S07]  /*aa90*/  STL [R1+0x98], R163 ;  /* 0x000098a301007387 */ /* 0x0003ee0000100800 */
[----:B------:R-:W-:Y:S01]  /*aaa0*/  HMMA.16816.F32.BF16 R20, R20, R42, R76 ;  /* 0x0000002a1414723c */ /* 0x000fe2000004184c */
[----:B------:R1:W-:Y:S04]  /*aab0*/  STL [R1+0x9c], R0 ;  /* 0x00009c0001007387 */ /* 0x0003e80000100800 */
[----:B------:R1:W-:Y:S01]  /*aac0*/  STL [R1+0x110], R2 ;  /* 0x0001100201007387 */ /* 0x0003e20000100800 */
[----:B------:R-:W-:-:S02]  /*aad0*/  ISETP.GE.AND P0, PT, R167, 0x2, PT ;  /* 0x00000002a700780c */ /* 0x000fc40003f06270 */
[C---:B------:R-:W-:Y:S01]  /*aae0*/  HMMA.16816.F32.BF16 R120, R12.reuse, R52, R108 ;  /* 0x000000340c78723c */ /* 0x040fe2000004186c */
[----:B------:R-:W-:Y:S07]  /*aaf0*/  BSSY B0, `(.L_x_1922) ;  /* 0x0000079000007945 */ /* 0x000fee0003800000 */
[C---:B------:R-:W-:Y:S08]  /*ab00*/  HMMA.16816.F32.BF16 R116, R12.reuse, R36, R100 ;  /* 0x000000240c74723c */ /* 0x040ff00000041864 */
[C---:B------:R-:W-:Y:S08]  /*ab10*/  HMMA.16816.F32.BF16 R92, R12.reuse, R32, R92 ;  /* 0x000000200c5c723c */ /* 0x040ff0000004185c */
[C---:B------:R-:W-:Y:S08]  /*ab20*/  HMMA.16816.F32.BF16 R100, R12.reuse, R34, R88 ;  /* 0x000000220c64723c */ /* 0x040ff00000041858 */
[C---:B------:R-:W-:Y:S08]  /*ab30*/  HMMA.16816.F32.BF16 R108, R12.reuse, R28, R84 ;  /* 0x0000001c0c6c723c */ /* 0x040ff00000041854 */
[----:B------:R-:W-:Y:S08]  /*ab40*/  HMMA.16816.F32.BF16 R112, R12, R30, R72 ;  /* 0x0000001e0c70723c */ /* 0x000ff00000041848 */
[----:B------:R-:W-:Y:S08]  /*ab50*/  HMMA.16816.F32.BF16 R76, R16, R32, R48 ;  /* 0x00000020104c723c */ /* 0x000ff00000041830 */
        /* <DEDUP_REMOVED lines=10> */
[----:B------:R-:W-:Y:S01]  /*ac00*/  @!UPT UIADD3 URZ, URZ, URZ, URZ ;  /* 0x0000003f3f3ff290 */ /* 0x000fe2000fffe03f */
[----:B------:R-:W-:Y:S11]  /*ac10*/  @!P0 BRA `(.L_x_1923) ;  /* 0x0000066000008947 */ /* 0x000ff60003800000 */
[----:B-1----:R-:W2:Y:S04]  /*ac20*/  LDL R168, [R1+0x100] ;  /* 0x0001000001a87983 */ /* 0x002ea80000100800 */
[----:B------:R-:W3:Y:S04]  /*ac30*/  LDL R166, [R1+0xec] ;  /* 0x0000ec0001a67983 */ /* 0x000ee80000100800 */
[----:B------:R-:W4:Y:S04]  /*ac40*/  LDL.64 R164, [R1+0xf8] ;  /* 0x0000f80001a47983 */ /* 0x000f280000100a00 */
[----:B------:R-:W4:Y:S01]  /*ac50*/  LDL R163, [R1+0x104] ;  /* 0x0001040001a37983 */ /* 0x000f220000100800 */
[----:B------:R-:W-:-:S02]  /*ac60*/  IMAD.MOV.U32 R0, RZ, RZ, c[0x0][0x2b8] ;  /* 0x0000ae00ff007624 */ /* 0x000fc400078e00ff */
[----:B------:R-:W-:-:S03]  /*ac70*/  IMAD.MOV.U32 R10, RZ, RZ, RZ ;  /* 0x000000ffff0a7224 */ /* 0x000fc600078e00ff */
[----:B------:R-:W-:Y:S01]  /*ac80*/  ISETP.NE.AND P0, PT, R0, 0x1, PT ;  /* 0x000000010000780c */ /* 0x000fe20003f05270 */
[----:B--2---:R-:W-:-:S05]  /*ac90*/  IMAD R2, R167, 0x40, R168 ;  /* 0x00000040a7027824 */ /* 0x004fca00078e02a8 */
[----:B---3--:R-:W-:-:S04]  /*aca0*/  IADD3 R2, R2, -0x80, R166 ;  /* 0xffffff8002027810 */ /* 0x008fc80007ffe0a6 */
[----:B------:R-:W-:-:S03]  /*acb0*/  MOV R0, R2 ;  /* 0x0000000200007202 */ /* 0x000fc60000000f00 */
[----:B------:R-:W-:-:S05]  /*acc0*/  @P0 IMAD.HI.U32 R3, R2, c[0x0][0x2bc], RZ ;  /* 0x0000af0002030a27 */ /* 0x000fca00078e00ff */
[----:B------:R-:W-:-:S04]  /*acd0*/  @P0 SHF.R.U32.HI R0, RZ, c[0x0][0x2c0], R3 ;  /* 0x0000b000ff000a19 */ /* 0x000fc80000011603 */
[----:B----4-:R-:W-:-:S04]  /*ace0*/  @!P6 IADD3 R3, P0, R0, R164, RZ ;  /* 0x000000a40003e210 */ /* 0x010fc80007f1e0ff */
[----:B------:R-:W-:Y:S02]  /*acf0*/  @!P6 LEA.HI.X.SX32 R5, R0, R163, 0x1, P0 ;  /* 0x000000a30005e211 */ /* 0x000fe400000f0eff */
        /* <DEDUP_REMOVED lines=29> */
.L_x_2008:
[----:B------:R-:W-:Y:S05]  /*aed0*/  BRA.DIV ~URZ, `(.L_x_1925) ;  /* 0x00011b727f007947 */ /* 0x000fea000b800000 */
[----:B------:R-:W4:Y:S04]  /*aee0*/  LDL R0, [R1+0x110] ;  /* 0x0001100001007983 */ /* 0x000f280000100800 */
[----:B--2---:R-:W2:Y:S04]  /*aef0*/  LDL R17, [R1+0xc0] ;  /* 0x0000c00001117983 */ /* 0x004ea80000100800 */
[----:B---3--:R-:W3:Y:S04]  /*af00*/  LDL R2, [R1+0xf0] ;  /* 0x0000f00001027983 */ /* 0x008ee80000100800 */
[----:B------:R-:W3:Y:S04]  /*af10*/  LDL R21, [R1+0x10c] ;  /* 0x00010c0001157983 */ /* 0x000ee80000100800 */
[----:B------:R-:W3:Y:S04]  /*af20*/  LDL R22, [R1+0x98] ;  /* 0x0000980001167983 */ /* 0x000ee80000100800 */
[----:B-1----:R-:W1:Y:S04]  /*af30*/  SHFL.IDX PT, R10, R5, RZ, 0x181f ;  /* 0x00181fff050a7589 */ /* 0x002e6800000e0000 */
[----:B------:R-:W1:Y:S04]  /*af40*/  SHFL.IDX PT, R8, R5, 0x1, 0x181f ;  /* 0x00381f0005087f89 */ /* 0x000e6800000e0000 */
[----:B------:R-:W1:Y:S04]  /*af50*/  SHFL.IDX PT, R19, R4, 0x1, 0x181f ;  /* 0x00381f0004137f89 */ /* 0x000e6800000e0000 */
[----:B------:R-:W1:Y:S04]  /*af60*/  SHFL.IDX PT, R15, R5, 0x2, 0x181f ;  /* 0x00581f00050f7f89 */ /* 0x000e6800000e0000 */
[----:B------:R-:W1:Y:S01]  /*af70*/  SHFL.IDX PT, R18, R4, 0x2, 0x181f ;  /* 0x00581f0004127f89 */ /* 0x000e6200000e0000 */
[C---:B--2---:R-:W-:Y:S01]  /*af80*/  IMAD.SHL.U32 R20, R17.reuse, 0x2, RZ ;  /* 0x0000000211147824 */ /* 0x044fe200078e00ff */
[----:B----4-:R-:W-:-:S02]  /*af90*/  SHF.L.U64.HI R3, R17, 0x1, R0 ;  /* 0x0000000111037819 */ /* 0x010fc40000010200 */
[----:B------:R-:W-:Y:S01]  /*afa0*/  ISETP.GE.AND P3, PT, R17, c[0x0][0x1d4], PT ;  /* 0x0000750011007a0c */ /* 0x000fe20003f66270 */
[----:B---3--:R-:W-:Y:S01]  /*afb0*/  IMAD.SHL.U32 R0, R2, 0x2, RZ ;  /* 0x0000000202007824 */ /* 0x008fe200078e00ff */
[----:B-1----:R-:W-:Y:S02]  /*afc0*/  IADD3 R12, P0, R10, R20, RZ ;  /* 0x000000140a0c7210 */ /* 0x002fe40007f1e0ff */
[----:B------:R-:W-:Y:S02]  /*afd0*/  SHF.L.U64.HI R2, R2, 0x1, R21 ;  /* 0x0000000102027819 */ /* 0x000fe40000010215 */
[----:B------:R-:W-:Y:S01]  /*afe0*/  IADD3 R10, P1, R10, R0, RZ ;  /* 0x000000000a0a7210 */ /* 0x000fe20007f3e0ff */
[----:B------:R-:W-:Y:S01]  /*aff0*/  IMAD.X R13, R11, 0x1, R3, P0 ;  /* 0x000000010b0d7824 */ /* 0x000fe200000e0603 */
[----:B------:R-:W-:-:S03]  /*b000*/  IADD3 R16, P0, R8, R20, RZ ;  /* 0x0000001408107210 */ /* 0x000fc60007f1e0ff */
[----:B------:R-:W-:Y:S01]  /*b010*/  IMAD.X R11, R11, 0x1, R2, P1 ;  /* 0x000000010b0b7824 */ /* 0x000fe200008e0602 */
[----:B------:R-:W-:Y:S01]  /*b020*/  IADD3 R14, P2, R8, R0, RZ ;  /* 0x00000000080e7210 */ /* 0x000fe20007f5e0ff */
[----:B------:R1:W-:Y:S01]  /*b030*/  LDGSTS.E.BYPASS.LTC128B.128 [R22+0x4100], [R12.64], !P3 ;  /* 0x041000000c167fae */ /* 0x0003e2000d901d46 */
[----:B------:R-:W-:-:S03]  /*b040*/  IMAD.X R17, R19, 0x1, R3, P0 ;  /* 0x0000000113117824 */ /* 0x000fc600000e0603 */
[----:B------:R2:W-:Y:S04]  /*b050*/  LDGSTS.E.BYPASS.LTC128B.128 [R22+0x6100], [R10.64], !P5 ;  /* 0x061000000a167fae */ /* 0x0005e8000e901d46 */
[----:B------:R3:W-:Y:S04]  /*b060*/  LDGSTS.E.BYPASS.LTC128B.128 [R22+0x4900], [R16.64], !P3 ;  /* 0x0490000010167fae */ /* 0x0007e8000d901d46 */
[----:B------:R4:W3:Y:S01]  /*b070*/  SHFL.IDX PT, R8, R5, 0x3, 0x181f ;  /* 0x00781f0005087f89 */ /* 0x0008e200000e0000 */
[C---:B-1----:R-:W-:Y:S02]  /*b080*/  IADD3 R12, P1, R15.reuse, R20, RZ ;  /* 0x000000140f0c7210 */ /* 0x042fe40007f3e0ff */
[----:B--2---:R-:W-:Y:S01]  /*b090*/  IADD3 R10, P0, R15, R0, RZ ;  /* 0x000000000f0a7210 */ /* 0x004fe20007f1e0ff */
[----:B------:R-:W-:-:S05]  /*b0a0*/  IMAD.X R15, R19, 0x1, R2, P2 ;  /* 0x00000001130f7824 */ /* 0x000fca00010e0602 */
[----:B------:R1:W-:Y:S01]  /*b0b0*/  LDGSTS.E.BYPASS.LTC128B.128 [R22+0x6900], [R14.64], !P5 ;  /* 0x069000000e167fae */ /* 0x0003e2000e901d46 */
[CC--:B------:R-:W-:Y:S01]  /*b0c0*/  IADD3.X R13, R18.reuse, R3.reuse, RZ, P1, !PT ;  /* 0x00000003120d7210 */ /* 0x0c0fe20000ffe4ff */
[--C-:B------:R-:W-:Y:S01]  /*b0d0*/  IMAD.X R11, R18, 0x1, R2.reuse, P0 ;  /* 0x00000001120b7824 */ /* 0x100fe200000e0602 */
[----:B------:R-:W-:Y:S01]  /*b0e0*/  SEL R21, RZ, 0x10, P5 ;  /* 0x00000010ff157807 */ /* 0x000fe20002800000 */
[----:B---3--:R-:W-:Y:S02]  /*b0f0*/  IMAD.MOV.U32 R16, RZ, RZ, R2 ;  /* 0x000000ffff107224 */ /* 0x008fe400078e0002 */
[----:B------:R2:W-:Y:S04]  /*b100*/  LDGSTS.E.BYPASS.LTC128B.128 [R22+0x5100], [R12.64], !P3 ;  /* 0x051000000c167fae */ /* 0x0005e8000d901d46 */
[----:B------:R3:W-:Y:S04]  /*b110*/  LDGSTS.E.BYPASS.LTC128B.128 [R22+0x7100], [R10.64], !P5 ;  /* 0x071000000a167fae */ /* 0x0007e8000e901d46 */
[----:B-1----:R4:W1:Y:S01]  /*b120*/  SHFL.IDX PT, R14, R4, 0x3, 0x181f ;  /* 0x00781f00040e7f89 */ /* 0x00286200000e0000 */
[----:B------:R-:W-:Y:S01]  /*b130*/  MOV R15, R3 ;  /* 0x00000003000f7202 */ /* 0x000fe20000000f00 */
[----:B--2---:R-:W-:-:S02]  /*b140*/  IMAD.MOV.U32 R12, RZ, RZ, R20 ;  /* 0x000000ffff0c7224 */ /* 0x004fc400078e0014 */
[----:B------:R-:W-:Y:S01]  /*b150*/  IMAD.MOV.U32 R13, RZ, RZ, R0 ;  /* 0x000000ffff0d7224 */ /* 0x000fe200078e0000 */
[----:B---3--:R-:W-:Y:S01]  /*b160*/  SEL R11, RZ, 0x10, P3 ;  /* 0x00000010ff0b7807 */ /* 0x008fe20001800000 */
[----:B------:R-:W-:Y:S02]  /*b170*/  IMAD.MOV.U32 R10, RZ, RZ, R21 ;  /* 0x000000ffff0a7224 */ /* 0x000fe400078e0015 */
.L_x_2009:
[----:B------:R-:W2:Y:S01]  /*b180*/  LDL R17, [R1+0x98] ;  /* 0x0000980001117983 */ /* 0x000ea20000100800 */
[C---:B------:R-:W-:Y:S02]  /*b190*/  IADD3 R0, -R11.reuse, 0x10, RZ ;  /* 0x000000100b007810 */ /* 0x040fe40007ffe1ff */
[----:B------:R-:W-:Y:S02]  /*b1a0*/  IADD3 R2, -R10, 0x10, RZ ;  /* 0x000000100a027810 */ /* 0x000fe40007ffe1ff */
[----:B------:R-:W-:Y:S02]  /*b1b0*/  LOP3.LUT R0, R0, 0xf, RZ, 0xc0, !PT ;  /* 0x0000000f00007812 */ /* 0x000fe400078ec0ff */
[----:B------:R-:W-:Y:S02]  /*b1c0*/  ISETP.NE.U32.AND P3, PT, R11, RZ, PT ;  /* 0x000000ff0b00720c */ /* 0x000fe40003f65070 */
[----:B----4-:R-:W-:-:S02]  /*b1d0*/  IADD3 R4, P1, P0, R0, R8, R12 ;  /* 0x0000000800047210 */ /* 0x010fc4000783e00c */
[----:B------:R-:W-:Y:S02]  /*b1e0*/  LOP3.LUT R2, R2, 0xf, RZ, 0xc0, !PT ;  /* 0x0000000f02027812 */ /* 0x000fe400078ec0ff */
[----:B------:R-:W-:Y:S02]  /*b1f0*/  ISETP.NE.U32.AND P2, PT, R10, RZ, PT ;  /* 0x000000ff0a00720c */ /* 0x000fe40003f45070 */
[----:B-1----:R-:W-:Y:S02]  /*b200*/  IADD3.X R5, RZ, R14, R15, P1, P0 ;  /* 0x0000000eff057210 */ /* 0x002fe40000fe040f */
[----:B------:R-:W-:-:S04]  /*b210*/  IADD3 R2, P1, P0, R2, R8, R13 ;  /* 0x0000000802027210 */ /* 0x000fc8000783e00d */
[----:B------:R-:W-:Y:S01]  /*b220*/  IADD3.X R3, RZ, R14, R16, P1, P0 ;  /* 0x0000000eff037210 */ /* 0x000fe20000fe0410 */
[----:B------:R-:W-:Y:S01]  /*b230*/  @!PT LDS RZ, [RZ] ;  /* 0x00000000fffff984 */ /* 0x000fe20000000800 */
[----:B------:R-:W-:Y:S01]  /*b240*/  @!PT LDS RZ, [RZ] ;  /* 0x00000000fffff984 */ /* 0x000fe20000000800 */
[----:B------:R-:W-:Y:S01]  /*b250*/  @!PT LDS RZ, [RZ] ;  /* 0x00000000fffff984 */ /* 0x000fe20000000800 */
[----:B--2---:R1:W-:Y:S04]  /*b260*/  LDGSTS.E.BYPASS.LTC128B.128.ZFILL [R17+0x5900], [R4.64], P3 ;  /* 0x0590000004117fae */ /* 0x0043e80009941d46 */
[----:B------:R1:W-:Y:S04]  /*b270*/  LDGSTS.E.BYPASS.LTC128B.128.ZFILL [R17+0x7900], [R2.64], P2 ;  /* 0x0790000002117fae */ /* 0x0003e80009141d46 */
.L_x_1923:
[----:B-1----:R-:W-:Y:S05]  /*b280*/  BSYNC B0 ;  /* 0x0000000000007941 */ /* 0x002fea0003800000 */
.L_x_1922:
[----:B------:R-:W2:Y:S01]  /*b290*/  LDL R11, [R1+0x4] ;  /* 0x00000400010b7983 */ /* 0x000ea20000100800 */
[----:B------:R-:W-:Y:S01]  /*b2a0*/  FMUL.FTZ R0, R89, c[0x0][0x320] ;  /* 0x0000c80059007a20 */ /* 0x000fe20000410000 */
[----:B-----5:R-:W-:Y:S01]  /*b2b0*/  SHF.R.S32.HI R4, RZ, 0x1f, R160 ;  /* 0x0000001fff047819 */ /* 0x020fe200000114a0 */
[----:B------:R-:W-:Y:S01]  /*b2c0*/  FMUL.FTZ R2, R24, c[0x0][0x320] ;  /* 0x0000c80018027a20 */ /* 0x000fe20000410000 */
[----:B------:R-:W3:Y:S01]  /*b2d0*/  LDL R15, [R1+0xe8] ;  /* 0x0000e800010f7983 */ /* 0x000ee20000100800 */
[----:B------:R1:W4:Y:S01]  /*b2e0*/  MUFU.TANH R39, R0 ;  /* 0x0000000000277308 */ /* 0x0003220000002400 */
[----:B------:R-:W-:Y:S01]  /*b2f0*/  LEA.HI R3, R4, R160, RZ, 0x2 ;  /* 0x000000a004037211 */ /* 0x000fe200078f10ff */
[----:B------:R-:W-:Y:S01]  /*b300*/  IMAD.MOV.U32 R5, RZ, RZ, c[0x0][0x2c4] ;  /* 0x0000b100ff057624 */ /* 0x000fe200078e00ff */
[----:B------:R-:W3:Y:S04]  /*b310*/  LDL R14, [R1+0xc4] ;  /* 0x0000c400010e7983 */ /* 0x000ee80000100800 */
[----:B------:R-:W3:Y:S01]  /*b320*/  LDL R13, [R1+0xe0] ;  /* 0x0000e000010d7983 */ /* 0x000ee20000100800 */
[----:B------:R-:W-:-:S02]  /*b330*/  FMUL.FTZ R8, R25, c[0x0][0x320] ;  /* 0x0000c80019087a20 */ /* 0x000fc40000410000 */
[----:B------:R-:W-:Y:S01]  /*b340*/  FMUL.FTZ R10, R72, c[0x0][0x320] ;  /* 0x0000c800480a7a20 */ /* 0x000fe20000410000 */
[----:B------:R-:W0:Y:S01]  /*b350*/  LDGDEPBAR ;  /* 0x00000000000079af */ /* 0x000e220000000000 */
[----:B-1----:R-:W-:Y:S01]  /*b360*/  FMUL.FTZ R0, R80, c[0x0][0x320] ;  /* 0x0000c80050007a20 */ /* 0x002fe20000410000 */
[----:B------:R-:W-:Y:S01]  /*b370*/  LOP3.LUT R3, R3, 0xfffffffc, RZ, 0xc0, !PT ;  /* 0xfffffffc03037812 */ /* 0x000fe200078ec0ff */
[----:B------:R-:W1:Y:S01]  /*b380*/  MUFU.TANH R60, R2 ;  /* 0x00000002003c7308 */ /* 0x000e620000002400 */
[----:B------:R-:W-:-:S07]  /*b390*/  ISETP.NE.AND P0, PT, R5, 0x1, PT ;  /* 0x000000010500780c */ /* 0x000fce0003f05270 */
        /* <DEDUP_REMOVED lines=14> */
[----:B------:R1:W1:Y:S01]  /*b480*/  MUFU.TANH R77, R0 ;  /* 0x00000000004d7308 */ /* 0x0002620000002400 */
[----:B------:R-:W-:Y:S02]  /*b490*/  IMAD.IADD R3, R160, 0x1, -R3 ;  /* 0x00000001a0037824 */ /* 0x000fe400078e0a03 */
[----:B-1----:R-:W-:-:S05]  /*b4a0*/  FMUL.FTZ R0, R32, c[0x0][0x320] ;  /* 0x0000c80020007a20 */ /* 0x002fca0000410000 */
[----:B------:R1:W1:Y:S02]  /*b4b0*/  MUFU.TANH R76, R0 ;  /* 0x00000000004c7308 */ /* 0x0002640000002400 */
[----:B-1----:R-:W-:-:S06]  /*b4c0*/  FMUL.FTZ R0, R33, c[0x0][0x320] ;  /* 0x0000c80021007a20 */ /* 0x002fcc0000410000 */
[----:B------:R1:W1:Y:S02]  /*b4d0*/  MUFU.TANH R71, R0 ;  /* 0x0000000000477308 */ /* 0x0002640000002400 */
[----:B-1----:R-:W-:-:S04]  /*b4e0*/  LEA.HI R0, R4, R160, RZ, 0x5 ;  /* 0x000000a004007211 */ /* 0x002fc800078f28ff */
[--C-:B------:R-:W-:Y:S02]  /*b4f0*/  SHF.R.S32.HI R4, RZ, 0x5, R0.reuse ;  /* 0x00000005ff047819 */ /* 0x100fe40000011400 */
[----:B------:R-:W-:Y:S02]  /*b500*/  SHF.R.S32.HI R2, RZ, 0x1f, R0 ;  /* 0x0000001fff027819 */ /* 0x000fe40000011400 */
[----:B------:R-:W-:Y:S02]  /*b510*/  LOP3.LUT R0, R0, 0xffffffe0, RZ, 0xc0, !PT ;  /* 0xffffffe000007812 */ /* 0x000fe400078ec0ff */
[----:B------:R-:W-:Y:S02]  /*b520*/  LEA.HI R5, R2, R4, RZ, 0x2 ;  /* 0x0000000402057211 */ /* 0x000fe400078f10ff */
[----:B------:R-:W-:Y:S01]  /*b530*/  LEA.HI R2, R3, R3, RZ, 0x1 ;  /* 0x0000000303027211 */ /* 0x000fe200078f08ff */
[----:B------:R1:W1:Y:S01]  /*b540*/  MUFU.TANH R51, R8 ;  /* 0x0000000800337308 */ /* 0x0002620000002400 */
[----:B------:R-:W-:-:S04]  /*b550*/  IADD3 R0, R160, -R0, RZ ;  /* 0x80000000a0007210 */ /* 0x000fc80007ffe0ff */
[----:B------:R-:W-:Y:S02]  /*b560*/  SHF.R.S32.HI R12, RZ, 0x1f, R0 ;  /* 0x0000001fff0c7819 */ /* 0x000fe40000011400 */
[----:B-1----:R-:W-:Y:S02]  /*b570*/  LOP3.LUT R8, R5, 0xffffffc, RZ, 0xc0, !PT ;  /* 0x0ffffffc05087812 */ /* 0x002fe400078ec0ff */
[----:B------:R-:W-:-:S04]  /*b580*/  LOP3.LUT R5, R2, 0x1ffffffe, RZ, 0xc0, !PT ;  /* 0x1ffffffe02057812 */ /* 0x000fc800078ec0ff */
[----:B------:R-:W-:Y:S02]  /*b590*/  IADD3 R5, R3, -R5, RZ ;  /* 0x8000000503057210 */ /* 0x000fe40007ffe0ff */
[----:B------:R-:W-:Y:S01]  /*b5a0*/  LEA.HI R3, R12, R0, RZ, 0x2 ;  /* 0x000000000c037211 */ /* 0x000fe200078f10ff */
[----:B------:R-:W-:Y:S02]  /*b5b0*/  IMAD.SHL.U32 R2, R2, 0x20, RZ ;  /* 0x0000002002027824 */ /* 0x000fe400078e00ff */
[----:B------:R-:W-:Y:S01]  /*b5c0*/  IMAD.IADD R8, R4, 0x1, -R8 ;  /* 0x0000000104087824 */ /* 0x000fe200078e0a08 */
[----:B------:R-:W-:Y:S01]  /*b5d0*/  SHF.R.S32.HI R17, RZ, 0x2, R3 ;  /* 0x00000002ff117819 */ /* 0x000fe20000011403 */
[----:B------:R1:W1:Y:S01]  /*b5e0*/  MUFU.TANH R46, R10 ;  /* 0x0000000a002e7308 */ /* 0x0002620000002400 */
[----:B------:R-:W-:Y:S02]  /*b5f0*/  FMUL.FTZ R4, R73, c[0x0][0x320] ;  /* 0x0000c80049047a20 */ /* 0x000fe40000410000 */
[----:B------:R-:W-:-:S02]  /*b600*/  SHF.L.U32 R16, R8, 0x4, RZ ;  /* 0x0000000408107819 */ /* 0x000fc400000006ff */
[----:B------:R-:W-:-:S03]  /*b610*/  SHF.L.U32 R5, R5, 0x3, RZ ;  /* 0x0000000305057819 */ /* 0x000fc600000006ff */
[----:B------:R4:W2:Y:S01]  /*b620*/  MUFU.TANH R43, R4 ;  /* 0x00000004002b7308 */ /* 0x0008a20000002400 */
[----:B-1----:R-:W-:Y:S01]  /*b630*/  LOP3.LUT R10, R2, 0xffffffc0, RZ, 0xc0, !PT ;  /* 0xffffffc0020a7812 */ /* 0x002fe200078ec0ff */
[----:B------:R1:W-:Y:S01]  /*b640*/  STL [R1+0xd0], R5 ;  /* 0x0000d00501007387 */ /* 0x0003e20000100800 */
[----:B----4-:R-:W-:Y:S01]  /*b650*/  LOP3.LUT R4, R3, 0x7ffffffc, RZ, 0xc0, !PT ;  /* 0x7ffffffc03047812 */ /* 0x010fe200078ec0ff */
[----:B--2---:R-:W-:-:S03]  /*b660*/  IMAD R2, R11, 0x80, R17 ;  /* 0x000000800b027824 */ /* 0x004fc600078e0211 */
[----:B------:R-:W-:Y:S02]  /*b670*/  IADD3 R4, R0, -R4, RZ ;  /* 0x8000000400047210 */ /* 0x000fe40007ffe0ff */
[----:B------:R-:W-:-:S05]  /*b680*/  IADD3 R3, R10, R2, R16 ;  /* 0x000000020a037210 */ /* 0x000fca0007ffe010 */
[----:B-1----:R-:W-:Y:S01]  /*b690*/  IMAD.IADD R5, R5, 0x1, R3 ;  /* 0x0000000105057824 */ /* 0x002fe200078e0203 */
[----:B------:R-:W-:Y:S01]  /*b6a0*/  SHF.L.U32 R3, R4, 0x1, RZ ;  /* 0x0000000104037819 */ /* 0x000fe200000006ff */
[----:B------:R-:W-:Y:S04]  /*b6b0*/  STL [R1+0xdc], R17 ;  /* 0x0000dc1101007387 */ /* 0x000fe80000100800 */
[----:B------:R-:W-:Y:S04]  /*b6c0*/  STL [R1+0xd8], R16 ;  /* 0x0000d81001007387 */ /* 0x000fe80000100800 */
[----:B------:R-:W-:Y:S01]  /*b6d0*/  STL [R1+0xcc], R3 ;  /* 0x0000cc0301007387 */ /* 0x000fe20000100800 */
[----:B------:R-:W-:-:S02]  /*b6e0*/  IMAD.MOV.U32 R8, RZ, RZ, -0x40 ;  /* 0xffffffc0ff087424 */ /* 0x000fc400078e00ff */
[----:B------:R-:W-:Y:S02]  /*b6f0*/  FMUL.FTZ R2, R88, c[0x0][0x320] ;  /* 0x0000c80058027a20 */ /* 0x000fe40000410000 */
[----:B---3--:R-:W-:Y:S02]  /*b700*/  IMAD R0, R15, R8, 0x41 ;  /* 0x000000410f007424 */ /* 0x008fe400078e0208 */
[----:B------:R1:W2:Y:S03]  /*b710*/  MUFU.TANH R36, R2 ;  /* 0x0000000200247308 */ /* 0x0002a60000002400 */
[----:B------:R-:W-:Y:S01]  /*b720*/  IADD3 R0, -R3, R0, R14 ;  /* 0x0000000003007210 */ /* 0x000fe20007ffe10e */
[----:B------:R3:W-:Y:S04]  /*b730*/  STL [R1+0xd4], R10 ;  /* 0x0000d40a01007387 */ /* 0x0007e80000100800 */
[----:B------:R-:W-:-:S02]  /*b740*/  IMAD.IADD R4, R0, 0x1, -R13 ;  /* 0x0000000100047824 */ /* 0x000fc400078e0a0d */
[----:B-1----:R-:W-:-:S05]  /*b750*/  @P0 IMAD.HI.U32 R2, R5, c[0x0][0x2c8], RZ ;  /* 0x0000b20005020a27 */ /* 0x002fca00078e00ff */
[----:B------:R-:W-:Y:S02]  /*b760*/  @P0 SHF.R.U32.HI R5, RZ, c[0x0][0x2cc], R2 ;  /* 0x0000b300ff050a19 */ /* 0x000fe40000011602 */
[----:B---3--:R-:W-:Y:S01]  /*b770*/  IADD3 R10, -R3, R14, -R162 ;  /* 0x0000000e030a7210 */ /* 0x008fe20007ffe9a2 */
[----:B------:R-:W-:Y:S05]  /*b780*/  BRA.DIV ~URZ, `(.L_x_1926) ;  /* 0x000119027f007947 */ /* 0x000fea000b800000 */
[----:B--2---:R1:W2:Y:S02]  /*b790*/  SHFL.IDX PT, R2, R5, RZ, 0x1c1f ;  /* 0x001c1fff05027589 */ /* 0x0042a400000e0000 */
.L_x_2010:
[----:B------:R-:W-:Y:S01]  /*b7a0*/  FMUL.FTZ R0, R119, c[0x0][0x320] ;  /* 0x0000c80077007a20 */ /* 0x000fe20000410000 */
[----:B--2---:R-:W-:-:S03]  /*b7b0*/  IADD3 R2, R4, R2, RZ ;  /* 0x0000000204027210 */ /* 0x004fc60007ffe0ff */
[----:B------:R2:W3:Y:S02]  /*b7c0*/  MUFU.TANH R70, R0 ;  /* 0x0000000000467308 */ /* 0x0004e40000002400 */
[----:B--2---:R-:W-:-:S06]  /*b7d0*/  FMUL.FTZ R0, R104, c[0x0][0x320] ;  /* 0x0000c80068007a20 */ /* 0x004fcc0000410000 */
        /* <DEDUP_REMOVED lines=91> */
[----:B--2---:R-:W-:Y:S01]  /*bd90*/  IMNMX R0, R10, R2, PT ;  /* 0x000000020a007217 */ /* 0x004fe20003800200 */
[----:B------:R-:W-:-:S03]  /*bda0*/  FMUL.FTZ R2, R78, c[0x0][0x320] ;  /* 0x0000c8004e027a20 */ /* 0x000fc60000410000 */
[C---:B------:R-:W-:Y:S02]  /*bdb0*/  ISETP.GT.AND P0, PT, R0.reuse, RZ, PT ;  /* 0x000000ff0000720c */ /* 0x040fe40003f04270 */
[----:B------:R2:W1:Y:S01]  /*bdc0*/  MUFU.TANH R8, R2 ;  /* 0x0000000200087308 */ /* 0x0004620000002400 */
[----:B------:R-:W-:Y:S02]  /*bdd0*/  ISETP.GT.AND P1, PT, R0, 0x1, PT ;  /* 0x000000010000780c */ /* 0x000fe40003f24270 */
[----:B------:R-:W-:Y:S02]  /*bde0*/  FSEL R36, R36, -INF , P0 ;  /* 0xff80000024247808 */ /* 0x000fe40000000000 */
[----:B------:R-:W-:Y:S02]  /*bdf0*/  ISETP.GT.AND P0, PT, R0, 0x9, PT ;  /* 0x000000090000780c */ /* 0x000fe40003f04270 */
        /* <DEDUP_REMOVED lines=21> */
[C---:B------:R-:W-:Y:S02]  /*bf50*/  ISETP.GT.AND P1, PT, R0.reuse, 0x38, PT ;  /* 0x000000380000780c */ /* 0x040fe40003f24270 */
[----:B------:R-:W-:Y:S02]  /*bf60*/  ISETP.GT.AND P0, PT, R0, 0x39, PT ;  /* 0x000000390000780c */ /* 0x000fe40003f04270 */
[----:B------:R-:W-:Y:S02]  /*bf70*/  FSEL R156, R71, -INF , P4 ;  /* 0xff800000479c7808 */ /* 0x000fe40002000000 */
[----:B------:R-:W-:Y:S02]  /*bf80*/  FSEL R167, R60, -INF , P3 ;  /* 0xff8000003ca77808 */ /* 0x000fe40001800000 */
[----:B------:R-:W-:-:S02]  /*bf90*/  FSEL R166, R51, -INF , P2 ;  /* 0xff80000033a67808 */ /* 0x000fc40001000000 */
[----:B------:R-:W-:Y:S02]  /*bfa0*/  FSEL R165, R46, -INF , P1 ;  /* 0xff8000002ea57808 */ /* 0x000fe40000800000 */
[----:B------:R-:W-:Y:S01]  /*bfb0*/  FSEL R164, R43, -INF , P0 ;  /* 0xff8000002ba47808 */ /* 0x000fe20000000000 */
[----:B------:R-:W-:Y:S05]  /*bfc0*/  BRA.DIV ~URZ, `(.L_x_1927) ;  /* 0x000111327f007947 */ /* 0x000fea000b800000 */
[----:B-1234-:R-:W1:Y:S04]  /*bfd0*/  SHFL.IDX PT, R2, R5, 0x2, 0x1c1f ;  /* 0x005c1f0005027f89 */ /* 0x01ee6800000e0000 */
[----:B------:R-:W2:Y:S04]  /*bfe0*/  SHFL.IDX PT, R3, R5, 0x1, 0x1c1f ;  /* 0x003c1f0005037f89 */ /* 0x000ea800000e0000 */
[----:B------:R-:W3:Y:S01]  /*bff0*/  SHFL.IDX PT, R0, R5, 0x3, 0x1c1f ;  /* 0x007c1f0005007f89 */ /* 0x000ee200000e0000 */
[----:B-1----:R-:W-:-:S02]  /*c000*/  IMAD.IADD R2, R4, 0x1, R2 ;  /* 0x0000000104027824 */ /* 0x002fc400078e0202 */
[----:B--2---:R-:W-:-:S03]  /*c010*/  IMAD.IADD R3, R4, 0x1, R3 ;  /* 0x0000000104037824 */ /* 0x004fc600078e0203 */
[----:B------:R-:W-:Y:S01]  /*c020*/  IMNMX R2, R10, R2, PT ;  /* 0x000000020a027217 */ /* 0x000fe20003800200 */
[----:B---3--:R-:W-:-:S03]  /*c030*/  IMAD.IADD R0, R4, 0x1, R0 ;  /* 0x0000000104007824 */ /* 0x008fc600078e0200 */
[C---:B------:R-:W-:Y:S02]  /*c040*/  ISETP.GT.AND P0, PT, R2.reuse, RZ, PT ;  /* 0x000000ff0200720c */ /* 0x040fe40003f04270 */
[C---:B------:R-:W-:Y:S02]  /*c050*/  ISETP.GT.AND P1, PT, R2.reuse, 0x1, PT ;  /* 0x000000010200780c */ /* 0x040fe40003f24270 */
[----:B------:R-:W-:Y:S02]  /*c060*/  FSEL R51, R13, -INF , P0 ;  /* 0xff8000000d337808 */ /* 0x000fe40000000000 */
[----:B------:R-:W-:Y:S02]  /*c070*/  ISETP.GT.AND P0, PT, R2, 0x9, PT ;  /* 0x000000090200780c */ /* 0x000fe40003f04270 */
[----:B------:R-:W-:Y:S02]  /*c080*/  FSEL R13, R11, -INF , P1 ;  /* 0xff8000000b0d7808 */ /* 0x000fe40000800000 */
[----:B------:R-:W-:-:S02]  /*c090*/  FSEL R56, R56, -INF , P0 ;  /* 0xff80000038387808 */ /* 0x000fc40000000000 */
[C---:B------:R-:W-:Y:S02]  /*c0a0*/  ISETP.GT.AND P0, PT, R2.reuse, 0x18, PT ;  /* 0x000000180200780c */ /* 0x040fe40003f04270 */
[C---:B------:R-:W-:Y:S02]  /*c0b0*/  ISETP.GT.AND P2, PT, R2.reuse, 0x8, PT ;  /* 0x000000080200780c */ /* 0x040fe40003f44270 */
[----:B------:R-:W-:Y:S02]  /*c0c0*/  FSEL R61, R61, -INF , P0 ;  /* 0xff8000003d3d7808 */ /* 0x000fe40000000000 */
[C---:B------:R-:W-:Y:S02]  /*c0d0*/  ISETP.GT.AND P1, PT, R2.reuse, 0x10, PT ;  /* 0x000000100200780c */ /* 0x040fe40003f24270 */
[----:B------:R-:W-:Y:S02]  /*c0e0*/  ISETP.GT.AND P0, PT, R2, 0x28, PT ;  /* 0x000000280200780c */ /* 0x000fe40003f04270 */
[----:B------:R-:W-:-:S02]  /*c0f0*/  FSEL R55, R55, -INF , P2 ;  /* 0xff80000037377808 */ /* 0x000fc40001000000 */
[----:B------:R-:W-:Y:S02]  /*c100*/  FSEL R23, R23, -INF , P1 ;  /* 0xff80000017177808 */ /* 0x000fe40000800000 */
[----:B------:R-:W-:Y:S02]  /*c110*/  FSEL R144, R35, -INF , P0 ;  /* 0xff80000023907808 */ /* 0x000fe40000000000 */
[C---:B------:R-:W-:Y:S02]  /*c120*/  ISETP.GT.AND P2, PT, R2.reuse, 0x19, PT ;  /* 0x000000190200780c */ /* 0x040fe40003f44270 */
[C---:B------:R-:W-:Y:S02]  /*c130*/  ISETP.GT.AND P1, PT, R2.reuse, 0x21, PT ;  /* 0x000000210200780c */ /* 0x040fe40003f24270 */
[----:B------:R-:W-:Y:S02]  /*c140*/  ISETP.GT.AND P0, PT, R2, 0x38, PT ;  /* 0x000000380200780c */ /* 0x000fe40003f04270 */
[----:B------:R-:W-:-:S02]  /*c150*/  IMNMX R3, R10, R3, PT ;  /* 0x000000030a037217 */ /* 0x000fc40003800200 */
[----:B------:R-:W-:Y:S02]  /*c160*/  FSEL R63, R63, -INF , P2 ;  /* 0xff8000003f3f7808 */ /* 0x000fe40001000000 */
[----:B------:R-:W-:Y:S02]  /*c170*/  FSEL R145, R53, -INF , P1 ;  /* 0xff80000035917808 */ /* 0x000fe40000800000 */
[----:B------:R-:W-:Y:S02]  /*c180*/  FSEL R153, R19, -INF , P0 ;  /* 0xff80000013997808 */ /* 0x000fe40000000000 */
[C---:B------:R-:W-:Y:S02]  /*c190*/  ISETP.GT.AND P2, PT, R2.reuse, 0x30, PT ;  /* 0x000000300200780c */ /* 0x040fe40003f44270 */
[----:B------:R-:W-:Y:S02]  /*c1a0*/  ISETP.GT.AND P1, PT, R2, 0x31, PT ;  /* 0x000000310200780c */ /* 0x000fe40003f24270 */
[----:B------:R-:W-:-:S02]  /*c1b0*/  ISETP.GT.AND P0, PT, R3, 0x1, PT ;  /* 0x000000010300780c */ /* 0x000fc40003f04270 */
[----:B------:R-:W-:Y:S02]  /*c1c0*/  FSEL R155, R26, -INF , P2 ;  /* 0xff8000001a9b7808 */ /* 0x000fe40001000000 */
[----:B------:R-:W-:Y:S02]  /*c1d0*/  FSEL R154, R25, -INF , P1 ;  /* 0xff800000199a7808 */ /* 0x000fe40000800000 */
[----:B------:R-:W-:Y:S02]  /*c1e0*/  FSEL R14, R14, -INF , P0 ;  /* 0xff8000000e0e7808 */ /* 0x000fe40000000000 */
[----:B------:R-:W-:Y:S02]  /*c1f0*/  ISETP.GT.AND P2, PT, R2, 0x39, PT ;  /* 0x000000390200780c */ /* 0x000fe40003f44270 */
[C---:B------:R-:W-:Y:S02]  /*c200*/  ISETP.GT.AND P1, PT, R3.reuse, 0x8, PT ;  /* 0x000000080300780c */ /* 0x040fe40003f24270 */
[----:B------:R-:W-:-:S02]  /*c210*/  ISETP.GT.AND P0, PT, R3, 0x10, PT ;  /* 0x000000100300780c */ /* 0x000fc40003f04270 */
[----:B------:R-:W-:Y:S02]  /*c220*/  FSEL R152, R18, -INF , P2 ;  /* 0xff80000012987808 */ /* 0x000fe40001000000 */
[----:B------:R-:W-:Y:S02]  /*c230*/  FSEL R41, R41, -INF , P1 ;  /* 0xff80000029297808 */ /* 0x000fe40000800000 */
[----:B------:R-:W-:Y:S02]  /*c240*/  FSEL R32, R32, -INF , P0 ;  /* 0xff80000020207808 */ /* 0x000fe40000000000 */
[C---:B------:R-:W-:Y:S02]  /*c250*/  ISETP.GT.AND P2, PT, R3.reuse, 0x9, PT ;  /* 0x000000090300780c */ /* 0x040fe40003f44270 */
[C---:B------:R-:W-:Y:S02]  /*c260*/  ISETP.GT.AND P1, PT, R3.reuse, 0x11, PT ;  /* 0x000000110300780c */ /* 0x040fe40003f24270 */
[----:B------:R-:W-:-:S02]  /*c270*/  ISETP.GT.AND P0, PT, R3, 0x19, PT ;  /* 0x000000190300780c */ /* 0x000fc40003f04270 */
[----:B------:R-:W-:Y:S02]  /*c280*/  FSEL R40, R40, -INF , P2 ;  /* 0xff80000028287808 */ /* 0x000fe40001000000 */
[----:B------:R-:W-:Y:S02]  /*c290*/  FSEL R30, R30, -INF , P1 ;  /* 0xff8000001e1e7808 */ /* 0x000fe40000800000 */
[----:B------:R-:W-:Y:S02]  /*c2a0*/  FSEL R46, R66, -INF , P0 ;  /* 0xff800000422e7808 */ /* 0x000fe40000000000 */
[----:B------:R-:W-:Y:S02]  /*c2b0*/  ISETP.GT.AND P3, PT, R2, 0x11, PT ;  /* 0x000000110200780c */ /* 0x000fe40003f64270 */
[C---:B------:R-:W-:Y:S02]  /*c2c0*/  ISETP.GT.AND P2, PT, R3.reuse, 0x18, PT ;  /* 0x000000180300780c */ /* 0x040fe40003f44270 */
[----:B------:R-:W-:-:S02]  /*c2d0*/  ISETP.GT.AND P1, PT, R3, 0x20, PT ;  /* 0x000000200300780c */ /* 0x000fc40003f24270 */
[----:B------:R-:W-:Y:S02]  /*c2e0*/  ISETP.GT.AND P0, PT, R3, 0x28, PT ;  /* 0x000000280300780c */ /* 0x000fe40003f04270 */
[----:B------:R-:W-:Y:S02]  /*c2f0*/  FSEL R60, R21, -INF , P3 ;  /* 0xff800000153c7808 */ /* 0x000fe40001800000 */
[----:B------:R-:W-:Y:S02]  /*c300*/  FSEL R43, R67, -INF , P2 ;  /* 0xff800000432b7808 */ /* 0x000fe40001000000 */
[----:B------:R-:W-:Y:S02]  /*c310*/  FSEL R143, R8, -INF , P1 ;  /* 0xff800000088f7808 */ /* 0x000fe40000800000 */
[----:B------:R-:W-:Y:S02]  /*c320*/  FSEL R141, R42, -INF , P0 ;  /* 0xff8000002a8d7808 */ /* 0x000fe40000000000 */
[----:B------:R-:W-:-:S02]  /*c330*/  ISETP.GT.AND P3, PT, R2, 0x20, PT ;  /* 0x000000200200780c */ /* 0x000fc40003f64270 */
[C---:B------:R-:W-:Y:S02]  /*c340*/  ISETP.GT.AND P2, PT, R3.reuse, 0x21, PT ;  /* 0x000000210300780c */ /* 0x040fe40003f44270 */
[C---:B------:R-:W-:Y:S02]  /*c350*/  ISETP.GT.AND P1, PT, R3.reuse, 0x29, PT ;  /* 0x000000290300780c */ /* 0x040fe40003f24270 */
[----:B------:R-:W-:Y:S02]  /*c360*/  ISETP.GT.AND P0, PT, R3, 0x31, PT ;  /* 0x000000310300780c */ /* 0x000fe40003f04270 */
[----:B------:R-:W-:Y:S02]  /*c370*/  IMNMX R0, R10, R0, PT ;  /* 0x000000000a007217 */ /* 0x000fe40003800200 */
[----:B------:R-:W-:Y:S02]  /*c380*/  FSEL R146, R57, -INF , P3 ;  /* 0xff80000039927808 */ /* 0x000fe40001800000 */
[----:B------:R-:W-:-:S02]  /*c390*/  FSEL R142, R58, -INF , P2 ;  /* 0xff8000003a8e7808 */ /* 0x000fc40001000000 */
[----:B------:R-:W-:Y:S02]  /*c3a0*/  FSEL R140, R38, -INF , P1 ;  /* 0xff800000268c7808 */ /* 0x000fe40000800000 */
[----:B------:R-:W-:Y:S02]  /*c3b0*/  FSEL R150, R28, -INF , P0 ;  /* 0xff8000001c967808 */ /* 0x000fe40000000000 */
[----:B------:R-:W-:Y:S02]  /*c3c0*/  ISETP.GT.AND P3, PT, R2, 0x29, PT ;  /* 0x000000290200780c */ /* 0x000fe40003f64270 */
[C---:B------:R-:W-:Y:S02]  /*c3d0*/  ISETP.GT.AND P2, PT, R3.reuse, 0x30, PT ;  /* 0x000000300300780c */ /* 0x040fe40003f44270 */
[----:B------:R-:W-:Y:S02]  /*c3e0*/  ISETP.GT.AND P1, PT, R3, 0x38, PT ;  /* 0x000000380300780c */ /* 0x000fe40003f24270 */
[----:B------:R-:W-:-:S02]  /*c3f0*/  ISETP.GT.AND P0, PT, R0, RZ, PT ;  /* 0x000000ff0000720c */ /* 0x000fc40003f04270 */
[----:B------:R-:W-:Y:S02]  /*c400*/  FSEL R147, R34, -INF , P3 ;  /* 0xff80000022937808 */ /* 0x000fe40001800000 */
[----:B------:R-:W-:Y:S02]  /*c410*/  FSEL R151, R29, -INF , P2 ;  /* 0xff8000001d977808 */ /* 0x000fe40001000000 */
[----:B------:R-:W-:Y:S02]  /*c420*/  FSEL R149, R22, -INF , P1 ;  /* 0xff80000016957808 */ /* 0x000fe40000800000 */
[----:B------:R-:W-:Y:S02]  /*c430*/  FSEL R12, R12, -INF , P0 ;  /* 0xff8000000c0c7808 */ /* 0x000fe40000000000 */
[C---:B------:R-:W-:Y:S02]  /*c440*/  ISETP.GT.AND P3, PT, R3.reuse, RZ, PT ;  /* 0x000000ff0300720c */ /* 0x040fe40003f64270 */
        /* <DEDUP_REMOVED lines=11> */
[----:B------:R-:W-:Y:S02]  /*c500*/  FMNMX.FTZ R4, R36, R39, !PT ;  /* 0x0000002724047209 */ /* 0x000fe40007810000 */
[----:B------:R-:W-:-:S02]  /*c510*/  FSEL R10, R65, -INF , P2 ;  /* 0xff800000410a7808 */ /* 0x000fc40001000000 */
[----:B------:R-:W-:Y:S02]  /*c520*/  FSEL R21, R17, -INF , P1 ;  /* 0xff80000011157808 */ /* 0x000fe40000800000 */
[----:B------:R-:W-:Y:S02]  /*c530*/  FSEL R22, R70, -INF , P3 ;  /* 0xff80000046167808 */ /* 0x000fe40001800000 */
[----:B------:R-:W-:Y:S02]  /*c540*/  FSEL R25, R69, -INF , P0 ;  /* 0xff80000045197808 */ /* 0x000fe40000000000 */
[C---:B------:R-:W-:Y:S02]  /*c550*/  ISETP.GT.AND P2, PT, R0.reuse, 0x19, PT ;  /* 0x000000190000780c */ /* 0x040fe40003f44270 */
[C---:B------:R-:W-:Y:S02]  /*c560*/  ISETP.GT.AND P3, PT, R0.reuse, 0x20, PT ;  /* 0x000000200000780c */ /* 0x040fe40003f64270 */
[----:B------:R-:W-:-:S02]  /*c570*/  ISETP.GT.AND P1, PT, R0, 0x21, PT ;  /* 0x000000210000780c */ /* 0x000fc40003f24270 */
[----:B------:R-:W-:Y:S02]  /*c580*/  ISETP.GT.AND P0, PT, R0, 0x28, PT ;  /* 0x000000280000780c */ /* 0x000fe40003f04270 */
[----:B------:R-:W-:Y:S02]  /*c590*/  FMNMX.FTZ R2, R44, R4, !PT ;  /* 0x000000042c027209 */ /* 0x000fe40007810000 */
[----:B------:R-:W-:Y:S02]  /*c5a0*/  FMNMX.FTZ R3, R15, R14, !PT ;  /* 0x0000000e0f037209 */ /* 0x000fe40007810000 */
[----:B------:R-:W-:Y:S02]  /*c5b0*/  FMNMX.FTZ R4, R51, R13, !PT ;  /* 0x0000000d33047209 */ /* 0x000fe40007810000 */
[----:B------:R-:W-:Y:S02]  /*c5c0*/  FSEL R26, R68, -INF , P2 ;  /* 0xff800000441a7808 */ /* 0x000fe40001000000 */
[----:B------:R-:W-:-:S02]  /*c5d0*/  FSEL R129, R62, -INF , P3 ;  /* 0xff8000003e817808 */ /* 0x000fc40001800000 */
[----:B------:R-:W-:Y:S02]  /*c5e0*/  FSEL R132, R59, -INF , P1 ;  /* 0xff8000003b847808 */ /* 0x000fe40000800000 */
[----:B------:R-:W-:Y:S02]  /*c5f0*/  FSEL R139, R49, -INF , P0 ;  /* 0xff800000318b7808 */ /* 0x000fe40000000000 */
[----:B------:R-:W-:Y:S02]  /*c600*/  FMNMX.FTZ R2, R45, R2, !PT ;  /* 0x000000022d027209 */ /* 0x000fe40007810000 */
[C---:B------:R-:W-:Y:S02]  /*c610*/  ISETP.GT.AND P4, PT, R0.reuse, 0x29, PT ;  /* 0x000000290000780c */ /* 0x040fe40003f84270 */
[C---:B------:R-:W-:Y:S02]  /*c620*/  ISETP.GT.AND P3, PT, R0.reuse, 0x30, PT ;  /* 0x000000300000780c */ /* 0x040fe40003f64270 */
[----:B------:R-:W-:-:S02]  /*c630*/  ISETP.GT.AND P2, PT, R0, 0x31, PT ;  /* 0x000000310000780c */ /* 0x000fc40003f44270 */
[C---:B------:R-:W-:Y:S02]  /*c640*/  ISETP.GT.AND P1, PT, R0.reuse, 0x38, PT ;  /* 0x000000380000780c */ /* 0x040fe40003f24270 */
[----:B------:R-:W-:Y:S02]  /*c650*/  ISETP.GT.AND P0, PT, R0, 0x39, PT ;  /* 0x000000390000780c */ /* 0x000fe40003f04270 */
        /* <DEDUP_REMOVED lines=35> */
[----:B------:R-:W-:Y:S02]  /*c890*/  FSEL R138, R33, -INF , P4 ;  /* 0xff800000218a7808 */ /* 0x000fe40002000000 */
[----:B------:R-:W-:Y:S02]  /*c8a0*/  FMNMX.FTZ R0, R156, R0, !PT ;  /* 0x000000009c007209 */ /* 0x000fe40007810000 */
[----:B------:R-:W-:Y:S02]  /*c8b0*/  FMNMX.FTZ R135, R140, R135, !PT ;  /* 0x000000878c877209 */ /* 0x000fe40007810000 */
[----:B------:R-:W-:Y:S02]  /*c8c0*/  FMNMX.FTZ R3, R139, R3, !PT ;  /* 0x000000038b037209 */ /* 0x000fe40007810000 */
[----:B------:R-:W-:-:S02]  /*c8d0*/  FMNMX.FTZ R2, R155, R2, !PT ;  /* 0x000000029b027209 */ /* 0x000fc40007810000 */
[----:B------:R-:W-:Y:S02]  /*c8e0*/  FSEL R137, R24, -INF , P3 ;  /* 0xff80000018897808 */ /* 0x000fe40001800000 */
[----:B------:R-:W-:Y:S02]  /*c8f0*/  FMNMX.FTZ R0, R167, R0, !PT ;  /* 0x00000000a7007209 */ /* 0x000fe40007810000 */
[----:B------:R-:W-:Y:S02]  /*c900*/  FMNMX.FTZ R135, R151, R135, !PT ;  /* 0x0000008797877209 */ /* 0x000fe40007810000 */
[----:B------:R-:W-:Y:S02]  /*c910*/  FMNMX.FTZ R3, R138, R3, !PT ;  /* 0x000000038a037209 */ /* 0x000fe40007810000 */
[----:B------:R-:W-:Y:S02]  /*c920*/  FMNMX.FTZ R2, R154, R2, !PT ;  /* 0x000000029a027209 */ /* 0x000fe40007810000 */
[----:B------:R-:W-:-:S02]  /*c930*/  FSEL R131, R31, -INF , P2 ;  /* 0xff8000001f837808 */ /* 0x000fc40001000000 */
[----:B------:R-:W-:Y:S02]  /*c940*/  FMNMX.FTZ R0, R166, R0, !PT ;  /* 0x00000000a6007209 */ /* 0x000fe40007810000 */
        /* <DEDUP_REMOVED lines=27> */
[----:B---3--:R-:W-:-:S03]  /*cb00*/  FMNMX.FTZ R135, R135, R3, !PT ;  /* 0x0000000387877209 */ /* 0x008fc60007810000 */
.L_x_2011:
[C---:B------:R-:W-:Y:S01]  /*cb10*/  FMUL.FTZ R20, R136.reuse, c[0x0][0x2d0] ;  /* 0x0000b40088147a20 */ /* 0x040fe20000410000 */
[----:B------:R-:W-:Y:S01]  /*cb20*/  FSETP.NEU.FTZ.AND P0, PT, R136, -INF , PT ;  /* 0xff8000008800780b */ /* 0x000fe20003f1d000 */
[----:B------:R-:W-:Y:S01]  /*cb30*/  FMUL.FTZ R3, R135, c[0x0][0x2d0] ;  /* 0x0000b40087037a20 */ /* 0x000fe20000410000 */
[----:B------:R-:W-:Y:S01]  /*cb40*/  SHF.L.U32 R233, R9, 0x1, RZ ;  /* 0x0000000109e97819 */ /* 0x000fe200000006ff */
[----:B------:R-:W-:Y:S01]  /*cb50*/  WARPSYNC 0xffffffff ;  /* 0xffffffff00007948 */ /* 0x000fe20003800000 */
[----:B------:R-:W-:-:S02]  /*cb60*/  FSEL R20, R20, RZ, P0 ;  /* 0x000000ff14147208 */ /* 0x000fc40000000000 */
[----:B------:R-:W-:Y:S01]  /*cb70*/  FSETP.NEU.FTZ.AND P0, PT, R135, -INF , PT ;  /* 0xff8000008700780b */ /* 0x000fe20003f1d000 */
[----:B------:R-:W-:Y:S01]  /*cb80*/  LDSM.16.MT88.4 R100, [R233+0x2100] ;  /* 0x00210000e964783b */ /* 0x000fe20000004200 */
[-C--:B------:R-:W-:Y:S01]  /*cb90*/  LEA R236, R6, R233.reuse, 0x1 ;  /* 0x000000e906ec7211 */ /* 0x080fe200078e08ff */
[--C-:B------:R-:W-:Y:S01]  /*cba0*/  FFMA.FTZ R0, R36, c[0x0][0x2d0], -R20.reuse ;  /* 0x0000b40024007a23 */ /* 0x100fe20000010814 */
[----:B------:R-:W-:Y:S01]  /*cbb0*/  FSEL R3, R3, RZ, P0 ;  /* 0x000000ff03037208 */ /* 0x000fe20000000000 */
[--C-:B------:R-:W-:Y:S01]  /*cbc0*/  FFMA.FTZ R2, R50, c[0x0][0x2d0], -R20.reuse ;  /* 0x0000b40032027a23 */ /* 0x100fe20000010814 */
[----:B------:R-:W-:Y:S01]  /*cbd0*/  FSETP.NEU.FTZ.AND P0, PT, R134, -INF , PT ;  /* 0xff8000008600780b */ /* 0x000fe20003f1d000 */
[----:B------:R1:W-:Y:S01]  /*cbe0*/  MUFU.EX2 R207, R0 ;  /* 0x0000000000cf7308 */ /* 0x0003e20000000800 */
[----:B----4-:R-:W-:Y:S01]  /*cbf0*/  FMNMX.FTZ R133, R133, R8, !PT ;  /* 0x0000000885857209 */ /* 0x010fe20007810000 */
[----:B------:R-:W-:Y:S01]  /*cc00*/  FFMA.FTZ R4, R43, c[0x0][0x2d0], -R3 ;  /* 0x0000b4002b047a23 */ /* 0x000fe20000010803 */
[----:B------:R-:W-:Y:S01]  /*cc10*/  LEA R234, R7, R233, 0x1 ;  /* 0x000000e907ea7211 */ /* 0x000fe200078e08ff */
[----:B------:R-:W-:Y:S03]  /*cc20*/  LDSM.16.MT88.4 R84, [R236+0x2100] ;  /* 0x00210000ec54783b */ /* 0x000fe60000004200 */
[----:B------:R-:W-:Y:S01]  /*cc30*/  LEA R235, R6, R234, 0x1 ;  /* 0x000000ea06eb7211 */ /* 0x000fe200078e08ff */
[----:B------:R2:W-:Y:S01]  /*cc40*/  MUFU.EX2 R245, R2 ;  /* 0x0000000200f57308 */ /* 0x0005e20000000800 */
[----:B------:R-:W-:Y:S04]  /*cc50*/  LDSM.16.MT88.4 R92, [R234+0x2100] ;  /* 0x00210000ea5c783b */ /* 0x000fe80000004200 */
[----:B------:R-:W-:Y:S01]  /*cc60*/  LDSM.16.MT88.4 R108, [R235+0x2100] ;  /* 0x00210000eb6c783b */ /* 0x000fe20000004200 */
[----:B-1----:R-:W-:-:S02]  /*cc70*/  FFMA.FTZ R0, R39, c[0x0][0x2d0], -R20 ;  /* 0x0000b40027007a23 */ /* 0x002fc40000010814 */
[----:B------:R1:W-:Y:S01]  /*cc80*/  MUFU.EX2 R5, R4 ;  /* 0x0000000400057308 */ /* 0x0003e20000000800 */
[----:B------:R-:W-:Y:S04]  /*cc90*/  LDSM.16.MT88.4 R36, [R234+0x900] ;  /* 0x00090000ea24783b */ /* 0x000fe80000004200 */
[----:B------:R-:W-:Y:S01]  /*cca0*/  LDSM.16.MT88.4 R96, [R235+0x100] ;  /* 0x00010000eb60783b */ /* 0x000fe20000004200 */
[----:B--2---:R-:W-:Y:S02]  /*ccb0*/  FMUL.FTZ R2, R134, c[0x0][0x2d0] ;  /* 0x0000b40086027a20 */ /* 0x004fe40000410000 */
[----:B------:R2:W-:Y:S03]  /*ccc0*/  MUFU.EX2 R206, R0 ;  /* 0x0000000000ce7308 */ /* 0x0005e60000000800 */
[----:B------:R-:W-:-:S02]  /*ccd0*/  FSEL R2, R2, RZ, P0 ;  /* 0x000000ff02027208 */ /* 0x000fc40000000000 */
[----:B------:R-:W-:-:S03]  /*cce0*/  FSETP.NEU.FTZ.AND P0, PT, R133, -INF , PT ;  /* 0xff8000008500780b */ /* 0x000fc60003f1d000 */
[----:B-1----:R-:W-:-:S04]  /*ccf0*/  FFMA.FTZ R4, R60, c[0x0][0x2d0], -R2 ;  /* 0x0000b4003c047a23 */ /* 0x002fc80000010802 */
[----:B------:R1:W-:Y:S01]  /*cd00*/  MUFU.EX2 R252, R4 ;  /* 0x0000000400fc7308 */ /* 0x0003e20000000800 */
[----:B--2---:R-:W-:-:S07]  /*cd10*/  FFMA.FTZ R0, R44, c[0x0][0x2d0], -R20 ;  /* 0x0000b4002c007a23 */ /* 0x004fce0000010814 */
[----:B------:R2:W-:Y:S01]  /*cd20*/  MUFU.EX2 R212, R0 ;  /* 0x0000000000d47308 */ /* 0x0005e20000000800 */
[----:B-1----:R-:W-:Y:S02]  /*cd30*/  FFMA.FTZ R4, R61, c[0x0][0x2d0], -R2 ;  /* 0x0000b4003d047a23 */ /* 0x002fe40000010802 */
[----:B--2---:R-:W-:-:S05]  /*cd40*/  FFMA.FTZ R0, R45, c[0x0][0x2d0], -R20 ;  /* 0x0000b4002d007a23 */ /* 0x004fca0000010814 */
[----:B------:R1:W2:Y:S02]  /*cd50*/  MUFU.EX2 R247, R0 ;  /* 0x0000000000f77308 */ /* 0x0002a40000000800 */
[----:B-1----:R-:W-:Y:S01]  /*cd60*/  FFMA.FTZ R0, R47, c[0x0][0x2d0], -R20 ;  /* 0x0000b4002f007a23 */ /* 0x002fe20000010814 */
[----:B--2---:R-:W-:-:S05]  /*cd70*/  F2FP.BF16.PACK_AB R18, R247, R212 ;  /* 0x000000d4f712723e */ /* 0x004fca00000010ff */
        /* <DEDUP_REMOVED lines=9> */
[----:B-1----:R-:W-:Y:S01]  /*ce10*/  FFMA.FTZ R0, R41, c[0x0][0x2d0], -R3 ;  /* 0x0000b40029007a23 */ /* 0x002fe20000010803 */
[----:B--2---:R-:W-:-:S05]  /*ce20*/  F2FP.BF16.PACK_AB R17, R179, R204 ;  /* 0x000000ccb311723e */ /* 0x004fca00000010ff */
[----:B------:R1:W-:Y:S02]  /*ce30*/  MUFU.EX2 R205, R0 ;  /* 0x0000000000cd7308 */ /* 0x0003e40000000800 */
[--C-:B-1----:R-:W-:Y:S02]  /*ce40*/  FFMA.FTZ R0, R40, c[0x0][0x2d0], -R3.reuse ;  /* 0x0000b40028007a23 */ /* 0x102fe40000010803 */
[----:B------:R-:W-:Y:S04]  /*ce50*/  LDSM.16.MT88.4 R40, [R233+0x900] ;  /* 0x00090000e928783b */ /* 0x000fe80000004200 */
[----:B------:R1:W2:Y:S02]  /*ce60*/  MUFU.EX2 R213, R0 ;  /* 0x0000000000d57308 */ /* 0x0002a40000000800 */
[----:B-1----:R-:W-:Y:S01]  /*ce70*/  FFMA.FTZ R0, R32, c[0x0][0x2d0], -R3 ;  /* 0x0000b40020007a23 */ /* 0x002fe20000010803 */
[----:B--2---:R-:W-:-:S05]  /*ce80*/  F2FP.BF16.PACK_AB R19, R213, R205 ;  /* 0x000000cdd513723e */ /* 0x004fca00000010ff */
[----:B------:R1:W-:Y:S02]  /*ce90*/  MUFU.EX2 R161, R0 ;  /* 0x0000000000a17308 */ /* 0x0003e40000000800 */
[--C-:B-1----:R-:W-:Y:S02]  /*cea0*/  FFMA.FTZ R0, R30, c[0x0][0x2d0], -R3.reuse ;  /* 0x0000b4001e007a23 */ /* 0x102fe40000010803 */
[----:B------:R-:W-:Y:S04]  /*ceb0*/  LDSM.16.MT88.4 R28, [R236+0x900] ;  /* 0x00090000ec1c783b */ /* 0x000fe80000004200 */
[----:B------:R1:W-:Y:S02]  /*cec0*/  MUFU.EX2 R27, R0 ;  /* 0x00000000001b7308 */ /* 0x0003e40000000800 */
[----:B-1----:R-:W-:-:S02]  /*ced0*/  FFMA.FTZ R0, R46, c[0x0][0x2d0], -R3 ;  /* 0x0000b4002e007a23 */ /* 0x002fc40000010803 */
[----:B------:R-:W-:Y:S04]  /*cee0*/  LDSM.16.MT88.4 R44, [R236+0x100] ;  /* 0x00010000ec2c783b */ /* 0x000fe80000004200 */
[----:B------:R1:W-:Y:S02]  /*cef0*/  MUFU.EX2 R221, R0 ;  /* 0x0000000000dd7308 */ /* 0x0003e40000000800 */
[--C-:B-1----:R-:W-:Y:S02]  /*cf00*/  FFMA.FTZ R0, R51, c[0x0][0x2d0], -R2.reuse ;  /* 0x0000b40033007a23 */ /* 0x102fe40000010802 */
[----:B------:R-:W-:Y:S04]  /*cf10*/  LDSM.16.MT88.4 R48, [R234+0x100] ;  /* 0x00010000ea30783b */ /* 0x000fe80000004200 */
[----:B------:R1:W-:Y:S02]  /*cf20*/  MUFU.EX2 R177, R0 ;  /* 0x0000000000b17308 */ /* 0x0003e40000000800 */
[----:B-1----:R-:W-:-:S06]  /*cf30*/  FFMA.FTZ R0, R13, c[0x0][0x2d0], -R2 ;  /* 0x0000b4000d007a23 */ /* 0x002fcc0000010802 */
[----:B------:R1:W-:Y:S02]  /*cf40*/  MUFU.EX2 R176, R0 ;  /* 0x0000000000b07308 */ /* 0x0003e40000000800 */
[----:B-1----:R-:W-:-:S06]  /*cf50*/  FFMA.FTZ R0, R55, c[0x0][0x2d0], -R2 ;  /* 0x0000b40037007a23 */ /* 0x002fcc0000010802 */
[----:B------:R1:W-:Y:S02]  /*cf60*/  MUFU.EX2 R178, R0 ;  /* 0x0000000000b27308 */ /* 0x0003e40000000800 */
[--C-:B-1----:R-:W-:Y:S02]  /*cf70*/  FFMA.FTZ R0, R56, c[0x0][0x2d0], -R2.reuse ;  /* 0x0000b40038007a23 */ /* 0x102fe40000010802 */
[----:B------:R-:W1:Y:S04]  /*cf80*/  LDSM.16.MT88.4 R56, [R233+0x100] ;  /* 0x00010000e938783b */ /* 0x000e680000004200 */
[----:B------:R2:W3:Y:S02]  /*cf90*/  MUFU.EX2 R199, R0 ;  /* 0x0000000000c77308 */ /* 0x0004e40000000800 */
[----:B--2---:R-:W-:Y:S01]  /*cfa0*/  FFMA.FTZ R0, R23, c[0x0][0x2d0], -R2 ;  /* 0x0000b40017007a23 */ /* 0x004fe20000010802 */
[----:B------:R-:W-:-:S05]  /*cfb0*/  MOV R23, R5 ;  /* 0x0000000500177202 */ /* 0x000fca0000000f00 */
[----:B------:R-:W-:Y:S01]  /*cfc0*/  MUFU.EX2 R5, R4 ;  /* 0x0000000400057308 */ /* 0x000fe20000000800 */
[----:B---3--:R-:W-:-:S07]  /*cfd0*/  F2FP.BF16.PACK_AB R14, R199, R178 ;  /* 0x000000b2c70e723e */ /* 0x008fce00000010ff */
[----:B------:R2:W-:Y:S02]  /*cfe0*/  MUFU.EX2 R160, R0 ;  /* 0x0000000000a07308 */ /* 0x0005e40000000800 */
[----:B--2---:R-:W-:-:S05]  /*cff0*/  FMUL.FTZ R0, R133, c[0x0][0x2d0] ;  /* 0x0000b40085007a20 */ /* 0x004fca0000410000 */
[----:B------:R-:W-:-:S05]  /*d000*/  FSEL R0, R0, RZ, P0 ;  /* 0x000000ff00007208 */ /* 0x000fca0000000000 */
[----:B------:R-:W-:Y:S01]  /*d010*/  FFMA.FTZ R4, R12, c[0x0][0x2d0], -R0 ;  /* 0x0000b4000c047a23 */ /* 0x000fe20000010800 */
[----:B------:R-:W-:-:S03]  /*d020*/  F2FP.BF16.PACK_AB R12, R176, R177 ;  /* 0x000000b1b00c723e */ /* 0x000fc600000010ff */
[----:B------:R2:W-:Y:S02]  /*d030*/  MUFU.EX2 R214, R4 ;  /* 0x0000000400d67308 */ /* 0x0005e40000000800 */
[----:B--2---:R-:W-:Y:S01]  /*d040*/  FFMA.FTZ R4, R16, c[0x0][0x2d0], -R0 ;  /* 0x0000b40010047a23 */ /* 0x004fe20000010800 */
[----:B------:R-:W-:-:S05]  /*d050*/  F2FP.BF16.PACK_AB R16, R206, R207 ;  /* 0x000000cfce10723e */ /* 0x000fca00000010ff */
[----:B------:R2:W3:Y:S02]  /*d060*/  MUFU.EX2 R215, R4 ;  /* 0x0000000400d77308 */ /* 0x0004e40000000800 */
[C---:B-1----:R-:W-:Y:S08]  /*d070*/  HMMA.16816.F32.BF16 R68, R16.reuse, R56, RZ ;  /* 0x000000381044723c */ /* 0x042ff000000418ff */
[----:B------:R-:W-:Y:S01]  /*d080*/  HMMA.16816.F32.BF16 R64, R16, R48, RZ ;  /* 0x000000301040723c */ /* 0x000fe200000418ff */
[----:B--2---:R-:W-:Y:S01]  /*d090*/  FFMA.FTZ R4, R10, c[0x0][0x2d0], -R0 ;  /* 0x0000b4000a047a23 */ /* 0x004fe20000010800 */
[----:B---3--:R-:W-:-:S02]  /*d0a0*/  F2FP.BF16.PACK_AB R13, R215, R214 ;  /* 0x000000d6d70d723e */ /* 0x008fc400000010ff */
[----:B------:R-:W-:Y:S01]  /*d0b0*/  F2FP.BF16.PACK_AB R10, R220, R245 ;  /* 0x000000f5dc0a723e */ /* 0x000fe200000010ff */
[----:B------:R1:W-:Y:S03]  /*d0c0*/  MUFU.EX2 R198, R4 ;  /* 0x0000000400c67308 */ /* 0x0003e60000000800 */
[C---:B------:R-:W-:Y:S08]  /*d0d0*/  HMMA.16816.F32.BF16 R124, R16.reuse, R96, RZ ;  /* 0x00000060107c723c */ /* 0x040ff000000418ff */
[----:B------:R-:W-:Y:S01]  /*d0e0*/  HMMA.16816.F32.BF16 R112, R16, R84, RZ ;  /* 0x000000541070723c */ /* 0x000fe200000418ff */
[----:B-1----:R-:W-:Y:S01]  /*d0f0*/  FFMA.FTZ R4, R11, c[0x0][0x2d0], -R0 ;  /* 0x0000b4000b047a23 */ /* 0x002fe20000010800 */
[----:B------:R-:W-:-:S06]  /*d100*/  F2FP.BF16.PACK_AB R11, R221, R23 ;  /* 0x00000017dd0b723e */ /* 0x000fcc00000010ff */
[C---:B------:R-:W-:Y:S01]  /*d110*/  HMMA.16816.F32.BF16 R72, R16.reuse, R108, RZ ;  /* 0x0000006c1048723c */ /* 0x040fe200000418ff */
[----:B------:R1:W2:Y:S07]  /*d120*/  MUFU.EX2 R163, R4 ;  /* 0x0000000400a37308 */ /* 0x0002ae0000000800 */
[C---:B------:R-:W-:Y:S08]  /*d130*/  HMMA.16816.F32.BF16 R120, R16.reuse, R100, RZ ;  /* 0x000000641078723c */ /* 0x040ff000000418ff */
[----:B------:R-:W-:Y:S01]  /*d140*/  HMMA.16816.F32.BF16 R116, R16, R92, RZ ;  /* 0x0000005c1074723c */ /* 0x000fe200000418ff */
[----:B-1----:R-:W-:Y:S01]  /*d150*/  FFMA.FTZ R4, R63, c[0x0][0x2d0], -R2 ;  /* 0x0000b4003f047a23 */ /* 0x002fe20000010802 */
[----:B--2---:R-:W-:-:S03]  /*d160*/  F2FP.BF16.PACK_AB R15, R163, R198 ;  /* 0x000000c6a30f723e */ /* 0x004fc600000010ff */
[----:B------:R1:W2:Y:S03]  /*d170*/  MUFU.EX2 R196, R4 ;  /* 0x0000000400c47308 */ /* 0x0002a60000000800 */
[----:B------:R-:W-:Y:S08]  /*d180*/  HMMA.16816.F32.BF16 R60, R16, R44, RZ ;  /* 0x0000002c103c723c */ /* 0x000ff000000418ff */
[----:B------:R-:W-:Y:S01]  /*d190*/  HMMA.16816.F32.BF16 R32, R12, R48, RZ ;  /* 0x000000300c20723c */ /* 0x000fe200000418ff */
[----:B-1----:R-:W-:Y:S01]  /*d1a0*/  FFMA.FTZ R4, R21, c[0x0][0x2d0], -R0 ;  /* 0x0000b40015047a23 */ /* 0x002fe20000010800 */
[----:B------:R-:W-:-:S06]  /*d1b0*/  MOV R21, R27 ;  /* 0x0000001b00157202 */ /* 0x000fcc0000000f00 */
[----:B------:R-:W-:Y:S01]  /*d1c0*/  HMMA.16816.F32.BF16 R52, R12, R56, RZ ;  /* 0x000000380c34723c */ /* 0x000fe200000418ff */
[----:B------:R-:W-:Y:S01]  /*d1d0*/  MOV R49, R163 ;  /* 0x000000a300317202 */ /* 0x000fe20000000f00 */
[----:B------:R1:W-:Y:S01]  /*d1e0*/  MUFU.EX2 R246, R4 ;  /* 0x0000000400f67308 */ /* 0x0003e20000000800 */
[----:B------:R-:W-:-:S05]  /*d1f0*/  F2FP.BF16.PACK_AB R9, R21, R161 ;  /* 0x000000a11509723e */ /* 0x000fca00000010ff */
[C---:B------:R-:W-:Y:S07]  /*d200*/  HMMA.16816.F32.BF16 R104, R12.reuse, R96, RZ ;  /* 0x000000600c68723c */ /* 0x040fee00000418ff */
[----:B--2---:R-:W-:Y:S01]  /*d210*/  MOV R97, R196 ;  /* 0x000000c400617202 */ /* 0x004fe20000000f00 */
[----:B------:R-:W-:Y:S01]  /*d220*/  HMMA.16816.F32.BF16 R76, R12, R84, RZ ;  /* 0x000000540c4c723c */ /* 0x000fe200000418ff */
[----:B-1----:R-:W-:Y:S01]  /*d230*/  FFMA.FTZ R4, R22, c[0x0][0x2d0], -R0 ;  /* 0x0000b40016047a23 */ /* 0x002fe20000010800 */
[----:B------:R-:W-:-:S03]  /*d240*/  MOV R22, R24 ;  /* 0x0000001800167202 */ /* 0x000fc60000000f00 */
[----:B------:R1:W-:Y:S01]  /*d250*/  MUFU.EX2 R7, R4 ;  /* 0x0000000400077308 */ /* 0x0003e20000000800 */
[----:B------:R-:W-:Y:S02]  /*d260*/  F2FP.BF16.PACK_AB R8, R22, R162 ;  /* 0x000000a21608723e */ /* 0x000fe400000010ff */
[----:B------:R-:W-:Y:S08]  /*d270*/  HMMA.16816.F32.BF16 R88, R12, R100, RZ ;  /* 0x000000640c58723c */ /* 0x000ff000000418ff */
[----:B------:R-:W-:Y:S01]  /*d280*/  HMMA.16816.F32.BF16 R180, R8, R28, R60 ;  /* 0x0000001c08b4723c */ /* 0x000fe2000004183c */
[----:B------:R-:W2:Y:S01]  /*d290*/  LDSM.16.MT88.4 R60, [R235+0x2900] ;  /* 0x00290000eb3c783b */ /* 0x000ea20000004200 */
[----:B-1----:R-:W-:-:S06]  /*d2a0*/  FFMA.FTZ R4, R25, c[0x0][0x2d0], -R0 ;  /* 0x0000b40019047a23 */ /* 0x002fcc0000010800 */
[----:B------:R-:W-:Y:S01]  /*d2b0*/  HMMA.16816.F32.BF16 R200, R8, R40, R68 ;  /* 0x0000002808c8723c */ /* 0x000fe20000041844 */
[----:B------:R1:W3:Y:S07]  /*d2c0*/  MUFU.EX2 R197, R4 ;  /* 0x0000000400c57308 */ /* 0x0002ee0000000800 */
[----:B------:R-:W-:Y:S07]  /*d2d0*/  HMMA.16816.F32.BF16 R68, R12, R108, RZ ;  /* 0x0000006c0c44723c */ /* 0x000fee00000418ff */
[----:B------:R-:W-:Y:S01]  /*d2e0*/  MOV R108, R198 ;  /* 0x000000c6006c7202 */ /* 0x000fe20000000f00 */
[----:B------:R-:W-:Y:S01]  /*d2f0*/  HMMA.16816.F32.BF16 R192, R8, R36, R64 ;  /* 0x0000002408c0723c */ /* 0x000fe20000041840 */
[----:B------:R-:W4:Y:S01]  /*d300*/  LDSM.16.MT88.4 R64, [R236+0x2900] ;  /* 0x00290000ec40783b */ /* 0x000f220000004200 */
[----:B-1----:R-:W-:Y:S01]  /*d310*/  FFMA.FTZ R4, R26, c[0x0][0x2d0], -R0 ;  /* 0x0000b4001a047a23 */ /* 0x002fe20000010800 */
[----:B---3--:R-:W-:-:S03]  /*d320*/  MOV R96, R197 ;  /* 0x000000c500607202 */ /* 0x008fc60000000f00 */
[----:B------:R1:W3:Y:S02]  /*d330*/  MUFU.EX2 R48, R4 ;  /* 0x0000000400307308 */ /* 0x0002e40000000800 */
[C---:B------:R-:W-:Y:S07]  /*d340*/  HMMA.16816.F32.BF16 R24, R12.reuse, R44, RZ ;  /* 0x0000002c0c18723c */ /* 0x040fee00000418ff */
[----:B------:R-:W-:Y:S01]  /*d350*/  MOV R44, R7 ;  /* 0x00000007002c7202 */ /* 0x000fe20000000f00 */
[----:B------:R-:W-:Y:S01]  /*d360*/  HMMA.16816.F32.BF16 R80, R12, R92, RZ ;  /* 0x0000005c0c50723c */ /* 0x000fe200000418ff */
[----:B------:R-:W-:-:S02]  /*d370*/  MOV R45, R5 ;  /* 0x00000005002d7202 */ /* 0x000fc40000000f00 */
[----:B------:R-:W-:Y:S02]  /*d380*/  F2FP.BF16.PACK_AB R5, R44, R246 ;  /* 0x000000f62c05723e */ /* 0x000fe400000010ff */
[----:B------:R-:W-:Y:S02]  /*d390*/  F2FP.BF16.PACK_AB R6, R196, R45 ;  /* 0x0000002dc406723e */ /* 0x000fe400000010ff */
[----:B-1----:R-:W-:Y:S02]  /*d3a0*/  F2FP.BF16.PACK_AB R4, R252, R160 ;  /* 0x000000a0fc04723e */ /* 0x002fe400000010ff */
[----:B---3--:R-:W-:Y:S02]  /*d3b0*/  F2FP.BF16.PACK_AB R7, R48, R197 ;  /* 0x000000c53007723e */ /* 0x008fe400000010ff */
[----:B------:R-:W-:-:S05]  /*d3c0*/  MOV R92, R199 ;  /* 0x000000c7005c7202 */ /* 0x000fca0000000f00 */
[C---:B------:R-:W-:Y:S01]  /*d3d0*/  HMMA.16816.F32.BF16 R168, R4.reuse, R36, R32 ;  /* 0x0000002404a8723c */ /* 0x040fe20000041820 */
[----:B------:R-:W1:Y:S06]  /*d3e0*/  LDSM.16.MT88.4 R32, [R235+0x900] ;  /* 0x00090000eb20783b */ /* 0x000e6c0000004200 */
[----:B------:R-:W-:Y:S01]  /*d3f0*/  MOV R37, R221 ;  /* 0x000000dd00257202 */ /* 0x000fe20000000f00 */
[----:B------:R-:W-:Y:S01]  /*d400*/  HMMA.16816.F32.BF16 R172, R4, R28, R24 ;  /* 0x0000001c04ac723c */ /* 0x000fe20000041818 */
[----:B------:R-:W3:Y:S01]  /*d410*/  LDSM.16.MT88.4 R24, [R233+0x2900] ;  /* 0x00290000e918783b */ /* 0x000ee20000004200 */
[----:B------:R-:W-:-:S05]  /*d420*/  MOV R36, R220 ;  /* 0x000000dc00247202 */ /* 0x000fca0000000f00 */
[----:B------:R-:W-:Y:S01]  /*d430*/  FFMA.FTZ R28, R151, c[0x0][0x2d0], -R3 ;  /* 0x0000b400971c7a23 */ /* 0x000fe20000010803 */
[----:B--2---:R-:W-:Y:S01]  /*d440*/  HMMA.16816.F32.BF16 R248, R4, R60, R68 ;  /* 0x0000003c04f8723c */ /* 0x004fe20000041844 */
[----:B------:R-:W-:-:S07]  /*d450*/  FFMA.FTZ R29, R164, c[0x0][0x2d0], -R20 ;  /* 0x0000b400a41d7a23 */ /* 0x000fce0000010814 */
[----:B------:R-:W-:Y:S08]  /*d460*/  HMMA.16816.F32.BF16 R68, R12, R102, RZ ;  /* 0x000000660c44723c */ /* 0x000ff000000418ff */
[C---:B------:R-:W-:Y:S01]  /*d470*/  HMMA.16816.F32.BF16 R184, R4.reuse, R40, R52 ;  /* 0x0000002804b8723c */ /* 0x040fe20000041834 */
[----:B------:R-:W2:Y:S07]  /*d480*/  LDSM.16.MT88.4 R52, [R234+0x2900] ;  /* 0x00290000ea34783b */ /* 0x000eae0000004200 */
[----:B----4-:R-:W-:Y:S08]  /*d490*/  HMMA.16816.F32.BF16 R228, R4, R64, R76 ;  /* 0x0000004004e4723c */ /* 0x010ff0000004184c */
[-C--:B-1----:R-:W-:Y:S08]  /*d4a0*/  HMMA.16816.F32.BF16 R188, R8, R32.reuse, R124 ;  /* 0x0000002008bc723c */ /* 0x082ff0000004187c */
[C---:B------:R-:W-:Y:S07]  /*d4b0*/  HMMA.16816.F32.BF16 R124, R4.reuse, R32, R104 ;  /* 0x00000020047c723c */ /* 0x040fee0000041868 */
[----:B------:R-:W-:Y:S01]  /*d4c0*/  MOV R33, R161 ;  /* 0x000000a100217202 */ /* 0x000fe20000000f00 */
[----:B---3--:R-:W-:Y:S01]  /*d4d0*/  HMMA.16816.F32.BF16 R104, R4, R26, R68 ;  /* 0x0000001a0468723c */ /* 0x008fe20000041844 */
[----:B------:R-:W-:Y:S01]  /*d4e0*/  MOV R101, R228 ;  /* 0x000000e400657202 */ /* 0x000fe20000000f00 */
[----:B------:R-:W-:Y:S01]  /*d4f0*/  FFMA.FTZ R32, R167, c[0x0][0x2d0], -R20 ;  /* 0x0000b400a7207a23 */ /* 0x000fe20000010814 */
[----:B------:R-:W-:-:S02]  /*d500*/  MOV R100, R229 ;  /* 0x000000e500647202 */ /* 0x000fc40000000f00 */
[----:B------:R-:W-:Y:S02]  /*d510*/  MOV R85, R230 ;  /* 0x000000e600557202 */ /* 0x000fe40000000f00 */
[----:B------:R-:W-:Y:S01]  /*d520*/  MOV R84, R231 ;  /* 0x000000e700547202 */ /* 0x000fe20000000f00 */
[----:B------:R-:W-:Y:S08]  /*d530*/  HMMA.16816.F32.BF16 R68, R12, R94, RZ ;  /* 0x0000005e0c44723c */ /* 0x000ff000000418ff */
[----:B------:R-:W-:Y:S08]  /*d540*/  HMMA.16816.F32.BF16 R224, R8, R64, R112 ;  /* 0x0000004008e0723c */ /* 0x000ff00000041870 */
[C---:B------:R-:W-:Y:S08]  /*d550*/  HMMA.16816.F32.BF16 R216, R4.reuse, R24, R88 ;  /* 0x0000001804d8723c */ /* 0x040ff00000041858 */
[----:B--2---:R-:W-:Y:S08]  /*d560*/  HMMA.16816.F32.BF16 R208, R4, R52, R80 ;  /* 0x0000003404d0723c */ /* 0x004ff00000041850 */
[----:B------:R-:W-:Y:S08]  /*d570*/  HMMA.16816.F32.BF16 R228, R8, R60, R72 ;  /* 0x0000003c08e4723c */ /* 0x000ff00000041848 */
[----:B------:R-:W-:Y:S08]  /*d580*/  HMMA.16816.F32.BF16 R112, R4, R54, R68 ;  /* 0x000000360470723c */ /* 0x000ff00000041844 */
        /* <DEDUP_REMOVED lines=12> */
[----:B------:R-:W1:Y:S07]  /*d650*/  LDSM.16.MT88.4 R12, [R233+0x1100] ;  /* 0x00110000e90c783b */ /* 0x000e6e0000004200 */
[C---:B------:R-:W-:Y:S07]  /*d660*/  HMMA.16816.F32.BF16 R4, R16.reuse, R50, RZ ;  /* 0x000000321004723c */ /* 0x040fee00000418ff */
[----:B------:R-:W-:Y:S01]  /*d670*/  MOV R51, R162 ;  /* 0x000000a200337202 */ /* 0x000fe20000000f00 */
[----:B------:R-:W-:Y:S01]  /*d680*/  HMMA.16816.F32.BF16 R56, R16, R58, RZ ;  /* 0x0000003a1038723c */ /* 0x000fe200000418ff */
[----:B------:R-:W-:-:S07]  /*d690*/  MOV R50, R160 ;  /* 0x000000a000327202 */ /* 0x000fce0000000f00 */
[C---:B------:R-:W-:Y:S08]  /*d6a0*/  HMMA.16816.F32.BF16 R116, R8.reuse, R52, R116 ;  /* 0x000000340874723c */ /* 0x040ff00000041874 */
[----:B------:R-:W-:Y:S07]  /*d6b0*/  HMMA.16816.F32.BF16 R160, R8, R38, R4 ;  /* 0x0000002608a0723c */ /* 0x000fee0000041804 */
[----:B------:R-:W-:Y:S01]  /*d6c0*/  MOV R39, R44 ;  /* 0x0000002c00277202 */ /* 0x000fe20000000f00 */
[----:B------:R-:W-:Y:S01]  /*d6d0*/  HMMA.16816.F32.BF16 R4, R16, R46, RZ ;  /* 0x0000002e1004723c */ /* 0x000fe200000418ff */
[----:B------:R-:W-:-:S07]  /*d6e0*/  MOV R38, R45 ;  /* 0x0000002d00267202 */ /* 0x000fce0000000f00 */
[C---:B------:R-:W-:Y:S08]  /*d6f0*/  HMMA.16816.F32.BF16 R56, R8.reuse, R42, R56 ;  /* 0x0000002a0838723c */ /* 0x040ff00000041838 */
[C---:B------:R-:W-:Y:S07]  /*d700*/  HMMA.16816.F32.BF16 R120, R8.reuse, R24, R120 ;  /* 0x000000180878723c */ /* 0x040fee0000041878 */
[----:B------:R-:W-:Y:S01]  /*d710*/  FFMA.FTZ R24, R148, c[0x0][0x2d0], -R3 ;  /* 0x0000b40094187a23 */ /* 0x000fe20000010803 */
[----:B------:R-:W-:Y:S01]  /*d720*/  HMMA.16816.F32.BF16 R68, R8, R30, R4 ;  /* 0x0000001e0844723c */ /* 0x000fe20000041804 */
[--C-:B------:R-:W-:Y:S01]  /*d730*/  FFMA.FTZ R25, R137, c[0x0][0x2d0], -R0.reuse ;  /* 0x0000b40089197a23 */ /* 0x100fe20000010800 */
[----:B------:R-:W-:Y:S01]  /*d740*/  MOV R148, R33 ;  /* 0x0000002100947202 */ /* 0x000fe20000000f00 */
[----:B------:R-:W-:Y:S01]  /*d750*/  FFMA.FTZ R33, R131, c[0x0][0x2d0], -R0 ;  /* 0x0000b40083217a23 */ /* 0x000fe20000010800 */
[----:B------:R-:W-:-:S03]  /*d760*/  MOV R131, R51 ;  /* 0x0000003300837202 */ /* 0x000fc60000000f00 */
[--C-:B------:R-:W-:Y:S01]  /*d770*/  FFMA.FTZ R31, R166, c[0x0][0x2d0], -R20.reuse ;  /* 0x0000b400a61f7a23 */ /* 0x100fe20000010814 */
[----:B------:R-:W-:Y:S01]  /*d780*/  HMMA.16816.F32.BF16 R4, R16, R98, RZ ;  /* 0x000000621004723c */ /* 0x000fe200000418ff */
[----:B------:R-:W-:Y:S11]  /*d790*/  FFMA.FTZ R30, R165, c[0x0][0x2d0], -R20 ;  /* 0x0000b400a51e7a23 */ /* 0x000ff60000010814 */
[----:B------:R-:W-:Y:S11]  /*d7a0*/  @!UPT UIADD3 URZ, URZ, URZ, URZ ;  /* 0x0000003f3f3ff290 */ /* 0x000ff6000fffe03f */
[----:B------:R-:W-:Y:S01]  /*d7b0*/  @!UPT UIADD3 URZ, URZ, URZ, URZ ;  /* 0x0000003f3f3ff290 */ /* 0x000fe2000fffe03f */
[----:B------:R-:W-:Y:S07]  /*d7c0*/  HMMA.16816.F32.BF16 R44, R8, R34, R4 ;  /* 0x00000022082c723c */ /* 0x000fee0000041804 */
[----:B------:R-:W-:Y:S01]  /*d7d0*/  MOV R35, R49 ;  /* 0x0000003100237202 */ /* 0x000fe20000000f00 */
[----:B------:R-:W-:Y:S01]  /*d7e0*/  HMMA.16816.F32.BF16 R4, R16, R102, RZ ;  /* 0x000000661004723c */ /* 0x000fe200000418ff */
[----:B------:R-:W-:Y:S02]  /*d7f0*/  MOV R49, R247 ;  /* 0x000000f700317202 */ /* 0x000fe40000000f00 */
[----:B------:R-:W-:Y:S01]  /*d800*/  MOV R34, R22 ;  /* 0x0000001600227202 */ /* 0x000fe20000000f00 */
[----:B------:R-:W-:-:S03]  /*d810*/  FFMA.FTZ R22, R154, c[0x0][0x2d0], -R2 ;  /* 0x0000b4009a167a23 */ /* 0x000fc60000010802 */
[----:B------:R-:W-:Y:S01]  /*d820*/  MOV R103, R21 ;  /* 0x0000001500677202 */ /* 0x000fe20000000f00 */
[--C-:B------:R-:W-:Y:S01]  /*d830*/  FFMA.FTZ R21, R153, c[0x0][0x2d0], -R2.reuse ;  /* 0x0000b40099157a23 */ /* 0x100fe20000010802 */
[----:B------:R-:W-:Y:S01]  /*d840*/  MOV R102, R23 ;  /* 0x0000001700667202 */ /* 0x000fe20000000f00 */
[----:B------:R-:W-:Y:S01]  /*d850*/  FFMA.FTZ R23, R155, c[0x0][0x2d0], -R2 ;  /* 0x0000b4009b177a23 */ /* 0x000fe20000010802 */
[----:B------:R-:W-:Y:S11]  /*d860*/  MOV R151, R103 ;  /* 0x0000006700977202 */ /* 0x000ff60000000f00 */
[----:B------:R-:W-:Y:S02]  /*d870*/  @!UPT UIADD3 URZ, URZ, URZ, URZ ;  /* 0x0000003f3f3ff290 */ /* 0x000fe4000fffe03f */
[----:B------:R-:W-:Y:S07]  /*d880*/  HMMA.16816.F32.BF16 R40, R8, R26, R4 ;  /* 0x0000001a0828723c */ /* 0x000fee0000041804 */
[--C-:B------:R-:W-:Y:S01]  /*d890*/  FFMA.FTZ R27, R150, c[0x0][0x2d0], -R3.reuse ;  /* 0x0000b400961b7a23 */ /* 0x100fe20000010803 */
[----:B------:R-:W-:Y:S01]  /*d8a0*/  HMMA.16816.F32.BF16 R4, R16, R94, RZ ;  /* 0x0000005e1004723c */ /* 0x000fe200000418ff */
[----:B------:R-:W-:Y:S01]  /*d8b0*/  FFMA.FTZ R26, R149, c[0x0][0x2d0], -R3 ;  /* 0x0000b400951a7a23 */ /* 0x000fe20000010803 */
[----:B------:R-:W-:Y:S01]  /*d8c0*/  MOV R150, R35 ;  /* 0x0000002300967202 */ /* 0x000fe20000000f00 */
[----:B------:R-:W-:Y:S01]  /*d8d0*/  FFMA.FTZ R35, R128, c[0x0][0x2d0], -R0 ;  /* 0x0000b40080237a23 */ /* 0x000fe20000010800 */
[----:B------:R-:W-:-:S02]  /*d8e0*/  MOV R128, R92 ;  /* 0x0000005c00807202 */ /* 0x000fc40000000f00 */
[----:B------:R-:W-:Y:S11]  /*d8f0*/  MOV R149, R50 ;  /* 0x0000003200957202 */ /* 0x000ff60000000f00 */
[----:B------:R-:W-:Y:S07]  /*d900*/  @!UPT UIADD3 URZ, URZ, URZ, URZ ;  /* 0x0000003f3f3ff290 */ /* 0x000fee000fffe03f */
[----:B------:R-:W-:Y:S08]  /*d910*/  HMMA.16816.F32.BF16 R52, R8, R54, R4 ;  /* 0x000000360834723c */ /* 0x000ff00000041804 */
[C---:B------:R-:W-:Y:S07]  /*d920*/  HMMA.16816.F32.BF16 R4, R16.reuse, R86, RZ ;  /* 0x000000561004723c */ /* 0x040fee00000418ff */
[----:B------:R-:W-:Y:S01]  /*d930*/  MOV R87, R252 ;  /* 0x000000fc00577202 */ /* 0x000fe20000000f00 */
[----:B------:R-:W-:Y:S01]  /*d940*/  HMMA.16816.F32.BF16 R16, R16, R110, RZ ;  /* 0x0000006e1010723c */ /* 0x000fe200000418ff */
[----:B------:R-:W-:Y:S11]  /*d950*/  MOV R86, R246 ;  /* 0x000000f600567202 */ /* 0x000ff60000000f00 */
[----:B------:R-:W-:Y:S04]  /*d960*/  @!UPT UIADD3 URZ, URZ, URZ, URZ ;  /* 0x0000003f3f3ff290 */ /* 0x000fe8000fffe03f */
[C---:B------:R-:W-:Y:S07]  /*d970*/  HMMA.16816.F32.BF16 R64, R8.reuse, R66, R4 ;  /* 0x000000420840723c */ /* 0x040fee0000041804 */
[--C-:B------:R-:W-:Y:S01]  /*d980*/  FFMA.FTZ R4, R159, c[0x0][0x2d0], -R20.reuse ;  /* 0x0000b4009f047a23 */ /* 0x100fe20000010814 */
[----:B------:R-:W-:Y:S01]  /*d990*/  MOV R7, R245 ;  /* 0x000000f500077202 */ /* 0x000fe20000000f00 */
[----:B------:R-:W-:Y:S01]  /*d9a0*/  HMMA.16816.F32.BF16 R60, R8, R62, R16 ;  /* 0x0000003e083c723c */ /* 0x000fe20000041810 */
[----:B------:R-:W-:Y:S01]  /*d9b0*/  MOV R159, R37 ;  /* 0x00000025009f7202 */ /* 0x000fe20000000f00 */
[----:B------:R2:W-:Y:S01]  /*d9c0*/  MUFU.EX2 R93, R4 ;  /* 0x00000004005d7308 */ /* 0x0005e20000000800 */
[----:B------:R-:W3:Y:S01]  /*d9d0*/  LDSM.16.MT88.4 R16, [R236+0x3100] ;  /* 0x00310000ec10783b */ /* 0x000ee20000004200 */
[----:B--2---:R-:W-:Y:S01]  /*d9e0*/  FFMA.FTZ R4, R158, c[0x0][0x2d0], -R20 ;  /* 0x0000b4009e047a23 */ /* 0x004fe20000010814 */
[----:B------:R-:W-:-:S05]  /*d9f0*/  MOV R158, R36 ;  /* 0x00000024009e7202 */ /* 0x000fca0000000f00 */
[----:B------:R2:W4:Y:S02]  /*da00*/  MUFU.EX2 R99, R4 ;  /* 0x0000000400637308 */ /* 0x0005240000000800 */
[----:B--2---:R-:W-:Y:S01]  /*da10*/  FFMA.FTZ R4, R157, c[0x0][0x2d0], -R20 ;  /* 0x0000b4009d047a23 */ /* 0x004fe20000010814 */
[----:B----4-:R-:W-:Y:S02]  /*da20*/  F2FP.BF16.PACK_AB R8, R99, R93 ;  /* 0x0000005d6308723e */ /* 0x010fe400000010ff */
[----:B------:R-:W-:-:S03]  /*da30*/  MOV R157, R39 ;  /* 0x00000027009d7202 */ /* 0x000fc60000000f00 */
[----:B------:R2:W-:Y:S02]  /*da40*/  MUFU.EX2 R94, R4 ;  /* 0x00000004005e7308 */ /* 0x0005e40000000800 */
[----:B--2---:R-:W-:Y:S01]  /*da50*/  FFMA.FTZ R4, R156, c[0x0][0x2d0], -R20 ;  /* 0x0000b4009c047a23 */ /* 0x004fe20000010814 */
[----:B------:R-:W-:Y:S01]  /*da60*/  MOV R156, R38 ;  /* 0x00000026009c7202 */ /* 0x000fe20000000f00 */
[----:B------:R-:W-:-:S04]  /*da70*/  FFMA.FTZ R20, R152, c[0x0][0x2d0], -R2 ;  /* 0x0000b40098147a23 */ /* 0x000fc80000010802 */
[----:B------:R2:W4:Y:S02]  /*da80*/  MUFU.EX2 R5, R4 ;  /* 0x0000000400057308 */ /* 0x0005240000000800 */
[----:B--2---:R-:W-:Y:S01]  /*da90*/  FFMA.FTZ R4, R143, c[0x0][0x2d0], -R3 ;  /* 0x0000b4008f047a23 */ /* 0x004fe20000010803 */
[----:B----4-:R-:W-:Y:S02]  /*daa0*/  MOV R137, R5 ;  /* 0x0000000500897202 */ /* 0x010fe40000000f00 */
[----:B------:R-:W-:-:S03]  /*dab0*/  MOV R143, R102 ;  /* 0x00000066008f7202 */ /* 0x000fc60000000f00 */
[----:B------:R2:W-:Y:S01]  /*dac0*/  MUFU.EX2 R109, R4 ;  /* 0x00000004006d7308 */ /* 0x0005e20000000800 */
[----:B------:R-:W-:Y:S01]  /*dad0*/  F2FP.BF16.PACK_AB R10, R137, R94 ;  /* 0x0000005e890a723e */ /* 0x000fe200000010ff */
        /* <DEDUP_REMOVED lines=10> */
[----:B------:R2:W4:Y:S08]  /*db80*/  MUFU.EX2 R6, R4 ;  /* 0x0000000400067308 */ /* 0x0005300000000800 */
[----:B------:R5:W-:Y:S01]  /*db90*/  MUFU.EX2 R245, R3 ;  /* 0x0000000300f57308 */ /* 0x000be20000000800 */
[----:B--2---:R-:W-:-:S07]  /*dba0*/  FFMA.FTZ R4, R146, c[0x0][0x2d0], -R2 ;  /* 0x0000b40092047a23 */ /* 0x004fce0000010802 */
[----:B------:R2:W-:Y:S01]  /*dbb0*/  MUFU.EX2 R247, R4 ;  /* 0x0000000400f77308 */ /* 0x0005e20000000800 */
[----:B-----5:R-:W-:Y:S01]  /*dbc0*/  FFMA.FTZ R3, R139, c[0x0][0x2d0], -R0 ;  /* 0x0000b4008b037a23 */ /* 0x020fe20000010800 */
[----:B----4-:R-:W-:-:S04]  /*dbd0*/  MOV R139, R6 ;  /* 0x00000006008b7202 */ /* 0x010fc80000000f00 */
[----:B------:R-:W-:Y:S01]  /*dbe0*/  F2FP.BF16.PACK_AB R11, R139, R111 ;  /* 0x0000006f8b0b723e */ /* 0x000fe200000010ff */
[----:B--2---:R-:W-:-:S06]  /*dbf0*/  FFMA.FTZ R4, R145, c[0x0][0x2d0], -R2 ;  /* 0x0000b40091047a23 */ /* 0x004fcc0000010802 */
[C---:B-1----:R-:W-:Y:S01]  /*dc00*/  HMMA.16816.F32.BF16 R200, R8.reuse, R12, R200 ;  /* 0x0000000c08c8723c */ /* 0x042fe200000418c8 */
[----:B------:R1:W-:Y:S07]  /*dc10*/  MUFU.EX2 R95, R4 ;  /* 0x00000004005f7308 */ /* 0x0003ee0000000800 */
[----:B---3--:R-:W-:Y:S01]  /*dc20*/  HMMA.16816.F32.BF16 R64, R8, R18, R64 ;  /* 0x000000120840723c */ /* 0x008fe20000041840 */
[----:B-1----:R-:W-:-:S04]  /*dc30*/  FFMA.FTZ R4, R144, c[0x0][0x2d0], -R2 ;  /* 0x0000b40090047a23 */ /* 0x002fc80000010802 */
[----:B------:R1:W-:Y:S02]  /*dc40*/  MUFU.EX2 R110, R4 ;  /* 0x00000004006e7308 */ /* 0x0003e40000000800 */
[----:B-1----:R-:W-:Y:S02]  /*dc50*/  FFMA.FTZ R4, R147, c[0x0][0x2d0], -R2 ;  /* 0x0000b40093047a23 */ /* 0x002fe40000010802 */
[----:B------:R-:W-:-:S04]  /*dc60*/  FFMA.FTZ R2, R138, c[0x0][0x2d0], -R0 ;  /* 0x0000b4008a027a23 */ /* 0x000fc80000010800 */
[----:B------:R1:W2:Y:S08]  /*dc70*/  MUFU.EX2 R252, R4 ;  /* 0x0000000400fc7308 */ /* 0x0002b00000000800 */
[----:B------:R3:W-:Y:S01]  /*dc80*/  MUFU.EX2 R138, R3 ;  /* 0x00000003008a7308 */ /* 0x0007e20000000800 */
[----:B-1----:R-:W-:-:S07]  /*dc90*/  FFMA.FTZ R4, R129, c[0x0][0x2d0], -R0 ;  /* 0x0000b40081047a23 */ /* 0x002fce0000010800 */
[----:B------:R-:W1:Y:S01]  /*dca0*/  MUFU.EX2 R132, R2 ;  /* 0x0000000200847308 */ /* 0x000e620000000800 */
[----:B------:R-:W-:Y:S01]  /*dcb0*/  MOV R129, R34 ;  /* 0x0000002200817202 */ /* 0x000fe20000000f00 */
[----:B------:R-:W-:Y:S01]  /*dcc0*/  FFMA.FTZ R34, R130, c[0x0][0x2d0], -R0 ;  /* 0x0000b40082227a23 */ /* 0x000fe20000010800 */
[----:B--2---:R-:W-:Y:S01]  /*dcd0*/  F2FP.BF16.PACK_AB R6, R252, R110 ;  /* 0x0000006efc06723e */ /* 0x004fe200000010ff */
[----:B------:R-:W-:Y:S01]  /*dce0*/  FADD.FTZ R0, R177, R176 ;  /* 0x000000b0b1007221 */ /* 0x000fe20000010000 */
[----:B------:R-:W-:Y:S01]  /*dcf0*/  MOV R130, R108 ;  /* 0x0000006c00827202 */ /* 0x000fe20000000f00 */
[----:B---3--:R-:W-:Y:S02]  /*dd00*/  FADD.FTZ R3, R204, R179 ;  /* 0x000000b3cc037221 */ /* 0x008fe40000010000 */
[----:B------:R2:W3:Y:S01]  /*dd10*/  MUFU.EX2 R246, R4 ;  /* 0x0000000400f67308 */ /* 0x0004e20000000800 */
[----:B------:R-:W-:Y:S01]  /*dd20*/  MOV R108, R48 ;  /* 0x00000030006c7202 */ /* 0x000fe20000000f00 */
[----:B------:R-:W-:Y:S01]  /*dd30*/  FADD.FTZ R3, R205, R3 ;  /* 0x00000003cd037221 */ /* 0x000fe20000010000 */
[----:B-1----:R-:W-:Y:S01]  /*dd40*/  F2FP.BF16.PACK_AB R7, R132, R138 ;  /* 0x0000008a8407723e */ /* 0x002fe200000010ff */
[----:B------:R-:W-:Y:S01]  /*dd50*/  FADD.FTZ R2, R178, R0 ;  /* 0x00000000b2027221 */ /* 0x000fe20000010000 */
[----:B------:R-:W-:Y:S01]  /*dd60*/  MOV R0, R49 ;  /* 0x0000003100007202 */ /* 0x000fe20000000f00 */
[----:B------:R-:W-:Y:S01]  /*dd70*/  HMMA.16816.F32.BF16 R176, R8, R14, R56 ;  /* 0x0000000e08b0723c */ /* 0x000fe20000041838 */
[----:B--2---:R-:W-:Y:S01]  /*dd80*/  FADD.FTZ R4, R207, R206 ;  /* 0x000000cecf047221 */ /* 0x004fe20000010000 */
[----:B---3--:R-:W-:-:S03]  /*dd90*/  F2FP.BF16.PACK_AB R5, R245, R246 ;  /* 0x000000f6f505723e */ /* 0x008fc600000010ff */
[----:B------:R-:W-:Y:S01]  /*dda0*/  FADD.FTZ R92, R212, R4 ;  /* 0x00000004d45c7221 */ /* 0x000fe20000010000 */
[----:B------:R-:W-:-:S07]  /*ddb0*/  F2FP.BF16.PACK_AB R4, R95, R247 ;  /* 0x000000f75f04723e */ /* 0x000fce00000010ff */
[C---:B------:R-:W-:Y:S08]  /*ddc0*/  HMMA.16816.F32.BF16 R184, R4.reuse, R12, R184 ;  /* 0x0000000c04b8723c */ /* 0x040ff000000418b8 */
[----:B------:R-:W-:Y:S01]  /*ddd0*/  HMMA.16816.F32.BF16 R36, R4, R14, R88 ;  /* 0x0000000e0424723c */ /* 0x000fe20000041858 */
[----:B------:R-:W1:Y:S07]  /*dde0*/  LDSM.16.MT88.4 R12, [R234+0x1100] ;  /* 0x00110000ea0c783b */ /* 0x000e6e0000004200 */
[-C--:B-1----:R-:W-:Y:S08]  /*ddf0*/  HMMA.16816.F32.BF16 R192, R8, R12.reuse, R192 ;  /* 0x0000000c08c0723c */ /* 0x082ff000000418c0 */
[----:B------:R-:W-:Y:S08]  /*de00*/  HMMA.16816.F32.BF16 R168, R4, R12, R168 ;  /* 0x0000000c04a8723c */ /* 0x000ff000000418a8 */
[-C--:B------:R-:W-:Y:S08]  /*de10*/  HMMA.16816.F32.BF16 R160, R8, R14.reuse, R160 ;  /* 0x0000000e08a0723c */ /* 0x080ff000000418a0 */
[----:B------:R-:W-:Y:S01]  /*de20*/  HMMA.16816.F32.BF16 R48, R4, R14, R80 ;  /* 0x0000000e0430723c */ /* 0x000fe20000041850 */
[----:B------:R-:W1:Y:S06]  /*de30*/  LDSM.16.MT88.4 R12, [R236+0x1100] ;  /* 0x00110000ec0c783b */ /* 0x000e6c0000004200 */
[----:B------:R-:W-:-:S02]  /*de40*/  MOV R82, R85 ;  /* 0x0000005500527202 */ /* 0x000fc40000000f00 */
[----:B------:R-:W-:Y:S02]  /*de50*/  MOV R83, R84 ;  /* 0x0000005400537202 */ /* 0x000fe40000000f00 */
[----:B------:R-:W-:Y:S02]  /*de60*/  MOV R80, R101 ;  /* 0x0000006500507202 */ /* 0x000fe40000000f00 */
[----:B------:R-:W-:Y:S01]  /*de70*/  MOV R81, R100 ;  /* 0x0000006400517202 */ /* 0x000fe20000000f00 */
[----:B------:R-:W-:Y:S01]  /*de80*/  FADD.FTZ R0, R0, R92 ;  /* 0x0000005c00007221 */ /* 0x000fe20000010000 */
[C---:B------:R-:W-:Y:S08]  /*de90*/  HMMA.16816.F32.BF16 R100, R8.reuse, R16, R224 ;  /* 0x000000100864723c */ /* 0x040ff000000418e0 */
[-C--:B-1----:R-:W-:Y:S08]  /*dea0*/  HMMA.16816.F32.BF16 R180, R8, R12.reuse, R180 ;  /* 0x0000000c08b4723c */ /* 0x082ff000000418b4 */
[----:B------:R-:W-:Y:S07]  /*deb0*/  HMMA.16816.F32.BF16 R152, R4, R12, R172 ;  /* 0x0000000c0498723c */ /* 0x000fee00000418ac */
[----:B------:R-:W-:Y:S01]  /*dec0*/  MOV R173, R215 ;  /* 0x000000d700ad7202 */ /* 0x000fe20000000f00 */
[----:B------:R-:W-:Y:S01]  /*ded0*/  HMMA.16816.F32.BF16 R68, R8, R14, R68 ;  /* 0x0000000e0844723c */ /* 0x000fe20000041844 */
[----:B------:R-:W-:-:S02]  /*dee0*/  MOV R174, R214 ;  /* 0x000000d600ae7202 */ /* 0x000fc40000000f00 */
[----:B------:R-:W-:-:S05]  /*def0*/  MOV R175, R213 ;  /* 0x000000d500af7202 */ /* 0x000fca0000000f00 */
[----:B------:R-:W-:Y:S01]  /*df00*/  HMMA.16816.F32.BF16 R56, R4, R14, R76 ;  /* 0x0000000e0438723c */ /* 0x000fe2000004184c */
[----:B------:R-:W1:Y:S01]  /*df10*/  LDSM.16.MT88.4 R12, [R235+0x1100] ;  /* 0x00110000eb0c783b */ /* 0x000e620000004200 */
[----:B------:R-:W-:Y:S02]  /*df20*/  FADD.FTZ R3, R175, R3 ;  /* 0x00000003af037221 */ /* 0x000fe40000010000 */
[----:B------:R-:W-:Y:S01]  /*df30*/  FADD.FTZ R2, R128, R2 ;  /* 0x0000000280027221 */ /* 0x000fe20000010000 */
[----:B------:R-:W-:Y:S03]  /*df40*/  LDSM.16.MT88.4 R76, [R233+0x3900] ;  /* 0x00390000e94c783b */ /* 0x000fe60000004200 */
[-C--:B-1----:R-:W-:Y:S08]  /*df50*/  HMMA.16816.F32.BF16 R164, R8, R12.reuse, R188 ;  /* 0x0000000c08a4723c */ /* 0x082ff000000418bc */
[----:B------:R-:W-:Y:S08]  /*df60*/  HMMA.16816.F32.BF16 R144, R4, R12, R124 ;  /* 0x0000000c0490723c */ /* 0x000ff0000004187c */
[-C--:B------:R-:W-:Y:S08]  /*df70*/  HMMA.16816.F32.BF16 R44, R8, R14.reuse, R44 ;  /* 0x0000000e082c723c */ /* 0x080ff0000004182c */
[----:B------:R-:W-:Y:S01]  /*df80*/  HMMA.16816.F32.BF16 R212, R4, R14, R72 ;  /* 0x0000000e04d4723c */ /* 0x000fe20000041848 */
[----:B------:R-:W1:Y:S01]  /*df90*/  LDSM.16.MT88.4 R12, [R233+0x3100] ;  /* 0x00310000e90c783b */ /* 0x000e620000004200 */
[----:B------:R-:W-:-:S02]  /*dfa0*/  FADD.FTZ R0, R131, R0 ;  /* 0x0000000083007221 */ /* 0x000fc40000010000 */
[----:B------:R-:W-:Y:S01]  /*dfb0*/  FADD.FTZ R3, R148, R3 ;  /* 0x0000000394037221 */ /* 0x000fe20000010000 */
[----:B------:R-:W-:Y:S01]  /*dfc0*/  MOV R227, R110 ;  /* 0x0000006e00e37202 */ /* 0x000fe20000000f00 */
[----:B------:R-:W-:Y:S01]  /*dfd0*/  FADD.FTZ R2, R149, R2 ;  /* 0x0000000295027221 */ /* 0x000fe20000010000 */
[----:B------:R-:W-:Y:S01]  /*dfe0*/  MOV R226, R111 ;  /* 0x0000006f00e27202 */ /* 0x000fe20000000f00 */
[----:B------:R-:W-:Y:S01]  /*dff0*/  LDSM.16.MT88.4 R188, [R234+0x1900] ;  /* 0x00190000eabc783b */ /* 0x000fe20000004200 */
        /* <DEDUP_REMOVED lines=9> */
[----:B------:R-:W1:Y:S01]  /*e090*/  LDSM.16.MT88.4 R12, [R235+0x3100] ;  /* 0x00310000eb0c783b */ /* 0x000e620000004200 */
[----:B------:R-:W-:-:S02]  /*e0a0*/  FADD.FTZ R0, R129, R0 ;  /* 0x0000000081007221 */ /* 0x000fc40000010000 */
[----:B------:R-:W-:-:S04]  /*e0b0*/  FADD.FTZ R3, R151, R3 ;  /* 0x0000000397037221 */ /* 0x000fc80000010000 */
[C---:B------:R-:W-:Y:S08]  /*e0c0*/  HMMA.16816.F32.BF16 R104, R4.reuse, R16, R80 ;  /* 0x000000100468723c */ /* 0x040ff00000041850 */
[----:B------:R-:W-:Y:S01]  /*e0d0*/  HMMA.16816.F32.BF16 R16, R4, R18, R220 ;  /* 0x000000120410723c */ /* 0x000fe200000418dc */
[----:B------:R-:W-:Y:S02]  /*e0e0*/  MOV R225, R94 ;  /* 0x0000005e00e17202 */ /* 0x000fe40000000f00 */
[----:B------:R-:W-:-:S04]  /*e0f0*/  MOV R224, R95 ;  /* 0x0000005f00e07202 */ /* 0x000fc80000000f00 */
[----:B------:R-:W-:Y:S02]  /*e100*/  MOV R223, R93 ;  /* 0x0000005d00df7202 */ /* 0x000fe40000000f00 */
[----:B------:R-:W-:Y:S01]  /*e110*/  LDSM.16.MT88.4 R92, [R234+0x3900] ;  /* 0x00390000ea5c783b */ /* 0x000fe20000004200 */
[C---:B-1----:R-:W-:Y:S08]  /*e120*/  HMMA.16816.F32.BF16 R116, R8.reuse, R12, R228 ;  /* 0x0000000c0874723c */ /* 0x042ff000000418e4 */
[----:B------:R-:W-:Y:S08]  /*e130*/  HMMA.16816.F32.BF16 R60, R8, R14, R60 ;  /* 0x0000000e083c723c */ /* 0x000ff0000004183c */
[----:B------:R-:W-:Y:S01]  /*e140*/  HMMA.16816.F32.BF16 R120, R4, R12, R248 ;  /* 0x0000000c0478723c */ /* 0x000fe200000418f8 */
[----:B------:R-:W-:Y:S01]  /*e150*/  FADD.FTZ R8, R174, R173 ;  /* 0x000000adae087221 */ /* 0x000fe20000010000 */
[----:B------:R-:W-:Y:S01]  /*e160*/  MOV R229, R108 ;  /* 0x0000006c00e57202 */ /* 0x000fe20000000f00 */
[----:B------:R-:W1:Y:S01]  /*e170*/  LDSM.16.MT88.4 R172, [R236+0x1900] ;  /* 0x00190000ecac783b */ /* 0x000e620000004200 */
[----:B------:R-:W-:-:S03]  /*e180*/  MOV R228, R109 ;  /* 0x0000006d00e47202 */ /* 0x000fc60000000f00 */
[----:B------:R-:W-:Y:S01]  /*e190*/  LDSM.16.MT88.4 R108, [R236+0x3900] ;  /* 0x00390000ec6c783b */ /* 0x000fe20000004200 */
[----:B------:R-:W-:Y:S03]  /*e1a0*/  HMMA.16816.F32.BF16 R12, R4, R14, R196 ;  /* 0x0000000e040c723c */ /* 0x000fe600000418c4 */
[----:B------:R-:W2:Y:S04]  /*e1b0*/  LDSM.16.MT88.4 R196, [R233+0x1900] ;  /* 0x00190000e9c4783b */ /* 0x000ea80000004200 */
[----:B------:R-:W-:Y:S01]  /*e1c0*/  FADD.FTZ R5, R130, R8 ;  /* 0x0000000882057221 */ /* 0x000fe20000010000 */
[----:B------:R-:W3:Y:S01]  /*e1d0*/  LDL R9, [R1+0x4] ;  /* 0x0000040001097983 */ /* 0x000ee20000100800 */
[----:B------:R-:W-:-:S02]  /*e1e0*/  FADD.FTZ R4, R140, R2 ;  /* 0x000000028c047221 */ /* 0x000fc40000010000 */
[----:B------:R-:W-:Y:S01]  /*e1f0*/  FADD.FTZ R5, R150, R5 ;  /* 0x0000000596057221 */ /* 0x000fe20000010000 */
[----:B------:R-:W-:Y:S01]  /*e200*/  MUFU.EX2 R32, R32 ;  /* 0x0000002000207308 */ /* 0x000fe20000000800 */
[----:B------:R-:W-:Y:S01]  /*e210*/  FADD.FTZ R2, R142, R0 ;  /* 0x000000008e027221 */ /* 0x000fe20000010000 */
[----:B------:R-:W4:Y:S01]  /*e220*/  LDL R11, [R1+0x64] ;  /* 0x00006400010b7983 */ /* 0x000f220000100800 */
[----:B------:R-:W-:Y:S02]  /*e230*/  FADD.FTZ R0, R143, R3 ;  /* 0x000000038f007221 */ /* 0x000fe40000010000 */
[----:B------:R-:W-:Y:S01]  /*e240*/  FADD.FTZ R3, R156, R4 ;  /* 0x000000049c037221 */ /* 0x000fe20000010000 */
[----:B------:R-:W-:Y:S01]  /*e250*/  MOV R4, 0x1 ;  /* 0x0000000100047802 */ /* 0x000fe20000000f00 */
[----:B------:R-:W-:Y:S01]  /*e260*/  FADD.FTZ R5, R141, R5 ;  /* 0x000000058d057221 */ /* 0x000fe20000010000 */
[----:B------:R-:W5:Y:S01]  /*e270*/  MUFU.EX2 R31, R31 ;  /* 0x0000001f001f7308 */ /* 0x000f620000000800 */
[----:B------:R-:W-:Y:S01]  /*e280*/  FADD.FTZ R2, R158, R2 ;  /* 0x000000029e027221 */ /* 0x000fe20000010000 */
[----:B------:R-:W-:Y:S01]  /*e290*/  ISETP.NE.AND P0, PT, R4, c[0x0][0x2c4], PT ;  /* 0x0000b10004007a0c */ /* 0x000fe20003f05270 */
[----:B------:R-:W-:Y:S01]  /*e2a0*/  FADD.FTZ R8, R157, R5 ;  /* 0x000000059d087221 */ /* 0x000fe20000010000 */
[----:B------:R-:W4:Y:S01]  /*e2b0*/  LDL R10, [R1+0x58] ;  /* 0x00005800010a7983 */ /* 0x000f220000100800 */
[----:B------:R-:W-:Y:S01]  /*e2c0*/  FADD.FTZ R0, R159, R0 ;  /* 0x000000009f007221 */ /* 0x000fe20000010000 */
[----:B------:R-:W-:Y:S01]  /*e2d0*/  MOV R231, R98 ;  /* 0x0000006200e77202 */ /* 0x000fe20000000f00 */
[----:B------:R-:W-:Y:S01]  /*e2e0*/  FADD.FTZ R2, R223, R2 ;  /* 0x00000002df027221 */ /* 0x000fe20000010000 */
[----:B------:R-:W1:Y:S01]  /*e2f0*/  LDSM.16.MT88.4 R156, [R235+0x1900] ;  /* 0x00190000eb9c783b */ /* 0x000e620000004200 */
[----:B------:R-:W-:Y:S01]  /*e300*/  MUFU.EX2 R30, R30 ;  /* 0x0000001e001e7308 */ /* 0x000fe20000000800 */
[----:B------:R-:W-:-:S02]  /*e310*/  MOV R230, R99 ;  /* 0x0000006300e67202 */ /* 0x000fc40000000f00 */
[----:B------:R-:W1:Y:S01]  /*e320*/  LDSM.16.MT88.4 R4, [R235+0x3900] ;  /* 0x00390000eb04783b */ /* 0x000e620000004200 */
[----:B------:R-:W-:Y:S02]  /*e330*/  MOV R222, R96 ;  /* 0x0000006000de7202 */ /* 0x000fe40000000f00 */
[----:B------:R-:W-:Y:S02]  /*e340*/  MOV R221, R97 ;  /* 0x0000006100dd7202 */ /* 0x000fe40000000f00 */
[----:B------:R-:W2:Y:S01]  /*e350*/  MUFU.EX2 R29, R29 ;  /* 0x0000001d001d7308 */ /* 0x000ea20000000800 */
[----:B-----5:R-:W-:Y:S02]  /*e360*/  F2FP.BF16.PACK_AB R128, R31, R32 ;  /* 0x000000201f80723e */ /* 0x020fe400000010ff */
[----:B------:R-:W-:-:S05]  /*e370*/  FADD.FTZ R3, R221, R3 ;  /* 0x00000003dd037221 */ /* 0x000fca0000010000 */
[----:B------:R-:W-:Y:S08]  /*e380*/  MUFU.EX2 R28, R28 ;  /* 0x0000001c001c7308 */ /* 0x000ff00000000800 */
[----:B------:R-:W5:Y:S01]  /*e390*/  MUFU.EX2 R27, R27 ;  /* 0x0000001b001b7308 */ /* 0x000f620000000800 */
[----:B--2---:R-:W-:-:S07]  /*e3a0*/  F2FP.BF16.PACK_AB R130, R29, R30 ;  /* 0x0000001e1d82723e */ /* 0x004fce00000010ff */
[----:B------:R-:W-:Y:S08]  /*e3b0*/  MUFU.EX2 R26, R26 ;  /* 0x0000001a001a7308 */ /* 0x000ff00000000800 */
[----:B------:R-:W2:Y:S01]  /*e3c0*/  MUFU.EX2 R24, R24 ;  /* 0x0000001800187308 */ /* 0x000ea20000000800 */
[----:B-----5:R-:W-:-:S07]  /*e3d0*/  F2FP.BF16.PACK_AB R129, R27, R28 ;  /* 0x0000001c1b81723e */ /* 0x020fce00000010ff */
[----:B------:R-:W-:Y:S08]  /*e3e0*/  MUFU.EX2 R23, R23 ;  /* 0x0000001700177308 */ /* 0x000ff00000000800 */
[----:B------:R-:W5:Y:S01]  /*e3f0*/  MUFU.EX2 R22, R22 ;  /* 0x0000001600167308 */ /* 0x000f620000000800 */
[----:B--2---:R-:W-:-:S07]  /*e400*/  F2FP.BF16.PACK_AB R131, R24, R26 ;  /* 0x0000001a1883723e */ /* 0x004fce00000010ff */
[----:B------:R-:W-:Y:S01]  /*e410*/  MUFU.EX2 R21, R21 ;  /* 0x0000001500157308 */ /* 0x000fe20000000800 */
[C---:B-1----:R-:W-:Y:S07]  /*e420*/  HMMA.16816.F32.BF16 R148, R128.reuse, R174, R68 ;  /* 0x000000ae8094723c */ /* 0x042fee0000041844 */
[----:B------:R-:W1:Y:S01]  /*e430*/  MUFU.EX2 R20, R20 ;  /* 0x0000001400147308 */ /* 0x000e620000000800 */
[----:B-----5:R-:W-:Y:S01]  /*e440*/  F2FP.BF16.PACK_AB R124, R22, R23 ;  /* 0x00000017167c723e */ /* 0x020fe200000010ff */
[C---:B------:R-:W-:Y:S06]  /*e450*/  HMMA.16816.F32.BF16 R68, R128.reuse, R76, R72 ;  /* 0x0000004c8044723c */ /* 0x040fec0000041848 */
[----:B------:R-:W-:Y:S02]  /*e460*/  MUFU.EX2 R25, R25 ;  /* 0x0000001900197308 */ /* 0x000fe40000000800 */
[C---:B------:R-:W-:Y:S06]  /*e470*/  HMMA.16816.F32.BF16 R80, R128.reuse, R78, R40 ;  /* 0x0000004e8050723c */ /* 0x040fec0000041828 */
[----:B------:R-:W2:Y:S01]  /*e480*/  MUFU.EX2 R33, R33 ;  /* 0x0000002100217308 */ /* 0x000ea20000000800 */
[----:B-1----:R-:W-:Y:S01]  /*e490*/  F2FP.BF16.PACK_AB R126, R20, R21 ;  /* 0x00000015147e723e */ /* 0x002fe200000010ff */
[C---:B------:R-:W-:Y:S06]  /*e4a0*/  HMMA.16816.F32.BF16 R200, R128.reuse, R196, R200 ;  /* 0x000000c480c8723c */ /* 0x040fec00000418c8 */
[----:B------:R-:W-:Y:S02]  /*e4b0*/  MUFU.EX2 R34, R34 ;  /* 0x0000002200227308 */ /* 0x000fe40000000800 */
[C---:B------:R-:W-:Y:S06]  /*e4c0*/  HMMA.16816.F32.BF16 R176, R128.reuse, R198, R176 ;  /* 0x000000c680b0723c */ /* 0x040fec00000418b0 */
[----:B------:R-:W1:Y:S01]  /*e4d0*/  MUFU.EX2 R35, R35 ;  /* 0x0000002300237308 */ /* 0x000e620000000800 */
[----:B--2---:R-:W-:Y:S01]  /*e4e0*/  F2FP.BF16.PACK_AB R125, R33, R25 ;  /* 0x00000019217d723e */ /* 0x004fe200000010ff */
[C---:B------:R-:W-:Y:S08]  /*e4f0*/  HMMA.16816.F32.BF16 R192, R128.reuse, R188, R192 ;  /* 0x000000bc80c0723c */ /* 0x040ff000000418c0 */
[----:B------:R-:W-:Y:S01]  /*e500*/  HMMA.16816.F32.BF16 R160, R128, R190, R160 ;  /* 0x000000be80a0723c */ /* 0x000fe200000418a0 */
[----:B-1----:R-:W-:-:S07]  /*e510*/  F2FP.BF16.PACK_AB R127, R35, R34 ;  /* 0x00000022237f723e */ /* 0x002fce00000010ff */
[----:B------:R-:W-:Y:S08]  /*e520*/  HMMA.16816.F32.BF16 R180, R128, R172, R180 ;  /* 0x000000ac80b4723c */ /* 0x000ff000000418b4 */
        /* <DEDUP_REMOVED lines=22> */
[----:B------:R-:W2:Y:S07]  /*e690*/  LDL.LU R12, [R1+0xe8] ;  /* 0x0000e800010c7983 */ /* 0x000eae0000300800 */
[C---:B------:R-:W-:Y:S07]  /*e6a0*/  HMMA.16816.F32.BF16 R116, R128.reuse, R4, R116 ;  /* 0x000000048074723c */ /* 0x040fee0000041874 */
[----:B------:R-:W-:Y:S01]  /*e6b0*/  FADD.FTZ R5, R228, R0 ;  /* 0x00000000e4057221 */ /* 0x000fe20000010000 */
[----:B---3--:R-:W-:Y:S01]  /*e6c0*/  SHF.L.U32 R0, R9, 0x7, RZ ;  /* 0x0000000709007819 */ /* 0x008fe200000006ff */
[----:B------:R-:W-:Y:S01]  /*e6d0*/  HMMA.16816.F32.BF16 R128, R128, R6, R60 ;  /* 0x000000068080723c */ /* 0x000fe2000004183c */
[----:B------:R-:W-:-:S06]  /*e6e0*/  FADD.FTZ R4, R222, R8 ;  /* 0x00000008de047221 */ /* 0x000fcc0000010000 */
[----:B------:R-:W-:Y:S02]  /*e6f0*/  FADD.FTZ R6, R247, R3 ;  /* 0x00000003f7067221 */ /* 0x000fe40000010000 */
[----:B------:R-:W-:-:S04]  /*e700*/  @P0 IMAD.HI.U32 R3, R0, c[0x0][0x2c8], RZ ;  /* 0x0000b20000030a27 */ /* 0x000fc800078e00ff */
[----:B------:R-:W-:Y:S01]  /*e710*/  FADD.FTZ R7, R229, R4 ;  /* 0x00000004e5077221 */ /* 0x000fe20000010000 */
[----:B------:R-:W-:Y:S01]  /*e720*/  @P0 SHF.R.U32.HI R0, RZ, c[0x0][0x2cc], R3 ;  /* 0x0000b300ff000a19 */ /* 0x000fe20000011603 */
[----:B------:R-:W-:Y:S02]  /*e730*/  FADD.FTZ R2, R230, R2 ;  /* 0x00000002e6027221 */ /* 0x000fe40000010000 */
[----:B------:R-:W-:Y:S02]  /*e740*/  FADD.FTZ R5, R231, R5 ;  /* 0x00000005e7057221 */ /* 0x000fe40000010000 */
[----:B------:R-:W-:Y:S02]  /*e750*/  FADD.FTZ R4, R224, R6 ;  /* 0x00000006e0047221 */ /* 0x000fe40000010000 */
[----:B------:R-:W-:Y:S01]  /*e760*/  FADD.FTZ R6, R246, R7 ;  /* 0x00000007f6067221 */ /* 0x000fe20000010000 */
[----:B----4-:R-:W-:Y:S01]  /*e770*/  IADD3 R0, -R10, R11, R0 ;  /* 0x0000000b0a007210 */ /* 0x010fe20007ffe100 */
[----:B------:R-:W-:-:S02]  /*e780*/  FADD.FTZ R2, R225, R2 ;  /* 0x00000002e1027221 */ /* 0x000fc40000010000 */
[----:B------:R-:W-:Y:S02]  /*e790*/  FADD.FTZ R7, R226, R5 ;  /* 0x00000005e2077221 */ /* 0x000fe40000010000 */
[----:B------:R-:W-:Y:S02]  /*e7a0*/  FADD.FTZ R6, R245, R6 ;  /* 0x00000006f5067221 */ /* 0x000fe40000010000 */
[----:B------:R-:W-:Y:S02]  /*e7b0*/  FADD.FTZ R3, R227, R4 ;  /* 0x00000004e3037221 */ /* 0x000fe40000010000 */
[----:B------:R-:W-:Y:S01]  /*e7c0*/  FADD.FTZ R5, R137, R2 ;  /* 0x0000000289057221 */ /* 0x000fe20000010000 */
[----:B------:R-:W-:Y:S01]  /*e7d0*/  SHF.R.S32.HI R2, RZ, 0x1f, R0 ;  /* 0x0000001fff027819 */ /* 0x000fe20000011400 */
[----:B------:R-:W-:Y:S02]  /*e7e0*/  FADD.FTZ R4, R139, R7 ;  /* 0x000000078b047221 */ /* 0x000fe40000010000 */
[----:B------:R-:W-:Y:S01]  /*e7f0*/  FADD.FTZ R7, R138, R6 ;  /* 0x000000068a077221 */ /* 0x000fe20000010000 */
[----:B------:R-:W-:Y:S01]  /*e800*/  LEA.HI R0, R2, R0, RZ, 0x6 ;  /* 0x0000000002007211 */ /* 0x000fe200078f30ff */
[----:B------:R-:W-:-:S02]  /*e810*/  FADD.FTZ R3, R252, R3 ;  /* 0x00000003fc037221 */ /* 0x000fc40000010000 */
[----:B------:R-:W-:Y:S02]  /*e820*/  FADD.FTZ R2, R132, R7 ;  /* 0x0000000784027221 */ /* 0x000fe40000010000 */
[----:B------:R-:W-:Y:S02]  /*e830*/  FADD.FTZ R6, R32, R5 ;  /* 0x0000000520067221 */ /* 0x000fe40000010000 */
[----:B------:R-:W-:Y:S01]  /*e840*/  FADD.FTZ R8, R23, R3 ;  /* 0x0000000317087221 */ /* 0x000fe20000010000 */
[----:B------:R-:W-:Y:S01]  /*e850*/  SHF.R.S32.HI R3, RZ, 0x6, R0 ;  /* 0x00000006ff037819 */ /* 0x000fe20000011400 */
[----:B------:R-:W-:Y:S02]  /*e860*/  FADD.FTZ R5, R28, R4 ;  /* 0x000000041c057221 */ /* 0x000fe40000010000 */
[----:B------:R-:W-:Y:S02]  /*e870*/  FADD.FTZ R0, R25, R2 ;  /* 0x0000000219007221 */ /* 0x000fe40000010000 */
[----:B------:R-:W-:-:S02]  /*e880*/  FADD.FTZ R4, R31, R6 ;  /* 0x000000061f047221 */ /* 0x000fc40000010000 */
[----:B------:R-:W-:Y:S01]  /*e890*/  FADD.FTZ R6, R27, R5 ;  /* 0x000000051b067221 */ /* 0x000fe20000010000 */
[----:B------:R-:W-:Y:S01]  /*e8a0*/  IMNMX R7, RZ, R3, !PT ;  /* 0x00000003ff077217 */ /* 0x000fe20007800200 */
        /* <DEDUP_REMOVED lines=9> */
[----:B------:R-:W-:Y:S01]  /*e940*/  FADD.FTZ R0, R35, R0 ;  /* 0x0000000023007221 */ /* 0x000fe20000010000 */
[----:B------:R1:W-:Y:S04]  /*e950*/  STL [R1+0xc8], R7 ;  /* 0x0000c80701007387 */ /* 0x0003e80000100800 */
[----:B------:R1:W-:Y:S04]  /*e960*/  STL [R1+0xbc], R5 ;  /* 0x0000bc0501007387 */ /* 0x0003e80000100800 */
[----:B------:R1:W-:Y:S04]  /*e970*/  STL [R1+0xb0], R3 ;  /* 0x0000b00301007387 */ /* 0x0003e80000100800 */
[----:B------:R1:W-:Y:S04]  /*e980*/  STL [R1+0xb8], R0 ;  /* 0x0000b80001007387 */ /* 0x0003e80000100800 */
[----:B------:R1:W-:Y:S01]  /*e990*/  STL [R1+0xb4], R2 ;  /* 0x0000b40201007387 */ /* 0x0003e20000100800 */
[----:B--2---:R-:W-:-:S05]  /*e9a0*/  IADD3 R11, R12, -0x2, RZ ;  /* 0xfffffffe0c0b7810 */ /* 0x004fca0007ffe0ff */
[----:B------:R1:W-:Y:S01]  /*e9b0*/  STL [R1+0xa0], R11 ;  /* 0x0000a00b01007387 */ /* 0x0003e20000100800 */
[----:B------:R-:W-:Y:S11]  /*e9c0*/  ISETP.GE.AND P0, PT, R11, R7, PT ;  /* 0x000000070b00720c */ /* 0x000ff60003f06270 */
[----:B------:R-:W-:Y:S02]  /*e9d0*/  @!UPT UIADD3 URZ, URZ, URZ, URZ ;  /* 0x0000003f3f3ff290 */ /* 0x000fe4000fffe03f */
[----:B------:R-:W-:Y:S05]  /*e9e0*/  @!P0 BRA `(.L_x_1928) ;  /* 0x0000556000008947 */ /* 0x000fea0003800000 */
[----:B------:R-:W2:Y:S04]  /*e9f0*/  LDL R12, [R1+0xc0] ;  /* 0x0000c000010c7983 */ /* 0x000ea80000100800 */
[----:B------:R-:W3:Y:S04]  /*ea00*/  LDL.LU R13, [R1+0x110] ;  /* 0x00011000010d7983 */ /* 0x000ee80000300800 */
[----:B------:R-:W4:Y:S04]  /*ea10*/  LDL R10, [R1+0x10c] ;  /* 0x00010c00010a7983 */ /* 0x000f280000100800 */
[----:B------:R-:W4:Y:S01]  /*ea20*/  LDL R9, [R1+0xf0] ;  /* 0x0000f00001097983 */ /* 0x000f220000100800 */
[----:B-1----:R-:W-:-:S05]  /*ea30*/  IMAD.MOV.U32 R2, RZ, RZ, R11 ;  /* 0x000000ffff027224 */ /* 0x002fca00078e000b */
[----:B------:R1:W-:Y:S01]  /*ea40*/  STL [R1+0x84], R2 ;  /* 0x0000840201007387 */ /* 0x0003e20000100800 */
[----:B------:R-:W-:Y:S01]  /*ea50*/  IMAD.MOV.U32 R137, RZ, RZ, R135 ;  /* 0x000000ffff897224 */ /* 0x000fe200078e0087 */
[----:B------:R-:W-:Y:S01]  /*ea60*/  MOV R132, R136 ;  /* 0x0000008800847202 */ /* 0x000fe20000000f00 */
[----:B------:R-:W-:Y:S01]  /*ea70*/  IMAD.MOV.U32 R139, RZ, RZ, R133 ;  /* 0x000000ffff8b7224 */ /* 0x000fe200078e0085 */
[----:B------:R-:W-:Y:S02]  /*ea80*/  MOV R138, R134 ;  /* 0x00000086008a7202 */ /* 0x000fe40000000f00 */
[----:B--2---:R-:W-:-:S05]  /*ea90*/  SHF.L.U32 R0, R12, 0x1, RZ ;  /* 0x000000010c007819 */ /* 0x004fca00000006ff */
[----:B------:R1:W-:Y:S01]  /*eaa0*/  STL [R1+0xe4], R0 ;  /* 0x0000e40001007387 */ /* 0x0003e20000100800 */
[----:B---3--:R-:W-:Y:S02]  /*eab0*/  SHF.L.U64.HI R252, R12, 0x1, R13 ;  /* 0x000000010cfc7819 */ /* 0x008fe4000001020d */
[C---:B----4-:R-:W-:Y:S01]  /*eac0*/  SHF.L.U64.HI R251, R9.reuse, 0x1, R10 ;  /* 0x0000000109fb7819 */ /* 0x050fe2000001020a */
[----:B------:R-:W-:Y:S02]  /*ead0*/  IMAD.SHL.U32 R250, R9, 0x2, RZ ;  /* 0x0000000209fa7824 */ /* 0x000fe400078e00ff */
.L_x_1939:
[----:B-1----:R-:W2:Y:S01]  /*eae0*/  LDL R0, [R1+0x84] ;  /* 0x0000840001007983 */ /* 0x002ea20000100800 */
        /* <DEDUP_REMOVED lines=42> */
[----:B------:R1:W2:Y:S02]  /*ed90*/  SHFL.IDX PT, R5, R0, RZ, 0x181f ;  /* 0x00181fff00057589 */ /* 0x0002a400000e0000 */
.L_x_2012:
[----:B------:R-:W-:-:S05]  /*eda0*/  BRA.DIV ~URZ, `(.L_x_1932) ;  /* 0x0000f1927f007947 */ /* 0x000fca000b800000 */
[----:B------:R-:W3:Y:S04]  /*edb0*/  LDL R10, [R1+0xc0] ;  /* 0x0000c000010a7983 */ /* 0x000ee80000100800 */
[----:B------:R-:W4:Y:S04]  /*edc0*/  LDL R14, [R1+0xe4] ;  /* 0x0000e400010e7983 */ /* 0x000f280000100800 */
[----:B------:R-:W5:Y:S04]  /*edd0*/  LDL R15, [R1+0x9c] ;  /* 0x00009c00010f7983 */ /* 0x000f680000100800 */
[----:B------:R-:W4:Y:S04]  /*ede0*/  SHFL.IDX PT, R2, R4, RZ, 0x181f ;  /* 0x00181fff04027589 */ /* 0x000f2800000e0000 */
[----:B------:R-:W1:Y:S04]  /*edf0*/  SHFL.IDX PT, R8, R4, 0x1, 0x181f ;  /* 0x00381f0004087f89 */ /* 0x000e6800000e0000 */
[----:B------:R-:W2:Y:S04]  /*ee00*/  SHFL.IDX PT, R13, R0, 0x1, 0x181f ;  /* 0x00381f00000d7f89 */ /* 0x000ea800000e0000 */
[----:B------:R-:W1:Y:S04]  /*ee10*/  SHFL.IDX PT, R9, R4, 0x2, 0x181f ;  /* 0x00581f0004097f89 */ /* 0x000e6800000e0000 */
[----:B------:R-:W1:Y:S01]  /*ee20*/  SHFL.IDX PT, R12, R0, 0x2, 0x181f ;  /* 0x00581f00000c7f89 */ /* 0x000e6200000e0000 */
[----:B---3--:R-:W-:Y:S02]  /*ee30*/  ISETP.GE.AND P3, PT, R10, c[0x0][0x1d4], PT ;  /* 0x000075000a007a0c */ /* 0x008fe40003f66270 */
[C---:B----4-:R-:W-:Y:S02]  /*ee40*/  IADD3 R6, P0, R2.reuse, R14, RZ ;  /* 0x0000000e02067210 */ /* 0x050fe40007f1e0ff */
[----:B------:R-:W-:Y:S03]  /*ee50*/  IADD3 R2, P1, R2, R250, RZ ;  /* 0x000000fa02027210 */ /* 0x000fe60007f3e0ff */
[C-C-:B--2---:R-:W-:Y:S01]  /*ee60*/  IMAD.X R7, R5.reuse, 0x1, R252.reuse, P0 ;  /* 0x0000000105077824 */ /* 0x144fe200000e06fc */
[C---:B-1----:R-:W-:Y:S01]  /*ee70*/  IADD3 R10, P0, R8.reuse, R14, RZ ;  /* 0x0000000e080a7210 */ /* 0x042fe20007f1e0ff */
[--C-:B------:R-:W-:Y:S01]  /*ee80*/  IMAD.X R3, R5, 0x1, R251.reuse, P1 ;  /* 0x0000000105037824 */ /* 0x100fe200008e06fb */
[----:B------:R-:W-:Y:S03]  /*ee90*/  IADD3 R8, P2, R8, R250, RZ ;  /* 0x000000fa08087210 */ /* 0x000fe60007f5e0ff */
[----:B-----5:R1:W-:Y:S01]  /*eea0*/  LDGSTS.E.BYPASS.LTC128B.128 [R15], [R6.64], !P3 ;  /* 0x00000000060f7fae */ /* 0x0203e2000d901d46 */
[--C-:B------:R-:W-:Y:S03]  /*eeb0*/  IMAD.X R11, R13, 0x1, R252.reuse, P0 ;  /* 0x000000010d0b7824 */ /* 0x100fe600000e06fc */
[----:B------:R2:W-:Y:S04]  /*eec0*/  LDGSTS.E.BYPASS.LTC128B.128 [R15+0x2000], [R2.64], !P5 ;  /* 0x02000000020f7fae */ /* 0x0005e8000e901d46 */
[----:B------:R3:W-:Y:S01]  /*eed0*/  LDGSTS.E.BYPASS.LTC128B.128 [R15+0x800], [R10.64], !P3 ;  /* 0x008000000a0f7fae */ /* 0x0007e2000d901d46 */
[C---:B-1----:R-:W-:Y:S02]  /*eee0*/  IADD3 R6, P1, R9.reuse, R14, RZ ;  /* 0x0000000e09067210 */ /* 0x042fe40007f3e0ff */
[----:B------:R-:W-:Y:S02]  /*eef0*/  SEL R14, RZ, 0x10, P5 ;  /* 0x00000010ff0e7807 */ /* 0x000fe40002800000 */
[----:B--2---:R-:W-:Y:S01]  /*ef00*/  IADD3 R2, P0, R9, R250, RZ ;  /* 0x000000fa09027210 */ /* 0x004fe20007f1e0ff */
[--C-:B------:R-:W-:Y:S02]  /*ef10*/  IMAD.X R9, R13, 0x1, R251.reuse, P2 ;  /* 0x000000010d097824 */ /* 0x100fe400010e06fb */
[C---:B------:R-:W-:Y:S02]  /*ef20*/  IMAD.X R7, R12.reuse, 0x1, R252, P1 ;  /* 0x000000010c077824 */ /* 0x040fe400008e06fc */
[----:B------:R-:W-:Y:S01]  /*ef30*/  IMAD.X R3, R12, 0x1, R251, P0 ;  /* 0x000000010c037824 */ /* 0x000fe200000e06fb */
[----:B------:R1:W-:Y:S01]  /*ef40*/  LDGSTS.E.BYPASS.LTC128B.128 [R15+0x2800], [R8.64], !P5 ;  /* 0x02800000080f7fae */ /* 0x0003e2000e901d46 */
[----:B------:R-:W-:Y:S03]  /*ef50*/  IMAD.MOV.U32 R5, RZ, RZ, R14 ;  /* 0x000000ffff057224 */ /* 0x000fe600078e000e */
[----:B------:R3:W-:Y:S04]  /*ef60*/  LDGSTS.E.BYPASS.LTC128B.128 [R15+0x1000], [R6.64], !P3 ;  /* 0x01000000060f7fae */ /* 0x0007e8000d901d46 */
[----:B------:R3:W-:Y:S04]  /*ef70*/  LDGSTS.E.BYPASS.LTC128B.128 [R15+0x3000], [R2.64], !P5 ;  /* 0x03000000020f7fae */ /* 0x0007e8000e901d46 */
[----:B-1----:R3:W1:Y:S04]  /*ef80*/  SHFL.IDX PT, R8, R0, 0x3, 0x181f ;  /* 0x00781f0000087f89 */ /* 0x00266800000e0000 */
[----:B------:R3:W2:Y:S02]  /*ef90*/  SHFL.IDX PT, R0, R4, 0x3, 0x181f ;  /* 0x00781f0004007f89 */ /* 0x0006a400000e0000 */
.L_x_2013:
[----:B---3--:R-:W3:Y:S01]  /*efa0*/  LDL R3, [R1+0xc0] ;  /* 0x0000c00001037983 */ /* 0x008ee20000100800 */
[C---:B------:R-:W-:Y:S02]  /*efb0*/  ISETP.NE.U32.AND P2, PT, R5.reuse, RZ, PT ;  /* 0x000000ff0500720c */ /* 0x040fe40003f45070 */
[----:B------:R-:W-:Y:S01]  /*efc0*/  IADD3 R2, -R5, 0x10, RZ ;  /* 0x0000001005027810 */ /* 0x000fe20007ffe1ff */
[----:B------:R-:W4:Y:S03]  /*efd0*/  LDL R4, [R1+0xe4] ;  /* 0x0000e40001047983 */ /* 0x000f260000100800 */
[----:B------:R-:W-:Y:S01]  /*efe0*/  LOP3.LUT R2, R2, 0xf, RZ, 0xc0, !PT ;  /* 0x0000000f02027812 */ /* 0x000fe200078ec0ff */
[----:B------:R-:W5:Y:S01]  /*eff0*/  LDL R6, [R1+0x9c] ;  /* 0x00009c0001067983 */ /* 0x000f620000100800 */
[----:B---3--:R-:W-:Y:S02]  /*f000*/  ISETP.GE.AND P3, PT, R3, c[0x0][0x1d4], PT ;  /* 0x0000750003007a0c */ /* 0x008fe40003f66270 */
[----:B--2-4-:R-:W-:Y:S05]  /*f010*/  IADD3 R4, P0, R0, R4, RZ ;  /* 0x0000000400047210 */ /* 0x014fea0007f1e0ff */
[----:B-1----:R-:W-:Y:S01]  /*f020*/  IMAD.X R5, R8, 0x1, R252, P0 ;  /* 0x0000000108057824 */ /* 0x002fe200000e06fc */
[----:B------:R-:W-:Y:S05]  /*f030*/  IADD3 R2, P1, P0, R2, R0, R250 ;  /* 0x0000000002027210 */ /* 0x000fea000783e0fa */
[----:B------:R-:W-:Y:S01]  /*f040*/  @!PT LDS RZ, [RZ] ;  /* 0x00000000fffff984 */ /* 0x000fe20000000800 */
[----:B------:R-:W-:Y:S01]  /*f050*/  @!PT LDS RZ, [RZ] ;  /* 0x00000000fffff984 */ /* 0x000fe20000000800 */
[----:B------:R-:W-:Y:S01]  /*f060*/  @!PT LDS RZ, [RZ] ;  /* 0x00000000fffff984 */ /* 0x000fe20000000800 */
[----:B-----5:R1:W-:Y:S01]  /*f070*/  LDGSTS.E.BYPASS.LTC128B.128 [R6+0x1800], [R4.64], !P3 ;  /* 0x0180000004067fae */ /* 0x0203e2000d901d46 */
[----:B------:R-:W-:Y:S05]  /*f080*/  IADD3.X R3, RZ, R8, R251, P1, P0 ;  /* 0x00000008ff037210 */ /* 0x000fea0000fe04fb */
[----:B------:R1:W-:Y:S02]  /*f090*/  LDGSTS.E.BYPASS.LTC128B.128.ZFILL [R6+0x3800], [R2.64], P2 ;  /* 0x0380000002067fae */ /* 0x0003e40009141d46 */
.L_x_1930:
[----:B-1-34-:R-:W-:Y:S05]  /*f0a0*/  BSYNC B0 ;  /* 0x0000000000007941 */ /* 0x01afea0003800000 */
.L_x_1929:
        /* <DEDUP_REMOVED lines=173> */
[----:B------:R-:W-:Y:S01]  /*fb80*/  MUFU.TANH R248, R6 ;  /* 0x0000000600f87308 */ /* 0x000fe20000002400 */
[----:B--2---:R2:W-:Y:S09]  /*fb90*/  STL [R1+0x70], R0 ;  /* 0x0000700001007387 */ /* 0x0045f20000100800 */
[----:B------:R3:W-:Y:S10]  /*fba0*/  MUFU.TANH R247, R7 ;  /* 0x0000000700f77308 */ /* 0x0007f40000002400 */
[----:B-1----:R-:W1:Y:S10]  /*fbb0*/  MUFU.TANH R2, R14 ;  /* 0x0000000e00027308 */ /* 0x002e740000002400 */
[----:B------:R-:W-:Y:S01]  /*fbc0*/  MUFU.TANH R249, R9 ;  /* 0x0000000900f97308 */ /* 0x000fe20000002400 */
[----:B---3--:R-:W3:Y:S09]  /*fbd0*/  LDSM.16.M88.4 R4, [R237+0x2800] ;  /* 0x00280000ed04783b */ /* 0x008ef20000000200 */
[----:B--2---:R2:W4:Y:S01]  /*fbe0*/  MUFU.TANH R0, R11 ;  /* 0x0000000b00007308 */ /* 0x0045220000002400 */
[----:B-1----:R1:W-:Y:S09]  /*fbf0*/  STL [R1+0x78], R2 ;  /* 0x0000780201007387 */ /* 0x0023f20000100800 */
[----:B------:R-:W-:Y:S10]  /*fc00*/  MUFU.TANH R246, R12 ;  /* 0x0000000c00f67308 */ /* 0x000ff40000002400 */
[----:B------:R-:W-:Y:S01]  /*fc10*/  MUFU.TANH R245, R13 ;  /* 0x0000000d00f57308 */ /* 0x000fe20000002400 */
[----:B--2---:R-:W2:Y:S09]  /*fc20*/  LDSM.16.M88.4 R8, [R237+0x3000] ;  /* 0x00300000ed08783b */ /* 0x004eb20000000200 */
[----:B------:R-:W-:Y:S01]  /*fc30*/  MUFU.TANH R206, R17 ;  /* 0x0000001100ce7308 */ /* 0x000fe20000002400 */
[----:B-1----:R-:W5:Y:S01]  /*fc40*/  LDL R2, [R1+0x84] ;  /* 0x0000840001027983 */ /* 0x002f620000100800 */
[-C--:B---3--:R-:W-:Y:S03]  /*fc50*/  HMMA.16816.F32.BF16 R20, R212, R4.reuse, R20 ;  /* 0x00000004d414723c */ /* 0x088fe60000041814 */
[----:B----4-:R1:W-:Y:S05]  /*fc60*/  STL [R1+0x7c], R0 ;  /* 0x00007c0001007387 */ /* 0x0103ea0000100800 */
[----:B------:R-:W-:Y:S01]  /*fc70*/  MUFU.TANH R219, R16 ;  /* 0x0000001000db7308 */ /* 0x000fe20000002400 */
[C---:B------:R-:W-:Y:S09]  /*fc80*/  HMMA.16816.F32.BF16 R24, R208.reuse, R4, R24 ;  /* 0x00000004d018723c */ /* 0x040ff20000041818 */
[----:B------:R-:W-:Y:S01]  /*fc90*/  MUFU.TANH R225, R18 ;  /* 0x0000001200e17308 */ /* 0x000fe20000002400 */
[-C--:B------:R-:W-:Y:S05]  /*fca0*/  HMMA.16816.F32.BF16 R28, R208, R6.reuse, R28 ;  /* 0x00000006d01c723c */ /* 0x080fea000004181c */
[----:B------:R-:W-:Y:S03]  /*fcb0*/  FMUL.FTZ R20, R20, c[0x0][0x320] ;  /* 0x0000c80014147a20 */ /* 0x000fe60000410000 */
[C---:B------:R-:W-:Y:S01]  /*fcc0*/  HMMA.16816.F32.BF16 R32, R212.reuse, R6, R32 ;  /* 0x00000006d420723c */ /* 0x040fe20000041820 */
[----:B------:R-:W-:Y:S01]  /*fcd0*/  MUFU.TANH R223, R19 ;  /* 0x0000001300df7308 */ /* 0x000fe20000002400 */
[----:B------:R-:W3:Y:S01]  /*fce0*/  LDSM.16.M88.4 R4, [R237+0x3800] ;  /* 0x00380000ed04783b */ /* 0x000ee20000000200 */
[----:B------:R-:W-:Y:S04]  /*fcf0*/  DEPBAR.LE SB0, 0x0 ;  /* 0x000080000000791a */ /* 0x000fe80000000000 */
[----:B------:R-:W-:Y:S01]  /*fd00*/  FMUL.FTZ R25, R25, c[0x0][0x320] ;  /* 0x0000c80019197a20 */ /* 0x000fe20000410000 */
[-C--:B--2---:R-:W-:Y:S03]  /*fd10*/  HMMA.16816.F32.BF16 R36, R212, R8.reuse, R36 ;  /* 0x00000008d424723c */ /* 0x084fe60000041824 */
[----:B-1----:R-:W1:Y:S01]  /*fd20*/  MUFU.TANH R0, R15 ;  /* 0x0000000f00007308 */ /* 0x002e620000002400 */
[----:B------:R-:W-:Y:S01]  /*fd30*/  BAR.SYNC.DEFER_BLOCKING 0x0 ;  /* 0x0000000000007b1d */ /* 0x000fe20000010000 */
[----:B------:R-:W-:Y:S02]  /*fd40*/  FMUL.FTZ R26, R26, c[0x0][0x320] ;  /* 0x0000c8001a1a7a20 */ /* 0x000fe40000410000 */
[----:B------:R-:W-:Y:S01]  /*fd50*/  FMUL.FTZ R27, R27, c[0x0][0x320] ;  /* 0x0000c8001b1b7a20 */ /* 0x000fe20000410000 */
[C---:B------:R-:W-:Y:S04]  /*fd60*/  HMMA.16816.F32.BF16 R40, R208.reuse, R8, R40 ;  /* 0x00000008d028723c */ /* 0x040fe80000041828 */
[----:B------:R-:W-:Y:S01]  /*fd70*/  FMUL.FTZ R28, R28, c[0x0][0x320] ;  /* 0x0000c8001c1c7a20 */ /* 0x000fe20000410000 */
[----:B------:R-:W2:Y:S01]  /*fd80*/  MUFU.TANH R136, R20 ;  /* 0x0000001400887308 */ /* 0x000ea20000002400 */
[----:B------:R-:W-:Y:S02]  /*fd90*/  FMUL.FTZ R29, R29, c[0x0][0x320] ;  /* 0x0000c8001d1d7a20 */ /* 0x000fe40000410000 */
[-C--:B------:R-:W-:Y:S04]  /*fda0*/  HMMA.16816.F32.BF16 R44, R208, R10.reuse, R44 ;  /* 0x0000000ad02c723c */ /* 0x080fe8000004182c */
[----:B------:R-:W-:Y:S02]  /*fdb0*/  FMUL.FTZ R30, R30, c[0x0][0x320] ;  /* 0x0000c8001e1e7a20 */ /* 0x000fe40000410000 */
[----:B------:R-:W-:Y:S01]  /*fdc0*/  FMUL.FTZ R31, R31, c[0x0][0x320] ;  /* 0x0000c8001f1f7a20 */ /* 0x000fe20000410000 */
[----:B------:R-:W4:Y:S01]  /*fdd0*/  MUFU.TANH R218, R28 ;  /* 0x0000001c00da7308 */ /* 0x000f220000002400 */
[C---:B------:R-:W-:Y:S01]  /*fde0*/  HMMA.16816.F32.BF16 R48, R212.reuse, R10, R48 ;  /* 0x0000000ad430723c */ /* 0x040fe20000041830 */
[----:B-1----:R1:W-:Y:S03]  /*fdf0*/  STL [R1+0x74], R0 ;  /* 0x0000740001007387 */ /* 0x0023e60000100800 */
[----:B------:R-:W-:Y:S02]  /*fe00*/  FMUL.FTZ R36, R36, c[0x0][0x320] ;  /* 0x0000c80024247a20 */ /* 0x000fe40000410000 */
[----:B------:R-:W-:Y:S02]  /*fe10*/  FMUL.FTZ R38, R38, c[0x0][0x320] ;  /* 0x0000c80026267a20 */ /* 0x000fe40000410000 */
[----:B------:R-:W-:Y:S01]  /*fe20*/  FMUL.FTZ R39, R39, c[0x0][0x320] ;  /* 0x0000c80027277a20 */ /* 0x000fe20000410000 */
[----:B------:R-:W1:Y:S01]  /*fe30*/  MUFU.TANH R217, R29 ;  /* 0x0000001d00d97308 */ /* 0x000e620000002400 */
[-C--:B---3--:R-:W-:Y:S03]  /*fe40*/  HMMA.16816.F32.BF16 R52, R212, R4.reuse, R52 ;  /* 0x00000004d434723c */ /* 0x088fe60000041834 */
[----:B------:R-:W-:Y:S02]  /*fe50*/  FMUL.FTZ R43, R43, c[0x0][0x320] ;  /* 0x0000c8002b2b7a20 */ /* 0x000fe40000410000 */
[----:B------:R-:W-:Y:S02]  /*fe60*/  FMUL.FTZ R35, R35, c[0x0][0x320] ;  /* 0x0000c80023237a20 */ /* 0x000fe40000410000 */
[----:B------:R-:W-:Y:S01]  /*fe70*/  FMUL.FTZ R41, R41, c[0x0][0x320] ;  /* 0x0000c80029297a20 */ /* 0x000fe20000410000 */
[C---:B------:R-:W-:Y:S01]  /*fe80*/  HMMA.16816.F32.BF16 R56, R208.reuse, R4, R56 ;  /* 0x00000004d038723c */ /* 0x040fe20000041838 */
[----:B------:R-:W3:Y:S03]  /*fe90*/  MUFU.TANH R17, R36 ;  /* 0x0000002400117308 */ /* 0x000ee60000002400 */
        /* <DEDUP_REMOVED lines=8> */
[----:B------:R2:W2:Y:S01]  /*ff20*/  MUFU.TANH R28, R39 ;  /* 0x00000027001c7308 */ /* 0x0004a20000002400 */
[----:B------:R-:W-:Y:S02]  /*ff30*/  FMUL.FTZ R13, R52, c[0x0][0x320] ;  /* 0x0000c800340d7a20 */ /* 0x000fe40000410000 */
[----:B------:R-:W-:Y:S04]  /*ff40*/  FMUL.FTZ R12, R53, c[0x0][0x320] ;  /* 0x0000c800350c7a20 */ /* 0x000fe80000410000 */
[----:B------:R-:W-:Y:S02]  /*ff50*/  FMUL.FTZ R56, R56, c[0x0][0x320] ;  /* 0x0000c80038387a20 */ /* 0x000fe40000410000 */
[----:B------:R-:W-:Y:S01]  /*ff60*/  FMUL.FTZ R21, R21, c[0x0][0x320] ;  /* 0x0000c80015157a20 */ /* 0x000fe20000410000 */
[----:B------:R3:W3:Y:S01]  /*ff70*/  MUFU.TANH R207, R43 ;  /* 0x0000002b00cf7308 */ /* 0x0006e20000002400 */
[----:B------:R-:W-:Y:S02]  /*ff80*/  FMUL.FTZ R22, R22, c[0x0][0x320] ;  /* 0x0000c80016167a20 */ /* 0x000fe40000410000 */
[----:B------:R-:W-:Y:S02]  /*ff90*/  FMUL.FTZ R23, R23, c[0x0][0x320] ;  /* 0x0000c80017177a20 */ /* 0x000fe40000410000 */
[----:B------:R-:W-:Y:S02]  /*ffa0*/  FMUL.FTZ R24, R24, c[0x0][0x320] ;  /* 0x0000c80018187a20 */ /* 0x000fe40000410000 */
[----:B------:R-:W-:Y:S02]  /*ffb0*/  FMUL.FTZ R32, R32, c[0x0][0x320] ;  /* 0x0000c80020207a20 */ /* 0x000fe40000410000 */
[----:B------:R-:W-:Y:S01]  /*ffc0*/  FMUL.FTZ R11, R64, c[0x0][0x320] ;  /* 0x0000c800400b7a20 */ /* 0x000fe20000410000 */
[----:B------:R4:W4:Y:S01]  /*ffd0*/  MUFU.TANH R20, R21 ;  /* 0x0000001500147308 */ /* 0x0009220000002400 */
[----:B------:R-:W-:Y:S02]  /*ffe0*/  FMUL.FTZ R10, R65, c[0x0][0x320] ;  /* 0x0000c800410a7a20 */ /* 0x000fe40000410000 */
[----:B-1----:R-:W-:Y:S02]  /*fff0*/  FMUL.FTZ R38, R66, c[0x0][0x320] ;  /* 0x0000c80042267a20 */ /* 0x002fe40000410000 */
[----:B--2---:R-:W-:Y:S02]  /*10000*/  FMUL.FTZ R39, R55, c[0x0][0x320] ;  /* 0x0000c80037277a20 */ /* 0x004fe40000410000 */
        /* <DEDUP_REMOVED lines=31> */
[----:B------:R-:W1:Y:S10]  /*10200*/  MUFU.TANH R41, R41 ;  /* 0x0000002900297308 */ /* 0x000e740000002400 */
[----:B------:R1:W1:Y:S10]  /*10210*/  MUFU.TANH R216, R42 ;  /* 0x0000002a00d87308 */ /* 0x0002740000002400 */
[----:B------:R1:W1:Y:S10]  /*10220*/  MUFU.TANH R27, R44 ;  /* 0x0000002c001b7308 */ /* 0x0002740000002400 */
[----:B------:R1:W1:Y:S01]  /*10230*/  MUFU.TANH R26, R45 ;  /* 0x0000002d001a7308 */ /* 0x0002620000002400 */
[----:B-----5:R-:W-:Y:S09]  /*10240*/  ISETP.GE.AND P0, PT, R2, 0x1, PT ;  /* 0x000000010200780c */ /* 0x020ff20003f06270 */
        /* <DEDUP_REMOVED lines=21> */
[----:B------:R-:W1:Y:S01]  /*103a0*/  MUFU.TANH R36, R36 ;  /* 0x0000002400247308 */ /* 0x000e620000002400 */
[----:B------:R-:W-:-:S05]  /*103b0*/  @!P0 BRA `(.L_x_1934) ;  /* 0x000005d000008947 */ /* 0x000fca0003800000 */
[----:B--234-:R-:W-:Y:S01]  /*103c0*/  IMAD.MOV.U32 R0, RZ, RZ, c[0x0][0x2b8] ;  /* 0x0000ae00ff007624 */ /* 0x01cfe200078e00ff */
[----:B-1----:R-:W2:Y:S01]  /*103d0*/  LDL R24, [R1+0x100] ;  /* 0x0001000001187983 */ /* 0x002ea20000100800 */
[----:B------:R-:W-:Y:S03]  /*103e0*/  MOV R5, RZ ;  /* 0x000000ff00057202 */ /* 0x000fe60000000f00 */
[----:B------:R-:W3:Y:S01]  /*103f0*/  LDL R3, [R1+0xec] ;  /* 0x0000ec0001037983 */ /* 0x000ee20000100800 */
[----:B------:R-:W-:Y:S03]  /*10400*/  ISETP.NE.AND P0, PT, R0, 0x1, PT ;  /* 0x000000010000780c */ /* 0x000fe60003f05270 */
[----:B------:R-:W4:Y:S04]  /*10410*/  LDL.64 R22, [R1+0xf8] ;  /* 0x0000f80001167983 */ /* 0x000f280000100a00 */
[----:B------:R-:W5:Y:S01]  /*10420*/  LDL R21, [R1+0x104] ;  /* 0x0001040001157983 */ /* 0x000f620000100800 */
[----:B--2---:R-:W-:Y:S03]  /*10430*/  IMAD R2, R2, 0x40, R24 ;  /* 0x0000004002027824 */ /* 0x004fe600078e0218 */
[----:B------:R-:W1:Y:S02]  /*10440*/  S2R R24, SR_CTAID.Y ;  /* 0x0000000000187919 */ /* 0x000e640000002600 */
[----:B---3--:R-:W-:Y:S04]  /*10450*/  IADD3 R2, R2, -0x40, R3 ;  /* 0xffffffc002027810 */ /* 0x008fe80007ffe003 */
[----:B------:R-:W-:Y:S01]  /*10460*/  MOV R0, R2 ;  /* 0x0000000200007202 */ /* 0x000fe20000000f00 */
[----:B------:R-:W-:Y:S05]  /*10470*/  @P0 IMAD.HI.U32 R3, R2, c[0x0][0x2bc], RZ ;  /* 0x0000af0002030a27 */ /* 0x000fea00078e00ff */
[----:B------:R-:W-:Y:S04]  /*10480*/  @P0 SHF.R.U32.HI R0, RZ, c[0x0][0x2c0], R3 ;  /* 0x0000b000ff000a19 */ /* 0x000fe80000011603 */
[C---:B----4-:R-:W-:Y:S01]  /*10490*/  @!P6 IADD3 R3, P0, R0.reuse, R22, RZ ;  /* 0x000000160003e210 */ /* 0x050fe20007f1e0ff */
[----:B------:R-:W-:Y:S03]  /*104a0*/  IMAD.MOV R4, RZ, RZ, -R0 ;  /* 0x000000ffff047224 */ /* 0x000fe600078e0a00 */
[----:B-----5:R-:W-:Y:S01]  /*104b0*/  @!P6 LEA.HI.X.SX32 R0, R0, R21, 0x1, P0 ;  /* 0x000000150000e211 */ /* 0x020fe200000f0eff */
[----:B------:R-:W-:Y:S01]  /*104c0*/  IMAD R4, R4, c[0x0][0x2b8], R2 ;  /* 0x0000ae0004047a24 */ /* 0x000fe200078e0202 */
[C---:B------:R-:W-:Y:S01]  /*104d0*/  @!P6 LEA R2, P0, R3.reuse, c[0x0][0x2a0], 0x2 ;  /* 0x0000a8000302ea11 */ /* 0x040fe200078010ff */
[----:B-1----:R-:W-:Y:S01]  /*104e0*/  IMAD.WIDE.U32 R22, R24, c[0x0][0x1e8], RZ ;  /* 0x00007a0018167a25 */ /* 0x002fe200078e00ff */
[----:B------:R-:W1:Y:S02]  /*104f0*/  S2R R21, SR_CTAID.Y ;  /* 0x0000000000157919 */ /* 0x000e640000002600 */
[----:B------:R-:W-:Y:S02]  /*10500*/  @!P6 LEA.HI.X R3, R3, c[0x0][0x2a4], R0, 0x2, P0 ;  /* 0x0000a9000303ea11 */ /* 0x000fe400000f1400 */
[----:B------:R2:W-:Y:S01]  /*10510*/  STL [R1+0xac], R4 ;  /* 0x0000ac0401007387 */ /* 0x0005e20000100800 */
[----:B------:R-:W-:Y:S03]  /*10520*/  SHF.R.S32.HI R0, RZ, 0x1f, R4 ;  /* 0x0000001fff007819 */ /* 0x000fe60000011404 */
[----:B------:R3:W4:Y:S02]  /*10530*/  @!P6 LDG.E R5, [R2.64] ;  /* 0x000000060205e981 */ /* 0x000724000c1e1900 */
[----:B------:R-:W-:Y:S04]  /*10540*/  IMAD R0, R0, c[0x0][0x1e0], RZ ;  /* 0x0000780000007a24 */ /* 0x000fe800078e02ff */
[C---:B------:R-:W-:Y:S01]  /*10550*/  IMAD R0, R4.reuse, c[0x0][0x1e4], R0 ;  /* 0x0000790004007a24 */ /* 0x040fe200078e0200 */
[----:B-1----:R-:W-:Y:S05]  /*10560*/  SHF.R.S32.HI R21, RZ, 0x1f, R21 ;  /* 0x0000001fff157819 */ /* 0x002fea0000011415 */
[----:B------:R-:W-:Y:S02]  /*10570*/  IMAD R21, R21, c[0x0][0x1e8], RZ ;  /* 0x00007a0015157a24 */ /* 0x000fe400078e02ff */
[----:B---3--:R-:W-:Y:S04]  /*10580*/  IMAD.WIDE.U32 R2, R4, c[0x0][0x1e0], RZ ;  /* 0x0000780004027a25 */ /* 0x008fe800078e00ff */
[----:B------:R-:W-:Y:S02]  /*10590*/  IMAD.IADD R3, R3, 0x1, R0 ;  /* 0x0000000103037824 */ /* 0x000fe400078e0200 */
[----:B------:R-:W-:Y:S05]  /*105a0*/  IMAD R21, R24, c[0x0][0x1ec], R21 ;  /* 0x00007b0018157a24 */ /* 0x000fea00078e0215 */
[----:B------:R-:W-:Y:S02]  /*105b0*/  IADD3 R21, R23, R21, RZ ;  /* 0x0000001517157210 */ /* 0x000fe40007ffe0ff */
[----:B----4-:R-:W-:Y:S01]  /*105c0*/  SHF.R.S32.HI R0, RZ, 0x1f, R5 ;  /* 0x0000001fff007819 */ /* 0x010fe20000011405 */
[----:B------:R1:W-:Y:S01]  /*105d0*/  STL [R1+0xa4], R5 ;  /* 0x0000a40501007387 */ /* 0x0003e20000100800 */
[C---:B------:R-:W-:Y:S04]  /*105e0*/  IMAD.WIDE.U32 R2, R5.reuse, c[0x0][0x1f0], R2 ;  /* 0x00007c0005027a25 */ /* 0x040fe800078e0002 */
[----:B--2---:R-:W-:Y:S01]  /*105f0*/  IMAD R4, R0, c[0x0][0x1f0], RZ ;  /* 0x00007c0000047a24 */ /* 0x004fe200078e02ff */
[----:B------:R-:W-:Y:S03]  /*10600*/  IADD3 R0, P0, R22, R2, RZ ;  /* 0x0000000216007210 */ /* 0x000fe60007f1e0ff */
[----:B------:R-:W-:Y:S05]  /*10610*/  IMAD R4, R5, c[0x0][0x1f4], R4 ;  /* 0x00007d0005047a24 */ /* 0x000fea00078e0204 */
[----:B------:R-:W-:Y:S02]  /*10620*/  IADD3.X R2, R21, R3, R4, P0, !PT ;  /* 0x0000000315027210 */ /* 0x000fe400007fe404 */
[C---:B------:R-:W-:Y:S04]  /*10630*/  LEA R4, P0, R0.reuse, c[0x0][0x1c8], 0x1 ;  /* 0x0000720000047a11 */ /* 0x040fe800078008ff */
[----:B------:R-:W-:Y:S01]  /*10640*/  LEA.HI.X R0, R0, c[0x0][0x1cc], R2, 0x1, P0 ;  /* 0x0000730000007a11 */ /* 0x000fe200000f0c02 */
[----:B------:R-:W-:-:S06]  /*10650*/  BRA.DIV ~URZ, `(.L_x_1935) ;  /* 0x0000deb27f007947 */ /* 0x000fcc000b800000 */
[----:B-1----:R1:W2:Y:S02]  /*10660*/  SHFL.IDX PT, R5, R0, RZ, 0x181f ;  /* 0x00181fff00057589 */ /* 0x0022a400000e0000 */
.L_x_2014:
[----:B------:R-:W-:-:S05]  /*10670*/  BRA.DIV ~URZ, `(.L_x_1936) ;  /* 0x0000df027f007947 */ /* 0x000fca000b800000 */
[----:B------:R-:W3:Y:S04]  /*10680*/  LDL R3, [R1+0xc0] ;  /* 0x0000c00001037983 */ /* 0x000ee80000100800 */
[----:B------:R-:W4:Y:S04]  /*10690*/  LDL R8, [R1+0xe4] ;  /* 0x0000e40001087983 */ /* 0x000f280000100800 */
[----:B------:R-:W5:Y:S04]  /*106a0*/  LDL R9, [R1+0x98] ;  /* 0x0000980001097983 */ /* 0x000f680000100800 */
[----:B------:R-:W4:Y:S01]  /*106b0*/  SHFL.IDX PT, R2, R4, RZ, 0x181f ;  /* 0x00181fff04027589 */ /* 0x000f2200000e0000 */
[----:B---3--:R-:W-:Y:S02]  /*106c0*/  ISETP.GE.AND P1, PT, R3, c[0x0][0x1d4], PT ;  /* 0x0000750003007a0c */ /* 0x008fe40003f26270 */
[C---:B----4-:R-:W-:Y:S05]  /*106d0*/  IADD3 R6, P0, R2.reuse, R8, RZ ;  /* 0x0000000802067210 */ /* 0x050fea0007f1e0ff */
[C-C-:B--2---:R-:W-:Y:S01]  /*106e0*/  IMAD.X R7, R5.reuse, 0x1, R252.reuse, P0 ;  /* 0x0000000105077824 */ /* 0x144fe200000e06fc */
[----:B------:R-:W-:Y:S05]  /*106f0*/  IADD3 R2, P0, R2, R250, RZ ;  /* 0x000000fa02027210 */ /* 0x000fea0007f1e0ff */
[----:B------:R-:W-:Y:S01]  /*10700*/  @!PT LDS RZ, [RZ] ;  /* 0x00000000fffff984 */ /* 0x000fe20000000800 */
[----:B------:R-:W-:Y:S01]  /*10710*/  @!PT LDS RZ, [RZ] ;  /* 0x00000000fffff984 */ /* 0x000fe20000000800 */
[----:B-----5:R2:W-:Y:S01]  /*10720*/  LDGSTS.E.BYPASS.LTC128B.128 [R9+0x4100], [R6.64], !P1 ;  /* 0x0410000006097fae */ /* 0x0205e2000c901d46 */
[--C-:B------:R-:W-:Y:S05]  /*10730*/  IMAD.X R3, R5, 0x1, R251.reuse, P0 ;  /* 0x0000000105037824 */ /* 0x100fea00000e06fb */
[----:B------:R3:W-:Y:S04]  /*10740*/  LDGSTS.E.BYPASS.LTC128B.128 [R9+0x6100], [R2.64], !P5 ;  /* 0x0610000002097fae */ /* 0x0007e8000e901d46 */
[----:B---3--:R-:W2:Y:S04]  /*10750*/  SHFL.IDX PT, R2, R4, 0x1, 0x181f ;  /* 0x00381f0004027f89 */ /* 0x008ea800000e0000 */
[----:B------:R-:W3:Y:S01]  /*10760*/  SHFL.IDX PT, R3, R0, 0x1, 0x181f ;  /* 0x00381f0000037f89 */ /* 0x000ee200000e0000 */
[C---:B--2---:R-:W-:Y:S05]  /*10770*/  IADD3 R6, P0, R2.reuse, R8, RZ ;  /* 0x0000000802067210 */ /* 0x044fea0007f1e0ff */
[C-C-:B---3--:R-:W-:Y:S01]  /*10780*/  IMAD.X R7, R3.reuse, 0x1, R252.reuse, P0 ;  /* 0x0000000103077824 */ /* 0x148fe200000e06fc */
[----:B------:R-:W-:Y:S04]  /*10790*/  IADD3 R2, P0, R2, R250, RZ ;  /* 0x000000fa02027210 */ /* 0x000fe80007f1e0ff */
[----:B------:R2:W-:Y:S01]  /*107a0*/  LDGSTS.E.BYPASS.LTC128B.128 [R9+0x4900], [R6.64], !P1 ;  /* 0x0490000006097fae */ /* 0x0005e2000c901d46 */
[--C-:B------:R-:W-:Y:S05]  /*107b0*/  IMAD.X R3, R3, 0x1, R251.reuse, P0 ;  /* 0x0000000103037824 */ /* 0x100fea00000e06fb */
[----:B------:R3:W-:Y:S04]  /*107c0*/  LDGSTS.E.BYPASS.LTC128B.128 [R9+0x6900], [R2.64], !P5 ;  /* 0x0690000002097fae */ /* 0x0007e8000e901d46 */
[----:B---3--:R-:W2:Y:S04]  /*107d0*/  SHFL.IDX PT, R2, R4, 0x2, 0x181f ;  /* 0x00581f0004027f89 */ /* 0x008ea800000e0000 */
[----:B------:R-:W3:Y:S01]  /*107e0*/  SHFL.IDX PT, R3, R0, 0x2, 0x181f ;  /* 0x00581f0000037f89 */ /* 0x000ee200000e0000 */
[C---:B--2---:R-:W-:Y:S02]  /*107f0*/  IADD3 R6, P0, R2.reuse, R8, RZ ;  /* 0x0000000802067210 */ /* 0x044fe40007f1e0ff */
[----:B------:R-:W-:Y:S03]  /*10800*/  SEL R8, RZ, 0x10, P5 ;  /* 0x00000010ff087807 */ /* 0x000fe60002800000 */
[C---:B---3--:R-:W-:Y:S01]  /*10810*/  IMAD.X R7, R3.reuse, 0x1, R252, P0 ;  /* 0x0000000103077824 */ /* 0x048fe200000e06fc */
[----:B------:R-:W-:Y:S01]  /*10820*/  IADD3 R2, P0, R2, R250, RZ ;  /* 0x000000fa02027210 */ /* 0x000fe20007f1e0ff */
[----:B------:R-:W-:Y:S03]  /*10830*/  IMAD.MOV.U32 R5, RZ, RZ, R8 ;  /* 0x000000ffff057224 */ /* 0x000fe600078e0008 */
[----:B------:R2:W-:Y:S01]  /*10840*/  LDGSTS.E.BYPASS.LTC128B.128 [R9+0x5100], [R6.64], !P1 ;  /* 0x0510000006097fae */ /* 0x0005e2000c901d46 */
[----:B------:R-:W-:Y:S05]  /*10850*/  IMAD.X R3, R3, 0x1, R251, P0 ;  /* 0x0000000103037824 */ /* 0x000fea00000e06fb */
[----:B------:R3:W-:Y:S04]  /*10860*/  LDGSTS.E.BYPASS.LTC128B.128 [R9+0x7100], [R2.64], !P5 ;  /* 0x0710000002097fae */ /* 0x0007e8000e901d46 */
[----:B--2---:R3:W2:Y:S04]  /*10870*/  SHFL.IDX PT, R6, R0, 0x3, 0x181f ;  /* 0x00781f0000067f89 */ /* 0x0046a800000e0000 */
[----:B-1----:R3:W1:Y:S02]  /*10880*/  SHFL.IDX PT, R0, R4, 0x3, 0x181f ;  /* 0x00781f0004007f89 */ /* 0x00266400000e0000 */
.L_x_2015:
[----:B---3--:R-:W3:Y:S01]  /*10890*/  LDL R4, [R1+0xc0] ;  /* 0x0000c00001047983 */ /* 0x008ee20000100800 */
[C---:B------:R-:W-:Y:S02]  /*108a0*/  ISETP.NE.U32.AND P3, PT, R5.reuse, RZ, PT ;  /* 0x000000ff0500720c */ /* 0x040fe40003f65070 */
[----:B------:R-:W-:Y:S01]  /*108b0*/  IADD3 R2, -R5, 0x10, RZ ;  /* 0x0000001005027810 */ /* 0x000fe20007ffe1ff */
[----:B------:R-:W4:Y:S03]  /*108c0*/  LDL R3, [R1+0xe4] ;  /* 0x0000e40001037983 */ /* 0x000f260000100800 */
[----:B------:R-:W-:Y:S01]  /*108d0*/  LOP3.LUT R2, R2, 0xf, RZ, 0xc0, !PT ;  /* 0x0000000f02027812 */ /* 0x000fe200078ec0ff */
[----:B------:R-:W5:Y:S03]  /*108e0*/  LDL R7, [R1+0x98] ;  /* 0x0000980001077983 */ /* 0x000f660000100800 */
[----:B-1----:R-:W-:Y:S02]  /*108f0*/  IADD3 R2, P1, P0, R2, R0, R250 ;  /* 0x0000000002027210 */ /* 0x002fe4000783e0fa */
[----:B---3--:R-:W-:Y:S02]  /*10900*/  ISETP.GE.AND P4, PT, R4, c[0x0][0x1d4], PT ;  /* 0x0000750004007a0c */ /* 0x008fe40003f86270 */
[----:B----4-:R-:W-:Y:S02]  /*10910*/  IADD3 R4, P2, R0, R3, RZ ;  /* 0x0000000300047210 */ /* 0x010fe40007f5e0ff */
[----:B--2---:R-:W-:Y:S03]  /*10920*/  IADD3.X R3, RZ, R6, R251, P1, P0 ;  /* 0x00000006ff037210 */ /* 0x004fe60000fe04fb */
[----:B------:R-:W-:Y:S06]  /*10930*/  IMAD.X R5, R6, 0x1, R252, P2 ;  /* 0x0000000106057824 */ /* 0x000fec00010e06fc */
[----:B------:R-:W-:Y:S01]  /*10940*/  @!PT LDS RZ, [RZ] ;  /* 0x00000000fffff984 */ /* 0x000fe20000000800 */
[----:B------:R-:W-:Y:S01]  /*10950*/  @!PT LDS RZ, [RZ] ;  /* 0x00000000fffff984 */ /* 0x000fe20000000800 */
[----:B------:R-:W-:Y:S01]  /*10960*/  @!PT LDS RZ, [RZ] ;  /* 0x00000000fffff984 */ /* 0x000fe20000000800 */
[----:B-----5:R1:W-:Y:S04]  /*10970*/  LDGSTS.E.BYPASS.LTC128B.128 [R7+0x5900], [R4.64], !P4 ;  /* 0x0590000004077fae */ /* 0x0203e8000e101d46 */
[----:B------:R1:W-:Y:S02]  /*10980*/  LDGSTS.E.BYPASS.LTC128B.128.ZFILL [R7+0x7900], [R2.64], P3 ;  /* 0x0790000002077fae */ /* 0x0003e40009941d46 */
.L_x_1934:
[----:B--234-:R-:W-:Y:S05]  /*10990*/  BSYNC B0 ;  /* 0x0000000000007941 */ /* 0x01cfea0003800000 */
.L_x_1933:
[----:B------:R-:W2:Y:S01]  /*109a0*/  LDL R9, [R1+0xdc] ;  /* 0x0000dc0001097983 */ /* 0x000ea20000100800 */
[----:B------:R-:W-:Y:S03]  /*109b0*/  IMAD.MOV.U32 R21, RZ, RZ, c[0x0][0x2c4] ;  /* 0x0000b100ff157624 */ /* 0x000fe600078e00ff */
[----:B-1----:R-:W2:Y:S02]  /*109c0*/  LDL R4, [R1+0x4] ;  /* 0x0000040001047983 */ /* 0x002ea40000100800 */
[----:B------:R-:W-:Y:S02]  /*109d0*/  ISETP.NE.AND P0, PT, R21, 0x1, PT ;  /* 0x000000011500780c */ /* 0x000fe40003f05270 */
[----:B------:R-:W3:Y:S04]  /*109e0*/  LDL R8, [R1+0xd8] ;  /* 0x0000d80001087983 */ /* 0x000ee80000100800 */
[----:B------:R-:W3:Y:S04]  /*109f0*/  LDL R5, [R1+0xd4] ;  /* 0x0000d40001057983 */ /* 0x000ee80000100800 */
[----:B------:R-:W4:Y:S04]  /*10a00*/  LDL R7, [R1+0x84] ;  /* 0x0000840001077983 */ /* 0x000f280000100800 */
[----:B------:R-:W5:Y:S04]  /*10a10*/  LDL R0, [R1+0xd0] ;  /* 0x0000d00001007983 */ /* 0x000f680000100800 */
[----:B------:R-:W5:Y:S04]  /*10a20*/  LDL R6, [R1+0xcc] ;  /* 0x0000cc0001067983 */ /* 0x000f680000100800 */
[----:B------:R-:W5:Y:S04]  /*10a30*/  LDL R3, [R1+0xc4] ;  /* 0x0000c40001037983 */ /* 0x000f680000100800 */
[----:B------:R-:W5:Y:S04]  /*10a40*/  LDL R2, [R1+0xe0] ;  /* 0x0000e00001027983 */ /* 0x000f680000100800 */
[----:B------:R-:W0:Y:S01]  /*10a50*/  LDGDEPBAR ;  /* 0x00000000000079af */ /* 0x000e220000000000 */
[----:B--2---:R-:W-:Y:S04]  /*10a60*/  LEA R4, R4, R9, 0x7 ;  /* 0x0000000904047211 */ /* 0x004fe800078e38ff */
[----:B---3--:R-:W-:Y:S02]  /*10a70*/  IADD3 R4, R5, R4, R8 ;  /* 0x0000000405047210 */ /* 0x008fe40007ffe008 */
[----:B------:R-:W-:Y:S05]  /*10a80*/  MOV R5, 0xffffffc0 ;  /* 0xffffffc000057802 */ /* 0x000fea0000000f00 */
[----:B----4-:R-:W-:Y:S02]  /*10a90*/  IMAD R5, R7, R5, 0x1 ;  /* 0x0000000107057424 */ /* 0x010fe400078e0205 */
[----:B-----5:R-:W-:Y:S04]  /*10aa0*/  IMAD.IADD R4, R0, 0x1, R4 ;  /* 0x0000000100047824 */ /* 0x020fe800078e0204 */
[----:B------:R-:W-:Y:S01]  /*10ab0*/  @P0 IMAD.HI.U32 R0, R4, c[0x0][0x2c8], RZ ;  /* 0x0000b20004000a27 */ /* 0x000fe200078e00ff */
[----:B------:R-:W-:Y:S04]  /*10ac0*/  IADD3 R5, R3, R5, -R6 ;  /* 0x0000000503057210 */ /* 0x000fe80007ffe806 */
[----:B------:R-:W-:Y:S01]  /*10ad0*/  @P0 SHF.R.U32.HI R4, RZ, c[0x0][0x2cc], R0 ;  /* 0x0000b300ff040a19 */ /* 0x000fe20000011600 */
[----:B------:R-:W-:Y:S01]  /*10ae0*/  IMAD.IADD R5, R5, 0x1, -R2 ;  /* 0x0000000105057824 */ /* 0x000fe200078e0a02 */
[----:B------:R-:W-:-:S05]  /*10af0*/  BRA.DIV ~URZ, `(.L_x_1937) ;  /* 0x0000e0527f007947 */ /* 0x000fca000b800000 */
[----:B------:R1:W2:Y:S02]  /*10b00*/  SHFL.IDX PT, R0, R4, RZ, 0x1c1f ;  /* 0x001c1fff04007589 */ /* 0x0002a400000e0000 */
.L_x_2016:
[----:B--2---:R-:W-:Y:S05]  /*10b10*/  IMAD.IADD R0, R5, 0x1, R0 ;  /* 0x0000000105007824 */ /* 0x004fea00078e0200 */
[C---:B------:R-:W-:Y:S02]  /*10b20*/  ISETP.GT.AND P0, PT, R0.reuse, RZ, PT ;  /* 0x000000ff0000720c */ /* 0x040fe40003f04270 */
[C---:B------:R-:W-:Y:S02]  /*10b30*/  ISETP.GT.AND P1, PT, R0.reuse, 0x1, PT ;  /* 0x000000010000780c */ /* 0x040fe40003f24270 */
[----:B------:R-:W-:Y:S02]  /*10b40*/  FSEL R8, R229, -INF , P0 ;  /* 0xff800000e5087808 */ /* 0x000fe40000000000 */
[C---:B------:R-:W-:Y:S02]  /*10b50*/  ISETP.GT.AND P0, PT, R0.reuse, 0x9, PT ;  /* 0x000000090000780c */ /* 0x040fe40003f04270 */
[----:B------:R-:W-:Y:S02]  /*10b60*/  ISETP.GT.AND P2, PT, R0, 0x8, PT ;  /* 0x000000080000780c */ /* 0x000fe40003f44270 */
[----:B------:R-:W-:Y:S02]  /*10b70*/  FSEL R24, R228, -INF , P1 ;  /* 0xff800000e4187808 */ /* 0x000fe40000800000 */
[C---:B------:R-:W-:Y:S02]  /*10b80*/  ISETP.GT.AND P1, PT, R0.reuse, 0x10, PT ;  /* 0x000000100000780c */ /* 0x040fe40003f24270 */
[----:B------:R-:W-:Y:S02]  /*10b90*/  ISETP.GT.AND P3, PT, R0, 0x11, PT ;  /* 0x000000110000780c */ /* 0x000fe40003f64270 */
[----:B------:R-:W-:Y:S02]  /*10ba0*/  FSEL R22, R206, -INF , P0 ;  /* 0xff800000ce167808 */ /* 0x000fe40000000000 */
[----:B------:R-:W-:Y:S02]  /*10bb0*/  ISETP.GT.AND P0, PT, R0, 0x18, PT ;  /* 0x000000180000780c */ /* 0x000fe40003f04270 */
[----:B------:R-:W-:Y:S02]  /*10bc0*/  FSEL R23, R219, -INF , P2 ;  /* 0xff800000db177808 */ /* 0x000fe40001000000 */
[----:B------:R-:W-:Y:S02]  /*10bd0*/  FSEL R21, R136, -INF , P1 ;  /* 0xff80000088157808 */ /* 0x000fe40000800000 */
[----:B------:R-:W-:Y:S02]  /*10be0*/  ISETP.GT.AND P2, PT, R0, 0x19, PT ;  /* 0x000000190000780c */ /* 0x000fe40003f44270 */
[----:B------:R-:W-:Y:S02]  /*10bf0*/  FSEL R20, R20, -INF , P3 ;  /* 0xff80000014147808 */ /* 0x000fe40001800000 */
[C---:B------:R-:W-:Y:S02]  /*10c00*/  ISETP.GT.AND P3, PT, R0.reuse, 0x20, PT ;  /* 0x000000200000780c */ /* 0x040fe40003f64270 */
[----:B------:R-:W-:Y:S02]  /*10c10*/  FSEL R19, R19, -INF , P0 ;  /* 0xff80000013137808 */ /* 0x000fe40000000000 */
[C---:B------:R-:W-:Y:S02]  /*10c20*/  ISETP.GT.AND P1, PT, R0.reuse, 0x21, PT ;  /* 0x000000210000780c */ /* 0x040fe40003f24270 */
        /* <DEDUP_REMOVED lines=8> */
[C---:B------:R-:W-:Y:S02]  /*10cb0*/  ISETP.GT.AND P1, PT, R0.reuse, 0x38, PT ;  /* 0x000000380000780c */ /* 0x040fe40003f24270 */
[----:B------:R-:W-:Y:S02]  /*10cc0*/  ISETP.GT.AND P0, PT, R0, 0x39, PT ;  /* 0x000000390000780c */ /* 0x000fe40003f04270 */
[----:B------:R-:W-:Y:S02]  /*10cd0*/  FSEL R14, R14, -INF , P4 ;  /* 0xff8000000e0e7808 */ /* 0x000fe40002000000 */
[----:B------:R-:W-:Y:S02]  /*10ce0*/  FSEL R13, R13, -INF , P3 ;  /* 0xff8000000d0d7808 */ /* 0x000fe40001800000 */
[----:B------:R-:W-:Y:S02]  /*10cf0*/  FSEL R12, R12, -INF , P2 ;  /* 0xff8000000c0c7808 */ /* 0x000fe40001000000 */
[----:B------:R-:W-:Y:S02]  /*10d00*/  FSEL R11, R11, -INF , P1 ;  /* 0xff8000000b0b7808 */ /* 0x000fe40000800000 */
[----:B------:R-:W-:Y:S01]  /*10d10*/  FSEL R10, R10, -INF , P0 ;  /* 0xff8000000a0a7808 */ /* 0x000fe20000000000 */
[----:B------:R-:W-:-:S05]  /*10d20*/  BRA.DIV ~URZ, `(.L_x_1938) ;  /* 0x0000de927f007947 */ /* 0x000fca000b800000 */
[----:B------:R-:W-:Y:S01]  /*10d30*/  FMNMX.FTZ R136, R8, R132, !PT ;  /* 0x0000008408887209 */ /* 0x000fe20007810000 */
[----:B------:R-:W2:Y:S03]  /*10d40*/  LDL.LU R3, [R1+0x70] ;  /* 0x0000700001037983 */ /* 0x000ea60000300800 */
[----:B------:R-:W-:Y:S01]  /*10d50*/  FMNMX.FTZ R136, R24, R136, !PT ;  /* 0x0000008818887209 */ /* 0x000fe20007810000 */
[----:B------:R-:W3:Y:S03]  /*10d60*/  SHFL.IDX PT, R2, R4, 0x1, 0x1c1f ;  /* 0x003c1f0004027f89 */ /* 0x000ee600000e0000 */
[----:B------:R-:W-:Y:S04]  /*10d70*/  FMNMX.FTZ R136, R23, R136, !PT ;  /* 0x0000008817887209 */ /* 0x000fe80007810000 */
[----:B------:R-:W-:Y:S01]  /*10d80*/  FMNMX.FTZ R136, R22, R136, !PT ;  /* 0x0000008816887209 */ /* 0x000fe20007810000 */
[----:B------:R-:W4:Y:S03]  /*10d90*/  SHFL.IDX PT, R0, R4, 0x2, 0x1c1f ;  /* 0x005c1f0004007f89 */ /* 0x000f2600000e0000 */
[----:B------:R-:W-:Y:S04]  /*10da0*/  FMNMX.FTZ R136, R21, R136, !PT ;  /* 0x0000008815887209 */ /* 0x000fe80007810000 */
[----:B------:R-:W-:Y:S01]  /*10db0*/  FMNMX.FTZ R136, R20, R136, !PT ;  /* 0x0000008814887209 */ /* 0x000fe20007810000 */
[----:B-1----:R-:W1:Y:S03]  /*10dc0*/  SHFL.IDX PT, R4, R4, 0x3, 0x1c1f ;  /* 0x007c1f0004047f89 */ /* 0x002e6600000e0000 */
[----:B------:R-:W-:Y:S04]  /*10dd0*/  FMNMX.FTZ R136, R19, R136, !PT ;  /* 0x0000008813887209 */ /* 0x000fe80007810000 */
[----:B------:R-:W-:Y:S01]  /*10de0*/  FMNMX.FTZ R136, R18, R136, !PT ;  /* 0x0000008812887209 */ /* 0x000fe20007810000 */
[----:B------:R-:W5:Y:S03]  /*10df0*/  LDL.LU R6, [R1+0x80] ;  /* 0x0000800001067983 */ /* 0x000f660000300800 */
[----:B------:R-:W-:Y:S04]  /*10e00*/  FMNMX.FTZ R136, R17, R136, !PT ;  /* 0x0000008811887209 */ /* 0x000fe80007810000 */
[----:B------:R-:W-:Y:S04]  /*10e10*/  FMNMX.FTZ R136, R16, R136, !PT ;  /* 0x0000008810887209 */ /* 0x000fe80007810000 */
[----:B------:R-:W-:Y:S04]  /*10e20*/  FMNMX.FTZ R136, R15, R136, !PT ;  /* 0x000000880f887209 */ /* 0x000fe80007810000 */
[----:B------:R-:W-:Y:S04]  /*10e30*/  FMNMX.FTZ R136, R14, R136, !PT ;  /* 0x000000880e887209 */ /* 0x000fe80007810000 */
[----:B------:R-:W-:Y:S04]  /*10e40*/  FMNMX.FTZ R136, R13, R136, !PT ;  /* 0x000000880d887209 */ /* 0x000fe80007810000 */
[----:B------:R-:W-:Y:S04]  /*10e50*/  FMNMX.FTZ R136, R12, R136, !PT ;  /* 0x000000880c887209 */ /* 0x000fe80007810000 */
[----:B------:R-:W-:Y:S04]  /*10e60*/  FMNMX.FTZ R136, R11, R136, !PT ;  /* 0x000000880b887209 */ /* 0x000fe80007810000 */
[----:B------:R-:W-:Y:S01]  /*10e70*/  FMNMX.FTZ R136, R10, R136, !PT ;  /* 0x000000880a887209 */ /* 0x000fe20007810000 */
[C---:B---3--:R-:W-:Y:S02]  /*10e80*/  IMAD.IADD R2, R5.reuse, 0x1, R2 ;  /* 0x0000000105027824 */ /* 0x048fe400078e0202 */
[C---:B----4-:R-:W-:Y:S02]  /*10e90*/  IMAD.IADD R0, R5.reuse, 0x1, R0 ;  /* 0x0000000105007824 */ /* 0x050fe400078e0200 */
[----:B-1----:R-:W-:Y:S01]  /*10ea0*/  IMAD.IADD R5, R5, 0x1, R4 ;  /* 0x0000000105057824 */ /* 0x002fe200078e0204 */
[C---:B------:R-:W-:Y:S01]  /*10eb0*/  ISETP.GT.AND P1, PT, R2.reuse, 0x1, PT ;  /* 0x000000010200780c */ /* 0x040fe20003f24270 */
[----:B------:R-:W3:Y:S01]  /*10ec0*/  LDL.LU R4, [R1+0x7c] ;  /* 0x00007c0001047983 */ /* 0x000ee20000300800 */
[C---:B------:R-:W-:Y:S02]  /*10ed0*/  ISETP.GT.AND P0, PT, R2.reuse, RZ, PT ;  /* 0x000000ff0200720c */ /* 0x040fe40003f04270 */
[----:B------:R-:W-:Y:S02]  /*10ee0*/  FSEL R34, R247, -INF , P1 ;  /* 0xff800000f7227808 */ /* 0x000fe40000800000 */
[C---:B------:R-:W-:Y:S02]  /*10ef0*/  ISETP.GT.AND P1, PT, R2.reuse, 0x10, PT ;  /* 0x000000100200780c */ /* 0x040fe40003f24270 */
[C---:B------:R-:W-:Y:S02]  /*10f00*/  ISETP.GT.AND P2, PT, R2.reuse, 0x8, PT ;  /* 0x000000080200780c */ /* 0x040fe40003f44270 */
[----:B------:R-:W-:Y:S02]  /*10f10*/  FSEL R51, R221, -INF , P1 ;  /* 0xff800000dd337808 */ /* 0x000fe40000800000 */
[----:B------:R-:W-:Y:S02]  /*10f20*/  ISETP.GT.AND P1, PT, R2, 0x19, PT ;  /* 0x000000190200780c */ /* 0x000fe40003f24270 */
[----:B------:R-:W-:Y:S02]  /*10f30*/  FSEL R9, R248, -INF , P0 ;  /* 0xff800000f8097808 */ /* 0x000fe40000000000 */
[----:B------:R-:W-:Y:S02]  /*10f40*/  FSEL R48, R35, -INF , P1 ;  /* 0xff80000023307808 */ /* 0x000fe40000800000 */
[C---:B------:R-:W-:Y:S02]  /*10f50*/  ISETP.GT.AND P1, PT, R2.reuse, 0x28, PT ;  /* 0x000000280200780c */ /* 0x040fe40003f24270 */
[C---:B------:R-:W-:Y:S02]  /*10f60*/  ISETP.GT.AND P0, PT, R2.reuse, 0x9, PT ;  /* 0x000000090200780c */ /* 0x040fe40003f04270 */
[----:B------:R-:W-:Y:S02]  /*10f70*/  FSEL R45, R45, -INF , P1 ;  /* 0xff8000002d2d7808 */ /* 0x000fe40000800000 */
[----:B------:R-:W-:Y:S02]  /*10f80*/  ISETP.GT.AND P1, PT, R2, 0x31, PT ;  /* 0x000000310200780c */ /* 0x000fe40003f24270 */
[----:B------:R-:W-:Y:S02]  /*10f90*/  FSEL R40, R225, -INF , P2 ;  /* 0xff800000e1287808 */ /* 0x000fe40001000000 */
[----:B------:R-:W-:Y:S02]  /*10fa0*/  FSEL R39, R39, -INF , P1 ;  /* 0xff80000027277808 */ /* 0x000fe40000800000 */
[----:B------:R-:W-:Y:S02]  /*10fb0*/  ISETP.GT.AND P1, PT, R0, RZ, PT ;  /* 0x000000ff0000720c */ /* 0x000fe40003f24270 */
        /* <DEDUP_REMOVED lines=15> */
[----:B------:R-:W-:Y:S01]  /*110b0*/  FSEL R38, R38, -INF , P2 ;  /* 0xff80000026267808 */ /* 0x000fe20001000000 */
[----:B------:R-:W4:Y:S01]  /*110c0*/  LDL.LU R2, [R1+0x74] ;  /* 0x0000740001027983 */ /* 0x000f220000300800 */
[----:B------:R-:W-:Y:S02]  /*110d0*/  ISETP.GT.AND P2, PT, R0, 0x1, PT ;  /* 0x000000010000780c */ /* 0x000fe40003f44270 */
[----:B------:R-:W-:Y:S02]  /*110e0*/  FSEL R36, R36, -INF , P0 ;  /* 0xff80000024247808 */ /* 0x000fe40000000000 */
[----:B------:R-:W-:Y:S02]  /*110f0*/  FSEL R57, R249, -INF , P2 ;  /* 0xff800000f9397808 */ /* 0x000fe40001000000 */
[C---:B------:R-:W-:Y:S02]  /*11100*/  ISETP.GT.AND P2, PT, R0.reuse, 0x10, PT ;  /* 0x000000100000780c */ /* 0x040fe40003f44270 */
        /* <DEDUP_REMOVED lines=16> */
[----:B------:R-:W-:Y:S02]  /*11210*/  FSEL R55, R55, -INF , P0 ;  /* 0xff80000037377808 */ /* 0x000fe40000000000 */
[C---:B------:R-:W-:Y:S02]  /*11220*/  ISETP.GT.AND P0, PT, R5.reuse, 0x1, PT ;  /* 0x000000010500780c */ /* 0x040fe40003f04270 */
[C---:B------:R-:W-:Y:S02]  /*11230*/  ISETP.GT.AND P2, PT, R5.reuse, RZ, PT ;  /* 0x000000ff0500720c */ /* 0x040fe40003f44270 */
[----:B------:R-:W-:Y:S04]  /*11240*/  ISETP.GT.AND P3, PT, R5, 0x18, PT ;  /* 0x000000180500780c */ /* 0x000fe80003f64270 */
[----:B------:R-:W-:Y:S02]  /*11250*/  FSEL R32, R227, -INF , P3 ;  /* 0xff800000e3207808 */ /* 0x000fe40001800000 */
[----:B------:R-:W-:Y:S04]  /*11260*/  ISETP.GT.AND P3, PT, R5, 0x21, PT ;  /* 0x000000210500780c */ /* 0x000fe80003f64270 */
[----:B------:R-:W-:Y:S02]  /*11270*/  FSEL R29, R207, -INF , P3 ;  /* 0xff800000cf1d7808 */ /* 0x000fe40001800000 */
[----:B------:R-:W-:Y:S02]  /*11280*/  ISETP.GT.AND P3, PT, R5, 0x30, PT ;  /* 0x000000300500780c */ /* 0x000fe40003f64270 */
[----:B--2---:R-:W-:Y:S02]  /*11290*/  FSEL R53, R3, -INF , P1 ;  /* 0xff80000003357808 */ /* 0x004fe40000800000 */
[C---:B------:R-:W-:Y:S01]  /*112a0*/  ISETP.GT.AND P1, PT, R0.reuse, 0x9, PT ;  /* 0x000000090000780c */ /* 0x040fe20003f24270 */
[----:B------:R-:W2:Y:S03]  /*112b0*/  LDL.LU R3, [R1+0x78] ;  /* 0x0000780001037983 */ /* 0x000ea60000300800 */
[----:B------:R-:W-:Y:S02]  /*112c0*/  FSEL R67, R245, -INF , P1 ;  /* 0xff800000f5437808 */ /* 0x000fe40000800000 */
[----:B------:R-:W-:Y:S04]  /*112d0*/  ISETP.GT.AND P1, PT, R0, 0x18, PT ;  /* 0x000000180000780c */ /* 0x000fe80003f24270 */
[----:B------:R-:W-:Y:S02]  /*112e0*/  FSEL R64, R218, -INF , P1 ;  /* 0xff800000da407808 */ /* 0x000fe40000800000 */
[C---:B------:R-:W-:Y:S04]  /*112f0*/  ISETP.GT.AND P1, PT, R0.reuse, 0x21, PT ;  /* 0x000000210000780c */ /* 0x040fe80003f24270 */
[----:B------:R-:W-:Y:S02]  /*11300*/  FSEL R61, R41, -INF , P1 ;  /* 0xff800000293d7808 */ /* 0x000fe40000800000 */
[C---:B------:R-:W-:Y:S04]  /*11310*/  ISETP.GT.AND P1, PT, R0.reuse, 0x30, PT ;  /* 0x000000300000780c */ /* 0x040fe80003f24270 */
[----:B------:R-:W-:Y:S02]  /*11320*/  FSEL R58, R25, -INF , P1 ;  /* 0xff800000193a7808 */ /* 0x000fe40000800000 */
[----:B------:R-:W-:Y:S02]  /*11330*/  ISETP.GT.AND P1, PT, R0, 0x39, PT ;  /* 0x000000390000780c */ /* 0x000fe40003f24270 */
[----:B-----5:R-:W-:Y:S01]  /*11340*/  FSEL R28, R6, -INF , P2 ;  /* 0xff800000061c7808 */ /* 0x020fe20001000000 */
[----:B------:R-:W1:Y:S01]  /*11350*/  SHFL.BFLY PT, R0, R136, 0x2, 0x1f ;  /* 0x0c401f0088007f89 */ /* 0x000e6200000e0000 */
[----:B------:R-:W-:Y:S02]  /*11360*/  FSEL R42, R42, -INF , P1 ;  /* 0xff8000002a2a7808 */ /* 0x000fe40000800000 */
[C---:B------:R-:W-:Y:S02]  /*11370*/  ISETP.GT.AND P1, PT, R5.reuse, 0x8, PT ;  /* 0x000000080500780c */ /* 0x040fe40003f24270 */
[----:B------:R-:W-:Y:S02]  /*11380*/  ISETP.GT.AND P2, PT, R5, 0x9, PT ;  /* 0x000000090500780c */ /* 0x000fe40003f44270 */
[----:B------:R-:W-:Y:S02]  /*11390*/  FSEL R25, R133, -INF , P3 ;  /* 0xff80000085197808 */ /* 0x000fe40001800000 */
[----:B-1----:R-:W-:Y:S05]  /*113a0*/  FMNMX.FTZ R136, R0, R136, !PT ;  /* 0x0000008800887209 */ /* 0x002fea0007810000 */
[----:B------:R-:W1:Y:S01]  /*113b0*/  SHFL.BFLY PT, R0, R136, 0x1, 0x1f ;  /* 0x0c201f0088007f89 */ /* 0x000e6200000e0000 */
[----:B---3--:R-:W-:Y:S02]  /*113c0*/  FSEL R54, R4, -INF , P0 ;  /* 0xff80000004367808 */ /* 0x008fe40000000000 */
[----:B------:R-:W-:Y:S04]  /*113d0*/  ISETP.GT.AND P0, PT, R5, 0x10, PT ;  /* 0x000000100500780c */ /* 0x000fe80003f04270 */
[----:B------:R-:W-:Y:S02]  /*113e0*/  FSEL R35, R231, -INF , P0 ;  /* 0xff800000e7237808 */ /* 0x000fe40000000000 */
[C---:B------:R-:W-:Y:S04]  /*113f0*/  ISETP.GT.AND P0, PT, R5.reuse, 0x19, PT ;  /* 0x000000190500780c */ /* 0x040fe80003f04270 */
[----:B------:R-:W-:Y:S02]  /*11400*/  FSEL R31, R226, -INF , P0 ;  /* 0xff800000e21f7808 */ /* 0x000fe40000000000 */
[----:B------:R-:W-:Y:S02]  /*11410*/  ISETP.GT.AND P0, PT, R5, 0x29, PT ;  /* 0x000000290500780c */ /* 0x000fe40003f04270 */
[----:B-1----:R-:W-:Y:S02]  /*11420*/  FMNMX.FTZ R136, R136, R0, !PT ;  /* 0x0000000088887209 */ /* 0x002fe40007810000 */
[----:B------:R-:W-:Y:S02]  /*11430*/  FSEL R26, R134, -INF , P0 ;  /* 0xff800000861a7808 */ /* 0x000fe40000000000 */
[----:B------:R-:W-:Y:S02]  /*11440*/  FMNMX.FTZ R134, R53, R138, !PT ;  /* 0x0000008a35867209 */ /* 0x000fe40007810000 */
[----:B------:R-:W-:Y:S02]  /*11450*/  ISETP.GT.AND P0, PT, R5, 0x39, PT ;  /* 0x000000390500780c */ /* 0x000fe40003f04270 */
[----:B------:R-:W-:Y:S02]  /*11460*/  FMNMX.FTZ R134, R57, R134, !PT ;  /* 0x0000008639867209 */ /* 0x000fe40007810000 */
[----:B------:R-:W-:Y:S02]  /*11470*/  FSEL R7, R204, -INF , P0 ;  /* 0xff800000cc077808 */ /* 0x000fe40000000000 */
        /* <DEDUP_REMOVED lines=8> */
[----:B------:R-:W-:Y:S02]  /*11500*/  FMNMX.FTZ R134, R60, R134, !PT ;  /* 0x000000863c867209 */ /* 0x000fe40007810000 */
[----:B----4-:R-:W-:Y:S02]  /*11510*/  FSEL R37, R2, -INF , P2 ;  /* 0xff80000002257808 */ /* 0x010fe40001000000 */
[----:B------:R-:W-:Y:S02]  /*11520*/  FMNMX.FTZ R134, R59, R134, !PT ;  /* 0x000000863b867209 */ /* 0x000fe40007810000 */
[C---:B------:R-:W-:Y:S02]  /*11530*/  ISETP.GT.AND P2, PT, R5.reuse, 0x20, PT ;  /* 0x000000200500780c */ /* 0x040fe40003f44270 */
[----:B------:R-:W-:Y:S02]  /*11540*/  FMNMX.FTZ R134, R58, R134, !PT ;  /* 0x000000863a867209 */ /* 0x000fe40007810000 */
[----:B------:R-:W-:Y:S02]  /*11550*/  FSEL R30, R216, -INF , P2 ;  /* 0xff800000d81e7808 */ /* 0x000fe40001000000 */
[----:B------:R-:W-:Y:S02]  /*11560*/  FMNMX.FTZ R134, R56, R134, !PT ;  /* 0x0000008638867209 */ /* 0x000fe40007810000 */
[----:B------:R-:W-:Y:S02]  /*11570*/  ISETP.GT.AND P2, PT, R5, 0x31, PT ;  /* 0x000000310500780c */ /* 0x000fe40003f44270 */
[----:B------:R-:W-:Y:S02]  /*11580*/  FMNMX.FTZ R134, R55, R134, !PT ;  /* 0x0000008637867209 */ /* 0x000fe40007810000 */
[----:B------:R-:W-:Y:S02]  /*11590*/  FSEL R6, R208, -INF , P2 ;  /* 0xff800000d0067808 */ /* 0x000fe40001000000 */
[----:B------:R-:W-:Y:S02]  /*115a0*/  FMNMX.FTZ R134, R42, R134, !PT ;  /* 0x000000862a867209 */ /* 0x000fe40007810000 */
[----:B--2---:R-:W-:Y:S02]  /*115b0*/  FSEL R41, R3, -INF , P1 ;  /* 0xff80000003297808 */ /* 0x004fe40000800000 */
[C---:B------:R-:W-:Y:S04]  /*115c0*/  ISETP.GT.AND P1, PT, R5.reuse, 0x11, PT ;  /* 0x000000110500780c */ /* 0x040fe80003f24270 */
[----:B------:R-:W-:Y:S02]  /*115d0*/  FSEL R33, R230, -INF , P1 ;  /* 0xff800000e6217808 */ /* 0x000fe40000800000 */
[----:B------:R-:W-:Y:S04]  /*115e0*/  ISETP.GT.AND P1, PT, R5, 0x28, PT ;  /* 0x000000280500780c */ /* 0x000fe80003f24270 */
        /* <DEDUP_REMOVED lines=22> */
[----:B-1----:R-:W-:Y:S06]  /*11750*/  FMNMX.FTZ R135, R135, R0, !PT ;  /* 0x0000000087877209 */ /* 0x002fec0007810000 */
        /* <DEDUP_REMOVED lines=23> */
.L_x_2017:
[----:B------:R-:W3:Y:S01]  /*118d0*/  LDL.LU R204, [R1+0xbc] ;  /* 0x0000bc0001cc7983 */ /* 0x000ee20000300800 */
[C---:B------:R-:W-:Y:S01]  /*118e0*/  FSETP.NEU.FTZ.AND P0, PT, R136.reuse, -INF , PT ;  /* 0xff8000008800780b */ /* 0x040fe20003f1d000 */
[----:B------:R-:W-:Y:S01]  /*118f0*/  FMUL.FTZ R2, R136, c[0x0][0x2d0] ;  /* 0x0000b40088027a20 */ /* 0x000fe20000410000 */
[----:B--2---:R-:W-:Y:S01]  /*11900*/  FMNMX.FTZ R133, R0, R4, !PT ;  /* 0x0000000400857209 */ /* 0x004fe20007810000 */
[----:B------:R-:W2:Y:S01]  /*11910*/  LDL.LU R212, [R1+0xb0] ;  /* 0x0000b00001d47983 */ /* 0x000ea20000300800 */
[----:B------:R-:W-:Y:S01]  /*11920*/  FSEL R0, R136, RZ, P0 ;  /* 0x000000ff88007208 */ /* 0x000fe20000000000 */
[----:B------:R-:W-:Y:S01]  /*11930*/  WARPSYNC 0xffffffff ;  /* 0xffffffff00007948 */ /* 0x000fe20003800000 */
[----:B------:R-:W-:Y:S02]  /*11940*/  FSEL R2, R2, RZ, P0 ;  /* 0x000000ff02027208 */ /* 0x000fe40000000000 */
[----:B------:R-:W-:Y:S01]  /*11950*/  FSETP.NEU.FTZ.AND P0, PT, R135, -INF , PT ;  /* 0xff8000008700780b */ /* 0x000fe20003f1d000 */
[----:B------:R-:W-:Y:S02]  /*11960*/  FADD.FTZ R0, -R0, R132 ;  /* 0x0000008400007221 */ /* 0x000fe40000010100 */
[--C-:B------:R-:W-:Y:S02]  /*11970*/  FFMA.FTZ R3, R8, c[0x0][0x2d0], -R2.reuse ;  /* 0x0000b40008037a23 */ /* 0x100fe40000010802 */
[----:B------:R-:W-:Y:S02]  /*11980*/  FMUL.FTZ R0, R0, c[0x0][0x2d0] ;  /* 0x0000b40000007a20 */ /* 0x000fe40000410000 */
[--C-:B------:R-:W-:Y:S02]  /*11990*/  FFMA.FTZ R24, R24, c[0x0][0x2d0], -R2.reuse ;  /* 0x0000b40018187a23 */ /* 0x100fe40000010802 */
[----:B------:R-:W4:Y:S01]  /*119a0*/  MUFU.EX2 R132, R0 ;  /* 0x0000000000847308 */ /* 0x000f220000000800 */
        /* <DEDUP_REMOVED lines=8> */
[--C-:B------:R-:W-:Y:S02]  /*11a30*/  FFMA.FTZ R17, R17, c[0x0][0x2d0], -R2.reuse ;  /* 0x0000b40011117a23 */ /* 0x100fe40000010802 */
[--C-:B------:R-:W-:Y:S02]  /*11a40*/  FFMA.FTZ R16, R16, c[0x0][0x2d0], -R2.reuse ;  /* 0x0000b40010107a23 */ /* 0x100fe40000010802 */
[--C-:B------:R-:W-:Y:S01]  /*11a50*/  FFMA.FTZ R211, R15, c[0x0][0x2d0], -R2.reuse ;  /* 0x0000b4000fd37a23 */ /* 0x100fe20000010802 */
[----:B------:R-:W5:Y:S01]  /*11a60*/  MUFU.EX2 R24, R24 ;  /* 0x0000001800187308 */ /* 0x000f620000000800 */
[--C-:B------:R-:W-:Y:S01]  /*11a70*/  FFMA.FTZ R210, R14, c[0x0][0x2d0], -R2.reuse ;  /* 0x0000b4000ed27a23 */ /* 0x100fe20000010802 */
[----:B------:R-:W-:Y:S01]  /*11a80*/  MOV R15, R17 ;  /* 0x00000011000f7202 */ /* 0x000fe20000000f00 */
[--C-:B------:R-:W-:Y:S01]  /*11a90*/  FFMA.FTZ R207, R12, c[0x0][0x2d0], -R2.reuse ;  /* 0x0000b4000ccf7a23 */ /* 0x100fe20000010802 */
[----:B------:R-:W-:Y:S01]  /*11aa0*/  MOV R13, R211 ;  /* 0x000000d3000d7202 */ /* 0x000fe20000000f00 */
[--C-:B------:R-:W-:Y:S01]  /*11ab0*/  FFMA.FTZ R209, R11, c[0x0][0x2d0], -R2.reuse ;  /* 0x0000b4000bd17a23 */ /* 0x100fe20000010802 */
[----:B------:R-:W-:Y:S01]  /*11ac0*/  MOV R12, R210 ;  /* 0x000000d2000c7202 */ /* 0x000fe20000000f00 */
[----:B------:R-:W-:Y:S01]  /*11ad0*/  FFMA.FTZ R10, R10, c[0x0][0x2d0], -R2 ;  /* 0x0000b4000a0a7a23 */ /* 0x000fe20000010802 */
[----:B------:R-:W-:Y:S01]  /*11ae0*/  MOV R14, R16 ;  /* 0x00000010000e7202 */ /* 0x000fe20000000f00 */
[----:B------:R-:W-:Y:S01]  /*11af0*/  FMUL.FTZ R2, R135, c[0x0][0x2d0] ;  /* 0x0000b40087027a20 */ /* 0x000fe20000410000 */
[----:B------:R-:W-:Y:S04]  /*11b00*/  MUFU.EX2 R23, R23 ;  /* 0x0000001700177308 */ /* 0x000fe80000000800 */
[----:B------:R-:W-:Y:S05]  /*11b10*/  FSEL R2, R2, RZ, P0 ;  /* 0x000000ff02027208 */ /* 0x000fea0000000000 */
[--C-:B-1----:R-:W-:Y:S01]  /*11b20*/  FFMA.FTZ R4, R34, c[0x0][0x2d0], -R2.reuse ;  /* 0x0000b40022047a23 */ /* 0x102fe20000010802 */
[----:B------:R-:W1:Y:S01]  /*11b30*/  MUFU.EX2 R22, R22 ;  /* 0x0000001600167308 */ /* 0x000e620000000800 */
[--C-:B------:R-:W-:Y:S01]  /*11b40*/  FFMA.FTZ R52, R52, c[0x0][0x2d0], -R2.reuse ;  /* 0x0000b40034347a23 */ /* 0x100fe20000010802 */
[----:B------:R-:W-:Y:S01]  /*11b50*/  MOV R34, R208 ;  /* 0x000000d000227202 */ /* 0x000fe20000000f00 */
[--C-:B------:R-:W-:Y:S02]  /*11b60*/  FFMA.FTZ R247, R45, c[0x0][0x2d0], -R2.reuse ;  /* 0x0000b4002df77a23 */ /* 0x100fe40000010802 */
[--C-:B------:R-:W-:Y:S01]  /*11b70*/  FFMA.FTZ R39, R39, c[0x0][0x2d0], -R2.reuse ;  /* 0x0000b40027277a23 */ /* 0x100fe20000010802 */
[----:B------:R-:W2:Y:S01]  /*11b80*/  LDL.LU R45, [R1+0xb4] ;  /* 0x0000b400012d7983 */ /* 0x000ea20000300800 */
[--C-:B------:R-:W-:Y:S02]  /*11b90*/  FFMA.FTZ R38, R38, c[0x0][0x2d0], -R2.reuse ;  /* 0x0000b40026267a23 */ /* 0x100fe40000010802 */
[--C-:B------:R-:W-:Y:S01]  /*11ba0*/  FFMA.FTZ R217, R48, c[0x0][0x2d0], -R2.reuse ;  /* 0x0000b40030d97a23 */ /* 0x100fe20000010802 */
[----:B------:R-:W-:Y:S01]  /*11bb0*/  MUFU.EX2 R4, R4 ;  /* 0x0000000400047308 */ /* 0x000fe20000000800 */
[--C-:B------:R-:W-:Y:S02]  /*11bc0*/  FFMA.FTZ R43, R43, c[0x0][0x2d0], -R2.reuse ;  /* 0x0000b4002b2b7a23 */ /* 0x100fe40000010802 */
[--C-:B------:R-:W-:Y:S01]  /*11bd0*/  FFMA.FTZ R219, R50, c[0x0][0x2d0], -R2.reuse ;  /* 0x0000b40032db7a23 */ /* 0x100fe20000010802 */
[----:B------:R-:W-:Y:S01]  /*11be0*/  MOV R50, R12 ;  /* 0x0000000c00327202 */ /* 0x000fe20000000f00 */
[--C-:B------:R-:W-:Y:S02]  /*11bf0*/  FFMA.FTZ R218, R49, c[0x0][0x2d0], -R2.reuse ;  /* 0x0000b40031da7a23 */ /* 0x100fe40000010802 */
[--C-:B------:R-:W-:Y:S02]  /*11c00*/  FFMA.FTZ R249, R47, c[0x0][0x2d0], -R2.reuse ;  /* 0x0000b4002ff97a23 */ /* 0x100fe40000010802 */
[--C-:B------:R-:W-:Y:S02]  /*11c10*/  FFMA.FTZ R248, R46, c[0x0][0x2d0], -R2.reuse ;  /* 0x0000b4002ef87a23 */ /* 0x100fe40000010802 */
[--C-:B------:R-:W-:Y:S02]  /*11c20*/  FFMA.FTZ R246, R44, c[0x0][0x2d0], -R2.reuse ;  /* 0x0000b4002cf67a23 */ /* 0x100fe40000010802 */
[--C-:B------:R-:W-:Y:S01]  /*11c30*/  FFMA.FTZ R220, R51, c[0x0][0x2d0], -R2.reuse ;  /* 0x0000b40033dc7a23 */ /* 0x100fe20000010802 */
[----:B------:R-:W-:Y:S01]  /*11c40*/  MOV R51, R207 ;  /* 0x000000cf00337202 */ /* 0x000fe20000000f00 */
[----:B------:R-:W-:Y:S10]  /*11c50*/  MUFU.EX2 R249, R249 ;  /* 0x000000f900f97308 */ /* 0x000ff40000000800 */
[----:B------:R-:W-:Y:S10]  /*11c60*/  MUFU.EX2 R220, R220 ;  /* 0x000000dc00dc7308 */ /* 0x000ff40000000800 */
[----:B------:R-:W-:Y:S01]  /*11c70*/  MUFU.EX2 R248, R248 ;  /* 0x000000f800f87308 */ /* 0x000fe20000000800 */
[C---:B----4-:R-:W-:Y:S02]  /*11c80*/  FMUL.FTZ R68, R132.reuse, R68 ;  /* 0x0000004484447220 */ /* 0x050fe40000410000 */
        /* <DEDUP_REMOVED lines=15> */
[----:B---3--:R-:W-:Y:S01]  /*11d80*/  FFMA.FTZ R0, R132, R204, R3 ;  /* 0x000000cc84007223 */ /* 0x008fe20000010003 */
[C---:B-----5:R-:W-:Y:S01]  /*11d90*/  F2FP.BF16.PACK_AB R204, R24.reuse, R3 ;  /* 0x0000000318cc723e */ /* 0x060fe200000010ff */
[----:B------:R-:W-:Y:S02]  /*11da0*/  FFMA.FTZ R3, R9, c[0x0][0x2d0], -R2 ;  /* 0x0000b40009037a23 */ /* 0x000fe40000010802 */
[----:B------:R-:W-:Y:S01]  /*11db0*/  FADD.FTZ R11, R24, R0 ;  /* 0x00000000180b7221 */ /* 0x000fe20000010000 */
[----:B------:R-:W-:Y:S01]  /*11dc0*/  FSEL R0, R135, RZ, P0 ;  /* 0x000000ff87007208 */ /* 0x000fe20000000000 */
[----:B------:R-:W-:Y:S01]  /*11dd0*/  MUFU.EX2 R205, R3 ;  /* 0x0000000300cd7308 */ /* 0x000fe20000000800 */
[--C-:B------:R-:W-:Y:S01]  /*11de0*/  FFMA.FTZ R9, R40, c[0x0][0x2d0], -R2.reuse ;  /* 0x0000b40028097a23 */ /* 0x100fe20000010802 */
[----:B------:R-:W-:Y:S01]  /*11df0*/  FSETP.NEU.FTZ.AND P0, PT, R134, -INF , PT ;  /* 0xff8000008600780b */ /* 0x000fe20003f1d000 */
[----:B------:R-:W-:Y:S01]  /*11e00*/  FFMA.FTZ R40, R36, c[0x0][0x2d0], -R2 ;  /* 0x0000b40024287a23 */ /* 0x000fe20000010802 */
[----:B------:R-:W-:Y:S01]  /*11e10*/  MOV R24, R10 ;  /* 0x0000000a00187202 */ /* 0x000fe20000000f00 */
[----:B------:R-:W-:Y:S01]  /*11e20*/  FADD.FTZ R0, -R0, R137 ;  /* 0x0000008900007221 */ /* 0x000fe20000010100 */
[----:B------:R-:W-:Y:S01]  /*11e30*/  MOV R137, R209 ;  /* 0x000000d100897202 */ /* 0x000fe20000000f00 */
[----:B------:R-:W-:Y:S02]  /*11e40*/  FMUL.FTZ R2, R134, c[0x0][0x2d0] ;  /* 0x0000b40086027a20 */ /* 0x000fe40000410000 */
[----:B------:R-:W-:Y:S01]  /*11e50*/  FMUL.FTZ R0, R0, c[0x0][0x2d0] ;  /* 0x0000b40000007a20 */ /* 0x000fe20000410000 */
[----:B------:R-:W-:Y:S02]  /*11e60*/  MUFU.EX2 R207, R9 ;  /* 0x0000000900cf7308 */ /* 0x000fe40000000800 */
[----:B------:R-:W-:Y:S05]  /*11e70*/  FSEL R2, R2, RZ, P0 ;  /* 0x000000ff02027208 */ /* 0x000fea0000000000 */
[--C-:B------:R-:W-:Y:S01]  /*11e80*/  FFMA.FTZ R215, R64, c[0x0][0x2d0], -R2.reuse ;  /* 0x0000b40040d77a23 */ /* 0x100fe20000010802 */
[----:B------:R-:W-:Y:S01]  /*11e90*/  MOV R64, R137 ;  /* 0x0000008900407202 */ /* 0x000fe20000000f00 */
[--C-:B------:R-:W-:Y:S01]  /*11ea0*/  FFMA.FTZ R21, R56, c[0x0][0x2d0], -R2.reuse ;  /* 0x0000b40038157a23 */ /* 0x100fe20000010802 */
[----:B------:R-:W2:Y:S01]  /*11eb0*/  MUFU.EX2 R3, R0 ;  /* 0x0000000000037308 */ /* 0x000ea20000000800 */
[--C-:B------:R-:W-:Y:S01]  /*11ec0*/  FFMA.FTZ R55, R55, c[0x0][0x2d0], -R2.reuse ;  /* 0x0000b40037377a23 */ /* 0x100fe20000010802 */
[----:B------:R-:W-:Y:S01]  /*11ed0*/  MOV R137, R15 ;  /* 0x0000000f00897202 */ /* 0x000fe20000000f00 */
[--C-:B------:R-:W-:Y:S01]  /*11ee0*/  FFMA.FTZ R17, R206, c[0x0][0x2d0], -R2.reuse ;  /* 0x0000b400ce117a23 */ /* 0x100fe20000010802 */
[----:B-1----:R-:W-:Y:S01]  /*11ef0*/  F2FP.BF16.PACK_AB R206, R22, R23 ;  /* 0x0000001716ce723e */ /* 0x002fe200000010ff */
[--C-:B------:R-:W-:Y:S02]  /*11f00*/  FFMA.FTZ R67, R67, c[0x0][0x2d0], -R2.reuse ;  /* 0x0000b40043437a23 */ /* 0x100fe40000010802 */
[--C-:B------:R-:W-:Y:S01]  /*11f10*/  FFMA.FTZ R214, R66, c[0x0][0x2d0], -R2.reuse ;  /* 0x0000b40042d67a23 */ /* 0x100fe20000010802 */
[----:B------:R-:W-:Y:S01]  /*11f20*/  MOV R66, R24 ;  /* 0x0000001800427202 */ /* 0x000fe20000000f00 */
        /* <DEDUP_REMOVED lines=9> */
[----:B------:R-:W-:Y:S01]  /*11fc0*/  MUFU.EX2 R19, R8 ;  /* 0x0000000800137308 */ /* 0x000fe20000000800 */
[----:B--2---:R-:W-:Y:S01]  /*11fd0*/  FFMA.FTZ R0, R3, R212, R205 ;  /* 0x000000d403007223 */ /* 0x004fe200000100cd */
[----:B------:R-:W-:Y:S01]  /*11fe0*/  F2FP.BF16.PACK_AB R205, R4, R205 ;  /* 0x000000cd04cd723e */ /* 0x000fe200000010ff */
[----:B------:R-:W-:Y:S02]  /*11ff0*/  FFMA.FTZ R44, R58, c[0x0][0x2d0], -R2 ;  /* 0x0000b4003a2c7a23 */ /* 0x000fe40000010802 */
[----:B------:R-:W-:Y:S01]  /*12000*/  FADD.FTZ R18, R4, R0 ;  /* 0x0000000004127221 */ /* 0x000fe20000010000 */
[----:B------:R-:W-:Y:S01]  /*12010*/  FSEL R0, R134, RZ, P0 ;  /* 0x000000ff86007208 */ /* 0x000fe20000000000 */
[----:B------:R-:W-:Y:S01]  /*12020*/  FFMA.FTZ R4, R53, c[0x0][0x2d0], -R2 ;  /* 0x0000b40035047a23 */ /* 0x000fe20000010802 */
[----:B------:R-:W-:Y:S01]  /*12030*/  FSETP.NEU.FTZ.AND P0, PT, R133, -INF , PT ;  /* 0xff8000008500780b */ /* 0x000fe20003f1d000 */
[----:B------:R-:W-:Y:S01]  /*12040*/  FMUL.FTZ R70, R3, R70 ;  /* 0x0000004603467220 */ /* 0x000fe20000410000 */
[----:B------:R-:W-:Y:S01]  /*12050*/  MUFU.EX2 R213, R213 ;  /* 0x000000d500d57308 */ /* 0x000fe20000000800 */
[----:B------:R-:W-:Y:S01]  /*12060*/  FADD.FTZ R0, -R0, R138 ;  /* 0x0000008a00007221 */ /* 0x000fe20000010100 */
[----:B------:R-:W-:Y:S01]  /*12070*/  FSEL R2, R133, RZ, P0 ;  /* 0x000000ff85027208 */ /* 0x000fe20000000000 */
[C---:B------:R-:W-:Y:S01]  /*12080*/  FMUL.FTZ R71, R3.reuse, R71 ;  /* 0x0000004703477220 */ /* 0x040fe20000410000 */
[----:B------:R-:W-:Y:S01]  /*12090*/  MOV R138, R43 ;  /* 0x0000002b008a7202 */ /* 0x000fe20000000f00 */
[----:B------:R-:W-:Y:S02]  /*120a0*/  FMUL.FTZ R0, R0, c[0x0][0x2d0] ;  /* 0x0000b40000007a20 */ /* 0x000fe40000410000 */
[----:B------:R-:W-:Y:S01]  /*120b0*/  FADD.FTZ R2, -R2, R139 ;  /* 0x0000008b02027221 */ /* 0x000fe20000010100 */
[----:B------:R-:W-:Y:S01]  /*120c0*/  MOV R139, R44 ;  /* 0x0000002c008b7202 */ /* 0x000fe20000000f00 */
[C---:B------:R-:W-:Y:S01]  /*120d0*/  FMUL.FTZ R82, R3.reuse, R82 ;  /* 0x0000005203527220 */ /* 0x040fe20000410000 */
[----:B------:R1:W-:Y:S01]  /*120e0*/  MUFU.EX2 R20, R4 ;  /* 0x0000000400147308 */ /* 0x0003e20000000800 */
[----:B------:R-:W-:Y:S02]  /*120f0*/  FMUL.FTZ R2, R2, c[0x0][0x2d0] ;  /* 0x0000b40002027a20 */ /* 0x000fe40000410000 */
[C---:B------:R-:W-:Y:S02]  /*12100*/  FMUL.FTZ R83, R3.reuse, R83 ;  /* 0x0000005303537220 */ /* 0x040fe40000410000 */
        /* <DEDUP_REMOVED lines=9> */
[----:B------:R-:W3:Y:S01]  /*121a0*/  MUFU.EX2 R2, R2 ;  /* 0x0000000200027308 */ /* 0x000ee20000000800 */
[C---:B------:R-:W-:Y:S02]  /*121b0*/  FMUL.FTZ R118, R3.reuse, R118 ;  /* 0x0000007603767220 */ /* 0x040fe40000410000 */
[----:B------:R-:W-:Y:S02]  /*121c0*/  FMUL.FTZ R119, R3, R119 ;  /* 0x0000007703777220 */ /* 0x000fe40000410000 */
[----:B-1----:R-:W-:Y:S02]  /*121d0*/  FMUL.FTZ R4, R133, c[0x0][0x2d0] ;  /* 0x0000b40085047a20 */ /* 0x002fe40000410000 */
[C---:B------:R-:W-:Y:S02]  /*121e0*/  FMUL.FTZ R130, R3.reuse, R130 ;  /* 0x0000008203827220 */ /* 0x040fe40000410000 */
[----:B------:R-:W-:Y:S01]  /*121f0*/  FMUL.FTZ R131, R3, R131 ;  /* 0x0000008303837220 */ /* 0x000fe20000410000 */
[----:B------:R-:W-:Y:S01]  /*12200*/  FSEL R4, R4, RZ, P0 ;  /* 0x000000ff04047208 */ /* 0x000fe20000000000 */
[----:B------:R-:W-:Y:S01]  /*12210*/  MUFU.EX2 R230, R230 ;  /* 0x000000e600e67308 */ /* 0x000fe20000000800 */
[----:B--2---:R-:W-:Y:S01]  /*12220*/  FMUL.FTZ R56, R0, R144 ;  /* 0x0000009000387220 */ /* 0x004fe20000410000 */
[----:B------:R-:W-:Y:S02]  /*12230*/  F2FP.BF16.PACK_AB R144, R19, R20 ;  /* 0x000000141390723e */ /* 0x000fe400000010ff */
[--C-:B------:R-:W-:Y:S02]  /*12240*/  FFMA.FTZ R48, R5, c[0x0][0x2d0], -R4.reuse ;  /* 0x0000b40005307a23 */ /* 0x100fe40000010804 */
[----:B------:R-:W2:Y:S01]  /*12250*/  LDL.LU R5, [R1+0xb8] ;  /* 0x0000b80001057983 */ /* 0x000ea20000300800 */
[--C-:B------:R-:W-:Y:S01]  /*12260*/  FFMA.FTZ R212, R35, c[0x0][0x2d0], -R4.reuse ;  /* 0x0000b40023d47a23 */ /* 0x100fe20000010804 */
[----:B------:R-:W-:Y:S01]  /*12270*/  MOV R35, R51 ;  /* 0x0000003300237202 */ /* 0x000fe20000000f00 */
[--C-:B------:R-:W-:Y:S01]  /*12280*/  FFMA.FTZ R211, R33, c[0x0][0x2d0], -R4.reuse ;  /* 0x0000b40021d37a23 */ /* 0x100fe20000010804 */
[----:B------:R-:W-:Y:S01]  /*12290*/  MOV R33, R40 ;  /* 0x0000002800217202 */ /* 0x000fe20000000f00 */
[--C-:B------:R-:W-:Y:S01]  /*122a0*/  FFMA.FTZ R210, R32, c[0x0][0x2d0], -R4.reuse ;  /* 0x0000b40020d27a23 */ /* 0x100fe20000010804 */
[----:B------:R-:W-:Y:S01]  /*122b0*/  MOV R32, R34 ;  /* 0x0000002200207202 */ /* 0x000fe20000000f00 */
[--C-:B------:R-:W-:Y:S01]  /*122c0*/  FFMA.FTZ R49, R6, c[0x0][0x2d0], -R4.reuse ;  /* 0x0000b40006317a23 */ /* 0x100fe20000010804 */
[----:B------:R-:W-:Y:S01]  /*122d0*/  MOV R51, R13 ;  /* 0x0000000d00337202 */ /* 0x000fe20000000f00 */
[----:B------:R-:W-:Y:S01]  /*122e0*/  FADD.FTZ R6, R23, R11 ;  /* 0x0000000b17067221 */ /* 0x000fe20000010000 */
[----:B------:R-:W-:Y:S01]  /*122f0*/  MOV R34, R14 ;  /* 0x0000000e00227202 */ /* 0x000fe20000000f00 */
[--C-:B------:R-:W-:Y:S01]  /*12300*/  FFMA.FTZ R54, R54, c[0x0][0x2d0], -R4.reuse ;  /* 0x0000b40036367a23 */ /* 0x100fe20000010804 */
[----:B------:R-:W-:Y:S01]  /*12310*/  MUFU.EX2 R212, R212 ;  /* 0x000000d400d47308 */ /* 0x000fe20000000800 */
[--C-:B------:R-:W-:Y:S02]  /*12320*/  FFMA.FTZ R37, R37, c[0x0][0x2d0], -R4.reuse ;  /* 0x0000b40025257a23 */ /* 0x100fe40000010804 */
[--C-:B------:R-:W-:Y:S02]  /*12330*/  FFMA.FTZ R53, R25, c[0x0][0x2d0], -R4.reuse ;  /* 0x0000b40019357a23 */ /* 0x100fe40000010804 */
[----:B------:R-:W-:Y:S02]  /*12340*/  FFMA.FTZ R36, R7, c[0x0][0x2d0], -R4 ;  /* 0x0000b40007247a23 */ /* 0x000fe40000010804 */
[----:B------:R-:W-:Y:S02]  /*12350*/  FADD.FTZ R208, R22, R6 ;  /* 0x0000000616d07221 */ /* 0x000fe40000010000 */
[--C-:B------:R-:W-:Y:S01]  /*12360*/  FFMA.FTZ R10, R28, c[0x0][0x2d0], -R4.reuse ;  /* 0x0000b4001c0a7a23 */ /* 0x100fe20000010804 */
[----:B------:R-:W-:Y:S01]  /*12370*/  MUFU.EX2 R211, R211 ;  /* 0x000000d300d37308 */ /* 0x000fe20000000800 */
[--C-:B------:R-:W-:Y:S02]  /*12380*/  FFMA.FTZ R16, R41, c[0x0][0x2d0], -R4.reuse ;  /* 0x0000b40029107a23 */ /* 0x100fe40000010804 */
[--C-:B------:R-:W-:Y:S02]  /*12390*/  FFMA.FTZ R209, R31, c[0x0][0x2d0], -R4.reuse ;  /* 0x0000b4001fd17a23 */ /* 0x100fe40000010804 */
[--C-:B------:R-:W-:Y:S02]  /*123a0*/  FFMA.FTZ R225, R30, c[0x0][0x2d0], -R4.reuse ;  /* 0x0000b4001ee17a23 */ /* 0x100fe40000010804 */
[--C-:B------:R-:W-:Y:S02]  /*123b0*/  FFMA.FTZ R229, R29, c[0x0][0x2d0], -R4.reuse ;  /* 0x0000b4001de57a23 */ /* 0x100fe40000010804 */
[--C-:B------:R-:W-:Y:S02]  /*123c0*/  FFMA.FTZ R231, R27, c[0x0][0x2d0], -R4.reuse ;  /* 0x0000b4001be77a23 */ /* 0x100fe40000010804 */
[----:B------:R-:W-:Y:S02]  /*123d0*/  FFMA.FTZ R245, R26, c[0x0][0x2d0], -R4 ;  /* 0x0000b4001af57a23 */ /* 0x000fe40000010804 */
[C---:B------:R-:W-:Y:S01]  /*123e0*/  FFMA.FTZ R4, R0.reuse, R45, R20 ;  /* 0x0000002d00047223 */ /* 0x040fe20000010014 */
[----:B------:R-:W-:Y:S01]  /*123f0*/  MUFU.EX2 R229, R229 ;  /* 0x000000e500e57308 */ /* 0x000fe20000000800 */
[C---:B------:R-:W-:Y:S01]  /*12400*/  FMUL.FTZ R8, R0.reuse, R184 ;  /* 0x000000b800087220 */ /* 0x040fe20000410000 */
[----:B------:R-:W-:Y:S01]  /*12410*/  MOV R184, R32 ;  /* 0x0000002000b87202 */ /* 0x000fe20000000f00 */
[----:B------:R-:W-:Y:S01]  /*12420*/  FMUL.FTZ R57, R0, R145 ;  /* 0x0000009100397220 */ /* 0x000fe20000410000 */
[----:B------:R-:W-:Y:S01]  /*12430*/  MOV R32, R33 ;  /* 0x0000002100207202 */ /* 0x000fe20000000f00 */
[----:B---3--:R-:W-:Y:S01]  /*12440*/  FMUL.FTZ R26, R2, R170 ;  /* 0x000000aa021a7220 */ /* 0x008fe20000410000 */
[----:B------:R-:W-:Y:S01]  /*12450*/  MOV R33, R35 ;  /* 0x0000002300217202 */ /* 0x000fe20000000f00 */
[----:B------:R-:W-:Y:S01]  /*12460*/  FMUL.FTZ R44, R0, R172 ;  /* 0x000000ac002c7220 */ /* 0x000fe20000410000 */
[----:B------:R-:W-:Y:S01]  /*12470*/  MOV R35, R139 ;  /* 0x0000008b00237202 */ /* 0x000fe20000000f00 */
[----:B------:R-:W-:Y:S01]  /*12480*/  FMUL.FTZ R63, R2, R159 ;  /* 0x0000009f023f7220 */ /* 0x000fe20000410000 */
[----:B------:R-:W-:Y:S01]  /*12490*/  MOV R139, R21 ;  /* 0x00000015008b7202 */ /* 0x000fe20000000f00 */
[----:B------:R-:W1:Y:S01]  /*124a0*/  MUFU.EX2 R170, R52 ;  /* 0x0000003400aa7308 */ /* 0x000e620000000800 */
[----:B------:R-:W3:Y:S01]  /*124b0*/  LDSM.16.MT88.4 R20, [R233+0x100] ;  /* 0x00010000e914783b */ /* 0x000ee20000004200 */
[C---:B------:R-:W-:Y:S02]  /*124c0*/  FMUL.FTZ R24, R0.reuse, R168 ;  /* 0x000000a800187220 */ /* 0x040fe40000410000 */
[C---:B------:R-:W-:Y:S02]  /*124d0*/  FMUL.FTZ R25, R0.reuse, R169 ;  /* 0x000000a900197220 */ /* 0x040fe40000410000 */
[C---:B------:R-:W-:Y:S02]  /*124e0*/  FMUL.FTZ R45, R0.reuse, R173 ;  /* 0x000000ad002d7220 */ /* 0x040fe40000410000 */
[C---:B------:R-:W-:Y:S02]  /*124f0*/  FMUL.FTZ R60, R0.reuse, R156 ;  /* 0x0000009c003c7220 */ /* 0x040fe40000410000 */
[----:B------:R4:W-:Y:S01]  /*12500*/  MUFU.EX2 R145, R10 ;  /* 0x0000000a00917308 */ /* 0x0009e20000000800 */
[----:B------:R-:W-:Y:S02]  /*12510*/  FMUL.FTZ R61, R0, R157 ;  /* 0x0000009d003d7220 */ /* 0x000fe40000410000 */
[----:B------:R-:W-:Y:S02]  /*12520*/  FADD.FTZ R157, R207, R18 ;  /* 0x00000012cf9d7221 */ /* 0x000fe40000010000 */
[----:B------:R-:W-:Y:S02]  /*12530*/  FMUL.FTZ R62, R2, R158 ;  /* 0x0000009e023e7220 */ /* 0x000fe40000410000 */
[----:B------:R-:W-:Y:S02]  /*12540*/  FADD.FTZ R158, R19, R4 ;  /* 0x00000004139e7221 */ /* 0x000fe40000010000 */
[----:B------:R-:W-:Y:S01]  /*12550*/  FMUL.FTZ R4, R132, R200 ;  /* 0x000000c884047220 */ /* 0x000fe20000410000 */
[----:B------:R-:W-:Y:S01]  /*12560*/  MUFU.EX2 R172, R37 ;  /* 0x0000002500ac7308 */ /* 0x000fe20000000800 */
[C---:B------:R-:W-:Y:S01]  /*12570*/  FMUL.FTZ R6, R3.reuse, R202 ;  /* 0x000000ca03067220 */ /* 0x040fe20000410000 */
[----:B------:R-:W-:Y:S01]  /*12580*/  MOV R202, R39 ;  /* 0x0000002700ca7202 */ /* 0x000fe20000000f00 */
[C---:B------:R-:W-:Y:S01]  /*12590*/  FMUL.FTZ R7, R3.reuse, R203 ;  /* 0x000000cb03077220 */ /* 0x040fe20000410000 */
[----:B-1----:R-:W-:Y:S01]  /*125a0*/  F2FP.BF16.PACK_AB R207, R170, R207 ;  /* 0x000000cfaacf723e */ /* 0x002fe200000010ff */
[----:B------:R-:W-:Y:S01]  /*125b0*/  FMUL.FTZ R9, R0, R185 ;  /* 0x000000b900097220 */ /* 0x000fe20000410000 */
[----:B------:R-:W-:Y:S01]  /*125c0*/  MOV R185, R36 ;  /* 0x0000002400b97202 */ /* 0x000fe20000000f00 */
[C---:B------:R-:W-:Y:S01]  /*125d0*/  FMUL.FTZ R58, R2.reuse, R146 ;  /* 0x00000092023a7220 */ /* 0x040fe20000410000 */
[----:B------:R-:W-:Y:S01]  /*125e0*/  MOV R200, R32 ;  /* 0x0000002000c87202 */ /* 0x000fe20000000f00 */
[C---:B------:R-:W-:Y:S01]  /*125f0*/  FMUL.FTZ R59, R2.reuse, R147 ;  /* 0x00000093023b7220 */ /* 0x040fe20000410000 */
[----:B------:R1:W-:Y:S01]  /*12600*/  MUFU.EX2 R159, R54 ;  /* 0x00000036009f7308 */ /* 0x0003e20000000800 */
[C---:B------:R-:W-:Y:S01]  /*12610*/  FMUL.FTZ R11, R2.reuse, R187 ;  /* 0x000000bb020b7220 */ /* 0x040fe20000410000 */
[----:B------:R-:W-:Y:S01]  /*12620*/  MOV R187, R65 ;  /* 0x0000004100bb7202 */ /* 0x000fe20000000f00 */
[C---:B------:R-:W-:Y:S01]  /*12630*/  FMUL.FTZ R14, R2.reuse, R198 ;  /* 0x000000c6020e7220 */ /* 0x040fe20000410000 */
[----:B------:R-:W-:Y:S01]  /*12640*/  MOV R198, R55 ;  /* 0x0000003700c67202 */ /* 0x000fe20000000f00 */
[----:B----4-:R-:W-:Y:S01]  /*12650*/  FMUL.FTZ R10, R2, R186 ;  /* 0x000000ba020a7220 */ /* 0x010fe20000410000 */
[----:B------:R-:W-:Y:S01]  /*12660*/  MOV R186, R53 ;  /* 0x0000003500ba7202 */ /* 0x000fe20000000f00 */
[C---:B------:R-:W-:Y:S01]  /*12670*/  FMUL.FTZ R12, R0.reuse, R196 ;  /* 0x000000c4000c7220 */ /* 0x040fe20000410000 */
[----:B------:R-:W-:Y:S01]  /*12680*/  MOV R196, R48 ;  /* 0x0000003000c47202 */ /* 0x000fe20000000f00 */
[----:B------:R-:W-:Y:S01]  /*12690*/  FMUL.FTZ R13, R0, R197 ;  /* 0x000000c5000d7220 */ /* 0x000fe20000410000 */
[----:B------:R4:W-:Y:S01]  /*126a0*/  MUFU.EX2 R169, R17 ;  /* 0x0000001100a97308 */ /* 0x0009e20000000800 */
        /* <DEDUP_REMOVED lines=9> */
[----:B------:R-:W5:Y:S01]  /*12740*/  MUFU.EX2 R173, R67 ;  /* 0x0000004300ad7308 */ /* 0x000f620000000800 */
[----:B------:R-:W-:Y:S01]  /*12750*/  FMUL.FTZ R29, R0, R189 ;  /* 0x000000bd001d7220 */ /* 0x000fe20000410000 */
[----:B------:R-:W-:Y:S01]  /*12760*/  MOV R203, R138 ;  /* 0x0000008a00cb7202 */ /* 0x000fe20000000f00 */
[C---:B------:R-:W-:Y:S01]  /*12770*/  FMUL.FTZ R30, R2.reuse, R190 ;  /* 0x000000be021e7220 */ /* 0x040fe20000410000 */
[----:B-1----:R-:W-:Y:S01]  /*12780*/  LDSM.16.MT88.4 R52, [R236+0x100] ;  /* 0x00010000ec34783b */ /* 0x002fe20000004200 */
[----:B------:R-:W-:Y:S01]  /*12790*/  FMUL.FTZ R31, R2, R191 ;  /* 0x000000bf021f7220 */ /* 0x000fe20000410000 */
[----:B------:R-:W-:Y:S01]  /*127a0*/  MOV R191, R35 ;  /* 0x0000002300bf7202 */ /* 0x000fe20000000f00 */
[----:B------:R-:W-:Y:S02]  /*127b0*/  FMUL.FTZ R35, R3, R163 ;  /* 0x000000a303237220 */ /* 0x000fe40000410000 */
[C---:B------:R-:W-:Y:S01]  /*127c0*/  FMUL.FTZ R32, R132.reuse, R160 ;  /* 0x000000a084207220 */ /* 0x040fe20000410000 */
[----:B------:R-:W1:Y:S01]  /*127d0*/  MUFU.EX2 R168, R16 ;  /* 0x0000001000a87308 */ /* 0x000e620000000800 */
[C---:B------:R-:W-:Y:S02]  /*127e0*/  FMUL.FTZ R33, R132.reuse, R161 ;  /* 0x000000a184217220 */ /* 0x040fe40000410000 */
[C---:B------:R-:W-:Y:S02]  /*127f0*/  FMUL.FTZ R48, R132.reuse, R148 ;  /* 0x0000009484307220 */ /* 0x040fe40000410000 */
[C---:B----4-:R-:W-:Y:S01]  /*12800*/  FMUL.FTZ R17, R132.reuse, R177 ;  /* 0x000000b184117220 */ /* 0x050fe20000410000 */
[----:B------:R-:W-:Y:S01]  /*12810*/  MOV R177, R64 ;  /* 0x0000004000b17202 */ /* 0x000fe20000000f00 */
[----:B------:R-:W-:Y:S02]  /*12820*/  FMUL.FTZ R49, R132, R149 ;  /* 0x0000009584317220 */ /* 0x000fe40000410000 */
[C---:B------:R-:W-:Y:S01]  /*12830*/  FMUL.FTZ R40, R0.reuse, R152 ;  /* 0x0000009800287220 */ /* 0x040fe20000410000 */
[----:B------:R-:W-:Y:S01]  /*12840*/  MUFU.EX2 R184, R218 ;  /* 0x000000da00b87308 */ /* 0x000fe20000000800 */
[----:B------:R-:W-:Y:S02]  /*12850*/  FMUL.FTZ R41, R0, R153 ;  /* 0x0000009900297220 */ /* 0x000fe40000410000 */
[C---:B------:R-:W-:Y:S01]  /*12860*/  FMUL.FTZ R42, R2.reuse, R154 ;  /* 0x0000009a022a7220 */ /* 0x040fe20000410000 */
[----:B-----5:R-:W-:Y:S01]  /*12870*/  F2FP.BF16.PACK_AB R146, R173, R169 ;  /* 0x000000a9ad92723e */ /* 0x020fe200000010ff */
[C---:B------:R-:W-:Y:S02]  /*12880*/  FMUL.FTZ R43, R2.reuse, R155 ;  /* 0x0000009b022b7220 */ /* 0x040fe40000410000 */
[C---:B------:R-:W-:Y:S01]  /*12890*/  FMUL.FTZ R46, R2.reuse, R174 ;  /* 0x000000ae022e7220 */ /* 0x040fe20000410000 */
[----:B------:R-:W-:Y:S01]  /*128a0*/  LDSM.16.MT88.4 R152, [R234+0x900] ;  /* 0x00090000ea98783b */ /* 0x000fe20000004200 */
[----:B------:R-:W-:Y:S01]  /*128b0*/  FMUL.FTZ R47, R2, R175 ;  /* 0x000000af022f7220 */ /* 0x000fe20000410000 */
[----:B------:R-:W-:Y:S01]  /*128c0*/  MUFU.EX2 R139, R222 ;  /* 0x000000de008b7308 */ /* 0x000fe20000000800 */
[C---:B------:R-:W-:Y:S02]  /*128d0*/  FMUL.FTZ R64, R132.reuse, R140 ;  /* 0x0000008c84407220 */ /* 0x040fe40000410000 */
[----:B------:R-:W-:Y:S01]  /*128e0*/  FMUL.FTZ R65, R132, R141 ;  /* 0x0000008d84417220 */ /* 0x000fe20000410000 */
[----:B-1----:R-:W-:Y:S01]  /*128f0*/  F2FP.BF16.PACK_AB R147, R172, R168 ;  /* 0x000000a8ac93723e */ /* 0x002fe200000010ff */
[----:B------:R-:W-:Y:S01]  /*12900*/  FMUL.FTZ R16, R132, R176 ;  /* 0x000000b084107220 */ /* 0x000fe20000410000 */
[----:B------:R-:W-:Y:S01]  /*12910*/  MOV R176, R66 ;  /* 0x0000004200b07202 */ /* 0x000fe20000000f00 */
[C---:B------:R-:W-:Y:S02]  /*12920*/  FMUL.FTZ R66, R3.reuse, R142 ;  /* 0x0000008e03427220 */ /* 0x040fe40000410000 */
[----:B------:R-:W-:Y:S01]  /*12930*/  FMUL.FTZ R67, R3, R143 ;  /* 0x0000008f03437220 */ /* 0x000fe20000410000 */
[----:B------:R-:W-:Y:S01]  /*12940*/  MUFU.EX2 R138, R221 ;  /* 0x000000dd008a7308 */ /* 0x000fe20000000800 */
[----:B------:R-:W-:Y:S01]  /*12950*/  LDSM.16.MT88.4 R140, [R233+0x2100] ;  /* 0x00210000e98c783b */ /* 0x000fe20000004200 */
        /* <DEDUP_REMOVED lines=8> */
[----:B------:R-:W-:Y:S02]  /*129e0*/  FMUL.FTZ R79, R2, R79 ;  /* 0x0000004f024f7220 */ /* 0x000fe40000410000 */
[C---:B------:R-:W-:Y:S02]  /*129f0*/  FMUL.FTZ R88, R0.reuse, R88 ;  /* 0x0000005800587220 */ /* 0x040fe40000410000 */
        /* <DEDUP_REMOVED lines=27> */
[----:B------:R-:W-:Y:S07]  /*12bb0*/  FMUL.FTZ R125, R0, R125 ;  /* 0x0000007d007d7220 */ /* 0x000fee0000410000 */
[----:B------:R-:W-:Y:S10]  /*12bc0*/  MUFU.EX2 R222, R199 ;  /* 0x000000c700de7308 */ /* 0x000ff40000000800 */
[----:B------:R-:W-:Y:S10]  /*12bd0*/  MUFU.EX2 R221, R198 ;  /* 0x000000c600dd7308 */ /* 0x000ff40000000800 */
[----:B------:R-:W-:Y:S10]  /*12be0*/  MUFU.EX2 R218, R186 ;  /* 0x000000ba00da7308 */ /* 0x000ff40000000800 */
[----:B------:R-:W1:Y:S10]  /*12bf0*/  MUFU.EX2 R219, R197 ;  /* 0x000000c500db7308 */ /* 0x000e740000000800 */
[----:B------:R-:W-:Y:S10]  /*12c00*/  MUFU.EX2 R217, R196 ;  /* 0x000000c400d97308 */ /* 0x000ff40000000800 */
[----:B------:R-:W-:Y:S01]  /*12c10*/  MUFU.EX2 R216, R185 ;  /* 0x000000b900d87308 */ /* 0x000fe20000000800 */
[----:B-1----:R-:W-:Y:S09]  /*12c20*/  F2FP.BF16.PACK_AB R209, R219, R218 ;  /* 0x000000dadbd1723e */ /* 0x002ff200000010ff */
[----:B------:R-:W-:Y:S10]  /*12c30*/  MUFU.EX2 R231, R231 ;  /* 0x000000e700e77308 */ /* 0x000ff40000000800 */
[----:B------:R-:W-:Y:S01]  /*12c40*/  MUFU.EX2 R245, R245 ;  /* 0x000000f500f57308 */ /* 0x000fe20000000800 */
[----:B--2---:R-:W-:Y:S01]  /*12c50*/  FFMA.FTZ R156, R2, R5, R145 ;  /* 0x00000005029c7223 */ /* 0x004fe20000010091 */
[----:B------:R-:W-:Y:S01]  /*12c60*/  F2FP.BF16.PACK_AB R145, R159, R145 ;  /* 0x000000919f91723e */ /* 0x000fe200000010ff */
[C---:B------:R-:W-:Y:S01]  /*12c70*/  FMUL.FTZ R5, R132.reuse, R201 ;  /* 0x000000c984057220 */ /* 0x040fe20000410000 */
[----:B------:R-:W-:Y:S06]  /*12c80*/  MOV R201, R38 ;  /* 0x0000002600c97202 */ /* 0x000fec0000000f00 */
[----:B------:R-:W-:Y:S01]  /*12c90*/  MUFU.EX2 R2, R223 ;  /* 0x000000df00027308 */ /* 0x000fe20000000800 */
[----:B------:R-:W1:Y:S01]  /*12ca0*/  LDSM.16.MT88.4 R36, [R234+0x100] ;  /* 0x00010000ea24783b */ /* 0x000e620000004200 */
[-C--:B---3--:R-:W-:Y:S08]  /*12cb0*/  HMMA.16816.F32.BF16 R4, R204, R20.reuse, R4 ;  /* 0x00000014cc04723c */ /* 0x088ff00000041804 */
[----:B------:R-:W-:Y:S01]  /*12cc0*/  MUFU.EX2 R223, R191 ;  /* 0x000000bf00df7308 */ /* 0x000fe20000000800 */
[C---:B------:R-:W-:Y:S07]  /*12cd0*/  HMMA.16816.F32.BF16 R8, R144.reuse, R20, R8 ;  /* 0x000000149008723c */ /* 0x040fee0000041808 */
[C---:B------:R-:W-:Y:S01]  /*12ce0*/  FMUL.FTZ R20, R132.reuse, R192 ;  /* 0x000000c084147220 */ /* 0x040fe20000410000 */
[-C--:B------:R-:W-:Y:S04]  /*12cf0*/  HMMA.16816.F32.BF16 R12, R144, R22.reuse, R12 ;  /* 0x00000016900c723c */ /* 0x080fe8000004180c */
[C---:B------:R-:W-:Y:S01]  /*12d00*/  FMUL.FTZ R21, R132.reuse, R193 ;  /* 0x000000c184157220 */ /* 0x040fe20000410000 */
[----:B------:R-:W-:Y:S01]  /*12d10*/  MOV R192, R50 ;  /* 0x0000003200c07202 */ /* 0x000fe20000000f00 */
[C---:B------:R-:W-:Y:S01]  /*12d20*/  FMUL.FTZ R50, R3.reuse, R150 ;  /* 0x0000009603327220 */ /* 0x040fe20000410000 */
[----:B------:R-:W-:Y:S01]  /*12d30*/  MOV R193, R51 ;  /* 0x0000003300c17202 */ /* 0x000fe20000000f00 */
[C---:B------:R-:W-:Y:S01]  /*12d40*/  HMMA.16816.F32.BF16 R16, R204.reuse, R22, R16 ;  /* 0x00000016cc10723c */ /* 0x040fe20000041810 */
[----:B------:R-:W-:Y:S03]  /*12d50*/  MUFU.EX2 R160, R192 ;  /* 0x000000c000a07308 */ /* 0x000fe60000000800 */
[C---:B------:R-:W-:Y:S02]  /*12d60*/  FMUL.FTZ R51, R3.reuse, R151 ;  /* 0x0000009703337220 */ /* 0x040fe40000410000 */
[----:B------:R-:W2:Y:S01]  /*12d70*/  LDSM.16.MT88.4 R148, [R235+0x100] ;  /* 0x00010000eb94783b */ /* 0x000ea20000004200 */
[C---:B------:R-:W-:Y:S01]  /*12d80*/  FMUL.FTZ R22, R3.reuse, R194 ;  /* 0x000000c203167220 */ /* 0x040fe20000410000 */
[----:B------:R-:W-:Y:S01]  /*12d90*/  MOV R194, R34 ;  /* 0x0000002200c27202 */ /* 0x000fe20000000f00 */
[C---:B------:R-:W-:Y:S02]  /*12da0*/  FMUL.FTZ R23, R3.reuse, R195 ;  /* 0x000000c303177220 */ /* 0x040fe40000410000 */
[----:B------:R-:W-:Y:S01]  /*12db0*/  MUFU.EX2 R161, R193 ;  /* 0x000000c100a17308 */ /* 0x000fe20000000800 */
[----:B------:R-:W-:Y:S01]  /*12dc0*/  FMUL.FTZ R34, R3, R162 ;  /* 0x000000a203227220 */ /* 0x000fe20000410000 */
[----:B------:R-:W-:Y:S03]  /*12dd0*/  MOV R195, R137 ;  /* 0x0000008900c37202 */ /* 0x000fe60000000f00 */
[-C--:B-1----:R-:W-:Y:S05]  /*12de0*/  HMMA.16816.F32.BF16 R20, R204, R36.reuse, R20 ;  /* 0x00000024cc14723c */ /* 0x082fea0000041814 */
[----:B------:R-:W1:Y:S03]  /*12df0*/  MUFU.EX2 R137, R224 ;  /* 0x000000e000897308 */ /* 0x000e660000000800 */
[C---:B------:R-:W-:Y:S07]  /*12e00*/  HMMA.16816.F32.BF16 R24, R144.reuse, R36, R24 ;  /* 0x000000249018723c */ /* 0x040fee0000041818 */
[C---:B------:R-:W-:Y:S01]  /*12e10*/  FMUL.FTZ R36, R132.reuse, R180 ;  /* 0x000000b484247220 */ /* 0x040fe20000410000 */
[-C--:B------:R-:W-:Y:S01]  /*12e20*/  HMMA.16816.F32.BF16 R28, R144, R38.reuse, R28 ;  /* 0x00000026901c723c */ /* 0x080fe2000004181c */
[----:B------:R-:W-:Y:S03]  /*12e30*/  MUFU.EX2 R224, R200 ;  /* 0x000000c800e07308 */ /* 0x000fe60000000800 */
[----:B------:R-:W-:Y:S04]  /*12e40*/  FMUL.FTZ R37, R132, R181 ;  /* 0x000000b584257220 */ /* 0x000fe80000410000 */
[C---:B------:R-:W-:Y:S04]  /*12e50*/  HMMA.16816.F32.BF16 R32, R204.reuse, R38, R32 ;  /* 0x00000026cc20723c */ /* 0x040fe80000041820 */
[----:B-1----:R-:W-:Y:S01]  /*12e60*/  FADD.FTZ R0, R137, R208 ;  /* 0x000000d089007221 */ /* 0x002fe20000010000 */
[----:B------:R-:W-:Y:S02]  /*12e70*/  F2FP.BF16.PACK_AB R208, R222, R223 ;  /* 0x000000dfded0723e */ /* 0x000fe400000010ff */
[C---:B------:R-:W-:Y:S02]  /*12e80*/  FMUL.FTZ R38, R3.reuse, R182 ;  /* 0x000000b603267220 */ /* 0x040fe40000410000 */
[----:B------:R-:W-:Y:S03]  /*12e90*/  FMUL.FTZ R39, R3, R183 ;  /* 0x000000b703277220 */ /* 0x000fe60000410000 */
[----:B------:R-:W-:Y:S04]  /*12ea0*/  FADD.FTZ R0, R2, R0 ;  /* 0x0000000002007221 */ /* 0x000fe80000010000 */
[-C--:B------:R-:W-:Y:S03]  /*12eb0*/  HMMA.16816.F32.BF16 R36, R204, R52.reuse, R36 ;  /* 0x00000034cc24723c */ /* 0x080fe60000041824 */
[----:B------:R-:W-:Y:S05]  /*12ec0*/  FADD.FTZ R0, R139, R0 ;  /* 0x000000008b007221 */ /* 0x000fea0000010000 */
[C---:B------:R-:W-:Y:S07]  /*12ed0*/  HMMA.16816.F32.BF16 R40, R144.reuse, R52, R40 ;  /* 0x000000349028723c */ /* 0x040fee0000041828 */
[C---:B------:R-:W-:Y:S01]  /*12ee0*/  FMUL.FTZ R52, R132.reuse, R164 ;  /* 0x000000a484347220 */ /* 0x040fe20000410000 */
[-C--:B------:R-:W-:Y:S04]  /*12ef0*/  HMMA.16816.F32.BF16 R44, R144, R54.reuse, R44 ;  /* 0x00000036902c723c */ /* 0x080fe8000004182c */
[----:B------:R-:W-:Y:S02]  /*12f00*/  FMUL.FTZ R53, R132, R165 ;  /* 0x000000a584357220 */ /* 0x000fe40000410000 */
[----:B------:R-:W-:Y:S02]  /*12f10*/  FADD.FTZ R132, R170, R157 ;  /* 0x0000009daa847221 */ /* 0x000fe40000010000 */
[C---:B------:R-:W-:Y:S01]  /*12f20*/  HMMA.16816.F32.BF16 R48, R204.reuse, R54, R48 ;  /* 0x00000036cc30723c */ /* 0x040fe20000041830 */
[----:B------:R-:W-:Y:S06]  /*12f30*/  MUFU.EX2 R170, R246 ;  /* 0x000000f600aa7308 */ /* 0x000fec0000000800 */
[C---:B------:R-:W-:Y:S02]  /*12f40*/  FMUL.FTZ R54, R3.reuse, R166 ;  /* 0x000000a603367220 */ /* 0x040fe40000410000 */
[----:B------:R-:W-:Y:S02]  /*12f50*/  FMUL.FTZ R55, R3, R167 ;  /* 0x000000a703377220 */ /* 0x000fe40000410000 */
[----:B------:R-:W-:Y:S01]  /*12f60*/  LDSM.16.MT88.4 R164, [R234+0x3100] ;  /* 0x00310000eaa4783b */ /* 0x000fe20000004200 */
[----:B------:R-:W-:Y:S01]  /*12f70*/  FADD.FTZ R3, R169, R158 ;  /* 0x0000009ea9037221 */ /* 0x000fe20000010000 */
[----:B------:R-:W-:Y:S03]  /*12f80*/  MUFU.EX2 R246, R228 ;  /* 0x000000e400f67308 */ /* 0x000fe60000000800 */
[-C--:B--2---:R-:W-:Y:S07]  /*12f90*/  HMMA.16816.F32.BF16 R52, R204, R148.reuse, R52 ;  /* 0x00000094cc34723c */ /* 0x084fee0000041834 */
[----:B------:R-:W-:Y:S01]  /*12fa0*/  MUFU.EX2 R169, R226 ;  /* 0x000000e200a97308 */ /* 0x000fe20000000800 */
[C---:B------:R-:W-:Y:S08]  /*12fb0*/  HMMA.16816.F32.BF16 R56, R144.reuse, R148, R56 ;  /* 0x000000949038723c */ /* 0x040ff00000041838 */
[-C--:B------:R-:W-:Y:S01]  /*12fc0*/  HMMA.16816.F32.BF16 R60, R144, R150.reuse, R60 ;  /* 0x00000096903c723c */ /* 0x080fe2000004183c */
[----:B------:R-:W1:Y:S07]  /*12fd0*/  MUFU.EX2 R226, R201 ;  /* 0x000000c900e27308 */ /* 0x000e6e0000000800 */
[C---:B------:R-:W-:Y:S01]  /*12fe0*/  HMMA.16816.F32.BF16 R64, R204.reuse, R150, R64 ;  /* 0x00000096cc40723c */ /* 0x040fe20000041840 */
[----:B------:R-:W-:Y:S02]  /*12ff0*/  LDSM.16.MT88.4 R148, [R233+0x900] ;  /* 0x00090000e994783b */ /* 0x000fe40000004200 */
[----:B------:R-:W-:Y:S05]  /*13000*/  MUFU.EX2 R228, R225 ;  /* 0x000000e100e47308 */ /* 0x000fea0000000800 */
[-C--:B------:R-:W-:Y:S05]  /*13010*/  HMMA.16816.F32.BF16 R68, R204, R140.reuse, R68 ;  /* 0x0000008ccc44723c */ /* 0x080fea0000041844 */
[----:B------:R-:W-:Y:S03]  /*13020*/  MUFU.EX2 R225, R202 ;  /* 0x000000ca00e17308 */ /* 0x000fe60000000800 */
[C---:B------:R-:W-:Y:S08]  /*13030*/  HMMA.16816.F32.BF16 R72, R144.reuse, R140, R72 ;  /* 0x0000008c9048723c */ /* 0x040ff00000041848 */
[-C--:B------:R-:W-:Y:S08]  /*13040*/  HMMA.16816.F32.BF16 R76, R144, R142.reuse, R76 ;  /* 0x0000008e904c723c */ /* 0x080ff0000004184c */
[C---:B------:R-:W-:Y:S01]  /*13050*/  HMMA.16816.F32.BF16 R80, R204.reuse, R142, R80 ;  /* 0x0000008ecc50723c */ /* 0x040fe20000041850 */
[----:B------:R-:W2:Y:S07]  /*13060*/  LDSM.16.MT88.4 R140, [R234+0x2100] ;  /* 0x00210000ea8c783b */ /* 0x000eae0000004200 */
[-C--:B--2---:R-:W-:Y:S08]  /*13070*/  HMMA.16816.F32.BF16 R84, R204, R140.reuse, R84 ;  /* 0x0000008ccc54723c */ /* 0x084ff00000041854 */
        /* <DEDUP_REMOVED lines=10> */
[C---:B------:R-:W-:Y:S07]  /*13120*/  HMMA.16816.F32.BF16 R120, R144.reuse, R140, R120 ;  /* 0x0000008c9078723c */ /* 0x040fee0000041878 */
[----:B------:R-:W-:Y:S01]  /*13130*/  F2FP.BF16.PACK_AB R140, R213, R214 ;  /* 0x000000d6d58c723e */ /* 0x000fe200000010ff */
[-C--:B------:R-:W-:Y:S04]  /*13140*/  HMMA.16816.F32.BF16 R124, R144, R142.reuse, R124 ;  /* 0x0000008e907c723c */ /* 0x080fe8000004187c */
[----:B------:R-:W-:Y:S03]  /*13150*/  F2FP.BF16.PACK_AB R141, R211, R212 ;  /* 0x000000d4d38d723e */ /* 0x000fe600000010ff */
[----:B------:R-:W-:Y:S01]  /*13160*/  F2FP.BF16.PACK_AB R144, R2, R137 ;  /* 0x000000890290723e */ /* 0x000fe200000010ff */
[----:B------:R-:W-:Y:S01]  /*13170*/  HMMA.16816.F32.BF16 R128, R204, R142, R128 ;  /* 0x0000008ecc80723c */ /* 0x000fe20000041880 */
[----:B------:R-:W-:Y:S03]  /*13180*/  MUFU.EX2 R204, R178 ;  /* 0x000000b200cc7308 */ /* 0x000fe60000000800 */
[C---:B------:R-:W-:Y:S01]  /*13190*/  F2FP.BF16.PACK_AB R146, R138.reuse, R139 ;  /* 0x0000008b8a92723e */ /* 0x040fe200000010ff */
[----:B------:R-:W-:Y:S01]  /*131a0*/  FADD.FTZ R2, R138, R0 ;  /* 0x000000008a027221 */ /* 0x000fe20000010000 */
[----:B------:R-:W-:Y:S01]  /*131b0*/  F2FP.BF16.PACK_AB R145, R171, R220 ;  /* 0x000000dcab91723e */ /* 0x000fe200000010ff */
[----:B------:R-:W-:Y:S01]  /*131c0*/  FADD.FTZ R0, R159, R156 ;  /* 0x0000009c9f007221 */ /* 0x000fe20000010000 */
[----:B------:R-:W-:Y:S01]  /*131d0*/  F2FP.BF16.PACK_AB R147, R175, R184 ;  /* 0x000000b8af93723e */ /* 0x000fe200000010ff */
[----:B------:R-:W2:Y:S02]  /*131e0*/  LDSM.16.MT88.4 R156, [R236+0x900] ;  /* 0x00090000ec9c783b */ /* 0x000ea40000004200 */
[----:B------:R-:W-:Y:S01]  /*131f0*/  MUFU.EX2 R206, R176 ;  /* 0x000000b000ce7308 */ /* 0x000fe20000000800 */
[----:B------:R-:W-:Y:S01]  /*13200*/  F2FP.BF16.PACK_AB R142, R188, R174 ;  /* 0x000000aebc8e723e */ /* 0x000fe200000010ff */
[----:B------:R-:W-:Y:S01]  /*13210*/  FADD.FTZ R137, R168, R0 ;  /* 0x00000000a8897221 */ /* 0x000fe20000010000 */
[----:B------:R-:W-:Y:S01]  /*13220*/  F2FP.BF16.PACK_AB R143, R189, R190 ;  /* 0x000000bebd8f723e */ /* 0x000fe200000010ff */
[-C--:B------:R-:W-:Y:S05]  /*13230*/  HMMA.16816.F32.BF16 R4, R144, R148.reuse, R4 ;  /* 0x000000949004723c */ /* 0x080fea0000041804 */
[----:B------:R-:W-:Y:S01]  /*13240*/  FADD.FTZ R137, R172, R137 ;  /* 0x00000089ac897221 */ /* 0x000fe20000010000 */
[----:B------:R-:W3:Y:S01]  /*13250*/  MUFU.EX2 R139, R195 ;  /* 0x000000c3008b7308 */ /* 0x000ee20000000800 */
[----:B-1----:R-:W-:Y:S01]  /*13260*/  F2FP.BF16.PACK_AB R207, R224, R226 ;  /* 0x000000e2e0cf723e */ /* 0x002fe200000010ff */
[C---:B------:R-:W-:Y:S08]  /*13270*/  HMMA.16816.F32.BF16 R8, R140.reuse, R148, R8 ;  /* 0x000000948c08723c */ /* 0x040ff00000041808 */
[-C--:B------:R-:W-:Y:S01]  /*13280*/  HMMA.16816.F32.BF16 R12, R140, R150.reuse, R12 ;  /* 0x000000968c0c723c */ /* 0x080fe2000004180c */
[----:B------:R-:W1:Y:S07]  /*13290*/  MUFU.EX2 R138, R194 ;  /* 0x000000c2008a7308 */ /* 0x000e6e0000000800 */
[C---:B------:R-:W-:Y:S01]  /*132a0*/  HMMA.16816.F32.BF16 R16, R144.reuse, R150, R16 ;  /* 0x000000969010723c */ /* 0x040fe20000041810 */
[----:B------:R-:W4:Y:S02]  /*132b0*/  LDSM.16.MT88.4 R148, [R235+0x900] ;  /* 0x00090000eb94783b */ /* 0x000f240000004200 */
[----:B------:R-:W-:Y:S01]  /*132c0*/  MUFU.EX2 R168, R247 ;  /* 0x000000f700a87308 */ /* 0x000fe20000000800 */
[----:B---3--:R-:W-:Y:S04]  /*132d0*/  FADD.FTZ R0, R139, R2 ;  /* 0x000000028b007221 */ /* 0x008fe80000010000 */
[-C--:B------:R-:W-:Y:S05]  /*132e0*/  HMMA.16816.F32.BF16 R20, R144, R152.reuse, R20 ;  /* 0x000000989014723c */ /* 0x080fea0000041814 */
[----:B------:R-:W-:Y:S03]  /*132f0*/  MUFU.EX2 R247, R227 ;  /* 0x000000e300f77308 */ /* 0x000fe60000000800 */
[C---:B------:R-:W-:Y:S04]  /*13300*/  HMMA.16816.F32.BF16 R24, R140.reuse, R152, R24 ;  /* 0x000000988c18723c */ /* 0x040fe80000041818 */
[----:B-1----:R-:W-:Y:S03]  /*13310*/  FADD.FTZ R0, R138, R0 ;  /* 0x000000008a007221 */ /* 0x002fe60000010000 */
[----:B------:R-:W1:Y:S01]  /*13320*/  MUFU.EX2 R227, R203 ;  /* 0x000000cb00e37308 */ /* 0x000e620000000800 */
[-C--:B------:R-:W-:Y:S04]  /*13330*/  HMMA.16816.F32.BF16 R28, R140, R154.reuse, R28 ;  /* 0x0000009a8c1c723c */ /* 0x080fe8000004181c */
[----:B------:R-:W-:Y:S04]  /*13340*/  FADD.FTZ R0, R161, R0 ;  /* 0x00000000a1007221 */ /* 0x000fe80000010000 */
[C---:B------:R-:W-:Y:S01]  /*13350*/  HMMA.16816.F32.BF16 R32, R144.reuse, R154, R32 ;  /* 0x0000009a9020723c */ /* 0x040fe20000041820 */
[----:B------:R-:W3:Y:S03]  /*13360*/  LDSM.16.MT88.4 R152, [R233+0x2900] ;  /* 0x00290000e998783b */ /* 0x000ee60000004200 */
[----:B------:R-:W-:Y:S02]  /*13370*/  FADD.FTZ R2, R160, R0 ;  /* 0x00000000a0027221 */ /* 0x000fe40000010000 */
[----:B------:R-:W-:Y:S02]  /*13380*/  FADD.FTZ R0, R173, R3 ;  /* 0x00000003ad007221 */ /* 0x000fe40000010000 */
[-C--:B--2---:R-:W-:Y:S04]  /*13390*/  HMMA.16816.F32.BF16 R36, R144, R156.reuse, R36 ;  /* 0x0000009c9024723c */ /* 0x084fe80000041824 */
[----:B------:R-:W-:Y:S02]  /*133a0*/  FADD.FTZ R3, R220, R132 ;  /* 0x00000084dc037221 */ /* 0x000fe40000010000 */
[----:B------:R-:W-:Y:S01]  /*133b0*/  FADD.FTZ R132, R214, R0 ;  /* 0x00000000d6847221 */ /* 0x000fe20000010000 */
[----:B------:R-:W2:Y:S01]  /*133c0*/  MUFU.EX2 R220, R187 ;  /* 0x000000bb00dc7308 */ /* 0x000ea20000000800 */
[C---:B------:R-:W-:Y:S04]  /*133d0*/  HMMA.16816.F32.BF16 R40, R140.reuse, R156, R40 ;  /* 0x0000009c8c28723c */ /* 0x040fe80000041828 */
[----:B------:R-:W-:Y:S01]  /*133e0*/  FADD.FTZ R132, R213, R132 ;  /* 0x00000084d5847221 */ /* 0x000fe20000010000 */
[----:B-1----:R-:W-:Y:S01]  /*133f0*/  F2FP.BF16.PACK_AB R205, R225, R227 ;  /* 0x000000e3e1cd723e */ /* 0x002fe200000010ff */
[----:B------:R-:W-:Y:S02]  /*13400*/  FADD.FTZ R3, R171, R3 ;  /* 0x00000003ab037221 */ /* 0x000fe40000010000 */
[-C--:B------:R-:W-:Y:S08]  /*13410*/  HMMA.16816.F32.BF16 R44, R140, R158.reuse, R44 ;  /* 0x0000009e8c2c723c */ /* 0x080ff0000004182c */
[C---:B------:R-:W-:Y:S01]  /*13420*/  HMMA.16816.F32.BF16 R48, R144.reuse, R158, R48 ;  /* 0x0000009e9030723c */ /* 0x040fe20000041830 */
[----:B------:R-:W1:Y:S03]  /*13430*/  LDSM.16.MT88.4 R156, [R234+0x2900] ;  /* 0x00290000ea9c783b */ /* 0x000e660000004200 */
[----:B--2---:R-:W-:Y:S04]  /*13440*/  F2FP.BF16.PACK_AB R210, R220, R221 ;  /* 0x000000dddcd2723e */ /* 0x004fe800000010ff */
[-C--:B----4-:R-:W-:Y:S08]  /*13450*/  HMMA.16816.F32.BF16 R52, R144, R148.reuse, R52 ;  /* 0x000000949034723c */ /* 0x090ff00000041834 */
        /* <DEDUP_REMOVED lines=21> */
[-C--:B------:R-:W-:Y:S07]  /*135b0*/  HMMA.16816.F32.BF16 R124, R140, R154.reuse, R124 ;  /* 0x0000009a8c7c723c */ /* 0x080fee000004187c */
[----:B------:R-:W-:Y:S01]  /*135c0*/  F2FP.BF16.PACK_AB R140, R138, R139 ;  /* 0x0000008b8a8c723e */ /* 0x000fe200000010ff */
[----:B------:R-:W-:Y:S01]  /*135d0*/  HMMA.16816.F32.BF16 R128, R144, R154, R128 ;  /* 0x0000009a9080723c */ /* 0x000fe20000041880 */
[----:B------:R-:W3:Y:S01]  /*135e0*/  LDSM.16.MT88.4 R152, [R236+0x1100] ;  /* 0x00110000ec98783b */ /* 0x000ee20000004200 */
[----:B------:R-:W4:Y:S02]  /*135f0*/  MUFU.EX2 R139, R179 ;  /* 0x000000b3008b7308 */ /* 0x000f240000000800 */
[----:B------:R-:W-:Y:S02]  /*13600*/  F2FP.BF16.PACK_AB R142, R160, R161 ;  /* 0x000000a1a08e723e */ /* 0x000fe400000010ff */
[----:B------:R-:W-:Y:S02]  /*13610*/  F2FP.BF16.PACK_AB R141, R248, R249 ;  /* 0x000000f9f88d723e */ /* 0x000fe400000010ff */
[----:B------:R-:W-:Y:S01]  /*13620*/  F2FP.BF16.PACK_AB R143, R170, R168 ;  /* 0x000000a8aa8f723e */ /* 0x000fe200000010ff */
[----:B------:R-:W-:Y:S03]  /*13630*/  LDSM.16.MT88.4 R160, [R233+0x3100] ;  /* 0x00310000e9a0783b */ /* 0x000fe60000004200 */
[----:B------:R5:W2:Y:S01]  /*13640*/  MUFU.EX2 R138, R177 ;  /* 0x000000b1008a7308 */ /* 0x000aa20000000800 */
[----:B------:R-:W-:Y:S02]  /*13650*/  F2FP.BF16.PACK_AB R144, R247, R246 ;  /* 0x000000f6f790723e */ /* 0x000fe400000010ff */
[-C--:B-1----:R-:W-:Y:S05]  /*13660*/  HMMA.16816.F32.BF16 R4, R140, R156.reuse, R4 ;  /* 0x0000009c8c04723c */ /* 0x082fea0000041804 */
[----:B------:R-:W-:Y:S02]  /*13670*/  F2FP.BF16.PACK_AB R146, R230, R169 ;  /* 0x000000a9e692723e */ /* 0x000fe400000010ff */
[----:B------:R-:W-:Y:S02]  /*13680*/  F2FP.BF16.PACK_AB R145, R229, R228 ;  /* 0x000000e4e591723e */ /* 0x000fe400000010ff */
[----:B------:R-:W-:Y:S03]  /*13690*/  F2FP.BF16.PACK_AB R147, R245, R231 ;  /* 0x000000e7f593723e */ /* 0x000fe600000010ff */
[----:B----4-:R-:W-:Y:S04]  /*136a0*/  FADD.FTZ R0, R139, R2 ;  /* 0x000000028b007221 */ /* 0x010fe80000010000 */
[C---:B------:R-:W-:Y:S04]  /*136b0*/  HMMA.16816.F32.BF16 R8, R144.reuse, R156, R8 ;  /* 0x0000009c9008723c */ /* 0x040fe80000041808 */
[C---:B------:R-:W-:Y:S01]  /*136c0*/  FADD.FTZ R0, R204.reuse, R0 ;  /* 0x00000000cc007221 */ /* 0x040fe20000010000 */
[----:B-----5:R-:W-:Y:S01]  /*136d0*/  LDSM.16.MT88.4 R176, [R233+0x1900] ;  /* 0x00190000e9b0783b */ /* 0x020fe20000004200 */
[----:B------:R-:W-:Y:S02]  /*136e0*/  F2FP.BF16.PACK_AB R204, R204, R139 ;  /* 0x0000008bcccc723e */ /* 0x000fe400000010ff */
[-C--:B------:R-:W-:Y:S04]  /*136f0*/  HMMA.16816.F32.BF16 R12, R144, R158.reuse, R12 ;  /* 0x0000009e900c723c */ /* 0x080fe8000004180c */
[----:B--2---:R-:W-:Y:S01]  /*13700*/  FADD.FTZ R0, R138, R0 ;  /* 0x000000008a007221 */ /* 0x004fe20000010000 */
[----:B------:R-:W-:Y:S03]  /*13710*/  MOV R139, R170 ;  /* 0x000000aa008b7202 */ /* 0x000fe60000000f00 */
[C---:B------:R-:W-:Y:S01]  /*13720*/  HMMA.16816.F32.BF16 R16, R140.reuse, R158, R16 ;  /* 0x0000009e8c10723c */ /* 0x040fe20000041810 */
[----:B------:R-:W1:Y:S03]  /*13730*/  LDSM.16.MT88.4 R156, [R235+0x1100] ;  /* 0x00110000eb9c783b */ /* 0x000e660000004200 */
[C---:B------:R-:W-:Y:S01]  /*13740*/  FADD.FTZ R0, R206.reuse, R0 ;  /* 0x00000000ce007221 */ /* 0x040fe20000010000 */
[----:B------:R-:W-:Y:S02]  /*13750*/  F2FP.BF16.PACK_AB R206, R206, R138 ;  /* 0x0000008acece723e */ /* 0x000fe400000010ff */
[----:B------:R-:W-:Y:S01]  /*13760*/  MOV R138, R169 ;  /* 0x000000a9008a7202 */ /* 0x000fe20000000f00 */
[-C--:B------:R-:W-:Y:S01]  /*13770*/  HMMA.16816.F32.BF16 R20, R140, R148.reuse, R20 ;  /* 0x000000948c14723c */ /* 0x080fe20000041814 */
[----:B------:R2:W-:Y:S07]  /*13780*/  STL [R1+0xbc], R0 ;  /* 0x0000bc0001007387 */ /* 0x0005ee0000100800 */
[C---:B------:R-:W-:Y:S08]  /*13790*/  HMMA.16816.F32.BF16 R24, R144.reuse, R148, R24 ;  /* 0x000000949018723c */ /* 0x040ff00000041818 */
[-C--:B------:R-:W-:Y:S08]  /*137a0*/  HMMA.16816.F32.BF16 R28, R144, R150.reuse, R28 ;  /* 0x00000096901c723c */ /* 0x080ff0000004181c */
[C---:B------:R-:W-:Y:S01]  /*137b0*/  HMMA.16816.F32.BF16 R32, R140.reuse, R150, R32 ;  /* 0x000000968c20723c */ /* 0x040fe20000041820 */
[----:B------:R-:W4:Y:S03]  /*137c0*/  LDSM.16.MT88.4 R148, [R236+0x3100] ;  /* 0x00310000ec94783b */ /* 0x000f260000004200 */
[----:B--2---:R-:W-:Y:S01]  /*137d0*/  FADD.FTZ R0, R212, R137 ;  /* 0x00000089d4007221 */ /* 0x004fe20000010000 */
[----:B------:R-:W-:Y:S03]  /*137e0*/  MOV R137, R168 ;  /* 0x000000a800897202 */ /* 0x000fe60000000f00 */
[-C--:B---3--:R-:W-:Y:S01]  /*137f0*/  HMMA.16816.F32.BF16 R36, R140, R152.reuse, R36 ;  /* 0x000000988c24723c */ /* 0x088fe20000041824 */
[----:B------:R-:W-:Y:S03]  /*13800*/  LDSM.16.MT88.4 R212, [R233+0x3900] ;  /* 0x00390000e9d4783b */ /* 0x000fe60000004200 */
[----:B------:R-:W-:Y:S01]  /*13810*/  FADD.FTZ R2, R211, R0 ;  /* 0x00000000d3027221 */ /* 0x000fe20000010000 */
[----:B------:R-:W-:Y:S02]  /*13820*/  F2FP.BF16.PACK_AB R211, R216, R217 ;  /* 0x000000d9d8d3723e */ /* 0x000fe400000010ff */
[----:B------:R-:W-:Y:S01]  /*13830*/  MOV R0, R184 ;  /* 0x000000b800007202 */ /* 0x000fe20000000f00 */
[C---:B------:R-:W-:Y:S04]  /*13840*/  HMMA.16816.F32.BF16 R40, R144.reuse, R152, R40 ;  /* 0x000000989028723c */ /* 0x040fe80000041828 */
[----:B------:R-:W-:Y:S04]  /*13850*/  FADD.FTZ R0, R0, R3 ;  /* 0x0000000300007221 */ /* 0x000fe80000010000 */
[-C--:B------:R-:W-:Y:S08]  /*13860*/  HMMA.16816.F32.BF16 R44, R144, R154.reuse, R44 ;  /* 0x0000009a902c723c */ /* 0x080ff0000004182c */
[C---:B------:R-:W-:Y:S01]  /*13870*/  HMMA.16816.F32.BF16 R48, R140.reuse, R154, R48 ;  /* 0x0000009a8c30723c */ /* 0x040fe20000041830 */
[----:B------:R-:W2:Y:S07]  /*13880*/  LDSM.16.MT88.4 R152, [R235+0x3100] ;  /* 0x00310000eb98783b */ /* 0x000eae0000004200 */
[-C--:B-1----:R-:W-:Y:S08]  /*13890*/  HMMA.16816.F32.BF16 R52, R140, R156.reuse, R52 ;  /* 0x0000009c8c34723c */ /* 0x082ff00000041834 */
[C---:B------:R-:W-:Y:S08]  /*138a0*/  HMMA.16816.F32.BF16 R56, R144.reuse, R156, R56 ;  /* 0x0000009c9038723c */ /* 0x040ff00000041838 */
[-C--:B------:R-:W-:Y:S08]  /*138b0*/  HMMA.16816.F32.BF16 R60, R144, R158.reuse, R60 ;  /* 0x0000009e903c723c */ /* 0x080ff0000004183c */
[C---:B------:R-:W-:Y:S08]  /*138c0*/  HMMA.16816.F32.BF16 R64, R140.reuse, R158, R64 ;  /* 0x0000009e8c40723c */ /* 0x040ff00000041840 */
        /* <DEDUP_REMOVED lines=9> */
[-C--:B----4-:R-:W-:Y:S08]  /*13960*/  HMMA.16816.F32.BF16 R100, R140, R148.reuse, R100 ;  /* 0x000000948c64723c */ /* 0x090ff00000041864 */
[C---:B------:R-:W-:Y:S08]  /*13970*/  HMMA.16816.F32.BF16 R104, R144.reuse, R148, R104 ;  /* 0x000000949068723c */ /* 0x040ff00000041868 */
[-C--:B------:R-:W-:Y:S08]  /*13980*/  HMMA.16816.F32.BF16 R108, R144, R150.reuse, R108 ;  /* 0x00000096906c723c */ /* 0x080ff0000004186c */
[C---:B------:R-:W-:Y:S01]  /*13990*/  HMMA.16816.F32.BF16 R112, R140.reuse, R150, R112 ;  /* 0x000000968c70723c */ /* 0x040fe20000041870 */
[----:B------:R-:W3:Y:S07]  /*139a0*/  LDSM.16.MT88.4 R148, [R236+0x1900] ;  /* 0x00190000ec94783b */ /* 0x000eee0000004200 */
[-C--:B--2---:R-:W-:Y:S08]  /*139b0*/  HMMA.16816.F32.BF16 R116, R140, R152.reuse, R116 ;  /* 0x000000988c74723c */ /* 0x084ff00000041874 */
[C---:B------:R-:W-:Y:S08]  /*139c0*/  HMMA.16816.F32.BF16 R120, R144.reuse, R152, R120 ;  /* 0x000000989078723c */ /* 0x040ff00000041878 */
[-C--:B------:R-:W-:Y:S08]  /*139d0*/  HMMA.16816.F32.BF16 R124, R144, R154.reuse, R124 ;  /* 0x0000009a907c723c */ /* 0x080ff0000004187c */
[----:B------:R-:W-:Y:S01]  /*139e0*/  HMMA.16816.F32.BF16 R128, R140, R154, R128 ;  /* 0x0000009a8c80723c */ /* 0x000fe20000041880 */
[----:B------:R-:W2:Y:S07]  /*139f0*/  LDSM.16.MT88.4 R140, [R235+0x1900] ;  /* 0x00190000eb8c783b */ /* 0x000eae0000004200 */
[-C--:B------:R-:W-:Y:S01]  /*13a00*/  HMMA.16816.F32.BF16 R200, R204, R176.reuse, R4 ;  /* 0x000000b0ccc8723c */ /* 0x080fe20000041804 */
[----:B------:R-:W4:Y:S07]  /*13a10*/  LDSM.16.MT88.4 R4, [R234+0x3900] ;  /* 0x00390000ea04783b */ /* 0x000f2e0000004200 */
[C---:B------:R-:W-:Y:S01]  /*13a20*/  HMMA.16816.F32.BF16 R184, R208.reuse, R176, R8 ;  /* 0x000000b0d0b8723c */ /* 0x040fe20000041808 */
[----:B------:R-:W5:Y:S07]  /*13a30*/  LDSM.16.MT88.4 R8, [R236+0x3900] ;  /* 0x00390000ec08783b */ /* 0x000f6e0000004200 */
[-C--:B------:R-:W-:Y:S01]  /*13a40*/  HMMA.16816.F32.BF16 R196, R208, R178.reuse, R12 ;  /* 0x000000b2d0c4723c */ /* 0x080fe2000004180c */
[----:B------:R-:W2:Y:S07]  /*13a50*/  LDSM.16.MT88.4 R12, [R235+0x3900] ;  /* 0x00390000eb0c783b */ /* 0x000eae0000004200 */
[C---:B------:R-:W-:Y:S07]  /*13a60*/  HMMA.16816.F32.BF16 R176, R204.reuse, R178, R16 ;  /* 0x000000b2ccb0723c */ /* 0x040fee0000041810 */
[----:B------:R-:W-:Y:S01]  /*13a70*/  MOV R19, R189 ;  /* 0x000000bd00137202 */ /* 0x000fe20000000f00 */
[-C--:B-1----:R-:W-:Y:S04]  /*13a80*/  HMMA.16816.F32.BF16 R192, R204, R160.reuse, R20 ;  /* 0x000000a0ccc0723c */ /* 0x082fe80000041814 */
[----:B------:R-:W-:Y:S02]  /*13a90*/  MOV R18, R188 ;  /* 0x000000bc00127202 */ /* 0x000fe40000000f00 */
[----:B------:R-:W-:Y:S02]  /*13aa0*/  MOV R16, R190 ;  /* 0x000000be00107202 */ /* 0x000fe40000000f00 */
[C---:B------:R-:W-:Y:S04]  /*13ab0*/  HMMA.16816.F32.BF16 R168, R208.reuse, R160, R24 ;  /* 0x000000a0d0a8723c */ /* 0x040fe80000041818 */
[----:B------:R-:W-:Y:S01]  /*13ac0*/  FADD.FTZ R2, R16, R2 ;  /* 0x0000000210027221 */ /* 0x000fe20000010000 */
[----:B------:R-:W-:Y:S02]  /*13ad0*/  MOV R17, R175 ;  /* 0x000000af00117202 */ /* 0x000fe40000000f00 */
[----:B------:R-:W-:Y:S01]  /*13ae0*/  MOV R23, R174 ;  /* 0x000000ae00177202 */ /* 0x000fe20000000f00 */
[-C--:B------:R-:W-:Y:S04]  /*13af0*/  HMMA.16816.F32.BF16 R188, R208, R162.reuse, R28 ;  /* 0x000000a2d0bc723c */ /* 0x080fe8000004181c */
[----:B------:R-:W-:Y:S02]  /*13b00*/  FADD.FTZ R2, R19, R2 ;  /* 0x0000000213027221 */ /* 0x000fe40000010000 */
[----:B------:R-:W-:Y:S01]  /*13b10*/  FADD.FTZ R3, R23, R132 ;  /* 0x0000008417037221 */ /* 0x000fe20000010000 */
[----:B------:R-:W-:Y:S01]  /*13b20*/  MOV R132, R136 ;  /* 0x0000008800847202 */ /* 0x000fe20000000f00 */
        /* <DEDUP_REMOVED lines=11> */
[----:B------:R-:W-:Y:S01]  /*13be0*/  FADD.FTZ R3, R138, R3 ;  /* 0x000000038a037221 */ /* 0x000fe20000010000 */
[----:B------:R-:W-:Y:S01]  /*13bf0*/  MOV R138, R134 ;  /* 0x00000086008a7202 */ /* 0x000fe20000000f00 */
[C---:B------:R-:W-:Y:S04]  /*13c00*/  HMMA.16816.F32.BF16 R148, R204.reuse, R150, R48 ;  /* 0x00000096cc94723c */ /* 0x040fe80000041830 */
[----:B------:R-:W-:Y:S02]  /*13c10*/  FADD.FTZ R2, R218, R2 ;  /* 0x00000002da027221 */ /* 0x000fe40000010000 */
[----:B------:R-:W-:Y:S02]  /*13c20*/  FADD.FTZ R3, R230, R3 ;  /* 0x00000003e6037221 */ /* 0x000fe40000010000 */
[-C--:B--2---:R-:W-:Y:S04]  /*13c30*/  HMMA.16816.F32.BF16 R164, R204, R140.reuse, R52 ;  /* 0x0000008ccca4723c */ /* 0x084fe80000041834 */
[----:B------:R-:W-:Y:S02]  /*13c40*/  FADD.FTZ R3, R223, R3 ;  /* 0x00000003df037221 */ /* 0x000fe40000010000 */
[----:B------:R-:W-:Y:S02]  /*13c50*/  FADD.FTZ R0, R17, R0 ;  /* 0x0000000011007221 */ /* 0x000fe40000010000 */
[C---:B------:R-:W-:Y:S04]  /*13c60*/  HMMA.16816.F32.BF16 R144, R208.reuse, R140, R56 ;  /* 0x0000008cd090723c */ /* 0x040fe80000041838 */
[----:B------:R-:W-:Y:S04]  /*13c70*/  FADD.FTZ R0, R249, R0 ;  /* 0x00000000f9007221 */ /* 0x000fe80000010000 */
[-C--:B------:R-:W-:Y:S04]  /*13c80*/  HMMA.16816.F32.BF16 R156, R208, R142.reuse, R60 ;  /* 0x0000008ed09c723c */ /* 0x080fe8000004183c */
[----:B------:R-:W-:Y:S04]  /*13c90*/  FADD.FTZ R0, R248, R0 ;  /* 0x00000000f8007221 */ /* 0x000fe80000010000 */
[C---:B------:R-:W-:Y:S04]  /*13ca0*/  HMMA.16816.F32.BF16 R140, R204.reuse, R142, R64 ;  /* 0x0000008ecc8c723c */ /* 0x040fe80000041840 */
[----:B------:R-:W-:Y:S01]  /*13cb0*/  FADD.FTZ R0, R137, R0 ;  /* 0x0000000089007221 */ /* 0x000fe20000010000 */
[----:B------:R-:W-:Y:S03]  /*13cc0*/  MOV R137, R135 ;  /* 0x0000008700897202 */ /* 0x000fe60000000f00 */
[-C--:B------:R-:W-:Y:S04]  /*13cd0*/  HMMA.16816.F32.BF16 R68, R204, R212.reuse, R68 ;  /* 0x000000d4cc44723c */ /* 0x080fe80000041844 */
[----:B------:R-:W-:Y:S01]  /*13ce0*/  FADD.FTZ R0, R139, R0 ;  /* 0x000000008b007221 */ /* 0x000fe20000010000 */
[----:B------:R-:W-:Y:S03]  /*13cf0*/  MOV R139, R133 ;  /* 0x00000085008b7202 */ /* 0x000fe60000000f00 */
[C---:B------:R-:W-:Y:S04]  /*13d00*/  HMMA.16816.F32.BF16 R72, R208.reuse, R212, R72 ;  /* 0x000000d4d048723c */ /* 0x040fe80000041848 */
[----:B------:R-:W-:Y:S04]  /*13d10*/  FADD.FTZ R0, R227, R0 ;  /* 0x00000000e3007221 */ /* 0x000fe80000010000 */
[-C--:B------:R-:W-:Y:S08]  /*13d20*/  HMMA.16816.F32.BF16 R76, R208, R214.reuse, R76 ;  /* 0x000000d6d04c723c */ /* 0x080ff0000004184c */
[C---:B------:R-:W-:Y:S08]  /*13d30*/  HMMA.16816.F32.BF16 R80, R204.reuse, R214, R80 ;  /* 0x000000d6cc50723c */ /* 0x040ff00000041850 */
[-C--:B----4-:R-:W-:Y:S08]  /*13d40*/  HMMA.16816.F32.BF16 R84, R204, R4.reuse, R84 ;  /* 0x00000004cc54723c */ /* 0x090ff00000041854 */
[C---:B------:R-:W-:Y:S01]  /*13d50*/  HMMA.16816.F32.BF16 R88, R208.reuse, R4, R88 ;  /* 0x00000004d058723c */ /* 0x040fe20000041858 */
[----:B------:R-:W2:Y:S06]  /*13d60*/  LDL.LU R5, [R1+0x84] ;  /* 0x0000840001057983 */ /* 0x000eac0000300800 */
[----:B------:R-:W-:Y:S01]  /*13d70*/  FADD.FTZ R4, R225, R0 ;  /* 0x00000000e1047221 */ /* 0x000fe20000010000 */
[-C--:B------:R-:W-:Y:S04]  /*13d80*/  HMMA.16816.F32.BF16 R92, R208, R6.reuse, R92 ;  /* 0x00000006d05c723c */ /* 0x080fe8000004185c */
[----:B------:R-:W-:Y:S02]  /*13d90*/  FADD.FTZ R4, R226, R4 ;  /* 0x00000004e2047221 */ /* 0x000fe40000010000 */
[----:B------:R-:W-:Y:S02]  /*13da0*/  FADD.FTZ R0, R222, R3 ;  /* 0x00000003de007221 */ /* 0x000fe40000010000 */
[C---:B------:R-:W-:Y:S01]  /*13db0*/  HMMA.16816.F32.BF16 R96, R204.reuse, R6, R96 ;  /* 0x00000006cc60723c */ /* 0x040fe20000041860 */
[----:B------:R-:W3:Y:S03]  /*13dc0*/  LDL R6, [R1+0xc8] ;  /* 0x0000c80001067983 */ /* 0x000ee60000100800 */
[----:B------:R-:W-:Y:S02]  /*13dd0*/  FADD.FTZ R4, R224, R4 ;  /* 0x00000004e0047221 */ /* 0x000fe40000010000 */
[----:B------:R-:W-:Y:S02]  /*13de0*/  FADD.FTZ R3, R219, R2 ;  /* 0x00000002db037221 */ /* 0x000fe40000010000 */
[-C--:B-----5:R-:W-:Y:S01]  /*13df0*/  HMMA.16816.F32.BF16 R100, R204, R8.reuse, R100 ;  /* 0x00000008cc64723c */ /* 0x0a0fe20000041864 */
[----:B------:R-:W-:Y:S03]  /*13e00*/  STL [R1+0xb0], R4 ;  /* 0x0000b00401007387 */ /* 0x000fe60000100800 */
[----:B------:R-:W-:Y:S02]  /*13e10*/  FADD.FTZ R2, R221, R0 ;  /* 0x00000000dd027221 */ /* 0x000fe40000010000 */
[----:B------:R-:W-:Y:S02]  /*13e20*/  FADD.FTZ R0, R217, R3 ;  /* 0x00000003d9007221 */ /* 0x000fe40000010000 */
[C---:B------:R-:W-:Y:S04]  /*13e30*/  HMMA.16816.F32.BF16 R104, R208.reuse, R8, R104 ;  /* 0x00000008d068723c */ /* 0x040fe80000041868 */
[----:B------:R-:W-:Y:S02]  /*13e40*/  FADD.FTZ R0, R216, R0 ;  /* 0x00000000d8007221 */ /* 0x000fe40000010000 */
[----:B------:R-:W-:Y:S02]  /*13e50*/  FADD.FTZ R2, R220, R2 ;  /* 0x00000002dc027221 */ /* 0x000fe40000010000 */
[-C--:B------:R-:W-:Y:S01]  /*13e60*/  HMMA.16816.F32.BF16 R108, R208, R10.reuse, R108 ;  /* 0x0000000ad06c723c */ /* 0x080fe2000004186c */
[----:B------:R1:W-:Y:S04]  /*13e70*/  STL [R1+0xb8], R0 ;  /* 0x0000b80001007387 */ /* 0x0003e80000100800 */
[----:B------:R4:W-:Y:S03]  /*13e80*/  STL [R1+0xb4], R2 ;  /* 0x0000b40201007387 */ /* 0x0009e60000100800 */
[C---:B------:R-:W-:Y:S08]  /*13e90*/  HMMA.16816.F32.BF16 R112, R204.reuse, R10, R112 ;  /* 0x0000000acc70723c */ /* 0x040ff00000041870 */
[-C--:B------:R-:W-:Y:S08]  /*13ea0*/  HMMA.16816.F32.BF16 R116, R204, R12.reuse, R116 ;  /* 0x0000000ccc74723c */ /* 0x080ff00000041874 */
[C---:B------:R-:W-:Y:S08]  /*13eb0*/  HMMA.16816.F32.BF16 R120, R208.reuse, R12, R120 ;  /* 0x0000000cd078723c */ /* 0x040ff00000041878 */
[-C--:B------:R-:W-:Y:S08]  /*13ec0*/  HMMA.16816.F32.BF16 R124, R208, R14.reuse, R124 ;  /* 0x0000000ed07c723c */ /* 0x080ff0000004187c */
[----:B------:R-:W-:Y:S04]  /*13ed0*/  HMMA.16816.F32.BF16 R128, R204, R14, R128 ;  /* 0x0000000ecc80723c */ /* 0x000fe80000041880 */
[C---:B--2---:R-:W-:Y:S04]  /*13ee0*/  IADD3 R3, R5.reuse, -0x1, RZ ;  /* 0xffffffff05037810 */ /* 0x044fe80007ffe0ff */
[----:B-1----:R-:W-:Y:S01]  /*13ef0*/  MOV R0, R3 ;  /* 0x0000000300007202 */ /* 0x002fe20000000f00 */
[----:B------:R4:W-:Y:S04]  /*13f00*/  STL [R1+0xa0], R3 ;  /* 0x0000a00301007387 */ /* 0x0009e80000100800 */
[----:B------:R4:W-:Y:S01]  /*13f10*/  STL [R1+0x84], R0 ;  /* 0x0000840001007387 */ /* 0x0009e20000100800 */
[----:B---3--:R-:W-:Y:S11]  /*13f20*/  ISETP.GT.AND P0, PT, R5, R6, PT ;  /* 0x000000060500720c */ /* 0x008ff60003f04270 */
[----:B------:R-:W-:Y:S02]  /*13f30*/  @!UPT UIADD3 URZ, URZ, URZ, URZ ;  /* 0x0000003f3f3ff290 */ /* 0x000fe4000fffe03f */
[----:B----4-:R-:W-:-:S05]  /*13f40*/  @P0 BRA `(.L_x_1939) ;  /* 0xffffab9000000947 */ /* 0x010fca000383ffff */
.L_x_1928:
[----:B-1----:R-:W2:Y:S02]  /*13f50*/  LDL R0, [R1+0xa0] ;  /* 0x0000a00001007983 */ /* 0x002ea40000100800 */
[----:B--2---:R-:W-:-:S13]  /*13f60*/  ISETP.GE.AND P0, PT, R0, RZ, PT ;  /* 0x000000ff0000720c */ /* 0x004fda0003f06270 */
[----:B------:R-:W-:Y:S05]  /*13f70*/  @!P0 BRA `(.L_x_1940) ;  /* 0x00004a7000008947 */ /* 0x000fea0003800000 */
[----:B------:R-:W2:Y:S01]  /*13f80*/  LDL.LU R2, [R1+0xc0] ;  /* 0x0000c00001027983 */ /* 0x000ea20000300800 */
[----:B------:R-:W-:Y:S01]  /*13f90*/  IMAD.MOV.U32 R137, RZ, RZ, R135 ;  /* 0x000000ffff897224 */ /* 0x000fe200078e0087 */
[----:B------:R-:W-:Y:S01]  /*13fa0*/  MOV R139, R133 ;  /* 0x00000085008b7202 */ /* 0x000fe20000000f00 */
[----:B------:R-:W-:Y:S02]  /*13fb0*/  IMAD.MOV.U32 R132, RZ, RZ, R136 ;  /* 0x000000ffff847224 */ /* 0x000fe400078e0088 */
[----:B------:R-:W-:Y:S01]  /*13fc0*/  IMAD.MOV.U32 R138, RZ, RZ, R134 ;  /* 0x000000ffff8a7224 */ /* 0x000fe200078e0086 */
[----:B--2---:R-:W-:Y:S02]  /*13fd0*/  SHF.R.S32.HI R0, RZ, 0x1f, R2 ;  /* 0x0000001fff007819 */ /* 0x004fe40000011402 */
[C---:B------:R-:W-:Y:S02]  /*13fe0*/  ISETP.GE.AND P3, PT, R2.reuse, c[0x0][0x1d4], PT ;  /* 0x0000750002007a0c */ /* 0x040fe40003f66270 */
[----:B------:R-:W-:-:S02]  /*13ff0*/  SHF.L.U64.HI R3, R2, 0x1, R0 ;  /* 0x0000000102037819 */ /* 0x000fc40000010200 */
[----:B------:R-:W-:-:S03]  /*14000*/  SHF.L.U32 R0, R2, 0x1, RZ ;  /* 0x0000000102007819 */ /* 0x000fc600000006ff */
[----:B------:R1:W-:Y:S04]  /*14010*/  STL [R1+0x94], R3 ;  /* 0x0000940301007387 */ /* 0x0003e80000100800 */
[----:B------:R1:W-:Y:S02]  /*14020*/  STL [R1+0x90], R0 ;  /* 0x0000900001007387 */ /* 0x0003e40000100800 */
.L_x_1947:
        /* <DEDUP_REMOVED lines=18> */
[----:B------:R4:W1:Y:S03]  /*14150*/  LDSM.16.M88.4 R212, [R239] ;  /* 0x00000000efd4783b */ /* 0x0008660000000200 */
[----:B------:R-:W-:Y:S01]  /*14160*/  IMAD R5, R7, c[0x0][0x214], R5 ;  /* 0x0000850007057a24 */ /* 0x000fe200078e0205 */
[----:B------:R4:W1:Y:S04]  /*14170*/  LDSM.16.M88.4 R220, [R239+0x800] ;  /* 0x00080000efdc783b */ /* 0x0008680000000200 */
        /* <DEDUP_REMOVED lines=10> */
[C---:B------:R-:W-:Y:S04]  /*14220*/  IMAD.WIDE.U32 R2, R6.reuse, c[0x0][0x218], R2 ;  /* 0x0000860006027a25 */ /* 0x040fe800078e0002 */
[----:B------:R-:W-:Y:S01]  /*14230*/  IMAD R4, R6, c[0x0][0x21c], R4 ;  /* 0x0000870006047a24 */ /* 0x000fe200078e0204 */
[----:B------:R-:W-:Y:S04]  /*14240*/  IADD3 R0, P1, R8, R2, RZ ;  /* 0x0000000208007210 */ /* 0x000fe80007f3e0ff */
[C---:B------:R-:W-:Y:S02]  /*14250*/  LEA R36, P0, R0.reuse, c[0x0][0x1f8], 0x1 ;  /* 0x00007e0000247a11 */ /* 0x040fe400078008ff */
[----:B------:R-:W-:Y:S04]  /*14260*/  IADD3.X R2, R5, R3, R4, P1, !PT ;  /* 0x0000000305027210 */ /* 0x000fe80000ffe404 */
[----:B------:R-:W-:Y:S01]  /*14270*/  LEA.HI.X R0, R0, c[0x0][0x1fc], R2, 0x1, P0 ;  /* 0x00007f0000007a11 */ /* 0x000fe200000f0c02 */
[----:B------:R-:W-:-:S05]  /*14280*/  BRA.DIV ~URZ, `(.L_x_1941) ;  /* 0x0000b7027f007947 */ /* 0x000fca000b800000 */
[----:B----4-:R1:W2:Y:S02]  /*14290*/  SHFL.IDX PT, R37, R0, RZ, 0x181f ;  /* 0x00181fff00257589 */ /* 0x0102a400000e0000 */
.L_x_2018:
[-C--:B------:R-:W-:Y:S01]  /*142a0*/  HMMA.16816.F32.BF16 R4, R64, R16.reuse, RZ ;  /* 0x000000104004723c */ /* 0x080fe200000418ff */
[----:B------:R-:W3:Y:S01]  /*142b0*/  LDL R57, [R1+0x90] ;  /* 0x0000900001397983 */ /* 0x000ee20000100800 */
[----:B------:R-:W-:Y:S03]  /*142c0*/  BSSY B0, `(.L_x_1942) ;  /* 0x00001ad000007945 */ /* 0x000fe60003800000 */
[----:B------:R-:W4:Y:S03]  /*142d0*/  LDL R56, [R1+0x94] ;  /* 0x0000940001387983 */ /* 0x000f260000100800 */
[C---:B------:R-:W-:Y:S01]  /*142e0*/  HMMA.16816.F32.BF16 R8, R60.reuse, R16, RZ ;  /* 0x000000103c08723c */ /* 0x040fe200000418ff */
[----:B------:R-:W5:Y:S04]  /*142f0*/  LDL R55, [R1+0x9c] ;  /* 0x00009c0001377983 */ /* 0x000f680000100800 */
[----:B--2---:R-:W2:Y:S03]  /*14300*/  LDL R39, [R1+0xf0] ;  /* 0x0000f00001277983 */ /* 0x004ea60000100800 */
[-C--:B------:R-:W-:Y:S01]  /*14310*/  HMMA.16816.F32.BF16 R12, R60, R18.reuse, RZ ;  /* 0x000000123c0c723c */ /* 0x080fe200000418ff */
[----:B------:R-:W2:Y:S04]  /*14320*/  LDL R42, [R1+0x10c] ;  /* 0x00010c00012a7983 */ /* 0x000ea80000100800 */
[----:B------:R-:W3:Y:S03]  /*14330*/  SHFL.IDX PT, R38, R36, RZ, 0x181f ;  /* 0x00181fff24267589 */ /* 0x000ee600000e0000 */
[C---:B------:R-:W-:Y:S05]  /*14340*/  HMMA.16816.F32.BF16 R16, R64.reuse, R18, RZ ;  /* 0x000000124010723c */ /* 0x040fea00000418ff */
[----:B------:R-:W-:Y:S03]  /*14350*/  SHFL.IDX PT, R46, R36, 0x1, 0x181f ;  /* 0x00381f00242e7f89 */ /* 0x000fe600000e0000 */
[-C--:B------:R-:W-:Y:S05]  /*14360*/  HMMA.16816.F32.BF16 R20, R64, R32.reuse, RZ ;  /* 0x000000204014723c */ /* 0x080fea00000418ff */
[----:B------:R-:W-:Y:S03]  /*14370*/  SHFL.IDX PT, R41, R0, 0x1, 0x181f ;  /* 0x00381f0000297f89 */ /* 0x000fe600000e0000 */
[C---:B------:R-:W-:Y:S05]  /*14380*/  HMMA.16816.F32.BF16 R24, R60.reuse, R32, RZ ;  /* 0x000000203c18723c */ /* 0x040fea00000418ff */
[----:B------:R-:W1:Y:S03]  /*14390*/  SHFL.IDX PT, R52, R36, 0x2, 0x181f ;  /* 0x00581f0024347f89 */ /* 0x000e6600000e0000 */
[-C--:B------:R-:W-:Y:S05]  /*143a0*/  HMMA.16816.F32.BF16 R28, R60, R34.reuse, RZ ;  /* 0x000000223c1c723c */ /* 0x080fea00000418ff */
[----:B------:R-:W1:Y:S03]  /*143b0*/  SHFL.IDX PT, R40, R0, 0x2, 0x181f ;  /* 0x00581f0000287f89 */ /* 0x000e6600000e0000 */
[C---:B------:R-:W-:Y:S05]  /*143c0*/  HMMA.16816.F32.BF16 R32, R64.reuse, R34, RZ ;  /* 0x000000224020723c */ /* 0x040fea00000418ff */
[----:B------:R1:W1:Y:S08]  /*143d0*/  SHFL.IDX PT, R54, R36, 0x3, 0x181f ;  /* 0x00781f0024367f89 */ /* 0x00027000000e0000 */
[----:B-1----:R-:W1:Y:S01]  /*143e0*/  SHFL.IDX PT, R0, R0, 0x3, 0x181f ;  /* 0x00781f0000007f89 */ /* 0x002e6200000e0000 */
[C---:B--2---:R-:W-:Y:S02]  /*143f0*/  SHF.L.U64.HI R134, R39.reuse, 0x1, R42 ;  /* 0x0000000127867819 */ /* 0x044fe4000001022a */
[C---:B---3--:R-:W-:Y:S02]  /*14400*/  IADD3 R2, P1, R38.reuse, R57, RZ ;  /* 0x0000003926027210 */ /* 0x048fe40007f3e0ff */
[----:B------:R-:W-:Y:S02]  /*14410*/  SHF.L.U32 R133, R39, 0x1, RZ ;  /* 0x0000000127857819 */ /* 0x000fe400000006ff */
[C---:B----4-:R-:W-:Y:S02]  /*14420*/  IADD3.X R3, R37.reuse, R56, RZ, P1, !PT ;  /* 0x0000003825037210 */ /* 0x050fe40000ffe4ff */
[----:B------:R-:W-:Y:S02]  /*14430*/  IADD3 R38, P0, R38, R133, RZ ;  /* 0x0000008526267210 */ /* 0x000fe40007f1e0ff */
[-C--:B------:R-:W-:Y:S01]  /*14440*/  IADD3 R44, P1, R52, R57.reuse, RZ ;  /* 0x00000039342c7210 */ /* 0x080fe20007f3e0ff */
[----:B-----5:R2:W-:Y:S01]  /*14450*/  LDGSTS.E.BYPASS.LTC128B.128 [R55], [R2.64], !P3 ;  /* 0x0000000002377fae */ /* 0x0205e2000d901d46 */
[----:B------:R-:W-:Y:S02]  /*14460*/  IADD3.X R39, R37, R134, RZ, P0, !PT ;  /* 0x0000008625277210 */ /* 0x000fe400007fe4ff */
[-C--:B------:R-:W-:Y:S05]  /*14470*/  IADD3.X R45, R40, R56.reuse, RZ, P1, !PT ;  /* 0x00000038282d7210 */ /* 0x080fea0000ffe4ff */
[----:B------:R3:W-:Y:S01]  /*14480*/  LDGSTS.E.BYPASS.LTC128B.128 [R55+0x2000], [R38.64], !P5 ;  /* 0x0200000026377fae */ /* 0x0007e2000e901d46 */
[C---:B--2---:R-:W-:Y:S02]  /*14490*/  IADD3 R2, P0, R46.reuse, R57, RZ ;  /* 0x000000392e027210 */ /* 0x044fe40007f1e0ff */
[-C--:B------:R-:W-:Y:S02]  /*144a0*/  IADD3 R46, P2, R46, R133.reuse, RZ ;  /* 0x000000852e2e7210 */ /* 0x080fe40007f5e0ff */
[C---:B------:R-:W-:Y:S02]  /*144b0*/  IADD3.X R3, R41.reuse, R56, RZ, P0, !PT ;  /* 0x0000003829037210 */ /* 0x040fe400007fe4ff */
[-C--:B------:R-:W-:Y:S01]  /*144c0*/  IADD3.X R47, R41, R134.reuse, RZ, P2, !PT ;  /* 0x00000086292f7210 */ /* 0x080fe200017fe4ff */
[-C--:B---3--:R-:W-:Y:S02]  /*144d0*/  HMMA.16816.F32.BF16 R36, R64, R48.reuse, RZ ;  /* 0x000000304024723c */ /* 0x088fe400000418ff */
[----:B------:R2:W-:Y:S01]  /*144e0*/  LDGSTS.E.BYPASS.LTC128B.128 [R55+0x800], [R2.64], !P3 ;  /* 0x0080000002377fae */ /* 0x0005e2000d901d46 */
[----:B------:R-:W-:Y:S04]  /*144f0*/  IADD3 R52, P0, R52, R133, RZ ;  /* 0x0000008534347210 */ /* 0x000fe80007f1e0ff */
[----:B------:R-:W-:Y:S02]  /*14500*/  IADD3.X R53, R40, R134, RZ, P0, !PT ;  /* 0x0000008628357210 */ /* 0x000fe400007fe4ff */
[C---:B------:R-:W-:Y:S01]  /*14510*/  HMMA.16816.F32.BF16 R40, R60.reuse, R48, RZ ;  /* 0x000000303c28723c */ /* 0x040fe200000418ff */
[----:B------:R3:W-:Y:S08]  /*14520*/  LDGSTS.E.BYPASS.LTC128B.128 [R55+0x2800], [R46.64], !P5 ;  /* 0x028000002e377fae */ /* 0x0007f0000e901d46 */
        /* <DEDUP_REMOVED lines=8> */
[----:B------:R-:W-:Y:S05]  /*145b0*/  IADD3.X R53, R0, R134, RZ, P0, !PT ;  /* 0x0000008600357210 */ /* 0x000fea00007fe4ff */
        /* <DEDUP_REMOVED lines=155> */
[----:B------:R-:W-:Y:S02]  /*14f70*/  FMUL.FTZ R16, R16, c[0x0][0x320] ;  /* 0x0000c80010107a20 */ /* 0x000fe40000410000 */
[----:B------:R-:W-:Y:S02]  /*14f80*/  FMUL.FTZ R17, R17, c[0x0][0x320] ;  /* 0x0000c80011117a20 */ /* 0x000fe40000410000 */
[----:B------:R-:W-:Y:S01]  /*14f90*/  FMUL.FTZ R18, R18, c[0x0][0x320] ;  /* 0x0000c80012127a20 */ /* 0x000fe20000410000 */
[----:B------:R3:W-:Y:S01]  /*14fa0*/  MUFU.TANH R250, R6 ;  /* 0x0000000600fa7308 */ /* 0x0007e20000002400 */
[----:B------:R-:W-:Y:S01]  /*14fb0*/  FMUL.FTZ R19, R19, c[0x0][0x320] ;  /* 0x0000c80013137a20 */ /* 0x000fe20000410000 */
[----:B--2---:R2:W-:Y:S08]  /*14fc0*/  STL [R1+0x7c], R0 ;  /* 0x00007c0001007387 */ /* 0x0045f00000100800 */
[----:B------:R-:W-:Y:S10]  /*14fd0*/  MUFU.TANH R252, R12 ;  /* 0x0000000c00fc7308 */ /* 0x000ff40000002400 */
[----:B-1----:R-:W1:Y:S01]  /*14fe0*/  MUFU.TANH R2, R10 ;  /* 0x0000000a00027308 */ /* 0x002e620000002400 */
[----:B---3--:R-:W3:Y:S09]  /*14ff0*/  LDSM.16.M88.4 R4, [R237+0x2800] ;  /* 0x00280000ed04783b */ /* 0x008ef20000000200 */
[----:B--2---:R-:W2:Y:S10]  /*15000*/  MUFU.TANH R0, R8 ;  /* 0x0000000800007308 */ /* 0x004eb40000002400 */
[----:B------:R-:W-:Y:S01]  /*15010*/  MUFU.TANH R251, R13 ;  /* 0x0000000d00fb7308 */ /* 0x000fe20000002400 */
[----:B-1----:R1:W-:Y:S09]  /*15020*/  STL [R1+0x78], R2 ;  /* 0x0000780201007387 */ /* 0x0023f20000100800 */
[----:B------:R-:W-:Y:S01]  /*15030*/  MUFU.TANH R248, R16 ;  /* 0x0000001000f87308 */ /* 0x000fe20000002400 */
[----:B--2---:R2:W-:Y:S09]  /*15040*/  STL [R1+0x70], R0 ;  /* 0x0000700001007387 */ /* 0x0045f20000100800 */
[----:B------:R-:W-:Y:S01]  /*15050*/  MUFU.TANH R229, R17 ;  /* 0x0000001100e57308 */ /* 0x000fe20000002400 */
[-C--:B---3--:R-:W-:Y:S09]  /*15060*/  HMMA.16816.F32.BF16 R20, R212, R4.reuse, R20 ;  /* 0x00000004d414723c */ /* 0x088ff20000041814 */
[----:B-1----:R-:W1:Y:S01]  /*15070*/  MUFU.TANH R2, R14 ;  /* 0x0000000e00027308 */ /* 0x002e620000002400 */
[C---:B------:R-:W-:Y:S09]  /*15080*/  HMMA.16816.F32.BF16 R24, R208.reuse, R4, R24 ;  /* 0x00000004d018723c */ /* 0x040ff20000041818 */
[----:B--2---:R-:W2:Y:S01]  /*15090*/  MUFU.TANH R0, R9 ;  /* 0x0000000900007308 */ /* 0x004ea20000002400 */
[-C--:B------:R-:W-:Y:S04]  /*150a0*/  HMMA.16816.F32.BF16 R28, R208, R6.reuse, R28 ;  /* 0x00000006d01c723c */ /* 0x080fe8000004181c */
[----:B------:R-:W-:Y:S04]  /*150b0*/  FMUL.FTZ R20, R20, c[0x0][0x320] ;  /* 0x0000c80014147a20 */ /* 0x000fe80000410000 */
[C---:B------:R-:W-:Y:S01]  /*150c0*/  HMMA.16816.F32.BF16 R32, R212.reuse, R6, R32 ;  /* 0x00000006d420723c */ /* 0x040fe20000041820 */
[----:B------:R-:W-:Y:S01]  /*150d0*/  MUFU.TANH R228, R18 ;  /* 0x0000001200e47308 */ /* 0x000fe20000002400 */
[----:B------:R-:W-:Y:S02]  /*150e0*/  LDSM.16.M88.4 R4, [R237+0x3800] ;  /* 0x00380000ed04783b */ /* 0x000fe40000000200 */
[----:B------:R-:W-:Y:S02]  /*150f0*/  FMUL.FTZ R21, R21, c[0x0][0x320] ;  /* 0x0000c80015157a20 */ /* 0x000fe40000410000 */
[----:B------:R-:W-:Y:S02]  /*15100*/  FMUL.FTZ R22, R22, c[0x0][0x320] ;  /* 0x0000c80016167a20 */ /* 0x000fe40000410000 */
[----:B------:R-:W-:Y:S02]  /*15110*/  FMUL.FTZ R23, R23, c[0x0][0x320] ;  /* 0x0000c80017177a20 */ /* 0x000fe40000410000 */
[----:B-1----:R1:W-:Y:S01]  /*15120*/  STL [R1+0x84], R2 ;  /* 0x0000840201007387 */ /* 0x0023e20000100800 */
[----:B------:R-:W-:Y:S01]  /*15130*/  MUFU.TANH R227, R19 ;  /* 0x0000001300e37308 */ /* 0x000fe20000002400 */
[----:B------:R-:W-:Y:S02]  /*15140*/  FMUL.FTZ R24, R24, c[0x0][0x320] ;  /* 0x0000c80018187a20 */ /* 0x000fe40000410000 */
[----:B------:R-:W-:Y:S01]  /*15150*/  FMUL.FTZ R25, R25, c[0x0][0x320] ;  /* 0x0000c80019197a20 */ /* 0x000fe20000410000 */
[----:B--2---:R2:W-:Y:S01]  /*15160*/  STL [R1+0x88], R0 ;  /* 0x0000880001007387 */ /* 0x0045e20000100800 */
        /* <DEDUP_REMOVED lines=12> */
[----:B-1----:R-:W3:Y:S06]  /*15230*/  LDL R2, [R1+0xa0] ;  /* 0x0000a00001027983 */ /* 0x002eec0000100800 */
[----:B--2---:R1:W2:Y:S10]  /*15240*/  MUFU.TANH R0, R11 ;  /* 0x0000000b00007308 */ /* 0x0042b40000002400 */
[----:B------:R-:W-:Y:S10]  /*15250*/  MUFU.TANH R246, R22 ;  /* 0x0000001600f67308 */ /* 0x000ff40000002400 */
[----:B------:R-:W-:Y:S01]  /*15260*/  MUFU.TANH R231, R23 ;  /* 0x0000001700e77308 */ /* 0x000fe20000002400 */
[----:B-1----:R-:W1:Y:S01]  /*15270*/  LDSM.16.M88.4 R8, [R237+0x3000] ;  /* 0x00300000ed08783b */ /* 0x002e620000000200 */
[----:B------:R-:W-:Y:S08]  /*15280*/  DEPBAR.LE SB0, 0x0 ;  /* 0x000080000000791a */ /* 0x000ff00000000000 */
[----:B------:R-:W-:Y:S01]  /*15290*/  MUFU.TANH R226, R24 ;  /* 0x0000001800e27308 */ /* 0x000fe20000002400 */
[----:B--2---:R2:W-:Y:S09]  /*152a0*/  STL [R1+0x8c], R0 ;  /* 0x00008c0001007387 */ /* 0x0045f20000100800 */
[----:B------:R-:W-:Y:S01]  /*152b0*/  MUFU.TANH R224, R25 ;  /* 0x0000001900e07308 */ /* 0x000fe20000002400 */
[----:B------:R-:W-:Y:S09]  /*152c0*/  BAR.SYNC.DEFER_BLOCKING 0x0 ;  /* 0x0000000000007b1d */ /* 0x000ff20000010000 */
[----:B------:R-:W-:Y:S10]  /*152d0*/  MUFU.TANH R230, R26 ;  /* 0x0000001a00e67308 */ /* 0x000ff40000002400 */
[----:B--2---:R-:W2:Y:S01]  /*152e0*/  MUFU.TANH R0, R15 ;  /* 0x0000000f00007308 */ /* 0x004ea20000002400 */
[-C--:B-1----:R-:W-:Y:S09]  /*152f0*/  HMMA.16816.F32.BF16 R36, R212, R8.reuse, R36 ;  /* 0x00000008d424723c */ /* 0x082ff20000041824 */
[----:B------:R-:W1:Y:S01]  /*15300*/  MUFU.TANH R225, R27 ;  /* 0x0000001b00e17308 */ /* 0x000e620000002400 */
[C---:B------:R-:W-:Y:S09]  /*15310*/  HMMA.16816.F32.BF16 R40, R208.reuse, R8, R40 ;  /* 0x00000008d028723c */ /* 0x040ff20000041828 */
[----:B------:R-:W4:Y:S01]  /*15320*/  MUFU.TANH R221, R28 ;  /* 0x0000001c00dd7308 */ /* 0x000f220000002400 */
[-C--:B------:R-:W-:Y:S01]  /*15330*/  HMMA.16816.F32.BF16 R44, R208, R10.reuse, R44 ;  /* 0x0000000ad02c723c */ /* 0x080fe2000004182c */
[----:B--2---:R2:W-:Y:S03]  /*15340*/  STL [R1+0x80], R0 ;  /* 0x0000800001007387 */ /* 0x0045e60000100800 */
[----:B------:R-:W-:Y:S04]  /*15350*/  FMUL.FTZ R36, R36, c[0x0][0x320] ;  /* 0x0000c80024247a20 */ /* 0x000fe80000410000 */
        /* <DEDUP_REMOVED lines=8> */
[C---:B------:R-:W-:Y:S05]  /*153e0*/  HMMA.16816.F32.BF16 R56, R208.reuse, R4, R56 ;  /* 0x00000004d038723c */ /* 0x040fea0000041838 */
[----:B------:R2:W2:Y:S03]  /*153f0*/  MUFU.TANH R222, R31 ;  /* 0x0000001f00de7308 */ /* 0x0004a60000002400 */
[-C--:B------:R-:W-:Y:S04]  /*15400*/  HMMA.16816.F32.BF16 R60, R208, R6.reuse, R60 ;  /* 0x00000006d03c723c */ /* 0x080fe8000004183c */
[----:B-----5:R-:W-:Y:S02]  /*15410*/  FMUL.FTZ R29, R49, c[0x0][0x320] ;  /* 0x0000c800311d7a20 */ /* 0x020fe40000410000 */
[----:B------:R-:W-:Y:S01]  /*15420*/  FMUL.FTZ R28, R51, c[0x0][0x320] ;  /* 0x0000c800331c7a20 */ /* 0x000fe20000410000 */
[----:B------:R5:W3:Y:S01]  /*15430*/  MUFU.TANH R219, R32 ;  /* 0x0000002000db7308 */ /* 0x000ae20000002400 */
[----:B------:R-:W-:Y:S04]  /*15440*/  HMMA.16816.F32.BF16 R64, R212, R6, R64 ;  /* 0x00000006d440723c */ /* 0x000fe80000041840 */
        /* <DEDUP_REMOVED lines=24> */
[----:B------:R-:W-:Y:S03]  /*155d0*/  FMUL.FTZ R12, R67, c[0x0][0x320] ;  /* 0x0000c800430c7a20 */ /* 0x000fe60000410000 */
        /* <DEDUP_REMOVED lines=17> */
[----:B---3--:R-:W-:Y:S09]  /*156f0*/  ISETP.GE.AND P0, PT, R2, 0x1, PT ;  /* 0x000000010200780c */ /* 0x008ff20003f06270 */
[----:B------:R-:W3:Y:S10]  /*15700*/  MUFU.TANH R30, R30 ;  /* 0x0000001e001e7308 */ /* 0x000ef40000002400 */
        /* <DEDUP_REMOVED lines=20> */
[----:B------:R-:W-:Y:S03]  /*15850*/  IMAD.MOV.U32 R6, RZ, RZ, RZ ;  /* 0x000000ffff067224 */ /* 0x000fe600078e00ff */
[----:B------:R-:W-:Y:S01]  /*15860*/  ISETP.NE.AND P0, PT, R0, c[0x0][0x2b8], PT ;  /* 0x0000ae0000007a0c */ /* 0x000fe20003f05270 */
[----:B------:R-:W3:Y:S04]  /*15870*/  LDL R3, [R1+0xec] ;  /* 0x0000ec0001037983 */ /* 0x000ee80000100800 */
[----:B------:R-:W4:Y:S04]  /*15880*/  LDL.64 R8, [R1+0xf8] ;  /* 0x0000f80001087983 */ /* 0x000f280000100a00 */
[----:B------:R-:W5:Y:S01]  /*15890*/  LDL R135, [R1+0x104] ;  /* 0x0001040001877983 */ /* 0x000f620000100800 */
[----:B--2---:R-:W-:Y:S03]  /*158a0*/  IMAD R2, R2, 0x40, R136 ;  /* 0x0000004002027824 */ /* 0x004fe600078e0288 */
[----:B------:R-:W2:Y:S02]  /*158b0*/  S2R R136, SR_CTAID.Y ;  /* 0x0000000000887919 */ /* 0x000ea40000002600 */
[----:B---3--:R-:W-:Y:S04]  /*158c0*/  IADD3 R2, R2, -0x40, R3 ;  /* 0xffffffc002027810 */ /* 0x008fe80007ffe003 */
[----:B------:R-:W-:Y:S01]  /*158d0*/  MOV R0, R2 ;  /* 0x0000000200007202 */ /* 0x000fe20000000f00 */
[----:B------:R-:W-:Y:S05]  /*158e0*/  @P0 IMAD.HI.U32 R3, R2, c[0x0][0x2bc], RZ ;  /* 0x0000af0002030a27 */ /* 0x000fea00078e00ff */
[----:B------:R-:W-:Y:S04]  /*158f0*/  @P0 SHF.R.U32.HI R0, RZ, c[0x0][0x2c0], R3 ;  /* 0x0000b000ff000a19 */ /* 0x000fe80000011603 */
[C---:B----4-:R-:W-:Y:S04]  /*15900*/  @!P6 IADD3 R3, P0, R0.reuse, R8, RZ ;  /* 0x000000080003e210 */ /* 0x050fe80007f1e0ff */
[----:B-----5:R-:W-:Y:S02]  /*15910*/  @!P6 LEA.HI.X.SX32 R5, R0, R135, 0x1, P0 ;  /* 0x000000870005e211 */ /* 0x020fe400000f0eff */
[C---:B------:R-:W-:Y:S01]  /*15920*/  @!P6 LEA R4, P0, R3.reuse, c[0x0][0x2a0], 0x2 ;  /* 0x0000a8000304ea11 */ /* 0x040fe200078010ff */
[----:B--2---:R-:W-:Y:S01]  /*15930*/  IMAD.WIDE.U32 R8, R136, c[0x0][0x1e8], RZ ;  /* 0x00007a0088087a25 */ /* 0x004fe200078e00ff */
[----:B------:R-:W2:Y:S01]  /*15940*/  S2R R135, SR_CTAID.Y ;  /* 0x0000000000877919 */ /* 0x000ea20000002600 */
[----:B------:R-:W-:Y:S02]  /*15950*/  IADD3 R0, -R0, RZ, RZ ;  /* 0x000000ff00007210 */ /* 0x000fe40007ffe1ff */
[----:B------:R-:W-:Y:S03]  /*15960*/  @!P6 LEA.HI.X R5, R3, c[0x0][0x2a4], R5, 0x2, P0 ;  /* 0x0000a9000305ea11 */ /* 0x000fe600000f1405 */
[----:B------:R-:W-:Y:S02]  /*15970*/  IMAD R7, R0, c[0x0][0x2b8], R2 ;  /* 0x0000ae0000077a24 */ /* 0x000fe400078e0202 */
[----:B------:R-:W3:Y:S02]  /*15980*/  @!P6 LDG.E R6, [R4.64] ;  /* 0x000000060406e981 */ /* 0x000ee4000c1e1900 */
[C---:B------:R-:W-:Y:S01]  /*15990*/  IMAD.WIDE.U32 R2, R7.reuse, c[0x0][0x1e0], RZ ;  /* 0x0000780007027a25 */ /* 0x040fe200078e00ff */
[----:B------:R-:W-:Y:S01]  /*159a0*/  SHF.R.S32.HI R0, RZ, 0x1f, R7 ;  /* 0x0000001fff007819 */ /* 0x000fe20000011407 */
[----:B------:R4:W-:Y:S04]  /*159b0*/  STL [R1+0xac], R7 ;  /* 0x0000ac0701007387 */ /* 0x0009e80000100800 */
[----:B------:R-:W-:Y:S04]  /*159c0*/  IMAD R0, R0, c[0x0][0x1e0], RZ ;  /* 0x0000780000007a24 */ /* 0x000fe800078e02ff */
[----:B------:R-:W-:Y:S01]  /*159d0*/  IMAD R0, R7, c[0x0][0x1e4], R0 ;  /* 0x0000790007007a24 */ /* 0x000fe200078e0200 */
[----:B--2---:R-:W-:Y:S03]  /*159e0*/  SHF.R.S32.HI R135, RZ, 0x1f, R135 ;  /* 0x0000001fff877819 */ /* 0x004fe60000011487 */
[----:B------:R-:W-:Y:S02]  /*159f0*/  IMAD.IADD R3, R3, 0x1, R0 ;  /* 0x0000000103037824 */ /* 0x000fe400078e0200 */
[----:B------:R-:W-:Y:S04]  /*15a00*/  IMAD R135, R135, c[0x0][0x1e8], RZ ;  /* 0x00007a0087877a24 */ /* 0x000fe800078e02ff */
[----:B------:R-:W-:Y:S05]  /*15a10*/  IMAD R135, R136, c[0x0][0x1ec], R135 ;  /* 0x00007b0088877a24 */ /* 0x000fea00078e0287 */
[----:B------:R-:W-:Y:S02]  /*15a20*/  IADD3 R135, R9, R135, RZ ;  /* 0x0000008709877210 */ /* 0x000fe40007ffe0ff */
        /* <DEDUP_REMOVED lines=10> */
[----:B----4-:R2:W3:Y:S02]  /*15ad0*/  SHFL.IDX PT, R6, R0, RZ, 0x181f ;  /* 0x00181fff00067589 */ /* 0x0104e400000e0000 */
.L_x_2019:
[----:B------:R-:W-:-:S05]  /*15ae0*/  BRA.DIV ~URZ, `(.L_x_1945) ;  /* 0x00009f727f007947 */ /* 0x000fca000b800000 */
[----:B-1----:R-:W4:Y:S04]  /*15af0*/  LDL R37, [R1+0x90] ;  /* 0x0000900001257983 */ /* 0x002f280000100800 */
[----:B------:R-:W5:Y:S04]  /*15b00*/  LDL R11, [R1+0x94] ;  /* 0x00009400010b7983 */ /* 0x000f680000100800 */
[----:B--2---:R-:W2:Y:S04]  /*15b10*/  LDL R10, [R1+0x98] ;  /* 0x00009800010a7983 */ /* 0x004ea80000100800 */
[----:B------:R-:W4:Y:S04]  /*15b20*/  SHFL.IDX PT, R5, R4, RZ, 0x181f ;  /* 0x00181fff04057589 */ /* 0x000f2800000e0000 */
[----:B------:R-:W1:Y:S04]  /*15b30*/  SHFL.IDX PT, R8, R4, 0x1, 0x181f ;  /* 0x00381f0004087f89 */ /* 0x000e6800000e0000 */
[----:B------:R-:W3:Y:S04]  /*15b40*/  SHFL.IDX PT, R9, R0, 0x1, 0x181f ;  /* 0x00381f0000097f89 */ /* 0x000ee800000e0000 */
[----:B------:R-:W1:Y:S04]  /*15b50*/  SHFL.IDX PT, R7, R4, 0x2, 0x181f ;  /* 0x00581f0004077f89 */ /* 0x000e6800000e0000 */
[----:B------:R-:W-:Y:S01]  /*15b60*/  SHFL.IDX PT, R4, R4, 0x3, 0x181f ;  /* 0x00781f0004047f89 */ /* 0x000fe200000e0000 */
[C---:B----4-:R-:W-:Y:S05]  /*15b70*/  IADD3 R2, P0, R5.reuse, R37, RZ ;  /* 0x0000002505027210 */ /* 0x050fea0007f1e0ff */
[C-C-:B---3-5:R-:W-:Y:S05]  /*15b80*/  IMAD.X R3, R6.reuse, 0x1, R11.reuse, P0 ;  /* 0x0000000106037824 */ /* 0x168fea00000e060b */
[----:B--2---:R2:W-:Y:S02]  /*15b90*/  LDGSTS.E.BYPASS.LTC128B.128 [R10+0x4100], [R2.64], !P3 ;  /* 0x04100000020a7fae */ /* 0x0045e4000d901d46 */
[----:B--2---:R-:W-:Y:S02]  /*15ba0*/  IADD3 R2, P0, R5, R133, RZ ;  /* 0x0000008505027210 */ /* 0x004fe40007f1e0ff */
[----:B------:R-:W2:Y:S03]  /*15bb0*/  SHFL.IDX PT, R5, R0, 0x2, 0x181f ;  /* 0x00581f0000057f89 */ /* 0x000ea600000e0000 */
[--C-:B------:R-:W-:Y:S01]  /*15bc0*/  IMAD.X R3, R6, 0x1, R134.reuse, P0 ;  /* 0x0000000106037824 */ /* 0x100fe200000e0686 */
[----:B------:R-:W3:Y:S04]  /*15bd0*/  SHFL.IDX PT, R0, R0, 0x3, 0x181f ;  /* 0x00781f0000007f89 */ /* 0x000ee800000e0000 */
[----:B------:R1:W-:Y:S02]  /*15be0*/  LDGSTS.E.BYPASS.LTC128B.128 [R10+0x6100], [R2.64], !P5 ;  /* 0x06100000020a7fae */ /* 0x0003e4000e901d46 */
[C---:B-1----:R-:W-:Y:S02]  /*15bf0*/  IADD3 R2, P0, R8.reuse, R37, RZ ;  /* 0x0000002508027210 */ /* 0x042fe40007f1e0ff */
[-C--:B------:R-:W-:Y:S03]  /*15c00*/  IADD3 R8, P2, R8, R133.reuse, RZ ;  /* 0x0000008508087210 */ /* 0x080fe60007f5e0ff */
[--C-:B------:R-:W-:Y:S01]  /*15c10*/  IMAD.X R3, R9, 0x1, R11.reuse, P0 ;  /* 0x0000000109037824 */ /* 0x100fe200000e060b */
[----:B------:R-:W-:Y:S01]  /*15c20*/  IADD3 R6, P0, R7, R133, RZ ;  /* 0x0000008507067210 */ /* 0x000fe20007f1e0ff */
[--C-:B------:R-:W-:Y:S03]  /*15c30*/  IMAD.X R9, R9, 0x1, R134.reuse, P2 ;  /* 0x0000000109097824 */ /* 0x100fe600010e0686 */
[----:B------:R1:W-:Y:S04]  /*15c40*/  LDGSTS.E.BYPASS.LTC128B.128 [R10+0x4900], [R2.64], !P3 ;  /* 0x04900000020a7fae */ /* 0x0003e8000d901d46 */
[----:B------:R4:W-:Y:S01]  /*15c50*/  LDGSTS.E.BYPASS.LTC128B.128 [R10+0x6900], [R8.64], !P5 ;  /* 0x06900000080a7fae */ /* 0x0009e2000e901d46 */
[----:B-1----:R-:W-:Y:S01]  /*15c60*/  IADD3 R2, P1, R7, R37, RZ ;  /* 0x0000002507027210 */ /* 0x002fe20007f3e0ff */
[C---:B--2---:R-:W-:Y:S04]  /*15c70*/  IMAD.X R7, R5.reuse, 0x1, R134, P0 ;  /* 0x0000000105077824 */ /* 0x044fe800000e0686 */
[----:B------:R-:W-:Y:S05]  /*15c80*/  IMAD.X R3, R5, 0x1, R11, P1 ;  /* 0x0000000105037824 */ /* 0x000fea00008e060b */
[----:B------:R4:W-:Y:S04]  /*15c90*/  LDGSTS.E.BYPASS.LTC128B.128 [R10+0x5100], [R2.64], !P3 ;  /* 0x05100000020a7fae */ /* 0x0009e8000d901d46 */
[----:B------:R4:W-:Y:S02]  /*15ca0*/  LDGSTS.E.BYPASS.LTC128B.128 [R10+0x7100], [R6.64], !P5 ;  /* 0x07100000060a7fae */ /* 0x0009e4000e901d46 */
.L_x_2020:
[----:B---3--:R-:W2:Y:S04]  /*15cb0*/  LDL R5, [R1+0x94] ;  /* 0x0000940001057983 */ /* 0x008ea80000100800 */
[----:B----4-:R-:W3:Y:S04]  /*15cc0*/  LDL R2, [R1+0x90] ;  /* 0x0000900001027983 */ /* 0x010ee80000100800 */
[----:B------:R-:W4:Y:S02]  /*15cd0*/  LDL R3, [R1+0x98] ;  /* 0x0000980001037983 */ /* 0x000f240000100800 */
[----:B----4-:R-:W-:Y:S01]  /*15ce0*/  IMAD.MOV.U32 R6, RZ, RZ, R3 ;  /* 0x000000ffff067224 */ /* 0x010fe200078e0003 */
[C---:B---3--:R-:W-:Y:S01]  /*15cf0*/  IADD3 R2, P1, R4.reuse, R2, RZ ;  /* 0x0000000204027210 */ /* 0x048fe20007f3e0ff */
[----:B--2---:R-:W-:Y:S01]  /*15d00*/  IMAD.MOV.U32 R7, RZ, RZ, R5 ;  /* 0x000000ffff077224 */ /* 0x004fe200078e0005 */
[----:B------:R-:W-:Y:S04]  /*15d10*/  IADD3 R4, P0, R4, R133, RZ ;  /* 0x0000008504047210 */ /* 0x000fe80007f1e0ff */
[C---:B------:R-:W-:Y:S01]  /*15d20*/  IADD3.X R3, R0.reuse, R7, RZ, P1, !PT ;  /* 0x0000000700037210 */ /* 0x040fe20000ffe4ff */
[----:B------:R-:W-:Y:S04]  /*15d30*/  IMAD.X R5, R0, 0x1, R134, P0 ;  /* 0x0000000100057824 */ /* 0x000fe800000e0686 */
[----:B------:R-:W-:Y:S01]  /*15d40*/  @!PT LDS RZ, [RZ] ;  /* 0x00000000fffff984 */ /* 0x000fe20000000800 */
[----:B------:R-:W-:Y:S01]  /*15d50*/  @!PT LDS RZ, [RZ] ;  /* 0x00000000fffff984 */ /* 0x000fe20000000800 */
[----:B------:R-:W-:Y:S01]  /*15d60*/  @!PT LDS RZ, [RZ] ;  /* 0x00000000fffff984 */ /* 0x000fe20000000800 */
[----:B------:R1:W-:Y:S04]  /*15d70*/  LDGSTS.E.BYPASS.LTC128B.128 [R6+0x5900], [R2.64], !P3 ;  /* 0x0590000002067fae */ /* 0x0003e8000d901d46 */
[----:B------:R1:W-:Y:S02]  /*15d80*/  LDGSTS.E.BYPASS.LTC128B.128 [R6+0x7900], [R4.64], !P5 ;  /* 0x0790000004067fae */ /* 0x0003e4000e901d46 */
.L_x_1943:
[----:B--234-:R-:W-:Y:S05]  /*15d90*/  BSYNC B0 ;  /* 0x0000000000007941 */ /* 0x01cfea0003800000 */
.L_x_1942:
[----:B-1----:R-:W-:Y:S01]  /*15da0*/  FMNMX.FTZ R2, R249, R132, !PT ;  /* 0x00000084f9027209 */ /* 0x002fe20007810000 */
[----:B------:R-:W2:Y:S01]  /*15db0*/  LDL R3, [R1+0x70] ;  /* 0x0000700001037983 */ /* 0x000ea20000100800 */
[----:B------:R-:W-:Y:S03]  /*15dc0*/  FMNMX.FTZ R0, R250, R137, !PT ;  /* 0x00000089fa007209 */ /* 0x000fe60007810000 */
[----:B------:R-:W3:Y:S04]  /*15dd0*/  LDL R4, [R1+0x78] ;  /* 0x0000780001047983 */ /* 0x000ee80000100800 */
[----:B------:R-:W4:Y:S04]  /*15de0*/  LDL R10, [R1+0x7c] ;  /* 0x00007c00010a7983 */ /* 0x000f280000100800 */
[----:B------:R-:W5:Y:S04]  /*15df0*/  LDL R9, [R1+0x74] ;  /* 0x0000740001097983 */ /* 0x000f680000100800 */
[----:B------:R-:W5:Y:S04]  /*15e00*/  LDL R8, [R1+0x88] ;  /* 0x0000880001087983 */ /* 0x000f680000100800 */
[----:B------:R-:W5:Y:S04]  /*15e10*/  LDL R5, [R1+0x8c] ;  /* 0x00008c0001057983 */ /* 0x000f680000100800 */
[----:B------:R-:W5:Y:S04]  /*15e20*/  LDL R7, [R1+0x84] ;  /* 0x0000840001077983 */ /* 0x000f680000100800 */
[----:B------:R-:W5:Y:S04]  /*15e30*/  LDL R6, [R1+0x80] ;  /* 0x0000800001067983 */ /* 0x000f680000100800 */
[----:B------:R-:W0:Y:S01]  /*15e40*/  LDGDEPBAR ;  /* 0x00000000000079af */ /* 0x000e220000000000 */
[----:B--2---:R-:W-:Y:S02]  /*15e50*/  FMNMX.FTZ R3, R3, R138, !PT ;  /* 0x0000008a03037209 */ /* 0x004fe40007810000 */
[----:B---3--:R-:W-:Y:S02]  /*15e60*/  FMNMX.FTZ R4, R4, R139, !PT ;  /* 0x0000008b04047209 */ /* 0x008fe40007810000 */
[----:B----4-:R-:W-:Y:S02]  /*15e70*/  FMNMX.FTZ R2, R10, R2, !PT ;  /* 0x000000020a027209 */ /* 0x010fe40007810000 */
        /* <DEDUP_REMOVED lines=60> */
[----:B------:R-:W1:Y:S04]  /*16240*/  SHFL.BFLY PT, R136, R4, 0x2, 0x1f ;  /* 0x0c401f0004887f89 */ /* 0x000e6800000e0000 */
[----:B------:R-:W2:Y:S04]  /*16250*/  SHFL.BFLY PT, R0, R135, 0x2, 0x1f ;  /* 0x0c401f0087007f89 */ /* 0x000ea800000e0000 */
[----:B------:R-:W3:Y:S04]  /*16260*/  SHFL.BFLY PT, R2, R134, 0x2, 0x1f ;  /* 0x0c401f0086027f89 */ /* 0x000ee800000e0000 */
[----:B------:R-:W4:Y:S01]  /*16270*/  SHFL.BFLY PT, R7, R5, 0x2, 0x1f ;  /* 0x0c401f0005077f89 */ /* 0x000f2200000e0000 */
[----:B-1----:R-:W-:Y:S02]  /*16280*/  FMNMX.FTZ R136, R4, R136, !PT ;  /* 0x0000008804887209 */ /* 0x002fe40007810000 */
[----:B--2---:R-:W-:Y:S02]  /*16290*/  FMNMX.FTZ R135, R135, R0, !PT ;  /* 0x0000000087877209 */ /* 0x004fe40007810000 */
[----:B---3--:R-:W-:Y:S03]  /*162a0*/  FMNMX.FTZ R134, R134, R2, !PT ;  /* 0x0000000286867209 */ /* 0x008fe60007810000 */
[----:B------:R-:W1:Y:S01]  /*162b0*/  SHFL.BFLY PT, R3, R135, 0x1, 0x1f ;  /* 0x0c201f0087037f89 */ /* 0x000e6200000e0000 */
[----:B----4-:R-:W-:Y:S03]  /*162c0*/  FMNMX.FTZ R4, R5, R7, !PT ;  /* 0x0000000705047209 */ /* 0x010fe60007810000 */
[----:B------:R-:W2:Y:S04]  /*162d0*/  SHFL.BFLY PT, R2, R136, 0x1, 0x1f ;  /* 0x0c201f0088027f89 */ /* 0x000ea800000e0000 */
[----:B------:R-:W3:Y:S04]  /*162e0*/  SHFL.BFLY PT, R6, R134, 0x1, 0x1f ;  /* 0x0c201f0086067f89 */ /* 0x000ee800000e0000 */
[----:B------:R4:W4:Y:S01]  /*162f0*/  SHFL.BFLY PT, R0, R4, 0x1, 0x1f ;  /* 0x0c201f0004007f89 */ /* 0x00092200000e0000 */
[----:B-1----:R-:W-:Y:S02]  /*16300*/  FMNMX.FTZ R135, R135, R3, !PT ;  /* 0x0000000387877209 */ /* 0x002fe40007810000 */
[----:B--2---:R-:W-:Y:S02]  /*16310*/  FMNMX.FTZ R136, R136, R2, !PT ;  /* 0x0000000288887209 */ /* 0x004fe40007810000 */
[----:B---3--:R-:W-:Y:S02]  /*16320*/  FMNMX.FTZ R134, R134, R6, !PT ;  /* 0x0000000686867209 */ /* 0x008fe40007810000 */
.L_x_2021:
[----:B------:R-:W2:Y:S01]  /*16330*/  LDL.LU R9, [R1+0x7c] ;  /* 0x00007c0001097983 */ /* 0x000ea20000300800 */
[----:B------:R-:W-:Y:S01]  /*16340*/  FADD.FTZ R2, -R136, R132 ;  /* 0x0000008488027221 */ /* 0x000fe20000010100 */
[----:B----4-:R-:W-:Y:S01]  /*16350*/  FMNMX.FTZ R133, R0, R4, !PT ;  /* 0x0000000400857209 */ /* 0x010fe20007810000 */
[----:B------:R-:W-:Y:S01]  /*16360*/  FMUL.FTZ R7, R136, c[0x0][0x2d0] ;  /* 0x0000b40088077a20 */ /* 0x000fe20000410000 */
[----:B------:R-:W3:Y:S01]  /*16370*/  LDL.LU R5, [R1+0x74] ;  /* 0x0000740001057983 */ /* 0x000ee20000300800 */
[----:B------:R-:W-:Y:S01]  /*16380*/  FMUL.FTZ R2, R2, c[0x0][0x2d0] ;  /* 0x0000b40002027a20 */ /* 0x000fe20000410000 */
[----:B------:R-:W-:Y:S01]  /*16390*/  WARPSYNC 0xffffffff ;  /* 0xffffffff00007948 */ /* 0x000fe20003800000 */
[----:B------:R-:W-:Y:S01]  /*163a0*/  FMUL.FTZ R6, R135, c[0x0][0x2d0] ;  /* 0x0000b40087067a20 */ /* 0x000fe20000410000 */
[----:B------:R-:W4:Y:S01]  /*163b0*/  LDL.LU R37, [R1+0x88] ;  /* 0x0000880001257983 */ /* 0x000f220000300800 */
[----:B------:R1:W-:Y:S01]  /*163c0*/  MUFU.EX2 R3, R2 ;  /* 0x0000000200037308 */ /* 0x0003e20000000800 */
[--C-:B------:R-:W-:Y:S02]  /*163d0*/  FFMA.FTZ R10, R248, c[0x0][0x2d0], -R7.reuse ;  /* 0x0000b400f80a7a23 */ /* 0x100fe40000010807 */
[----:B------:R-:W5:Y:S01]  /*163e0*/  LDL.LU R43, [R1+0x70] ;  /* 0x00007000012b7983 */ /* 0x000f620000300800 */
[--C-:B------:R-:W-:Y:S02]  /*163f0*/  FFMA.FTZ R247, R247, c[0x0][0x2d0], -R7.reuse ;  /* 0x0000b400f7f77a23 */ /* 0x100fe40000010807 */
[--C-:B------:R-:W-:Y:S01]  /*16400*/  FFMA.FTZ R245, R245, c[0x0][0x2d0], -R7.reuse ;  /* 0x0000b400f5f57a23 */ /* 0x100fe20000010807 */
[----:B------:R-:W4:Y:S01]  /*16410*/  LDL.LU R52, [R1+0x78] ;  /* 0x0000780001347983 */ /* 0x000f220000300800 */
[--C-:B------:R-:W-:Y:S02]  /*16420*/  FFMA.FTZ R219, R219, c[0x0][0x2d0], -R7.reuse ;  /* 0x0000b400dbdb7a23 */ /* 0x100fe40000010807 */
[----:B------:R1:W-:Y:S01]  /*16430*/  MUFU.EX2 R56, R10 ;  /* 0x0000000a00387308 */ /* 0x0003e20000000800 */
[----:B------:R-:W4:Y:S01]  /*16440*/  LDL.LU R49, [R1+0x8c] ;  /* 0x00008c0001317983 */ /* 0x000f220000300800 */
[--C-:B------:R-:W-:Y:S02]  /*16450*/  FFMA.FTZ R217, R217, c[0x0][0x2d0], -R7.reuse ;  /* 0x0000b400d9d97a23 */ /* 0x100fe40000010807 */
[--C-:B------:R-:W-:Y:S01]  /*16460*/  FFMA.FTZ R215, R29, c[0x0][0x2d0], -R7.reuse ;  /* 0x0000b4001dd77a23 */ /* 0x100fe20000010807 */
[----:B------:R-:W4:Y:S01]  /*16470*/  LDL.LU R48, [R1+0x84] ;  /* 0x0000840001307983 */ /* 0x000f220000300800 */
[--C-:B------:R-:W-:Y:S02]  /*16480*/  FFMA.FTZ R45, R13, c[0x0][0x2d0], -R7.reuse ;  /* 0x0000b4000d2d7a23 */ /* 0x100fe40000010807 */
[--C-:B------:R-:W-:Y:S02]  /*16490*/  FFMA.FTZ R213, R206, c[0x0][0x2d0], -R6.reuse ;  /* 0x0000b400ced57a23 */ /* 0x100fe40000010806 */
[--C-:B------:R-:W-:Y:S01]  /*164a0*/  FFMA.FTZ R212, R204, c[0x0][0x2d0], -R6.reuse ;  /* 0x0000b400ccd47a23 */ /* 0x100fe20000010806 */
[----:B------:R-:W-:Y:S01]  /*164b0*/  MUFU.EX2 R219, R219 ;  /* 0x000000db00db7308 */ /* 0x000fe20000000800 */
[--C-:B------:R-:W-:Y:S02]  /*164c0*/  FFMA.FTZ R248, R26, c[0x0][0x2d0], -R6.reuse ;  /* 0x0000b4001af87a23 */ /* 0x100fe40000010806 */
[--C-:B-1----:R-:W-:Y:S02]  /*164d0*/  FFMA.FTZ R2, R249, c[0x0][0x2d0], -R7.reuse ;  /* 0x0000b400f9027a23 */ /* 0x102fe40000010807 */
[--C-:B------:R-:W-:Y:S02]  /*164e0*/  FFMA.FTZ R249, R27, c[0x0][0x2d0], -R7.reuse ;  /* 0x0000b4001bf97a23 */ /* 0x100fe40000010807 */
[--C-:B------:R-:W-:Y:S02]  /*164f0*/  FFMA.FTZ R218, R218, c[0x0][0x2d0], -R6.reuse ;  /* 0x0000b400dada7a23 */ /* 0x100fe40000010806 */
[--C-:B------:R-:W-:Y:S01]  /*16500*/  FFMA.FTZ R216, R216, c[0x0][0x2d0], -R6.reuse ;  /* 0x0000b400d8d87a23 */ /* 0x100fe20000010806 */
[----:B------:R1:W-:Y:S01]  /*16510*/  MUFU.EX2 R42, R2 ;  /* 0x00000002002a7308 */ /* 0x0003e20000000800 */
[--C-:B------:R-:W-:Y:S02]  /*16520*/  FFMA.FTZ R246, R246, c[0x0][0x2d0], -R6.reuse ;  /* 0x0000b400f6f67a23 */ /* 0x100fe40000010806 */
[----:B------:R-:W-:Y:S02]  /*16530*/  FFMA.FTZ R10, R15, c[0x0][0x2d0], -R7 ;  /* 0x0000b4000f0a7a23 */ /* 0x000fe40000010807 */
[--C-:B------:R-:W-:Y:S02]  /*16540*/  FFMA.FTZ R231, R231, c[0x0][0x2d0], -R6.reuse ;  /* 0x0000b400e7e77a23 */ /* 0x100fe40000010806 */
[--C-:B------:R-:W-:Y:S02]  /*16550*/  FFMA.FTZ R210, R30, c[0x0][0x2d0], -R6.reuse ;  /* 0x0000b4001ed27a23 */ /* 0x100fe40000010806 */
[--C-:B------:R-:W-:Y:S01]  /*16560*/  FFMA.FTZ R209, R28, c[0x0][0x2d0], -R6.reuse ;  /* 0x0000b4001cd17a23 */ /* 0x100fe20000010806 */
[----:B------:R-:W-:Y:S01]  /*16570*/  MUFU.EX2 R246, R246 ;  /* 0x000000f600f67308 */ /* 0x000fe20000000800 */
[--C-:B------:R-:W-:Y:S02]  /*16580*/  FFMA.FTZ R46, R14, c[0x0][0x2d0], -R6.reuse ;  /* 0x0000b4000e2e7a23 */ /* 0x100fe40000010806 */
[--C-:B------:R-:W-:Y:S07]  /*16590*/  FFMA.FTZ R47, R12, c[0x0][0x2d0], -R6.reuse ;  /* 0x0000b4000c2f7a23 */ /* 0x100fee0000010806 */
[----:B------:R-:W-:Y:S01]  /*165a0*/  MUFU.EX2 R247, R247 ;  /* 0x000000f700f77308 */ /* 0x000fe20000000800 */
[----:B-1----:R-:W-:Y:S04]  /*165b0*/  FADD.FTZ R2, -R135, R137 ;  /* 0x0000008987027221 */ /* 0x002fe80000010100 */
[----:B------:R-:W-:Y:S05]  /*165c0*/  FMUL.FTZ R2, R2, c[0x0][0x2d0] ;  /* 0x0000b40002027a20 */ /* 0x000fea0000410000 */
[----:B------:R1:W1:Y:S02]  /*165d0*/  MUFU.EX2 R8, R2 ;  /* 0x0000000200087308 */ /* 0x0002640000000800 */
[--C-:B-1----:R-:W-:Y:S02]  /*165e0*/  FFMA.FTZ R2, R250, c[0x0][0x2d0], -R6.reuse ;  /* 0x0000b400fa027a23 */ /* 0x102fe40000010806 */
[--C-:B------:R-:W-:Y:S06]  /*165f0*/  FFMA.FTZ R250, R25, c[0x0][0x2d0], -R7.reuse ;  /* 0x0000b40019fa7a23 */ /* 0x100fec0000010807 */
[----:B------:R1:W-:Y:S02]  /*16600*/  MUFU.EX2 R41, R2 ;  /* 0x0000000200297308 */ /* 0x0003e40000000800 */
[--C-:B-1----:R-:W-:Y:S02]  /*16610*/  FFMA.FTZ R2, R228, c[0x0][0x2d0], -R6.reuse ;  /* 0x0000b400e4027a23 */ /* 0x102fe40000010806 */
[--C-:B------:R-:W-:Y:S06]  /*16620*/  FFMA.FTZ R228, R205, c[0x0][0x2d0], -R7.reuse ;  /* 0x0000b400cde47a23 */ /* 0x100fec0000010807 */
[----:B------:R1:W-:Y:S02]  /*16630*/  MUFU.EX2 R57, R2 ;  /* 0x0000000200397308 */ /* 0x0003e40000000800 */
[----:B-1----:R-:W-:Y:S02]  /*16640*/  FFMA.FTZ R2, R227, c[0x0][0x2d0], -R6 ;  /* 0x0000b400e3027a23 */ /* 0x002fe40000010806 */
[--C-:B------:R-:W-:Y:S06]  /*16650*/  FFMA.FTZ R227, R31, c[0x0][0x2d0], -R7.reuse ;  /* 0x0000b4001fe37a23 */ /* 0x100fec0000010807 */
[----:B------:R1:W-:Y:S02]  /*16660*/  MUFU.EX2 R58, R2 ;  /* 0x00000002003a7308 */ /* 0x0003e40000000800 */
[----:B-1----:R-:W-:Y:S04]  /*16670*/  FADD.FTZ R2, -R134, R138 ;  /* 0x0000008a86027221 */ /* 0x002fe80000010100 */
[----:B------:R-:W-:Y:S06]  /*16680*/  FMUL.FTZ R2, R2, c[0x0][0x2d0] ;  /* 0x0000b40002027a20 */ /* 0x000fec0000410000 */
[----:B------:R-:W1:Y:S01]  /*16690*/  MUFU.EX2 R2, R2 ;  /* 0x0000000200027308 */ /* 0x000e620000000800 */
        /* <DEDUP_REMOVED lines=39> */
[C---:B-1----:R-:W-:Y:S02]  /*16910*/  FMUL.FTZ R45, R2.reuse, R173 ;  /* 0x000000ad022d7220 */ /* 0x042fe40000410000 */
        /* <DEDUP_REMOVED lines=17> */
[--C-:B--2---:R-:W-:Y:S02]  /*16a30*/  FFMA.FTZ R11, R9, c[0x0][0x2d0], -R7.reuse ;  /* 0x0000b400090b7a23 */ /* 0x104fe40000010807 */
[--C-:B------:R-:W-:Y:S02]  /*16a40*/  FFMA.FTZ R9, R229, c[0x0][0x2d0], -R7.reuse ;  /* 0x0000b400e5097a23 */ /* 0x100fe40000010807 */
[--C-:B---3--:R-:W-:Y:S01]  /*16a50*/  FFMA.FTZ R5, R5, c[0x0][0x2d0], -R6.reuse ;  /* 0x0000b40005057a23 */ /* 0x108fe20000010806 */
[----:B------:R-:W1:Y:S01]  /*16a60*/  MUFU.EX2 R44, R11 ;  /* 0x0000000b002c7308 */ /* 0x000e620000000800 */
[----:B------:R-:W-:Y:S02]  /*16a70*/  FFMA.FTZ R229, R207, c[0x0][0x2d0], -R7 ;  /* 0x0000b400cfe57a23 */ /* 0x000fe40000010807 */
[----:B------:R-:W2:Y:S01]  /*16a80*/  LDL.LU R7, [R1+0xbc] ;  /* 0x0000bc0001077983 */ /* 0x000ea20000300800 */
[C---:B------:R-:W-:Y:S02]  /*16a90*/  FMUL.FTZ R124, R2.reuse, R124 ;  /* 0x0000007c027c7220 */ /* 0x040fe40000410000 */
[----:B------:R-:W-:Y:S04]  /*16aa0*/  FMUL.FTZ R125, R2, R125 ;  /* 0x0000007d027d7220 */ /* 0x000fe80000410000 */
[----:B------:R3:W3:Y:S10]  /*16ab0*/  MUFU.EX2 R11, R5 ;  /* 0x00000005000b7308 */ /* 0x0006f40000000800 */
[----:B------:R5:W-:Y:S01]  /*16ac0*/  MUFU.EX2 R50, R9 ;  /* 0x0000000900327308 */ /* 0x000be20000000800 */
[----:B-1----:R-:W-:Y:S01]  /*16ad0*/  F2FP.BF16.PACK_AB R140, R44, R42 ;  /* 0x0000002a2c8c723e */ /* 0x002fe200000010ff */
[----:B---3--:R-:W-:Y:S01]  /*16ae0*/  FMUL.FTZ R5, R134, c[0x0][0x2d0] ;  /* 0x0000b40086057a20 */ /* 0x008fe20000410000 */
[----:B------:R-:W-:Y:S03]  /*16af0*/  F2FP.BF16.PACK_AB R141, R11, R41 ;  /* 0x000000290b8d723e */ /* 0x000fe600000010ff */
[--C-:B----4-:R-:W-:Y:S02]  /*16b00*/  FFMA.FTZ R0, R37, c[0x0][0x2d0], -R5.reuse ;  /* 0x0000b40025007a23 */ /* 0x110fe40000010805 */
[----:B------:R-:W3:Y:S01]  /*16b10*/  LDL.LU R37, [R1+0x80] ;  /* 0x0000800001257983 */ /* 0x000ee20000300800 */
[--C-:B------:R-:W-:Y:S01]  /*16b20*/  FFMA.FTZ R205, R40, c[0x0][0x2d0], -R5.reuse ;  /* 0x0000b40028cd7a23 */ /* 0x100fe20000010805 */
[----:B------:R1:W-:Y:S01]  /*16b30*/  MUFU.EX2 R138, R0 ;  /* 0x00000000008a7308 */ /* 0x0003e20000000800 */
[--C-:B------:R-:W-:Y:S01]  /*16b40*/  FFMA.FTZ R4, R251, c[0x0][0x2d0], -R5.reuse ;  /* 0x0000b400fb047a23 */ /* 0x100fe20000010805 */
[----:B------:R-:W4:Y:S01]  /*16b50*/  LDL.LU R40, [R1+0xb0] ;  /* 0x0000b00001287983 */ /* 0x000f220000300800 */
[--C-:B-----5:R-:W-:Y:S02]  /*16b60*/  FFMA.FTZ R9, R43, c[0x0][0x2d0], -R5.reuse ;  /* 0x0000b4002b097a23 */ /* 0x120fe40000010805 */
[----:B------:R-:W-:Y:S02]  /*16b70*/  FFMA.FTZ R251, R24, c[0x0][0x2d0], -R6 ;  /* 0x0000b40018fb7a23 */ /* 0x000fe40000010806 */
[----:B------:R-:W5:Y:S01]  /*16b80*/  LDSM.16.MT88.4 R24, [R233+0x100] ;  /* 0x00010000e918783b */ /* 0x000f620000004200 */
[--C-:B------:R-:W-:Y:S02]  /*16b90*/  FFMA.FTZ R220, R220, c[0x0][0x2d0], -R5.reuse ;  /* 0x0000b400dcdc7a23 */ /* 0x100fe40000010805 */
[----:B------:R-:W1:Y:S01]  /*16ba0*/  MUFU.EX2 R55, R4 ;  /* 0x0000000400377308 */ /* 0x000e620000000800 */
[--C-:B------:R-:W-:Y:S02]  /*16bb0*/  FFMA.FTZ R226, R226, c[0x0][0x2d0], -R5.reuse ;  /* 0x0000b400e2e27a23 */ /* 0x100fe40000010805 */
[--C-:B------:R-:W-:Y:S02]  /*16bc0*/  FFMA.FTZ R224, R224, c[0x0][0x2d0], -R5.reuse ;  /* 0x0000b400e0e07a23 */ /* 0x100fe40000010805 */
[--C-:B------:R-:W-:Y:S02]  /*16bd0*/  FFMA.FTZ R221, R221, c[0x0][0x2d0], -R5.reuse ;  /* 0x0000b400dddd7a23 */ /* 0x100fe40000010805 */
[--C-:B------:R-:W-:Y:S02]  /*16be0*/  FFMA.FTZ R28, R20, c[0x0][0x2d0], -R5.reuse ;  /* 0x0000b400141c7a23 */ /* 0x100fe40000010805 */
[--C-:B------:R-:W-:Y:S01]  /*16bf0*/  FFMA.FTZ R29, R19, c[0x0][0x2d0], -R5.reuse ;  /* 0x0000b400131d7a23 */ /* 0x100fe20000010805 */
[----:B------:R5:W-:Y:S01]  /*16c00*/  MUFU.EX2 R43, R9 ;  /* 0x00000009002b7308 */ /* 0x000be20000000800 */
[--C-:B------:R-:W-:Y:S02]  /*16c10*/  FFMA.FTZ R30, R16, c[0x0][0x2d0], -R5.reuse ;  /* 0x0000b400101e7a23 */ /* 0x100fe40000010805 */
[----:B------:R-:W-:Y:S02]  /*16c20*/  FFMA.FTZ R204, R36, c[0x0][0x2d0], -R5 ;  /* 0x0000b40024cc7a23 */ /* 0x000fe40000010805 */
[----:B-1----:R-:W-:Y:S02]  /*16c30*/  FADD.FTZ R0, -R133, R139 ;  /* 0x0000008b85007221 */ /* 0x002fe40000010100 */
[--C-:B------:R-:W-:Y:S02]  /*16c40*/  FFMA.FTZ R139, R35, c[0x0][0x2d0], -R5.reuse ;  /* 0x0000b400238b7a23 */ /* 0x100fe40000010805 */
[--C-:B------:R-:W-:Y:S01]  /*16c50*/  FFMA.FTZ R207, R32, c[0x0][0x2d0], -R5.reuse ;  /* 0x0000b40020cf7a23 */ /* 0x100fe20000010805 */
[----:B------:R-:W-:Y:S01]  /*16c60*/  MUFU.EX2 R226, R226 ;  /* 0x000000e200e27308 */ /* 0x000fe20000000800 */
[--C-:B------:R-:W-:Y:S02]  /*16c70*/  FFMA.FTZ R15, R22, c[0x0][0x2d0], -R5.reuse ;  /* 0x0000b400160f7a23 */ /* 0x100fe40000010805 */
[----:B------:R-:W-:Y:S01]  /*16c80*/  FMUL.FTZ R0, R0, c[0x0][0x2d0] ;  /* 0x0000b40000007a20 */ /* 0x000fe20000410000 */
[----:B------:R-:W-:Y:S01]  /*16c90*/  MOV R166, R55 ;  /* 0x0000003700a67202 */ /* 0x000fe20000000f00 */
[----:B------:R-:W-:Y:S02]  /*16ca0*/  FMUL.FTZ R4, R133, c[0x0][0x2d0] ;  /* 0x0000b40085047a20 */ /* 0x000fe40000410000 */
[----:B------:R-:W-:Y:S02]  /*16cb0*/  FMUL.FTZ R32, R3, R160 ;  /* 0x000000a003207220 */ /* 0x000fe40000410000 */
[--C-:B------:R-:W-:Y:S01]  /*16cc0*/  FFMA.FTZ R6, R52, c[0x0][0x2d0], -R4.reuse ;  /* 0x0000b40034067a23 */ /* 0x100fe20000010804 */
[----:B------:R-:W-:Y:S01]  /*16cd0*/  MUFU.EX2 R0, R0 ;  /* 0x0000000000007308 */ /* 0x000fe20000000800 */
[--C-:B------:R-:W-:Y:S02]  /*16ce0*/  FFMA.FTZ R223, R223, c[0x0][0x2d0], -R4.reuse ;  /* 0x0000b400dfdf7a23 */ /* 0x100fe40000010804 */
[--C-:B------:R-:W-:Y:S02]  /*16cf0*/  FFMA.FTZ R222, R222, c[0x0][0x2d0], -R4.reuse ;  /* 0x0000b400dede7a23 */ /* 0x100fe40000010804 */
[----:B-----5:R-:W-:Y:S02]  /*16d00*/  FFMA.FTZ R9, R252, c[0x0][0x2d0], -R5 ;  /* 0x0000b400fc097a23 */ /* 0x020fe40000010805 */
        /* <DEDUP_REMOVED lines=8> */
[----:B------:R-:W5:Y:S01]  /*16d90*/  MUFU.EX2 R51, R9 ;  /* 0x0000000900337308 */ /* 0x000f620000000800 */
[--C-:B------:R-:W-:Y:S02]  /*16da0*/  FFMA.FTZ R208, R38, c[0x0][0x2d0], -R4.reuse ;  /* 0x0000b40026d07a23 */ /* 0x100fe40000010804 */
[--C-:B------:R-:W-:Y:S02]  /*16db0*/  FFMA.FTZ R211, R34, c[0x0][0x2d0], -R4.reuse ;  /* 0x0000b40022d37a23 */ /* 0x100fe40000010804 */
[--C-:B------:R-:W-:Y:S02]  /*16dc0*/  FFMA.FTZ R31, R23, c[0x0][0x2d0], -R4.reuse ;  /* 0x0000b400171f7a23 */ /* 0x100fe40000010804 */
[--C-:B------:R-:W-:Y:S02]  /*16dd0*/  FFMA.FTZ R14, R17, c[0x0][0x2d0], -R4.reuse ;  /* 0x0000b400110e7a23 */ /* 0x100fe40000010804 */
[C---:B------:R-:W-:Y:S01]  /*16de0*/  FMUL.FTZ R21, R3.reuse, R193 ;  /* 0x000000c103157220 */ /* 0x040fe20000410000 */
[----:B------:R-:W5:Y:S01]  /*16df0*/  MUFU.EX2 R252, R5 ;  /* 0x0000000500fc7308 */ /* 0x000f620000000800 */
[C---:B------:R-:W-:Y:S01]  /*16e00*/  FMUL.FTZ R34, R8.reuse, R162 ;  /* 0x000000a208227220 */ /* 0x040fe20000410000 */
[----:B------:R-:W-:Y:S01]  /*16e10*/  MOV R162, R57 ;  /* 0x0000003900a27202 */ /* 0x000fe20000000f00 */
[----:B------:R-:W-:Y:S01]  /*16e20*/  FMUL.FTZ R35, R8, R163 ;  /* 0x000000a308237220 */ /* 0x000fe20000410000 */
[----:B------:R-:W-:Y:S01]  /*16e30*/  MOV R163, R56 ;  /* 0x0000003800a37202 */ /* 0x000fe20000000f00 */
[----:B-1----:R-:W-:Y:S01]  /*16e40*/  FFMA.FTZ R6, R48, c[0x0][0x2d0], -R4 ;  /* 0x0000b40030067a23 */ /* 0x002fe20000010804 */
[----:B------:R-:W-:Y:S01]  /*16e50*/  MOV R193, R50 ;  /* 0x0000003200c17202 */ /* 0x000fe20000000f00 */
[----:B------:R-:W-:Y:S01]  /*16e60*/  FMUL.FTZ R55, R8, R167 ;  /* 0x000000a708377220 */ /* 0x000fe20000410000 */
[----:B------:R-:W-:Y:S01]  /*16e70*/  MOV R167, R58 ;  /* 0x0000003a00a77202 */ /* 0x000fe20000000f00 */
[----:B------:R-:W-:Y:S01]  /*16e80*/  FMUL.FTZ R16, R3, R176 ;  /* 0x000000b003107220 */ /* 0x000fe20000410000 */
[----:B------:R-:W-:Y:S01]  /*16e90*/  F2FP.BF16.PACK_AB R142, R193, R163 ;  /* 0x000000a3c18e723e */ /* 0x000fe200000010ff */
[----:B------:R-:W-:Y:S01]  /*16ea0*/  FMUL.FTZ R17, R3, R177 ;  /* 0x000000b103117220 */ /* 0x000fe20000410000 */
[----:B------:R-:W-:Y:S01]  /*16eb0*/  F2FP.BF16.PACK_AB R143, R167, R162 ;  /* 0x000000a2a78f723e */ /* 0x000fe200000010ff */
[C---:B------:R-:W-:Y:S01]  /*16ec0*/  FMUL.FTZ R20, R3.reuse, R192 ;  /* 0x000000c003147220 */ /* 0x040fe20000410000 */
[----:B-----5:R-:W-:Y:S01]  /*16ed0*/  MOV R192, R51 ;  /* 0x0000003300c07202 */ /* 0x020fe20000000f00 */
[C---:B------:R-:W-:Y:S01]  /*16ee0*/  FMUL.FTZ R33, R3.reuse, R161 ;  /* 0x000000a103217220 */ /* 0x040fe20000410000 */
[----:B------:R-:W-:Y:S01]  /*16ef0*/  MOV R161, R12 ;  /* 0x0000000c00a17202 */ /* 0x000fe20000000f00 */
[C---:B------:R-:W-:Y:S01]  /*16f00*/  FMUL.FTZ R36, R3.reuse, R180 ;  /* 0x000000b403247220 */ /* 0x040fe20000410000 */
[----:B------:R-:W-:Y:S01]  /*16f10*/  MOV R176, R10 ;  /* 0x0000000a00b07202 */ /* 0x000fe20000000f00 */
[C---:B------:R-:W-:Y:S01]  /*16f20*/  FMUL.FTZ R48, R3.reuse, R148 ;  /* 0x0000009403307220 */ /* 0x040fe20000410000 */
[----:B------:R-:W-:Y:S01]  /*16f30*/  F2FP.BF16.PACK_AB R148, R138, R43 ;  /* 0x0000002b8a94723e */ /* 0x000fe200000010ff */
[C---:B------:R-:W-:Y:S01]  /*16f40*/  FMUL.FTZ R49, R3.reuse, R149 ;  /* 0x0000009503317220 */ /* 0x040fe20000410000 */
[----:B------:R-:W-:Y:S01]  /*16f50*/  LDSM.16.MT88.4 R56, [R236+0x100] ;  /* 0x00010000ec38783b */ /* 0x000fe20000004200 */
[C---:B------:R-:W-:Y:S01]  /*16f60*/  FMUL.FTZ R52, R3.reuse, R164 ;  /* 0x000000a403347220 */ /* 0x040fe20000410000 */
[----:B------:R-:W-:Y:S01]  /*16f70*/  F2FP.BF16.PACK_AB R149, R252, R137 ;  /* 0x00000089fc95723e */ /* 0x000fe200000010ff */
[C---:B------:R-:W-:Y:S01]  /*16f80*/  FMUL.FTZ R5, R3.reuse, R201 ;  /* 0x000000c903057220 */ /* 0x040fe20000410000 */
[----:B------:R-:W-:Y:S01]  /*16f90*/  MOV R164, R13 ;  /* 0x0000000d00a47202 */ /* 0x000fe20000000f00 */
[----:B------:R-:W-:Y:S01]  /*16fa0*/  FMUL.FTZ R12, R2, R196 ;  /* 0x000000c4020c7220 */ /* 0x000fe20000410000 */
[----:B------:R-:W-:Y:S01]  /*16fb0*/  MOV R196, R43 ;  /* 0x0000002b00c47202 */ /* 0x000fe20000000f00 */
[----:B------:R-:W-:Y:S01]  /*16fc0*/  FMUL.FTZ R10, R0, R186 ;  /* 0x000000ba000a7220 */ /* 0x000fe20000410000 */
        /* <DEDUP_REMOVED lines=8> */
[----:B------:R-:W5:Y:S01]  /*17050*/  LDL.LU R186, [R1+0xb8] ;  /* 0x0000b80001ba7983 */ /* 0x000f620000300800 */
[----:B------:R-:W-:Y:S01]  /*17060*/  FMUL.FTZ R50, R8, R150 ;  /* 0x0000009608327220 */ /* 0x000fe20000410000 */
[----:B------:R-:W-:Y:S01]  /*17070*/  F2FP.BF16.PACK_AB R150, R166, R192 ;  /* 0x000000c0a696723e */ /* 0x000fe200000010ff */
[C---:B------:R-:W-:Y:S01]  /*17080*/  FMUL.FTZ R51, R8.reuse, R151 ;  /* 0x0000009708337220 */ /* 0x040fe20000410000 */
[----:B------:R-:W-:Y:S01]  /*17090*/  MUFU.EX2 R224, R224 ;  /* 0x000000e000e07308 */ /* 0x000fe20000000800 */
[C---:B------:R-:W-:Y:S01]  /*170a0*/  FMUL.FTZ R22, R8.reuse, R194 ;  /* 0x000000c208167220 */ /* 0x040fe20000410000 */
[----:B------:R-:W-:Y:S01]  /*170b0*/  MOV R194, R31 ;  /* 0x0000001f00c27202 */ /* 0x000fe20000000f00 */
[----:B------:R-:W-:Y:S01]  /*170c0*/  FMUL.FTZ R23, R8, R195 ;  /* 0x000000c308177220 */ /* 0x000fe20000410000 */
[----:B------:R-:W-:Y:S01]  /*170d0*/  MOV R195, R15 ;  /* 0x0000000f00c37202 */ /* 0x000fe20000000f00 */
[----:B------:R-:W-:Y:S02]  /*170e0*/  FMUL.FTZ R13, R2, R197 ;  /* 0x000000c5020d7220 */ /* 0x000fe40000410000 */
[C---:B------:R-:W-:Y:S02]  /*170f0*/  FMUL.FTZ R14, R0.reuse, R198 ;  /* 0x000000c6000e7220 */ /* 0x040fe40000410000 */
[----:B------:R-:W-:Y:S01]  /*17100*/  FMUL.FTZ R15, R0, R199 ;  /* 0x000000c7000f7220 */ /* 0x000fe20000410000 */
[----:B------:R-:W-:Y:S01]  /*17110*/  MUFU.EX2 R225, R225 ;  /* 0x000000e100e17308 */ /* 0x000fe20000000800 */
[C---:B------:R-:W-:Y:S01]  /*17120*/  FMUL.FTZ R28, R2.reuse, R188 ;  /* 0x000000bc021c7220 */ /* 0x040fe20000410000 */
[----:B------:R-:W-:Y:S01]  /*17130*/  MOV R199, R192 ;  /* 0x000000c000c77202 */ /* 0x000fe20000000f00 */
[----:B------:R-:W-:Y:S02]  /*17140*/  FMUL.FTZ R29, R2, R189 ;  /* 0x000000bd021d7220 */ /* 0x000fe40000410000 */
[C---:B------:R-:W-:Y:S02]  /*17150*/  FMUL.FTZ R30, R0.reuse, R190 ;  /* 0x000000be001e7220 */ /* 0x040fe40000410000 */
        /* <DEDUP_REMOVED lines=23> */
[----:B------:R-:W-:Y:S07]  /*172d0*/  FMUL.FTZ R127, R0, R127 ;  /* 0x0000007f007f7220 */ /* 0x000fee0000410000 */
[----:B------:R1:W-:Y:S10]  /*172e0*/  MUFU.EX2 R180, R216 ;  /* 0x000000d800b47308 */ /* 0x0003f40000000800 */
[----:B------:R1:W-:Y:S10]  /*172f0*/  MUFU.EX2 R189, R221 ;  /* 0x000000dd00bd7308 */ /* 0x0003f40000000800 */
[----:B------:R-:W-:Y:S01]  /*17300*/  MUFU.EX2 R192, R139 ;  /* 0x0000008b00c07308 */ /* 0x000fe20000000800 */
[----:B-1----:R-:W-:Y:S09]  /*17310*/  MOV R216, R165 ;  /* 0x000000a500d87202 */ /* 0x002ff20000000f00 */
[----:B------:R-:W-:Y:S01]  /*17320*/  MUFU.EX2 R190, R228 ;  /* 0x000000e400be7308 */ /* 0x000fe20000000800 */
[----:B------:R-:W-:Y:S09]  /*17330*/  MOV R221, R176 ;  /* 0x000000b000dd7202 */ /* 0x000ff20000000f00 */
[----:B------:R-:W-:Y:S10]  /*17340*/  MUFU.EX2 R176, R249 ;  /* 0x000000f900b07308 */ /* 0x000ff40000000800 */
[----:B------:R-:W-:Y:S10]  /*17350*/  MUFU.EX2 R198, R204 ;  /* 0x000000cc00c67308 */ /* 0x000ff40000000800 */
[----:B------:R-:W-:Y:S01]  /*17360*/  MUFU.EX2 R197, R208 ;  /* 0x000000d000c57308 */ /* 0x000fe20000000800 */
[----:B--2---:R-:W-:Y:S02]  /*17370*/  FFMA.FTZ R132, R3, R7, R42 ;  /* 0x0000000703847223 */ /* 0x004fe4000001002a */
[----:B------:R-:W-:Y:S01]  /*17380*/  FMUL.FTZ R7, R8, R203 ;  /* 0x000000cb08077220 */ /* 0x000fe20000410000 */
[----:B------:R-:W-:Y:S01]  /*17390*/  MOV R203, R47 ;  /* 0x0000002f00cb7202 */ /* 0x000fe20000000f00 */
[----:B------:R-:W-:Y:S05]  /*173a0*/  FMUL.FTZ R47, R0, R175 ;  /* 0x000000af002f7220 */ /* 0x000fea0000410000 */
[----:B------:R-:W-:Y:S01]  /*173b0*/  MUFU.EX2 R175, R206 ;  /* 0x000000ce00af7308 */ /* 0x000fe20000000800 */
[----:B---3--:R-:W-:Y:S02]  /*173c0*/  FFMA.FTZ R9, R37, c[0x0][0x2d0], -R4 ;  /* 0x0000b40025097a23 */ /* 0x008fe40000010804 */
[C---:B------:R-:W-:Y:S07]  /*173d0*/  FMUL.FTZ R4, R3.reuse, R200 ;  /* 0x000000c803047220 */ /* 0x040fee0000410000 */
[----:B------:R1:W-:Y:S01]  /*173e0*/  MUFU.EX2 R200, R6 ;  /* 0x0000000600c87308 */ /* 0x0003e20000000800 */
[----:B------:R-:W-:Y:S02]  /*173f0*/  FMUL.FTZ R37, R3, R181 ;  /* 0x000000b503257220 */ /* 0x000fe40000410000 */
[C---:B----4-:R-:W-:Y:S02]  /*17400*/  FFMA.FTZ R3, R8.reuse, R40, R41 ;  /* 0x0000002808037223 */ /* 0x050fe40000010029 */
[----:B------:R-:W2:Y:S05]  /*17410*/  LDSM.16.MT88.4 R40, [R234+0x100] ;  /* 0x00010000ea28783b */ /* 0x000eaa0000004200 */
[----:B------:R-:W3:Y:S10]  /*17420*/  MUFU.EX2 R160, R9 ;  /* 0x0000000900a07308 */ /* 0x000ef40000000800 */
[----:B------:R-:W-:Y:S01]  /*17430*/  MUFU.EX2 R181, R217 ;  /* 0x000000d900b57308 */ /* 0x000fe20000000800 */
[----:B-1----:R-:W-:Y:S01]  /*17440*/  FMUL.FTZ R6, R8, R202 ;  /* 0x000000ca08067220 */ /* 0x002fe20000410000 */
[----:B------:R-:W-:Y:S01]  /*17450*/  MOV R202, R46 ;  /* 0x0000002e00ca7202 */ /* 0x000fe20000000f00 */
[----:B------:R-:W-:Y:S01]  /*17460*/  FMUL.FTZ R8, R2, R184 ;  /* 0x000000b802087220 */ /* 0x000fe20000410000 */
[----:B------:R-:W-:Y:S01]  /*17470*/  MOV R184, R11 ;  /* 0x0000000b00b87202 */ /* 0x000fe20000000f00 */
[----:B------:R-:W-:Y:S02]  /*17480*/  FMUL.FTZ R11, R0, R187 ;  /* 0x000000bb000b7220 */ /* 0x000fe40000410000 */
[----:B------:R-:W4:Y:S01]  /*17490*/  LDL.LU R187, [R1+0xb4] ;  /* 0x0000b40001bb7983 */ /* 0x000f220000300800 */
[-C--:B------:R-:W-:Y:S05]  /*174a0*/  HMMA.16816.F32.BF16 R4, R140, R24.reuse, R4 ;  /* 0x000000188c04723c */ /* 0x080fea0000041804 */
[----:B---3--:R-:W-:Y:S01]  /*174b0*/  F2FP.BF16.PACK_AB R151, R160, R200 ;  /* 0x000000c8a097723e */ /* 0x008fe200000010ff */
[C---:B------:R-:W-:Y:S01]  /*174c0*/  FMUL.FTZ R9, R2.reuse, R185 ;  /* 0x000000b902097220 */ /* 0x040fe20000410000 */
[----:B------:R-:W-:Y:S01]  /*174d0*/  MOV R185, R44 ;  /* 0x0000002c00b97202 */ /* 0x000fe20000000f00 */
[----:B------:R-:W-:Y:S02]  /*174e0*/  FMUL.FTZ R44, R2, R172 ;  /* 0x000000ac022c7220 */ /* 0x000fe40000410000 */
[----:B------:R-:W-:Y:S02]  /*174f0*/  MUFU.EX2 R172, R205 ;  /* 0x000000cd00ac7308 */ /* 0x000fe40000000800 */
[----:B------:R-:W-:Y:S01]  /*17500*/  FMUL.FTZ R46, R0, R174 ;  /* 0x000000ae002e7220 */ /* 0x000fe20000410000 */
[C---:B------:R-:W-:Y:S04]  /*17510*/  HMMA.16816.F32.BF16 R8, R148.reuse, R24, R8 ;  /* 0x000000189408723c */ /* 0x040fe80000041808 */
[----:B------:R-:W-:Y:S02]  /*17520*/  FADD.FTZ R132, R185, R132 ;  /* 0x00000084b9847221 */ /* 0x000fe40000010000 */
[----:B------:R-:W-:Y:S01]  /*17530*/  FADD.FTZ R3, R184, R3 ;  /* 0x00000003b8037221 */ /* 0x000fe20000010000 */
[----:B------:R-:W-:Y:S01]  /*17540*/  MUFU.EX2 R174, R229 ;  /* 0x000000e500ae7308 */ /* 0x000fe20000000800 */
[-C--:B------:R-:W-:Y:S04]  /*17550*/  HMMA.16816.F32.BF16 R12, R148, R26.reuse, R12 ;  /* 0x0000001a940c723c */ /* 0x080fe8000004180c */
[C---:B------:R-:W-:Y:S01]  /*17560*/  FMUL.FTZ R24, R2.reuse, R168 ;  /* 0x000000a802187220 */ /* 0x040fe20000410000 */
[----:B------:R-:W-:Y:S01]  /*17570*/  MOV R184, R193 ;  /* 0x000000c100b87202 */ /* 0x000fe20000000f00 */
[----:B------:R-:W-:Y:S02]  /*17580*/  FMUL.FTZ R25, R2, R169 ;  /* 0x000000a902197220 */ /* 0x000fe40000410000 */
[C---:B------:R-:W-:Y:S01]  /*17590*/  HMMA.16816.F32.BF16 R16, R140.reuse, R26, R16 ;  /* 0x0000001a8c10723c */ /* 0x040fe20000041810 */
[----:B------:R1:W-:Y:S06]  /*175a0*/  MUFU.EX2 R169, R218 ;  /* 0x000000da00a97308 */ /* 0x0003ec0000000800 */
[C---:B------:R-:W-:Y:S01]  /*175b0*/  FMUL.FTZ R26, R0.reuse, R170 ;  /* 0x000000aa001a7220 */ /* 0x040fe20000410000 */
[-C--:B--2---:R-:W-:Y:S03]  /*175c0*/  HMMA.16816.F32.BF16 R20, R140, R40.reuse, R20 ;  /* 0x000000288c14723c */ /* 0x084fe60000041814 */
[----:B------:R-:W2:Y:S01]  /*175d0*/  MUFU.EX2 R168, R230 ;  /* 0x000000e600a87308 */ /* 0x000ea20000000800 */
[----:B------:R-:W-:Y:S07]  /*175e0*/  FMUL.FTZ R27, R0, R171 ;  /* 0x000000ab001b7220 */ /* 0x000fee0000410000 */
[C---:B------:R-:W-:Y:S02]  /*175f0*/  HMMA.16816.F32.BF16 R24, R148.reuse, R40, R24 ;  /* 0x000000289418723c */ /* 0x040fe40000041818 */
[----:B------:R-:W3:Y:S02]  /*17600*/  MUFU.EX2 R171, R245 ;  /* 0x000000f500ab7308 */ /* 0x000ee40000000800 */
[----:B-1----:R-:W-:Y:S03]  /*17610*/  MOV R218, R202 ;  /* 0x000000ca00da7202 */ /* 0x002fe60000000f00 */
[C---:B------:R-:W-:Y:S01]  /*17620*/  FMUL.FTZ R40, R2.reuse, R152 ;  /* 0x0000009802287220 */ /* 0x040fe20000410000 */
[-C--:B------:R-:W-:Y:S04]  /*17630*/  HMMA.16816.F32.BF16 R28, R148, R42.reuse, R28 ;  /* 0x0000002a941c723c */ /* 0x080fe8000004181c */
[----:B------:R-:W-:Y:S01]  /*17640*/  FMUL.FTZ R41, R2, R153 ;  /* 0x0000009902297220 */ /* 0x000fe20000410000 */
[----:B------:R-:W-:Y:S01]  /*17650*/  MOV R202, R164 ;  /* 0x000000a400ca7202 */ /* 0x000fe20000000f00 */
[----:B------:R-:W-:Y:S02]  /*17660*/  MUFU.EX2 R249, R218 ;  /* 0x000000da00f97308 */ /* 0x000fe40000000800 */
[C---:B------:R-:W-:Y:S07]  /*17670*/  HMMA.16816.F32.BF16 R32, R140.reuse, R42, R32 ;  /* 0x0000002a8c20723c */ /* 0x040fee0000041820 */
[C---:B------:R-:W-:Y:S01]  /*17680*/  FMUL.FTZ R42, R0.reuse, R154 ;  /* 0x0000009a002a7220 */ /* 0x040fe20000410000 */
[-C--:B------:R-:W-:Y:S01]  /*17690*/  HMMA.16816.F32.BF16 R36, R140, R56.reuse, R36 ;  /* 0x000000388c24723c */ /* 0x080fe20000041824 */
[----:B------:R-:W-:Y:S03]  /*176a0*/  MUFU.EX2 R228, R202 ;  /* 0x000000ca00e47308 */ /* 0x000fe60000000800 */
[----:B------:R-:W-:Y:S02]  /*176b0*/  FMUL.FTZ R43, R0, R155 ;  /* 0x0000009b002b7220 */ /* 0x000fe40000410000 */
[----:B------:R-:W1:Y:S05]  /*176c0*/  LDSM.16.MT88.4 R152, [R235+0x100] ;  /* 0x00010000eb98783b */ /* 0x000e6a0000004200 */
[C---:B------:R-:W-:Y:S01]  /*176d0*/  HMMA.16816.F32.BF16 R40, R148.reuse, R56, R40 ;  /* 0x000000389428723c */ /* 0x040fe20000041828 */
[----:B------:R2:W1:Y:S06]  /*176e0*/  MUFU.EX2 R170, R231 ;  /* 0x000000e700aa7308 */ /* 0x00046c0000000800 */
[C---:B------:R-:W-:Y:S01]  /*176f0*/  FMUL.FTZ R56, R2.reuse, R144 ;  /* 0x0000009002387220 */ /* 0x040fe20000410000 */
[-C--:B------:R-:W-:Y:S03]  /*17700*/  HMMA.16816.F32.BF16 R44, R148, R58.reuse, R44 ;  /* 0x0000003a942c723c */ /* 0x080fe6000004182c */
[----:B------:R-:W-:Y:S01]  /*17710*/  MUFU.EX2 R185, R210 ;  /* 0x000000d200b97308 */ /* 0x000fe20000000800 */
[----:B------:R-:W-:Y:S04]  /*17720*/  FMUL.FTZ R57, R2, R145 ;  /* 0x0000009102397220 */ /* 0x000fe80000410000 */
[C---:B------:R-:W-:Y:S05]  /*17730*/  HMMA.16816.F32.BF16 R48, R140.reuse, R58, R48 ;  /* 0x0000003a8c30723c */ /* 0x040fea0000041830 */
[----:B------:R-:W-:Y:S02]  /*17740*/  MUFU.EX2 R193, R211 ;  /* 0x000000d300c17308 */ /* 0x000fe40000000800 */
[C---:B------:R-:W-:Y:S02]  /*17750*/  FMUL.FTZ R58, R0.reuse, R146 ;  /* 0x00000092003a7220 */ /* 0x040fe40000410000 */
[C---:B------:R-:W-:Y:S02]  /*17760*/  FMUL.FTZ R59, R0.reuse, R147 ;  /* 0x00000093003b7220 */ /* 0x040fe40000410000 */
[----:B------:R-:W3:Y:S01]  /*17770*/  LDSM.16.MT88.4 R144, [R233+0x2100] ;  /* 0x00210000e990783b */ /* 0x000ee20000004200 */
[----:B-----5:R-:W-:Y:S01]  /*17780*/  FFMA.FTZ R0, R0, R186, R137 ;  /* 0x000000ba00007223 */ /* 0x020fe20000010089 */
[----:B--2---:R-:W-:Y:S02]  /*17790*/  MOV R231, R203 ;  /* 0x000000cb00e77202 */ /* 0x004fe40000000f00 */
[----:B------:R-:W-:Y:S01]  /*177a0*/  MUFU.EX2 R186, R227 ;  /* 0x000000e300ba7308 */ /* 0x000fe20000000800 */
[----:B------:R-:W-:Y:S01]  /*177b0*/  MOV R203, R161 ;  /* 0x000000a100cb7202 */ /* 0x000fe20000000f00 */
[----:B------:R-:W-:Y:S01]  /*177c0*/  FADD.FTZ R137, R252, R0 ;  /* 0x00000000fc897221 */ /* 0x000fe20000010000 */
[-C--:B-1----:R-:W-:Y:S03]  /*177d0*/  HMMA.16816.F32.BF16 R52, R140, R152.reuse, R52 ;  /* 0x000000988c34723c */ /* 0x082fe60000041834 */
[----:B------:R-:W-:Y:S01]  /*177e0*/  FADD.FTZ R0, R162, R3 ;  /* 0x00000003a2007221 */ /* 0x000fe20000010000 */
[----:B------:R-:W-:Y:S01]  /*177f0*/  MOV R162, R195 ;  /* 0x000000c300a27202 */ /* 0x000fe20000000f00 */
[----:B------:R-:W-:Y:S02]  /*17800*/  FADD.FTZ R3, R200, R137 ;  /* 0x00000089c8037221 */ /* 0x000fe40000010000 */
[----:B------:R-:W-:Y:S01]  /*17810*/  MUFU.EX2 R252, R251 ;  /* 0x000000fb00fc7308 */ /* 0x000fe20000000800 */
[----:B------:R-:W-:Y:S01]  /*17820*/  FADD.FTZ R0, R167, R0 ;  /* 0x00000000a7007221 */ /* 0x000fe20000010000 */
[C---:B------:R-:W-:Y:S04]  /*17830*/  HMMA.16816.F32.BF16 R56, R148.reuse, R152, R56 ;  /* 0x000000989438723c */ /* 0x040fe80000041838 */
[----:B------:R-:W-:Y:S04]  /*17840*/  MOV R245, R162 ;  /* 0x000000a200f57202 */ /* 0x000fe80000000f00 */
[-C--:B------:R-:W-:Y:S01]  /*17850*/  HMMA.16816.F32.BF16 R60, R148, R154.reuse, R60 ;  /* 0x0000009a943c723c */ /* 0x080fe2000004183c */
[----:B------:R1:W-:Y:S07]  /*17860*/  MUFU.EX2 R251, R221 ;  /* 0x000000dd00fb7308 */ /* 0x0003ee0000000800 */
[C---:B------:R-:W-:Y:S01]  /*17870*/  HMMA.16816.F32.BF16 R64, R140.reuse, R154, R64 ;  /* 0x0000009a8c40723c */ /* 0x040fe20000041840 */
[----:B------:R-:W-:Y:S02]  /*17880*/  LDSM.16.MT88.4 R152, [R234+0x900] ;  /* 0x00090000ea98783b */ /* 0x000fe40000004200 */
[----:B------:R-:W-:Y:S05]  /*17890*/  MUFU.EX2 R229, R203 ;  /* 0x000000cb00e57308 */ /* 0x000fea0000000800 */
[-C--:B---3--:R-:W-:Y:S05]  /*178a0*/  HMMA.16816.F32.BF16 R68, R140, R144.reuse, R68 ;  /* 0x000000908c44723c */ /* 0x088fea0000041844 */
[----:B------:R-:W-:Y:S03]  /*178b0*/  MUFU.EX2 R195, R209 ;  /* 0x000000d100c37308 */ /* 0x000fe60000000800 */
[C---:B------:R-:W-:Y:S01]  /*178c0*/  HMMA.16816.F32.BF16 R72, R148.reuse, R144, R72 ;  /* 0x000000909448723c */ /* 0x040fe20000041848 */
[----:B-1----:R-:W-:Y:S07]  /*178d0*/  LDSM.16.MT88.4 R220, [R234+0x3900] ;  /* 0x00390000eadc783b */ /* 0x002fee0000004200 */
        /* <DEDUP_REMOVED lines=10> */
[-C--:B------:R-:W-:Y:S04]  /*17980*/  HMMA.16816.F32.BF16 R108, R148, R146.reuse, R108 ;  /* 0x00000092946c723c */ /* 0x080fe8000004186c */
[----:B----4-:R-:W-:Y:S02]  /*17990*/  FFMA.FTZ R2, R2, R187, R196 ;  /* 0x000000bb02027223 */ /* 0x010fe400000100c4 */
[----:B------:R-:W-:Y:S02]  /*179a0*/  MUFU.EX2 R196, R214 ;  /* 0x000000d600c47308 */ /* 0x000fe40000000800 */
[C---:B------:R-:W-:Y:S01]  /*179b0*/  HMMA.16816.F32.BF16 R112, R140.reuse, R146, R112 ;  /* 0x000000928c70723c */ /* 0x040fe20000041870 */
[----:B------:R-:W1:Y:S03]  /*179c0*/  LDSM.16.MT88.4 R144, [R235+0x2100] ;  /* 0x00210000eb90783b */ /* 0x000e660000004200 */
[----:B------:R-:W-:Y:S02]  /*179d0*/  FADD.FTZ R138, R138, R2 ;  /* 0x000000028a8a7221 */ /* 0x000fe40000010000 */
[----:B------:R-:W-:Y:S01]  /*179e0*/  FADD.FTZ R2, R163, R132 ;  /* 0x00000084a3027221 */ /* 0x000fe20000010000 */
[----:B------:R-:W-:Y:S01]  /*179f0*/  MOV R163, R194 ;  /* 0x000000c200a37202 */ /* 0x000fe20000000f00 */
[----:B------:R-:W-:Y:S01]  /*17a00*/  FADD.FTZ R132, R199, R138 ;  /* 0x0000008ac7847221 */ /* 0x000fe20000010000 */
[----:B------:R2:W-:Y:S03]  /*17a10*/  MUFU.EX2 R194, R215 ;  /* 0x000000d700c27308 */ /* 0x0005e60000000800 */
[----:B------:R-:W-:Y:S01]  /*17a20*/  MOV R217, R163 ;  /* 0x000000a300d97202 */ /* 0x000fe20000000f00 */
[----:B------:R-:W-:Y:S02]  /*17a30*/  FADD.FTZ R138, R160, R3 ;  /* 0x00000003a08a7221 */ /* 0x000fe40000010000 */
[----:B------:R-:W-:Y:S01]  /*17a40*/  LDSM.16.MT88.4 R160, [R233+0x3100] ;  /* 0x00310000e9a0783b */ /* 0x000fe20000004200 */
[----:B------:R-:W-:Y:S02]  /*17a50*/  FADD.FTZ R139, R166, R132 ;  /* 0x00000084a68b7221 */ /* 0x000fe40000010000 */
[----:B------:R-:W-:Y:S01]  /*17a60*/  FADD.FTZ R132, R246, R0 ;  /* 0x00000000f6847221 */ /* 0x000fe20000010000 */
[----:B------:R-:W3:Y:S01]  /*17a70*/  MUFU.EX2 R230, R217 ;  /* 0x000000d900e67308 */ /* 0x000ee20000000800 */
[----:B------:R-:W-:Y:S02]  /*17a80*/  FADD.FTZ R3, R226, R139 ;  /* 0x0000008be2037221 */ /* 0x000fe40000010000 */
[----:B------:R-:W-:Y:S01]  /*17a90*/  FADD.FTZ R2, R184, R2 ;  /* 0x00000002b8027221 */ /* 0x000fe20000010000 */
[----:B------:R-:W-:Y:S01]  /*17aa0*/  LDSM.16.MT88.4 R164, [R234+0x3100] ;  /* 0x00310000eaa4783b */ /* 0x000fe20000004200 */
[----:B------:R-:W-:Y:S02]  /*17ab0*/  FADD.FTZ R3, R224, R3 ;  /* 0x00000003e0037221 */ /* 0x000fe40000010000 */
[----:B------:R-:W-:Y:S02]  /*17ac0*/  FADD.FTZ R137, R247, R2 ;  /* 0x00000002f7897221 */ /* 0x000fe40000010000 */
[----:B------:R-:W-:Y:S01]  /*17ad0*/  FADD.FTZ R2, R168, R138 ;  /* 0x0000008aa8027221 */ /* 0x000fe20000010000 */
[----:B------:R-:W4:Y:S01]  /*17ae0*/  MUFU.EX2 R199, R250 ;  /* 0x000000fa00c77308 */ /* 0x000f220000000800 */
[----:B------:R-:W-:Y:S02]  /*17af0*/  FADD.FTZ R0, R171, R137 ;  /* 0x00000089ab007221 */ /* 0x000fe40000010000 */
[----:B------:R-:W-:Y:S01]  /*17b00*/  FADD.FTZ R137, R225, R2 ;  /* 0x00000002e1897221 */ /* 0x000fe20000010000 */
[----:B--2---:R-:W-:Y:S01]  /*17b10*/  LDSM.16.MT88.4 R212, [R235+0x1900] ;  /* 0x00190000ebd4783b */ /* 0x004fe20000004200 */
[----:B------:R-:W-:Y:S02]  /*17b20*/  FADD.FTZ R2, R219, R0 ;  /* 0x00000000db027221 */ /* 0x000fe40000010000 */
[----:B------:R-:W-:Y:S03]  /*17b30*/  FADD.FTZ R132, R170, R132 ;  /* 0x00000084aa847221 */ /* 0x000fe60000010000 */
[----:B------:R-:W2:Y:S01]  /*17b40*/  MUFU.EX2 R250, R216 ;  /* 0x000000d800fa7308 */ /* 0x000ea20000000800 */
[----:B------:R-:W-:Y:S01]  /*17b50*/  FADD.FTZ R0, R169, R132 ;  /* 0x00000084a9007221 */ /* 0x000fe20000010000 */
[-C--:B-1----:R-:W-:Y:S03]  /*17b60*/  HMMA.16816.F32.BF16 R116, R140, R144.reuse, R116 ;  /* 0x000000908c74723c */ /* 0x082fe60000041874 */
[----:B---3--:R-:W-:Y:S05]  /*17b70*/  F2FP.BF16.PACK_AB R209, R229, R230 ;  /* 0x000000e6e5d1723e */ /* 0x008fea00000010ff */
[C---:B------:R-:W-:Y:S01]  /*17b80*/  HMMA.16816.F32.BF16 R120, R148.reuse, R144, R120 ;  /* 0x000000909478723c */ /* 0x040fe20000041878 */
[----:B------:R-:W1:Y:S03]  /*17b90*/  MUFU.EX2 R139, R201 ;  /* 0x000000c9008b7308 */ /* 0x000e660000000800 */
[----:B----4-:R-:W-:Y:S03]  /*17ba0*/  MOV R138, R199 ;  /* 0x000000c7008a7202 */ /* 0x010fe60000000f00 */
[----:B------:R-:W-:Y:S01]  /*17bb0*/  F2FP.BF16.PACK_AB R144, R224, R226 ;  /* 0x000000e2e090723e */ /* 0x000fe200000010ff */
[-C--:B------:R-:W-:Y:S01]  /*17bc0*/  HMMA.16816.F32.BF16 R124, R148, R146.reuse, R124 ;  /* 0x00000092947c723c */ /* 0x080fe2000004187c */
[----:B------:R-:W3:Y:S02]  /*17bd0*/  LDSM.16.MT88.4 R148, [R233+0x900] ;  /* 0x00090000e994783b */ /* 0x000ee40000004200 */
[----:B------:R-:W-:Y:S01]  /*17be0*/  MUFU.EX2 R187, R207 ;  /* 0x000000cf00bb7308 */ /* 0x000fe20000000800 */
[----:B------:R-:W-:Y:S02]  /*17bf0*/  F2FP.BF16.PACK_AB R145, R225, R168 ;  /* 0x000000a8e191723e */ /* 0x000fe400000010ff */
[----:B--2---:R-:W-:Y:S02]  /*17c00*/  F2FP.BF16.PACK_AB R206, R250, R251 ;  /* 0x000000fbface723e */ /* 0x004fe400000010ff */
[----:B------:R-:W-:Y:S01]  /*17c10*/  HMMA.16816.F32.BF16 R128, R140, R146, R128 ;  /* 0x000000928c80723c */ /* 0x000fe20000041880 */
[----:B------:R-:W-:Y:S04]  /*17c20*/  LDSM.16.MT88.4 R224, [R236+0x3900] ;  /* 0x00390000ece0783b */ /* 0x000fe80000004200 */
[----:B------:R-:W2:Y:S02]  /*17c30*/  MUFU.EX2 R184, R248 ;  /* 0x000000f800b87308 */ /* 0x000ea40000000800 */
[----:B------:R-:W-:Y:S02]  /*17c40*/  F2FP.BF16.PACK_AB R142, R181, R219 ;  /* 0x000000dbb58e723e */ /* 0x000fe400000010ff */
[----:B------:R-:W-:Y:S01]  /*17c50*/  F2FP.BF16.PACK_AB R140, R171, R247 ;  /* 0x000000f7ab8c723e */ /* 0x000fe200000010ff */
[----:B------:R-:W-:Y:S02]  /*17c60*/  LDSM.16.MT88.4 R216, [R233+0x3900] ;  /* 0x00390000e9d8783b */ /* 0x000fe40000004200 */
[----:B------:R-:W-:Y:S02]  /*17c70*/  F2FP.BF16.PACK_AB R141, R170, R246 ;  /* 0x000000f6aa8d723e */ /* 0x000fe400000010ff */
[----:B------:R-:W-:Y:S01]  /*17c80*/  F2FP.BF16.PACK_AB R143, R180, R169 ;  /* 0x000000a9b48f723e */ /* 0x000fe200000010ff */
[----:B------:R-:W-:Y:S01]  /*17c90*/  MUFU.EX2 R246, R179 ;  /* 0x000000b300f67308 */ /* 0x000fe20000000800 */
[----:B------:R-:W-:Y:S02]  /*17ca0*/  F2FP.BF16.PACK_AB R146, R188, R189 ;  /* 0x000000bdbc92723e */ /* 0x000fe400000010ff */
[----:B------:R-:W-:Y:S02]  /*17cb0*/  F2FP.BF16.PACK_AB R147, R183, R182 ;  /* 0x000000b6b793723e */ /* 0x000fe400000010ff */
[----:B-1----:R-:W-:Y:S05]  /*17cc0*/  F2FP.BF16.PACK_AB R211, R139, R228 ;  /* 0x000000e48bd3723e */ /* 0x002fea00000010ff */
[----:B------:R-:W1:Y:S01]  /*17cd0*/  MUFU.EX2 R248, R231 ;  /* 0x000000e700f87308 */ /* 0x000e620000000800 */
[-C--:B--2---:R-:W-:Y:S02]  /*17ce0*/  F2FP.BF16.PACK_AB R205, R252, R184.reuse ;  /* 0x000000b8fccd723e */ /* 0x084fe400000010ff */
[----:B------:R-:W-:Y:S01]  /*17cf0*/  MOV R132, R184 ;  /* 0x000000b800847202 */ /* 0x000fe20000000f00 */
[-C--:B---3--:R-:W-:Y:S06]  /*17d00*/  HMMA.16816.F32.BF16 R4, R140, R148.reuse, R4 ;  /* 0x000000948c04723c */ /* 0x088fec0000041804 */
[----:B------:R-:W-:Y:S02]  /*17d10*/  MUFU.EX2 R231, R177 ;  /* 0x000000b100e77308 */ /* 0x000fe40000000800 */
[C---:B------:R-:W-:Y:S08]  /*17d20*/  HMMA.16816.F32.BF16 R8, R144.reuse, R148, R8 ;  /* 0x000000949008723c */ /* 0x040ff00000041808 */
[----:B------:R-:W2:Y:S01]  /*17d30*/  MUFU.EX2 R247, R245 ;  /* 0x000000f500f77308 */ /* 0x000ea20000000800 */
[-C--:B------:R-:W-:Y:S03]  /*17d40*/  HMMA.16816.F32.BF16 R12, R144, R150.reuse, R12 ;  /* 0x00000096900c723c */ /* 0x080fe6000004180c */
[----:B-1----:R-:W-:Y:S06]  /*17d50*/  F2FP.BF16.PACK_AB R207, R248, R249 ;  /* 0x000000f9f8cf723e */ /* 0x002fec00000010ff */
[----:B------:R-:W1:Y:S01]  /*17d60*/  MUFU.EX2 R245, R178 ;  /* 0x000000b200f57308 */ /* 0x000e620000000800 */
[C---:B------:R-:W-:Y:S01]  /*17d70*/  HMMA.16816.F32.BF16 R16, R140.reuse, R150, R16 ;  /* 0x000000968c10723c */ /* 0x040fe20000041810 */
[----:B------:R-:W3:Y:S07]  /*17d80*/  LDSM.16.MT88.4 R148, [R235+0x900] ;  /* 0x00090000eb94783b */ /* 0x000eee0000004200 */
[-C--:B------:R-:W-:Y:S04]  /*17d90*/  HMMA.16816.F32.BF16 R20, R140, R152.reuse, R20 ;  /* 0x000000988c14723c */ /* 0x080fe80000041814 */
[----:B--2---:R-:W-:Y:S04]  /*17da0*/  F2FP.BF16.PACK_AB R208, R246, R247 ;  /* 0x000000f7f6d0723e */ /* 0x004fe800000010ff */
[C---:B------:R-:W-:Y:S04]  /*17db0*/  HMMA.16816.F32.BF16 R24, R144.reuse, R152, R24 ;  /* 0x000000989018723c */ /* 0x040fe80000041818 */
[----:B-1----:R-:W-:Y:S04]  /*17dc0*/  F2FP.BF16.PACK_AB R210, R231, R245 ;  /* 0x000000f5e7d2723e */ /* 0x002fe800000010ff */
        /* <DEDUP_REMOVED lines=30> */
[-C--:B------:R-:W-:Y:S07]  /*17fb0*/  HMMA.16816.F32.BF16 R124, R144, R154.reuse, R124 ;  /* 0x0000009a907c723c */ /* 0x080fee000004187c */
[----:B------:R-:W-:Y:S01]  /*17fc0*/  F2FP.BF16.PACK_AB R144, R198, R172 ;  /* 0x000000acc690723e */ /* 0x000fe200000010ff */
[----:B------:R-:W-:Y:S01]  /*17fd0*/  HMMA.16816.F32.BF16 R128, R140, R154, R128 ;  /* 0x0000009a8c80723c */ /* 0x000fe20000041880 */
[----:B------:R-:W1:Y:S03]  /*17fe0*/  LDSM.16.MT88.4 R152, [R236+0x1100] ;  /* 0x00110000ec98783b */ /* 0x000e660000004200 */
[----:B------:R-:W-:Y:S02]  /*17ff0*/  F2FP.BF16.PACK_AB R146, R187, R192 ;  /* 0x000000c0bb92723e */ /* 0x000fe400000010ff */
[----:B------:R-:W-:Y:S02]  /*18000*/  F2FP.BF16.PACK_AB R145, R197, R175 ;  /* 0x000000afc591723e */ /* 0x000fe400000010ff */
[----:B------:R-:W-:Y:S04]  /*18010*/  F2FP.BF16.PACK_AB R140, R190, R174 ;  /* 0x000000aebe8c723e */ /* 0x000fe800000010ff */
[----:B------:R-:W-:Y:S02]  /*18020*/  F2FP.BF16.PACK_AB R141, R191, R173 ;  /* 0x000000adbf8d723e */ /* 0x000fe400000010ff */
[----:B------:R-:W-:Y:S02]  /*18030*/  F2FP.BF16.PACK_AB R142, R194, R186 ;  /* 0x000000bac28e723e */ /* 0x000fe400000010ff */
[----:B------:R-:W-:Y:S02]  /*18040*/  F2FP.BF16.PACK_AB R143, R195, R185 ;  /* 0x000000b9c38f723e */ /* 0x000fe400000010ff */
[----:B------:R-:W-:Y:S05]  /*18050*/  F2FP.BF16.PACK_AB R147, R196, R193 ;  /* 0x000000c1c493723e */ /* 0x000fea00000010ff */
        /* <DEDUP_REMOVED lines=18> */
[-C--:B------:R-:W-:Y:S04]  /*18180*/  HMMA.16816.F32.BF16 R60, R144, R158.reuse, R60 ;  /* 0x0000009e903c723c */ /* 0x080fe8000004183c */
[----:B------:R-:W-:Y:S04]  /*18190*/  MOV R156, R197 ;  /* 0x000000c5009c7202 */ /* 0x000fe80000000f00 */
[C---:B------:R-:W-:Y:S07]  /*181a0*/  HMMA.16816.F32.BF16 R64, R140.reuse, R158, R64 ;  /* 0x0000009e8c40723c */ /* 0x040fee0000041840 */
[----:B------:R-:W-:Y:S01]  /*181b0*/  MOV R159, R186 ;  /* 0x000000ba009f7202 */ /* 0x000fe20000000f00 */
[-C--:B------:R-:W-:Y:S04]  /*181c0*/  HMMA.16816.F32.BF16 R68, R140, R160.reuse, R68 ;  /* 0x000000a08c44723c */ /* 0x080fe80000041844 */
[----:B------:R-:W-:Y:S04]  /*181d0*/  MOV R158, R185 ;  /* 0x000000b9009e7202 */ /* 0x000fe80000000f00 */
[C---:B------:R-:W-:Y:S08]  /*181e0*/  HMMA.16816.F32.BF16 R72, R144.reuse, R160, R72 ;  /* 0x000000a09048723c */ /* 0x040ff00000041848 */
[-C--:B------:R-:W-:Y:S08]  /*181f0*/  HMMA.16816.F32.BF16 R76, R144, R162.reuse, R76 ;  /* 0x000000a2904c723c */ /* 0x080ff0000004184c */
[C---:B------:R-:W-:Y:S01]  /*18200*/  HMMA.16816.F32.BF16 R80, R140.reuse, R162, R80 ;  /* 0x000000a28c50723c */ /* 0x040fe20000041850 */
[----:B------:R-:W-:Y:S07]  /*18210*/  LDSM.16.MT88.4 R160, [R234+0x1900] ;  /* 0x00190000eaa0783b */ /* 0x000fee0000004200 */
[-C--:B------:R-:W-:Y:S08]  /*18220*/  HMMA.16816.F32.BF16 R84, R140, R164.reuse, R84 ;  /* 0x000000a48c54723c */ /* 0x080ff00000041854 */
[C---:B------:R-:W-:Y:S07]  /*18230*/  HMMA.16816.F32.BF16 R88, R144.reuse, R164, R88 ;  /* 0x000000a49058723c */ /* 0x040fee0000041858 */
[----:B------:R-:W-:Y:S01]  /*18240*/  MOV R164, R196 ;  /* 0x000000c400a47202 */ /* 0x000fe20000000f00 */
[-C--:B------:R-:W-:Y:S04]  /*18250*/  HMMA.16816.F32.BF16 R92, R144, R166.reuse, R92 ;  /* 0x000000a6905c723c */ /* 0x080fe8000004185c */
[----:B------:R-:W-:Y:S04]  /*18260*/  MOV R165, R187 ;  /* 0x000000bb00a57202 */ /* 0x000fe80000000f00 */
[C---:B------:R-:W-:Y:S07]  /*18270*/  HMMA.16816.F32.BF16 R96, R140.reuse, R166, R96 ;  /* 0x000000a68c60723c */ /* 0x040fee0000041860 */
[----:B------:R-:W-:Y:S01]  /*18280*/  MOV R167, R176 ;  /* 0x000000b000a77202 */ /* 0x000fe20000000f00 */
[-C--:B---3--:R-:W-:Y:S01]  /*18290*/  HMMA.16816.F32.BF16 R100, R140, R148.reuse, R100 ;  /* 0x000000948c64723c */ /* 0x088fe20000041864 */
[----:B------:R-:W2:Y:S03]  /*182a0*/  LDSM.16.MT88.4 R176, [R233+0x1900] ;  /* 0x00190000e9b0783b */ /* 0x000ea60000004200 */
[----:B------:R-:W-:Y:S04]  /*182b0*/  F2FP.BF16.PACK_AB R204, R138, R167 ;  /* 0x000000a78acc723e */ /* 0x000fe800000010ff */
[C---:B------:R-:W-:Y:S08]  /*182c0*/  HMMA.16816.F32.BF16 R104, R144.reuse, R148, R104 ;  /* 0x000000949068723c */ /* 0x040ff00000041868 */
[-C--:B------:R-:W-:Y:S08]  /*182d0*/  HMMA.16816.F32.BF16 R108, R144, R150.reuse, R108 ;  /* 0x00000096906c723c */ /* 0x080ff0000004186c */
[C---:B------:R-:W-:Y:S01]  /*182e0*/  HMMA.16816.F32.BF16 R112, R140.reuse, R150, R112 ;  /* 0x000000968c70723c */ /* 0x040fe20000041870 */
[----:B------:R-:W3:Y:S07]  /*182f0*/  LDSM.16.MT88.4 R148, [R236+0x1900] ;  /* 0x00190000ec94783b */ /* 0x000eee0000004200 */
[-C--:B-1----:R-:W-:Y:S08]  /*18300*/  HMMA.16816.F32.BF16 R116, R140, R152.reuse, R116 ;  /* 0x000000988c74723c */ /* 0x082ff00000041874 */
[C---:B------:R-:W-:Y:S08]  /*18310*/  HMMA.16816.F32.BF16 R120, R144.reuse, R152, R120 ;  /* 0x000000989078723c */ /* 0x040ff00000041878 */
[-C--:B------:R-:W-:Y:S08]  /*18320*/  HMMA.16816.F32.BF16 R124, R144, R154.reuse, R124 ;  /* 0x0000009a907c723c */ /* 0x080ff0000004187c */
[----:B------:R-:W-:Y:S08]  /*18330*/  HMMA.16816.F32.BF16 R128, R140, R154, R128 ;  /* 0x0000009a8c80723c */ /* 0x000ff00000041880 */
[-C--:B--2---:R-:W-:Y:S01]  /*18340*/  HMMA.16816.F32.BF16 R200, R204, R176.reuse, R4 ;  /* 0x000000b0ccc8723c */ /* 0x084fe20000041804 */
[----:B------:R-:W1:Y:S07]  /*18350*/  LDSM.16.MT88.4 R4, [R235+0x3900] ;  /* 0x00390000eb04783b */ /* 0x000e6e0000004200 */
[C---:B------:R-:W-:Y:S07]  /*18360*/  HMMA.16816.F32.BF16 R184, R208.reuse, R176, R8 ;  /* 0x000000b0d0b8723c */ /* 0x040fee0000041808 */
[----:B------:R-:W-:Y:S01]  /*18370*/  MOV R11, R188 ;  /* 0x000000bc000b7202 */ /* 0x000fe20000000f00 */
[-C--:B------:R-:W-:Y:S04]  /*18380*/  HMMA.16816.F32.BF16 R196, R208, R178.reuse, R12 ;  /* 0x000000b2d0c4723c */ /* 0x080fe8000004180c */
[----:B------:R-:W-:Y:S02]  /*18390*/  MOV R10, R183 ;  /* 0x000000b7000a7202 */ /* 0x000fe40000000f00 */
[----:B------:R-:W-:Y:S02]  /*183a0*/  MOV R8, R189 ;  /* 0x000000bd00087202 */ /* 0x000fe40000000f00 */
[C---:B------:R-:W-:Y:S04]  /*183b0*/  HMMA.16816.F32.BF16 R176, R204.reuse, R178, R16 ;  /* 0x000000b2ccb0723c */ /* 0x040fe80000041810 */
[----:B------:R-:W-:Y:S01]  /*183c0*/  FADD.FTZ R8, R8, R3 ;  /* 0x0000000308087221 */ /* 0x000fe20000010000 */
[----:B------:R-:W-:Y:S02]  /*183d0*/  MOV R12, R172 ;  /* 0x000000ac000c7202 */ /* 0x000fe40000000f00 */
[----:B------:R-:W-:Y:S01]  /*183e0*/  MOV R17, R193 ;  /* 0x000000c100117202 */ /* 0x000fe20000000f00 */
[----:B------:R-:W-:Y:S01]  /*183f0*/  FADD.FTZ R11, R11, R8 ;  /* 0x000000080b0b7221 */ /* 0x000fe20000010000 */
[----:B------:R-:W-:Y:S03]  /*18400*/  MOV R19, R195 ;  /* 0x000000c300137202 */ /* 0x000fe60000000f00 */
        /* <DEDUP_REMOVED lines=9> */
[----:B------:R-:W-:Y:S04]  /*184a0*/  MOV R27, R191 ;  /* 0x000000bf001b7202 */ /* 0x000fe80000000f00 */
[----:B------:R-:W-:Y:S02]  /*184b0*/  MOV R26, R190 ;  /* 0x000000be001a7202 */ /* 0x000fe40000000f00 */
[-C--:B------:R-:W-:Y:S03]  /*184c0*/  HMMA.16816.F32.BF16 R188, R208, R162.reuse, R28 ;  /* 0x000000a2d0bc723c */ /* 0x080fe6000004181c */
[----:B------:R-:W-:Y:S02]  /*184d0*/  MOV R21, R156 ;  /* 0x0000009c00157202 */ /* 0x000fe40000000f00 */
[----:B------:R-:W-:Y:S02]  /*184e0*/  MOV R25, R175 ;  /* 0x000000af00197202 */ /* 0x000fe40000000f00 */
[----:B------:R-:W-:Y:S01]  /*184f0*/  MOV R29, R182 ;  /* 0x000000b6001d7202 */ /* 0x000fe20000000f00 */
[C---:B------:R-:W-:Y:S04]  /*18500*/  HMMA.16816.F32.BF16 R160, R204.reuse, R162, R32 ;  /* 0x000000a2cca0723c */ /* 0x040fe80000041820 */
[----:B------:R-:W-:Y:S01]  /*18510*/  FADD.FTZ R3, R29, R137 ;  /* 0x000000891d037221 */ /* 0x000fe20000010000 */
[----:B------:R-:W-:Y:S02]  /*18520*/  MOV R31, R180 ;  /* 0x000000b4001f7202 */ /* 0x000fe40000000f00 */
[----:B------:R-:W-:Y:S01]  /*18530*/  MOV R30, R181 ;  /* 0x000000b5001e7202 */ /* 0x000fe20000000f00 */
[----:B------:R-:W-:Y:S01]  /*18540*/  FADD.FTZ R10, R10, R3 ;  /* 0x000000030a0a7221 */ /* 0x000fe20000010000 */
[-C--:B---3--:R-:W-:Y:S03]  /*18550*/  HMMA.16816.F32.BF16 R180, R204, R148.reuse, R36 ;  /* 0x00000094ccb4723c */ /* 0x088fe60000041824 */
[----:B------:R-:W-:Y:S01]  /*18560*/  FADD.FTZ R3, R12, R11 ;  /* 0x0000000b0c037221 */ /* 0x000fe20000010000 */
[----:B------:R-:W-:Y:S01]  /*18570*/  MOV R9, R174 ;  /* 0x000000ae00097202 */ /* 0x000fe20000000f00 */
[----:B------:R-:W2:Y:S01]  /*18580*/  LDL.LU R12, [R1+0xa0] ;  /* 0x0000a000010c7983 */ /* 0x000ea20000300800 */
[----:B------:R-:W-:Y:S01]  /*18590*/  FADD.FTZ R0, R31, R0 ;  /* 0x000000001f007221 */ /* 0x000fe20000010000 */
[----:B------:R-:W-:Y:S01]  /*185a0*/  MOV R24, R173 ;  /* 0x000000ad00187202 */ /* 0x000fe20000000f00 */
[C---:B------:R-:W-:Y:S04]  /*185b0*/  HMMA.16816.F32.BF16 R152, R208.reuse, R148, R40 ;  /* 0x00000094d098723c */ /* 0x040fe80000041828 */
[----:B------:R-:W-:Y:S01]  /*185c0*/  FADD.FTZ R8, R24, R0 ;  /* 0x0000000018087221 */ /* 0x000fe20000010000 */
[----:B------:R-:W-:Y:S01]  /*185d0*/  MOV R20, R157 ;  /* 0x0000009d00147202 */ /* 0x000fe20000000f00 */
[----:B------:R-:W-:Y:S01]  /*185e0*/  FADD.FTZ R2, R30, R2 ;  /* 0x000000021e027221 */ /* 0x000fe20000010000 */
[----:B------:R-:W-:Y:S01]  /*185f0*/  MOV R137, R135 ;  /* 0x0000008700897202 */ /* 0x000fe20000000f00 */
        /* <DEDUP_REMOVED lines=19> */
[----:B------:R-:W-:Y:S01]  /*18730*/  FADD.FTZ R3, R138, R3 ;  /* 0x000000038a037221 */ /* 0x000fe20000010000 */
[----:B------:R-:W-:Y:S01]  /*18740*/  MOV R138, R134 ;  /* 0x00000086008a7202 */ /* 0x000fe20000000f00 */
[----:B------:R-:W-:Y:S02]  /*18750*/  FADD.FTZ R2, R16, R10 ;  /* 0x0000000a10027221 */ /* 0x000fe40000010000 */
[C---:B------:R-:W-:Y:S04]  /*18760*/  HMMA.16816.F32.BF16 R72, R208.reuse, R216, R72 ;  /* 0x000000d8d048723c */ /* 0x040fe80000041848 */
[----:B------:R-:W-:Y:S04]  /*18770*/  FADD.FTZ R3, R251, R3 ;  /* 0x00000003fb037221 */ /* 0x000fe80000010000 */
[-C--:B------:R-:W-:Y:S04]  /*18780*/  HMMA.16816.F32.BF16 R76, R208, R218.reuse, R76 ;  /* 0x000000dad04c723c */ /* 0x080fe8000004184c */
[----:B------:R-:W-:Y:S04]  /*18790*/  FADD.FTZ R3, R250, R3 ;  /* 0x00000003fa037221 */ /* 0x000fe80000010000 */
[C---:B------:R-:W-:Y:S01]  /*187a0*/  HMMA.16816.F32.BF16 R80, R204.reuse, R218, R80 ;  /* 0x000000dacc50723c */ /* 0x040fe20000041850 */
[----:B------:R3:W-:Y:S07]  /*187b0*/  STL [R1+0xbc], R3 ;  /* 0x0000bc0301007387 */ /* 0x0007ee0000100800 */
        /* <DEDUP_REMOVED lines=13> */
[----:B------:R-:W-:Y:S01]  /*18890*/  FADD.FTZ R2, R132, R8 ;  /* 0x0000000884027221 */ /* 0x000fe20000010000 */
[----:B------:R-:W-:Y:S01]  /*188a0*/  MOV R132, R136 ;  /* 0x0000008800847202 */ /* 0x000fe20000000f00 */
        /* <DEDUP_REMOVED lines=9> */
[----:B------:R-:W-:Y:S02]  /*18940*/  FADD.FTZ R5, R248, R5 ;  /* 0x00000005f8057221 */ /* 0x000fe40000010000 */
[----:B---3--:R-:W-:Y:S02]  /*18950*/  FADD.FTZ R3, R231, R4 ;  /* 0x00000004e7037221 */ /* 0x008fe40000010000 */
[----:B------:R-:W-:Y:S01]  /*18960*/  FADD.FTZ R2, R139, R2 ;  /* 0x000000028b027221 */ /* 0x000fe20000010000 */
[----:B------:R1:W-:Y:S01]  /*18970*/  STL [R1+0xb0], R5 ;  /* 0x0000b00501007387 */ /* 0x0003e20000100800 */
[----:B------:R-:W-:Y:S03]  /*18980*/  MOV R139, R133 ;  /* 0x00000085008b7202 */ /* 0x000fe60000000f00 */
[----:B------:R1:W-:Y:S04]  /*18990*/  STL [R1+0xb4], R3 ;  /* 0x0000b40301007387 */ /* 0x0003e80000100800 */
[----:B------:R1:W-:Y:S01]  /*189a0*/  STL [R1+0xb8], R2 ;  /* 0x0000b80201007387 */ /* 0x0003e20000100800 */
[C---:B--2---:R-:W-:Y:S02]  /*189b0*/  IADD3 R0, R12.reuse, -0x1, RZ ;  /* 0xffffffff0c007810 */ /* 0x044fe40007ffe0ff */
[----:B------:R-:W-:Y:S03]  /*189c0*/  ISETP.GT.AND P0, PT, R12, RZ, PT ;  /* 0x000000ff0c00720c */ /* 0x000fe60003f04270 */
[----:B------:R1:W-:Y:S10]  /*189d0*/  STL [R1+0xa0], R0 ;  /* 0x0000a00001007387 */ /* 0x0003f40000100800 */
[----:B-1----:R-:W-:-:S05]  /*189e0*/  @P0 BRA `(.L_x_1947) ;  /* 0xffffb64000000947 */ /* 0x002fca000383ffff */
.L_x_1940:
[----:B------:R-:W-:Y:S05]  /*189f0*/  BRA.DIV ~URZ, `(.L_x_1948) ;  /* 0x000077b27f007947 */ /* 0x000fea000b800000 */
[----:B------:R-:W2:Y:S04]  /*18a00*/  LDL R0, [R1+0xbc] ;  /* 0x0000bc0001007983 */ /* 0x000ea80000100800 */
[----:B--2---:R1:W2:Y:S02]  /*18a10*/  SHFL.BFLY PT, R5, R0, 0x2, 0x1f ;  /* 0x0c401f0000057f89 */ /* 0x0042a400000e0000 */
.L_x_2022:
[----:B-1----:R-:W3:Y:S02]  /*18a20*/  LDL.LU R0, [R1+0xbc] ;  /* 0x0000bc0001007983 */ /* 0x002ee40000300800 */
[----:B--23--:R-:W-:Y:S01]  /*18a30*/  FADD.FTZ R5, R5, R0 ;  /* 0x0000000005057221 */ /* 0x00cfe20000010000 */
[----:B------:R-:W-:Y:S05]  /*18a40*/  BRA.DIV ~URZ, `(.L_x_1949) ;  /* 0x000077c27f007947 */ /* 0x000fea000b800000 */
[----:B------:R-:W2:Y:S04]  /*18a50*/  LDL.LU R2, [R1+0xb0] ;  /* 0x0000b00001027983 */ /* 0x000ea80000300800 */
[----:B------:R-:W3:Y:S04]  /*18a60*/  LDL.LU R0, [R1+0xb4] ;  /* 0x0000b40001007983 */ /* 0x000ee80000300800 */
[----:B------:R-:W4:Y:S04]  /*18a70*/  LDL.LU R8, [R1+0xb8] ;  /* 0x0000b80001087983 */ /* 0x000f280000300800 */
[----:B--2---:R-:W1:Y:S04]  /*18a80*/  SHFL.BFLY PT, R6, R2, 0x2, 0x1f ;  /* 0x0c401f0002067f89 */ /* 0x004e6800000e0000 */
[----:B---3--:R-:W2:Y:S04]  /*18a90*/  SHFL.BFLY PT, R7, R0, 0x2, 0x1f ;  /* 0x0c401f0000077f89 */ /* 0x008ea800000e0000 */
[----:B----4-:R-:W3:Y:S01]  /*18aa0*/  SHFL.BFLY PT, R9, R8, 0x2, 0x1f ;  /* 0x0c401f0008097f89 */ /* 0x010ee200000e0000 */
[----:B-1----:R-:W-:-:S02]  /*18ab0*/  FADD.FTZ R6, R6, R2 ;  /* 0x0000000206067221 */ /* 0x002fc40000010000 */
[----:B--2---:R-:W-:-:S03]  /*18ac0*/  FADD.FTZ R7, R7, R0 ;  /* 0x0000000007077221 */ /* 0x004fc60000010000 */
[----:B------:R-:W1:Y:S01]  /*18ad0*/  SHFL.BFLY PT, R2, R6, 0x1, 0x1f ;  /* 0x0c201f0006027f89 */ /* 0x000e6200000e0000 */
[----:B---3--:R-:W-:-:S03]  /*18ae0*/  FADD.FTZ R9, R9, R8 ;  /* 0x0000000809097221 */ /* 0x008fc60000010000 */
[----:B------:R-:W2:Y:S04]  /*18af0*/  SHFL.BFLY PT, R0, R5, 0x1, 0x1f ;  /* 0x0c201f0005007f89 */ /* 0x000ea800000e0000 */
[----:B------:R-:W3:Y:S04]  /*18b00*/  SHFL.BFLY PT, R3, R7, 0x1, 0x1f ;  /* 0x0c201f0007037f89 */ /* 0x000ee800000e0000 */
[----:B------:R4:W4:Y:S01]  /*18b10*/  SHFL.BFLY PT, R4, R9, 0x1, 0x1f ;  /* 0x0c201f0009047f89 */ /* 0x00092200000e0000 */
[----:B-1----:R-:W-:Y:S02]  /*18b20*/  FADD.FTZ R6, R6, R2 ;  /* 0x0000000206067221 */ /* 0x002fe40000010000 */
[----:B--2---:R-:W-:-:S02]  /*18b30*/  FADD.FTZ R5, R5, R0 ;  /* 0x0000000005057221 */ /* 0x004fc40000010000 */
[----:B---3--:R-:W-:-:S03]  /*18b40*/  FADD.FTZ R7, R7, R3 ;  /* 0x0000000307077221 */ /* 0x008fc60000010000 */
.L_x_2023:
[----:B------:R-:W-:Y:S01]  /*18b50*/  FSETP.NE.FTZ.AND P2, PT, R5, RZ, PT ;  /* 0x000000ff0500720b */ /* 0x000fe20003f55000 */
[----:B------:R-:W-:Y:S01]  /*18b60*/  CS2R R2, SRZ ;  /* 0x0000000000027805 */ /* 0x000fe2000001ff00 */
[----:B------:R-:W-:Y:S01]  /*18b70*/  FSETP.NE.FTZ.AND P1, PT, R6, RZ, PT ;  /* 0x000000ff0600720b */ /* 0x000fe20003f35000 */
[----:B----4-:R-:W-:Y:S01]  /*18b80*/  FADD.FTZ R9, R4, R9 ;  /* 0x0000000904097221 */ /* 0x010fe20000010000 */
[----:B------:R-:W-:Y:S02]  /*18b90*/  FSETP.NE.FTZ.AND P0, PT, R7, RZ, PT ;  /* 0x000000ff0700720b */ /* 0x000fe40003f15000 */
[----:B------:R-:W-:Y:S02]  /*18ba0*/  MOV R0, RZ ;  /* 0x000000ff00007202 */ /* 0x000fe40000000f00 */
[----:B------:R-:W-:Y:S02]  /*18bb0*/  FSETP.NE.FTZ.AND P3, PT, R9, RZ, PT ;  /* 0x000000ff0900720b */ /* 0x000fe40003f75000 */
[----:B------:R-:W-:-:S02]  /*18bc0*/  MOV R62, 0xff800000 ;  /* 0xff800000003e7802 */ /* 0x000fc40000000f00 */
[----:B------:R-:W-:Y:S01]  /*18bd0*/  MOV R60, 0xff800000 ;  /* 0xff800000003c7802 */ /* 0x000fe20000000f00 */
[----:B------:R-:W1:Y:S01]  /*18be0*/  @P2 MUFU.RCP R0, R5 ;  /* 0x0000000500002308 */ /* 0x000e620000001000 */
[----:B------:R-:W-:Y:S02]  /*18bf0*/  MOV R61, 0xff800000 ;  /* 0xff800000003d7802 */ /* 0x000fe40000000f00 */
[----:B------:R-:W-:Y:S02]  /*18c00*/  MOV R59, 0xff800000 ;  /* 0xff800000003b7802 */ /* 0x000fe40000000f00 */
[----:B------:R-:W-:-:S03]  /*18c10*/  @P0 MOV R11, 0x3f317218 ;  /* 0x3f317218000b0802 */ /* 0x000fc60000000f00 */
[----:B------:R-:W2:Y:S08]  /*18c20*/  @P1 MUFU.RCP R3, R6 ;  /* 0x0000000600031308 */ /* 0x000eb00000001000 */
[----:B------:R-:W3:Y:S01]  /*18c30*/  @P0 MUFU.RCP R2, R7 ;  /* 0x0000000700020308 */ /* 0x000ee20000001000 */
[C---:B-1----:R-:W-:Y:S02]  /*18c40*/  FMUL.FTZ R200, R0.reuse, R200 ;  /* 0x000000c800c87220 */ /* 0x042fe40000410000 */
[----:B------:R-:W-:-:S02]  /*18c50*/  FMUL.FTZ R55, R0, R201 ;  /* 0x000000c900377220 */ /* 0x000fc40000410000 */
[C---:B------:R-:W-:Y:S02]  /*18c60*/  FMUL.FTZ R176, R0.reuse, R176 ;  /* 0x000000b000b07220 */ /* 0x040fe40000410000 */
[C---:B------:R-:W-:Y:S01]  /*18c70*/  FMUL.FTZ R177, R0.reuse, R177 ;  /* 0x000000b100b17220 */ /* 0x040fe20000410000 */
[----:B------:R-:W1:Y:S01]  /*18c80*/  @P1 MUFU.LG2 R4, R6 ;  /* 0x0000000600041308 */ /* 0x000e620000000c00 */
[C---:B------:R-:W-:Y:S02]  /*18c90*/  FMUL.FTZ R192, R0.reuse, R192 ;  /* 0x000000c000c07220 */ /* 0x040fe40000410000 */
[C---:B------:R-:W-:Y:S02]  /*18ca0*/  FMUL.FTZ R49, R0.reuse, R193 ;  /* 0x000000c100317220 */ /* 0x040fe40000410000 */
[C---:B------:R-:W-:Y:S02]  /*18cb0*/  FMUL.FTZ R160, R0.reuse, R160 ;  /* 0x000000a000a07220 */ /* 0x040fe40000410000 */
[C---:B------:R-:W-:Y:S01]  /*18cc0*/  FMUL.FTZ R161, R0.reuse, R161 ;  /* 0x000000a100a17220 */ /* 0x040fe20000410000 */
[----:B------:R-:W4:Y:S01]  /*18cd0*/  @P0 MUFU.LG2 R6, R7 ;  /* 0x0000000700060308 */ /* 0x000f220000000c00 */
[----:B------:R-:W-:-:S02]  /*18ce0*/  FMUL.FTZ R180, R0, R180 ;  /* 0x000000b400b47220 */ /* 0x000fc40000410000 */
[C---:B------:R-:W-:Y:S02]  /*18cf0*/  FMUL.FTZ R47, R0.reuse, R181 ;  /* 0x000000b5002f7220 */ /* 0x040fe40000410000 */
[C---:B------:R-:W-:Y:S02]  /*18d00*/  FMUL.FTZ R148, R0.reuse, R148 ;  /* 0x0000009400947220 */ /* 0x040fe40000410000 */
[C---:B------:R-:W-:Y:S01]  /*18d10*/  FMUL.FTZ R43, R0.reuse, R149 ;  /* 0x00000095002b7220 */ /* 0x040fe20000410000 */
[----:B------:R5:W1:Y:S01]  /*18d20*/  @P2 MUFU.LG2 R8, R5 ;  /* 0x0000000500082308 */ /* 0x000a620000000c00 */
[C---:B------:R-:W-:Y:S02]  /*18d30*/  FMUL.FTZ R164, R0.reuse, R164 ;  /* 0x000000a400a47220 */ /* 0x040fe40000410000 */
[C---:B------:R-:W-:Y:S02]  /*18d40*/  FMUL.FTZ R42, R0.reuse, R165 ;  /* 0x000000a5002a7220 */ /* 0x040fe40000410000 */
[----:B------:R-:W-:-:S02]  /*18d50*/  FMUL.FTZ R140, R0, R140 ;  /* 0x0000008c008c7220 */ /* 0x000fc40000410000 */
[C---:B------:R-:W-:Y:S02]  /*18d60*/  FMUL.FTZ R39, R0.reuse, R141 ;  /* 0x0000008d00277220 */ /* 0x040fe40000410000 */
[C---:B------:R-:W-:Y:S02]  /*18d70*/  FMUL.FTZ R68, R0.reuse, R68 ;  /* 0x0000004400447220 */ /* 0x040fe40000410000 */
[C---:B------:R-:W-:Y:S02]  /*18d80*/  FMUL.FTZ R36, R0.reuse, R69 ;  /* 0x0000004500247220 */ /* 0x040fe40000410000 */
[C---:B------:R-:W-:Y:S02]  /*18d90*/  FMUL.FTZ R80, R0.reuse, R80 ;  /* 0x0000005000507220 */ /* 0x040fe40000410000 */
[C---:B------:R-:W-:Y:S01]  /*18da0*/  FMUL.FTZ R33, R0.reuse, R81 ;  /* 0x0000005100217220 */ /* 0x040fe20000410000 */
[----:B-----5:R-:W-:Y:S01]  /*18db0*/  @P2 MOV R5, 0x3f317218 ;  /* 0x3f31721800052802 */ /* 0x020fe20000000f00 */
        /* <DEDUP_REMOVED lines=79> */
[----:B------:R-:W2:Y:S01]  /*192b0*/  @P3 MUFU.LG2 R2, R9 ;  /* 0x0000000900023308 */ /* 0x000ea20000000c00 */
[----:B-1----:R-:W-:Y:S02]  /*192c0*/  @P1 FMUL.FTZ R7, R4, 0.69314718246459960938 ;  /* 0x3f31721804071820 */ /* 0x002fe40000410000 */
[----:B------:R-:W-:Y:S02]  /*192d0*/  @P1 FMUL.FTZ R4, R3, c[0x0][0x2d0] ;  /* 0x0000b40003041a20 */ /* 0x000fe40000410000 */
[----:B----4-:R-:W-:-:S02]  /*192e0*/  @P0 FMUL.FTZ R6, R6, 0.69314718246459960938 ;  /* 0x3f31721806060820 */ /* 0x010fc40000410000 */
[----:B------:R-:W-:Y:S02]  /*192f0*/  @P0 FMUL.FTZ R3, R11, c[0x0][0x2d0] ;  /* 0x0000b4000b030a20 */ /* 0x000fe40000410000 */
[----:B------:R-:W-:Y:S02]  /*19300*/  @P2 FMUL.FTZ R8, R8, 0.69314718246459960938 ;  /* 0x3f31721808082820 */ /* 0x000fe40000410000 */
[----:B------:R-:W-:Y:S01]  /*19310*/  @P0 FFMA.FTZ R62, R3, R134, R6 ;  /* 0x00000086033e0223 */ /* 0x000fe20000010006 */
[----:B------:R-:W-:Y:S01]  /*19320*/  @P3 MOV R3, 0x3f317218 ;  /* 0x3f31721800033802 */ /* 0x000fe20000000f00 */
[----:B------:R-:W-:Y:S01]  /*19330*/  @P2 FMUL.FTZ R5, R5, c[0x0][0x2d0] ;  /* 0x0000b40005052a20 */ /* 0x000fe20000410000 */
[----:B------:R-:W-:Y:S01]  /*19340*/  PLOP3.LUT P0, PT, PT, PT, PT, 0x8, 0x0 ;  /* 0x000000000000781c */ /* 0x000fe20003f0e170 */
[----:B------:R-:W-:Y:S02]  /*19350*/  @P1 FFMA.FTZ R61, R4, R135, R7 ;  /* 0x00000087043d1223 */ /* 0x000fe40000010007 */
[----:B--2---:R-:W-:-:S02]  /*19360*/  @P3 FMUL.FTZ R2, R2, 0.69314718246459960938 ;  /* 0x3f31721802023820 */ /* 0x004fc40000410000 */
        /* <DEDUP_REMOVED lines=35> */
.L_x_1893:
[----:B------:R-:W-:Y:S05]  /*195a0*/  @P0 BRA `(.L_x_1950) ;  /* 0x00001c6000000947 */ /* 0x000fea0003800000 */
[----:B------:R-:W2:Y:S01]  /*195b0*/  LDL R65, [R1+0x108] ;  /* 0x0001080001417983 */ /* 0x000ea20000100800 */
[----:B------:R-:W-:Y:S01]  /*195c0*/  WARPSYNC 0xffffffff ;  /* 0xffffffff00007948 */ /* 0x000fe20003800000 */
[----:B------:R-:W-:-:S02]  /*195d0*/  F2FP.BF16.PACK_AB R55, R55, R200 ;  /* 0x000000c83737723e */ /* 0x000fc400000010ff */
[----:B------:R-:W3:Y:S01]  /*195e0*/  S2R R64, SR_TID.X ;  /* 0x0000000000407919 */ /* 0x000ee20000002100 */
        /* <DEDUP_REMOVED lines=12> */
[----:B---3--:R-:W-:Y:S02]  /*196b0*/  SHF.R.S32.HI R63, RZ, 0x1f, R64 ;  /* 0x0000001fff3f7819 */ /* 0x008fe40000011440 */
[----:B------:R-:W-:Y:S02]  /*196c0*/  F2FP.BF16.PACK_AB R170, R171, R170 ;  /* 0x000000aaabaa723e */ /* 0x000fe400000010ff */
[CC--:B------:R-:W-:Y:S02]  /*196d0*/  LEA.HI R2, R63.reuse, R64.reuse, RZ, 0x2 ;  /* 0x000000403f027211 */ /* 0x0c0fe400078f10ff */
[----:B------:R-:W-:Y:S02]  /*196e0*/  LEA.HI R58, R63, R64, RZ, 0x5 ;  /* 0x000000403f3a7211 */ /* 0x000fe400078f28ff */
[--C-:B-1----:R-:W-:Y:S02]  /*196f0*/  SHF.R.S32.HI R4, RZ, 0x2, R2.reuse ;  /* 0x00000002ff047819 */ /* 0x102fe40000011402 */
[----:B------:R-:W-:-:S02]  /*19700*/  SHF.R.S32.HI R0, RZ, 0x1f, R2 ;  /* 0x0000001fff007819 */ /* 0x000fc40000011402 */
[----:B------:R-:W-:Y:S02]  /*19710*/  SHF.R.S32.HI R57, RZ, 0x5, R58 ;  /* 0x00000005ff397819 */ /* 0x000fe4000001143a */
        /* <DEDUP_REMOVED lines=94> */
[----:B------:R-:W-:-:S03]  /*19d00*/  ISETP.NE.U32.AND P0, PT, RZ, c[0x0][0x500], PT ;  /* 0x00014000ff007a0c */ /* 0x000fc60003f05070 */
[----:B------:R1:W-:Y:S01]  /*19d10*/  STS [R8+0x400], R5 ;  /* 0x0004000508007388 */ /* 0x0003e20000000800 */
[----:B------:R-:W-:Y:S02]  /*19d20*/  ISETP.NE.AND.EX P1, PT, RZ, c[0x0][0x504], PT, P0 ;  /* 0x00014100ff007a0c */ /* 0x000fe40003f25300 */
[----:B------:R-:W-:Y:S01]  /*19d30*/  ISETP.NE.U32.AND P0, PT, RZ, c[0x0][0x508], PT ;  /* 0x00014200ff007a0c */ /* 0x000fe20003f05070 */
[----:B------:R-:W-:Y:S03]  /*19d40*/  STS [R8], R43 ;  /* 0x0000002b08007388 */ /* 0x000fe60000000800 */
[----:B------:R-:W-:Y:S01]  /*19d50*/  ISETP.NE.AND.EX P0, PT, RZ, c[0x0][0x50c], PT, P0 ;  /* 0x00014300ff007a0c */ /* 0x000fe20003f05300 */
        /* <DEDUP_REMOVED lines=61> */
.L_x_1951:
[----:B-1----:R-:W-:Y:S01]  /*1a130*/  LOP3.LUT R0, R58, 0xffffffe0, RZ, 0xc0, !PT ;  /* 0xffffffe03a007812 */ /* 0x002fe200078ec0ff */
[----:B------:R-:W1:Y:S01]  /*1a140*/  S2R R11, SR_CTAID.Y ;  /* 0x00000000000b7919 */ /* 0x000e620000002600 */
[C---:B------:R-:W-:Y:S01]  /*1a150*/  LEA.HI R4, R21.reuse, R21, RZ, 0x1 ;  /* 0x0000001515047211 */ /* 0x040fe200078f08ff */
        /* <DEDUP_REMOVED lines=147> */
.L_x_1953:
[----:B--234-:R-:W-:Y:S05]  /*1aa90*/  BSYNC B0 ;  /* 0x0000000000007941 */ /* 0x01cfea0003800000 */
.L_x_1952:
        /* <DEDUP_REMOVED lines=16> */
.L_x_1955:
[----:B------:R-:W-:Y:S05]  /*1aba0*/  BSYNC B0 ;  /* 0x0000000000007941 */ /* 0x000fea0003800000 */
.L_x_1954:
        /* <DEDUP_REMOVED lines=16> */
.L_x_1957:
[----:B------:R-:W-:Y:S05]  /*1acb0*/  BSYNC B0 ;  /* 0x0000000000007941 */ /* 0x000fea0003800000 */
.L_x_1956:
        /* <DEDUP_REMOVED lines=16> */
.L_x_1959:
[----:B------:R-:W-:Y:S05]  /*1adc0*/  BSYNC B0 ;  /* 0x0000000000007941 */ /* 0x000fea0003800000 */
.L_x_1958:
        /* <DEDUP_REMOVED lines=16> */
.L_x_1961:
[----:B------:R-:W-:Y:S05]  /*1aed0*/  BSYNC B0 ;  /* 0x0000000000007941 */ /* 0x000fea0003800000 */
.L_x_1960:
        /* <DEDUP_REMOVED lines=16> */
.L_x_1963:
[----:B------:R-:W-:Y:S05]  /*1afe0*/  BSYNC B0 ;  /* 0x0000000000007941 */ /* 0x000fea0003800000 */
.L_x_1962:
        /* <DEDUP_REMOVED lines=16> */
.L_x_1965:
[----:B------:R-:W-:Y:S05]  /*1b0f0*/  BSYNC B0 ;  /* 0x0000000000007941 */ /* 0x000fea0003800000 */
.L_x_1964:
        /* <DEDUP_REMOVED lines=17> */
.L_x_1950:
[----:B------:R-:W2:Y:S01]  /*1b210*/  LDL R8, [R1+0x108] ;  /* 0x0001080001087983 */ /* 0x000ea20000100800 */
[----:B------:R-:W-:Y:S01]  /*1b220*/  ISETP.NE.U32.AND P1, PT, RZ, c[0x0][0x508], PT ;  /* 0x00014200ff007a0c */ /* 0x000fe20003f25070 */
[----:B-1----:R-:W-:Y:S01]  /*1b230*/  IMAD.MOV.U32 R4, RZ, RZ, 0x4 ;  /* 0x00000004ff047424 */ /* 0x002fe200078e00ff */
        /* <DEDUP_REMOVED lines=16> */
.L_x_1966:
[----:B-1----:R-:W1:Y:S01]  /*1b340*/  S2R R11, SR_TID.X ;  /* 0x00000000000b7919 */ /* 0x002e620000002100 */
[----:B------:R-:W-:Y:S01]  /*1b350*/  SHF.R.S32.HI R0, RZ, 0x1f, R8 ;  /* 0x0000001fff007819 */ /* 0x000fe20000011408 */
[----:B------:R-:W-:Y:S01]  /*1b360*/  BSSY B0, `(.L_x_1967) ;  /* 0x0000029000007945 */ /* 0x000fe20003800000 */
[----:B------:R-:W-:Y:S01]  /*1b370*/  SEL R9, R8, RZ, !P0 ;  /* 0x000000ff08097207 */ /* 0x000fe20004000000 */
[----:B------:R-:W2:Y:S01]  /*1b380*/  S2R R2, SR_CTAID.Y ;  /* 0x0000000000027919 */ /* 0x000ea20000002600 */
[----:B------:R-:W-:-:S03]  /*1b390*/  SEL R10, R0, RZ, !P0 ;  /* 0x000000ff000a7207 */ /* 0x000fc60004000000 */
[----:B------:R-:W3:Y:S04]  /*1b3a0*/  S2R R13, SR_CTAID.X ;  /* 0x00000000000d7919 */ /* 0x000ee80000002500 */
[----:B------:R-:W4:Y:S01]  /*1b3b0*/  S2R R14, SR_CTAID.Y ;  /* 0x00000000000e7919 */ /* 0x000f220000002600 */
[----:B-1----:R-:W-:Y:S02]  /*1b3c0*/  ISETP.GE.AND P1, PT, R11, 0x80, PT ;  /* 0x000000800b00780c */ /* 0x002fe40003f26270 */
[----:B--2---:R-:W-:-:S11]  /*1b3d0*/  SHF.R.S32.HI R15, RZ, 0x1f, R2 ;  /* 0x0000001fff0f7819 */ /* 0x004fd60000011402 */
[----:B------:R-:W-:Y:S05]  /*1b3e0*/  @P1 BRA `(.L_x_1968) ;  /* 0x0000020000001947 */ /* 0x000fea0003800000 */
[----:B---345:R-:W-:Y:S01]  /*1b3f0*/  IMAD R0, R12, c[0x0][0x4e8], RZ ;  /* 0x00013a000c007a24 */ /* 0x038fe200078e02ff */
[----:B------:R-:W-:-:S04]  /*1b400*/  LEA R8, R13, R11, 0x7 ;  /* 0x0000000b0d087211 */ /* 0x000fc800078e38ff */
        /* <DEDUP_REMOVED lines=30> */
.L_x_1968:
[----:B---34-:R-:W-:Y:S05]  /*1b5f0*/  BSYNC B0 ;  /* 0x0000000000007941 */ /* 0x018fea0003800000 */
.L_x_1967:
[----:B-1----:R-:W-:Y:S01]  /*1b600*/  SHF.R.S32.HI R4, RZ, 0x1f, R11 ;  /* 0x0000001fff047819 */ /* 0x002fe2000001140b */
[----:B------:R-:W-:Y:S01]  /*1b610*/  IMAD R0, R7, c[0x0][0x3a0], RZ ;  /* 0x0000e80007007a24 */ /* 0x000fe200078e02ff */
[----:B------:R-:W-:Y:S01]  /*1b620*/  MOV R5, c[0x0][0x4e8] ;  /* 0x00013a0000057a02 */ /* 0x000fe20000000f00 */
[----:B------:R-:W-:Y:S01]  /*1b630*/  IMAD.WIDE.U32 R2, R6, c[0x0][0x3a0], RZ ;  /* 0x0000e80006027a25 */ /* 0x000fe200078e00ff */
[----:B------:R-:W-:Y:S02]  /*1b640*/  LEA.HI R4, R4, R11, RZ, 0x3 ;  /* 0x0000000b04047211 */ /* 0x000fe400078f18ff */
[----:B------:R-:W-:Y:S01]  /*1b650*/  ISETP.NE.AND P0, PT, R5, 0x1, PT ;  /* 0x000000010500780c */ /* 0x000fe20003f05270 */
[----:B------:R-:W-:Y:S01]  /*1b660*/  IMAD R6, R6, c[0x0][0x3a4], R0 ;  /* 0x0000e90006067a24 */ /* 0x000fe200078e0200 */
[----:B------:R-:W-:Y:S01]  /*1b670*/  LOP3.LUT R0, R4, 0xfffffff8, RZ, 0xc0, !PT ;  /* 0xfffffff804007812 */ /* 0x000fe200078ec0ff */
[----:B------:R-:W-:Y:S01]  /*1b680*/  IMAD R5, R10, c[0x0][0x3f0], RZ ;  /* 0x0000fc000a057a24 */ /* 0x000fe200078e02ff */
[----:B------:R-:W-:-:S02]  /*1b690*/  SHF.R.S32.HI R8, RZ, 0x3, R4 ;  /* 0x00000003ff087819 */ /* 0x000fc40000011404 */
[----:B------:R-:W-:Y:S01]  /*1b6a0*/  IADD3 R7, -R0, R11, RZ ;  /* 0x0000000b00077210 */ /* 0x000fe20007ffe1ff */
[----:B------:R-:W-:Y:S01]  /*1b6b0*/  IMAD R0, R15, c[0x0][0x3e8], RZ ;  /* 0x0000fa000f007a24 */ /* 0x000fe200078e02ff */
[----:B------:R-:W-:Y:S01]  /*1b6c0*/  IADD3 R3, R3, R6, RZ ;  /* 0x0000000603037210 */ /* 0x000fe20007ffe0ff */
[----:B------:R-:W-:Y:S02]  /*1b6d0*/  IMAD R5, R9, c[0x0][0x3f4], R5 ;  /* 0x0000fd0009057a24 */ /* 0x000fe400078e0205 */
[----:B------:R-:W-:Y:S01]  /*1b6e0*/  IMAD R4, R7, 0x10, R8 ;  /* 0x0000001007047824 */ /* 0x000fe200078e0208 */
[C---:B------:R-:W-:Y:S01]  /*1b6f0*/  LEA R8, R13.reuse, R8, 0x7 ;  /* 0x000000080d087211 */ /* 0x040fe200078e38ff */
[C---:B------:R-:W-:Y:S02]  /*1b700*/  IMAD R0, R14.reuse, c[0x0][0x3ec], R0 ;  /* 0x0000fb000e007a24 */ /* 0x040fe400078e0200 */
[----:B------:R-:W-:Y:S01]  /*1b710*/  IMAD.WIDE.U32 R2, R14, c[0x0][0x3e8], R2 ;  /* 0x0000fa000e027a25 */ /* 0x000fe200078e0002 */
[----:B------:R-:W-:-:S04]  /*1b720*/  LEA R4, R13, R4, 0x7 ;  /* 0x000000040d047211 */ /* 0x000fc800078e38ff */
        /* <DEDUP_REMOVED lines=24> */
.L_x_2024:
[----:B------:R-:W-:Y:S05]  /*1b8b0*/  BRA.DIV ~URZ, `(.L_x_1970) ;  /* 0x00004c327f007947 */ /* 0x000fea000b800000 */
[----:B------:R3:W4:Y:S02]  /*1b8c0*/  SHFL.IDX PT, R2, R11, RZ, 0x181f ;  /* 0x00181fff0b027589 */ /* 0x00072400000e0000 */
.L_x_2025:
        /* <DEDUP_REMOVED lines=14> */
.L_x_1972:
[----:B------:R-:W-:Y:S05]  /*1b9b0*/  BSYNC B0 ;  /* 0x0000000000007941 */ /* 0x000fea0003800000 */
.L_x_1971:
[----:B------:R-:W-:Y:S05]  /*1b9c0*/  BRA.DIV ~URZ, `(.L_x_1973) ;  /* 0x00004b927f007947 */ /* 0x000fea000b800000 */
[----:B------:R1:W2:Y:S04]  /*1b9d0*/  SHFL.IDX PT, R0, R9, 0x1, 0x181f ;  /* 0x00381f0009007f89 */ /* 0x0002a800000e0000 */
[----:B--2-4-:R1:W2:Y:S02]  /*1b9e0*/  SHFL.IDX PT, R2, R11, 0x1, 0x181f ;  /* 0x00381f000b027f89 */ /* 0x0142a400000e0000 */
.L_x_2026:
        /* <DEDUP_REMOVED lines=14> */
.L_x_1975:
[----:B------:R-:W-:Y:S05]  /*1bad0*/  BSYNC B0 ;  /* 0x0000000000007941 */ /* 0x000fea0003800000 */
.L_x_1974:
[----:B------:R-:W-:Y:S05]  /*1bae0*/  BRA.DIV ~URZ, `(.L_x_1976) ;  /* 0x00004b627f007947 */ /* 0x000fea000b800000 */
[----:B------:R4:W1:Y:S02]  /*1baf0*/  SHFL.IDX PT, R0, R9, 0x2, 0x181f ;  /* 0x00581f0009007f89 */ /* 0x00086400000e0000 */
.L_x_2027:
[----:B------:R-:W-:Y:S05]  /*1bb00*/  BRA.DIV ~URZ, `(.L_x_1977) ;  /* 0x00004bc27f007947 */ /* 0x000fea000b800000 */
[----:B--2---:R2:W3:Y:S02]  /*1bb10*/  SHFL.IDX PT, R2, R11, 0x2, 0x181f ;  /* 0x00581f000b027f89 */ /* 0x0044e400000e0000 */
.L_x_2028:
        /* <DEDUP_REMOVED lines=14> */
.L_x_1979:
[----:B------:R-:W-:Y:S05]  /*1bc00*/  BSYNC B0 ;  /* 0x0000000000007941 */ /* 0x000fea0003800000 */
.L_x_1978:
[----:B------:R-:W-:Y:S05]  /*1bc10*/  BRA.DIV ~URZ, `(.L_x_1980) ;  /* 0x00004b327f007947 */ /* 0x000fea000b800000 */
[----:B------:R1:W2:Y:S04]  /*1bc20*/  SHFL.IDX PT, R0, R9, 0x3, 0x181f ;  /* 0x00781f0009007f89 */ /* 0x0002a800000e0000 */
[----:B-1-3--:R1:W3:Y:S02]  /*1bc30*/  SHFL.IDX PT, R2, R11, 0x3, 0x181f ;  /* 0x00781f000b027f89 */ /* 0x00a2e400000e0000 */
.L_x_2029:
        /* <DEDUP_REMOVED lines=14> */
.L_x_1982:
[----:B------:R-:W-:Y:S05]  /*1bd20*/  BSYNC B0 ;  /* 0x0000000000007941 */ /* 0x000fea0003800000 */
.L_x_1981:
[----:B------:R-:W-:Y:S05]  /*1bd30*/  BRA.DIV ~URZ, `(.L_x_1983) ;  /* 0x00004b027f007947 */ /* 0x000fea000b800000 */
[----:B------:R1:W2:Y:S02]  /*1bd40*/  SHFL.IDX PT, R0, R9, 0x4, 0x181f ;  /* 0x00981f0009007f89 */ /* 0x0002a400000e0000 */
.L_x_2030:
[----:B------:R-:W-:Y:S05]  /*1bd50*/  BRA.DIV ~URZ, `(.L_x_1984) ;  /* 0x00004b627f007947 */ /* 0x000fea000b800000 */
[----:B--23--:R2:W3:Y:S02]  /*1bd60*/  SHFL.IDX PT, R2, R11, 0x4, 0x181f ;  /* 0x00981f000b027f89 */ /* 0x00c4e400000e0000 */
.L_x_2031:
        /* <DEDUP_REMOVED lines=14> */
.L_x_1986:
[----:B------:R-:W-:Y:S05]  /*1be50*/  BSYNC B0 ;  /* 0x0000000000007941 */ /* 0x000fea0003800000 */
.L_x_1985:
[----:B------:R-:W-:Y:S05]  /*1be60*/  BRA.DIV ~URZ, `(.L_x_1987) ;  /* 0x00004ad27f007947 */ /* 0x000fea000b800000 */
[----:B------:R1:W2:Y:S04]  /*1be70*/  SHFL.IDX PT, R0, R9, 0x5, 0x181f ;  /* 0x00b81f0009007f89 */ /* 0x0002a800000e0000 */
[----:B---3--:R1:W3:Y:S02]  /*1be80*/  SHFL.IDX PT, R2, R11, 0x5, 0x181f ;  /* 0x00b81f000b027f89 */ /* 0x0082e400000e0000 */
.L_x_2032:
        /* <DEDUP_REMOVED lines=14> */
.L_x_1989:
[----:B------:R-:W-:Y:S05]  /*1bf70*/  BSYNC B0 ;  /* 0x0000000000007941 */ /* 0x000fea0003800000 */
.L_x_1988:
[----:B------:R-:W-:Y:S05]  /*1bf80*/  BRA.DIV ~URZ, `(.L_x_1990) ;  /* 0x00004aa27f007947 */ /* 0x000fea000b800000 */
[----:B------:R1:W2:Y:S02]  /*1bf90*/  SHFL.IDX PT, R0, R9, 0x6, 0x181f ;  /* 0x00d81f0009007f89 */ /* 0x0002a400000e0000 */
.L_x_2033:
[----:B------:R-:W-:Y:S05]  /*1bfa0*/  BRA.DIV ~URZ, `(.L_x_1991) ;  /* 0x00004b027f007947 */ /* 0x000fea000b800000 */
[----:B--23--:R2:W3:Y:S02]  /*1bfb0*/  SHFL.IDX PT, R2, R11, 0x6, 0x181f ;  /* 0x00d81f000b027f89 */ /* 0x00c4e400000e0000 */
.L_x_2034:
        /* <DEDUP_REMOVED lines=14> */
.L_x_1993:
[----:B------:R-:W-:Y:S05]  /*1c0a0*/  BSYNC B0 ;  /* 0x0000000000007941 */ /* 0x000fea0003800000 */
.L_x_1992:
[----:B------:R-:W-:Y:S05]  /*1c0b0*/  BRA.DIV ~URZ, `(.L_x_1994) ;  /* 0x00004a727f007947 */ /* 0x000fea000b800000 */
[----:B------:R1:W2:Y:S04]  /*1c0c0*/  SHFL.IDX PT, R0, R9, 0x7, 0x181f ;  /* 0x00f81f0009007f89 */ /* 0x0002a800000e0000 */
[----:B---3--:R1:W3:Y:S02]  /*1c0d0*/  SHFL.IDX PT, R2, R11, 0x7, 0x181f ;  /* 0x00f81f000b027f89 */ /* 0x0082e400000e0000 */
.L_x_2035:
        /* <DEDUP_REMOVED lines=15> */
.L_x_1894:
[----:B------:R1:W-:Y:S01]  /*1c1d0*/  STL [R1+0xa8], RZ ;  /* 0x0000a8ff01007387 */ /* 0x0003e20000100800 */
[----:B------:R-:W-:Y:S01]  /*1c1e0*/  IMAD.MOV.U32 R54, RZ, RZ, R5 ;  /* 0x000000ffff367224 */ /* 0x000fe200078e0005 */
[----:B------:R-:W-:Y:S02]  /*1c1f0*/  MOV R3, 0x181f ;  /* 0x0000181f00037802 */ /* 0x000fe40000000f00 */
[----:B------:R-:W-:Y:S02]  /*1c200*/  MOV R2, 0x1c220 ;  /* 0x0001c22000027802 */ /* 0x000fe40000000f00 */
[----:B-1---5:R-:W-:Y:S05]  /*1c210*/  CALL.REL.NOINC `($__internal_7_$__cuda_sm70_shflsync_idx_p) ;  /* 0x0001093000007944 */ /* 0x022fea0003c00000 */
[----:B-----5:R-:W-:Y:S01]  /*1c220*/  MOV R0, R37 ;  /* 0x0000002500007202 */ /* 0x020fe20000000f00 */
[----:B-1----:R-:W-:Y:S05]  /*1c230*/  BRA `(.L_x_1995) ;  /* 0xfffec35000007947 */ /* 0x002fea000383ffff */
.L_x_1895:
[----:B------:R3:W-:Y:S01]  /*1c240*/  STL [R1+0xa8], RZ ;  /* 0x0000a8ff01007387 */ /* 0x0007e20000100800 */
[----:B------:R-:W-:Y:S01]  /*1c250*/  IMAD.MOV.U32 R54, RZ, RZ, R10 ;  /* 0x000000ffff367224 */ /* 0x000fe200078e000a */
[----:B------:R-:W-:Y:S02]  /*1c260*/  MOV R3, 0x181f ;  /* 0x0000181f00037802 */ /* 0x000fe40000000f00 */
[----:B------:R-:W-:-:S02]  /*1c270*/  MOV R2, 0x1c290 ;  /* 0x0001c29000027802 */ /* 0x000fc40000000f00 */
[----:B-123-5:R-:W-:Y:S05]  /*1c280*/  CALL.REL.NOINC `($__internal_7_$__cuda_sm70_shflsync_idx_p) ;  /* 0x000108c000007944 */ /* 0x02efea0003c00000 */
[----:B------:R-:W-:Y:S01]  /*1c290*/  MOV R2, R37 ;  /* 0x0000002500027202 */ /* 0x000fe20000000f00 */
[----:B-1---5:R-:W-:Y:S05]  /*1c2a0*/  BRA `(.L_x_1996) ;  /* 0xfffec30000007947 */ /* 0x022fea000383ffff */
.L_x_1898:
[----:B-1----:R-:W-:Y:S01]  /*1c2b0*/  MOV R0, 0x1 ;  /* 0x0000000100007802 */ /* 0x002fe20000000f00 */
[----:B------:R-:W-:Y:S01]  /*1c2c0*/  IMAD.MOV.U32 R54, RZ, RZ, R5 ;  /* 0x000000ffff367224 */ /* 0x000fe200078e0005 */
[----:B----4-:R-:W-:Y:S01]  /*1c2d0*/  MOV R2, 0x1c310 ;  /* 0x0001c31000027802 */ /* 0x010fe20000000f00 */
[----:B------:R-:W-:-:S02]  /*1c2e0*/  IMAD.MOV.U32 R3, RZ, RZ, 0x181f ;  /* 0x0000181fff037424 */ /* 0x000fc400078e00ff */
[----:B------:R1:W-:Y:S04]  /*1c2f0*/  STL [R1+0xa8], R0 ;  /* 0x0000a80001007387 */ /* 0x0003e80000100800 */
[----:B-1-3-5:R-:W-:Y:S05]  /*1c300*/  CALL.REL.NOINC `($__internal_7_$__cuda_sm70_shflsync_idx_p) ;  /* 0x0001084000007944 */ /* 0x02afea0003c00000 */
[----:B------:R-:W-:Y:S01]  /*1c310*/  MOV R4, 0x1 ;  /* 0x0000000100047802 */ /* 0x000fe20000000f00 */
[----:B-----5:R-:W-:Y:S01]  /*1c320*/  IMAD.MOV.U32 R0, RZ, RZ, R37 ;  /* 0x000000ffff007224 */ /* 0x020fe200078e0025 */
[----:B------:R-:W-:Y:S01]  /*1c330*/  MOV R3, 0x181f ;  /* 0x0000181f00037802 */ /* 0x000fe20000000f00 */
[----:B------:R-:W-:Y:S01]  /*1c340*/  IMAD.MOV.U32 R54, RZ, RZ, R10 ;  /* 0x000000ffff367224 */ /* 0x000fe200078e000a */
[----:B------:R-:W-:Y:S01]  /*1c350*/  MOV R2, 0x1c380 ;  /* 0x0001c38000027802 */ /* 0x000fe20000000f00 */
[----:B------:R2:W-:Y:S04]  /*1c360*/  STL [R1+0xa8], R4 ;  /* 0x0000a80401007387 */ /* 0x0005e80000100800 */
[----:B-12---:R-:W-:Y:S05]  /*1c370*/  CALL.REL.NOINC `($__internal_7_$__cuda_sm70_shflsync_idx_p) ;  /* 0x000107d000007944 */ /* 0x006fea0003c00000 */
[----:B------:R-:W-:Y:S01]  /*1c380*/  MOV R2, R37 ;  /* 0x0000002500027202 */ /* 0x000fe20000000f00 */
[----:B-1---5:R-:W-:Y:S05]  /*1c390*/  BRA `(.L_x_1997) ;  /* 0xfffec37000007947 */ /* 0x022fea000383ffff */
.L_x_1901:
[----:B--2---:R-:W-:Y:S01]  /*1c3a0*/  MOV R0, 0x2 ;  /* 0x0000000200007802 */ /* 0x004fe20000000f00 */
[----:B------:R-:W-:Y:S01]  /*1c3b0*/  IMAD.MOV.U32 R54, RZ, RZ, R5 ;  /* 0x000000ffff367224 */ /* 0x000fe200078e0005 */
[----:B----4-:R-:W-:Y:S01]  /*1c3c0*/  MOV R2, 0x1c400 ;  /* 0x0001c40000027802 */ /* 0x010fe20000000f00 */
[----:B------:R-:W-:Y:S02]  /*1c3d0*/  IMAD.MOV.U32 R3, RZ, RZ, 0x181f ;  /* 0x0000181fff037424 */ /* 0x000fe400078e00ff */
[----:B------:R2:W-:Y:S04]  /*1c3e0*/  STL [R1+0xa8], R0 ;  /* 0x0000a80001007387 */ /* 0x0005e80000100800 */
[----:B-123-5:R-:W-:Y:S05]  /*1c3f0*/  CALL.REL.NOINC `($__internal_7_$__cuda_sm70_shflsync_idx_p) ;  /* 0x0001075000007944 */ /* 0x02efea0003c00000 */
[----:B-----5:R-:W-:Y:S01]  /*1c400*/  MOV R0, R37 ;  /* 0x0000002500007202 */ /* 0x020fe20000000f00 */
[----:B-1----:R-:W-:Y:S05]  /*1c410*/  BRA `(.L_x_1998) ;  /* 0xfffec42000007947 */ /* 0x002fea000383ffff */
.L_x_1902:
[----:B------:R-:W-:Y:S01]  /*1c420*/  MOV R4, 0x2 ;  /* 0x0000000200047802 */ /* 0x000fe20000000f00 */
[----:B------:R-:W-:Y:S01]  /*1c430*/  IMAD.MOV.U32 R54, RZ, RZ, R10 ;  /* 0x000000ffff367224 */ /* 0x000fe200078e000a */
[----:B----4-:R-:W-:Y:S01]  /*1c440*/  MOV R2, 0x1c480 ;  /* 0x0001c48000027802 */ /* 0x010fe20000000f00 */
[----:B------:R-:W-:-:S02]  /*1c450*/  IMAD.MOV.U32 R3, RZ, RZ, 0x181f ;  /* 0x0000181fff037424 */ /* 0x000fc400078e00ff */
[----:B------:R4:W-:Y:S04]  /*1c460*/  STL [R1+0xa8], R4 ;  /* 0x0000a80401007387 */ /* 0x0009e80000100800 */
[----:B-12345:R-:W-:Y:S05]  /*1c470*/  CALL.REL.NOINC `($__internal_7_$__cuda_sm70_shflsync_idx_p) ;  /* 0x000106d000007944 */ /* 0x03efea0003c00000 */
[----:B------:R-:W-:Y:S01]  /*1c480*/  MOV R2, R37 ;  /* 0x0000002500027202 */ /* 0x000fe20000000f00 */
[----:B-1---5:R-:W-:Y:S05]  /*1c490*/  BRA `(.L_x_1999) ;  /* 0xfffec3c000007947 */ /* 0x022fea000383ffff */
.L_x_1905:
[----:B-1----:R-:W-:Y:S01]  /*1c4a0*/  MOV R0, 0x3 ;  /* 0x0000000300007802 */ /* 0x002fe20000000f00 */
[----:B------:R-:W-:Y:S01]  /*1c4b0*/  IMAD.MOV.U32 R54, RZ, RZ, R5 ;  /* 0x000000ffff367224 */ /* 0x000fe200078e0005 */
[----:B--2---:R-:W-:Y:S01]  /*1c4c0*/  MOV R2, 0x1c500 ;  /* 0x0001c50000027802 */ /* 0x004fe20000000f00 */
[----:B------:R-:W-:Y:S02]  /*1c4d0*/  IMAD.MOV.U32 R3, RZ, RZ, 0x181f ;  /* 0x0000181fff037424 */ /* 0x000fe400078e00ff */
[----:B------:R1:W-:Y:S04]  /*1c4e0*/  STL [R1+0xa8], R0 ;  /* 0x0000a80001007387 */ /* 0x0003e80000100800 */
[----:B-1-345:R-:W-:Y:S05]  /*1c4f0*/  CALL.REL.NOINC `($__internal_7_$__cuda_sm70_shflsync_idx_p) ;  /* 0x0001065000007944 */ /* 0x03afea0003c00000 */
        /* <DEDUP_REMOVED lines=9> */
.L_x_1908:
[----:B--2---:R-:W-:Y:S01]  /*1c590*/  MOV R0, 0x4 ;  /* 0x0000000400007802 */ /* 0x004fe20000000f00 */
[----:B------:R-:W-:Y:S01]  /*1c5a0*/  IMAD.MOV.U32 R54, RZ, RZ, R5 ;  /* 0x000000ffff367224 */ /* 0x000fe200078e0005 */
[----:B------:R-:W-:Y:S01]  /*1c5b0*/  MOV R2, 0x1c5f0 ;  /* 0x0001c5f000027802 */ /* 0x000fe20000000f00 */
[----:B------:R-:W-:-:S02]  /*1c5c0*/  IMAD.MOV.U32 R3, RZ, RZ, 0x181f ;  /* 0x0000181fff037424 */ /* 0x000fc400078e00ff */
[----:B------:R2:W-:Y:S04]  /*1c5d0*/  STL [R1+0xa8], R0 ;  /* 0x0000a80001007387 */ /* 0x0005e80000100800 */
[----:B-12-45:R-:W-:Y:S05]  /*1c5e0*/  CALL.REL.NOINC `($__internal_7_$__cuda_sm70_shflsync_idx_p) ;  /* 0x0001056000007944 */ /* 0x036fea0003c00000 */
[----:B-----5:R-:W-:Y:S01]  /*1c5f0*/  MOV R0, R37 ;  /* 0x0000002500007202 */ /* 0x020fe20000000f00 */
[----:B-1----:R-:W-:Y:S05]  /*1c600*/  BRA `(.L_x_2001) ;  /* 0xfffec4c000007947 */ /* 0x002fea000383ffff */
.L_x_1909:
[----:B------:R-:W-:Y:S01]  /*1c610*/  MOV R4, 0x4 ;  /* 0x0000000400047802 */ /* 0x000fe20000000f00 */
[----:B------:R-:W-:Y:S01]  /*1c620*/  IMAD.MOV.U32 R54, RZ, RZ, R10 ;  /* 0x000000ffff367224 */ /* 0x000fe200078e000a */
[----:B------:R-:W-:Y:S01]  /*1c630*/  MOV R2, 0x1c670 ;  /* 0x0001c67000027802 */ /* 0x000fe20000000f00 */
[----:B------:R-:W-:Y:S02]  /*1c640*/  IMAD.MOV.U32 R3, RZ, RZ, 0x181f ;  /* 0x0000181fff037424 */ /* 0x000fe400078e00ff */
[----:B------:R1:W-:Y:S04]  /*1c650*/  STL [R1+0xa8], R4 ;  /* 0x0000a80401007387 */ /* 0x0003e80000100800 */
[----:B-12345:R-:W-:Y:S05]  /*1c660*/  CALL.REL.NOINC `($__internal_7_$__cuda_sm70_shflsync_idx_p) ;  /* 0x000104e000007944 */ /* 0x03efea0003c00000 */
[----:B------:R-:W-:Y:S01]  /*1c670*/  MOV R2, R37 ;  /* 0x0000002500027202 */ /* 0x000fe20000000f00 */
[----:B-1---5:R-:W-:Y:S05]  /*1c680*/  BRA `(.L_x_2002) ;  /* 0xfffec46000007947 */ /* 0x022fea000383ffff */
.L_x_1912:
[----:B--2---:R-:W-:Y:S01]  /*1c690*/  MOV R0, 0x5 ;  /* 0x0000000500007802 */ /* 0x004fe20000000f00 */
[----:B------:R-:W-:Y:S01]  /*1c6a0*/  IMAD.MOV.U32 R54, RZ, RZ, R5 ;  /* 0x000000ffff367224 */ /* 0x000fe200078e0005 */
[----:B------:R-:W-:Y:S01]  /*1c6b0*/  MOV R2, 0x1c6f0 ;  /* 0x0001c6f000027802 */ /* 0x000fe20000000f00 */
[----:B------:R-:W-:-:S02]  /*1c6c0*/  IMAD.MOV.U32 R3, RZ, RZ, 0x181f ;  /* 0x0000181fff037424 */ /* 0x000fc400078e00ff */
        /* <DEDUP_REMOVED lines=11> */
.L_x_1915:
[----:B-1----:R-:W-:Y:S01]  /*1c780*/  MOV R0, 0x6 ;  /* 0x0000000600007802 */ /* 0x002fe20000000f00 */
[----:B------:R-:W-:Y:S01]  /*1c790*/  IMAD.MOV.U32 R54, RZ, RZ, R5 ;  /* 0x000000ffff367224 */ /* 0x000fe200078e0005 */
[----:B------:R-:W-:Y:S01]  /*1c7a0*/  MOV R2, 0x1c7e0 ;  /* 0x0001c7e000027802 */ /* 0x000fe20000000f00 */
[----:B------:R-:W-:Y:S02]  /*1c7b0*/  IMAD.MOV.U32 R3, RZ, RZ, 0x181f ;  /* 0x0000181fff037424 */ /* 0x000fe400078e00ff */
[----:B------:R1:W-:Y:S04]  /*1c7c0*/  STL [R1+0xa8], R0 ;  /* 0x0000a80001007387 */ /* 0x0003e80000100800 */
[----:B-12-45:R-:W-:Y:S05]  /*1c7d0*/  CALL.REL.NOINC `($__internal_7_$__cuda_sm70_shflsync_idx_p) ;  /* 0x0001037000007944 */ /* 0x036fea0003c00000 */
[----:B-----5:R-:W-:Y:S01]  /*1c7e0*/  MOV R0, R37 ;  /* 0x0000002500007202 */ /* 0x020fe20000000f00 */
[----:B-1----:R-:W-:Y:S05]  /*1c7f0*/  BRA `(.L_x_2004) ;  /* 0xfffec56000007947 */ /* 0x002fea000383ffff */
.L_x_1916:
[----:B------:R-:W-:Y:S01]  /*1c800*/  MOV R4, 0x6 ;  /* 0x0000000600047802 */ /* 0x000fe20000000f00 */
[----:B------:R-:W-:Y:S01]  /*1c810*/  IMAD.MOV.U32 R54, RZ, RZ, R10 ;  /* 0x000000ffff367224 */ /* 0x000fe200078e000a */
[----:B------:R-:W-:Y:S01]  /*1c820*/  MOV R2, 0x1c860 ;  /* 0x0001c86000027802 */ /* 0x000fe20000000f00 */
[----:B------:R-:W-:-:S02]  /*1c830*/  IMAD.MOV.U32 R3, RZ, RZ, 0x181f ;  /* 0x0000181fff037424 */ /* 0x000fc400078e00ff */
[----:B------:R1:W-:Y:S04]  /*1c840*/  STL [R1+0xa8], R4 ;  /* 0x0000a80401007387 */ /* 0x0003e80000100800 */
[----:B-12345:R-:W-:Y:S05]  /*1c850*/  CALL.REL.NOINC `($__internal_7_$__cuda_sm70_shflsync_idx_p) ;  /* 0x000102f000007944 */ /* 0x03efea0003c00000 */
[----:B------:R-:W-:Y:S01]  /*1c860*/  MOV R2, R37 ;  /* 0x0000002500027202 */ /* 0x000fe20000000f00 */
[----:B-1---5:R-:W-:Y:S05]  /*1c870*/  BRA `(.L_x_2005) ;  /* 0xfffec50000007947 */ /* 0x022fea000383ffff */
.L_x_1919:
[----:B--2---:R-:W-:Y:S01]  /*1c880*/  MOV R0, 0x7 ;  /* 0x0000000700007802 */ /* 0x004fe20000000f00 */
[----:B------:R-:W-:Y:S01]  /*1c890*/  IMAD.MOV.U32 R54, RZ, RZ, R5 ;  /* 0x000000ffff367224 */ /* 0x000fe200078e0005 */
[----:B------:R-:W-:Y:S01]  /*1c8a0*/  MOV R2, 0x1c8e0 ;  /* 0x0001c8e000027802 */ /* 0x000fe20000000f00 */
[----:B------:R-:W-:Y:S02]  /*1c8b0*/  IMAD.MOV.U32 R3, RZ, RZ, 0x181f ;  /* 0x0000181fff037424 */ /* 0x000fe400078e00ff */
[----:B------:R2:W-:Y:S04]  /*1c8c0*/  STL [R1+0xa8], R0 ;  /* 0x0000a80001007387 */ /* 0x0005e80000100800 */
[----:B-12-45:R-:W-:Y:S05]  /*1c8d0*/  CALL.REL.NOINC `($__internal_7_$__cuda_sm70_shflsync_idx_p) ;  /* 0x0001027000007944 */ /* 0x036fea0003c00000 */
[----:B-----5:R-:W-:Y:S01]  /*1c8e0*/  MOV R0, 0x7 ;  /* 0x0000000700007802 */ /* 0x020fe20000000f00 */
[----:B------:R-:W-:Y:S01]  /*1c8f0*/  IMAD.MOV.U32 R4, RZ, RZ, R37 ;  /* 0x000000ffff047224 */ /* 0x000fe200078e0025 */
[----:B------:R-:W-:Y:S01]  /*1c900*/  MOV R3, 0x181f ;  /* 0x0000181f00037802 */ /* 0x000fe20000000f00 */
[----:B------:R-:W-:Y:S01]  /*1c910*/  IMAD.MOV.U32 R54, RZ, RZ, R10 ;  /* 0x000000ffff367224 */ /* 0x000fe200078e000a */
[----:B------:R-:W-:Y:S01]  /*1c920*/  MOV R2, 0x1c950 ;  /* 0x0001c95000027802 */ /* 0x000fe20000000f00 */
[----:B------:R2:W-:Y:S04]  /*1c930*/  STL [R1+0xa8], R0 ;  /* 0x0000a80001007387 */ /* 0x0005e80000100800 */
[----:B-12---:R-:W-:Y:S05]  /*1c940*/  CALL.REL.NOINC `($__internal_7_$__cuda_sm70_shflsync_idx_p) ;  /* 0x0001020000007944 */ /* 0x006fea0003c00000 */
[----:B-----5:R-:W-:Y:S01]  /*1c950*/  MOV R0, R37 ;  /* 0x0000002500007202 */ /* 0x020fe20000000f00 */
[----:B-1----:R-:W-:Y:S05]  /*1c960*/  BRA `(.L_x_2006) ;  /* 0xfffec55000007947 */ /* 0x002fea000383ffff */
.L_x_1921:
[----:B-1-3--:R1:W-:Y:S01]  /*1c970*/  STL [R1+0xa8], RZ ;  /* 0x0000a8ff01007387 */ /* 0x00a3e20000100800 */
[----:B------:R-:W-:Y:S01]  /*1c980*/  IMAD.MOV.U32 R54, RZ, RZ, R0 ;  /* 0x000000ffff367224 */ /* 0x000fe200078e0000 */
[----:B------:R-:W-:-:S02]  /*1c990*/  MOV R3, 0x181f ;  /* 0x0000181f00037802 */ /* 0x000fc40000000f00 */
[----:B------:R-:W-:Y:S02]  /*1c9a0*/  MOV R2, 0x1c9c0 ;  /* 0x0001c9c000027802 */ /* 0x000fe40000000f00 */
[----:B-1---5:R-:W-:Y:S05]  /*1c9b0*/  CALL.REL.NOINC `($__internal_7_$__cuda_sm70_shflsync_idx_p) ;  /* 0x0001019000007944 */ /* 0x022fea0003c00000 */
[----:B------:R-:W-:Y:S01]  /*1c9c0*/  MOV R28, R37 ;  /* 0x00000025001c7202 */ /* 0x000fe20000000f00 */
[----:B-1---5:R-:W-:Y:S05]  /*1c9d0*/  BRA `(.L_x_2007) ;  /* 0xfffed40000007947 */ /* 0x022fea000383ffff */
.L_x_1924:
[----:B------:R2:W-:Y:S01]  /*1c9e0*/  STL [R1+0xa8], RZ ;  /* 0x0000a8ff01007387 */ /* 0x0005e20000100800 */
[----:B------:R-:W-:Y:S01]  /*1c9f0*/  IMAD.MOV.U32 R54, RZ, RZ, R4 ;  /* 0x000000ffff367224 */ /* 0x000fe200078e0004 */
[----:B------:R-:W-:Y:S02]  /*1ca00*/  MOV R3, 0x181f ;  /* 0x0000181f00037802 */ /* 0x000fe40000000f00 */
[----:B------:R-:W-:Y:S02]  /*1ca10*/  MOV R2, 0x1ca30 ;  /* 0x0001ca3000027802 */ /* 0x000fe40000000f00 */
[----:B-12--5:R-:W-:Y:S05]  /*1ca20*/  CALL.REL.NOINC `($__internal_7_$__cuda_sm70_shflsync_idx_p) ;  /* 0x0001012000007944 */ /* 0x026fea0003c00000 */
[----:B------:R-:W-:Y:S01]  /*1ca30*/  MOV R11, R37 ;  /* 0x00000025000b7202 */ /* 0x000fe20000000f00 */
[----:B-1---5:R-:W-:Y:S05]  /*1ca40*/  BRA `(.L_x_2008) ;  /* 0xfffee48000007947 */ /* 0x022fea000383ffff */
.L_x_1925:
[----:B------:R4:W-:Y:S01]  /*1ca50*/  STL [R1+0xa8], RZ ;  /* 0x0000a8ff01007387 */ /* 0x0009e20000100800 */
[----:B------:R-:W-:Y:S01]  /*1ca60*/  IMAD.MOV.U32 R54, RZ, RZ, R5 ;  /* 0x000000ffff367224 */ /* 0x000fe200078e0005 */
[----:B------:R-:W-:Y:S02]  /*1ca70*/  MOV R3, 0x181f ;  /* 0x0000181f00037802 */ /* 0x000fe40000000f00 */
[----:B------:R-:W-:-:S02]  /*1ca80*/  MOV R2, 0x1caa0 ;  /* 0x0001caa000027802 */ /* 0x000fc40000000f00 */
[----:B-12345:R-:W-:Y:S05]  /*1ca90*/  CALL.REL.NOINC `($__internal_7_$__cuda_sm70_shflsync_idx_p) ;  /* 0x000100b000007944 */ /* 0x03efea0003c00000 */
[----:B------:R-:W2:Y:S04]  /*1caa0*/  LDL R10, [R1+0x110] ;  /* 0x00011000010a7983 */ /* 0x000ea80000100800 */
[----:B-----5:R-:W3:Y:S04]  /*1cab0*/  LDL R0, [R1+0xc0] ;  /* 0x0000c00001007983 */ /* 0x020ee80000100800 */
[----:B------:R-:W4:Y:S04]  /*1cac0*/  LDL R2, [R1+0xf0] ;  /* 0x0000f00001027983 */ /* 0x000f280000100800 */
[----:B------:R-:W4:Y:S04]  /*1cad0*/  LDL R3, [R1+0x10c] ;  /* 0x00010c0001037983 */ /* 0x000f280000100800 */
[----:B------:R-:W4:Y:S01]  /*1cae0*/  LDL R8, [R1+0x98] ;  /* 0x0000980001087983 */ /* 0x000f220000100800 */
[----:B------:R-:W-:-:S02]  /*1caf0*/  IMAD.MOV.U32 R54, RZ, RZ, R4 ;  /* 0x000000ffff367224 */ /* 0x000fc400078e0004 */
[C---:B---3--:R-:W-:Y:S01]  /*1cb00*/  IMAD.SHL.U32 R12, R0.reuse, 0x2, RZ ;  /* 0x00000002000c7824 */ /* 0x048fe200078e00ff */
[C---:B--2---:R-:W-:Y:S02]  /*1cb10*/  SHF.L.U64.HI R15, R0.reuse, 0x1, R10 ;  /* 0x00000001000f7819 */ /* 0x044fe4000001020a */
[----:B------:R-:W-:Y:S02]  /*1cb20*/  ISETP.GE.AND P2, PT, R0, c[0x0][0x1d4], PT ;  /* 0x0000750000007a0c */ /* 0x000fe40003f46270 */
[----:B------:R-:W-:-:S05]  /*1cb30*/  SEL R0, RZ, 0x10, P5 ;  /* 0x00000010ff007807 */ /* 0x000fca0002800000 */
[----:B------:R-:W-:Y:S02]  /*1cb40*/  IMAD.MOV.U32 R10, RZ, RZ, R0 ;  /* 0x000000ffff0a7224 */ /* 0x000fe400078e0000 */
[----:B------:R-:W-:-:S05]  /*1cb50*/  IMAD.MOV.U32 R0, RZ, RZ, 0x1 ;  /* 0x00000001ff007424 */ /* 0x000fca00078e00ff */
[----:B------:R2:W-:Y:S01]  /*1cb60*/  STL [R1+0xa8], R0 ;  /* 0x0000a80001007387 */ /* 0x0005e20000100800 */
[C---:B----4-:R-:W-:Y:S01]  /*1cb70*/  IMAD.SHL.U32 R13, R2.reuse, 0x2, RZ ;  /* 0x00000002020d7824 */ /* 0x050fe200078e00ff */
[----:B------:R-:W-:Y:S02]  /*1cb80*/  SHF.L.U64.HI R16, R2, 0x1, R3 ;  /* 0x0000000102107819 */ /* 0x000fe40000010203 */
[C---:B------:R-:W-:Y:S02]  /*1cb90*/  IADD3 R18, P1, R37.reuse, R12, RZ ;  /* 0x0000000c25127210 */ /* 0x040fe40007f3e0ff */
[----:B------:R-:W-:-:S03]  /*1cba0*/  IADD3 R2, P0, R37, R13, RZ ;  /* 0x0000000d25027210 */ /* 0x000fc60007f1e0ff */
[C---:B------:R-:W-:Y:S02]  /*1cbb0*/  IMAD.X R19, R11.reuse, 0x1, R15, P1 ;  /* 0x000000010b137824 */ /* 0x040fe400008e060f */
[----:B------:R-:W-:Y:S01]  /*1cbc0*/  IMAD.X R3, R11, 0x1, R16, P0 ;  /* 0x000000010b037824 */ /* 0x000fe200000e0610 */
[----:B------:R-:W-:Y:S02]  /*1cbd0*/  SEL R11, RZ, 0x10, P2 ;  /* 0x00000010ff0b7807 */ /* 0x000fe40001000000 */
[----:B------:R-:W-:Y:S01]  /*1cbe0*/  @!PT LDS RZ, [RZ] ;  /* 0x00000000fffff984 */ /* 0x000fe20000000800 */
[----:B------:R-:W-:Y:S01]  /*1cbf0*/  @!PT LDS RZ, [RZ] ;  /* 0x00000000fffff984 */ /* 0x000fe20000000800 */
[----:B------:R-:W-:Y:S01]  /*1cc00*/  @!PT LDS RZ, [RZ] ;  /* 0x00000000fffff984 */ /* 0x000fe20000000800 */
[----:B------:R2:W-:Y:S04]  /*1cc10*/  LDGSTS.E.BYPASS.LTC128B.128 [R8+0x4100], [R18.64], !P2 ;  /* 0x0410000012087fae */ /* 0x0005e8000d101d46 */
[----:B------:R3:W-:Y:S02]  /*1cc20*/  LDGSTS.E.BYPASS.LTC128B.128 [R8+0x6100], [R2.64], !P5 ;  /* 0x0610000002087fae */ /* 0x0007e4000e901d46 */
[----:B---3--:R-:W-:Y:S01]  /*1cc30*/  IMAD.MOV.U32 R3, RZ, RZ, 0x181f ;  /* 0x0000181fff037424 */ /* 0x008fe200078e00ff */
[----:B------:R-:W-:-:S02]  /*1cc40*/  MOV R2, 0x1cc60 ;  /* 0x0001cc6000027802 */ /* 0x000fc40000000f00 */
[----:B-12---:R-:W-:Y:S05]  /*1cc50*/  CALL.REL.NOINC `($__internal_7_$__cuda_sm70_shflsync_idx_p) ;  /* 0x0000fef000007944 */ /* 0x006fea0003c00000 */
[----:B------:R-:W-:Y:S01]  /*1cc60*/  MOV R8, 0x1 ;  /* 0x0000000100087802 */ /* 0x000fe20000000f00 */
[----:B-----5:R-:W-:Y:S01]  /*1cc70*/  IMAD.MOV.U32 R0, RZ, RZ, R37 ;  /* 0x000000ffff007224 */ /* 0x020fe200078e0025 */
[----:B------:R-:W-:Y:S01]  /*1cc80*/  MOV R3, 0x181f ;  /* 0x0000181f00037802 */ /* 0x000fe20000000f00 */
[----:B------:R-:W-:Y:S01]  /*1cc90*/  IMAD.MOV.U32 R54, RZ, RZ, R5 ;  /* 0x000000ffff367224 */ /* 0x000fe200078e0005 */
[----:B------:R-:W-:Y:S01]  /*1cca0*/  MOV R2, 0x1ccd0 ;  /* 0x0001ccd000027802 */ /* 0x000fe20000000f00 */
[----:B------:R2:W-:Y:S04]  /*1ccb0*/  STL [R1+0xa8], R8 ;  /* 0x0000a80801007387 */ /* 0x0005e80000100800 */
[----:B-12---:R-:W-:Y:S05]  /*1ccc0*/  CALL.REL.NOINC `($__internal_7_$__cuda_sm70_shflsync_idx_p) ;  /* 0x0000fe8000007944 */ /* 0x006fea0003c00000 */
[----:B------:R-:W2:Y:S01]  /*1ccd0*/  LDL R8, [R1+0x98] ;  /* 0x0000980001087983 */ /* 0x000ea20000100800 */
[----:B------:R-:W-:Y:S01]  /*1cce0*/  IADD3 R18, -R11, 0x10, RZ ;  /* 0x000000100b127810 */ /* 0x000fe20007ffe1ff */
[----:B------:R-:W-:Y:S01]  /*1ccf0*/  IMAD.MOV.U32 R54, RZ, RZ, R4 ;  /* 0x000000ffff367224 */ /* 0x000fe200078e0004 */
[----:B------:R-:W-:-:S02]  /*1cd00*/  IADD3 R2, -R10, 0x10, RZ ;  /* 0x000000100a027810 */ /* 0x000fc40007ffe1ff */
[----:B------:R-:W-:Y:S02]  /*1cd10*/  LOP3.LUT R18, R18, 0xf, RZ, 0xc0, !PT ;  /* 0x0000000f12127812 */ /* 0x000fe400078ec0ff */
[----:B------:R-:W-:Y:S02]  /*1cd20*/  LOP3.LUT R2, R2, 0xf, RZ, 0xc0, !PT ;  /* 0x0000000f02027812 */ /* 0x000fe400078ec0ff */
[-C--:B------:R-:W-:Y:S02]  /*1cd30*/  IADD3 R18, P1, P0, R18, R37.reuse, R12 ;  /* 0x0000002512127210 */ /* 0x080fe4000783e00c */
[----:B------:R-:W-:Y:S02]  /*1cd40*/  ISETP.NE.U32.AND P3, PT, R11, RZ, PT ;  /* 0x000000ff0b00720c */ /* 0x000fe40003f65070 */
[----:B-----5:R-:W-:Y:S02]  /*1cd50*/  IADD3.X R19, RZ, R0, R15, P1, P0 ;  /* 0x00000000ff137210 */ /* 0x020fe40000fe040f */
[----:B------:R-:W-:-:S02]  /*1cd60*/  IADD3 R2, P1, P0, R2, R37, R13 ;  /* 0x0000002502027210 */ /* 0x000fc4000783e00d */
[----:B------:R-:W-:Y:S02]  /*1cd70*/  ISETP.NE.U32.AND P2, PT, R10, RZ, PT ;  /* 0x000000ff0a00720c */ /* 0x000fe40003f45070 */
[----:B------:R-:W-:Y:S01]  /*1cd80*/  IADD3.X R3, RZ, R0, R16, P1, P0 ;  /* 0x00000000ff037210 */ /* 0x000fe20000fe0410 */
[----:B------:R-:W-:-:S05]  /*1cd90*/  IMAD.MOV.U32 R0, RZ, RZ, 0x2 ;  /* 0x00000002ff007424 */ /* 0x000fca00078e00ff */
[----:B------:R3:W-:Y:S04]  /*1cda0*/  STL [R1+0xa8], R0 ;  /* 0x0000a80001007387 */ /* 0x0007e80000100800 */
[----:B------:R-:W-:Y:S01]  /*1cdb0*/  @!PT LDS RZ, [RZ] ;  /* 0x00000000fffff984 */ /* 0x000fe20000000800 */
[----:B------:R-:W-:Y:S01]  /*1cdc0*/  @!PT LDS RZ, [RZ] ;  /* 0x00000000fffff984 */ /* 0x000fe20000000800 */
[----:B------:R-:W-:Y:S01]  /*1cdd0*/  @!PT LDS RZ, [RZ] ;  /* 0x00000000fffff984 */ /* 0x000fe20000000800 */
[----:B--2---:R3:W-:Y:S04]  /*1cde0*/  LDGSTS.E.BYPASS.LTC128B.128.ZFILL [R8+0x4900], [R18.64], P3 ;  /* 0x0490000012087fae */ /* 0x0047e80009941d46 */
[----:B------:R2:W-:Y:S02]  /*1cdf0*/  LDGSTS.E.BYPASS.LTC128B.128.ZFILL [R8+0x6900], [R2.64], P2 ;  /* 0x0690000002087fae */ /* 0x0005e40009141d46 */
[----:B--2---:R-:W-:Y:S01]  /*1ce00*/  IMAD.MOV.U32 R3, RZ, RZ, 0x181f ;  /* 0x0000181fff037424 */ /* 0x004fe200078e00ff */
[----:B------:R-:W-:-:S02]  /*1ce10*/  MOV R2, 0x1ce30 ;  /* 0x0001ce3000027802 */ /* 0x000fc40000000f00 */
[----:B-1-3--:R-:W-:Y:S05]  /*1ce20*/  CALL.REL.NOINC `($__internal_7_$__cuda_sm70_shflsync_idx_p) ;  /* 0x0000fd2000007944 */ /* 0x00afea0003c00000 */
        /* <DEDUP_REMOVED lines=29> */
[----:B-----5:R-:W-:Y:S01]  /*1d000*/  MOV R0, 0x3 ;  /* 0x0000000300007802 */ /* 0x020fe20000000f00 */
[----:B------:R-:W-:Y:S01]  /*1d010*/  IMAD.MOV.U32 R14, RZ, RZ, R37 ;  /* 0x000000ffff0e7224 */ /* 0x000fe200078e0025 */
[----:B------:R-:W-:Y:S01]  /*1d020*/  MOV R3, 0x181f ;  /* 0x0000181f00037802 */ /* 0x000fe20000000f00 */
[----:B------:R-:W-:Y:S01]  /*1d030*/  IMAD.MOV.U32 R54, RZ, RZ, R5 ;  /* 0x000000ffff367224 */ /* 0x000fe200078e0005 */
[----:B------:R-:W-:Y:S01]  /*1d040*/  MOV R2, 0x1d070 ;  /* 0x0001d07000027802 */ /* 0x000fe20000000f00 */
[----:B------:R2:W-:Y:S04]  /*1d050*/  STL [R1+0xa8], R0 ;  /* 0x0000a80001007387 */ /* 0x0005e80000100800 */
[----:B-12---:R-:W-:Y:S05]  /*1d060*/  CALL.REL.NOINC `($__internal_7_$__cuda_sm70_shflsync_idx_p) ;  /* 0x0000fae000007944 */ /* 0x006fea0003c00000 */
[----:B------:R-:W-:Y:S01]  /*1d070*/  MOV R8, R37 ;  /* 0x0000002500087202 */ /* 0x000fe20000000f00 */
[----:B-1---5:R-:W-:Y:S05]  /*1d080*/  BRA `(.L_x_2009) ;  /* 0xfffee0f000007947 */ /* 0x022fea000383ffff */
.L_x_1926:
[----:B--2---:R1:W-:Y:S01]  /*1d090*/  STL [R1+0xa8], RZ ;  /* 0x0000a8ff01007387 */ /* 0x0043e20000100800 */
[----:B------:R-:W-:Y:S01]  /*1d0a0*/  IMAD.MOV.U32 R54, RZ, RZ, R5 ;  /* 0x000000ffff367224 */ /* 0x000fe200078e0005 */
[----:B------:R-:W-:-:S02]  /*1d0b0*/  MOV R3, 0x1c1f ;  /* 0x00001c1f00037802 */ /* 0x000fc40000000f00 */
[----:B------:R-:W-:Y:S02]  /*1d0c0*/  MOV R2, 0x1d0e0 ;  /* 0x0001d0e000027802 */ /* 0x000fe40000000f00 */
[----:B-1----:R-:W-:Y:S05]  /*1d0d0*/  CALL.REL.NOINC `($__internal_7_$__cuda_sm70_shflsync_idx_p) ;  /* 0x0000fa7000007944 */ /* 0x002fea0003c00000 */
[----:B------:R-:W-:Y:S01]  /*1d0e0*/  MOV R2, R37 ;  /* 0x0000002500027202 */ /* 0x000fe20000000f00 */
[----:B-1---5:R-:W-:Y:S05]  /*1d0f0*/  BRA `(.L_x_2010) ;  /* 0xfffee6a000007947 */ /* 0x022fea000383ffff */
.L_x_1927:
[----:B-1234-:R-:W-:Y:S01]  /*1d100*/  MOV R0, 0x1 ;  /* 0x0000000100007802 */ /* 0x01efe20000000f00 */
[----:B------:R-:W-:Y:S01]  /*1d110*/  IMAD.MOV.U32 R54, RZ, RZ, R5 ;  /* 0x000000ffff367224 */ /* 0x000fe200078e0005 */
[----:B------:R-:W-:Y:S01]  /*1d120*/  MOV R2, 0x1d160 ;  /* 0x0001d16000027802 */ /* 0x000fe20000000f00 */
[----:B------:R-:W-:Y:S02]  /*1d130*/  IMAD.MOV.U32 R3, RZ, RZ, 0x1c1f ;  /* 0x00001c1fff037424 */ /* 0x000fe400078e00ff */
[----:B------:R1:W-:Y:S04]  /*1d140*/  STL [R1+0xa8], R0 ;  /* 0x0000a80001007387 */ /* 0x0003e80000100800 */
[----:B-1----:R-:W-:Y:S05]  /*1d150*/  CALL.REL.NOINC `($__internal_7_$__cuda_sm70_shflsync_idx_p) ;  /* 0x0000f9f000007944 */ /* 0x002fea0003c00000 */
[----:B-----5:R-:W-:Y:S01]  /*1d160*/  IMAD.IADD R0, R4, 0x1, R37 ;  /* 0x0000000104007824 */ /* 0x020fe200078e0225 */
[----:B------:R-:W-:Y:S01]  /*1d170*/  MOV R2, 0x1d3e0 ;  /* 0x0001d3e000027802 */ /* 0x000fe20000000f00 */
[----:B------:R-:W-:Y:S02]  /*1d180*/  IMAD.MOV.U32 R54, RZ, RZ, R5 ;  /* 0x000000ffff367224 */ /* 0x000fe400078e0005 */
[----:B------:R-:W-:Y:S01]  /*1d190*/  IMAD.MOV.U32 R3, RZ, RZ, 0x1c1f ;  /* 0x00001c1fff037424 */ /* 0x000fe200078e00ff */
[----:B------:R-:W-:-:S04]  /*1d1a0*/  IMNMX R0, R10, R0, PT ;  /* 0x000000000a007217 */ /* 0x000fc80003800200 */
        /* <DEDUP_REMOVED lines=26> */
[----:B------:R-:W-:Y:S01]  /*1d350*/  ISETP.GT.AND P0, PT, R0, 0x39, PT ;  /* 0x000000390000780c */ /* 0x000fe20003f04270 */
[----:B------:R-:W-:Y:S01]  /*1d360*/  IMAD.MOV.U32 R0, RZ, RZ, 0x2 ;  /* 0x00000002ff007424 */ /* 0x000fe200078e00ff */
[----:B------:R-:W-:Y:S02]  /*1d370*/  FSEL R140, R38, -INF , P4 ;  /* 0xff800000268c7808 */ /* 0x000fe40002000000 */
[----:B------:R-:W-:Y:S02]  /*1d380*/  FSEL R151, R29, -INF , P3 ;  /* 0xff8000001d977808 */ /* 0x000fe40001800000 */
[----:B------:R2:W-:Y:S01]  /*1d390*/  STL [R1+0xa8], R0 ;  /* 0x0000a80001007387 */ /* 0x0005e20000100800 */
[----:B------:R-:W-:-:S02]  /*1d3a0*/  FSEL R150, R28, -INF , P2 ;  /* 0xff8000001c967808 */ /* 0x000fc40001000000 */
[----:B------:R-:W-:Y:S02]  /*1d3b0*/  FSEL R149, R22, -INF , P1 ;  /* 0xff80000016957808 */ /* 0x000fe40000800000 */
[----:B------:R-:W-:Y:S02]  /*1d3c0*/  FSEL R148, R20, -INF , P0 ;  /* 0xff80000014947808 */ /* 0x000fe40000000000 */
[----:B-12---:R-:W-:Y:S05]  /*1d3d0*/  CALL.REL.NOINC `($__internal_7_$__cuda_sm70_shflsync_idx_p) ;  /* 0x0000f77000007944 */ /* 0x006fea0003c00000 */
        /* <DEDUP_REMOVED lines=41> */
[----:B------:R-:W-:Y:S02]  /*1d670*/  FMNMX.FTZ R2, R15, R14, !PT ;  /* 0x0000000e0f027209 */ /* 0x000fe40007810000 */
[----:B------:R-:W-:Y:S02]  /*1d680*/  FMNMX.FTZ R4, R51, R13, !PT ;  /* 0x0000000d33047209 */ /* 0x000fe40007810000 */
[----:B------:R-:W-:Y:S02]  /*1d690*/  IMNMX R0, R10, R0, PT ;  /* 0x000000000a007217 */ /* 0x000fe40003800200 */
[----:B------:R-:W-:Y:S02]  /*1d6a0*/  FMNMX.FTZ R5, R36, R39, !PT ;  /* 0x0000002724057209 */ /* 0x000fe40007810000 */
[----:B------:R-:W-:-:S02]  /*1d6b0*/  ISETP.GT.AND P0, PT, R0, RZ, PT ;  /* 0x000000ff0000720c */ /* 0x000fc40003f04270 */
[C---:B------:R-:W-:Y:S02]  /*1d6c0*/  ISETP.GT.AND P1, PT, R0.reuse, 0x1, PT ;  /* 0x000000010000780c */ /* 0x040fe40003f24270 */
[----:B------:R-:W-:Y:S02]  /*1d6d0*/  ISETP.GT.AND P2, PT, R0, 0x8, PT ;  /* 0x000000080000780c */ /* 0x000fe40003f44270 */
[----:B------:R-:W-:Y:S02]  /*1d6e0*/  FSEL R12, R12, -INF , P0 ;  /* 0xff8000000c0c7808 */ /* 0x000fe40000000000 */
[----:B------:R-:W-:Y:S02]  /*1d6f0*/  FSEL R16, R16, -INF , P1 ;  /* 0xff80000010107808 */ /* 0x000fe40000800000 */
[----:B------:R-:W-:Y:S02]  /*1d700*/  FMNMX.FTZ R3, R41, R2, !PT ;  /* 0x0000000229037209 */ /* 0x000fe40007810000 */
[----:B------:R-:W-:-:S02]  /*1d710*/  FMNMX.FTZ R2, R55, R4, !PT ;  /* 0x0000000437027209 */ /* 0x000fc40007810000 */
[----:B------:R-:W-:Y:S02]  /*1d720*/  ISETP.GT.AND P0, PT, R0, 0x9, PT ;  /* 0x000000090000780c */ /* 0x000fe40003f04270 */
[----:B------:R-:W-:Y:S02]  /*1d730*/  FSEL R10, R65, -INF , P2 ;  /* 0xff800000410a7808 */ /* 0x000fe40001000000 */
[----:B------:R-:W-:Y:S02]  /*1d740*/  FMNMX.FTZ R5, R44, R5, !PT ;  /* 0x000000052c057209 */ /* 0x000fe40007810000 */
        /* <DEDUP_REMOVED lines=65> */
[----:B------:R-:W-:Y:S01]  /*1db60*/  ISETP.GT.AND P0, PT, R0, 0x39, PT ;  /* 0x000000390000780c */ /* 0x000fe20003f04270 */
[----:B------:R-:W-:Y:S01]  /*1db70*/  IMAD.MOV.U32 R0, RZ, RZ, 0x2 ;  /* 0x00000002ff007424 */ /* 0x000fe200078e00ff */
[----:B------:R-:W-:Y:S02]  /*1db80*/  FSEL R130, R27, -INF , P1 ;  /* 0xff8000001b827808 */ /* 0x000fe40000800000 */
[----:B------:R-:W-:Y:S02]  /*1db90*/  FMNMX.FTZ R136, R165, R136, !PT ;  /* 0x00000088a5887209 */ /* 0x000fe40007810000 */
[----:B------:R-:W-:-:S02]  /*1dba0*/  FMNMX.FTZ R2, R131, R2, !PT ;  /* 0x0000000283027209 */ /* 0x000fc40007810000 */
[----:B------:R-:W-:Y:S02]  /*1dbb0*/  FMNMX.FTZ R135, R150, R135, !PT ;  /* 0x0000008796877209 */ /* 0x000fe40007810000 */
[----:B------:R-:W-:Y:S02]  /*1dbc0*/  FMNMX.FTZ R134, R154, R134, !PT ;  /* 0x000000869a867209 */ /* 0x000fe40007810000 */
[----:B------:R-:W-:Y:S02]  /*1dbd0*/  FSEL R128, R72, -INF , P0 ;  /* 0xff80000048807808 */ /* 0x000fe40000000000 */
[----:B------:R-:W-:Y:S02]  /*1dbe0*/  FMNMX.FTZ R136, R164, R136, !PT ;  /* 0x00000088a4887209 */ /* 0x000fe40007810000 */
[----:B------:R-:W-:Y:S02]  /*1dbf0*/  FMNMX.FTZ R2, R130, R2, !PT ;  /* 0x0000000282027209 */ /* 0x000fe40007810000 */
[----:B------:R-:W-:Y:S01]  /*1dc00*/  FMNMX.FTZ R135, R149, R135, !PT ;  /* 0x0000008795877209 */ /* 0x000fe20007810000 */
[----:B------:R-:W-:Y:S01]  /*1dc10*/  IMAD.MOV.U32 R4, RZ, RZ, R136 ;  /* 0x000000ffff047224 */ /* 0x000fe200078e0088 */
[----:B------:R-:W-:-:S02]  /*1dc20*/  FMNMX.FTZ R134, R153, R134, !PT ;  /* 0x0000008699867209 */ /* 0x000fc40007810000 */
[----:B------:R-:W-:Y:S02]  /*1dc30*/  FMNMX.FTZ R8, R128, R2, !PT ;  /* 0x0000000280087209 */ /* 0x000fe40007810000 */
[----:B------:R-:W-:Y:S02]  /*1dc40*/  FMNMX.FTZ R135, R148, R135, !PT ;  /* 0x0000008794877209 */ /* 0x000fe40007810000 */
[----:B------:R-:W-:Y:S02]  /*1dc50*/  FMNMX.FTZ R134, R152, R134, !PT ;  /* 0x0000008698867209 */ /* 0x000fe40007810000 */
[----:B------:R-:W-:Y:S02]  /*1dc60*/  MOV R2, 0x1dc80 ;  /* 0x0001dc8000027802 */ /* 0x000fe40000000f00 */
[----:B-1----:R-:W-:Y:S05]  /*1dc70*/  CALL.REL.NOINC `($__internal_6_$__cuda_sm70_shflsync_bfly_p) ;  /* 0x0000ee7000007944 */ /* 0x002fea0003c00000 */
[----:B------:R-:W-:Y:S01]  /*1dc80*/  FMNMX.FTZ R136, R136, R0, !PT ;  /* 0x0000000088887209 */ /* 0x000fe20007810000 */
[----:B------:R-:W-:Y:S01]  /*1dc90*/  IMAD.MOV.U32 R0, RZ, RZ, 0x1 ;  /* 0x00000001ff007424 */ /* 0x000fe200078e00ff */
[----:B------:R-:W-:-:S03]  /*1dca0*/  MOV R2, 0x1dcd0 ;  /* 0x0001dcd000027802 */ /* 0x000fc60000000f00 */
[----:B------:R-:W-:Y:S02]  /*1dcb0*/  IMAD.MOV.U32 R4, RZ, RZ, R136 ;  /* 0x000000ffff047224 */ /* 0x000fe400078e0088 */
[----:B------:R-:W-:Y:S05]  /*1dcc0*/  CALL.REL.NOINC `($__internal_6_$__cuda_sm70_shflsync_bfly_p) ;  /* 0x0000ee2000007944 */ /* 0x000fea0003c00000 */
[----:B------:R-:W-:Y:S01]  /*1dcd0*/  FMNMX.FTZ R136, R136, R0, !PT ;  /* 0x0000000088887209 */ /* 0x000fe20007810000 */
[----:B------:R-:W-:Y:S01]  /*1dce0*/  IMAD.MOV.U32 R4, RZ, RZ, R135 ;  /* 0x000000ffff047224 */ /* 0x000fe200078e0087 */
[----:B------:R-:W-:Y:S01]  /*1dcf0*/  MOV R2, 0x1dd20 ;  /* 0x0001dd2000027802 */ /* 0x000fe20000000f00 */
[----:B------:R-:W-:Y:S02]  /*1dd00*/  IMAD.MOV.U32 R0, RZ, RZ, 0x2 ;  /* 0x00000002ff007424 */ /* 0x000fe400078e00ff */
[----:B------:R-:W-:Y:S05]  /*1dd10*/  CALL.REL.NOINC `($__internal_6_$__cuda_sm70_shflsync_bfly_p) ;  /* 0x0000edd000007944 */ /* 0x000fea0003c00000 */
        /* <DEDUP_REMOVED lines=25> */
[----:B------:R-:W-:Y:S01]  /*1deb0*/  MOV R133, R0 ;  /* 0x0000000000857202 */ /* 0x000fe20000000f00 */
[----:B------:R-:W-:Y:S05]  /*1dec0*/  BRA `(.L_x_2011) ;  /* 0xfffeec4000007947 */ /* 0x000fea000383ffff */
.L_x_1931:
[----:B------:R-:W-:Y:S01]  /*1ded0*/  MOV R3, 0x181f ;  /* 0x0000181f00037802 */ /* 0x000fe20000000f00 */
[----:B------:R1:W-:Y:S01]  /*1dee0*/  STL [R1+0xa8], RZ ;  /* 0x0000a8ff01007387 */ /* 0x0003e20000100800 */
[----:B------:R-:W-:Y:S01]  /*1def0*/  MOV R2, 0x1df20 ;  /* 0x0001df2000027802 */ /* 0x000fe20000000f00 */
[----:B------:R-:W-:Y:S02]  /*1df00*/  IMAD.MOV.U32 R54, RZ, RZ, R0 ;  /* 0x000000ffff367224 */ /* 0x000fe400078e0000 */
[----:B-1----:R-:W-:Y:S05]  /*1df10*/  CALL.REL.NOINC `($__internal_7_$__cuda_sm70_shflsync_idx_p) ;  /* 0x0000ec3000007944 */ /* 0x002fea0003c00000 */
[----:B------:R-:W-:Y:S01]  /*1df20*/  MOV R5, R37 ;  /* 0x0000002500057202 */ /* 0x000fe20000000f00 */
[----:B-1---5:R-:W-:-:S05]  /*1df30*/  BRA `(.L_x_2012) ;  /* 0xffff0e6000007947 */ /* 0x022fca000383ffff */
.L_x_1932:
[----:B------:R-:W-:Y:S01]  /*1df40*/  MOV R3, 0x181f ;  /* 0x0000181f00037802 */ /* 0x000fe20000000f00 */
[----:B------:R3:W-:Y:S01]  /*1df50*/  STL [R1+0xa8], RZ ;  /* 0x0000a8ff01007387 */ /* 0x0007e20000100800 */
[----:B------:R-:W-:Y:S01]  /*1df60*/  MOV R2, 0x1df90 ;  /* 0x0001df9000027802 */ /* 0x000fe20000000f00 */
[----:B------:R-:W-:Y:S02]  /*1df70*/  IMAD.MOV.U32 R54, RZ, RZ, R4 ;  /* 0x000000ffff367224 */ /* 0x000fe400078e0004 */
[----:B-123--:R-:W-:Y:S05]  /*1df80*/  CALL.REL.NOINC `($__internal_7_$__cuda_sm70_shflsync_idx_p) ;  /* 0x0000ebc000007944 */ /* 0x00efea0003c00000 */
[----:B------:R-:W2:Y:S01]  /*1df90*/  LDL R3, [R1+0xc0] ;  /* 0x0000c00001037983 */ /* 0x000ea20000100800 */
[----:B------:R-:W-:Y:S02]  /*1dfa0*/  SEL R8, RZ, 0x10, P5 ;  /* 0x00000010ff087807 */ /* 0x000fe40002800000 */
[----:B-----5:R-:W-:Y:S01]  /*1dfb0*/  MOV R54, R0 ;  /* 0x0000000000367202 */ /* 0x020fe20000000f00 */
[----:B------:R-:W3:Y:S04]  /*1dfc0*/  LDL R2, [R1+0xe4] ;  /* 0x0000e40001027983 */ /* 0x000ee80000100800 */
[----:B------:R-:W4:Y:S01]  /*1dfd0*/  LDL R9, [R1+0x9c] ;  /* 0x00009c0001097983 */ /* 0x000f220000100800 */
[----:B--2---:R-:W-:Y:S02]  /*1dfe0*/  ISETP.GE.AND P1, PT, R3, c[0x0][0x1d4], PT ;  /* 0x0000750003007a0c */ /* 0x004fe40003f26270 */
[----:B---3--:R-:W-:Y:S05]  /*1dff0*/  IADD3 R6, P0, R37, R2, RZ ;  /* 0x0000000225067210 */ /* 0x008fea0007f1e0ff */
[----:B------:R-:W-:Y:S01]  /*1e000*/  IMAD.X R7, R5, 0x1, R252, P0 ;  /* 0x0000000105077824 */ /* 0x000fe200000e06fc */
[----:B------:R-:W-:Y:S05]  /*1e010*/  IADD3 R2, P0, R37, R250, RZ ;  /* 0x000000fa25027210 */ /* 0x000fea0007f1e0ff */
[----:B------:R-:W-:Y:S01]  /*1e020*/  @!PT LDS RZ, [RZ] ;  /* 0x00000000fffff984 */ /* 0x000fe20000000800 */
[----:B------:R-:W-:Y:S01]  /*1e030*/  @!PT LDS RZ, [RZ] ;  /* 0x00000000fffff984 */ /* 0x000fe20000000800 */
[----:B------:R-:W-:Y:S01]  /*1e040*/  @!PT LDS RZ, [RZ] ;  /* 0x00000000fffff984 */ /* 0x000fe20000000800 */
[----:B----4-:R2:W-:Y:S01]  /*1e050*/  LDGSTS.E.BYPASS.LTC128B.128 [R9], [R6.64], !P1 ;  /* 0x0000000006097fae */ /* 0x0105e2000c901d46 */
[----:B------:R-:W-:Y:S02]  /*1e060*/  IMAD.X R3, R5, 0x1, R251, P0 ;  /* 0x0000000105037824 */ /* 0x000fe400000e06fb */
[----:B------:R-:W-:Y:S03]  /*1e070*/  IMAD.MOV.U32 R5, RZ, RZ, R8 ;  /* 0x000000ffff057224 */ /* 0x000fe600078e0008 */
[----:B------:R3:W-:Y:S01]  /*1e080*/  LDGSTS.E.BYPASS.LTC128B.128 [R9+0x2000], [R2.64], !P5 ;  /* 0x0200000002097fae */ /* 0x0007e2000e901d46 */
[----:B--2---:R-:W-:Y:S05]  /*1e090*/  IMAD.MOV.U32 R6, RZ, RZ, 0x1 ;  /* 0x00000001ff067424 */ /* 0x004fea00078e00ff */
[----:B------:R2:W-:Y:S01]  /*1e0a0*/  STL [R1+0xa8], R6 ;  /* 0x0000a80601007387 */ /* 0x0005e20000100800 */
[----:B---3--:R-:W-:Y:S02]  /*1e0b0*/  MOV R3, 0x181f ;  /* 0x0000181f00037802 */ /* 0x008fe40000000f00 */
[----:B------:R-:W-:Y:S02]  /*1e0c0*/  MOV R2, 0x1e0e0 ;  /* 0x0001e0e000027802 */ /* 0x000fe40000000f00 */
[----:B-12---:R-:W-:Y:S05]  /*1e0d0*/  CALL.REL.NOINC `($__internal_7_$__cuda_sm70_shflsync_idx_p) ;  /* 0x0000ea7000007944 */ /* 0x006fea0003c00000 */
[----:B------:R-:W-:Y:S01]  /*1e0e0*/  MOV R7, 0x1 ;  /* 0x0000000100077802 */ /* 0x000fe20000000f00 */
[----:B------:R-:W-:Y:S01]  /*1e0f0*/  IMAD.MOV.U32 R6, RZ, RZ, R37 ;  /* 0x000000ffff067224 */ /* 0x000fe200078e0025 */
[----:B------:R-:W-:Y:S01]  /*1e100*/  MOV R3, 0x181f ;  /* 0x0000181f00037802 */ /* 0x000fe20000000f00 */
[----:B------:R-:W-:Y:S01]  /*1e110*/  IMAD.MOV.U32 R54, RZ, RZ, R4 ;  /* 0x000000ffff367224 */ /* 0x000fe200078e0004 */
[----:B------:R-:W-:Y:S01]  /*1e120*/  MOV R2, 0x1e150 ;  /* 0x0001e15000027802 */ /* 0x000fe20000000f00 */
[----:B------:R2:W-:Y:S04]  /*1e130*/  STL [R1+0xa8], R7 ;  /* 0x0000a80701007387 */ /* 0x0005e80000100800 */
[----:B-12--5:R-:W-:Y:S05]  /*1e140*/  CALL.REL.NOINC `($__internal_7_$__cuda_sm70_shflsync_idx_p) ;  /* 0x0000ea0000007944 */ /* 0x026fea0003c00000 */
[----:B------:R-:W2:Y:S01]  /*1e150*/  LDL R3, [R1+0xc0] ;  /* 0x0000c00001037983 */ /* 0x000ea20000100800 */
[----:B------:R-:W-:Y:S01]  /*1e160*/  ISETP.NE.U32.AND P2, PT, R5, RZ, PT ;  /* 0x000000ff0500720c */ /* 0x000fe20003f45070 */
[----:B-----5:R-:W-:Y:S02]  /*1e170*/  IMAD.MOV.U32 R54, RZ, RZ, R0 ;  /* 0x000000ffff367224 */ /* 0x020fe400078e0000 */
[----:B------:R-:W3:Y:S04]  /*1e180*/  LDL R2, [R1+0xe4] ;  /* 0x0000e40001027983 */ /* 0x000ee80000100800 */
        /* <DEDUP_REMOVED lines=8> */
[----:B--2---:R-:W-:Y:S04]  /*1e210*/  IADD3 R2, -R5, 0x10, RZ ;  /* 0x0000001005027810 */ /* 0x004fe80007ffe1ff */
[----:B------:R-:W-:Y:S04]  /*1e220*/  LOP3.LUT R2, R2, 0xf, RZ, 0xc0, !PT ;  /* 0x0000000f02027812 */ /* 0x000fe800078ec0ff */
[----:B------:R-:W-:Y:S04]  /*1e230*/  IADD3 R2, P1, P0, R2, R37, R250 ;  /* 0x0000002502027210 */ /* 0x000fe8000783e0fa */
[----:B------:R-:W-:Y:S01]  /*1e240*/  IADD3.X R3, RZ, R6, R251, P1, P0 ;  /* 0x00000006ff037210 */ /* 0x000fe20000fe04fb */
[----:B------:R-:W-:Y:S04]  /*1e250*/  IMAD.MOV.U32 R6, RZ, RZ, 0x2 ;  /* 0x00000002ff067424 */ /* 0x000fe800078e00ff */
[----:B------:R2:W-:Y:S04]  /*1e260*/  LDGSTS.E.BYPASS.LTC128B.128.ZFILL [R7+0x2800], [R2.64], P2 ;  /* 0x0280000002077fae */ /* 0x0005e80009141d46 */
[----:B------:R3:W-:Y:S01]  /*1e270*/  STL [R1+0xa8], R6 ;  /* 0x0000a80601007387 */ /* 0x0007e20000100800 */
[----:B--2---:R-:W-:Y:S01]  /*1e280*/  MOV R2, 0x1e2b0 ;  /* 0x0001e2b000027802 */ /* 0x004fe20000000f00 */
[----:B------:R-:W-:Y:S02]  /*1e290*/  IMAD.MOV.U32 R3, RZ, RZ, 0x181f ;  /* 0x0000181fff037424 */ /* 0x000fe400078e00ff */
[----:B-1-3--:R-:W-:Y:S05]  /*1e2a0*/  CALL.REL.NOINC `($__internal_7_$__cuda_sm70_shflsync_idx_p) ;  /* 0x0000e8a000007944 */ /* 0x00afea0003c00000 */
        /* <DEDUP_REMOVED lines=10> */
[----:B------:R-:W3:Y:S01]  /*1e350*/  LDL R2, [R1+0xe4] ;  /* 0x0000e40001027983 */ /* 0x000ee20000100800 */
[----:B------:R-:W-:Y:S03]  /*1e360*/  IMAD.MOV.U32 R0, RZ, RZ, 0x3 ;  /* 0x00000003ff007424 */ /* 0x000fe600078e00ff */
[----:B------:R-:W4:Y:S04]  /*1e370*/  LDL R7, [R1+0x9c] ;  /* 0x00009c0001077983 */ /* 0x000f280000100800 */
[----:B------:R1:W-:Y:S01]  /*1e380*/  STL [R1+0xa8], R0 ;  /* 0x0000a80001007387 */ /* 0x0003e20000100800 */
        /* <DEDUP_REMOVED lines=10> */
[----:B------:R-:W-:Y:S05]  /*1e430*/  IADD3.X R3, RZ, R6, R251, P1, P0 ;  /* 0x00000006ff037210 */ /* 0x000fea0000fe04fb */
[----:B------:R2:W-:Y:S02]  /*1e440*/  LDGSTS.E.BYPASS.LTC128B.128.ZFILL [R7+0x3000], [R2.64], P2 ;  /* 0x0300000002077fae */ /* 0x0005e40009141d46 */
[----:B--2---:R-:W-:Y:S01]  /*1e450*/  MOV R2, 0x1e480 ;  /* 0x0001e48000027802 */ /* 0x004fe20000000f00 */
[----:B------:R-:W-:Y:S02]  /*1e460*/  IMAD.MOV.U32 R3, RZ, RZ, 0x181f ;  /* 0x0000181fff037424 */ /* 0x000fe400078e00ff */
[----:B-1----:R-:W-:Y:S05]  /*1e470*/  CALL.REL.NOINC `($__internal_7_$__cuda_sm70_shflsync_idx_p) ;  /* 0x0000e6d000007944 */ /* 0x002fea0003c00000 */
        /* <DEDUP_REMOVED lines=8> */
[----:B-1----:R-:W-:-:S05]  /*1e500*/  BRA `(.L_x_2013) ;  /* 0xffff0a9000007947 */ /* 0x002fca000383ffff */
.L_x_1935:
[----:B------:R-:W-:Y:S01]  /*1e510*/  MOV R3, 0x181f ;  /* 0x0000181f00037802 */ /* 0x000fe20000000f00 */
[----:B------:R2:W-:Y:S01]  /*1e520*/  STL [R1+0xa8], RZ ;  /* 0x0000a8ff01007387 */ /* 0x0005e20000100800 */
[----:B------:R-:W-:Y:S01]  /*1e530*/  MOV R2, 0x1e560 ;  /* 0x0001e56000027802 */ /* 0x000fe20000000f00 */
[----:B------:R-:W-:Y:S02]  /*1e540*/  IMAD.MOV.U32 R54, RZ, RZ, R0 ;  /* 0x000000ffff367224 */ /* 0x000fe400078e0000 */
[----:B-12---:R-:W-:Y:S05]  /*1e550*/  CALL.REL.NOINC `($__internal_7_$__cuda_sm70_shflsync_idx_p) ;  /* 0x0000e5f000007944 */ /* 0x006fea0003c00000 */
[----:B------:R-:W-:Y:S01]  /*1e560*/  MOV R5, R37 ;  /* 0x0000002500057202 */ /* 0x000fe20000000f00 */
[----:B-1---5:R-:W-:-:S05]  /*1e570*/  BRA `(.L_x_2014) ;  /* 0xffff20f000007947 */ /* 0x022fca000383ffff */
.L_x_1936:
        /* <DEDUP_REMOVED lines=17> */
[----:B----4-:R2:W-:Y:S01]  /*1e690*/  LDGSTS.E.BYPASS.LTC128B.128 [R9+0x4100], [R6.64], !P1 ;  /* 0x0410000006097fae */ /* 0x0105e2000c901d46 */
        /* <DEDUP_REMOVED lines=75> */
.L_x_1937:
[----:B------:R-:W-:Y:S01]  /*1eb50*/  MOV R3, 0x1c1f ;  /* 0x00001c1f00037802 */ /* 0x000fe20000000f00 */
[----:B------:R1:W-:Y:S01]  /*1eb60*/  STL [R1+0xa8], RZ ;  /* 0x0000a8ff01007387 */ /* 0x0003e20000100800 */
[----:B------:R-:W-:Y:S01]  /*1eb70*/  MOV R2, 0x1eba0 ;  /* 0x0001eba000027802 */ /* 0x000fe20000000f00 */
[----:B------:R-:W-:Y:S02]  /*1eb80*/  IMAD.MOV.U32 R54, RZ, RZ, R4 ;  /* 0x000000ffff367224 */ /* 0x000fe400078e0004 */
[----:B-1----:R-:W-:Y:S05]  /*1eb90*/  CALL.REL.NOINC `($__internal_7_$__cuda_sm70_shflsync_idx_p) ;  /* 0x0000dfb000007944 */ /* 0x002fea0003c00000 */
[----:B-----5:R-:W-:Y:S01]  /*1eba0*/  MOV R0, R37 ;  /* 0x0000002500007202 */ /* 0x020fe20000000f00 */
[----:B-1----:R-:W-:-:S05]  /*1ebb0*/  BRA `(.L_x_2016) ;  /* 0xffff1f5000007947 */ /* 0x002fca000383ffff */
.L_x_1938:
[----:B------:R-:W-:Y:S01]  /*1ebc0*/  MOV R0, 0x1 ;  /* 0x0000000100007802 */ /* 0x000fe20000000f00 */
[----:B------:R-:W-:Y:S01]  /*1ebd0*/  IMAD.MOV.U32 R54, RZ, RZ, R4 ;  /* 0x000000ffff367224 */ /* 0x000fe200078e0004 */
[----:B------:R-:W-:Y:S01]  /*1ebe0*/  MOV R2, 0x1ec20 ;  /* 0x0001ec2000027802 */ /* 0x000fe20000000f00 */
[----:B------:R-:W-:Y:S02]  /*1ebf0*/  IMAD.MOV.U32 R3, RZ, RZ, 0x1c1f ;  /* 0x00001c1fff037424 */ /* 0x000fe400078e00ff */
[----:B------:R2:W-:Y:S04]  /*1ec00*/  STL [R1+0xa8], R0 ;  /* 0x0000a80001007387 */ /* 0x0005e80000100800 */
[----:B-12---:R-:W-:Y:S05]  /*1ec10*/  CALL.REL.NOINC `($__internal_7_$__cuda_sm70_shflsync_idx_p) ;  /* 0x0000df3000007944 */ /* 0x006fea0003c00000 */
[----:B------:R-:W-:Y:S01]  /*1ec20*/  MOV R2, 0x1ee90 ;  /* 0x0001ee9000027802 */ /* 0x000fe20000000f00 */
[----:B-----5:R-:W-:Y:S02]  /*1ec30*/  IMAD.MOV.U32 R0, RZ, RZ, 0x2 ;  /* 0x00000002ff007424 */ /* 0x020fe400078e00ff */
[----:B------:R-:W-:Y:S02]  /*1ec40*/  IMAD.IADD R37, R5, 0x1, R37 ;  /* 0x0000000105257824 */ /* 0x000fe400078e0225 */
[----:B------:R-:W-:Y:S01]  /*1ec50*/  IMAD.MOV.U32 R54, RZ, RZ, R4 ;  /* 0x000000ffff367224 */ /* 0x000fe200078e0004 */
[----:B------:R2:W-:Y:S01]  /*1ec60*/  STL [R1+0xa8], R0 ;  /* 0x0000a80001007387 */ /* 0x0005e20000100800 */
[----:B------:R-:W-:Y:S01]  /*1ec70*/  IMAD.MOV.U32 R3, RZ, RZ, 0x1c1f ;  /* 0x00001c1fff037424 */ /* 0x000fe200078e00ff */
        /* <DEDUP_REMOVED lines=13> */
[----:B------:R-:W-:Y:S02]  /*1ed50*/  FSEL R50, R220, -INF , P3 ;  /* 0xff800000dc327808 */ /* 0x000fe40001800000 */
[----:B------:R-:W-:Y:S02]  /*1ed60*/  ISETP.GT.AND P3, PT, R37, 0x20, PT ;  /* 0x000000202500780c */ /* 0x000fe40003f64270 */
[----:B------:R-:W-:Y:S02]  /*1ed70*/  FSEL R49, R31, -INF , P0 ;  /* 0xff8000001f317808 */ /* 0x000fe40000000000 */
[C---:B------:R-:W-:Y:S02]  /*1ed80*/  ISETP.GT.AND P1, PT, R37.reuse, 0x21, PT ;  /* 0x000000212500780c */ /* 0x040fe40003f24270 */
        /* <DEDUP_REMOVED lines=14> */
[----:B------:R-:W-:Y:S02]  /*1ee70*/  FSEL R36, R36, -INF , P0 ;  /* 0xff80000024247808 */ /* 0x000fe40000000000 */
[----:B-12---:R-:W-:Y:S05]  /*1ee80*/  CALL.REL.NOINC `($__internal_7_$__cuda_sm70_shflsync_idx_p) ;  /* 0x0000dcc000007944 */ /* 0x006fea0003c00000 */
[----:B------:R-:W-:Y:S01]  /*1ee90*/  MOV R2, 0x1f110 ;  /* 0x0001f11000027802 */ /* 0x000fe20000000f00 */
[----:B-----5:R-:W2:Y:S01]  /*1eea0*/  LDL.LU R0, [R1+0x70] ;  /* 0x0000700001007983 */ /* 0x020ea20000300800 */
[----:B------:R-:W-:Y:S02]  /*1eeb0*/  IMAD.IADD R37, R5, 0x1, R37 ;  /* 0x0000000105257824 */ /* 0x000fe400078e0225 */
[----:B------:R-:W-:Y:S02]  /*1eec0*/  IMAD.MOV.U32 R54, RZ, RZ, R4 ;  /* 0x000000ffff367224 */ /* 0x000fe400078e0004 */
[----:B------:R-:W-:Y:S01]  /*1eed0*/  IMAD.MOV.U32 R3, RZ, RZ, 0x1c1f ;  /* 0x00001c1fff037424 */ /* 0x000fe200078e00ff */
[C---:B------:R-:W-:Y:S02]  /*1eee0*/  ISETP.GT.AND P0, PT, R37.reuse, RZ, PT ;  /* 0x000000ff2500720c */ /* 0x040fe40003f04270 */
[C---:B------:R-:W-:Y:S02]  /*1eef0*/  ISETP.GT.AND P1, PT, R37.reuse, 0x1, PT ;  /* 0x000000012500780c */ /* 0x040fe40003f24270 */
[----:B------:R-:W-:Y:S02]  /*1ef00*/  ISETP.GT.AND P2, PT, R37, 0x8, PT ;  /* 0x000000082500780c */ /* 0x000fe40003f44270 */
[----:B------:R-:W-:Y:S02]  /*1ef10*/  FSEL R57, R249, -INF , P1 ;  /* 0xff800000f9397808 */ /* 0x000fe40000800000 */
[C---:B------:R-:W-:Y:S02]  /*1ef20*/  ISETP.GT.AND P1, PT, R37.reuse, 0x10, PT ;  /* 0x000000102500780c */ /* 0x040fe40003f24270 */
[C---:B------:R-:W-:Y:S02]  /*1ef30*/  ISETP.GT.AND P3, PT, R37.reuse, 0x11, PT ;  /* 0x000000112500780c */ /* 0x040fe40003f64270 */
[----:B------:R-:W-:Y:S02]  /*1ef40*/  FSEL R206, R246, -INF , P2 ;  /* 0xff800000f6ce7808 */ /* 0x000fe40001000000 */
        /* <DEDUP_REMOVED lines=16> */
[----:B--2---:R-:W-:Y:S01]  /*1f050*/  FSEL R53, R0, -INF , P0 ;  /* 0xff80000000357808 */ /* 0x004fe20000000000 */
[----:B------:R-:W-:Y:S01]  /*1f060*/  IMAD.MOV.U32 R0, RZ, RZ, 0x3 ;  /* 0x00000003ff007424 */ /* 0x000fe200078e00ff */
[----:B------:R-:W-:Y:S04]  /*1f070*/  ISETP.GT.AND P0, PT, R37, 0x9, PT ;  /* 0x000000092500780c */ /* 0x000fe80003f04270 */
[----:B------:R-:W-:Y:S01]  /*1f080*/  FSEL R67, R245, -INF , P0 ;  /* 0xff800000f5437808 */ /* 0x000fe20000000000 */
[----:B------:R2:W-:Y:S01]  /*1f090*/  STL [R1+0xa8], R0 ;  /* 0x0000a80001007387 */ /* 0x0005e20000100800 */
[C---:B------:R-:W-:Y:S04]  /*1f0a0*/  ISETP.GT.AND P0, PT, R37.reuse, 0x18, PT ;  /* 0x000000182500780c */ /* 0x040fe80003f04270 */
[----:B------:R-:W-:Y:S02]  /*1f0b0*/  FSEL R64, R218, -INF , P0 ;  /* 0xff800000da407808 */ /* 0x000fe40000000000 */
[----:B------:R-:W-:Y:S04]  /*1f0c0*/  ISETP.GT.AND P0, PT, R37, 0x28, PT ;  /* 0x000000282500780c */ /* 0x000fe80003f04270 */
[----:B------:R-:W-:Y:S02]  /*1f0d0*/  FSEL R60, R27, -INF , P0 ;  /* 0xff8000001b3c7808 */ /* 0x000fe40000000000 */
[----:B------:R-:W-:Y:S04]  /*1f0e0*/  ISETP.GT.AND P0, PT, R37, 0x39, PT ;  /* 0x000000392500780c */ /* 0x000fe80003f04270 */
[----:B------:R-:W-:Y:S04]  /*1f0f0*/  FSEL R42, R42, -INF , P0 ;  /* 0xff8000002a2a7808 */ /* 0x000fe80000000000 */
[----:B-12---:R-:W-:Y:S05]  /*1f100*/  CALL.REL.NOINC `($__internal_7_$__cuda_sm70_shflsync_idx_p) ;  /* 0x0000da4000007944 */ /* 0x006fea0003c00000 */
[----:B------:R-:W2:Y:S01]  /*1f110*/  LDL.LU R4, [R1+0x80] ;  /* 0x0000800001047983 */ /* 0x000ea20000300800 */
[----:B------:R-:W-:Y:S03]  /*1f120*/  IMAD.IADD R5, R5, 0x1, R37 ;  /* 0x0000000105057824 */ /* 0x000fe600078e0225 */
[----:B-----5:R-:W3:Y:S02]  /*1f130*/  LDL.LU R0, [R1+0x74] ;  /* 0x0000740001007983 */ /* 0x020ee40000300800 */
[C---:B------:R-:W-:Y:S02]  /*1f140*/  ISETP.GT.AND P0, PT, R5.reuse, RZ, PT ;  /* 0x000000ff0500720c */ /* 0x040fe40003f04270 */
[C---:B------:R-:W-:Y:S01]  /*1f150*/  ISETP.GT.AND P3, PT, R5.reuse, 0x11, PT ;  /* 0x000000110500780c */ /* 0x040fe20003f64270 */
[----:B------:R-:W4:Y:S01]  /*1f160*/  LDL.LU R2, [R1+0x78] ;  /* 0x0000780001027983 */ /* 0x000f220000300800 */
[C---:B------:R-:W-:Y:S02]  /*1f170*/  ISETP.GT.AND P2, PT, R5.reuse, 0x8, PT ;  /* 0x000000080500780c */ /* 0x040fe40003f44270 */
[----:B------:R-:W-:Y:S01]  /*1f180*/  FSEL R33, R230, -INF , P3 ;  /* 0xff800000e6217808 */ /* 0x000fe20001800000 */
[----:B------:R-:W4:Y:S01]  /*1f190*/  LDL.LU R3, [R1+0x7c] ;  /* 0x00007c0001037983 */ /* 0x000f220000300800 */
[C---:B------:R-:W-:Y:S02]  /*1f1a0*/  ISETP.GT.AND P3, PT, R5.reuse, 0x20, PT ;  /* 0x000000200500780c */ /* 0x040fe40003f64270 */
[C---:B------:R-:W-:Y:S02]  /*1f1b0*/  ISETP.GT.AND P1, PT, R5.reuse, 0x1, PT ;  /* 0x000000010500780c */ /* 0x040fe40003f24270 */
[----:B------:R-:W-:Y:S02]  /*1f1c0*/  FSEL R30, R216, -INF , P3 ;  /* 0xff800000d81e7808 */ /* 0x000fe40001800000 */
[C---:B------:R-:W-:Y:S02]  /*1f1d0*/  ISETP.GT.AND P3, PT, R5.reuse, 0x30, PT ;  /* 0x000000300500780c */ /* 0x040fe40003f64270 */
[----:B------:R-:W-:Y:S02]  /*1f1e0*/  ISETP.GT.AND P4, PT, R5, 0x29, PT ;  /* 0x000000290500780c */ /* 0x000fe40003f84270 */
[----:B------:R-:W-:Y:S02]  /*1f1f0*/  FSEL R25, R133, -INF , P3 ;  /* 0xff80000085197808 */ /* 0x000fe40001800000 */
[----:B------:R-:W-:Y:S02]  /*1f200*/  FSEL R26, R134, -INF , P4 ;  /* 0xff800000861a7808 */ /* 0x000fe40002000000 */
[----:B--2---:R-:W-:Y:S02]  /*1f210*/  FSEL R28, R4, -INF , P0 ;  /* 0xff800000041c7808 */ /* 0x004fe40000000000 */
[----:B------:R-:W-:Y:S04]  /*1f220*/  ISETP.GT.AND P0, PT, R5, 0x9, PT ;  /* 0x000000090500780c */ /* 0x000fe80003f04270 */
[----:B---3--:R-:W-:Y:S02]  /*1f230*/  FSEL R37, R0, -INF , P0 ;  /* 0xff80000000257808 */ /* 0x008fe40000000000 */
[----:B------:R-:W-:Y:S02]  /*1f240*/  FMNMX.FTZ R0, R8, R132, !PT ;  /* 0x0000008408007209 */ /* 0x000fe40007810000 */
[----:B----4-:R-:W-:Y:S02]  /*1f250*/  FSEL R41, R2, -INF , P2 ;  /* 0xff80000002297808 */ /* 0x010fe40001000000 */
[----:B------:R-:W-:Y:S02]  /*1f260*/  FMNMX.FTZ R2, R53, R138, !PT ;  /* 0x0000008a35027209 */ /* 0x000fe40007810000 */
[----:B------:R-:W-:Y:S01]  /*1f270*/  FMNMX.FTZ R4, R24, R0, !PT ;  /* 0x0000000018047209 */ /* 0x000fe20007810000 */
[----:B------:R-:W-:Y:S01]  /*1f280*/  IMAD.MOV.U32 R0, RZ, RZ, 0x2 ;  /* 0x00000002ff007424 */ /* 0x000fe200078e00ff */
        /* <DEDUP_REMOVED lines=12> */
[----:B------:R-:W-:Y:S02]  /*1f350*/  FMNMX.FTZ R4, R22, R133, !PT ;  /* 0x0000008516047209 */ /* 0x000fe40007810000 */
[----:B------:R-:W-:Y:S02]  /*1f360*/  FMNMX.FTZ R133, R52, R3, !PT ;  /* 0x0000000334857209 */ /* 0x000fe40007810000 */
[----:B------:R-:W-:Y:S02]  /*1f370*/  FMNMX.FTZ R134, R67, R134, !PT ;  /* 0x0000008643867209 */ /* 0x000fe40007810000 */
[----:B------:R-:W-:Y:S02]  /*1f380*/  FMNMX.FTZ R2, R37, R2, !PT ;  /* 0x0000000225027209 */ /* 0x000fe40007810000 */
[----:B------:R-:W-:Y:S02]  /*1f390*/  ISETP.GT.AND P0, PT, R5, 0x18, PT ;  /* 0x000000180500780c */ /* 0x000fe40003f04270 */
        /* <DEDUP_REMOVED lines=62> */
[----:B-1----:R-:W-:Y:S05]  /*1f780*/  CALL.REL.NOINC `($__internal_6_$__cuda_sm70_shflsync_bfly_p) ;  /* 0x0000d36000007944 */ /* 0x002fea0003c00000 */
[----:B------:R-:W-:Y:S01]  /*1f790*/  FMNMX.FTZ R4, R4, R0, !PT ;  /* 0x0000000004047209 */ /* 0x000fe20007810000 */
[----:B------:R-:W-:Y:S01]  /*1f7a0*/  IMAD.MOV.U32 R0, RZ, RZ, 0x1 ;  /* 0x00000001ff007424 */ /* 0x000fe200078e00ff */
[----:B------:R-:W-:Y:S02]  /*1f7b0*/  MOV R2, 0x1f7d0 ;  /* 0x0001f7d000027802 */ /* 0x000fe40000000f00 */
        /* <DEDUP_REMOVED lines=28> */
[----:B------:R-:W-:-:S05]  /*1f980*/  BRA `(.L_x_2017) ;  /* 0xffff1f4000007947 */ /* 0x000fca000383ffff */
.L_x_1941:
[----:B----4-:R-:W-:Y:S01]  /*1f990*/  MOV R3, 0x181f ;  /* 0x0000181f00037802 */ /* 0x010fe20000000f00 */
[----:B------:R1:W-:Y:S01]  /*1f9a0*/  STL [R1+0xa8], RZ ;  /* 0x0000a8ff01007387 */ /* 0x0003e20000100800 */
[----:B------:R-:W-:Y:S01]  /*1f9b0*/  MOV R2, 0x1f9e0 ;  /* 0x0001f9e000027802 */ /* 0x000fe20000000f00 */
[----:B------:R-:W-:Y:S02]  /*1f9c0*/  IMAD.MOV.U32 R54, RZ, RZ, R0 ;  /* 0x000000ffff367224 */ /* 0x000fe400078e0000 */
[----:B-1----:R-:W-:Y:S05]  /*1f9d0*/  CALL.REL.NOINC `($__internal_7_$__cuda_sm70_shflsync_idx_p) ;  /* 0x0000d17000007944 */ /* 0x002fea0003c00000 */
[----:B-1---5:R-:W-:-:S05]  /*1f9e0*/  BRA `(.L_x_2018) ;  /* 0xffff48b000007947 */ /* 0x022fca000383ffff */
.L_x_1944:
[----:B------:R-:W-:Y:S01]  /*1f9f0*/  MOV R3, 0x181f ;  /* 0x0000181f00037802 */ /* 0x000fe20000000f00 */
[----:B------:R2:W-:Y:S01]  /*1fa00*/  STL [R1+0xa8], RZ ;  /* 0x0000a8ff01007387 */ /* 0x0005e20000100800 */
[----:B------:R-:W-:Y:S01]  /*1fa10*/  MOV R2, 0x1fa40 ;  /* 0x0001fa4000027802 */ /* 0x000fe20000000f00 */
[----:B------:R-:W-:Y:S02]  /*1fa20*/  IMAD.MOV.U32 R54, RZ, RZ, R0 ;  /* 0x000000ffff367224 */ /* 0x000fe400078e0000 */
[----:B-12-4-:R-:W-:Y:S05]  /*1fa30*/  CALL.REL.NOINC `($__internal_7_$__cuda_sm70_shflsync_idx_p) ;  /* 0x0000d11000007944 */ /* 0x016fea0003c00000 */
[----:B------:R-:W-:Y:S01]  /*1fa40*/  MOV R6, R37 ;  /* 0x0000002500067202 */ /* 0x000fe20000000f00 */
[----:B-1---5:R-:W-:-:S05]  /*1fa50*/  BRA `(.L_x_2019) ;  /* 0xffff608000007947 */ /* 0x022fca000383ffff */
.L_x_1945:
[----:B------:R-:W-:Y:S01]  /*1fa60*/  MOV R3, 0x181f ;  /* 0x0000181f00037802 */ /* 0x000fe20000000f00 */
[----:B------:R4:W-:Y:S01]  /*1fa70*/  STL [R1+0xa8], RZ ;  /* 0x0000a8ff01007387 */ /* 0x0009e20000100800 */
[----:B------:R-:W-:Y:S01]  /*1fa80*/  MOV R2, 0x1fab0 ;  /* 0x0001fab000027802 */ /* 0x000fe20000000f00 */
[----:B------:R-:W-:Y:S02]  /*1fa90*/  IMAD.MOV.U32 R54, RZ, RZ, R4 ;  /* 0x000000ffff367224 */ /* 0x000fe400078e0004 */
[----:B-1234-:R-:W-:Y:S05]  /*1faa0*/  CALL.REL.NOINC `($__internal_7_$__cuda_sm70_shflsync_idx_p) ;  /* 0x0000d0a000007944 */ /* 0x01efea0003c00000 */
[----:B------:R-:W2:Y:S01]  /*1fab0*/  LDL R3, [R1+0x90] ;  /* 0x0000900001037983 */ /* 0x000ea20000100800 */
[----:B-----5:R-:W-:Y:S03]  /*1fac0*/  MOV R54, R0 ;  /* 0x0000000000367202 */ /* 0x020fe60000000f00 */
[----:B------:R-:W3:Y:S04]  /*1fad0*/  LDL R2, [R1+0x94] ;  /* 0x0000940001027983 */ /* 0x000ee80000100800 */
[----:B------:R-:W4:Y:S01]  /*1fae0*/  LDL R5, [R1+0x98] ;  /* 0x0000980001057983 */ /* 0x000f220000100800 */
[C---:B--2---:R-:W-:Y:S05]  /*1faf0*/  IADD3 R8, P0, R37.reuse, R3, RZ ;  /* 0x0000000325087210 */ /* 0x044fea0007f1e0ff */
[C---:B---3--:R-:W-:Y:S01]  /*1fb00*/  IMAD.X R9, R6.reuse, 0x1, R2, P0 ;  /* 0x0000000106097824 */ /* 0x048fe200000e0602 */
[----:B------:R-:W-:Y:S04]  /*1fb10*/  IADD3 R2, P0, R37, R133, RZ ;  /* 0x0000008525027210 */ /* 0x000fe80007f1e0ff */
[----:B------:R-:W-:Y:S01]  /*1fb20*/  @!PT LDS RZ, [RZ] ;  /* 0x00000000fffff984 */ /* 0x000fe20000000800 */
[----:B------:R-:W-:Y:S01]  /*1fb30*/  @!PT LDS RZ, [RZ] ;  /* 0x00000000fffff984 */ /* 0x000fe20000000800 */
[----:B------:R-:W-:Y:S01]  /*1fb40*/  @!PT LDS RZ, [RZ] ;  /* 0x00000000fffff984 */ /* 0x000fe20000000800 */
[----:B----4-:R2:W-:Y:S01]  /*1fb50*/  LDGSTS.E.BYPASS.LTC128B.128 [R5+0x4100], [R8.64], !P3 ;  /* 0x0410000008057fae */ /* 0x0105e2000d901d46 */
[----:B------:R-:W-:Y:S05]  /*1fb60*/  IMAD.X R3, R6, 0x1, R134, P0 ;  /* 0x0000000106037824 */ /* 0x000fea00000e0686 */
[----:B------:R2:W-:Y:S02]  /*1fb70*/  LDGSTS.E.BYPASS.LTC128B.128 [R5+0x6100], [R2.64], !P5 ;  /* 0x0610000002057fae */ /* 0x0005e4000e901d46 */
[----:B--2---:R-:W-:Y:S01]  /*1fb80*/  IMAD.MOV.U32 R5, RZ, RZ, 0x1 ;  /* 0x00000001ff057424 */ /* 0x004fe200078e00ff */
[----:B------:R-:W-:Y:S02]  /*1fb90*/  MOV R3, 0x181f ;  /* 0x0000181f00037802 */ /* 0x000fe40000000f00 */
[----:B------:R-:W-:Y:S02]  /*1fba0*/  MOV R2, 0x1fbd0 ;  /* 0x0001fbd000027802 */ /* 0x000fe40000000f00 */
[----:B------:R2:W-:Y:S04]  /*1fbb0*/  STL [R1+0xa8], R5 ;  /* 0x0000a80501007387 */ /* 0x0005e80000100800 */
        /* <DEDUP_REMOVED lines=9> */
[----:B-----5:R-:W-:Y:S03]  /*1fc50*/  MOV R54, R0 ;  /* 0x0000000000367202 */ /* 0x020fe60000000f00 */
[----:B------:R-:W3:Y:S04]  /*1fc60*/  LDL R2, [R1+0x94] ;  /* 0x0000940001027983 */ /* 0x000ee80000100800 */
[----:B------:R-:W4:Y:S01]  /*1fc70*/  LDL R8, [R1+0x98] ;  /* 0x0000980001087983 */ /* 0x000f220000100800 */
[----:B--2---:R-:W-:Y:S05]  /*1fc80*/  IADD3 R6, P0, R37, R3, RZ ;  /* 0x0000000325067210 */ /* 0x004fea0007f1e0ff */
[----:B---3--:R-:W-:Y:S01]  /*1fc90*/  IMAD.X R7, R5, 0x1, R2, P0 ;  /* 0x0000000105077824 */ /* 0x008fe200000e0602 */
[----:B------:R-:W-:Y:S04]  /*1fca0*/  IADD3 R2, P0, R37, R133, RZ ;  /* 0x0000008525027210 */ /* 0x000fe80007f1e0ff */
        /* <DEDUP_REMOVED lines=19> */
[----:B-----5:R-:W-:Y:S01]  /*1fde0*/  MOV R54, R0 ;  /* 0x0000000000367202 */ /* 0x020fe20000000f00 */
[----:B------:R-:W-:Y:S02]  /*1fdf0*/  IMAD.MOV.U32 R0, RZ, RZ, 0x3 ;  /* 0x00000003ff007424 */ /* 0x000fe400078e00ff */
[----:B------:R-:W3:Y:S04]  /*1fe00*/  LDL R2, [R1+0x94] ;  /* 0x0000940001027983 */ /* 0x000ee80000100800 */
[----:B------:R-:W4:Y:S04]  /*1fe10*/  LDL R8, [R1+0x98] ;  /* 0x0000980001087983 */ /* 0x000f280000100800 */
[----:B------:R1:W-:Y:S01]  /*1fe20*/  STL [R1+0xa8], R0 ;  /* 0x0000a80001007387 */ /* 0x0003e20000100800 */
[----:B--2---:R-:W-:Y:S05]  /*1fe30*/  IADD3 R6, P0, R37, R3, RZ ;  /* 0x0000000325067210 */ /* 0x004fea0007f1e0ff */
[----:B---3--:R-:W-:Y:S01]  /*1fe40*/  IMAD.X R7, R5, 0x1, R2, P0 ;  /* 0x0000000105077824 */ /* 0x008fe200000e0602 */
[----:B------:R-:W-:Y:S04]  /*1fe50*/  IADD3 R2, P0, R37, R133, RZ ;  /* 0x0000008525027210 */ /* 0x000fe80007f1e0ff */
[----:B------:R-:W-:Y:S01]  /*1fe60*/  @!PT LDS RZ, [RZ] ;  /* 0x00000000fffff984 */ /* 0x000fe20000000800 */
[----:B------:R-:W-:Y:S01]  /*1fe70*/  @!PT LDS RZ, [RZ] ;  /* 0x00000000fffff984 */ /* 0x000fe20000000800 */
[----:B------:R-:W-:Y:S01]  /*1fe80*/  @!PT LDS RZ, [RZ] ;  /* 0x00000000fffff984 */ /* 0x000fe20000000800 */
[----:B----4-:R1:W-:Y:S01]  /*1fe90*/  LDGSTS.E.BYPASS.LTC128B.128 [R8+0x5100], [R6.64], !P3 ;  /* 0x0510000006087fae */ /* 0x0103e2000d901d46 */
[----:B------:R-:W-:Y:S05]  /*1fea0*/  IMAD.X R3, R5, 0x1, R134, P0 ;  /* 0x0000000105037824 */ /* 0x000fea00000e0686 */
[----:B------:R2:W-:Y:S02]  /*1feb0*/  LDGSTS.E.BYPASS.LTC128B.128 [R8+0x7100], [R2.64], !P5 ;  /* 0x0710000002087fae */ /* 0x0005e4000e901d46 */
[----:B--2---:R-:W-:Y:S02]  /*1fec0*/  MOV R3, 0x181f ;  /* 0x0000181f00037802 */ /* 0x004fe40000000f00 */
[----:B------:R-:W-:Y:S02]  /*1fed0*/  MOV R2, 0x1fef0 ;  /* 0x0001fef000027802 */ /* 0x000fe40000000f00 */
[----:B-1----:R-:W-:Y:S05]  /*1fee0*/  CALL.REL.NOINC `($__internal_7_$__cuda_sm70_shflsync_idx_p) ;  /* 0x0000cc6000007944 */ /* 0x002fea0003c00000 */
[----:B------:R-:W-:Y:S01]  /*1fef0*/  MOV R3, 0x181f ;  /* 0x0000181f00037802 */ /* 0x000fe20000000f00 */
[----:B------:R-:W-:Y:S01]  /*1ff00*/  IMAD.MOV.U32 R54, RZ, RZ, R4 ;  /* 0x000000ffff367224 */ /* 0x000fe200078e0004 */
[----:B------:R-:W-:Y:S01]  /*1ff10*/  MOV R4, 0x3 ;  /* 0x0000000300047802 */ /* 0x000fe20000000f00 */
[----:B-----5:R-:W-:Y:S01]  /*1ff20*/  IMAD.MOV.U32 R0, RZ, RZ, R37 ;  /* 0x000000ffff007224 */ /* 0x020fe200078e0025 */
[----:B------:R-:W-:Y:S03]  /*1ff30*/  MOV R2, 0x1ff60 ;  /* 0x0001ff6000027802 */ /* 0x000fe60000000f00 */
[----:B------:R2:W-:Y:S04]  /*1ff40*/  STL [R1+0xa8], R4 ;  /* 0x0000a80401007387 */ /* 0x0005e80000100800 */
[----:B-12---:R-:W-:Y:S05]  /*1ff50*/  CALL.REL.NOINC `($__internal_7_$__cuda_sm70_shflsync_idx_p) ;  /* 0x0000cbf000007944 */ /* 0x006fea0003c00000 */
[----:B------:R-:W-:Y:S01]  /*1ff60*/  MOV R4, R37 ;  /* 0x0000002500047202 */ /* 0x000fe20000000f00 */
[----:B-1---5:R-:W-:-:S05]  /*1ff70*/  BRA `(.L_x_2020) ;  /* 0xffff5d3000007947 */ /* 0x022fca000383ffff */
.L_x_1946:
[----:B------:R-:W-:Y:S02]  /*1ff80*/  MOV R0, 0x2 ;  /* 0x0000000200007802 */ /* 0x000fe40000000f00 */
[----:B------:R-:W-:Y:S02]  /*1ff90*/  MOV R2, 0x1ffb0 ;  /* 0x0001ffb000027802 */ /* 0x000fe40000000f00 */
        /* <DEDUP_REMOVED lines=33> */
.L_x_1948:
[----:B------:R1:W5:Y:S01]  /*201b0*/  LDL R4, [R1+0xbc] ;  /* 0x0000bc0001047983 */ /* 0x0003620000100800 */
[----:B------:R-:W-:-:S02]  /*201c0*/  MOV R0, 0x2 ;  /* 0x0000000200007802 */ /* 0x000fc40000000f00 */
[----:B------:R-:W-:Y:S02]  /*201d0*/  MOV R2, 0x201f0 ;  /* 0x000201f000027802 */ /* 0x000fe40000000f00 */
[----:B-1---5:R-:W-:Y:S05]  /*201e0*/  CALL.REL.NOINC `($__internal_6_$__cuda_sm70_shflsync_bfly_p) ;  /* 0x0000c90000007944 */ /* 0x022fea0003c00000 */
[----:B------:R-:W-:Y:S01]  /*201f0*/  MOV R5, R0 ;  /* 0x0000000000057202 */ /* 0x000fe20000000f00 */
[----:B------:R-:W-:Y:S05]  /*20200*/  BRA `(.L_x_2022) ;  /* 0xffff881000007947 */ /* 0x000fea000383ffff */
.L_x_1949:
[----:B------:R-:W-:Y:S01]  /*20210*/  IMAD.MOV.U32 R4, RZ, RZ, R5 ;  /* 0x000000ffff047224 */ /* 0x000fe200078e0005 */
[----:B------:R-:W-:Y:S02]  /*20220*/  MOV R0, 0x1 ;  /* 0x0000000100007802 */ /* 0x000fe40000000f00 */
[----:B------:R-:W-:Y:S02]  /*20230*/  MOV R2, 0x20250 ;  /* 0x0002025000027802 */ /* 0x000fe40000000f00 */
[----:B------:R-:W-:Y:S05]  /*20240*/  CALL.REL.NOINC `($__internal_6_$__cuda_sm70_shflsync_bfly_p) ;  /* 0x0000c8a000007944 */ /* 0x000fea0003c00000 */
[----:B------:R1:W5:Y:S01]  /*20250*/  LDL R4, [R1+0xb0] ;  /* 0x0000b00001047983 */ /* 0x0003620000100800 */
[----:B------:R-:W-:Y:S01]  /*20260*/  FADD.FTZ R5, R5, R0 ;  /* 0x0000000005057221 */ /* 0x000fe20000010000 */
[----:B------:R-:W-:Y:S02]  /*20270*/  MOV R0, 0x2 ;  /* 0x0000000200007802 */ /* 0x000fe40000000f00 */
[----:B------:R-:W-:Y:S02]  /*20280*/  MOV R2, 0x202a0 ;  /* 0x000202a000027802 */ /* 0x000fe40000000f00 */
[----:B-1---5:R-:W-:Y:S05]  /*20290*/  CALL.REL.NOINC `($__internal_6_$__cuda_sm70_shflsync_bfly_p) ;  /* 0x0000c85000007944 */ /* 0x022fea0003c00000 */
[----:B------:R-:W2:Y:S02]  /*202a0*/  LDL.LU R2, [R1+0xb0] ;  /* 0x0000b00001027983 */ /* 0x000ea40000300800 */
[----:B--2---:R-:W-:Y:S01]  /*202b0*/  FADD.FTZ R6, R2, R0 ;  /* 0x0000000002067221 */ /* 0x004fe20000010000 */
[----:B------:R-:W-:-:S02]  /*202c0*/  MOV R0, 0x1 ;  /* 0x0000000100007802 */ /* 0x000fc40000000f00 */
[----:B------:R-:W-:Y:S02]  /*202d0*/  MOV R2, 0x20300 ;  /* 0x0002030000027802 */ /* 0x000fe40000000f00 */
[----:B------:R-:W-:Y:S02]  /*202e0*/  MOV R4, R6 ;  /* 0x0000000600047202 */ /* 0x000fe40000000f00 */
        /* <DEDUP_REMOVED lines=8> */
[----:B------:R-:W-:Y:S02]  /*20370*/  MOV R0, 0x1 ;  /* 0x0000000100007802 */ /* 0x000fe40000000f00 */
[----:B------:R-:W-:-:S02]  /*20380*/  MOV R2, 0x203b0 ;  /* 0x000203b000027802 */ /* 0x000fc40000000f00 */
        /* <DEDUP_REMOVED lines=10> */
[----:B------:R-:W-:Y:S02]  /*20430*/  MOV R2, 0x20460 ;  /* 0x0002046000027802 */ /* 0x000fe40000000f00 */
[----:B------:R-:W-:-:S02]  /*20440*/  MOV R4, R9 ;  /* 0x0000000900047202 */ /* 0x000fc40000000f00 */
[----:B------:R-:W-:Y:S05]  /*20450*/  CALL.REL.NOINC `($__internal_6_$__cuda_sm70_shflsync_bfly_p) ;  /* 0x0000c69000007944 */ /* 0x000fea0003c00000 */
[----:B------:R-:W-:Y:S01]  /*20460*/  MOV R4, R0 ;  /* 0x0000000000047202 */ /* 0x000fe20000000f00 */
[----:B------:R-:W-:Y:S05]  /*20470*/  BRA `(.L_x_2023) ;  /* 0xffff86d000007947 */ /* 0x000fea000383ffff */
.L_x_1969:
[----:B------:R1:W-:Y:S01]  /*20480*/  STL [R1+0xa8], RZ ;  /* 0x0000a8ff01007387 */ /* 0x0003e20000100800 */
[----:B------:R-:W-:Y:S01]  /*20490*/  IMAD.MOV.U32 R54, RZ, RZ, R9 ;  /* 0x000000ffff367224 */ /* 0x000fe200078e0009 */
[----:B------:R-:W-:-:S02]  /*204a0*/  MOV R3, 0x181f ;  /* 0x0000181f00037802 */ /* 0x000fc40000000f00 */
[----:B------:R-:W-:Y:S02]  /*204b0*/  MOV R2, 0x204d0 ;  /* 0x000204d000027802 */ /* 0x000fe40000000f00 */
[----:B-1---5:R-:W-:Y:S05]  /*204c0*/  CALL.REL.NOINC `($__internal_7_$__cuda_sm70_shflsync_idx_p) ;  /* 0x0000c68000007944 */ /* 0x022fea0003c00000 */
[----:B-----5:R-:W-:Y:S01]  /*204d0*/  MOV R0, R37 ;  /* 0x0000002500007202 */ /* 0x020fe20000000f00 */
[----:B-1----:R-:W-:Y:S05]  /*204e0*/  BRA `(.L_x_2024) ;  /* 0xffffb3c000007947 */ /* 0x002fea000383ffff */
.L_x_1970:
[----:B------:R3:W-:Y:S01]  /*204f0*/  STL [R1+0xa8], RZ ;  /* 0x0000a8ff01007387 */ /* 0x0007e20000100800 */
[----:B------:R-:W-:Y:S01]  /*20500*/  IMAD.MOV.U32 R54, RZ, RZ, R11 ;  /* 0x000000ffff367224 */ /* 0x000fe200078e000b */
[----:B------:R-:W-:Y:S02]  /*20510*/  MOV R3, 0x181f ;  /* 0x0000181f00037802 */ /* 0x000fe40000000f00 */
[----:B------:R-:W-:Y:S02]  /*20520*/  MOV R2, 0x20540 ;  /* 0x0002054000027802 */ /* 0x000fe40000000f00 */
[----:B-123-5:R-:W-:Y:S05]  /*20530*/  CALL.REL.NOINC `($__internal_7_$__cuda_sm70_shflsync_idx_p) ;  /* 0x0000c61000007944 */ /* 0x02efea0003c00000 */
[----:B------:R-:W-:Y:S01]  /*20540*/  MOV R2, R37 ;  /* 0x0000002500027202 */ /* 0x000fe20000000f00 */
[----:B-1---5:R-:W-:Y:S05]  /*20550*/  BRA `(.L_x_2025) ;  /* 0xffffb37000007947 */ /* 0x022fea000383ffff */
.L_x_1973:
[----:B------:R-:W-:Y:S01]  /*20560*/  MOV R0, 0x1 ;  /* 0x0000000100007802 */ /* 0x000fe20000000f00 */
[----:B------:R-:W-:Y:S01]  /*20570*/  IMAD.MOV.U32 R54, RZ, RZ, R9 ;  /* 0x000000ffff367224 */ /* 0x000fe200078e0009 */
[----:B--2-4-:R-:W-:Y:S01]  /*20580*/  MOV R2, 0x205c0 ;  /* 0x000205c000027802 */ /* 0x014fe20000000f00 */
[----:B------:R-:W-:Y:S02]  /*20590*/  IMAD.MOV.U32 R3, RZ, RZ, 0x181f ;  /* 0x0000181fff037424 */ /* 0x000fe400078e00ff */
[----:B------:R2:W-:Y:S04]  /*205a0*/  STL [R1+0xa8], R0 ;  /* 0x0000a80001007387 */ /* 0x0005e80000100800 */
[----:B-123--:R-:W-:Y:S05]  /*205b0*/  CALL.REL.NOINC `($__internal_7_$__cuda_sm70_shflsync_idx_p) ;  /* 0x0000c59000007944 */ /* 0x00efea0003c00000 */
        /* <DEDUP_REMOVED lines=9> */
.L_x_1976:
[----:B------:R-:W-:Y:S01]  /*20650*/  MOV R0, 0x2 ;  /* 0x0000000200007802 */ /* 0x000fe20000000f00 */
[----:B------:R-:W-:Y:S01]  /*20660*/  IMAD.MOV.U32 R54, RZ, RZ, R9 ;  /* 0x000000ffff367224 */ /* 0x000fe200078e0009 */
[----:B--2---:R-:W-:Y:S01]  /*20670*/  MOV R2, 0x206b0 ;  /* 0x000206b000027802 */ /* 0x004fe20000000f00 */
[----:B------:R-:W-:-:S02]  /*20680*/  IMAD.MOV.U32 R3, RZ, RZ, 0x181f ;  /* 0x0000181fff037424 */ /* 0x000fc400078e00ff */
[----:B------:R2:W-:Y:S04]  /*20690*/  STL [R1+0xa8], R0 ;  /* 0x0000a80001007387 */ /* 0x0005e80000100800 */
[----:B-123--:R-:W-:Y:S05]  /*206a0*/  CALL.REL.NOINC `($__internal_7_$__cuda_sm70_shflsync_idx_p) ;  /* 0x0000c4a000007944 */ /* 0x00efea0003c00000 */
[----:B-----5:R-:W-:Y:S01]  /*206b0*/  MOV R0, R37 ;  /* 0x0000002500007202 */ /* 0x020fe20000000f00 */
[----:B-1----:R-:W-:Y:S05]  /*206c0*/  BRA `(.L_x_2027) ;  /* 0xffffb43000007947 */ /* 0x002fea000383ffff */
.L_x_1977:
[----:B--2---:R-:W-:Y:S01]  /*206d0*/  MOV R4, 0x2 ;  /* 0x0000000200047802 */ /* 0x004fe20000000f00 */
[----:B------:R-:W-:Y:S01]  /*206e0*/  IMAD.MOV.U32 R54, RZ, RZ, R11 ;  /* 0x000000ffff367224 */ /* 0x000fe200078e000b */
[----:B------:R-:W-:Y:S01]  /*206f0*/  MOV R2, 0x20730 ;  /* 0x0002073000027802 */ /* 0x000fe20000000f00 */
[----:B------:R-:W-:Y:S02]  /*20700*/  IMAD.MOV.U32 R3, RZ, RZ, 0x181f ;  /* 0x0000181fff037424 */ /* 0x000fe400078e00ff */
[----:B------:R2:W-:Y:S04]  /*20710*/  STL [R1+0xa8], R4 ;  /* 0x0000a80401007387 */ /* 0x0005e80000100800 */
[----:B-1234-:R-:W-:Y:S05]  /*20720*/  CALL.REL.NOINC `($__internal_7_$__cuda_sm70_shflsync_idx_p) ;  /* 0x0000c42000007944 */ /* 0x01efea0003c00000 */
[----:B------:R-:W-:Y:S01]  /*20730*/  MOV R2, R37 ;  /* 0x0000002500027202 */ /* 0x000fe20000000f00 */
[----:B-1---5:R-:W-:Y:S05]  /*20740*/  BRA `(.L_x_2028) ;  /* 0xffffb3d000007947 */ /* 0x022fea000383ffff */
.L_x_1980:
[----:B------:R-:W-:Y:S01]  /*20750*/  MOV R0, 0x3 ;  /* 0x0000000300007802 */ /* 0x000fe20000000f00 */
[----:B------:R-:W-:Y:S01]  /*20760*/  IMAD.MOV.U32 R54, RZ, RZ, R9 ;  /* 0x000000ffff367224 */ /* 0x000fe200078e0009 */
[----:B-1-3--:R-:W-:Y:S01]  /*20770*/  MOV R2, 0x207b0 ;  /* 0x000207b000027802 */ /* 0x00afe20000000f00 */
[----:B------:R-:W-:-:S02]  /*20780*/  IMAD.MOV.U32 R3, RZ, RZ, 0x181f ;  /* 0x0000181fff037424 */ /* 0x000fc400078e00ff */
[----:B------:R1:W-:Y:S04]  /*20790*/  STL [R1+0xa8], R0 ;  /* 0x0000a80001007387 */ /* 0x0003e80000100800 */
[----:B-12-4-:R-:W-:Y:S05]  /*207a0*/  CALL.REL.NOINC `($__internal_7_$__cuda_sm70_shflsync_idx_p) ;  /* 0x0000c3a000007944 */ /* 0x016fea0003c00000 */
        /* <DEDUP_REMOVED lines=9> */
.L_x_1983:
[----:B------:R-:W-:Y:S01]  /*20840*/  MOV R0, 0x4 ;  /* 0x0000000400007802 */ /* 0x000fe20000000f00 */
[----:B------:R-:W-:Y:S01]  /*20850*/  IMAD.MOV.U32 R54, RZ, RZ, R9 ;  /* 0x000000ffff367224 */ /* 0x000fe200078e0009 */
[----:B--23--:R-:W-:Y:S01]  /*20860*/  MOV R2, 0x208a0 ;  /* 0x000208a000027802 */ /* 0x00cfe20000000f00 */
[----:B------:R-:W-:Y:S02]  /*20870*/  IMAD.MOV.U32 R3, RZ, RZ, 0x181f ;  /* 0x0000181fff037424 */ /* 0x000fe400078e00ff */
[----:B------:R2:W-:Y:S04]  /*20880*/  STL [R1+0xa8], R0 ;  /* 0x0000a80001007387 */ /* 0x0005e80000100800 */
[----:B-12-4-:R-:W-:Y:S05]  /*20890*/  CALL.REL.NOINC `($__internal_7_$__cuda_sm70_shflsync_idx_p) ;  /* 0x0000c2b000007944 */ /* 0x016fea0003c00000 */
[----:B-----5:R-:W-:Y:S01]  /*208a0*/  MOV R0, R37 ;  /* 0x0000002500007202 */ /* 0x020fe20000000f00 */
[----:B-1----:R-:W-:Y:S05]  /*208b0*/  BRA `(.L_x_2030) ;  /* 0xffffb49000007947 */ /* 0x002fea000383ffff */
.L_x_1984:
[----:B--2---:R-:W-:Y:S01]  /*208c0*/  MOV R4, 0x4 ;  /* 0x0000000400047802 */ /* 0x004fe20000000f00 */
[----:B------:R-:W-:Y:S01]  /*208d0*/  IMAD.MOV.U32 R54, RZ, RZ, R11 ;  /* 0x000000ffff367224 */ /* 0x000fe200078e000b */
[----:B---3--:R-:W-:Y:S01]  /*208e0*/  MOV R2, 0x20920 ;  /* 0x0002092000027802 */ /* 0x008fe20000000f00 */
[----:B------:R-:W-:-:S02]  /*208f0*/  IMAD.MOV.U32 R3, RZ, RZ, 0x181f ;  /* 0x0000181fff037424 */ /* 0x000fc400078e00ff */
[----:B------:R2:W-:Y:S04]  /*20900*/  STL [R1+0xa8], R4 ;  /* 0x0000a80401007387 */ /* 0x0005e80000100800 */
[----:B-12-4-:R-:W-:Y:S05]  /*20910*/  CALL.REL.NOINC `($__internal_7_$__cuda_sm70_shflsync_idx_p) ;  /* 0x0000c23000007944 */ /* 0x016fea0003c00000 */
[----:B------:R-:W-:Y:S01]  /*20920*/  MOV R2, R37 ;  /* 0x0000002500027202 */ /* 0x000fe20000000f00 */
[----:B-1---5:R-:W-:Y:S05]  /*20930*/  BRA `(.L_x_2031) ;  /* 0xffffb43000007947 */ /* 0x022fea000383ffff */
.L_x_1987:
[----:B------:R-:W-:Y:S01]  /*20940*/  MOV R0, 0x5 ;  /* 0x0000000500007802 */ /* 0x000fe20000000f00 */
[----:B------:R-:W-:Y:S01]  /*20950*/  IMAD.MOV.U32 R54, RZ, RZ, R9 ;  /* 0x000000ffff367224 */ /* 0x000fe200078e0009 */
[----:B---3--:R-:W-:Y:S01]  /*20960*/  MOV R2, 0x209a0 ;  /* 0x000209a000027802 */ /* 0x008fe20000000f00 */
[----:B------:R-:W-:Y:S02]  /*20970*/  IMAD.MOV.U32 R3, RZ, RZ, 0x181f ;  /* 0x0000181fff037424 */ /* 0x000fe400078e00ff */
[----:B------:R3:W-:Y:S04]  /*20980*/  STL [R1+0xa8], R0 ;  /* 0x0000a80001007387 */ /* 0x0007e80000100800 */
[----:B-1234-:R-:W-:Y:S05]  /*20990*/  CALL.REL.NOINC `($__internal_7_$__cuda_sm70_shflsync_idx_p) ;  /* 0x0000c1b000007944 */ /* 0x01efea0003c00000 */
        /* <DEDUP_REMOVED lines=9> */
.L_x_1990:
[----:B------:R-:W-:Y:S01]  /*20a30*/  MOV R0, 0x6 ;  /* 0x0000000600007802 */ /* 0x000fe20000000f00 */
[----:B------:R-:W-:Y:S01]  /*20a40*/  IMAD.MOV.U32 R54, RZ, RZ, R9 ;  /* 0x000000ffff367224 */ /* 0x000fe200078e0009 */
[----:B--23--:R-:W-:Y:S01]  /*20a50*/  MOV R2, 0x20a90 ;  /* 0x00020a9000027802 */ /* 0x00cfe20000000f00 */
[----:B------:R-:W-:-:S02]  /*20a60*/  IMAD.MOV.U32 R3, RZ, RZ, 0x181f ;  /* 0x0000181fff037424 */ /* 0x000fc400078e00ff */
[----:B------:R2:W-:Y:S04]  /*20a70*/  STL [R1+0xa8], R0 ;  /* 0x0000a80001007387 */ /* 0x0005e80000100800 */
[----:B-12-4-:R-:W-:Y:S05]  /*20a80*/  CALL.REL.NOINC `($__internal_7_$__cuda_sm70_shflsync_idx_p) ;  /* 0x0000c0c000007944 */ /* 0x016fea0003c00000 */
[----:B-----5:R-:W-:Y:S01]  /*20a90*/  MOV R0, R37 ;  /* 0x0000002500007202 */ /* 0x020fe20000000f00 */
[----:B-1----:R-:W-:Y:S05]  /*20aa0*/  BRA `(.L_x_2033) ;  /* 0xffffb4f000007947 */ /* 0x002fea000383ffff */
.L_x_1991:
[----:B--2---:R-:W-:Y:S01]  /*20ab0*/  MOV R4, 0x6 ;  /* 0x0000000600047802 */ /* 0x004fe20000000f00 */
[----:B------:R-:W-:Y:S01]  /*20ac0*/  IMAD.MOV.U32 R54, RZ, RZ, R11 ;  /* 0x000000ffff367224 */ /* 0x000fe200078e000b */
[----:B---3--:R-:W-:Y:S01]  /*20ad0*/  MOV R2, 0x20b10 ;  /* 0x00020b1000027802 */ /* 0x008fe20000000f00 */
[----:B------:R-:W-:Y:S02]  /*20ae0*/  IMAD.MOV.U32 R3, RZ, RZ, 0x181f ;  /* 0x0000181fff037424 */ /* 0x000fe400078e00ff */
[----:B------:R2:W-:Y:S04]  /*20af0*/  STL [R1+0xa8], R4 ;  /* 0x0000a80401007387 */ /* 0x0005e80000100800 */
[----:B-12-4-:R-:W-:Y:S05]  /*20b00*/  CALL.REL.NOINC `($__internal_7_$__cuda_sm70_shflsync_idx_p) ;  /* 0x0000c04000007944 */ /* 0x016fea0003c00000 */
[----:B------:R-:W-:Y:S01]  /*20b10*/  MOV R2, R37 ;  /* 0x0000002500027202 */ /* 0x000fe20000000f00 */
[----:B-1---5:R-:W-:Y:S05]  /*20b20*/  BRA `(.L_x_2034) ;  /* 0xffffb49000007947 */ /* 0x022fea000383ffff */
.L_x_1994:
[----:B------:R-:W-:Y:S01]  /*20b30*/  MOV R0, 0x7 ;  /* 0x0000000700007802 */ /* 0x000fe20000000f00 */
[----:B------:R-:W-:Y:S01]  /*20b40*/  IMAD.MOV.U32 R54, RZ, RZ, R9 ;  /* 0x000000ffff367224 */ /* 0x000fe200078e0009 */
[----:B---3--:R-:W-:Y:S01]  /*20b50*/  MOV R2, 0x20b90 ;  /* 0x00020b9000027802 */ /* 0x008fe20000000f00 */
[----:B------:R-:W-:-:S02]  /*20b60*/  IMAD.MOV.U32 R3, RZ, RZ, 0x181f ;  /* 0x0000181fff037424 */ /* 0x000fc400078e00ff */
        /* <DEDUP_REMOVED lines=11> */
        .type           $_ZN7cutlass13device_kernelIN5flash19enable_sm80_to_sm89INS1_16FlashAttnFwdSm80INS1_25CollectiveMainloopFwdSm80ILi4ELi1ELb0EN4cute5tupleIJNS5_1CILi128EEENS7_ILi64EEES8_EEELi128ENS_10bfloat16_tEfNS_4arch4Sm80ELb1ELb0ELb1ELb1ELb1ELb1ELb1ELb0EEENS1_21CollectiveEpilogueFwdINS6_IJS8_S8_S9_EEENS6_IJNS7_ILi1EEESH_SH_EEESB_SD_Li128ELb1ELb1ELb0ELb0EEENS1_19SingleTileSchedulerILb1ELb0ELb1ELi128EEEEEEEEEvNT_6ParamsE$_ZZN5flash25CollectiveMainloopFwdSm80ILi4ELi1ELb0EN4cute5tupleIJNS1_1CILi128EEENS3_ILi64EEES4_EEELi128EN7cutlass10bfloat16_tEfNS7_4arch4Sm80ELb1ELb0ELb1ELb1ELb1ELb1ELb1ELb0EE3mmaINS_16FlashAttnFwdSm80ISB_NS_21CollectiveEpilogueFwdINS2_IJS4_S4_S5_EEENS2_IJNS3_ILi1EEESG_SG_EEES8_SA_Li128ELb1ELb1ELb0ELb0EEENS_19SingleTileSchedulerILb1ELb0ELb1ELi128EEEE13SharedStorageENS1_6TensorINS1_11ArrayEngineIfLm128EEENS1_6LayoutINS2_IJNS2_IJNS3_ILi2EEESR_EEESR_NS3_ILi16EEEEEENS2_IJNS2_IJSG_SR_EEENS3_ILi4EEENS3_ILi8EEEEEEEEEENS_7SoftmaxILi4ELi0EEEEEbRKNSB_6ParamsERT0_RT1_iRKNS_16SeqlenInfoQKNewKILb1ELb1EEENS2_IJiiiiEEERT_ENKUlvE_clEv,@function
        .size           $_ZN7cutlass13device_kernelIN5flash19enable_sm80_to_sm89INS1_16FlashAttnFwdSm80INS1_25CollectiveMainloopFwdSm80ILi4ELi1ELb0EN4cute5tupleIJNS5_1CILi128EEENS7_ILi64EEES8_EEELi128ENS_10bfloat16_tEfNS_4arch4Sm80ELb1ELb0ELb1ELb1ELb1ELb1ELb1ELb0EEENS1_21CollectiveEpilogueFwdINS6_IJS8_S8_S9_EEENS6_IJNS7_ILi1EEESH_SH_EEESB_SD_Li128ELb1ELb1ELb0ELb0EEENS1_19SingleTileSchedulerILb1ELb0ELb1ELi128EEEEEEEEEvNT_6ParamsE$_ZZN5flash25CollectiveMainloopFwdSm80ILi4ELi1ELb0EN4cute5tupleIJNS1_1CILi128EEENS3_ILi64EEES4_EEELi128EN7cutlass10bfloat16_tEfNS7_4arch4Sm80ELb1ELb0ELb1ELb1ELb1ELb1ELb1ELb0EE3mmaINS_16FlashAttnFwdSm80ISB_NS_21CollectiveEpilogueFwdINS2_IJS4_S4_S5_EEENS2_IJNS3_ILi1EEESG_SG_EEES8_SA_Li128ELb1ELb1ELb0ELb0EEENS_19SingleTileSchedulerILb1ELb0ELb1ELi128EEEE13SharedStorageENS1_6TensorINS1_11ArrayEngineIfLm128EEENS1_6LayoutINS2_IJNS2_IJNS3_ILi2EEESR_EEESR_NS3_ILi16EEEEEENS2_IJNS2_IJSG_SR_EEENS3_ILi4EEENS3_ILi8EEEEEEEEEENS_7SoftmaxILi4ELi0EEEEEbRKNSB_6ParamsERT0_RT1_iRKNS_16SeqlenInfoQKNewKILb1ELb1EEENS2_IJiiiiEEERT_ENKUlvE_clEv,($__internal_6_$__cuda_sm70_shflsync_bfly_p - $_ZN7cutlass13device_kernelIN5flash19enable_sm80_to_sm89INS1_16FlashAttnFwdSm80INS1_25CollectiveMainloopFwdSm80ILi4ELi1ELb0EN4cute5tupleIJNS5_1CILi128EEENS7_ILi64EEES8_EEELi128ENS_10bfloat16_tEfNS_4arch4Sm80ELb1ELb0ELb1ELb1ELb1ELb1ELb1ELb0EEENS1_21CollectiveEpilogueFwdINS6_IJS8_S8_S9_EEENS6_IJNS7_ILi1EEESH_SH_EEESB_SD_Li128ELb1ELb1ELb0ELb0EEENS1_19SingleTileSchedulerILb1ELb0ELb1ELi128EEEEEEEEEvNT_6ParamsE$_ZZN5flash25CollectiveMainloopFwdSm80ILi4ELi1ELb0EN4cute5tupleIJNS1_1CILi128EEENS3_ILi64EEES4_EEELi128EN7cutlass10bfloat16_tEfNS7_4arch4Sm80ELb1ELb0ELb1ELb1ELb1ELb1ELb1ELb0EE3mmaINS_16FlashAttnFwdSm80ISB_NS_21CollectiveEpilogueFwdINS2_IJS4_S4_S5_EEENS2_IJNS3_ILi1EEESG_SG_EEES8_SA_Li128ELb1ELb1ELb0ELb0EEENS_19SingleTileSchedulerILb1ELb0ELb1ELi128EEEE13SharedStorageENS1_6TensorINS1_11ArrayEngineIfLm128EEENS1_6LayoutINS2_IJNS2_IJNS3_ILi2EEESR_EEESR_NS3_ILi16EEEEEENS2_IJNS2_IJSG_SR_EEENS3_ILi4EEENS3_ILi8EEEEEEEEEENS_7SoftmaxILi4ELi0EEEEEbRKNSB_6ParamsERT0_RT1_iRKNS_16SeqlenInfoQKNewKILb1ELb1EEENS2_IJiiiiEEERT_ENKUlvE_clEv)
$_ZN7cutlass13device_kernelIN5flash19enable_sm80_to_sm89INS1_16FlashAttnFwdSm80INS1_25CollectiveMainloopFwdSm80ILi4ELi1ELb0EN4cute5tupleIJNS5_1CILi128EEENS7_ILi64EEES8_EEELi128ENS_10bfloat16_tEfNS_4arch4Sm80ELb1ELb0ELb1ELb1ELb1ELb1ELb1ELb0EEENS1_21CollectiveEpilogueFwdINS6_IJS8_S8_S9_EEENS6_IJNS7_ILi1EEESH_SH_EEESB_SD_Li128ELb1ELb1ELb0ELb0EEENS1_19SingleTileSchedulerILb1ELb0ELb1ELi128EEEEEEEEEvNT_6ParamsE$_ZZN5flash25CollectiveMainloopFwdSm80ILi4ELi1ELb0EN4cute5tupleIJNS1_1CILi128EEENS3_ILi64EEES4_EEELi128EN7cutlass10bfloat16_tEfNS7_4arch4Sm80ELb1ELb0ELb1ELb1ELb1ELb1ELb1ELb0EE3mmaINS_16FlashAttnFwdSm80ISB_NS_21CollectiveEpilogueFwdINS2_IJS4_S4_S5_EEENS2_IJNS3_ILi1EEESG_SG_EEES8_SA_Li128ELb1ELb1ELb0ELb0EEENS_19SingleTileSchedulerILb1ELb0ELb1ELi128EEEE13SharedStorageENS1_6TensorINS1_11ArrayEngineIfLm128EEENS1_6LayoutINS2_IJNS2_IJNS3_ILi2EEESR_EEESR_NS3_ILi16EEEEEENS2_IJNS2_IJSG_SR_EEENS3_ILi4EEENS3_ILi8EEEEEEEEEENS_7SoftmaxILi4ELi0EEEEEbRKNSB_6ParamsERT0_RT1_iRKNS_16SeqlenInfoQKNewKILb1ELb1EEENS2_IJiiiiEEERT_ENKUlvE_clEv:
        /* <DEDUP_REMOVED lines=9> */
[----:B------:R-:W-:Y:S05]  /*20cb0*/  RET.REL.NODEC R2 `(_ZN7cutlass13device_kernelIN5flash19enable_sm80_to_sm89INS1_16FlashAttnFwdSm80INS1_25CollectiveMainloopFwdSm80ILi4ELi1ELb0EN4cute5tupleIJNS5_1CILi128EEENS7_ILi64EEES8_EEELi128ENS_10bfloat16_tEfNS_4arch4Sm80ELb1ELb0ELb1ELb1ELb1ELb1ELb1ELb0EEENS1_21CollectiveEpilogueFwdINS6_IJS8_S8_S9_EEENS6_IJNS7_ILi1EEESH_SH_EEESB_SD_Li128ELb1ELb1ELb0ELb0EEENS1_19SingleTileSchedulerILb1ELb0ELb1ELi128EEEEEEEEEvNT_6ParamsE) ;  /* 0xfffdf34002007950 */ /* 0x000fea0003c3ffff */
.L_x_2036:
[----:B------:R1:W2:Y:S04]  /*20cc0*/  LDL.64 R2, [R18+0x8] ;  /* 0x0000080012027983 */ /* 0x0002a80000100a00 */
[----:B------:R1:W3:Y:S04]  /*20cd0*/  LDL.64 R12, [R18+0x18] ;  /* 0x00001800120c7983 */ /* 0x0002e80000100a00 */
[----:B------:R1:W4:Y:S04]  /*20ce0*/  LDL.64 R16, [R18+0x20] ;  /* 0x0000200012107983 */ /* 0x0003280000100a00 */
[----:B------:R-:W3:Y:S04]  /*20cf0*/  LD.E.64 R14, [R10.64+0x120] ;  /* 0x000120040a0e7980 */ /* 0x000ee8000c101b00 */
[----:B------:R-:W3:Y:S04]  /*20d00*/  LD.E.U8 R20, [R10.64+0x138] ;  /* 0x000138040a147980 */ /* 0x000ee8000c101100 */
        /* <DEDUP_REMOVED lines=15> */
[----:B------:R-:W-:Y:S02]  /*20e00*/  IADD3 R55, R30, 0x20, RZ ;  /* 0x000000201e377810 */ /* 0x000fe40007ffe0ff */
[----:B----4-:R-:W-:Y:S01]  /*20e10*/  SHF.R.S32.HI R17, RZ, 0x1f, R2 ;  /* 0x0000001fff117819 */ /* 0x010fe20000011402 */
[----:B------:R-:W-:Y:S01]  /*20e20*/  IMAD R18, R15, R2, RZ ;  /* 0x000000020f127224 */ /* 0x000fe200078e02ff */
[----:B------:R-:W-:-:S03]  /*20e30*/  ISETP.GE.AND P1, PT, R55, R43, PT ;  /* 0x0000002b3700720c */ /* 0x000fc60003f26270 */
[----:B------:R-:W-:Y:S01]  /*20e40*/  IMAD R18, R14, R17, R18 ;  /* 0x000000110e127224 */ /* 0x000fe200078e0212 */
[----:B------:R-:W-:Y:S02]  /*20e50*/  ISETP.GE.AND P2, PT, R30, R43, PT ;  /* 0x0000002b1e00720c */ /* 0x000fe40003f46270 */
[----:B------:R-:W-:Y:S01]  /*20e60*/  SHF.R.S32.HI R68, RZ, 0x3, R3 ;  /* 0x00000003ff447819 */ /* 0x000fe20000011403 */
[----:B------:R-:W-:Y:S01]  /*20e70*/  IMAD.WIDE.U32 R26, R14, R2, RZ ;  /* 0x000000020e1a7225 */ /* 0x000fe200078e00ff */
[----:B------:R-:W-:Y:S02]  /*20e80*/  SEL R3, RZ, 0x1, P2 ;  /* 0x00000001ff037807 */ /* 0x000fe40001000000 */
[----:B------:R-:W-:Y:S01]  /*20e90*/  LEA R31, R36, R68, 0x7 ;  /* 0x00000044241f7211 */ /* 0x000fe200078e38ff */
[----:B---3--:R-:W-:-:S04]  /*20ea0*/  IMAD R16, R13, R2, RZ ;  /* 0x000000020d107224 */ /* 0x008fc800078e02ff */
[C---:B------:R-:W-:Y:S01]  /*20eb0*/  IMAD R17, R12.reuse, R17, R16 ;  /* 0x000000110c117224 */ /* 0x040fe200078e0210 */
[----:B------:R-:W-:Y:S01]  /*20ec0*/  SEL R16, RZ, 0xffffffff, P1 ;  /* 0xffffffffff107807 */ /* 0x000fe20000800000 */
[----:B------:R-:W-:-:S04]  /*20ed0*/  IMAD.WIDE.U32 R20, R12, R2, RZ ;  /* 0x000000020c147225 */ /* 0x000fc800078e00ff */
[----:B------:R-:W-:Y:S01]  /*20ee0*/  IMAD.SHL.U32 R16, R16, 0x2, RZ ;  /* 0x0000000210107824 */ /* 0x000fe200078e00ff */
[----:B------:R-:W-:Y:S01]  /*20ef0*/  LEA R2, R40, R31, 0x4 ;  /* 0x0000001f28027211 */ /* 0x000fe200078e20ff */
[----:B------:R-:W-:Y:S02]  /*20f00*/  IMAD.IADD R19, R27, 0x1, R18 ;  /* 0x000000011b137824 */ /* 0x000fe400078e0212 */
[----:B------:R-:W-:Y:S01]  /*20f10*/  IMAD.IADD R17, R21, 0x1, R17 ;  /* 0x0000000115117824 */ /* 0x000fe200078e0211 */
[----:B------:R-:W-:Y:S01]  /*20f20*/  LOP3.LUT R29, R16, 0x2, R3, 0xe2, !PT ;  /* 0x00000002101d7812 */ /* 0x000fe200078ee203 */
        /* <DEDUP_REMOVED lines=8> */
.L_x_2039:
[----:B------:R-:W-:Y:S05]  /*20fb0*/  BSYNC B0 ;  /* 0x0000000000007941 */ /* 0x000fea0003800000 */
.L_x_2038:
        /* <DEDUP_REMOVED lines=8> */
[----:B------:R-:W-:Y:S01]  /*21040*/  IMAD R14, R14, R10, R11 ;  /* 0x0000000a0e0e7224 */ /* 0x000fe200078e020b */
        /* <DEDUP_REMOVED lines=8> */
.L_x_2138:
[----:B------:R-:W-:Y:S05]  /*210d0*/  BRA.DIV ~URZ, `(.L_x_2041) ;  /* 0x00009d127f007947 */ /* 0x000fea000b800000 */
[----:B------:R3:W4:Y:S04]  /*210e0*/  SHFL.IDX PT, R10, R16, RZ, 0x181f ;  /* 0x00181fff100a7589 */ /* 0x00072800000e0000 */
[----:B------:R3:W1:Y:S04]  /*210f0*/  SHFL.IDX PT, R12, R22, RZ, 0x181f ;  /* 0x00181fff160c7589 */ /* 0x00066800000e0000 */
[----:B------:R3:W2:Y:S02]  /*21100*/  SHFL.IDX PT, R2, R17, RZ, 0x181f ;  /* 0x00181fff11027589 */ /* 0x0006a400000e0000 */
.L_x_2139:
        /* <DEDUP_REMOVED lines=8> */
[----:B-1----:R-:W-:-:S10]  /*21190*/  MOV R3, R12 ;  /* 0x0000000c00037202 */ /* 0x002fd40000000f00 */
        /* <DEDUP_REMOVED lines=14> */
[--C-:B------:R-:W-:Y:S01]  /*21280*/  @P0 IMAD.WIDE R12, R12, 0x2, R2.reuse ;  /* 0x000000020c0c0825 */ /* 0x100fe200078e0202 */
[----:B------:R1:W5:Y:S03]  /*21290*/  @P0 LD.E.64 R34, [R10.64] ;  /* 0x000000040a220980 */ /* 0x000366000c101b00 */
[----:B------:R-:W-:Y:S01]  /*212a0*/  @!P1 IMAD.WIDE R2, R30, 0x2, R2 ;  /* 0x000000021e029825 */ /* 0x000fe200078e0202 */
[----:B------:R1:W5:Y:S04]  /*212b0*/  @P0 LD.E.64 R38, [R12.64] ;  /* 0x000000040c260980 */ /* 0x000368000c101b00 */
[----:B------:R1:W5:Y:S02]  /*212c0*/  @!P1 LD.E.64 R24, [R2.64] ;  /* 0x0000000402189980 */ /* 0x000364000c101b00 */
.L_x_2043:
[----:B------:R-:W-:Y:S05]  /*212d0*/  BSYNC B0 ;  /* 0x0000000000007941 */ /* 0x000fea0003800000 */
.L_x_2042:
[----:B-12--5:R-:W-:Y:S01]  /*212e0*/  IMAD.MOV.U32 R11, RZ, RZ, R34 ;  /* 0x000000ffff0b7224 */ /* 0x026fe200078e0022 */
[----:B------:R-:W-:Y:S01]  /*212f0*/  MOV R3, R20 ;  /* 0x0000001400037202 */ /* 0x000fe20000000f00 */
[----:B----4-:R-:W-:-:S02]  /*21300*/  IMAD.MOV.U32 R10, RZ, RZ, R35 ;  /* 0x000000ffff0a7224 */ /* 0x010fc400078e0023 */
        /* <DEDUP_REMOVED lines=14> */
.L_x_2140:
        /* <DEDUP_REMOVED lines=26> */
.L_x_2046:
[----:B------:R-:W-:Y:S05]  /*21590*/  BSYNC B0 ;  /* 0x0000000000007941 */ /* 0x000fea0003800000 */
.L_x_2045:
[----:B--2--5:R-:W-:Y:S01]  /*215a0*/  IMAD.MOV.U32 R11, RZ, RZ, R48 ;  /* 0x000000ffff0b7224 */ /* 0x024fe200078e0030 */
[----:B------:R-:W-:Y:S01]  /*215b0*/  MOV R3, R40 ;  /* 0x0000002800037202 */ /* 0x000fe20000000f00 */
[----:B----4-:R-:W-:-:S02]  /*215c0*/  IMAD.MOV.U32 R10, RZ, RZ, R49 ;  /* 0x000000ffff0a7224 */ /* 0x010fc400078e0031 */
        /* <DEDUP_REMOVED lines=11> */
.L_x_2141:
[----:B------:R-:W-:Y:S05]  /*21680*/  BRA.DIV ~URZ, `(.L_x_2048) ;  /* 0x00009af27f007947 */ /* 0x000fea000b800000 */
[----:B------:R3:W4:Y:S04]  /*21690*/  SHFL.IDX PT, R10, R16, 0x2, 0x181f ;  /* 0x00581f00100a7f89 */ /* 0x00072800000e0000 */
[----:B------:R3:W1:Y:S04]  /*216a0*/  SHFL.IDX PT, R12, R22, 0x2, 0x181f ;  /* 0x00581f00160c7f89 */ /* 0x00066800000e0000 */
[----:B------:R3:W2:Y:S02]  /*216b0*/  SHFL.IDX PT, R2, R17, 0x2, 0x181f ;  /* 0x00581f0011027f89 */ /* 0x0006a400000e0000 */
.L_x_2142:
        /* <DEDUP_REMOVED lines=8> */
[----:B-1----:R-:W-:-:S09]  /*21740*/  IMAD.MOV.U32 R3, RZ, RZ, R12 ;  /* 0x000000ffff037224 */ /* 0x002fd200078e000c */
        /* <DEDUP_REMOVED lines=19> */
.L_x_2050:
[----:B------:R-:W-:Y:S05]  /*21880*/  BSYNC B0 ;  /* 0x0000000000007941 */ /* 0x000fea0003800000 */
.L_x_2049:
        /* <DEDUP_REMOVED lines=17> */
.L_x_2143:
        /* <DEDUP_REMOVED lines=26> */
.L_x_2053:
[----:B------:R-:W-:Y:S05]  /*21b40*/  BSYNC B0 ;  /* 0x0000000000007941 */ /* 0x000fea0003800000 */
.L_x_2052:
        /* <DEDUP_REMOVED lines=14> */
.L_x_2144:
[----:B------:R-:W-:Y:S05]  /*21c30*/  BRA.DIV ~URZ, `(.L_x_2055) ;  /* 0x000099027f007947 */ /* 0x000fea000b800000 */
[----:B------:R3:W4:Y:S04]  /*21c40*/  SHFL.IDX PT, R10, R16, 0x4, 0x181f ;  /* 0x00981f00100a7f89 */ /* 0x00072800000e0000 */
[----:B------:R3:W1:Y:S04]  /*21c50*/  SHFL.IDX PT, R12, R22, 0x4, 0x181f ;  /* 0x00981f00160c7f89 */ /* 0x00066800000e0000 */
[----:B------:R3:W2:Y:S02]  /*21c60*/  SHFL.IDX PT, R2, R17, 0x4, 0x181f ;  /* 0x00981f0011027f89 */ /* 0x0006a400000e0000 */
.L_x_2145:
[----:B------:R-:W-:Y:S01]  /*21c70*/  IADD3 R3, R31, 0x40, RZ ;  /* 0x000000401f037810 */ /* 0x000fe20007ffe0ff */
[----:B------:R-:W-:Y:S01]  /*21c80*/  BSSY B0, `(.L_x_2056) ;  /* 0x000001b000007945 */ /* 0x000fe20003800000 */
[----:B------:R-:W-:Y:S01]  /*21c90*/  CS2R R74, SRZ ;  /* 0x00000000004a7805 */ /* 0x000fe2000001ff00 */
[----:B------:R-:W-:Y:S01]  /*21ca0*/  CS2R R70, SRZ ;  /* 0x0000000000467805 */ /* 0x000fe2000001ff00 */
[----:B------:R-:W-:Y:S01]  /*21cb0*/  ISETP.GE.AND P0, PT, R3, R28, PT ;  /* 0x0000001c0300720c */ /* 0x000fe20003f06270 */
[----:B------:R-:W-:Y:S01]  /*21cc0*/  CS2R R76, SRZ ;  /* 0x00000000004c7805 */ /* 0x000fe2000001ff00 */
[----:B------:R-:W-:Y:S01]  /*21cd0*/  CS2R R72, SRZ ;  /* 0x0000000000487805 */ /* 0x000fe2000001ff00 */
[----:B-1----:R-:W-:-:S10]  /*21ce0*/  IMAD.MOV.U32 R3, RZ, RZ, R12 ;  /* 0x000000ffff037224 */ /* 0x002fd400078e000c */
        /* <DEDUP_REMOVED lines=10> */
[----:B--2-4-:R-:W-:Y:S02]  /*21d90*/  @!P1 IMAD.WIDE R14, R30, 0x2, R10 ;  /* 0x000000021e0e9825 */ /* 0x014fe400078e020a */
        /* <DEDUP_REMOVED lines=9> */
.L_x_2057:
[----:B------:R-:W-:Y:S05]  /*21e30*/  BSYNC B0 ;  /* 0x0000000000007941 */ /* 0x000fea0003800000 */
.L_x_2056:
[----:B-12--5:R-:W-:Y:S01]  /*21e40*/  IMAD.MOV.U32 R11, RZ, RZ, R74 ;  /* 0x000000ffff0b7224 */ /* 0x026fe200078e004a */
[----:B------:R-:W-:Y:S01]  /*21e50*/  MOV R3, R70 ;  /* 0x0000004600037202 */ /* 0x000fe20000000f00 */
[----:B----4-:R-:W-:Y:S01]  /*21e60*/  IMAD.MOV.U32 R10, RZ, RZ, R75 ;  /* 0x000000ffff0a7224 */ /* 0x010fe200078e004b */
[----:B------:R-:W-:Y:S01]  /*21e70*/  CS2R R84, SRZ ;  /* 0x0000000000547805 */ /* 0x000fe2000001ff00 */
        /* <DEDUP_REMOVED lines=11> */
.L_x_2146:
[----:B------:R-:W-:Y:S05]  /*21f30*/  BRA.DIV ~URZ, `(.L_x_2059) ;  /* 0x000097e27f007947 */ /* 0x000fea000b800000 */
[----:B------:R4:W1:Y:S04]  /*21f40*/  SHFL.IDX PT, R10, R16, 0x5, 0x181f ;  /* 0x00b81f00100a7f89 */ /* 0x00086800000e0000 */
[----:B------:R4:W3:Y:S04]  /*21f50*/  SHFL.IDX PT, R12, R22, 0x5, 0x181f ;  /* 0x00b81f00160c7f89 */ /* 0x0008e800000e0000 */
[----:B------:R4:W2:Y:S02]  /*21f60*/  SHFL.IDX PT, R2, R17, 0x5, 0x181f ;  /* 0x00b81f0011027f89 */ /* 0x0008a400000e0000 */
.L_x_2147:
        /* <DEDUP_REMOVED lines=27> */
.L_x_2061:
[----:B------:R-:W-:Y:S05]  /*22120*/  BSYNC B0 ;  /* 0x0000000000007941 */ /* 0x000fea0003800000 */
.L_x_2060:
[----:B-12--5:R-:W-:Y:S01]  /*22130*/  IMAD.MOV.U32 R11, RZ, RZ, R84 ;  /* 0x000000ffff0b7224 */ /* 0x026fe200078e0054 */
[----:B------:R-:W-:Y:S01]  /*22140*/  MOV R3, R78 ;  /* 0x0000004e00037202 */ /* 0x000fe20000000f00 */
[----:B------:R-:W-:-:S02]  /*22150*/  IMAD.MOV.U32 R10, RZ, RZ, R85 ;  /* 0x000000ffff0a7224 */ /* 0x000fc400078e0055 */
        /* <DEDUP_REMOVED lines=11> */
.L_x_2148:
        /* <DEDUP_REMOVED lines=8> */
.L_x_2149:
        /* <DEDUP_REMOVED lines=28> */
.L_x_2065:
[----:B------:R-:W-:Y:S05]  /*22450*/  BSYNC B0 ;  /* 0x0000000000007941 */ /* 0x000fea0003800000 */
.L_x_2064:
[----:B-12--5:R-:W-:Y:S01]  /*22460*/  IMAD.MOV.U32 R11, RZ, RZ, R90 ;  /* 0x000000ffff0b7224 */ /* 0x026fe200078e005a */
[----:B------:R-:W-:Y:S01]  /*22470*/  MOV R3, R86 ;  /* 0x0000005600037202 */ /* 0x000fe20000000f00 */
[----:B------:R-:W-:Y:S01]  /*22480*/  IMAD.MOV.U32 R10, RZ, RZ, R91 ;  /* 0x000000ffff0a7224 */ /* 0x000fe200078e005b */
        /* <DEDUP_REMOVED lines=12> */
.L_x_2150:
        /* <DEDUP_REMOVED lines=8> */
.L_x_2151:
        /* <DEDUP_REMOVED lines=27> */
.L_x_2069:
[----:B------:R-:W-:Y:S05]  /*22780*/  BSYNC B0 ;  /* 0x0000000000007941 */ /* 0x000fea0003800000 */
.L_x_2068:
        /* <DEDUP_REMOVED lines=8> */
[----:B------:R-:W-:Y:S01]  /*22810*/  SHF.R.S32.HI R12, RZ, 0x1f, R33 ;  /* 0x0000001fff0c7819 */ /* 0x000fe20000011421 */
[----:B------:R-:W-:Y:S03]  /*22820*/  BSSY B1, `(.L_x_2070) ;  /* 0x0000082000017945 */ /* 0x000fe60003800000 */
[----:B-1----:R-:W-:-:S02]  /*22830*/  LEA.HI R2, R12, R33, RZ, 0x3 ;  /* 0x000000210c027211 */ /* 0x002fc400078f18ff */
[----:B------:R-:W-:Y:S02]  /*22840*/  LEA.HI R12, R12, R33, RZ, 0x6 ;  /* 0x000000210c0c7211 */ /* 0x000fe400078f30ff */
[----:B------:R-:W-:-:S03]  /*22850*/  LOP3.LUT R2, R2, 0xfffffff8, RZ, 0xc0, !PT ;  /* 0xfffffff802027812 */ /* 0x000fc600078ec0ff */
[----:B------:R-:W-:Y:S02]  /*22860*/  IMAD.SHL.U32 R12, R12, 0x8, RZ ;  /* 0x000000080c0c7824 */ /* 0x000fe400078e00ff */
[----:B------:R-:W-:-:S04]  /*22870*/  IMAD.IADD R3, R33, 0x1, -R2 ;  /* 0x0000000121037824 */ /* 0x000fc800078e0a02 */
[----:B------:R-:W-:Y:S02]  /*22880*/  IMAD.SHL.U32 R3, R3, 0x8, RZ ;  /* 0x0000000803037824 */ /* 0x000fe400078e00ff */
[----:B---3--:R-:W-:-:S05]  /*22890*/  IMAD.SHL.U32 R10, R68, 0x40, RZ ;  /* 0x00000040440a7824 */ /* 0x008fca00078e00ff */
[----:B------:R-:W-:Y:S01]  /*228a0*/  LOP3.LUT R2, R10, 0x1c0, RZ, 0xc0, !PT ;  /* 0x000001c00a027812 */ /* 0x000fe200078ec0ff */
[----:B-----5:R-:W-:-:S03]  /*228b0*/  IMAD.MOV.U32 R10, RZ, RZ, R96 ;  /* 0x000000ffff0a7224 */ /* 0x020fc600078e0060 */
[----:B------:R-:W-:Y:S02]  /*228c0*/  LOP3.LUT R3, R2, 0x38, R3, 0xf8, !PT ;  /* 0x0000003802037812 */ /* 0x000fe400078ef803 */
[----:B------:R-:W-:Y:S02]  /*228d0*/  SHF.R.U32.HI R2, RZ, 0x3, R2 ;  /* 0x00000003ff027819 */ /* 0x000fe40000011602 */
[----:B------:R-:W-:Y:S01]  /*228e0*/  PRMT R42, R42, 0x5410, R10 ;  /* 0x000054102a2a7816 */ /* 0x000fe2000000000a */
[----:B------:R-:W-:Y:S01]  /*228f0*/  IMAD.MOV.U32 R10, RZ, RZ, R97 ;  /* 0x000000ffff0a7224 */ /* 0x000fe200078e0061 */
[----:B------:R-:W-:Y:S01]  /*22900*/  LOP3.LUT R11, R3, R2, RZ, 0x3c, !PT ;  /* 0x00000002030b7212 */ /* 0x000fe200078e3cff */
[----:B------:R-:W-:Y:S02]  /*22910*/  IMAD.MOV.U32 R3, RZ, RZ, R36 ;  /* 0x000000ffff037224 */ /* 0x000fe400078e0024 */
[----:B------:R-:W-:Y:S01]  /*22920*/  IMAD.MOV.U32 R2, RZ, RZ, R37 ;  /* 0x000000ffff027224 */ /* 0x000fe200078e0025 */
[----:B------:R-:W-:Y:S01]  /*22930*/  PRMT R42, R10, 0x7610, R42 ;  /* 0x000076100a2a7816 */ /* 0x000fe2000000002a */
[----:B------:R-:W-:Y:S01]  /*22940*/  IMAD.MOV.U32 R10, RZ, RZ, R95 ;  /* 0x000000ffff0a7224 */ /* 0x000fe200078e005f */
[----:B------:R-:W-:Y:S01]  /*22950*/  LOP3.LUT R12, R11, 0xfffffe00, R12, 0xf8, !PT ;  /* 0xfffffe000b0c7812 */ /* 0x000fe200078ef80c */
[----:B------:R-:W-:Y:S01]  /*22960*/  IMAD.MOV.U32 R11, RZ, RZ, R94 ;  /* 0x000000ffff0b7224 */ /* 0x000fe200078e005e */
[----:B------:R-:W-:Y:S01]  /*22970*/  PRMT R29, R2, 0x5410, R3 ;  /* 0x00005410021d7816 */ /* 0x000fe20000000003 */
[----:B------:R-:W-:-:S02]  /*22980*/  IMAD.MOV.U32 R3, RZ, RZ, R54 ;  /* 0x000000ffff037224 */ /* 0x000fc400078e0036 */
[----:B------:R-:W-:Y:S01]  /*22990*/  IMAD.MOV.U32 R2, RZ, RZ, R55 ;  /* 0x000000ffff027224 */ /* 0x000fe200078e0037 */
[----:B------:R-:W-:Y:S01]  /*229a0*/  PRMT R33, R10, 0x5410, R11 ;  /* 0x000054100a217816 */ /* 0x000fe2000000000b */
[----:B--2---:R-:W-:-:S03]  /*229b0*/  IMAD R13, R13, -0x80, R28 ;  /* 0xffffff800d0d7824 */ /* 0x004fc600078e021c */
[----:B------:R-:W-:Y:S02]  /*229c0*/  PRMT R28, R2, 0x5410, R3 ;  /* 0x00005410021c7816 */ /* 0x000fe40000000003 */
        /* <DEDUP_REMOVED lines=17> */
[----:B------:R-:W-:Y:S02]  /*22ae0*/  PRMT R21, R26, 0x5432, R2 ;  /* 0x000054321a157816 */ /* 0x000fe40000000002 */
[----:B------:R-:W-:Y:S02]  /*22af0*/  LOP3.LUT R26, R11, 0xffff0000, RZ, 0xc0, !PT ;  /* 0xffff00000b1a7812 */ /* 0x000fe400078ec0ff */
[----:B------:R-:W-:Y:S02]  /*22b00*/  LOP3.LUT R16, R16, 0xffff0000, RZ, 0xc0, !PT ;  /* 0xffff000010107812 */ /* 0x000fe400078ec0ff */
[C---:B--2---:R-:W-:Y:S01]  /*22b10*/  LOP3.LUT R17, R14.reuse, 0xffff0000, RZ, 0xc0, !PT ;  /* 0xffff00000e117812 */ /* 0x044fe200078ec0ff */
[----:B------:R-:W-:Y:S01]  /*22b20*/  IMAD.U32 R20, R14, 0x10000, RZ ;  /* 0x000100000e147824 */ /* 0x000fe200078e00ff */
[C---:B------:R-:W-:Y:S01]  /*22b30*/  LOP3.LUT R14, R15.reuse, 0xffff0000, RZ, 0xc0, !PT ;  /* 0xffff00000f0e7812 */ /* 0x040fe200078ec0ff */
[----:B------:R-:W-:Y:S01]  /*22b40*/  IMAD.U32 R19, R15, 0x10000, RZ ;  /* 0x000100000f137824 */ /* 0x000fe200078e00ff */
[C---:B------:R-:W-:Y:S01]  /*22b50*/  LOP3.LUT R3, R12.reuse, 0xffff0000, RZ, 0xc0, !PT ;  /* 0xffff00000c037812 */ /* 0x040fe200078ec0ff */
[C---:B------:R-:W-:Y:S01]  /*22b60*/  FMUL.FTZ R15, R17.reuse, R25 ;  /* 0x00000019110f7220 */ /* 0x040fe20000410000 */
[----:B------:R-:W-:Y:S01]  /*22b70*/  SHF.L.U32 R10, R12, 0x10, RZ ;  /* 0x000000100c0a7819 */ /* 0x000fe200000006ff */
[----:B------:R-:W-:Y:S01]  /*22b80*/  FMUL.FTZ R17, R17, R24 ;  /* 0x0000001811117220 */ /* 0x000fe20000410000 */
[C---:B------:R-:W-:Y:S01]  /*22b90*/  LOP3.LUT R12, R13.reuse, 0xffff0000, RZ, 0xc0, !PT ;  /* 0xffff00000d0c7812 */ /* 0x040fe200078ec0ff */
[----:B------:R-:W-:Y:S01]  /*22ba0*/  FMUL.FTZ R11, R14, R26 ;  /* 0x0000001a0e0b7220 */ /* 0x000fe20000410000 */
[----:B------:R-:W-:Y:S01]  /*22bb0*/  SHF.L.U32 R2, R13, 0x10, RZ ;  /* 0x000000100d027819 */ /* 0x000fe200000006ff */
[----:B------:R-:W-:-:S02]  /*22bc0*/  FFMA.FTZ R24, R20, R24, -R15 ;  /* 0x0000001814187223 */ /* 0x000fc4000001080f */
[----:B------:R-:W-:Y:S01]  /*22bd0*/  FFMA.FTZ R17, R20, R25, R17 ;  /* 0x0000001914117223 */ /* 0x000fe20000010011 */
[C---:B------:R-:W-:Y:S01]  /*22be0*/  SHF.L.U32 R20, R21.reuse, 0x10, RZ ;  /* 0x0000001015147819 */ /* 0x040fe200000006ff */
[C---:B------:R-:W-:Y:S01]  /*22bf0*/  IMAD.U32 R25, R18.reuse, 0x10000, RZ ;  /* 0x0001000012197824 */ /* 0x040fe200078e00ff */
[----:B------:R-:W-:Y:S01]  /*22c00*/  LOP3.LUT R18, R18, 0xffff0000, RZ, 0xc0, !PT ;  /* 0xffff000012127812 */ /* 0x000fe200078ec0ff */
[-C--:B------:R-:W-:Y:S01]  /*22c10*/  FMUL.FTZ R14, R14, R16.reuse ;  /* 0x000000100e0e7220 */ /* 0x080fe20000410000 */
[----:B------:R-:W-:Y:S01]  /*22c20*/  LOP3.LUT R21, R21, 0xffff0000, RZ, 0xc0, !PT ;  /* 0xffff000015157812 */ /* 0x000fe200078ec0ff */
[----:B------:R-:W-:Y:S02]  /*22c30*/  FFMA.FTZ R16, R19, R16, -R11 ;  /* 0x0000001013107223 */ /* 0x000fe4000001080b */
[----:B------:R-:W-:Y:S02]  /*22c40*/  FMUL.FTZ R11, R3, R25 ;  /* 0x00000019030b7220 */ /* 0x000fe40000410000 */
[----:B------:R-:W-:-:S02]  /*22c50*/  FFMA.FTZ R15, R19, R26, R14 ;  /* 0x0000001a130f7223 */ /* 0x000fc4000001000e */
[----:B------:R-:W-:Y:S02]  /*22c60*/  FMUL.FTZ R3, R3, R20 ;  /* 0x0000001403037220 */ /* 0x000fe40000410000 */
[C---:B------:R-:W-:Y:S01]  /*22c70*/  FMUL.FTZ R14, R12.reuse, R18 ;  /* 0x000000120c0e7220 */ /* 0x040fe20000410000 */
[----:B------:R-:W-:Y:S01]  /*22c80*/  F2FP.BF16.PACK_AB R15, R15, R16 ;  /* 0x000000100f0f723e */ /* 0x000fe200000010ff */
[----:B------:R-:W-:Y:S02]  /*22c90*/  FMUL.FTZ R13, R12, R21 ;  /* 0x000000150c0d7220 */ /* 0x000fe40000410000 */
[C---:B------:R-:W-:Y:S02]  /*22ca0*/  FFMA.FTZ R12, R10.reuse, R25, R3 ;  /* 0x000000190a0c7223 */ /* 0x040fe40000010003 */
[----:B------:R-:W-:Y:S02]  /*22cb0*/  FFMA.FTZ R11, R10, R20, -R11 ;  /* 0x000000140a0b7223 */ /* 0x000fe4000001080b */
[C---:B------:R-:W-:Y:S01]  /*22cc0*/  FFMA.FTZ R3, R2.reuse, R21, -R14 ;  /* 0x0000001502037223 */ /* 0x040fe2000001080e */
[----:B------:R-:W-:Y:S01]  /*22cd0*/  F2FP.BF16.PACK_AB R14, R17, R24 ;  /* 0x00000018110e723e */ /* 0x000fe200000010ff */
[----:B------:R-:W-:Y:S01]  /*22ce0*/  FFMA.FTZ R13, R2, R18, R13 ;  /* 0x00000012020d7223 */ /* 0x000fe2000001000d */
[----:B------:R-:W-:-:S04]  /*22cf0*/  F2FP.BF16.PACK_AB R12, R12, R11 ;  /* 0x0000000b0c0c723e */ /* 0x000fc800000010ff */
[----:B------:R-:W-:-:S05]  /*22d00*/  F2FP.BF16.PACK_AB R13, R13, R3 ;  /* 0x000000030d0d723e */ /* 0x000fca00000010ff */
[----:B------:R1:W-:Y:S02]  /*22d10*/  ST.E.128 [R22.64], R12 ;  /* 0x0000000c16007985 */ /* 0x0003e4000c101d04 */
.L_x_2073:
[----:B------:R-:W-:Y:S05]  /*22d20*/  BSYNC B0 ;  /* 0x0000000000007941 */ /* 0x000fea0003800000 */
.L_x_2072:
        /* <DEDUP_REMOVED lines=9> */
[C---:B------:R-:W-:Y:S01]  /*22dc0*/  IMAD.U32 R25, R11.reuse, 0x10000, RZ ;  /* 0x000100000b197824 */ /* 0x040fe200078e00ff */
[----:B------:R-:W-:Y:S01]  /*22dd0*/  SHF.R.U64 R2, R34, 0x10, R35 ;  /* 0x0000001022027819 */ /* 0x000fe20000001223 */
[----:B------:R-:W-:Y:S01]  /*22de0*/  IMAD.U32 R24, R16, 0x10000, RZ ;  /* 0x0001000010187824 */ /* 0x000fe200078e00ff */
        /* <DEDUP_REMOVED lines=36> */
[----:B------:R1:W-:Y:S02]  /*23030*/  ST.E.128 [R22.64+0x4000], R12 ;  /* 0x0040000c16007985 */ /* 0x0003e4000c101d04 */
.L_x_2071:
[----:B------:R-:W-:Y:S05]  /*23040*/  BSYNC B1 ;  /* 0x0000000000017941 */ /* 0x000fea0003800000 */
.L_x_2070:
        /* <DEDUP_REMOVED lines=53> */
.L_x_2077:
[----:B------:R-:W-:Y:S05]  /*233a0*/  BSYNC B0 ;  /* 0x0000000000007941 */ /* 0x000fea0003800000 */
.L_x_2076:
        /* <DEDUP_REMOVED lines=49> */
.L_x_2075:
[----:B------:R-:W-:Y:S05]  /*236c0*/  BSYNC B1 ;  /* 0x0000000000017941 */ /* 0x000fea0003800000 */
.L_x_2074:
        /* <DEDUP_REMOVED lines=53> */
.L_x_2081:
[----:B------:R-:W-:Y:S05]  /*23a20*/  BSYNC B0 ;  /* 0x0000000000007941 */ /* 0x000fea0003800000 */
.L_x_2080:
        /* <DEDUP_REMOVED lines=49> */
.L_x_2079:
[----:B------:R-:W-:Y:S05]  /*23d40*/  BSYNC B1 ;  /* 0x0000000000017941 */ /* 0x000fea0003800000 */
.L_x_2078:
        /* <DEDUP_REMOVED lines=53> */
.L_x_2085:
[----:B------:R-:W-:Y:S05]  /*240a0*/  BSYNC B0 ;  /* 0x0000000000007941 */ /* 0x000fea0003800000 */
.L_x_2084:
        /* <DEDUP_REMOVED lines=49> */
.L_x_2083:
[----:B------:R-:W-:Y:S05]  /*243c0*/  BSYNC B1 ;  /* 0x0000000000017941 */ /* 0x000fea0003800000 */
.L_x_2082:
        /* <DEDUP_REMOVED lines=53> */
.L_x_2089:
[----:B------:R-:W-:Y:S05]  /*24720*/  BSYNC B0 ;  /* 0x0000000000007941 */ /* 0x000fea0003800000 */
.L_x_2088:
        /* <DEDUP_REMOVED lines=49> */
.L_x_2087:
[----:B------:R-:W-:Y:S05]  /*24a40*/  BSYNC B1 ;  /* 0x0000000000017941 */ /* 0x000fea0003800000 */
.L_x_2086:
        /* <DEDUP_REMOVED lines=53> */
.L_x_2093:
[----:B------:R-:W-:Y:S05]  /*24da0*/  BSYNC B0 ;  /* 0x0000000000007941 */ /* 0x000fea0003800000 */
.L_x_2092:
        /* <DEDUP_REMOVED lines=49> */
.L_x_2091:
[----:B------:R-:W-:Y:S05]  /*250c0*/  BSYNC B1 ;  /* 0x0000000000017941 */ /* 0x000fea0003800000 */
.L_x_2090:
        /* <DEDUP_REMOVED lines=53> */
.L_x_2097:
[----:B------:R-:W-:Y:S05]  /*25420*/  BSYNC B0 ;  /* 0x0000000000007941 */ /* 0x000fea0003800000 */
.L_x_2096:
        /* <DEDUP_REMOVED lines=49> */
.L_x_2095:
[----:B------:R-:W-:Y:S05]  /*25740*/  BSYNC B1 ;  /* 0x0000000000017941 */ /* 0x000fea0003800000 */
.L_x_2094:
[----:B------:R-:W-:Y:S01]  /*25750*/  IADD3 R2, R68, 0x70, RZ ;  /* 0x0000007044027810 */ /* 0x000fe20007ffe0ff */
[----:B------:R-:W-:-:S03]  /*25760*/  IMAD.MOV.U32 R3, RZ, RZ, 0x0 ;  /* 0x00000000ff037424 */ /* 0x000fc600078e00ff */
[----:B------:R-:W-:Y:S01]  /*25770*/  ISETP.GE.AND P0, PT, R2, R27, PT ;  /* 0x0000001b0200720c */ /* 0x000fe20003f06270 */
[----:B------:R-:W-:-:S12]  /*25780*/  IMAD.MOV.U32 R2, RZ, RZ, R140 ;  /* 0x000000ffff027224 */ /* 0x000fd800078e008c */
[----:B------:R-:W-:Y:S05]  /*25790*/  @P0 RET.REL.NODEC R2 `(_ZN7cutlass13device_kernelIN5flash19enable_sm80_to_sm89INS1_16FlashAttnFwdSm80INS1_25CollectiveMainloopFwdSm80ILi4ELi1ELb0EN4cute5tupleIJNS5_1CILi128EEENS7_ILi64EEES8_EEELi128ENS_10bfloat16_tEfNS_4arch4Sm80ELb1ELb0ELb1ELb1ELb1ELb1ELb1ELb0EEENS1_21CollectiveEpilogueFwdINS6_IJS8_S8_S9_EEENS6_IJNS7_ILi1EEESH_SH_EEESB_SD_Li128ELb1ELb1ELb0ELb0EEENS1_19SingleTileSchedulerILb1ELb0ELb1ELi128EEEEEEEEEvNT_6ParamsE) ;  /* 0xfffda86002000950 */ /* 0x000fea0003c3ffff */
        /* <DEDUP_REMOVED lines=49> */
.L_x_2099:
[----:B------:R-:W-:Y:S05]  /*25ab0*/  BSYNC B0 ;  /* 0x0000000000007941 */ /* 0x000fea0003800000 */
.L_x_2098:
[----:B------:R-:W-:Y:S01]  /*25ac0*/  IADD3 R2, R30, 0x20, RZ ;  /* 0x000000201e027810 */ /* 0x000fe20007ffe0ff */
[----:B------:R-:W-:-:S03]  /*25ad0*/  IMAD.MOV.U32 R3, RZ, RZ, 0x0 ;  /* 0x00000000ff037424 */ /* 0x000fc600078e00ff */
[----:B------:R-:W-:Y:S01]  /*25ae0*/  ISETP.GE.AND P0, PT, R2, R43, PT ;  /* 0x0000002b0200720c */ /* 0x000fe20003f06270 */
[----:B------:R-:W-:-:S12]  /*25af0*/  IMAD.MOV.U32 R2, RZ, RZ, R140 ;  /* 0x000000ffff027224 */ /* 0x000fd800078e008c */
[----:B------:R-:W-:Y:S05]  /*25b00*/  @P0 RET.REL.NODEC R2 `(_ZN7cutlass13device_kernelIN5flash19enable_sm80_to_sm89INS1_16FlashAttnFwdSm80INS1_25CollectiveMainloopFwdSm80ILi4ELi1ELb0EN4cute5tupleIJNS5_1CILi128EEENS7_ILi64EEES8_EEELi128ENS_10bfloat16_tEfNS_4arch4Sm80ELb1ELb0ELb1ELb1ELb1ELb1ELb1ELb0EEENS1_21CollectiveEpilogueFwdINS6_IJS8_S8_S9_EEENS6_IJNS7_ILi1EEESH_SH_EEESB_SD_Li128ELb1ELb1ELb0ELb0EEENS1_19SingleTileSchedulerILb1ELb0ELb1ELi128EEEEEEEEEvNT_6ParamsE) ;  /* 0xfffda4f002000950 */ /* 0x000fea0003c3ffff */
        /* <DEDUP_REMOVED lines=43> */
[----:B------:R-:W-:Y:S01]  /*25dc0*/  F2FP.BF16.PACK_AB R12, R12, R11 ;  /* 0x0000000b0c0c723e */ /* 0x000fe200000010ff */
[----:B------:R-:W-:-:S03]  /*25dd0*/  IMAD.MOV.U32 R2, RZ, RZ, R140 ;  /* 0x000000ffff027224 */ /* 0x000fc600078e008c */
[----:B------:R-:W-:Y:S02]  /*25de0*/  F2FP.BF16.PACK_AB R13, R13, R3 ;  /* 0x000000030d0d723e */ /* 0x000fe400000010ff */
[----:B------:R-:W-:-:S03]  /*25df0*/  MOV R3, 0x0 ;  /* 0x0000000000037802 */ /* 0x000fc60000000f00 */
[----:B------:R1:W-:Y:S01]  /*25e00*/  ST.E.128 [R22.64+0x7800], R12 ;  /* 0x0078000c16007985 */ /* 0x0003e2000c101d04 */
[----:B------:R-:W-:Y:S05]  /*25e10*/  RET.REL.NODEC R2 `(_ZN7cutlass13device_kernelIN5flash19enable_sm80_to_sm89INS1_16FlashAttnFwdSm80INS1_25CollectiveMainloopFwdSm80ILi4ELi1ELb0EN4cute5tupleIJNS5_1CILi128EEENS7_ILi64EEES8_EEELi128ENS_10bfloat16_tEfNS_4arch4Sm80ELb1ELb0ELb1ELb1ELb1ELb1ELb1ELb0EEENS1_21CollectiveEpilogueFwdINS6_IJS8_S8_S9_EEENS6_IJNS7_ILi1EEESH_SH_EEESB_SD_Li128ELb1ELb1ELb0ELb0EEENS1_19SingleTileSchedulerILb1ELb0ELb1ELi128EEEEEEEEEvNT_6ParamsE) ;  /* 0xfffda1e002007950 */ /* 0x000fea0003c3ffff */
.L_x_2037:
        /* <DEDUP_REMOVED lines=8> */
.L_x_2101:
[----:B------:R-:W-:Y:S05]  /*25ea0*/  BSYNC B0 ;  /* 0x0000000000007941 */ /* 0x000fea0003800000 */
.L_x_2100:
[----:B------:R-:W-:Y:S01]  /*25eb0*/  MOV R10, R26 ;  /* 0x0000001a000a7202 */ /* 0x000fe20000000f00 */
[----:B------:R-:W-:Y:S01]  /*25ec0*/  IMAD.MOV.U32 R16, RZ, RZ, R20 ;  /* 0x000000ffff107224 */ /* 0x000fe200078e0014 */
[----:B------:R-:W-:Y:S01]  /*25ed0*/  MOV R11, R19 ;  /* 0x00000013000b7202 */ /* 0x000fe20000000f00 */
[-C--:B------:R-:W-:Y:S01]  /*25ee0*/  IMAD R15, R15, R2.reuse, RZ ;  /* 0x000000020f0f7224 */ /* 0x080fe200078e02ff */
[----:B------:R-:W-:Y:S01]  /*25ef0*/  SHF.R.S32.HI R18, RZ, 0x1f, R2 ;  /* 0x0000001fff127819 */ /* 0x000fe20000011402 */
[-C--:B------:R-:W-:Y:S02]  /*25f00*/  IMAD R13, R13, R2.reuse, RZ ;  /* 0x000000020d0d7224 */ /* 0x080fe400078e02ff */
[----:B------:R-:W-:-:S04]  /*25f10*/  IMAD.WIDE.U32 R10, R14, R2, R10 ;  /* 0x000000020e0a7225 */ /* 0x000fc800078e000a */
[----:B------:R-:W-:Y:S01]  /*25f20*/  IMAD.WIDE.U32 R2, R12, R2, R16 ;  /* 0x000000020c027225 */ /* 0x000fe200078e0010 */
[----:B------:R-:W-:-:S03]  /*25f30*/  LEA R16, P1, R10, R24, 0x1 ;  /* 0x000000180a107211 */ /* 0x000fc600078208ff */
[----:B------:R-:W-:Y:S01]  /*25f40*/  IMAD R14, R14, R18, R15 ;  /* 0x000000120e0e7224 */ /* 0x000fe200078e020f */
[----:B------:R-:W-:Y:S01]  /*25f50*/  LEA R17, P0, R2, R22, 0x1 ;  /* 0x0000001602117211 */ /* 0x000fe200078008ff */
[----:B------:R-:W-:-:S03]  /*25f60*/  IMAD R12, R12, R18, R13 ;  /* 0x000000120c0c7224 */ /* 0x000fc600078e020d */
[----:B------:R-:W-:Y:S01]  /*25f70*/  IADD3 R11, R11, R14, RZ ;  /* 0x0000000e0b0b7210 */ /* 0x000fe20007ffe0ff */
[----:B------:R-:W-:-:S03]  /*25f80*/  IMAD.IADD R3, R3, 0x1, R12 ;  /* 0x0000000103037824 */ /* 0x000fc600078e020c */
[----:B------:R-:W-:Y:S02]  /*25f90*/  LEA.HI.X R15, R10, R25, R11, 0x1, P1 ;  /* 0x000000190a0f7211 */ /* 0x000fe400008f0c0b */
[----:B------:R-:W-:Y:S01]  /*25fa0*/  LEA.HI.X R14, R2, R23, R3, 0x1, P0 ;  /* 0x00000017020e7211 */ /* 0x000fe200000f0c03 */
[----:B------:R-:W-:Y:S05]  /*25fb0*/  BRA.DIV ~URZ, `(.L_x_2102) ;  /* 0x00005c827f007947 */ /* 0x000fea000b800000 */
[----:B------:R1:W2:Y:S02]  /*25fc0*/  SHFL.IDX PT, R11, R15, RZ, 0x181f ;  /* 0x00181fff0f0b7589 */ /* 0x0002a400000e0000 */
.L_x_2152:
[----:B------:R-:W-:Y:S05]  /*25fd0*/  BRA.DIV ~URZ, `(.L_x_2103) ;  /* 0x00005cd27f007947 */ /* 0x000fea000b800000 */
[----:B------:R3:W4:Y:S04]  /*25fe0*/  SHFL.IDX PT, R10, R16, RZ, 0x181f ;  /* 0x00181fff100a7589 */ /* 0x00072800000e0000 */
[----:B------:R3:W1:Y:S04]  /*25ff0*/  SHFL.IDX PT, R13, R14, RZ, 0x181f ;  /* 0x00181fff0e0d7589 */ /* 0x00066800000e0000 */
[----:B------:R3:W2:Y:S02]  /*26000*/  SHFL.IDX PT, R12, R17, RZ, 0x181f ;  /* 0x00181fff110c7589 */ /* 0x0006a400000e0000 */
.L_x_2153:
        /* <DEDUP_REMOVED lines=9> */
[--C-:B--2---:R-:W-:Y:S01]  /*260a0*/  @!P0 IMAD.X R11, R11, 0x1, R3.reuse, P1 ;  /* 0x000000010b0b8824 */ /* 0x104fe200008e0603 */
[----:B------:R-:W-:Y:S01]  /*260b0*/  @!P0 IADD3 R2, P1, R12, R2, RZ ;  /* 0x000000020c028210 */ /* 0x000fe20007f3e0ff */
[----:B------:R-:W-:Y:S01]  /*260c0*/  CS2R R26, SRZ ;  /* 0x00000000001a7805 */ /* 0x000fe2000001ff00 */
[----:B------:R-:W-:Y:S02]  /*260d0*/  CS2R R24, SRZ ;  /* 0x0000000000187805 */ /* 0x000fe4000001ff00 */
[----:B------:R-:W2:Y:S01]  /*260e0*/  @!P0 LD.E.128 R20, [R10.64] ;  /* 0x000000040a148980 */ /* 0x000ea2000c101d00 */
[----:B-1----:R-:W-:-:S05]  /*260f0*/  @!P0 IMAD.X R3, R13, 0x1, R3, P1 ;  /* 0x000000010d038824 */ /* 0x002fca00008e0603 */
[----:B------:R1:W4:Y:S01]  /*26100*/  @!P0 LD.E.128 R24, [R2.64] ;  /* 0x0000000402188980 */ /* 0x000322000c101d00 */
[----:B------:R-:W-:Y:S01]  /*26110*/  CS2R R50, SRZ ;  /* 0x0000000000327805 */ /* 0x000fe2000001ff00 */
[----:B--2---:R-:W-:Y:S02]  /*26120*/  IMAD.MOV.U32 R11, RZ, RZ, R22 ;  /* 0x000000ffff0b7224 */ /* 0x004fe400078e0016 */
[----:B------:R-:W-:Y:S02]  /*26130*/  IMAD.MOV.U32 R10, RZ, RZ, R23 ;  /* 0x000000ffff0a7224 */ /* 0x000fe400078e0017 */
[----:B-1----:R-:W-:Y:S02]  /*26140*/  IMAD.MOV.U32 R3, RZ, RZ, R20 ;  /* 0x000000ffff037224 */ /* 0x002fe400078e0014 */
[----:B------:R-:W-:Y:S01]  /*26150*/  IMAD.MOV.U32 R2, RZ, RZ, R21 ;  /* 0x000000ffff027224 */ /* 0x000fe200078e0015 */
[----:B------:R-:W-:Y:S01]  /*26160*/  PRMT R35, R10, 0x5410, R11 ;  /* 0x000054100a237816 */ /* 0x000fe2000000000b */
[----:B----4-:R-:W-:Y:S01]  /*26170*/  IMAD.MOV.U32 R11, RZ, RZ, R26 ;  /* 0x000000ffff0b7224 */ /* 0x010fe200078e001a */
[----:B------:R-:W-:Y:S01]  /*26180*/  PRMT R29, R29, 0x5410, R3 ;  /* 0x000054101d1d7816 */ /* 0x000fe20000000003 */
[----:B------:R-:W-:Y:S01]  /*26190*/  IMAD.MOV.U32 R10, RZ, RZ, R27 ;  /* 0x000000ffff0a7224 */ /* 0x000fe200078e001b */
[----:B------:R-:W-:Y:S01]  /*261a0*/  PRMT R28, R28, 0x5410, R2 ;  /* 0x000054101c1c7816 */ /* 0x000fe20000000002 */
[----:B------:R-:W-:-:S02]  /*261b0*/  IMAD.MOV.U32 R3, RZ, RZ, R24 ;  /* 0x000000ffff037224 */ /* 0x000fc400078e0018 */
[----:B------:R-:W-:Y:S01]  /*261c0*/  IMAD.MOV.U32 R2, RZ, RZ, R25 ;  /* 0x000000ffff027224 */ /* 0x000fe200078e0019 */
[----:B------:R-:W-:Y:S02]  /*261d0*/  PRMT R30, R10, 0x5410, R11 ;  /* 0x000054100a1e7816 */ /* 0x000fe4000000000b */
[----:B------:R-:W-:Y:S02]  /*261e0*/  PRMT R29, R3, 0x7610, R29 ;  /* 0x00007610031d7816 */ /* 0x000fe4000000001d */
[----:B------:R-:W-:Y:S01]  /*261f0*/  PRMT R28, R2, 0x7610, R28 ;  /* 0x00007610021c7816 */ /* 0x000fe2000000001c */
[----:B------:R-:W-:Y:S05]  /*26200*/  BRA.DIV ~URZ, `(.L_x_2104) ;  /* 0x00005bd27f007947 */ /* 0x000fea000b800000 */
[----:B------:R1:W2:Y:S04]  /*26210*/  SHFL.IDX PT, R11, R15, 0x1, 0x181f ;  /* 0x00381f000f0b7f89 */ /* 0x0002a800000e0000 */
[----:B------:R1:W4:Y:S04]  /*26220*/  SHFL.IDX PT, R10, R16, 0x1, 0x181f ;  /* 0x00381f00100a7f89 */ /* 0x00032800000e0000 */
[----:B------:R1:W3:Y:S04]  /*26230*/  SHFL.IDX PT, R12, R14, 0x1, 0x181f ;  /* 0x00381f000e0c7f89 */ /* 0x0002e800000e0000 */
[----:B------:R1:W1:Y:S02]  /*26240*/  SHFL.IDX PT, R2, R17, 0x1, 0x181f ;  /* 0x00381f0011027f89 */ /* 0x00026400000e0000 */
.L_x_2154:
        /* <DEDUP_REMOVED lines=20> */
.L_x_2106:
[----:B------:R-:W-:Y:S05]  /*26390*/  BSYNC B0 ;  /* 0x0000000000007941 */ /* 0x000fea0003800000 */
.L_x_2105:
[----:B-12--5:R-:W-:Y:S01]  /*263a0*/  IMAD.MOV.U32 R11, RZ, RZ, R50 ;  /* 0x000000ffff0b7224 */ /* 0x026fe200078e0032 */
        /* <DEDUP_REMOVED lines=13> */
.L_x_2155:
[----:B------:R-:W-:Y:S05]  /*26480*/  BRA.DIV ~URZ, `(.L_x_2108) ;  /* 0x00005bb27f007947 */ /* 0x000fea000b800000 */
[----:B------:R4:W1:Y:S04]  /*26490*/  SHFL.IDX PT, R10, R16, 0x2, 0x181f ;  /* 0x00581f00100a7f89 */ /* 0x00086800000e0000 */
[----:B------:R4:W3:Y:S04]  /*264a0*/  SHFL.IDX PT, R13, R14, 0x2, 0x181f ;  /* 0x00581f000e0d7f89 */ /* 0x0008e800000e0000 */
[----:B---3--:R4:W3:Y:S02]  /*264b0*/  SHFL.IDX PT, R12, R17, 0x2, 0x181f ;  /* 0x00581f00110c7f89 */ /* 0x0088e400000e0000 */
.L_x_2156:
        /* <DEDUP_REMOVED lines=8> */
[--C-:B--2---:R-:W-:Y:S01]  /*26540*/  @!P0 IMAD.X R11, R11, 0x1, R3.reuse, P1 ;  /* 0x000000010b0b8824 */ /* 0x104fe200008e0603 */
[----:B---3--:R-:W-:Y:S01]  /*26550*/  @!P0 IADD3 R2, P1, R12, R2, RZ ;  /* 0x000000020c028210 */ /* 0x008fe20007f3e0ff */
[----:B------:R-:W-:Y:S01]  /*26560*/  CS2R R58, SRZ ;  /* 0x00000000003a7805 */ /* 0x000fe2000001ff00 */
[----:B------:R-:W-:Y:S02]  /*26570*/  CS2R R56, SRZ ;  /* 0x0000000000387805 */ /* 0x000fe4000001ff00 */
[----:B------:R-:W2:Y:S01]  /*26580*/  @!P0 LD.E.128 R60, [R10.64] ;  /* 0x000000040a3c8980 */ /* 0x000ea2000c101d00 */
[----:B------:R-:W-:-:S05]  /*26590*/  @!P0 IMAD.X R3, R13, 0x1, R3, P1 ;  /* 0x000000010d038824 */ /* 0x000fca00008e0603 */
[----:B------:R1:W3:Y:S01]  /*265a0*/  @!P0 LD.E.128 R56, [R2.64] ;  /* 0x0000000402388980 */ /* 0x0002e2000c101d00 */
[----:B------:R-:W-:Y:S01]  /*265b0*/  CS2R R74, SRZ ;  /* 0x00000000004a7805 */ /* 0x000fe2000001ff00 */
[----:B--2---:R-:W-:Y:S01]  /*265c0*/  IMAD.MOV.U32 R11, RZ, RZ, R62 ;  /* 0x000000ffff0b7224 */ /* 0x004fe200078e003e */
[----:B-1----:R-:W-:Y:S01]  /*265d0*/  MOV R3, R60 ;  /* 0x0000003c00037202 */ /* 0x002fe20000000f00 */
[----:B------:R-:W-:Y:S02]  /*265e0*/  IMAD.MOV.U32 R10, RZ, RZ, R63 ;  /* 0x000000ffff0a7224 */ /* 0x000fe400078e003f */
[----:B------:R-:W-:-:S03]  /*265f0*/  IMAD.MOV.U32 R2, RZ, RZ, R61 ;  /* 0x000000ffff027224 */ /* 0x000fc600078e003d */
[----:B------:R-:W-:Y:S01]  /*26600*/  PRMT R114, R10, 0x5410, R11 ;  /* 0x000054100a727816 */ /* 0x000fe2000000000b */
[----:B---3--:R-:W-:Y:S01]  /*26610*/  IMAD.MOV.U32 R11, RZ, RZ, R58 ;  /* 0x000000ffff0b7224 */ /* 0x008fe200078e003a */
        /* <DEDUP_REMOVED lines=11> */
.L_x_2157:
        /* <DEDUP_REMOVED lines=20> */
.L_x_2111:
[----:B------:R-:W-:Y:S05]  /*26810*/  BSYNC B0 ;  /* 0x0000000000007941 */ /* 0x000fea0003800000 */
.L_x_2110:
        /* <DEDUP_REMOVED lines=14> */
.L_x_2158:
[----:B------:R-:W-:Y:S05]  /*26900*/  BRA.DIV ~URZ, `(.L_x_2113) ;  /* 0x00005af27f007947 */ /* 0x000fea000b800000 */
[----:B------:R3:W1:Y:S04]  /*26910*/  SHFL.IDX PT, R10, R16, 0x4, 0x181f ;  /* 0x00981f00100a7f89 */ /* 0x00066800000e0000 */
[----:B------:R3:W4:Y:S04]  /*26920*/  SHFL.IDX PT, R13, R14, 0x4, 0x181f ;  /* 0x00981f000e0d7f89 */ /* 0x00072800000e0000 */
[----:B----4-:R3:W4:Y:S02]  /*26930*/  SHFL.IDX PT, R12, R17, 0x4, 0x181f ;  /* 0x00981f00110c7f89 */ /* 0x01072400000e0000 */
.L_x_2159:
        /* <DEDUP_REMOVED lines=9> */
[----:B----4-:R-:W-:Y:S01]  /*269d0*/  @!P0 IADD3 R2, P1, R12, R2, RZ ;  /* 0x000000020c028210 */ /* 0x010fe20007f3e0ff */
[----:B------:R-:W-:Y:S01]  /*269e0*/  CS2R R78, SRZ ;  /* 0x00000000004e7805 */ /* 0x000fe2000001ff00 */
[----:B------:R-:W-:Y:S02]  /*269f0*/  CS2R R76, SRZ ;  /* 0x00000000004c7805 */ /* 0x000fe4000001ff00 */
[----:B------:R-:W2:Y:S01]  /*26a00*/  @!P0 LD.E.128 R84, [R10.64] ;  /* 0x000000040a548980 */ /* 0x000ea2000c101d00 */
[----:B------:R-:W-:-:S05]  /*26a10*/  @!P0 IMAD.X R3, R13, 0x1, R3, P1 ;  /* 0x000000010d038824 */ /* 0x000fca00008e0603 */
[----:B------:R1:W4:Y:S01]  /*26a20*/  @!P0 LD.E.128 R76, [R2.64] ;  /* 0x00000004024c8980 */ /* 0x000322000c101d00 */
[----:B------:R-:W-:Y:S01]  /*26a30*/  CS2R R90, SRZ ;  /* 0x00000000005a7805 */ /* 0x000fe2000001ff00 */
[----:B--2---:R-:W-:Y:S01]  /*26a40*/  IMAD.MOV.U32 R11, RZ, RZ, R86 ;  /* 0x000000ffff0b7224 */ /* 0x004fe200078e0056 */
[----:B-1----:R-:W-:Y:S01]  /*26a50*/  MOV R3, R84 ;  /* 0x0000005400037202 */ /* 0x002fe20000000f00 */
[----:B------:R-:W-:Y:S02]  /*26a60*/  IMAD.MOV.U32 R10, RZ, RZ, R87 ;  /* 0x000000ffff0a7224 */ /* 0x000fe400078e0057 */
[----:B------:R-:W-:-:S03]  /*26a70*/  IMAD.MOV.U32 R2, RZ, RZ, R85 ;  /* 0x000000ffff027224 */ /* 0x000fc600078e0055 */
[----:B------:R-:W-:Y:S01]  /*26a80*/  PRMT R122, R10, 0x5410, R11 ;  /* 0x000054100a7a7816 */ /* 0x000fe2000000000b */
[----:B----4-:R-:W-:Y:S01]  /*26a90*/  IMAD.MOV.U32 R11, RZ, RZ, R78 ;  /* 0x000000ffff0b7224 */ /* 0x010fe200078e004e */
        /* <DEDUP_REMOVED lines=11> */
.L_x_2160:
        /* <DEDUP_REMOVED lines=20> */
.L_x_2116:
[----:B------:R-:W-:Y:S05]  /*26c90*/  BSYNC B0 ;  /* 0x0000000000007941 */ /* 0x000fea0003800000 */
.L_x_2115:
        /* <DEDUP_REMOVED lines=14> */
.L_x_2161:
[----:B------:R-:W-:Y:S05]  /*26d80*/  BRA.DIV ~URZ, `(.L_x_2118) ;  /* 0x00005a327f007947 */ /* 0x000fea000b800000 */
[----:B------:R4:W1:Y:S04]  /*26d90*/  SHFL.IDX PT, R10, R16, 0x6, 0x181f ;  /* 0x00d81f00100a7f89 */ /* 0x00086800000e0000 */
[----:B---3--:R4:W3:Y:S04]  /*26da0*/  SHFL.IDX PT, R12, R14, 0x6, 0x181f ;  /* 0x00d81f000e0c7f89 */ /* 0x0088e800000e0000 */
[----:B------:R4:W2:Y:S02]  /*26db0*/  SHFL.IDX PT, R2, R17, 0x6, 0x181f ;  /* 0x00d81f0011027f89 */ /* 0x0008a400000e0000 */
.L_x_2162:
        /* <DEDUP_REMOVED lines=15> */
[----:B--2---:R-:W-:-:S03]  /*26eb0*/  IADD3 R2, P0, R2, R13, RZ ;  /* 0x0000000d02027210 */ /* 0x004fc60007f1e0ff */
[--C-:B------:R-:W-:Y:S02]  /*26ec0*/  IMAD.X R11, R11, 0x1, R3.reuse, P1 ;  /* 0x000000010b0b7824 */ /* 0x100fe400008e0603 */
[----:B---3--:R-:W-:-:S03]  /*26ed0*/  IMAD.X R3, R12, 0x1, R3, P0 ;  /* 0x000000010c037824 */ /* 0x008fc600000e0603 */
[----:B------:R1:W5:Y:S04]  /*26ee0*/  LD.E.128 R92, [R10.64] ;  /* 0x000000040a5c7980 */ /* 0x000368000c101d00 */
[----:B------:R1:W5:Y:S02]  /*26ef0*/  LD.E.128 R96, [R2.64] ;  /* 0x0000000402607980 */ /* 0x000364000c101d00 */
.L_x_2120:
[----:B------:R-:W-:Y:S05]  /*26f00*/  BSYNC B0 ;  /* 0x0000000000007941 */ /* 0x000fea0003800000 */
.L_x_2119:
        /* <DEDUP_REMOVED lines=18> */
.L_x_2163:
        /* <DEDUP_REMOVED lines=9> */
[----:B-1--4-:R-:W-:Y:S01]  /*270c0*/  SHF.R.S32.HI R14, RZ, 0x1f, R69 ;  /* 0x0000001fff0e7819 */ /* 0x012fe20000011445 */
[----:B------:R-:W-:-:S03]  /*270d0*/  CS2R R102, SRZ ;  /* 0x0000000000667805 */ /* 0x000fc6000001ff00 */
[-C--:B---3--:R-:W-:Y:S02]  /*270e0*/  IADD3 R12, P1, R2, R3.reuse, RZ ;  /* 0x00000003020c7210 */ /* 0x088fe40007f3e0ff */
[----:B------:R-:W-:Y:S02]  /*270f0*/  IADD3 R2, P2, R10, R3, RZ ;  /* 0x000000030a027210 */ /* 0x000fe40007f5e0ff */
[----:B------:R-:W-:-:S05]  /*27100*/  SHF.L.U64.HI R10, R69, 0x1, R14 ;  /* 0x00000001450a7819 */ /* 0x000fca000001020e */
[--C-:B--2---:R-:W-:Y:S02]  /*27110*/  IMAD.X R3, R11, 0x1, R10.reuse, P2 ;  /* 0x000000010b037824 */ /* 0x104fe400010e060a */
[----:B------:R-:W-:Y:S01]  /*27120*/  IMAD.X R13, R13, 0x1, R10, P1 ;  /* 0x000000010d0d7824 */ /* 0x000fe200008e060a */
[----:B------:R-:W-:Y:S05]  /*27130*/  @P0 BRA `(.L_x_2123) ;  /* 0x0000002000000947 */ /* 0x000fea0003800000 */
[----:B------:R1:W5:Y:S04]  /*27140*/  LD.E.128 R100, [R2.64] ;  /* 0x0000000402647980 */ /* 0x000368000c101d00 */
[----:B------:R1:W5:Y:S02]  /*27150*/  LD.E.128 R104, [R12.64] ;  /* 0x000000040c687980 */ /* 0x000364000c101d00 */
.L_x_2123:
[----:B------:R-:W-:Y:S05]  /*27160*/  BSYNC B0 ;  /* 0x0000000000007941 */ /* 0x000fea0003800000 */
.L_x_2122:
[----:B----4-:R-:W-:Y:S01]  /*27170*/  IADD3 R10, R42, -c[0x0][0x20], RZ ;  /* 0x800008002a0a7a10 */ /* 0x010fe20007ffe0ff */
[----:B------:R-:W-:-:S04]  /*27180*/  DEPBAR.LE SB0, 0x1 ;  /* 0x000080400000791a */ /* 0x000fc80000000000 */
[----:B-1----:R1:W4:Y:S01]  /*27190*/  LDL.64 R2, [R10+0x20] ;  /* 0x000020000a027983 */ /* 0x0023220000100a00 */
[----:B------:R-:W-:Y:S03]  /*271a0*/  WARPSYNC 0xffffffff ;  /* 0xffffffff00007948 */ /* 0x000fe60003800000 */
[----:B------:R-:W-:Y:S06]  /*271b0*/  BAR.SYNC.DEFER_BLOCKING 0x0 ;  /* 0x0000000000007b1d */ /* 0x000fec0000010000 */
[----:B-12---:R-:W2:Y:S04]  /*271c0*/  LDL.64 R10, [R10+0x28] ;  /* 0x000028000a0a7983 */ /* 0x006ea80000100a00 */
[----:B---34-:R1:W3:Y:S01]  /*271d0*/  LD.E R12, [R2.64] ;  /* 0x00000004020c7980 */ /* 0x0182e2000c101900 */
[----:B------:R-:W-:-:S03]  /*271e0*/  ISETP.GE.AND P0, PT, R69, R43, PT ;  /* 0x0000002b4500720c */ /* 0x000fc60003f06270 */
[----:B--2---:R2:W5:Y:S01]  /*271f0*/  LD.E.64 R52, [R10.64] ;  /* 0x000000040a347980 */ /* 0x004562000c101b00 */
[----:B------:R-:W-:Y:S01]  /*27200*/  BSSY B0, `(.L_x_2124) ;  /* 0x0000081000007945 */ /* 0x000fe20003800000 */
[----:B-1---5:R-:W-:Y:S02]  /*27210*/  IMAD.MOV.U32 R2, RZ, RZ, R102 ;  /* 0x000000ffff027224 */ /* 0x022fe400078e0066 */
[----:B------:R-:W-:Y:S02]  /*27220*/  IMAD.MOV.U32 R3, RZ, RZ, R100 ;  /* 0x000000ffff037224 */ /* 0x000fe400078e0064 */
[----:B--2---:R-:W-:-:S05]  /*27230*/  IMAD.MOV.U32 R10, RZ, RZ, R103 ;  /* 0x000000ffff0a7224 */ /* 0x004fca00078e0067 */
[----:B------:R-:W-:Y:S01]  /*27240*/  PRMT R136, R10, 0x5410, R2 ;  /* 0x000054100a887816 */ /* 0x000fe20000000002 */
[----:B------:R-:W-:Y:S02]  /*27250*/  IMAD.MOV.U32 R2, RZ, RZ, R101 ;  /* 0x000000ffff027224 */ /* 0x000fe400078e0065 */
[----:B------:R-:W-:-:S03]  /*27260*/  IMAD.MOV.U32 R10, RZ, RZ, R107 ;  /* 0x000000ffff0a7224 */ /* 0x000fc600078e006b */
[----:B------:R-:W-:Y:S01]  /*27270*/  PRMT R134, R2, 0x5410, R3 ;  /* 0x0000541002867816 */ /* 0x000fe20000000003 */
[----:B------:R-:W-:Y:S01]  /*27280*/  IMAD.MOV.U32 R3, RZ, RZ, R104 ;  /* 0x000000ffff037224 */ /* 0x000fe200078e0068 */
[----:B------:R-:W-:-:S04]  /*27290*/  MOV R2, R105 ;  /* 0x0000006900027202 */ /* 0x000fc80000000f00 */
[----:B------:R-:W-:Y:S01]  /*272a0*/  PRMT R133, R2, 0x5410, R3 ;  /* 0x0000541002857816 */ /* 0x000fe20000000003 */
[----:B---3--:R-:W-:-:S05]  /*272b0*/  IMAD R11, R12, -0x80, R18 ;  /* 0xffffff800c0b7824 */ /* 0x008fca00078e0212 */
        /* <DEDUP_REMOVED lines=22> */
[----:B------:R-:W-:-:S03]  /*27420*/  IMAD.WIDE.U32 R38, R12, 0x2, R52 ;  /* 0x000000020c267825 */ /* 0x000fc600078e0034 */
[----:B------:R-:W-:Y:S02]  /*27430*/  IADD3 R2, R3, R2, R10 ;  /* 0x0000000203027210 */ /* 0x000fe40007ffe00a */
[----:B------:R-:W2:Y:S03]  /*27440*/  LD.E.128 R16, [R38.64] ;  /* 0x0000000426107980 */ /* 0x000ea6000c101d00 */
[----:B------:R-:W-:-:S05]  /*27450*/  IMAD.WIDE.U32 R36, R2, 0x2, R52 ;  /* 0x0000000202247825 */ /* 0x000fca00078e0034 */
[----:B------:R-:W3:Y:S01]  /*27460*/  LD.E.128 R12, [R36.64] ;  /* 0x00000004240c7980 */ /* 0x000ee2000c101d00 */
[----:B------:R-:W-:Y:S02]  /*27470*/  SHF.R.U64 R2, R20, 0x10, R21 ;  /* 0x0000001014027819 */ /* 0x000fe40000001215 */
[----:B------:R-:W-:Y:S02]  /*27480*/  SHF.R.U64 R20, R24, 0x10, R25 ;  /* 0x0000001018147819 */ /* 0x000fe40000001219 */
[--C-:B------:R-:W-:Y:S02]  /*27490*/  SHF.R.U64 R10, R22, 0x10, R23.reuse ;  /* 0x00000010160a7819 */ /* 0x100fe40000001217 */
[----:B------:R-:W-:Y:S02]  /*274a0*/  SHF.R.U32.HI R11, RZ, 0x10, R23 ;  /* 0x00000010ff0b7819 */ /* 0x000fe40000011617 */
[----:B------:R-:W-:Y:S02]  /*274b0*/  SHF.R.U32.HI R3, RZ, 0x10, R21 ;  /* 0x00000010ff037819 */ /* 0x000fe40000011615 */
[----:B------:R-:W-:-:S02]  /*274c0*/  SHF.R.U32.HI R23, RZ, 0x10, R25 ;  /* 0x00000010ff177819 */ /* 0x000fc40000011619 */
[--C-:B------:R-:W-:Y:S02]  /*274d0*/  SHF.R.U64 R21, R26, 0x10, R27.reuse ;  /* 0x000000101a157819 */ /* 0x100fe4000000121b */
[----:B------:R-:W-:Y:S02]  /*274e0*/  SHF.R.U32.HI R22, RZ, 0x10, R27 ;  /* 0x00000010ff167819 */ /* 0x000fe4000001161b */
[C---:B------:R-:W-:Y:S02]  /*274f0*/  PRMT R34, R29.reuse, 0x5432, R2 ;  /* 0x000054321d227816 */ /* 0x040fe40000000002 */
[----:B------:R-:W-:Y:S02]  /*27500*/  PRMT R29, R29, 0x5410, R20 ;  /* 0x000054101d1d7816 */ /* 0x000fe40000000014 */
[C---:B------:R-:W-:Y:S02]  /*27510*/  PRMT R32, R28.reuse, 0x5432, R3 ;  /* 0x000054321c207816 */ /* 0x040fe40000000003 */
[----:B------:R-:W-:Y:S01]  /*27520*/  PRMT R23, R28, 0x5410, R23 ;  /* 0x000054101c177816 */ /* 0x000fe20000000017 */
[----:B------:R-:W-:Y:S01]  /*27530*/  IMAD.U32 R41, R29, 0x10000, RZ ;  /* 0x000100001d297824 */ /* 0x000fe200078e00ff */
[----:B------:R-:W-:-:S02]  /*27540*/  PRMT R28, R30, 0x5432, R21 ;  /* 0x000054321e1c7816 */ /* 0x000fc40000000015 */
[----:B------:R-:W-:Y:S02]  /*27550*/  PRMT R27, R30, 0x5410, R22 ;  /* 0x000054101e1b7816 */ /* 0x000fe40000000016 */
[C---:B------:R-:W-:Y:S02]  /*27560*/  PRMT R33, R35.reuse, 0x5432, R10 ;  /* 0x0000543223217816 */ /* 0x040fe4000000000a */
[----:B------:R-:W-:Y:S01]  /*27570*/  PRMT R31, R35, 0x5410, R11 ;  /* 0x00005410231f7816 */ /* 0x000fe2000000000b */
[C---:B------:R-:W-:Y:S01]  /*27580*/  IMAD.U32 R35, R34.reuse, 0x10000, RZ ;  /* 0x0001000022237824 */ /* 0x040fe200078e00ff */
[----:B------:R-:W-:Y:S02]  /*27590*/  LOP3.LUT R42, R29, 0xffff0000, RZ, 0xc0, !PT ;  /* 0xffff00001d2a7812 */ /* 0x000fe400078ec0ff */
        /* <DEDUP_REMOVED lines=17> */
[----:B------:R-:W-:Y:S01]  /*276b0*/  IMAD.U32 R11, R14, 0x10000, RZ ;  /* 0x000100000e0b7824 */ /* 0x000fe200078e00ff */
[----:B------:R-:W-:Y:S01]  /*276c0*/  LOP3.LUT R2, R15, 0xffff0000, RZ, 0xc0, !PT ;  /* 0xffff00000f027812 */ /* 0x000fe200078ec0ff */
[----:B------:R-:W-:-:S02]  /*276d0*/  FMUL.FTZ R14, R18, R35 ;  /* 0x00000023120e7220 */ /* 0x000fc40000410000 */
[----:B------:R-:W-:Y:S02]  /*276e0*/  FFMA.FTZ R55, R26, R35, -R13 ;  /* 0x000000231a377223 */ /* 0x000fe4000001080d */
[----:B------:R-:W-:Y:S02]  /*276f0*/  FMUL.FTZ R13, R17, R42 ;  /* 0x0000002a110d7220 */ /* 0x000fe40000410000 */
[----:B------:R-:W-:Y:S02]  /*27700*/  IMAD.U32 R18, R32, 0x10000, RZ ;  /* 0x0001000020127824 */ /* 0x000fe400078e00ff */
[----:B------:R-:W-:Y:S02]  /*27710*/  IMAD.U32 R3, R15, 0x10000, RZ ;  /* 0x000100000f037824 */ /* 0x000fe400078e00ff */
[----:B------:R-:W-:Y:S02]  /*27720*/  FFMA.FTZ R54, R26, R41, R14 ;  /* 0x000000291a367223 */ /* 0x000fe4000001000e */
[----:B------:R-:W-:-:S02]  /*27730*/  FMUL.FTZ R15, R17, R29 ;  /* 0x0000001d110f7220 */ /* 0x000fc40000410000 */
[C---:B------:R-:W-:Y:S02]  /*27740*/  FFMA.FTZ R41, R25.reuse, R29, -R13 ;  /* 0x0000001d19297223 */ /* 0x040fe4000001080d */
[----:B------:R-:W-:Y:S02]  /*27750*/  FMUL.FTZ R13, R16, R18 ;  /* 0x00000012100d7220 */ /* 0x000fe40000410000 */
[----:B------:R-:W-:Y:S01]  /*27760*/  FFMA.FTZ R35, R25, R42, R15 ;  /* 0x0000002a19237223 */ /* 0x000fe2000001000f */
[----:B------:R-:W-:Y:S01]  /*27770*/  LOP3.LUT R15, R32, 0xffff0000, RZ, 0xc0, !PT ;  /* 0xffff0000200f7812 */ /* 0x000fe200078ec0ff */
[-C--:B------:R-:W-:Y:S02]  /*27780*/  FMUL.FTZ R14, R16, R34.reuse ;  /* 0x00000022100e7220 */ /* 0x080fe40000410000 */
[----:B------:R-:W-:Y:S02]  /*27790*/  FFMA.FTZ R25, R24, R34, R13 ;  /* 0x0000002218197223 */ /* 0x000fe4000001000d */
[----:B------:R-:W-:-:S02]  /*277a0*/  FMUL.FTZ R13, R12, R23 ;  /* 0x000000170c0d7220 */ /* 0x000fc40000410000 */
[----:B------:R-:W-:Y:S02]  /*277b0*/  IMAD.U32 R17, R33, 0x10000, RZ ;  /* 0x0001000021117824 */ /* 0x000fe400078e00ff */
[----:B------:R-:W-:Y:S02]  /*277c0*/  IMAD.U32 R16, R28, 0x10000, RZ ;  /* 0x000100001c107824 */ /* 0x000fe400078e00ff */
[----:B------:R-:W-:Y:S02]  /*277d0*/  FFMA.FTZ R26, R24, R18, -R14 ;  /* 0x00000012181a7223 */ /* 0x000fe4000001080e */
[-C--:B------:R-:W-:Y:S02]  /*277e0*/  FMUL.FTZ R14, R12, R15.reuse ;  /* 0x0000000f0c0e7220 */ /* 0x080fe40000410000 */
[----:B------:R-:W-:Y:S02]  /*277f0*/  FFMA.FTZ R24, R21, R15, -R13 ;  /* 0x0000000f15187223 */ /* 0x000fe4000001080d */
[----:B------:R-:W-:-:S02]  /*27800*/  IMAD.U32 R29, R27, 0x10000, RZ ;  /* 0x000100001b1d7824 */ /* 0x000fc400078e00ff */
[----:B------:R-:W-:Y:S02]  /*27810*/  FMUL.FTZ R12, R11, R17 ;  /* 0x000000110b0c7220 */ /* 0x000fe40000410000 */
[----:B------:R-:W-:Y:S02]  /*27820*/  IMAD.U32 R15, R31, 0x10000, RZ ;  /* 0x000100001f0f7824 */ /* 0x000fe400078e00ff */
[-C--:B------:R-:W-:Y:S02]  /*27830*/  FMUL.FTZ R13, R11, R16.reuse ;  /* 0x000000100b0d7220 */ /* 0x080fe40000410000 */
[----:B------:R-:W-:Y:S01]  /*27840*/  FFMA.FTZ R23, R21, R23, R14 ;  /* 0x0000001715177223 */ /* 0x000fe2000001000e */
[----:B------:R-:W-:Y:S01]  /*27850*/  LOP3.LUT R14, R27, 0xffff0000, RZ, 0xc0, !PT ;  /* 0xffff00001b0e7812 */ /* 0x000fe200078ec0ff */
[----:B------:R-:W-:Y:S02]  /*27860*/  FMUL.FTZ R11, R3, R29 ;  /* 0x0000001d030b7220 */ /* 0x000fe40000410000 */
[----:B------:R-:W-:Y:S01]  /*27870*/  FFMA.FTZ R21, R20, R16, R12 ;  /* 0x0000001014157223 */ /* 0x000fe2000001000c */
[----:B------:R-:W-:Y:S01]  /*27880*/  LOP3.LUT R16, R28, 0xffff0000, RZ, 0xc0, !PT ;  /* 0xffff00001c107812 */ /* 0x000fe200078ec0ff */
[----:B------:R-:W-:Y:S01]  /*27890*/  FFMA.FTZ R18, R20, R17, -R13 ;  /* 0x0000001114127223 */ /* 0x000fe2000001080d */
[----:B------:R-:W-:Y:S01]  /*278a0*/  LOP3.LUT R13, R33, 0xffff0000, RZ, 0xc0, !PT ;  /* 0xffff0000210d7812 */ /* 0x000fe200078ec0ff */
[-C--:B------:R-:W-:Y:S01]  /*278b0*/  FMUL.FTZ R3, R3, R15.reuse ;  /* 0x0000000f03037220 */ /* 0x080fe20000410000 */
[----:B------:R-:W-:Y:S01]  /*278c0*/  LOP3.LUT R12, R31, 0xffff0000, RZ, 0xc0, !PT ;  /* 0xffff00001f0c7812 */ /* 0x000fe200078ec0ff */
[----:B------:R-:W-:Y:S01]  /*278d0*/  FFMA.FTZ R20, R22, R15, -R11 ;  /* 0x0000000f16147223 */ /* 0x000fe2000001080b */
[----:B------:R-:W-:Y:S01]  /*278e0*/  F2FP.BF16.PACK_AB R17, R24, R26 ;  /* 0x0000001a1811723e */ /* 0x000fe200000010ff */
[----:B------:R-:W-:-:S02]  /*278f0*/  FFMA.FTZ R15, R22, R29, R3 ;  /* 0x0000001d160f7223 */ /* 0x000fc40000010003 */
[----:B------:R-:W-:Y:S02]  /*27900*/  FMUL.FTZ R11, R10, R16 ;  /* 0x000000100a0b7220 */ /* 0x000fe40000410000 */
[----:B------:R-:W-:Y:S02]  /*27910*/  FMUL.FTZ R3, R2, R14 ;  /* 0x0000000e02037220 */ /* 0x000fe40000410000 */
[-C--:B------:R-:W-:Y:S02]  /*27920*/  FMUL.FTZ R10, R10, R13.reuse ;  /* 0x0000000d0a0a7220 */ /* 0x080fe40000410000 */
[-C--:B------:R-:W-:Y:S02]  /*27930*/  FMUL.FTZ R2, R2, R12.reuse ;  /* 0x0000000c02027220 */ /* 0x080fe40000410000 */
[C---:B------:R-:W-:Y:S01]  /*27940*/  FFMA.FTZ R11, R30.reuse, R13, -R11 ;  /* 0x0000000d1e0b7223 */ /* 0x040fe2000001080b */
        /* <DEDUP_REMOVED lines=9> */
[----:B------:R-:W-:Y:S01]  /*279e0*/  F2FP.BF16.PACK_AB R15, R2, R15 ;  /* 0x0000000f020f723e */ /* 0x000fe200000010ff */
[----:B------:R1:W-:Y:S04]  /*279f0*/  ST.E.128 [R38.64], R16 ;  /* 0x0000001026007985 */ /* 0x0003e8000c101d04 */
[----:B------:R1:W-:Y:S02]  /*27a00*/  ST.E.128 [R36.64], R12 ;  /* 0x0000000c24007985 */ /* 0x0003e4000c101d04 */
.L_x_2125:
[----:B------:R-:W-:Y:S05]  /*27a10*/  BSYNC B0 ;  /* 0x0000000000007941 */ /* 0x000fea0003800000 */
.L_x_2124:
[----:B------:R-:W-:Y:S01]  /*27a20*/  IADD3 R3, R68, 0x10, RZ ;  /* 0x0000001044037810 */ /* 0x000fe20007ffe0ff */
[----:B------:R-:W-:Y:S03]  /*27a30*/  BSSY B0, `(.L_x_2126) ;  /* 0x0000073000007945 */ /* 0x000fe60003800000 */
[----:B------:R-:W-:-:S13]  /*27a40*/  ISETP.GE.OR P1, PT, R3, R70, P0 ;  /* 0x000000460300720c */ /* 0x000fda0000726670 */
[----:B------:R-:W-:Y:S05]  /*27a50*/  @P1 BRA `(.L_x_2127) ;  /* 0x0000070000001947 */ /* 0x000fea0003800000 */
[----:B------:R-:W-:Y:S01]  /*27a60*/  SHF.R.S32.HI R2, RZ, 0x1f, R3 ;  /* 0x0000001fff027819 */ /* 0x000fe20000011403 */
[----:B------:R-:W-:Y:S01]  /*27a70*/  IMAD.SHL.U32 R10, R3, 0x40, RZ ;  /* 0x00000040030a7824 */ /* 0x000fe200078e00ff */
[----:B------:R-:W-:Y:S02]  /*27a80*/  LEA.HI R11, R43, R40, RZ, 0x1d ;  /* 0x000000282b0b7211 */ /* 0x000fe400078fe8ff */
[----:B------:R-:W-:Y:S02]  /*27a90*/  LEA.HI R3, R2, R3, RZ, 0x3 ;  /* 0x0000000302037211 */ /* 0x000fe400078f18ff */
[----:B-1----:R-:W-:Y:S02]  /*27aa0*/  SHF.R.S32.HI R12, RZ, 0x1f, R11 ;  /* 0x0000001fff0c7819 */ /* 0x002fe4000001140b */
        /* <DEDUP_REMOVED lines=21> */
[----:B------:R-:W-:Y:S01]  /*27c00*/  PRMT R34, R108, 0x5432, R2 ;  /* 0x000054326c227816 */ /* 0x000fe20000000002 */
[----:B------:R-:W-:Y:S01]  /*27c10*/  IMAD.U32 R41, R29, 0x10000, RZ ;  /* 0x000100001d297824 */ /* 0x000fe200078e00ff */
[----:B------:R-:W-:-:S02]  /*27c20*/  PRMT R28, R109, 0x5432, R21 ;  /* 0x000054326d1c7816 */ /* 0x000fc40000000015 */
[----:B------:R-:W-:Y:S01]  /*27c30*/  SHF.R.U32.HI R3, RZ, 0x10, R49 ;  /* 0x00000010ff037819 */ /* 0x000fe20000011631 */
[----:B------:R-:W-:Y:S01]  /*27c40*/  IMAD.U32 R35, R34, 0x10000, RZ ;  /* 0x0001000022237824 */ /* 0x000fe200078e00ff */
[--C-:B------:R-:W-:Y:S02]  /*27c50*/  SHF.R.U64 R10, R50, 0x10, R51.reuse ;  /* 0x00000010320a7819 */ /* 0x100fe40000001233 */
[----:B------:R-:W-:Y:S02]  /*27c60*/  SHF.R.U32.HI R11, RZ, 0x10, R51 ;  /* 0x00000010ff0b7819 */ /* 0x000fe40000011633 */
[----:B------:R-:W-:Y:S02]  /*27c70*/  SHF.R.U32.HI R23, RZ, 0x10, R45 ;  /* 0x00000010ff177819 */ /* 0x000fe4000001162d */
[----:B------:R-:W-:Y:S02]  /*27c80*/  LOP3.LUT R42, R29, 0xffff0000, RZ, 0xc0, !PT ;  /* 0xffff00001d2a7812 */ /* 0x000fe400078ec0ff */
[----:B------:R-:W-:-:S02]  /*27c90*/  PRMT R32, R108, 0x5410, R3 ;  /* 0x000054106c207816 */ /* 0x000fc40000000003 */
[C---:B------:R-:W-:Y:S02]  /*27ca0*/  PRMT R33, R110.reuse, 0x5432, R10 ;  /* 0x000054326e217816 */ /* 0x040fe4000000000a */
[----:B------:R-:W-:Y:S02]  /*27cb0*/  PRMT R31, R110, 0x5410, R11 ;  /* 0x000054106e1f7816 */ /* 0x000fe4000000000b */
[----:B------:R-:W-:Y:S02]  /*27cc0*/  LOP3.LUT R29, R34, 0xffff0000, RZ, 0xc0, !PT ;  /* 0xffff0000221d7812 */ /* 0x000fe400078ec0ff */
[----:B------:R-:W-:Y:S02]  /*27cd0*/  PRMT R23, R71, 0x5410, R23 ;  /* 0x0000541047177816 */ /* 0x000fe40000000017 */
[----:B------:R-:W-:-:S03]  /*27ce0*/  SHF.R.U32.HI R22, RZ, 0x10, R47 ;  /* 0x00000010ff167819 */ /* 0x000fc6000001162f */
[C---:B------:R-:W-:Y:S01]  /*27cf0*/  IMAD.U32 R34, R23.reuse, 0x10000, RZ ;  /* 0x0001000017227824 */ /* 0x040fe200078e00ff */
[----:B------:R-:W-:Y:S02]  /*27d00*/  LOP3.LUT R23, R23, 0xffff0000, RZ, 0xc0, !PT ;  /* 0xffff000017177812 */ /* 0x000fe400078ec0ff */
        /* <DEDUP_REMOVED lines=55> */
[----:B------:R-:W-:Y:S02]  /*28080*/  FMUL.FTZ R2, R2, R12 ;  /* 0x0000000c02027220 */ /* 0x000fe40000410000 */
        /* <DEDUP_REMOVED lines=13> */
.L_x_2127:
[----:B------:R-:W-:Y:S05]  /*28160*/  BSYNC B0 ;  /* 0x0000000000007941 */ /* 0x000fea0003800000 */
.L_x_2126:
        /* <DEDUP_REMOVED lines=116> */
.L_x_2129:
[----:B------:R-:W-:Y:S05]  /*288b0*/  BSYNC B0 ;  /* 0x0000000000007941 */ /* 0x000fea0003800000 */
.L_x_2128:
        /* <DEDUP_REMOVED lines=116> */
.L_x_2131:
[----:B------:R-:W-:Y:S05]  /*29000*/  BSYNC B0 ;  /* 0x0000000000007941 */ /* 0x000fea0003800000 */
.L_x_2130:
        /* <DEDUP_REMOVED lines=116> */
.L_x_2133:
[----:B------:R-:W-:Y:S05]  /*29750*/  BSYNC B0 ;  /* 0x0000000000007941 */ /* 0x000fea0003800000 */
.L_x_2132:
        /* <DEDUP_REMOVED lines=116> */
.L_x_2135:
[----:B------:R-:W-:Y:S05]  /*29ea0*/  BSYNC B0 ;  /* 0x0000000000007941 */ /* 0x000fea0003800000 */
.L_x_2134:
        /* <DEDUP_REMOVED lines=116> */
.L_x_2137:
[----:B------:R-:W-:Y:S05]  /*2a5f0*/  BSYNC B0 ;  /* 0x0000000000007941 */ /* 0x000fea0003800000 */
.L_x_2136:
[----:B------:R-:W-:Y:S01]  /*2a600*/  IADD3 R2, R68, 0x70, RZ ;  /* 0x0000007044027810 */ /* 0x000fe20007ffe0ff */
[----:B------:R-:W-:-:S02]  /*2a610*/  IMAD.MOV.U32 R10, RZ, RZ, R140 ;  /* 0x000000ffff0a7224 */ /* 0x000fc400078e008c */
[----:B------:R-:W-:Y:S01]  /*2a620*/  IMAD.MOV.U32 R11, RZ, RZ, 0x0 ;  /* 0x00000000ff0b7424 */ /* 0x000fe200078e00ff */
[----:B------:R-:W-:-:S13]  /*2a630*/  ISETP.GE.OR P0, PT, R2, R70, P0 ;  /* 0x000000460200720c */ /* 0x000fda0000706670 */
[----:B------:R-:W-:Y:S05]  /*2a640*/  @P0 RET.REL.NODEC R10 `(_ZN7cutlass13device_kernelIN5flash19enable_sm80_to_sm89INS1_16FlashAttnFwdSm80INS1_25CollectiveMainloopFwdSm80ILi4ELi1ELb0EN4cute5tupleIJNS5_1CILi128EEENS7_ILi64EEES8_EEELi128ENS_10bfloat16_tEfNS_4arch4Sm80ELb1ELb0ELb1ELb1ELb1ELb1ELb1ELb0EEENS1_21CollectiveEpilogueFwdINS6_IJS8_S8_S9_EEENS6_IJNS7_ILi1EEESH_SH_EEESB_SD_Li128ELb1ELb1ELb0ELb0EEENS1_19SingleTileSchedulerILb1ELb0ELb1ELi128EEEEEEEEEvNT_6ParamsE) ;  /* 0xfffd59b00a000950 */ /* 0x000fea0003c3ffff */
        /* <DEDUP_REMOVED lines=25> */
[----:B------:R-:W-:Y:S02]  /*2a7e0*/  SHF.R.U32.HI R11, RZ, 0x10, R103 ;  /* 0x00000010ff0b7819 */ /* 0x000fe40000011667 */
[----:B------:R-:W-:Y:S01]  /*2a7f0*/  PRMT R34, R134, 0x5432, R2 ;  /* 0x0000543286227816 */ /* 0x000fe20000000002 */
[----:B------:R-:W-:Y:S01]  /*2a800*/  IMAD.U32 R35, R29, 0x10000, RZ ;  /* 0x000100001d237824 */ /* 0x000fe200078e00ff */
[----:B------:R-:W-:-:S02]  /*2a810*/  SHF.R.U32.HI R23, RZ, 0x10, R105 ;  /* 0x00000010ff177819 */ /* 0x000fc40000011669 */
[----:B------:R-:W-:Y:S02]  /*2a820*/  SHF.R.U32.HI R3, RZ, 0x10, R101 ;  /* 0x00000010ff037819 */ /* 0x000fe40000011665 */
[----:B------:R-:W-:Y:S02]  /*2a830*/  PRMT R31, R136, 0x5410, R11 ;  /* 0x00005410881f7816 */ /* 0x000fe4000000000b */
[----:B------:R-:W-:Y:S02]  /*2a840*/  SHF.R.U64 R10, R102, 0x10, R103 ;  /* 0x00000010660a7819 */ /* 0x000fe40000001267 */
[----:B------:R-:W-:Y:S02]  /*2a850*/  LOP3.LUT R29, R29, 0xffff0000, RZ, 0xc0, !PT ;  /* 0xffff00001d1d7812 */ /* 0x000fe400078ec0ff */
[----:B------:R-:W-:Y:S02]  /*2a860*/  PRMT R23, R133, 0x5410, R23 ;  /* 0x0000541085177816 */ /* 0x000fe40000000017 */
[----:B------:R-:W-:-:S02]  /*2a870*/  PRMT R32, R134, 0x5410, R3 ;  /* 0x0000541086207816 */ /* 0x000fc40000000003 */
[----:B------:R-:W-:Y:S02]  /*2a880*/  PRMT R33, R136, 0x5432, R10 ;  /* 0x0000543288217816 */ /* 0x000fe4000000000a */
[--C-:B------:R-:W-:Y:S02]  /*2a890*/  SHF.R.U64 R28, R106, 0x10, R107.reuse ;  /* 0x000000106a1c7819 */ /* 0x100fe4000000126b */
[----:B------:R-:W-:Y:S02]  /*2a8a0*/  SHF.R.U32.HI R27, RZ, 0x10, R107 ;  /* 0x00000010ff1b7819 */ /* 0x000fe4000001166b */
[C---:B------:R-:W-:Y:S02]  /*2a8b0*/  PRMT R28, R135.reuse, 0x5432, R28 ;  /* 0x00005432871c7816 */ /* 0x040fe4000000001c */
        /* <DEDUP_REMOVED lines=14> */
[----:B------:R-:W-:Y:S01]  /*2a9a0*/  SHF.L.U32 R19, R34, 0x10, RZ ;  /* 0x0000001022137819 */ /* 0x000fe200000006ff */
[----:B------:R-:W-:Y:S01]  /*2a9b0*/  IMAD.U32 R10, R14, 0x10000, RZ ;  /* 0x000100000e0a7824 */ /* 0x000fe200078e00ff */
[----:B------:R-:W-:Y:S01]  /*2a9c0*/  LOP3.LUT R34, R34, 0xffff0000, RZ, 0xc0, !PT ;  /* 0xffff000022227812 */ /* 0x000fe200078ec0ff */
[C---:B------:R-:W-:Y:S01]  /*2a9d0*/  IMAD.U32 R2, R15.reuse, 0x10000, RZ ;  /* 0x000100000f027824 */ /* 0x040fe200078e00ff */
[----:B------:R-:W-:Y:S01]  /*2a9e0*/  LOP3.LUT R3, R14, 0xffff0000, RZ, 0xc0, !PT ;  /* 0xffff00000e037812 */ /* 0x000fe200078ec0ff */
[-C--:B------:R-:W-:Y:S01]  /*2a9f0*/  FFMA.FTZ R40, R26, R19.reuse, -R13 ;  /* 0x000000131a287223 */ /* 0x080fe2000001080d */
[----:B------:R-:W-:Y:S01]  /*2aa00*/  LOP3.LUT R14, R15, 0xffff0000, RZ, 0xc0, !PT ;  /* 0xffff00000f0e7812 */ /* 0x000fe200078ec0ff */
[----:B------:R-:W-:-:S02]  /*2aa10*/  FMUL.FTZ R17, R17, R19 ;  /* 0x0000001311117220 */ /* 0x000fc40000410000 */
[----:B------:R-:W-:Y:S02]  /*2aa20*/  FMUL.FTZ R13, R16, R29 ;  /* 0x0000001d100d7220 */ /* 0x000fe40000410000 */
[----:B------:R-:W-:Y:S02]  /*2aa30*/  IMAD.U32 R19, R23, 0x10000, RZ ;  /* 0x0001000017137824 */ /* 0x000fe400078e00ff */
[C---:B------:R-:W-:Y:S01]  /*2aa40*/  IMAD.U32 R15, R32.reuse, 0x10000, RZ ;  /* 0x00010000200f7824 */ /* 0x040fe200078e00ff */
[----:B------:R-:W-:Y:S01]  /*2aa50*/  LOP3.LUT R32, R32, 0xffff0000, RZ, 0xc0, !PT ;  /* 0xffff000020207812 */ /* 0x000fe200078ec0ff */
[-C--:B------:R-:W-:Y:S02]  /*2aa60*/  FMUL.FTZ R16, R16, R34.reuse ;  /* 0x0000002210107220 */ /* 0x080fe40000410000 */
[----:B------:R-:W-:Y:S02]  /*2aa70*/  FFMA.FTZ R34, R25, R34, -R13 ;  /* 0x0000002219227223 */ /* 0x000fe4000001080d */
[----:B------:R-:W-:Y:S01]  /*2aa80*/  FFMA.FTZ R35, R26, R35, R17 ;  /* 0x000000231a237223 */ /* 0x000fe20000010011 */
[----:B------:R-:W-:Y:S01]  /*2aa90*/  LOP3.LUT R26, R23, 0xffff0000, RZ, 0xc0, !PT ;  /* 0xffff0000171a7812 */ /* 0x000fe200078ec0ff */
[----:B------:R-:W-:-:S02]  /*2aaa0*/  FMUL.FTZ R13, R11, R19 ;  /* 0x000000130b0d7220 */ /* 0x000fc40000410000 */
[----:B------:R-:W-:Y:S02]  /*2aab0*/  FMUL.FTZ R11, R11, R15 ;  /* 0x0000000f0b0b7220 */ /* 0x000fe40000410000 */
[----:B------:R-:W-:Y:S01]  /*2aac0*/  FFMA.FTZ R29, R25, R29, R16 ;  /* 0x0000001d191d7223 */ /* 0x000fe20000010010 */
[----:B------:R-:W-:Y:S01]  /*2aad0*/  SHF.L.U32 R16, R28, 0x10, RZ ;  /* 0x000000101c107819 */ /* 0x000fe200000006ff */
[----:B------:R-:W-:Y:S01]  /*2aae0*/  FFMA.FTZ R25, R24, R15, -R13 ;  /* 0x0000000f18197223 */ /* 0x000fe2000001080d */
[----:B------:R-:W-:Y:S01]  /*2aaf0*/  LOP3.LUT R28, R28, 0xffff0000, RZ, 0xc0, !PT ;  /* 0xffff00001c1c7812 */ /* 0x000fe200078ec0ff */
[----:B------:R-:W-:Y:S02]  /*2ab00*/  FFMA.FTZ R24, R24, R19, R11 ;  /* 0x0000001318187223 */ /* 0x000fe4000001000b */
[----:B------:R-:W-:Y:S02]  /*2ab10*/  FMUL.FTZ R11, R12, R26 ;  /* 0x0000001a0c0b7220 */ /* 0x000fe40000410000 */
[C---:B------:R-:W-:Y:S01]  /*2ab20*/  IMAD.U32 R17, R33.reuse, 0x10000, RZ ;  /* 0x0001000021117824 */ /* 0x040fe200078e00ff */
[----:B------:R-:W-:Y:S01]  /*2ab30*/  LOP3.LUT R33, R33, 0xffff0000, RZ, 0xc0, !PT ;  /* 0xffff000021217812 */ /* 0x000fe200078ec0ff */
[----:B------:R-:W-:-:S02]  /*2ab40*/  IMAD.U32 R23, R27, 0x10000, RZ ;  /* 0x000100001b177824 */ /* 0x000fc400078e00ff */
[-C--:B------:R-:W-:Y:S02]  /*2ab50*/  FMUL.FTZ R13, R12, R32.reuse ;  /* 0x000000200c0d7220 */ /* 0x080fe40000410000 */
[----:B------:R-:W-:Y:S02]  /*2ab60*/  FFMA.FTZ R32, R21, R32, -R11 ;  /* 0x0000002015207223 */ /* 0x000fe4000001080b */
[C---:B------:R-:W-:Y:S02]  /*2ab70*/  FMUL.FTZ R12, R10.reuse, R16 ;  /* 0x000000100a0c7220 */ /* 0x040fe40000410000 */
[----:B------:R-:W-:Y:S02]  /*2ab80*/  FMUL.FTZ R11, R10, R17 ;  /* 0x000000110a0b7220 */ /* 0x000fe40000410000 */
[C---:B------:R-:W-:Y:S01]  /*2ab90*/  IMAD.U32 R15, R31.reuse, 0x10000, RZ ;  /* 0x000100001f0f7824 */ /* 0x040fe200078e00ff */
[----:B------:R-:W-:Y:S01]  /*2aba0*/  LOP3.LUT R31, R31, 0xffff0000, RZ, 0xc0, !PT ;  /* 0xffff00001f1f7812 */ /* 0x000fe200078ec0ff */
[----:B------:R-:W-:-:S02]  /*2abb0*/  FMUL.FTZ R10, R2, R23 ;  /* 0x00000017020a7220 */ /* 0x000fc40000410000 */
[-C--:B------:R-:W-:Y:S02]  /*2abc0*/  FMUL.FTZ R2, R2, R15.reuse ;  /* 0x0000000f02027220 */ /* 0x080fe40000410000 */
[C---:B------:R-:W-:Y:S01]  /*2abd0*/  FFMA.FTZ R19, R22.reuse, R15, -R10 ;  /* 0x0000000f16137223 */ /* 0x040fe2000001080a */
[----:B------:R-:W-:Y:S01]  /*2abe0*/  LOP3.LUT R15, R27, 0xffff0000, RZ, 0xc0, !PT ;  /* 0xffff00001b0f7812 */ /* 0x000fe200078ec0ff */
[----:B------:R-:W-:Y:S02]  /*2abf0*/  FFMA.FTZ R22, R22, R23, R2 ;  /* 0x0000001716167223 */ /* 0x000fe40000010002 */
[C---:B------:R-:W-:Y:S02]  /*2ac00*/  FMUL.FTZ R10, R3.reuse, R28 ;  /* 0x0000001c030a7220 */ /* 0x040fe40000410000 */
[----:B------:R-:W-:Y:S02]  /*2ac10*/  FMUL.FTZ R2, R14, R15 ;  /* 0x0000000f0e027220 */ /* 0x000fe40000410000 */
[----:B------:R-:W-:-:S02]  /*2ac20*/  FMUL.FTZ R3, R3, R33 ;  /* 0x0000002103037220 */ /* 0x000fc40000410000 */
[----:B------:R-:W-:Y:S02]  /*2ac30*/  FMUL.FTZ R14, R14, R31 ;  /* 0x0000001f0e0e7220 */ /* 0x000fe40000410000 */
[----:B------:R-:W-:Y:S02]  /*2ac40*/  FFMA.FTZ R13, R21, R26, R13 ;  /* 0x0000001a150d7223 */ /* 0x000fe4000001000d */
        /* <DEDUP_REMOVED lines=18> */
[----:B------:R-:W-:Y:S05]  /*2ad70*/  RET.REL.NODEC R2 `(_ZN7cutlass13device_kernelIN5flash19enable_sm80_to_sm89INS1_16FlashAttnFwdSm80INS1_25CollectiveMainloopFwdSm80ILi4ELi1ELb0EN4cute5tupleIJNS5_1CILi128EEENS7_ILi64EEES8_EEELi128ENS_10bfloat16_tEfNS_4arch4Sm80ELb1ELb0ELb1ELb1ELb1ELb1ELb1ELb0EEENS1_21CollectiveEpilogueFwdINS6_IJS8_S8_S9_EEENS6_IJNS7_ILi1EEESH_SH_EEESB_SD_Li128ELb1ELb1ELb0ELb0EEENS1_19SingleTileSchedulerILb1ELb0ELb1ELi128EEEEEEEEEvNT_6ParamsE) ;  /* 0xfffd528002007950 */ /* 0x000fea0003c3ffff */
.L_x_2040:
[----:B------:R1:W-:Y:S01]  /*2ad80*/  STL [R1+0xa8], RZ ;  /* 0x0000a8ff01007387 */ /* 0x0003e20000100800 */
[----:B------:R-:W-:Y:S01]  /*2ad90*/  IMAD.MOV.U32 R54, RZ, RZ, R18 ;  /* 0x000000ffff367224 */ /* 0x000fe200078e0012 */
[----:B------:R-:W-:-:S02]  /*2ada0*/  MOV R3, 0x181f ;  /* 0x0000181f00037802 */ /* 0x000fc40000000f00 */
[----:B------:R-:W-:Y:S02]  /*2adb0*/  MOV R2, 0x2add0 ;  /* 0x0002add000027802 */ /* 0x000fe40000000f00 */
[----:B-1----:R-:W-:Y:S05]  /*2adc0*/  CALL.REL.NOINC `($__internal_7_$__cuda_sm70_shflsync_idx_p) ;  /* 0x00001d8000007944 */ /* 0x002fea0003c00000 */
[----:B------:R-:W-:Y:S01]  /*2add0*/  MOV R11, R37 ;  /* 0x00000025000b7202 */ /* 0x000fe20000000f00 */
[----:B-1---5:R-:W-:Y:S05]  /*2ade0*/  BRA `(.L_x_2138) ;  /* 0xffff62e000007947 */ /* 0x022fea000383ffff */
.L_x_2041:
[----:B------:R3:W-:Y:S01]  /*2adf0*/  STL [R1+0xa8], RZ ;  /* 0x0000a8ff01007387 */ /* 0x0007e20000100800 */
[----:B------:R-:W-:Y:S01]  /*2ae00*/  IMAD.MOV.U32 R54, RZ, RZ, R16 ;  /* 0x000000ffff367224 */ /* 0x000fe200078e0010 */
[----:B------:R-:W-:Y:S02]  /*2ae10*/  MOV R3, 0x181f ;  /* 0x0000181f00037802 */ /* 0x000fe40000000f00 */
[----:B------:R-:W-:Y:S02]  /*2ae20*/  MOV R2, 0x2ae40 ;  /* 0x0002ae4000027802 */ /* 0x000fe40000000f00 */
[----:B-123--:R-:W-:Y:S05]  /*2ae30*/  CALL.REL.NOINC `($__internal_7_$__cuda_sm70_shflsync_idx_p) ;  /* 0x00001d1000007944 */ /* 0x00efea0003c00000 */
[----:B------:R2:W-:Y:S01]  /*2ae40*/  STL [R1+0xa8], RZ ;  /* 0x0000a8ff01007387 */ /* 0x0005e20000100800 */
[----:B------:R-:W-:Y:S01]  /*2ae50*/  IMAD.MOV.U32 R54, RZ, RZ, R22 ;  /* 0x000000ffff367224 */ /* 0x000fe200078e0016 */
[----:B------:R-:W-:Y:S01]  /*2ae60*/  MOV R3, 0x181f ;  /* 0x0000181f00037802 */ /* 0x000fe20000000f00 */
[----:B------:R-:W-:Y:S01]  /*2ae70*/  IMAD.MOV.U32 R10, RZ, RZ, R37 ;  /* 0x000000ffff0a7224 */ /* 0x000fe200078e0025 */
[----:B------:R-:W-:Y:S02]  /*2ae80*/  MOV R2, 0x2aea0 ;  /* 0x0002aea000027802 */ /* 0x000fe40000000f00 */
[----:B-12--5:R-:W-:Y:S05]  /*2ae90*/  CALL.REL.NOINC `($__internal_7_$__cuda_sm70_shflsync_idx_p) ;  /* 0x00001cb000007944 */ /* 0x026fea0003c00000 */
[----:B------:R2:W-:Y:S01]  /*2aea0*/  STL [R1+0xa8], RZ ;  /* 0x0000a8ff01007387 */ /* 0x0005e20000100800 */
[----:B------:R-:W-:Y:S01]  /*2aeb0*/  IMAD.MOV.U32 R12, RZ, RZ, R37 ;  /* 0x000000ffff0c7224 */ /* 0x000fe200078e0025 */
[----:B------:R-:W-:Y:S01]  /*2aec0*/  MOV R54, R17 ;  /* 0x0000001100367202 */ /* 0x000fe20000000f00 */
[----:B------:R-:W-:Y:S01]  /*2aed0*/  IMAD.MOV.U32 R3, RZ, RZ, 0x181f ;  /* 0x0000181fff037424 */ /* 0x000fe200078e00ff */
[----:B------:R-:W-:-:S02]  /*2aee0*/  MOV R2, 0x2af00 ;  /* 0x0002af0000027802 */ /* 0x000fc40000000f00 */
[----:B-12--5:R-:W-:Y:S05]  /*2aef0*/  CALL.REL.NOINC `($__internal_7_$__cuda_sm70_shflsync_idx_p) ;  /* 0x00001c5000007944 */ /* 0x026fea0003c00000 */
[----:B------:R-:W-:Y:S01]  /*2af00*/  MOV R2, R37 ;  /* 0x0000002500027202 */ /* 0x000fe20000000f00 */
[----:B-1---5:R-:W-:Y:S05]  /*2af10*/  BRA `(.L_x_2139) ;  /* 0xffff61f000007947 */ /* 0x022fea000383ffff */
.L_x_2044:
[----:B------:R-:W-:Y:S01]  /*2af20*/  MOV R10, 0x1 ;  /* 0x00000001000a7802 */ /* 0x000fe20000000f00 */
[----:B------:R-:W-:Y:S01]  /*2af30*/  IMAD.MOV.U32 R54, RZ, RZ, R18 ;  /* 0x000000ffff367224 */ /* 0x000fe200078e0012 */
[----:B------:R-:W-:Y:S01]  /*2af40*/  MOV R2, 0x2af80 ;  /* 0x0002af8000027802 */ /* 0x000fe20000000f00 */
[----:B------:R-:W-:-:S02]  /*2af50*/  IMAD.MOV.U32 R3, RZ, RZ, 0x181f ;  /* 0x0000181fff037424 */ /* 0x000fc400078e00ff */
[----:B------:R1:W-:Y:S04]  /*2af60*/  STL [R1+0xa8], R10 ;  /* 0x0000a80a01007387 */ /* 0x0003e80000100800 */
        /* <DEDUP_REMOVED lines=8> */
[----:B------:R-:W-:Y:S01]  /*2aff0*/  MOV R2, 0x1 ;  /* 0x0000000100027802 */ /* 0x000fe20000000f00 */
[----:B------:R-:W-:Y:S01]  /*2b000*/  IMAD.MOV.U32 R54, RZ, RZ, R22 ;  /* 0x000000ffff367224 */ /* 0x000fe200078e0016 */
[----:B------:R-:W-:Y:S01]  /*2b010*/  MOV R11, R10 ;  /* 0x0000000a000b7202 */ /* 0x000fe20000000f00 */
[----:B------:R-:W-:Y:S02]  /*2b020*/  IMAD.MOV.U32 R3, RZ, RZ, 0x181f ;  /* 0x0000181fff037424 */ /* 0x000fe400078e00ff */
[----:B------:R2:W-:Y:S01]  /*2b030*/  STL [R1+0xa8], R2 ;  /* 0x0000a80201007387 */ /* 0x0005e20000100800 */
[----:B------:R-:W-:Y:S01]  /*2b040*/  IMAD.MOV.U32 R10, RZ, RZ, R37 ;  /* 0x000000ffff0a7224 */ /* 0x000fe200078e0025 */
[----:B--2---:R-:W-:-:S02]  /*2b050*/  MOV R2, 0x2b070 ;  /* 0x0002b07000027802 */ /* 0x004fc40000000f00 */
[----:B-1---5:R-:W-:Y:S05]  /*2b060*/  CALL.REL.NOINC `($__internal_7_$__cuda_sm70_shflsync_idx_p) ;  /* 0x00001ae000007944 */ /* 0x022fea0003c00000 */
[----:B------:R-:W-:Y:S01]  /*2b070*/  MOV R13, 0x1 ;  /* 0x00000001000d7802 */ /* 0x000fe20000000f00 */
[----:B------:R-:W-:Y:S01]  /*2b080*/  IMAD.MOV.U32 R12, RZ, RZ, R37 ;  /* 0x000000ffff0c7224 */ /* 0x000fe200078e0025 */
[----:B------:R-:W-:Y:S01]  /*2b090*/  MOV R3, 0x181f ;  /* 0x0000181f00037802 */ /* 0x000fe20000000f00 */
[----:B------:R-:W-:Y:S01]  /*2b0a0*/  IMAD.MOV.U32 R54, RZ, RZ, R17 ;  /* 0x000000ffff367224 */ /* 0x000fe200078e0011 */
[----:B------:R-:W-:Y:S01]  /*2b0b0*/  MOV R2, 0x2b0e0 ;  /* 0x0002b0e000027802 */ /* 0x000fe20000000f00 */
[----:B------:R2:W-:Y:S04]  /*2b0c0*/  STL [R1+0xa8], R13 ;  /* 0x0000a80d01007387 */ /* 0x0005e80000100800 */
[----:B-12--5:R-:W-:Y:S05]  /*2b0d0*/  CALL.REL.NOINC `($__internal_7_$__cuda_sm70_shflsync_idx_p) ;  /* 0x00001a7000007944 */ /* 0x026fea0003c00000 */
[----:B------:R-:W-:Y:S01]  /*2b0e0*/  MOV R2, R37 ;  /* 0x0000002500027202 */ /* 0x000fe20000000f00 */
[----:B-1---5:R-:W-:Y:S05]  /*2b0f0*/  BRA `(.L_x_2140) ;  /* 0xffff62f000007947 */ /* 0x022fea000383ffff */
.L_x_2047:
[----:B------:R-:W-:Y:S01]  /*2b100*/  MOV R10, 0x2 ;  /* 0x00000002000a7802 */ /* 0x000fe20000000f00 */
[----:B------:R-:W-:Y:S01]  /*2b110*/  IMAD.MOV.U32 R54, RZ, RZ, R18 ;  /* 0x000000ffff367224 */ /* 0x000fe200078e0012 */
[----:B------:R-:W-:Y:S01]  /*2b120*/  MOV R2, 0x2b160 ;  /* 0x0002b16000027802 */ /* 0x000fe20000000f00 */
[----:B------:R-:W-:-:S02]  /*2b130*/  IMAD.MOV.U32 R3, RZ, RZ, 0x181f ;  /* 0x0000181fff037424 */ /* 0x000fc400078e00ff */
[----:B------:R1:W-:Y:S04]  /*2b140*/  STL [R1+0xa8], R10 ;  /* 0x0000a80a01007387 */ /* 0x0003e80000100800 */
[----:B-1----:R-:W-:Y:S05]  /*2b150*/  CALL.REL.NOINC `($__internal_7_$__cuda_sm70_shflsync_idx_p) ;  /* 0x000019f000007944 */ /* 0x002fea0003c00000 */
[----:B------:R-:W-:Y:S01]  /*2b160*/  MOV R11, R37 ;  /* 0x00000025000b7202 */ /* 0x000fe20000000f00 */
[----:B-1---5:R-:W-:Y:S05]  /*2b170*/  BRA `(.L_x_2141) ;  /* 0xffff650000007947 */ /* 0x022fea000383ffff */
.L_x_2048:
[----:B------:R-:W-:Y:S01]  /*2b180*/  MOV R10, 0x2 ;  /* 0x00000002000a7802 */ /* 0x000fe20000000f00 */
[----:B------:R-:W-:Y:S01]  /*2b190*/  IMAD.MOV.U32 R54, RZ, RZ, R16 ;  /* 0x000000ffff367224 */ /* 0x000fe200078e0010 */
[----:B------:R-:W-:Y:S01]  /*2b1a0*/  MOV R2, 0x2b1e0 ;  /* 0x0002b1e000027802 */ /* 0x000fe20000000f00 */
[----:B------:R-:W-:Y:S02]  /*2b1b0*/  IMAD.MOV.U32 R3, RZ, RZ, 0x181f ;  /* 0x0000181fff037424 */ /* 0x000fe400078e00ff */
[----:B------:R3:W-:Y:S04]  /*2b1c0*/  STL [R1+0xa8], R10 ;  /* 0x0000a80a01007387 */ /* 0x0007e80000100800 */
[----:B-123--:R-:W-:Y:S05]  /*2b1d0*/  CALL.REL.NOINC `($__internal_7_$__cuda_sm70_shflsync_idx_p) ;  /* 0x0000197000007944 */ /* 0x00efea0003c00000 */
[----:B------:R-:W-:Y:S01]  /*2b1e0*/  IMAD.MOV.U32 R2, RZ, RZ, 0x2 ;  /* 0x00000002ff027424 */ /* 0x000fe200078e00ff */
[----:B------:R-:W-:Y:S01]  /*2b1f0*/  MOV R3, 0x181f ;  /* 0x0000181f00037802 */ /* 0x000fe20000000f00 */
[----:B------:R-:W-:Y:S01]  /*2b200*/  IMAD.MOV.U32 R54, RZ, RZ, R22 ;  /* 0x000000ffff367224 */ /* 0x000fe200078e0016 */
[----:B------:R-:W-:Y:S02]  /*2b210*/  MOV R10, R37 ;  /* 0x00000025000a7202 */ /* 0x000fe40000000f00 */
[----:B------:R2:W-:Y:S02]  /*2b220*/  STL [R1+0xa8], R2 ;  /* 0x0000a80201007387 */ /* 0x0005e40000100800 */
        /* <DEDUP_REMOVED lines=11> */
.L_x_2051:
        /* <DEDUP_REMOVED lines=30> */
.L_x_2054:
        /* <DEDUP_REMOVED lines=8> */
.L_x_2055:
        /* <DEDUP_REMOVED lines=22> */
.L_x_2058:
[----:B------:R-:W-:Y:S01]  /*2b6a0*/  MOV R10, 0x5 ;  /* 0x00000005000a7802 */ /* 0x000fe20000000f00 */
[----:B------:R-:W-:Y:S01]  /*2b6b0*/  IMAD.MOV.U32 R54, RZ, RZ, R18 ;  /* 0x000000ffff367224 */ /* 0x000fe200078e0012 */
[----:B------:R-:W-:Y:S01]  /*2b6c0*/  MOV R2, 0x2b700 ;  /* 0x0002b70000027802 */ /* 0x000fe20000000f00 */
[----:B------:R-:W-:-:S02]  /*2b6d0*/  IMAD.MOV.U32 R3, RZ, RZ, 0x181f ;  /* 0x0000181fff037424 */ /* 0x000fc400078e00ff */
[----:B------:R1:W-:Y:S04]  /*2b6e0*/  STL [R1+0xa8], R10 ;  /* 0x0000a80a01007387 */ /* 0x0003e80000100800 */
[----:B-1-3--:R-:W-:Y:S05]  /*2b6f0*/  CALL.REL.NOINC `($__internal_7_$__cuda_sm70_shflsync_idx_p) ;  /* 0x0000145000007944 */ /* 0x00afea0003c00000 */
[----:B------:R-:W-:Y:S01]  /*2b700*/  MOV R11, R37 ;  /* 0x00000025000b7202 */ /* 0x000fe20000000f00 */
[----:B-1---5:R-:W-:Y:S05]  /*2b710*/  BRA `(.L_x_2146) ;  /* 0xffff681000007947 */ /* 0x022fea000383ffff */
.L_x_2059:
[----:B------:R-:W-:Y:S01]  /*2b720*/  MOV R10, 0x5 ;  /* 0x00000005000a7802 */ /* 0x000fe20000000f00 */
[----:B------:R-:W-:Y:S01]  /*2b730*/  IMAD.MOV.U32 R54, RZ, RZ, R16 ;  /* 0x000000ffff367224 */ /* 0x000fe200078e0010 */
[----:B------:R-:W-:Y:S01]  /*2b740*/  MOV R2, 0x2b780 ;  /* 0x0002b78000027802 */ /* 0x000fe20000000f00 */
[----:B------:R-:W-:Y:S02]  /*2b750*/  IMAD.MOV.U32 R3, RZ, RZ, 0x181f ;  /* 0x0000181fff037424 */ /* 0x000fe400078e00ff */
[----:B------:R4:W-:Y:S04]  /*2b760*/  STL [R1+0xa8], R10 ;  /* 0x0000a80a01007387 */ /* 0x0009e80000100800 */
[----:B-1234-:R-:W-:Y:S05]  /*2b770*/  CALL.REL.NOINC `($__internal_7_$__cuda_sm70_shflsync_idx_p) ;  /* 0x000013d000007944 */ /* 0x01efea0003c00000 */
        /* <DEDUP_REMOVED lines=16> */
.L_x_2062:
[----:B------:R-:W-:Y:S01]  /*2b880*/  MOV R10, 0x6 ;  /* 0x00000006000a7802 */ /* 0x000fe20000000f00 */
[----:B------:R-:W-:Y:S01]  /*2b890*/  IMAD.MOV.U32 R54, RZ, RZ, R18 ;  /* 0x000000ffff367224 */ /* 0x000fe200078e0012 */
[----:B------:R-:W-:Y:S01]  /*2b8a0*/  MOV R2, 0x2b8e0 ;  /* 0x0002b8e000027802 */ /* 0x000fe20000000f00 */
[----:B------:R-:W-:-:S02]  /*2b8b0*/  IMAD.MOV.U32 R3, RZ, RZ, 0x181f ;  /* 0x0000181fff037424 */ /* 0x000fc400078e00ff */
[----:B------:R1:W-:Y:S04]  /*2b8c0*/  STL [R1+0xa8], R10 ;  /* 0x0000a80a01007387 */ /* 0x0003e80000100800 */
[----:B-1--4-:R-:W-:Y:S05]  /*2b8d0*/  CALL.REL.NOINC `($__internal_7_$__cuda_sm70_shflsync_idx_p) ;  /* 0x0000127000007944 */ /* 0x012fea0003c00000 */
[----:B------:R-:W-:Y:S01]  /*2b8e0*/  MOV R11, R37 ;  /* 0x00000025000b7202 */ /* 0x000fe20000000f00 */
[----:B-1---5:R-:W-:Y:S05]  /*2b8f0*/  BRA `(.L_x_2148) ;  /* 0xffff691000007947 */ /* 0x022fea000383ffff */
.L_x_2063:
        /* <DEDUP_REMOVED lines=22> */
.L_x_2066:
        /* <DEDUP_REMOVED lines=8> */
.L_x_2067:
        /* <DEDUP_REMOVED lines=22> */
.L_x_2102:
[----:B------:R1:W-:Y:S01]  /*2bc40*/  STL [R1+0xa8], RZ ;  /* 0x0000a8ff01007387 */ /* 0x0003e20000100800 */
[----:B------:R-:W-:Y:S01]  /*2bc50*/  IMAD.MOV.U32 R54, RZ, RZ, R15 ;  /* 0x000000ffff367224 */ /* 0x000fe200078e000f */
[----:B------:R-:W-:-:S02]  /*2bc60*/  MOV R3, 0x181f ;  /* 0x0000181f00037802 */ /* 0x000fc40000000f00 */
[----:B------:R-:W-:Y:S02]  /*2bc70*/  MOV R2, 0x2bc90 ;  /* 0x0002bc9000027802 */ /* 0x000fe40000000f00 */
[----:B-1----:R-:W-:Y:S05]  /*2bc80*/  CALL.REL.NOINC `($__internal_7_$__cuda_sm70_shflsync_idx_p) ;  /* 0x00000ec000007944 */ /* 0x002fea0003c00000 */
[----:B------:R-:W-:Y:S01]  /*2bc90*/  MOV R11, R37 ;  /* 0x00000025000b7202 */ /* 0x000fe20000000f00 */
[----:B-1---5:R-:W-:Y:S05]  /*2bca0*/  BRA `(.L_x_2152) ;  /* 0xffffa32000007947 */ /* 0x022fea000383ffff */
.L_x_2103:
        /* <DEDUP_REMOVED lines=19> */
.L_x_2104:
        /* <DEDUP_REMOVED lines=30> */
.L_x_2107:
        /* <DEDUP_REMOVED lines=8> */
.L_x_2108:
        /* <DEDUP_REMOVED lines=22> */
.L_x_2109:
[----:B------:R-:W-:Y:S01]  /*2c1a0*/  MOV R10, 0x3 ;  /* 0x00000003000a7802 */ /* 0x000fe20000000f00 */
[----:B------:R-:W-:Y:S01]  /*2c1b0*/  IMAD.MOV.U32 R54, RZ, RZ, R15 ;  /* 0x000000ffff367224 */ /* 0x000fe200078e000f */
[----:B------:R-:W-:Y:S01]  /*2c1c0*/  MOV R2, 0x2c200 ;  /* 0x0002c20000027802 */ /* 0x000fe20000000f00 */
[----:B------:R-:W-:-:S02]  /*2c1d0*/  IMAD.MOV.U32 R3, RZ, RZ, 0x181f ;  /* 0x0000181fff037424 */ /* 0x000fc400078e00ff */
[----:B------:R1:W-:Y:S04]  /*2c1e0*/  STL [R1+0xa8], R10 ;  /* 0x0000a80a01007387 */ /* 0x0003e80000100800 */
[----:B-1--4-:R-:W-:Y:S05]  /*2c1f0*/  CALL.REL.NOINC `($__internal_7_$__cuda_sm70_shflsync_idx_p) ;  /* 0x0000095000007944 */ /* 0x012fea0003c00000 */
        /* <DEDUP_REMOVED lines=24> */
.L_x_2112:
        /* <DEDUP_REMOVED lines=8> */
.L_x_2113:
        /* <DEDUP_REMOVED lines=22> */
.L_x_2114:
        /* <DEDUP_REMOVED lines=30> */
.L_x_2117:
        /* <DEDUP_REMOVED lines=8> */
.L_x_2118:
        /* <DEDUP_REMOVED lines=22> */
.L_x_2121:
[----:B------:R-:W-:Y:S01]  /*2c920*/  MOV R10, 0x7 ;  /* 0x00000007000a7802 */ /* 0x000fe20000000f00 */
[----:B------:R-:W-:Y:S01]  /*2c930*/  IMAD.MOV.U32 R54, RZ, RZ, R15 ;  /* 0x000000ffff367224 */ /* 0x000fe200078e000f */
[----:B------:R-:W-:Y:S01]  /*2c940*/  MOV R2, 0x2c980 ;  /* 0x0002c98000027802 */ /* 0x000fe20000000f00 */
[----:B------:R-:W-:-:S02]  /*2c950*/  IMAD.MOV.U32 R3, RZ, RZ, 0x181f ;  /* 0x0000181fff037424 */ /* 0x000fc400078e00ff */
[----:B------:R1:W-:Y:S04]  /*2c960*/  STL [R1+0xa8], R10 ;  /* 0x0000a80a01007387 */ /* 0x0003e80000100800 */
[----:B-1-34-:R-:W-:Y:S05]  /*2c970*/  CALL.REL.NOINC `($__internal_7_$__cuda_sm70_shflsync_idx_p) ;  /* 0x000001d000007944 */ /* 0x01afea0003c00000 */
[----:B------:R-:W-:Y:S01]  /*2c980*/  MOV R10, 0x7 ;  /* 0x00000007000a7802 */ /* 0x000fe20000000f00 */
[----:B------:R-:W-:Y:S01]  /*2c990*/  IMAD.MOV.U32 R11, RZ, RZ, R37 ;  /* 0x000000ffff0b7224 */ /* 0x000fe200078e0025 */
[----:B------:R-:W-:Y:S01]  /*2c9a0*/  MOV R3, 0x181f ;  /* 0x0000181f00037802 */ /* 0x000fe20000000f00 */
[----:B------:R-:W-:Y:S01]  /*2c9b0*/  IMAD.MOV.U32 R54, RZ, RZ, R16 ;  /* 0x000000ffff367224 */ /* 0x000fe200078e0010 */
[----:B------:R-:W-:Y:S01]  /*2c9c0*/  MOV R2, 0x2c9f0 ;  /* 0x0002c9f000027802 */ /* 0x000fe20000000f00 */
[----:B------:R2:W-:Y:S04]  /*2c9d0*/  STL [R1+0xa8], R10 ;  /* 0x0000a80a01007387 */ /* 0x0005e80000100800 */
[----:B-12--5:R-:W-:Y:S05]  /*2c9e0*/  CALL.REL.NOINC `($__internal_7_$__cuda_sm70_shflsync_idx_p) ;  /* 0x0000016000007944 */ /* 0x026fea0003c00000 */
        /* <DEDUP_REMOVED lines=16> */
        .weak           $__internal_6_$__cuda_sm70_shflsync_bfly_p
        .type           $__internal_6_$__cuda_sm70_shflsync_bfly_p,@function
        .size           $__internal_6_$__cuda_sm70_shflsync_bfly_p,($__internal_7_$__cuda_sm70_shflsync_idx_p - $__internal_6_$__cuda_sm70_shflsync_bfly_p)
$__internal_6_$__cuda_sm70_shflsync_bfly_p:
[----:B------:R-:W-:Y:S02]  /*2caf0*/  MOV R208, 0xffffffff ;  /* 0xffffffff00d07802 */ /* 0x000fe40000000f00 */
[----:B------:R-:W-:-:S02]  /*2cb00*/  MOV R3, 0x1f ;  /* 0x0000001f00037802 */ /* 0x000fc40000000f00 */
[----:B------:R-:W-:Y:S04]  /*2cb10*/  WARPSYNC R208 ;  /* 0x000000d000007348 */ /* 0x000fe80003800000 */
[----:B------:R1:W2:Y:S02]  /*2cb20*/  SHFL.BFLY PT, R0, R4, R0, R3 ;  /* 0x0c00000004007389 */ /* 0x0002a400000e0003 */
[----:B-1----:R-:W-:-:S04]  /*2cb30*/  MOV R3, 0x0 ;  /* 0x0000000000037802 */ /* 0x002fc80000000f00 */
[----:B--2---:R-:W-:Y:S05]  /*2cb40*/  RET.REL.NODEC R2 `(_ZN7cutlass13device_kernelIN5flash19enable_sm80_to_sm89INS1_16FlashAttnFwdSm80INS1_25CollectiveMainloopFwdSm80ILi4ELi1ELb0EN4cute5tupleIJNS5_1CILi128EEENS7_ILi64EEES8_EEELi128ENS_10bfloat16_tEfNS_4arch4Sm80ELb1ELb0ELb1ELb1ELb1ELb1ELb1ELb0EEENS1_21CollectiveEpilogueFwdINS6_IJS8_S8_S9_EEENS6_IJNS7_ILi1EEESH_SH_EEESB_SD_Li128ELb1ELb1ELb0ELb0EEENS1_19SingleTileSchedulerILb1ELb0ELb1ELi128EEEEEEEEEvNT_6ParamsE) ;  /* 0xfffd34b002007950 */ /* 0x004fea0003c3ffff */
        .weak           $__internal_7_$__cuda_sm70_shflsync_idx_p
        .type           $__internal_7_$__cuda_sm70_shflsync_idx_p,@function
        .size           $__internal_7_$__cuda_sm70_shflsync_idx_p,(.L_x_2189 - $__internal_7_$__cuda_sm70_shflsync_idx_p)
$__internal_7_$__cuda_sm70_shflsync_idx_p:
[----:B------:R-:W2:Y:S04]  /*2cb50*/  LDL.LU R37, [R1+0xa8] ;  /* 0x0000a80001257983 */ /* 0x000ea80000300800 */
[----:B------:R1:W-:Y:S02]  /*2cb60*/  STL [R1+0x114], R0 ;  /* 0x0001140001007387 */ /* 0x0003e40000100800 */
[----:B-1----:R-:W-:-:S04]  /*2cb70*/  MOV R0, 0xffffffff ;  /* 0xffffffff00007802 */ /* 0x002fc80000000f00 */
[----:B------:R-:W-:Y:S04]  /*2cb80*/  WARPSYNC R0 ;  /* 0x0000000000007348 */ /* 0x000fe80003800000 */
[----:B--2---:R1:W2:Y:S04]  /*2cb90*/  SHFL.IDX PT, R37, R54, R37, R3 ;  /* 0x0000002536257389 */ /* 0x0042a800000e0003 */
[----:B-1----:R1:W5:Y:S01]  /*2cba0*/  LDL.LU R0, [R1+0x114] ;  /* 0x0001140001007983 */ /* 0x0023620000300800 */
[----:B------:R-:W-:-:S04]  /*2cbb0*/  MOV R3, 0x0 ;  /* 0x0000000000037802 */ /* 0x000fc80000000f00 */
[----:B--2---:R-:W-:Y:S05]  /*2cbc0*/  RET.REL.NODEC R2 `(_ZN7cutlass13device_kernelIN5flash19enable_sm80_to_sm89INS1_16FlashAttnFwdSm80INS1_25CollectiveMainloopFwdSm80ILi4ELi1ELb0EN4cute5tupleIJNS5_1CILi128EEENS7_ILi64EEES8_EEELi128ENS_10bfloat16_tEfNS_4arch4Sm80ELb1ELb0ELb1ELb1ELb1ELb1ELb1ELb0EEENS1_21CollectiveEpilogueFwdINS6_IJS8_S8_S9_EEENS6_IJNS7_ILi1EEESH_SH_EEESB_SD_Li128ELb1ELb1ELb0ELb0EEENS1_19SingleTileSchedulerILb1ELb0ELb1ELi128EEEEEEEEEvNT_6ParamsE) ;  /* 0xfffd343002007950 */ /* 0x004fea0003c3ffff */
.L_x_2164:
        /* <DEDUP_REMOVED lines=11> */
.L_x_2189:


//--------------------- .nv.shared._ZN7cutlass13device_kernelIN5flash19enable_sm80_to_sm89INS1_16FlashAttnFwdSm80INS1_25CollectiveMainloopFwdSm80ILi8ELi1ELb1EN4cute5tupleIJNS5_1CILi128EEES8_S8_EEELi128ENS_10bfloat16_tEfNS_4arch4Sm80ELb0ELb0ELb1ELb0ELb1ELb0ELb1ELb0EEENS1_21CollectiveEpilogueFwdIS9_NS6_IJNS7_ILi1EEESF_SF_EEESA_SC_Li256ELb0ELb1ELb0ELb0EEENS1_19SingleTileSchedulerILb0ELb0ELb1ELi128EEEEEEEEEvNT_6ParamsE --------------------------
	.section	.nv.shared._ZN7cutlass13device_kernelIN5flash19enable_sm80_to_sm89INS1_16FlashAttnFwdSm80INS1_25CollectiveMainloopFwdSm80ILi8ELi1ELb1EN4cute5tupleIJNS5_1CILi128EEES8_S8_EEELi128ENS_10bfloat16_tEfNS_4arch4Sm80ELb0ELb0ELb1ELb0ELb1ELb0ELb1ELb0EEENS1_21CollectiveEpilogueFwdIS9_NS6_IJNS7_ILi1EEESF_SF_EEESA_SC_Li256ELb0ELb1ELb0ELb0EEENS1_19SingleTileSchedulerILb0ELb0ELb1ELi128EEEEEEEEEvNT_6ParamsE,"aw",@nobits
	.sectionflags	@""
	.align	16


//--------------------- .nv.global                --------------------------
	.section	.nv.global,"aw",@nobits
.nv.global:
	.type		_ZN80_INTERNAL_6eb2f92d_44_flash_fwd_hdim128_bf16_paged_softcap_sm80_cu_8e232a79_30734cute1_E,@object
	.size		_ZN80_INTERNAL_6eb2f92d_44_flash_fwd_hdim128_bf16_paged_softcap_sm80_cu_8e232a79_30734cute1_E,(_ZN80_INTERNAL_6eb2f92d_44_flash_fwd_hdim128_bf16_paged_softcap_sm80_cu_8e232a79_30734cuda3std3__45__cpo6cbeginE - _ZN80_INTERNAL_6eb2f92d_44_flash_fwd_hdim128_bf16_paged_softcap_sm80_cu_8e232a79_30734cute1_E)
_ZN80_INTERNAL_6eb2f92d_44_flash_fwd_hdim128_bf16_paged_softcap_sm80_cu_8e232a79_30734cute1_E:
	.zero		1
	.type		_ZN80_INTERNAL_6eb2f92d_44_flash_fwd_hdim128_bf16_paged_softcap_sm80_cu_8e232a79_30734cuda3std3__45__cpo6cbeginE,@object
	.size		_ZN80_INTERNAL_6eb2f92d_44_flash_fwd_hdim128_bf16_paged_softcap_sm80_cu_8e232a79_30734cuda3std3__45__cpo6cbeginE,(_ZN80_INTERNAL_6eb2f92d_44_flash_fwd_hdim128_bf16_paged_softcap_sm80_cu_8e232a79_30734cuda3std3__48in_placeE - _ZN80_INTERNAL_6eb2f92d_44_flash_fwd_hdim128_bf16_paged_softcap_sm80_cu_8e232a79_30734cuda3std3__45__cpo6cbeginE)
_ZN80_INTERNAL_6eb2f92d_44_flash_fwd_hdim128_bf16_paged_softcap_sm80_cu_8e232a79_30734cuda3std3__45__cpo6cbeginE:
	.zero		1
	.type		_ZN80_INTERNAL_6eb2f92d_44_flash_fwd_hdim128_bf16_paged_softcap_sm80_cu_8e232a79_30734cuda3std3__48in_placeE,@object
	.size		_ZN80_INTERNAL_6eb2f92d_44_flash_fwd_hdim128_bf16_paged_softcap_sm80_cu_8e232a79_30734cuda3std3__48in_placeE,(_ZN80_INTERNAL_6eb2f92d_44_flash_fwd_hdim128_bf16_paged_softcap_sm80_cu_8e232a79_30734cuda3std6ranges3__45__cpo9iter_moveE - _ZN80_INTERNAL_6eb2f92d_44_flash_fwd_hdim128_bf16_paged_softcap_sm80_cu_8e232a79_30734cuda3std3__48in_placeE)
_ZN80_INTERNAL_6eb2f92d_44_flash_fwd_hdim128_bf16_paged_softcap_sm80_cu_8e232a79_30734cuda3std3__48in_placeE:
	.zero		1
	.type		_ZN80_INTERNAL_6eb2f92d_44_flash_fwd_hdim128_bf16_paged_softcap_sm80_cu_8e232a79_30734cuda3std6ranges3__45__cpo9iter_moveE,@object
	.size		_ZN80_INTERNAL_6eb2f92d_44_flash_fwd_hdim128_bf16_paged_softcap_sm80_cu_8e232a79_30734cuda3std6ranges3__45__cpo9iter_moveE,(_ZN80_INTERNAL_6eb2f92d_44_flash_fwd_hdim128_bf16_paged_softcap_sm80_cu_8e232a79_30734cuda3std3__45__cpo5beginE - _ZN80_INTERNAL_6eb2f92d_44_flash_fwd_hdim128_bf16_paged_softcap_sm80_cu_8e232a79_30734cuda3std6ranges3__45__cpo9iter_moveE)
_ZN80_INTERNAL_6eb2f92d_44_flash_fwd_hdim128_bf16_paged_softcap_sm80_cu_8e232a79_30734cuda3std6ranges3__45__cpo9iter_moveE:
	.zero		1
	.type		_ZN80_INTERNAL_6eb2f92d_44_flash_fwd_hdim128_bf16_paged_softcap_sm80_cu_8e232a79_30734cuda3std3__45__cpo5beginE,@object
	.size		_ZN80_INTERNAL_6eb2f92d_44_flash_fwd_hdim128_bf16_paged_softcap_sm80_cu_8e232a79_30734cuda3std3__45__cpo5beginE,(_ZN80_INTERNAL_6eb2f92d_44_flash_fwd_hdim128_bf16_paged_softcap_sm80_cu_8e232a79_30734cuda3std3__482_GLOBAL__N__6eb2f92d_44_flash_fwd_hdim128_bf16_paged_softcap_sm80_cu_8e232a79_30736ignoreE - _ZN80_INTERNAL_6eb2f92d_44_flash_fwd_hdim128_bf16_paged_softcap_sm80_cu_8e232a79_30734cuda3std3__45__cpo5beginE)
_ZN80_INTERNAL_6eb2f92d_44_flash_fwd_hdim128_bf16_paged_softcap_sm80_cu_8e232a79_30734cuda3std3__45__cpo5beginE:
	.zero		1
	.type		_ZN80_INTERNAL_6eb2f92d_44_flash_fwd_hdim128_bf16_paged_softcap_sm80_cu_8e232a79_30734cuda3std3__482_GLOBAL__N__6eb2f92d_44_flash_fwd_hdim128_bf16_paged_softcap_sm80_cu_8e232a79_30736ignoreE,@object
	.size		_ZN80_INTERNAL_6eb2f92d_44_flash_fwd_hdim128_bf16_paged_softcap_sm80_cu_8e232a79_30734cuda3std3__482_GLOBAL__N__6eb2f92d_44_flash_fwd_hdim128_bf16_paged_softcap_sm80_cu_8e232a79_30736ignoreE,(_ZN80_INTERNAL_6eb2f92d_44_flash_fwd_hdim128_bf16_paged_softcap_sm80_cu_8e232a79_30734cute7productE - _ZN80_INTERNAL_6eb2f92d_44_flash_fwd_hdim128_bf16_paged_softcap_sm80_cu_8e232a79_30734cuda3std3__482_GLOBAL__N__6eb2f92d_44_flash_fwd_hdim128_bf16_paged_softcap_sm80_cu_8e232a79_30736ignoreE)
_ZN80_INTERNAL_6eb2f92d_44_flash_fwd_hdim128_bf16_paged_softcap_sm80_cu_8e232a79_30734cuda3std3__482_GLOBAL__N__6eb2f92d_44_flash_fwd_hdim128_bf16_paged_softcap_sm80_cu_8e232a79_30736ignoreE:
	.zero		1
	.type		_ZN80_INTERNAL_6eb2f92d_44_flash_fwd_hdim128_bf16_paged_softcap_sm80_cu_8e232a79_30734cute7productE,@object
	.size		_ZN80_INTERNAL_6eb2f92d_44_flash_fwd_hdim128_bf16_paged_softcap_sm80_cu_8e232a79_30734cute7productE,(_ZN80_INTERNAL_6eb2f92d_44_flash_fwd_hdim128_bf16_paged_softcap_sm80_cu_8e232a79_30734cuda3std3__45__cpo3endE - _ZN80_INTERNAL_6eb2f92d_44_flash_fwd_hdim128_bf16_paged_softcap_sm80_cu_8e232a79_30734cute7productE)
_ZN80_INTERNAL_6eb2f92d_44_flash_fwd_hdim128_bf16_paged_softcap_sm80_cu_8e232a79_30734cute7productE:
	.zero		1
	.type		_ZN80_INTERNAL_6eb2f92d_44_flash_fwd_hdim128_bf16_paged_softcap_sm80_cu_8e232a79_30734cuda3std3__45__cpo3endE,@object
	.size		_ZN80_INTERNAL_6eb2f92d_44_flash_fwd_hdim128_bf16_paged_softcap_sm80_cu_8e232a79_30734cuda3std3__45__cpo3endE,(_ZN80_INTERNAL_6eb2f92d_44_flash_fwd_hdim128_bf16_paged_softcap_sm80_cu_8e232a79_30734cuda3std3__419piecewise_constructE - _ZN80_INTERNAL_6eb2f92d_44_flash_fwd_hdim128_bf16_paged_softcap_sm80_cu_8e232a79_30734cuda3std3__45__cpo3endE)
_ZN80_INTERNAL_6eb2f92d_44_flash_fwd_hdim128_bf16_paged_softcap_sm80_cu_8e232a79_30734cuda3std3__45__cpo3endE:
	.zero		1
	.type		_ZN80_INTERNAL_6eb2f92d_44_flash_fwd_hdim128_bf16_paged_softcap_sm80_cu_8e232a79_30734cuda3std3__419piecewise_constructE,@object
	.size		_ZN80_INTERNAL_6eb2f92d_44_flash_fwd_hdim128_bf16_paged_softcap_sm80_cu_8e232a79_30734cuda3std3__419piecewise_constructE,(_ZN80_INTERNAL_6eb2f92d_44_flash_fwd_hdim128_bf16_paged_softcap_sm80_cu_8e232a79_30734cuda3std3__45__cpo4cendE - _ZN80_INTERNAL_6eb2f92d_44_flash_fwd_hdim128_bf16_paged_softcap_sm80_cu_8e232a79_30734cuda3std3__419piecewise_constructE)
_ZN80_INTERNAL_6eb2f92d_44_flash_fwd_hdim128_bf16_paged_softcap_sm80_cu_8e232a79_30734cuda3std3__419piecewise_constructE:
	.zero		1
	.type		_ZN80_INTERNAL_6eb2f92d_44_flash_fwd_hdim128_bf16_paged_softcap_sm80_cu_8e232a79_30734cuda3std3__45__cpo4cendE,@object
	.size		_ZN80_INTERNAL_6eb2f92d_44_flash_fwd_hdim128_bf16_paged_softcap_sm80_cu_8e232a79_30734cuda3std3__45__cpo4cendE,(_ZN80_INTERNAL_6eb2f92d_44_flash_fwd_hdim128_bf16_paged_softcap_sm80_cu_8e232a79_30734cuda3std6ranges3__45__cpo4swapE - _ZN80_INTERNAL_6eb2f92d_44_flash_fwd_hdim128_bf16_paged_softcap_sm80_cu_8e232a79_30734cuda3std3__45__cpo4cendE)
_ZN80_INTERNAL_6eb2f92d_44_flash_fwd_hdim128_bf16_paged_softcap_sm80_cu_8e232a79_30734cuda3std3__45__cpo4cendE:
	.zero		1
	.type		_ZN80_INTERNAL_6eb2f92d_44_flash_fwd_hdim128_bf16_paged_softcap_sm80_cu_8e232a79_30734cuda3std6ranges3__45__cpo4swapE,@object
	.size		_ZN80_INTERNAL_6eb2f92d_44_flash_fwd_hdim128_bf16_paged_softcap_sm80_cu_8e232a79_30734cuda3std6ranges3__45__cpo4swapE,(.L_7 - _ZN80_INTERNAL_6eb2f92d_44_flash_fwd_hdim128_bf16_paged_softcap_sm80_cu_8e232a79_30734cuda3std6ranges3__45__cpo4swapE)
_ZN80_INTERNAL_6eb2f92d_44_flash_fwd_hdim128_bf16_paged_softcap_sm80_cu_8e232a79_30734cuda3std6ranges3__45__cpo4swapE:
	.zero		1
.L_7:


//--------------------- .nv.shared._ZN7cutlass13device_kernelIN5flash19enable_sm80_to_sm89INS1_16FlashAttnFwdSm80INS1_25CollectiveMainloopFwdSm80ILi8ELi1ELb1EN4cute5tupleIJNS5_1CILi128EEES8_S8_EEELi128ENS_10bfloat16_tEfNS_4arch4Sm80ELb0ELb0ELb1ELb1ELb1ELb0ELb1ELb0EEENS1_21CollectiveEpilogueFwdIS9_NS6_IJNS7_ILi1EEESF_SF_EEESA_SC_Li256ELb1ELb1ELb0ELb0EEENS1_19SingleTileSchedulerILb1ELb0ELb1ELi128EEEEEEEEEvNT_6ParamsE --------------------------
	.section	.nv.shared._ZN7cutlass13device_kernelIN5flash19enable_sm80_to_sm89INS1_16FlashAttnFwdSm80INS1_25CollectiveMainloopFwdSm80ILi8ELi1ELb1EN4cute5tupleIJNS5_1CILi128EEES8_S8_EEELi128ENS_10bfloat16_tEfNS_4arch4Sm80ELb0ELb0ELb1ELb1ELb1ELb0ELb1ELb0EEENS1_21CollectiveEpilogueFwdIS9_NS6_IJNS7_ILi1EEESF_SF_EEESA_SC_Li256ELb1ELb1ELb0ELb0EEENS1_19SingleTileSchedulerILb1ELb0ELb1ELi128EEEEEEEEEvNT_6ParamsE,"aw",@nobits
	.sectionflags	@""
	.align	16


//--------------------- .nv.shared._ZN7cutlass13device_kernelIN5flash19enable_sm80_to_sm89INS1_16FlashAttnFwdSm80INS1_25CollectiveMainloopFwdSm80ILi8ELi1ELb1EN4cute5tupleIJNS5_1CILi128EEES8_S8_EEELi128ENS_10bfloat16_tEfNS_4arch4Sm80ELb0ELb0ELb1ELb1ELb1ELb1ELb1ELb0EEENS1_21CollectiveEpilogueFwdIS9_NS6_IJNS7_ILi1EEESF_SF_EEESA_SC_Li256ELb1ELb1ELb0ELb0EEENS1_19SingleTileSchedulerILb1ELb0ELb1ELi128EEEEEEEEEvNT_6ParamsE --------------------------
	.section	.nv.shared._ZN7cutlass13device_kernelIN5flash19enable_sm80_to_sm89INS1_16FlashAttnFwdSm80INS1_25CollectiveMainloopFwdSm80ILi8ELi1ELb1EN4cute5tupleIJNS5_1CILi128EEES8_S8_EEELi128ENS_10bfloat16_tEfNS_4arch4Sm80ELb0ELb0ELb1ELb1ELb1ELb1ELb1ELb0EEENS1_21CollectiveEpilogueFwdIS9_NS6_IJNS7_ILi1EEESF_SF_EEESA_SC_Li256ELb1ELb1ELb0ELb0EEENS1_19SingleTileSchedulerILb1ELb0ELb1ELi128EEEEEEEEEvNT_6ParamsE,"aw",@nobits
	.sectionflags	@""
	.align	16


//--------------------- .nv.shared._ZN7cutlass13device_kernelIN5flash19enable_sm80_to_sm89INS1_16FlashAttnFwdSm80INS1_25CollectiveMainloopFwdSm80ILi8ELi1ELb1EN4cute5tupleIJNS5_1CILi128EEENS7_ILi96EEES8_EEELi128ENS_10bfloat16_tEfNS_4arch4Sm80ELb0ELb1ELb1ELb0ELb1ELb0ELb1ELb0EEENS1_21CollectiveEpilogueFwdINS6_IJS8_S8_S9_EEENS6_IJNS7_ILi1EEESH_SH_EEESB_SD_Li256ELb0ELb1ELb0ELb0EEENS1_19SingleTileSchedulerILb0ELb0ELb1ELi128EEEEEEEEEvNT_6ParamsE --------------------------
	.section	.nv.shared._ZN7cutlass13device_kernelIN5flash19enable_sm80_to_sm89INS1_16FlashAttnFwdSm80INS1_25CollectiveMainloopFwdSm80ILi8ELi1ELb1EN4cute5tupleIJNS5_1CILi128EEENS7_ILi96EEES8_EEELi128ENS_10bfloat16_tEfNS_4arch4Sm80ELb0ELb1ELb1ELb0ELb1ELb0ELb1ELb0EEENS1_21CollectiveEpilogueFwdINS6_IJS8_S8_S9_EEENS6_IJNS7_ILi1EEESH_SH_EEESB_SD_Li256ELb0ELb1ELb0ELb0EEENS1_19SingleTileSchedulerILb0ELb0ELb1ELi128EEEEEEEEEvNT_6ParamsE,"aw",@nobits
	.sectionflags	@""
	.align	16


//--------------------- .nv.shared._ZN7cutlass13device_kernelIN5flash19enable_sm80_to_sm89INS1_16FlashAttnFwdSm80INS1_25CollectiveMainloopFwdSm80ILi8ELi1ELb1EN4cute5tupleIJNS5_1CILi128EEENS7_ILi96EEES8_EEELi128ENS_10bfloat16_tEfNS_4arch4Sm80ELb0ELb1ELb1ELb1ELb1ELb0ELb1ELb0EEENS1_21CollectiveEpilogueFwdINS6_IJS8_S8_S9_EEENS6_IJNS7_ILi1EEESH_SH_EEESB_SD_Li256ELb1ELb1ELb0ELb0EEENS1_19SingleTileSchedulerILb1ELb0ELb1ELi128EEEEEEEEEvNT_6ParamsE --------------------------
	.section	.nv.shared._ZN7cutlass13device_kernelIN5flash19enable_sm80_to_sm89INS1_16FlashAttnFwdSm80INS1_25CollectiveMainloopFwdSm80ILi8ELi1ELb1EN4cute5tupleIJNS5_1CILi128EEENS7_ILi96EEES8_EEELi128ENS_10bfloat16_tEfNS_4arch4Sm80ELb0ELb1ELb1ELb1ELb1ELb0ELb1ELb0EEENS1_21CollectiveEpilogueFwdINS6_IJS8_S8_S9_EEENS6_IJNS7_ILi1EEESH_SH_EEESB_SD_Li256ELb1ELb1ELb0ELb0EEENS1_19SingleTileSchedulerILb1ELb0ELb1ELi128EEEEEEEEEvNT_6ParamsE,"aw",@nobits
	.sectionflags	@""
	.align	16


//--------------------- .nv.shared._ZN7cutlass13device_kernelIN5flash19enable_sm80_to_sm89INS1_16FlashAttnFwdSm80INS1_25CollectiveMainloopFwdSm80ILi8ELi1ELb1EN4cute5tupleIJNS5_1CILi128EEENS7_ILi96EEES8_EEELi128ENS_10bfloat16_tEfNS_4arch4Sm80ELb0ELb1ELb1ELb1ELb1ELb1ELb1ELb0EEENS1_21CollectiveEpilogueFwdINS6_IJS8_S8_S9_EEENS6_IJNS7_ILi1EEESH_SH_EEESB_SD_Li256ELb1ELb1ELb0ELb0EEENS1_19SingleTileSchedulerILb1ELb0ELb1ELi128EEEEEEEEEvNT_6ParamsE --------------------------
	.section	.nv.shared._ZN7cutlass13device_kernelIN5flash19enable_sm80_to_sm89INS1_16FlashAttnFwdSm80INS1_25CollectiveMainloopFwdSm80ILi8ELi1ELb1EN4cute5tupleIJNS5_1CILi128EEENS7_ILi96EEES8_EEELi128ENS_10bfloat16_tEfNS_4arch4Sm80ELb0ELb1ELb1ELb1ELb1ELb1ELb1ELb0EEENS1_21CollectiveEpilogueFwdINS6_IJS8_S8_S9_EEENS6_IJNS7_ILi1EEESH_SH_EEESB_SD_Li256ELb1ELb1ELb0ELb0EEENS1_19SingleTileSchedulerILb1ELb0ELb1ELi128EEEEEEEEEvNT_6ParamsE,"aw",@nobits
	.sectionflags	@""
	.align	16


//--------------------- .nv.shared._ZN7cutlass13device_kernelIN5flash19enable_sm80_to_sm89INS1_16FlashAttnFwdSm80INS1_25CollectiveMainloopFwdSm80ILi8ELi1ELb1EN4cute5tupleIJNS5_1CILi128EEES8_S8_EEELi128ENS_10bfloat16_tEfNS_4arch4Sm80ELb1ELb0ELb1ELb0ELb1ELb0ELb1ELb0EEENS1_21CollectiveEpilogueFwdIS9_NS6_IJNS7_ILi1EEESF_SF_EEESA_SC_Li256ELb0ELb1ELb0ELb0EEENS1_30DynamicPersistentTileSchedulerILi256ELi256ELb0ELb1ELb0EEEEEEEEEvNT_6ParamsE --------------------------
	.section	.nv.shared._ZN7cutlass13device_kernelIN5flash19enable_sm80_to_sm89INS1_16FlashAttnFwdSm80INS1_25CollectiveMainloopFwdSm80ILi8ELi1ELb1EN4cute5tupleIJNS5_1CILi128EEES8_S8_EEELi128ENS_10bfloat16_tEfNS_4arch4Sm80ELb1ELb0ELb1ELb0ELb1ELb0ELb1ELb0EEENS1_21CollectiveEpilogueFwdIS9_NS6_IJNS7_ILi1EEESF_SF_EEESA_SC_Li256ELb0ELb1ELb0ELb0EEENS1_30DynamicPersistentTileSchedulerILi256ELi256ELb0ELb1ELb0EEEEEEEEEvNT_6ParamsE,"aw",@nobits
	.sectionflags	@""
	.align	16


//--------------------- .nv.shared._ZN7cutlass13device_kernelIN5flash19enable_sm80_to_sm89INS1_16FlashAttnFwdSm80INS1_25CollectiveMainloopFwdSm80ILi8ELi1ELb1EN4cute5tupleIJNS5_1CILi128EEES8_S8_EEELi128ENS_10bfloat16_tEfNS_4arch4Sm80ELb1ELb0ELb1ELb1ELb1ELb0ELb1ELb0EEENS1_21CollectiveEpilogueFwdIS9_NS6_IJNS7_ILi1EEESF_SF_EEESA_SC_Li256ELb1ELb1ELb0ELb0EEENS1_19SingleTileSchedulerILb1ELb0ELb1ELi128EEEEEEEEEvNT_6ParamsE --------------------------
	.section	.nv.shared._ZN7cutlass13device_kernelIN5flash19enable_sm80_to_sm89INS1_16FlashAttnFwdSm80INS1_25CollectiveMainloopFwdSm80ILi8ELi1ELb1EN4cute5tupleIJNS5_1CILi128EEES8_S8_EEELi128ENS_10bfloat16_tEfNS_4arch4Sm80ELb1ELb0ELb1ELb1ELb1ELb0ELb1ELb0EEENS1_21CollectiveEpilogueFwdIS9_NS6_IJNS7_ILi1EEESF_SF_EEESA_SC_Li256ELb1ELb1ELb0ELb0EEENS1_19SingleTileSchedulerILb1ELb0ELb1ELi128EEEEEEEEEvNT_6ParamsE,"aw",@nobits
	.sectionflags	@""
	.align	16


//--------------------- .nv.shared._ZN7cutlass13device_kernelIN5flash19enable_sm80_to_sm89INS1_16FlashAttnFwdSm80INS1_25CollectiveMainloopFwdSm80ILi8ELi1ELb1EN4cute5tupleIJNS5_1CILi128EEES8_S8_EEELi128ENS_10bfloat16_tEfNS_4arch4Sm80ELb1ELb0ELb1ELb1ELb1ELb1ELb1ELb0EEENS1_21CollectiveEpilogueFwdIS9_NS6_IJNS7_ILi1EEESF_SF_EEESA_SC_Li256ELb1ELb1ELb0ELb0EEENS1_19SingleTileSchedulerILb1ELb0ELb1ELi128EEEEEEEEEvNT_6ParamsE --------------------------
	.section	.nv.shared._ZN7cutlass13device_kernelIN5flash19enable_sm80_to_sm89INS1_16FlashAttnFwdSm80INS1_25CollectiveMainloopFwdSm80ILi8ELi1ELb1EN4cute5tupleIJNS5_1CILi128EEES8_S8_EEELi128ENS_10bfloat16_tEfNS_4arch4Sm80ELb1ELb0ELb1ELb1ELb1ELb1ELb1ELb0EEENS1_21CollectiveEpilogueFwdIS9_NS6_IJNS7_ILi1EEESF_SF_EEESA_SC_Li256ELb1ELb1ELb0ELb0EEENS1_19SingleTileSchedulerILb1ELb0ELb1ELi128EEEEEEEEEvNT_6ParamsE,"aw",@nobits
	.sectionflags	@""
	.align	16


//--------------------- .nv.shared._ZN7cutlass13device_kernelIN5flash19enable_sm80_to_sm89INS1_16FlashAttnFwdSm80INS1_25CollectiveMainloopFwdSm80ILi4ELi1ELb0EN4cute5tupleIJNS5_1CILi128EEENS7_ILi64EEES8_EEELi128ENS_10bfloat16_tEfNS_4arch4Sm80ELb0ELb0ELb1ELb0ELb1ELb0ELb1ELb0EEENS1_21CollectiveEpilogueFwdINS6_IJS8_S8_S9_EEENS6_IJNS7_ILi1EEESH_SH_EEESB_SD_Li128ELb0ELb1ELb0ELb0EEENS1_19SingleTileSchedulerILb0ELb0ELb1ELi128EEEEEEEEEvNT_6ParamsE --------------------------
	.section	.nv.shared._ZN7cutlass13device_kernelIN5flash19enable_sm80_to_sm89INS1_16FlashAttnFwdSm80INS1_25CollectiveMainloopFwdSm80ILi4ELi1ELb0EN4cute5tupleIJNS5_1CILi128EEENS7_ILi64EEES8_EEELi128ENS_10bfloat16_tEfNS_4arch4Sm80ELb0ELb0ELb1ELb0ELb1ELb0ELb1ELb0EEENS1_21CollectiveEpilogueFwdINS6_IJS8_S8_S9_EEENS6_IJNS7_ILi1EEESH_SH_EEESB_SD_Li128ELb0ELb1ELb0ELb0EEENS1_19SingleTileSchedulerILb0ELb0ELb1ELi128EEEEEEEEEvNT_6ParamsE,"aw",@nobits
	.sectionflags	@""
	.align	16


//--------------------- .nv.shared._ZN7cutlass13device_kernelIN5flash19enable_sm80_to_sm89INS1_16FlashAttnFwdSm80INS1_25CollectiveMainloopFwdSm80ILi4ELi1ELb0EN4cute5tupleIJNS5_1CILi128EEENS7_ILi64EEES8_EEELi128ENS_10bfloat16_tEfNS_4arch4Sm80ELb0ELb0ELb1ELb1ELb1ELb0ELb1ELb0EEENS1_21CollectiveEpilogueFwdINS6_IJS8_S8_S9_EEENS6_IJNS7_ILi1EEESH_SH_EEESB_SD_Li128ELb1ELb1ELb0ELb0EEENS1_19SingleTileSchedulerILb1ELb0ELb1ELi128EEEEEEEEEvNT_6ParamsE --------------------------
	.section	.nv.shared._ZN7cutlass13device_kernelIN5flash19enable_sm80_to_sm89INS1_16FlashAttnFwdSm80INS1_25CollectiveMainloopFwdSm80ILi4ELi1ELb0EN4cute5tupleIJNS5_1CILi128EEENS7_ILi64EEES8_EEELi128ENS_10bfloat16_tEfNS_4arch4Sm80ELb0ELb0ELb1ELb1ELb1ELb0ELb1ELb0EEENS1_21CollectiveEpilogueFwdINS6_IJS8_S8_S9_EEENS6_IJNS7_ILi1EEESH_SH_EEESB_SD_Li128ELb1ELb1ELb0ELb0EEENS1_19SingleTileSchedulerILb1ELb0ELb1ELi128EEEEEEEEEvNT_6ParamsE,"aw",@nobits
	.sectionflags	@""
	.align	16


//--------------------- .nv.shared._ZN7cutlass13device_kernelIN5flash19enable_sm80_to_sm89INS1_16FlashAttnFwdSm80INS1_25CollectiveMainloopFwdSm80ILi4ELi1ELb0EN4cute5tupleIJNS5_1CILi128EEENS7_ILi64EEES8_EEELi128ENS_10bfloat16_tEfNS_4arch4Sm80ELb0ELb0ELb1ELb1ELb1ELb1ELb1ELb0EEENS1_21CollectiveEpilogueFwdINS6_IJS8_S8_S9_EEENS6_IJNS7_ILi1EEESH_SH_EEESB_SD_Li128ELb1ELb1ELb0ELb0EEENS1_19SingleTileSchedulerILb1ELb0ELb1ELi128EEEEEEEEEvNT_6ParamsE --------------------------
	.section	.nv.shared._ZN7cutlass13device_kernelIN5flash19enable_sm80_to_sm89INS1_16FlashAttnFwdSm80INS1_25CollectiveMainloopFwdSm80ILi4ELi1ELb0EN4cute5tupleIJNS5_1CILi128EEENS7_ILi64EEES8_EEELi128ENS_10bfloat16_tEfNS_4arch4Sm80ELb0ELb0ELb1ELb1ELb1ELb1ELb1ELb0EEENS1_21CollectiveEpilogueFwdINS6_IJS8_S8_S9_EEENS6_IJNS7_ILi1EEESH_SH_EEESB_SD_Li128ELb1ELb1ELb0ELb0EEENS1_19SingleTileSchedulerILb1ELb0ELb1ELi128EEEEEEEEEvNT_6ParamsE,"aw",@nobits
	.sectionflags	@""
	.align	16


//--------------------- .nv.shared._ZN7cutlass13device_kernelIN5flash19enable_sm80_to_sm89INS1_16FlashAttnFwdSm80INS1_25CollectiveMainloopFwdSm80ILi4ELi1ELb0EN4cute5tupleIJNS5_1CILi128EEENS7_ILi48EEES8_EEELi128ENS_10bfloat16_tEfNS_4arch4Sm80ELb0ELb1ELb1ELb0ELb1ELb0ELb1ELb0EEENS1_21CollectiveEpilogueFwdINS6_IJS8_S8_S9_EEENS6_IJNS7_ILi1EEESH_SH_EEESB_SD_Li128ELb0ELb1ELb0ELb0EEENS1_19SingleTileSchedulerILb0ELb0ELb1ELi128EEEEEEEEEvNT_6ParamsE --------------------------
	.section	.nv.shared._ZN7cutlass13device_kernelIN5flash19enable_sm80_to_sm89INS1_16FlashAttnFwdSm80INS1_25CollectiveMainloopFwdSm80ILi4ELi1ELb0EN4cute5tupleIJNS5_1CILi128EEENS7_ILi48EEES8_EEELi128ENS_10bfloat16_tEfNS_4arch4Sm80ELb0ELb1ELb1ELb0ELb1ELb0ELb1ELb0EEENS1_21CollectiveEpilogueFwdINS6_IJS8_S8_S9_EEENS6_IJNS7_ILi1EEESH_SH_EEESB_SD_Li128ELb0ELb1ELb0ELb0EEENS1_19SingleTileSchedulerILb0ELb0ELb1ELi128EEEEEEEEEvNT_6ParamsE,"aw",@nobits
	.sectionflags	@""
	.align	16


//--------------------- .nv.shared._ZN7cutlass13device_kernelIN5flash19enable_sm80_to_sm89INS1_16FlashAttnFwdSm80INS1_25CollectiveMainloopFwdSm80ILi4ELi1ELb0EN4cute5tupleIJNS5_1CILi128EEENS7_ILi48EEES8_EEELi128ENS_10bfloat16_tEfNS_4arch4Sm80ELb0ELb1ELb1ELb1ELb1ELb0ELb1ELb0EEENS1_21CollectiveEpilogueFwdINS6_IJS8_S8_S9_EEENS6_IJNS7_ILi1EEESH_SH_EEESB_SD_Li128ELb1ELb1ELb0ELb0EEENS1_19SingleTileSchedulerILb1ELb0ELb1ELi128EEEEEEEEEvNT_6ParamsE --------------------------
	.section	.nv.shared._ZN7cutlass13device_kernelIN5flash19enable_sm80_to_sm89INS1_16FlashAttnFwdSm80INS1_25CollectiveMainloopFwdSm80ILi4ELi1ELb0EN4cute5tupleIJNS5_1CILi128EEENS7_ILi48EEES8_EEELi128ENS_10bfloat16_tEfNS_4arch4Sm80ELb0ELb1ELb1ELb1ELb1ELb0ELb1ELb0EEENS1_21CollectiveEpilogueFwdINS6_IJS8_S8_S9_EEENS6_IJNS7_ILi1EEESH_SH_EEESB_SD_Li128ELb1ELb1ELb0ELb0EEENS1_19SingleTileSchedulerILb1ELb0ELb1ELi128EEEEEEEEEvNT_6ParamsE,"aw",@nobits
	.sectionflags	@""
	.align	16


//--------------------- .nv.shared._ZN7cutlass13device_kernelIN5flash19enable_sm80_to_sm89INS1_16FlashAttnFwdSm80INS1_25CollectiveMainloopFwdSm80ILi4ELi1ELb0EN4cute5tupleIJNS5_1CILi128EEENS7_ILi48EEES8_EEELi128ENS_10bfloat16_tEfNS_4arch4Sm80ELb0ELb1ELb1ELb1ELb1ELb1ELb1ELb0EEENS1_21CollectiveEpilogueFwdINS6_IJS8_S8_S9_EEENS6_IJNS7_ILi1EEESH_SH_EEESB_SD_Li128ELb1ELb1ELb0ELb0EEENS1_19SingleTileSchedulerILb1ELb0ELb1ELi128EEEEEEEEEvNT_6ParamsE --------------------------
	.section	.nv.shared._ZN7cutlass13device_kernelIN5flash19enable_sm80_to_sm89INS1_16FlashAttnFwdSm80INS1_25CollectiveMainloopFwdSm80ILi4ELi1ELb0EN4cute5tupleIJNS5_1CILi128EEENS7_ILi48EEES8_EEELi128ENS_10bfloat16_tEfNS_4arch4Sm80ELb0ELb1ELb1ELb1ELb1ELb1ELb1ELb0EEENS1_21CollectiveEpilogueFwdINS6_IJS8_S8_S9_EEENS6_IJNS7_ILi1EEESH_SH_EEESB_SD_Li128ELb1ELb1ELb0ELb0EEENS1_19SingleTileSchedulerILb1ELb0ELb1ELi128EEEEEEEEEvNT_6ParamsE,"aw",@nobits
	.sectionflags	@""
	.align	16


//--------------------- .nv.shared._ZN7cutlass13device_kernelIN5flash19enable_sm80_to_sm89INS1_16FlashAttnFwdSm80INS1_25CollectiveMainloopFwdSm80ILi4ELi1ELb0EN4cute5tupleIJNS5_1CILi128EEENS7_ILi64EEES8_EEELi128ENS_10bfloat16_tEfNS_4arch4Sm80ELb1ELb0ELb1ELb0ELb1ELb0ELb1ELb0EEENS1_21CollectiveEpilogueFwdINS6_IJS8_S8_S9_EEENS6_IJNS7_ILi1EEESH_SH_EEESB_SD_Li128ELb0ELb1ELb0ELb0EEENS1_30DynamicPersistentTileSchedulerILi128ELi128ELb0ELb1ELb0EEEEEEEEEvNT_6ParamsE --------------------------
	.section	.nv.shared._ZN7cutlass13device_kernelIN5flash19enable_sm80_to_sm89INS1_16FlashAttnFwdSm80INS1_25CollectiveMainloopFwdSm80ILi4ELi1ELb0EN4cute5tupleIJNS5_1CILi128EEENS7_ILi64EEES8_EEELi128ENS_10bfloat16_tEfNS_4arch4Sm80ELb1ELb0ELb1ELb0ELb1ELb0ELb1ELb0EEENS1_21CollectiveEpilogueFwdINS6_IJS8_S8_S9_EEENS6_IJNS7_ILi1EEESH_SH_EEESB_SD_Li128ELb0ELb1ELb0ELb0EEENS1_30DynamicPersistentTileSchedulerILi128ELi128ELb0ELb1ELb0EEEEEEEEEvNT_6ParamsE,"aw",@nobits
	.sectionflags	@""
	.align	16


//--------------------- .nv.shared._ZN7cutlass13device_kernelIN5flash19enable_sm80_to_sm89INS1_16FlashAttnFwdSm80INS1_25CollectiveMainloopFwdSm80ILi4ELi1ELb0EN4cute5tupleIJNS5_1CILi128EEENS7_ILi64EEES8_EEELi128ENS_10bfloat16_tEfNS_4arch4Sm80ELb1ELb0ELb1ELb1ELb1ELb0ELb1ELb0EEENS1_21CollectiveEpilogueFwdINS6_IJS8_S8_S9_EEENS6_IJNS7_ILi1EEESH_SH_EEESB_SD_Li128ELb1ELb1ELb0ELb0EEENS1_19SingleTileSchedulerILb1ELb0ELb1ELi128EEEEEEEEEvNT_6ParamsE --------------------------
	.section	.nv.shared._ZN7cutlass13device_kernelIN5flash19enable_sm80_to_sm89INS1_16FlashAttnFwdSm80INS1_25CollectiveMainloopFwdSm80ILi4ELi1ELb0EN4cute5tupleIJNS5_1CILi128EEENS7_ILi64EEES8_EEELi128ENS_10bfloat16_tEfNS_4arch4Sm80ELb1ELb0ELb1ELb1ELb1ELb0ELb1ELb0EEENS1_21CollectiveEpilogueFwdINS6_IJS8_S8_S9_EEENS6_IJNS7_ILi1EEESH_SH_EEESB_SD_Li128ELb1ELb1ELb0ELb0EEENS1_19SingleTileSchedulerILb1ELb0ELb1ELi128EEEEEEEEEvNT_6ParamsE,"aw",@nobits
	.sectionflags	@""
	.align	16


//--------------------- .nv.shared._ZN7cutlass13device_kernelIN5flash19enable_sm80_to_sm89INS1_16FlashAttnFwdSm80INS1_25CollectiveMainloopFwdSm80ILi4ELi1ELb0EN4cute5tupleIJNS5_1CILi128EEENS7_ILi64EEES8_EEELi128ENS_10bfloat16_tEfNS_4arch4Sm80ELb1ELb0ELb1ELb1ELb1ELb1ELb1ELb0EEENS1_21CollectiveEpilogueFwdINS6_IJS8_S8_S9_EEENS6_IJNS7_ILi1EEESH_SH_EEESB_SD_Li128ELb1ELb1ELb0ELb0EEENS1_19SingleTileSchedulerILb1ELb0ELb1ELi128EEEEEEEEEvNT_6ParamsE --------------------------
	.section	.nv.shared._ZN7cutlass13device_kernelIN5flash19enable_sm80_to_sm89INS1_16FlashAttnFwdSm80INS1_25CollectiveMainloopFwdSm80ILi4ELi1ELb0EN4cute5tupleIJNS5_1CILi128EEENS7_ILi64EEES8_EEELi128ENS_10bfloat16_tEfNS_4arch4Sm80ELb1ELb0ELb1ELb1ELb1ELb1ELb1ELb0EEENS1_21CollectiveEpilogueFwdINS6_IJS8_S8_S9_EEENS6_IJNS7_ILi1EEESH_SH_EEESB_SD_Li128ELb1ELb1ELb0ELb0EEENS1_19SingleTileSchedulerILb1ELb0ELb1ELi128EEEEEEEEEvNT_6ParamsE,"aw",@nobits
	.sectionflags	@""
	.align	16
